	.target	sm_90

	.elftype	@"ET_EXEC"


//--------------------- .note.nv.tkinfo           --------------------------
	.section	.note.nv.tkinfo,"",@"SHT_NOTE"
	.sectionflags	@"SHF_NOTE_NV_TKINFO"
	.tkinfo
        /*0018*/ 	.word	0x00000002
        /*0030*/ 	.string	""
        /*0030*/ 	.string	"ptxas"
        /*0030*/ 	.string	"Cuda compilation tools, release 13.0, V13.0.88"
        /*0030*/ 	.string	"Build cuda_13.0.r13.0/compiler.36424714_0"
        /*0030*/ 	.string	"-arch sm_90 -m 64 "



//--------------------- .note.nv.cuinfo           --------------------------
	.section	.note.nv.cuinfo,"",@"SHT_NOTE"
	.sectionflags	@"SHF_NOTE_NV_CUINFO"
        /*0018*/ 	.short	0x0002
        /*001a*/ 	.short	0x005a
        /*001c*/ 	.short	0x0082
	.zero		2


//--------------------- .nv.info                  --------------------------
	.section	.nv.info,"",@"SHT_CUDA_INFO"
	.align	4


	//----- nvinfo : EIATTR_REGCOUNT
	.align		4
        /*0000*/ 	.byte	0x04, 0x2f
        /*0002*/ 	.short	(.L_43 - .L_42)
	.align		4
.L_42:
        /*0004*/ 	.word	index@(_ZN2at6native29vectorized_elementwise_kernelILi8EZZZNS0_16ceil_kernel_cudaERNS_18TensorIteratorBaseEENKUlvE_clEvENKUlvE_clEvEUldE_St5arrayIPcLm2EEEEviT0_T1_)
        /*0008*/ 	.word	0x00000028


	//----- nvinfo : EIATTR_FRAME_SIZE
	.align		4
.L_43:
        /*000c*/ 	.byte	0x04, 0x11
        /*000e*/ 	.short	(.L_45 - .L_44)
	.align		4
.L_44:
        /*0010*/ 	.word	index@(_ZN2at6native29vectorized_elementwise_kernelILi8EZZZNS0_16ceil_kernel_cudaERNS_18TensorIteratorBaseEENKUlvE_clEvENKUlvE_clEvEUldE_St5arrayIPcLm2EEEEviT0_T1_)
        /*0014*/ 	.word	0x00000000


	//----- nvinfo : EIATTR_REGCOUNT
	.align		4
.L_45:
        /*0018*/ 	.byte	0x04, 0x2f
        /*001a*/ 	.short	(.L_47 - .L_46)
	.align		4
.L_46:
        /*001c*/ 	.word	index@(_ZN2at6native29vectorized_elementwise_kernelILi4EZZZNS0_16ceil_kernel_cudaERNS_18TensorIteratorBaseEENKUlvE_clEvENKUlvE_clEvEUldE_St5arrayIPcLm2EEEEviT0_T1_)
        /*0020*/ 	.word	0x00000028


	//----- nvinfo : EIATTR_FRAME_SIZE
	.align		4
.L_47:
        /*0024*/ 	.byte	0x04, 0x11
        /*0026*/ 	.short	(.L_49 - .L_48)
	.align		4
.L_48:
        /*0028*/ 	.word	index@(_ZN2at6native29vectorized_elementwise_kernelILi4EZZZNS0_16ceil_kernel_cudaERNS_18TensorIteratorBaseEENKUlvE_clEvENKUlvE_clEvEUldE_St5arrayIPcLm2EEEEviT0_T1_)
        /*002c*/ 	.word	0x00000000


	//----- nvinfo : EIATTR_REGCOUNT
	.align		4
.L_49:
        /*0030*/ 	.byte	0x04, 0x2f
        /*0032*/ 	.short	(.L_51 - .L_50)
	.align		4
.L_50:
        /*0034*/ 	.word	index@(_ZN2at6native29vectorized_elementwise_kernelILi2EZZZNS0_16ceil_kernel_cudaERNS_18TensorIteratorBaseEENKUlvE_clEvENKUlvE_clEvEUldE_St5arrayIPcLm2EEEEviT0_T1_)
        /*0038*/ 	.word	0x00000028


	//----- nvinfo : EIATTR_FRAME_SIZE
	.align		4
.L_51:
        /*003c*/ 	.byte	0x04, 0x11
        /*003e*/ 	.short	(.L_53 - .L_52)
	.align		4
.L_52:
        /*0040*/ 	.word	index@(_ZN2at6native29vectorized_elementwise_kernelILi2EZZZNS0_16ceil_kernel_cudaERNS_18TensorIteratorBaseEENKUlvE_clEvENKUlvE_clEvEUldE_St5arrayIPcLm2EEEEviT0_T1_)
        /*0044*/ 	.word	0x00000000


	//----- nvinfo : EIATTR_REGCOUNT
	.align		4
.L_53:
        /*0048*/ 	.byte	0x04, 0x2f
        /*004a*/ 	.short	(.L_55 - .L_54)
	.align		4
.L_54:
        /*004c*/ 	.word	index@(_ZN2at6native27unrolled_elementwise_kernelIZZZNS0_16ceil_kernel_cudaERNS_18TensorIteratorBaseEENKUlvE_clEvENKUlvE_clEvEUldE_St5arrayIPcLm2EELi4E23TrivialOffsetCalculatorILi1EjESB_NS0_6memory15LoadWithoutCastENSC_16StoreWithoutCastEEEviT_T0_T2_T3_T4_T5_)
        /*0050*/ 	.word	0x00000020


	//----- nvinfo : EIATTR_FRAME_SIZE
	.align		4
.L_55:
        /*0054*/ 	.byte	0x04, 0x11
        /*0056*/ 	.short	(.L_57 - .L_56)
	.align		4
.L_56:
        /*0058*/ 	.word	index@(_ZN2at6native27unrolled_elementwise_kernelIZZZNS0_16ceil_kernel_cudaERNS_18TensorIteratorBaseEENKUlvE_clEvENKUlvE_clEvEUldE_St5arrayIPcLm2EELi4E23TrivialOffsetCalculatorILi1EjESB_NS0_6memory15LoadWithoutCastENSC_16StoreWithoutCastEEEviT_T0_T2_T3_T4_T5_)
        /*005c*/ 	.word	0x00000000


	//----- nvinfo : EIATTR_REGCOUNT
	.align		4
.L_57:
        /*0060*/ 	.byte	0x04, 0x2f
        /*0062*/ 	.short	(.L_59 - .L_58)
	.align		4
.L_58:
        /*0064*/ 	.word	index@(_ZN2at6native18elementwise_kernelILi128ELi2EZNS0_22gpu_kernel_impl_nocastIZZZNS0_16ceil_kernel_cudaERNS_18TensorIteratorBaseEENKUlvE_clEvENKUlvE_clEvEUldE_EEvS4_RKT_EUliE_EEviT1_)
        /*0068*/ 	.word	0x00000012


	//----- nvinfo : EIATTR_FRAME_SIZE
	.align		4
.L_59:
        /*006c*/ 	.byte	0x04, 0x11
        /*006e*/ 	.short	(.L_61 - .L_60)
	.align		4
.L_60:
        /*0070*/ 	.word	index@(_ZN2at6native18elementwise_kernelILi128ELi2EZNS0_22gpu_kernel_impl_nocastIZZZNS0_16ceil_kernel_cudaERNS_18TensorIteratorBaseEENKUlvE_clEvENKUlvE_clEvEUldE_EEvS4_RKT_EUliE_EEviT1_)
        /*0074*/ 	.word	0x00000000


	//----- nvinfo : EIATTR_REGCOUNT
	.align		4
.L_61:
        /*0078*/ 	.byte	0x04, 0x2f
        /*007a*/ 	.short	(.L_63 - .L_62)
	.align		4
.L_62:
        /*007c*/ 	.word	index@(_ZN2at6native27unrolled_elementwise_kernelIZZZNS0_16ceil_kernel_cudaERNS_18TensorIteratorBaseEENKUlvE_clEvENKUlvE_clEvEUldE_St5arrayIPcLm2EELi4E23TrivialOffsetCalculatorILi1EjESB_NS0_6memory12LoadWithCastILi1EEENSC_13StoreWithCastILi1EEEEEviT_T0_T2_T3_T4_T5_)
        /*0080*/ 	.word	0x00000028


	//----- nvinfo : EIATTR_FRAME_SIZE
	.align		4
.L_63:
        /*0084*/ 	.byte	0x04, 0x11
        /*0086*/ 	.short	(.L_65 - .L_64)
	.align		4
.L_64:
        /*0088*/ 	.word	index@(_ZN2at6native27unrolled_elementwise_kernelIZZZNS0_16ceil_kernel_cudaERNS_18TensorIteratorBaseEENKUlvE_clEvENKUlvE_clEvEUldE_St5arrayIPcLm2EELi4E23TrivialOffsetCalculatorILi1EjESB_NS0_6memory12LoadWithCastILi1EEENSC_13StoreWithCastILi1EEEEEviT_T0_T2_T3_T4_T5_)
        /*008c*/ 	.word	0x00000000


	//----- nvinfo : EIATTR_REGCOUNT
	.align		4
.L_65:
        /*0090*/ 	.byte	0x04, 0x2f
        /*0092*/ 	.short	(.L_67 - .L_66)
	.align		4
.L_66:
        /*0094*/ 	.word	index@(_ZN2at6native18elementwise_kernelILi128ELi4EZNS0_15gpu_kernel_implIZZZNS0_16ceil_kernel_cudaERNS_18TensorIteratorBaseEENKUlvE_clEvENKUlvE_clEvEUldE_EEvS4_RKT_EUliE_EEviT1_)
        /*0098*/ 	.word	0x0000001a


	//----- nvinfo : EIATTR_FRAME_SIZE
	.align		4
.L_67:
        /*009c*/ 	.byte	0x04, 0x11
        /*009e*/ 	.short	(.L_69 - .L_68)
	.align		4
.L_68:
        /*00a0*/ 	.word	index@(_ZN2at6native18elementwise_kernelILi128ELi4EZNS0_15gpu_kernel_implIZZZNS0_16ceil_kernel_cudaERNS_18TensorIteratorBaseEENKUlvE_clEvENKUlvE_clEvEUldE_EEvS4_RKT_EUliE_EEviT1_)
        /*00a4*/ 	.word	0x00000000


	//----- nvinfo : EIATTR_REGCOUNT
	.align		4
.L_69:
        /*00a8*/ 	.byte	0x04, 0x2f
        /*00aa*/ 	.short	(.L_71 - .L_70)
	.align		4
.L_70:
        /*00ac*/ 	.word	index@(_ZN2at6native29vectorized_elementwise_kernelILi8EZZZNS0_16ceil_kernel_cudaERNS_18TensorIteratorBaseEENKUlvE_clEvENKUlvE0_clEvEUlfE_St5arrayIPcLm2EEEEviT0_T1_)
        /*00b0*/ 	.word	0x00000020


	//----- nvinfo : EIATTR_FRAME_SIZE
	.align		4
.L_71:
        /*00b4*/ 	.byte	0x04, 0x11
        /*00b6*/ 	.short	(.L_73 - .L_72)
	.align		4
.L_72:
        /*00b8*/ 	.word	index@(_ZN2at6native29vectorized_elementwise_kernelILi8EZZZNS0_16ceil_kernel_cudaERNS_18TensorIteratorBaseEENKUlvE_clEvENKUlvE0_clEvEUlfE_St5arrayIPcLm2EEEEviT0_T1_)
        /*00bc*/ 	.word	0x00000000


	//----- nvinfo : EIATTR_REGCOUNT
	.align		4
.L_73:
        /*00c0*/ 	.byte	0x04, 0x2f
        /*00c2*/ 	.short	(.L_75 - .L_74)
	.align		4
.L_74:
        /*00c4*/ 	.word	index@(_ZN2at6native29vectorized_elementwise_kernelILi4EZZZNS0_16ceil_kernel_cudaERNS_18TensorIteratorBaseEENKUlvE_clEvENKUlvE0_clEvEUlfE_St5arrayIPcLm2EEEEviT0_T1_)
        /*00c8*/ 	.word	0x00000020


	//----- nvinfo : EIATTR_FRAME_SIZE
	.align		4
.L_75:
        /*00cc*/ 	.byte	0x04, 0x11
        /*00ce*/ 	.short	(.L_77 - .L_76)
	.align		4
.L_76:
        /*00d0*/ 	.word	index@(_ZN2at6native29vectorized_elementwise_kernelILi4EZZZNS0_16ceil_kernel_cudaERNS_18TensorIteratorBaseEENKUlvE_clEvENKUlvE0_clEvEUlfE_St5arrayIPcLm2EEEEviT0_T1_)
        /*00d4*/ 	.word	0x00000000


	//----- nvinfo : EIATTR_REGCOUNT
	.align		4
.L_77:
        /*00d8*/ 	.byte	0x04, 0x2f
        /*00da*/ 	.short	(.L_79 - .L_78)
	.align		4
.L_78:
        /*00dc*/ 	.word	index@(_ZN2at6native29vectorized_elementwise_kernelILi2EZZZNS0_16ceil_kernel_cudaERNS_18TensorIteratorBaseEENKUlvE_clEvENKUlvE0_clEvEUlfE_St5arrayIPcLm2EEEEviT0_T1_)
        /*00e0*/ 	.word	0x00000020


	//----- nvinfo : EIATTR_FRAME_SIZE
	.align		4
.L_79:
        /*00e4*/ 	.byte	0x04, 0x11
        /*00e6*/ 	.short	(.L_81 - .L_80)
	.align		4
.L_80:
        /*00e8*/ 	.word	index@(_ZN2at6native29vectorized_elementwise_kernelILi2EZZZNS0_16ceil_kernel_cudaERNS_18TensorIteratorBaseEENKUlvE_clEvENKUlvE0_clEvEUlfE_St5arrayIPcLm2EEEEviT0_T1_)
        /*00ec*/ 	.word	0x00000000


	//----- nvinfo : EIATTR_REGCOUNT
	.align		4
.L_81:
        /*00f0*/ 	.byte	0x04, 0x2f
        /*00f2*/ 	.short	(.L_83 - .L_82)
	.align		4
.L_82:
        /*00f4*/ 	.word	index@(_ZN2at6native27unrolled_elementwise_kernelIZZZNS0_16ceil_kernel_cudaERNS_18TensorIteratorBaseEENKUlvE_clEvENKUlvE0_clEvEUlfE_St5arrayIPcLm2EELi4E23TrivialOffsetCalculatorILi1EjESB_NS0_6memory15LoadWithoutCastENSC_16StoreWithoutCastEEEviT_T0_T2_T3_T4_T5_)
        /*00f8*/ 	.word	0x00000018


	//----- nvinfo : EIATTR_FRAME_SIZE
	.align		4
.L_83:
        /*00fc*/ 	.byte	0x04, 0x11
        /*00fe*/ 	.short	(.L_85 - .L_84)
	.align		4
.L_84:
        /*0100*/ 	.word	index@(_ZN2at6native27unrolled_elementwise_kernelIZZZNS0_16ceil_kernel_cudaERNS_18TensorIteratorBaseEENKUlvE_clEvENKUlvE0_clEvEUlfE_St5arrayIPcLm2EELi4E23TrivialOffsetCalculatorILi1EjESB_NS0_6memory15LoadWithoutCastENSC_16StoreWithoutCastEEEviT_T0_T2_T3_T4_T5_)
        /*0104*/ 	.word	0x00000000


	//----- nvinfo : EIATTR_REGCOUNT
	.align		4
.L_85:
        /*0108*/ 	.byte	0x04, 0x2f
        /*010a*/ 	.short	(.L_87 - .L_86)
	.align		4
.L_86:
        /*010c*/ 	.word	index@(_ZN2at6native18elementwise_kernelILi128ELi2EZNS0_22gpu_kernel_impl_nocastIZZZNS0_16ceil_kernel_cudaERNS_18TensorIteratorBaseEENKUlvE_clEvENKUlvE0_clEvEUlfE_EEvS4_RKT_EUliE_EEviT1_)
        /*0110*/ 	.word	0x00000012


	//----- nvinfo : EIATTR_FRAME_SIZE
	.align		4
.L_87:
        /*0114*/ 	.byte	0x04, 0x11
        /*0116*/ 	.short	(.L_89 - .L_88)
	.align		4
.L_88:
        /*0118*/ 	.word	index@(_ZN2at6native18elementwise_kernelILi128ELi2EZNS0_22gpu_kernel_impl_nocastIZZZNS0_16ceil_kernel_cudaERNS_18TensorIteratorBaseEENKUlvE_clEvENKUlvE0_clEvEUlfE_EEvS4_RKT_EUliE_EEviT1_)
        /*011c*/ 	.word	0x00000000


	//----- nvinfo : EIATTR_REGCOUNT
	.align		4
.L_89:
        /*0120*/ 	.byte	0x04, 0x2f
        /*0122*/ 	.short	(.L_91 - .L_90)
	.align		4
.L_90:
        /*0124*/ 	.word	index@(_ZN2at6native27unrolled_elementwise_kernelIZZZNS0_16ceil_kernel_cudaERNS_18TensorIteratorBaseEENKUlvE_clEvENKUlvE0_clEvEUlfE_St5arrayIPcLm2EELi4E23TrivialOffsetCalculatorILi1EjESB_NS0_6memory12LoadWithCastILi1EEENSC_13StoreWithCastILi1EEEEEviT_T0_T2_T3_T4_T5_)
        /*0128*/ 	.word	0x0000001f


	//----- nvinfo : EIATTR_FRAME_SIZE
	.align		4
.L_91:
        /*012c*/ 	.byte	0x04, 0x11
        /*012e*/ 	.short	(.L_93 - .L_92)
	.align		4
.L_92:
        /*0130*/ 	.word	index@(_ZN2at6native27unrolled_elementwise_kernelIZZZNS0_16ceil_kernel_cudaERNS_18TensorIteratorBaseEENKUlvE_clEvENKUlvE0_clEvEUlfE_St5arrayIPcLm2EELi4E23TrivialOffsetCalculatorILi1EjESB_NS0_6memory12LoadWithCastILi1EEENSC_13StoreWithCastILi1EEEEEviT_T0_T2_T3_T4_T5_)
        /*0134*/ 	.word	0x00000000


	//----- nvinfo : EIATTR_REGCOUNT
	.align		4
.L_93:
        /*0138*/ 	.byte	0x04, 0x2f
        /*013a*/ 	.short	(.L_95 - .L_94)
	.align		4
.L_94:
        /*013c*/ 	.word	index@(_ZN2at6native18elementwise_kernelILi128ELi4EZNS0_15gpu_kernel_implIZZZNS0_16ceil_kernel_cudaERNS_18TensorIteratorBaseEENKUlvE_clEvENKUlvE0_clEvEUlfE_EEvS4_RKT_EUliE_EEviT1_)
        /*0140*/ 	.word	0x0000001a


	//----- nvinfo : EIATTR_FRAME_SIZE
	.align		4
.L_95:
        /*0144*/ 	.byte	0x04, 0x11
        /*0146*/ 	.short	(.L_97 - .L_96)
	.align		4
.L_96:
        /*0148*/ 	.word	index@(_ZN2at6native18elementwise_kernelILi128ELi4EZNS0_15gpu_kernel_implIZZZNS0_16ceil_kernel_cudaERNS_18TensorIteratorBaseEENKUlvE_clEvENKUlvE0_clEvEUlfE_EEvS4_RKT_EUliE_EEviT1_)
        /*014c*/ 	.word	0x00000000


	//----- nvinfo : EIATTR_REGCOUNT
	.align		4
.L_97:
        /*0150*/ 	.byte	0x04, 0x2f
        /*0152*/ 	.short	(.L_99 - .L_98)
	.align		4
.L_98:
        /*0154*/ 	.word	index@(_ZN2at6native29vectorized_elementwise_kernelILi8EZZZNS0_16ceil_kernel_cudaERNS_18TensorIteratorBaseEENKUlvE_clEvENKUlvE1_clEvEUlN3c104HalfEE_St5arrayIPcLm2EEEEviT0_T1_)
        /*0158*/ 	.word	0x00000020


	//----- nvinfo : EIATTR_FRAME_SIZE
	.align		4
.L_99:
        /*015c*/ 	.byte	0x04, 0x11
        /*015e*/ 	.short	(.L_101 - .L_100)
	.align		4
.L_100:
        /*0160*/ 	.word	index@(_ZN2at6native29vectorized_elementwise_kernelILi8EZZZNS0_16ceil_kernel_cudaERNS_18TensorIteratorBaseEENKUlvE_clEvENKUlvE1_clEvEUlN3c104HalfEE_St5arrayIPcLm2EEEEviT0_T1_)
        /*0164*/ 	.word	0x00000000


	//----- nvinfo : EIATTR_REGCOUNT
	.align		4
.L_101:
        /*0168*/ 	.byte	0x04, 0x2f
        /*016a*/ 	.short	(.L_103 - .L_102)
	.align		4
.L_102:
        /*016c*/ 	.word	index@(_ZN2at6native29vectorized_elementwise_kernelILi4EZZZNS0_16ceil_kernel_cudaERNS_18TensorIteratorBaseEENKUlvE_clEvENKUlvE1_clEvEUlN3c104HalfEE_St5arrayIPcLm2EEEEviT0_T1_)
        /*0170*/ 	.word	0x00000020


	//----- nvinfo : EIATTR_FRAME_SIZE
	.align		4
.L_103:
        /*0174*/ 	.byte	0x04, 0x11
        /*0176*/ 	.short	(.L_105 - .L_104)
	.align		4
.L_104:
        /*0178*/ 	.word	index@(_ZN2at6native29vectorized_elementwise_kernelILi4EZZZNS0_16ceil_kernel_cudaERNS_18TensorIteratorBaseEENKUlvE_clEvENKUlvE1_clEvEUlN3c104HalfEE_St5arrayIPcLm2EEEEviT0_T1_)
        /*017c*/ 	.word	0x00000000


	//----- nvinfo : EIATTR_REGCOUNT
	.align		4
.L_105:
        /*0180*/ 	.byte	0x04, 0x2f
        /*0182*/ 	.short	(.L_107 - .L_106)
	.align		4
.L_106:
        /*0184*/ 	.word	index@(_ZN2at6native29vectorized_elementwise_kernelILi2EZZZNS0_16ceil_kernel_cudaERNS_18TensorIteratorBaseEENKUlvE_clEvENKUlvE1_clEvEUlN3c104HalfEE_St5arrayIPcLm2EEEEviT0_T1_)
        /*0188*/ 	.word	0x00000020


	//----- nvinfo : EIATTR_FRAME_SIZE
	.align		4
.L_107:
        /*018c*/ 	.byte	0x04, 0x11
        /*018e*/ 	.short	(.L_109 - .L_108)
	.align		4
.L_108:
        /*0190*/ 	.word	index@(_ZN2at6native29vectorized_elementwise_kernelILi2EZZZNS0_16ceil_kernel_cudaERNS_18TensorIteratorBaseEENKUlvE_clEvENKUlvE1_clEvEUlN3c104HalfEE_St5arrayIPcLm2EEEEviT0_T1_)
        /*0194*/ 	.word	0x00000000


	//----- nvinfo : EIATTR_REGCOUNT
	.align		4
.L_109:
        /*0198*/ 	.byte	0x04, 0x2f
        /*019a*/ 	.short	(.L_111 - .L_110)
	.align		4
.L_110:
        /*019c*/ 	.word	index@(_ZN2at6native27unrolled_elementwise_kernelIZZZNS0_16ceil_kernel_cudaERNS_18TensorIteratorBaseEENKUlvE_clEvENKUlvE1_clEvEUlN3c104HalfEE_St5arrayIPcLm2EELi4E23TrivialOffsetCalculatorILi1EjESD_NS0_6memory15LoadWithoutCastENSE_16StoreWithoutCastEEEviT_T0_T2_T3_T4_T5_)
        /*01a0*/ 	.word	0x00000018


	//----- nvinfo : EIATTR_FRAME_SIZE
	.align		4
.L_111:
        /*01a4*/ 	.byte	0x04, 0x11
        /*01a6*/ 	.short	(.L_113 - .L_112)
	.align		4
.L_112:
        /*01a8*/ 	.word	index@(_ZN2at6native27unrolled_elementwise_kernelIZZZNS0_16ceil_kernel_cudaERNS_18TensorIteratorBaseEENKUlvE_clEvENKUlvE1_clEvEUlN3c104HalfEE_St5arrayIPcLm2EELi4E23TrivialOffsetCalculatorILi1EjESD_NS0_6memory15LoadWithoutCastENSE_16StoreWithoutCastEEEviT_T0_T2_T3_T4_T5_)
        /*01ac*/ 	.word	0x00000000


	//----- nvinfo : EIATTR_REGCOUNT
	.align		4
.L_113:
        /*01b0*/ 	.byte	0x04, 0x2f
        /*01b2*/ 	.short	(.L_115 - .L_114)
	.align		4
.L_114:
        /*01b4*/ 	.word	index@(_ZN2at6native18elementwise_kernelILi128ELi4EZNS0_22gpu_kernel_impl_nocastIZZZNS0_16ceil_kernel_cudaERNS_18TensorIteratorBaseEENKUlvE_clEvENKUlvE1_clEvEUlN3c104HalfEE_EEvS4_RKT_EUliE_EEviT1_)
        /*01b8*/ 	.word	0x00000012


	//----- nvinfo : EIATTR_FRAME_SIZE
	.align		4
.L_115:
        /*01bc*/ 	.byte	0x04, 0x11
        /*01be*/ 	.short	(.L_117 - .L_116)
	.align		4
.L_116:
        /*01c0*/ 	.word	index@(_ZN2at6native18elementwise_kernelILi128ELi4EZNS0_22gpu_kernel_impl_nocastIZZZNS0_16ceil_kernel_cudaERNS_18TensorIteratorBaseEENKUlvE_clEvENKUlvE1_clEvEUlN3c104HalfEE_EEvS4_RKT_EUliE_EEviT1_)
        /*01c4*/ 	.word	0x00000000


	//----- nvinfo : EIATTR_REGCOUNT
	.align		4
.L_117:
        /*01c8*/ 	.byte	0x04, 0x2f
        /*01ca*/ 	.short	(.L_119 - .L_118)
	.align		4
.L_118:
        /*01cc*/ 	.word	index@(_ZN2at6native27unrolled_elementwise_kernelIZZZNS0_16ceil_kernel_cudaERNS_18TensorIteratorBaseEENKUlvE_clEvENKUlvE1_clEvEUlN3c104HalfEE_St5arrayIPcLm2EELi4E23TrivialOffsetCalculatorILi1EjESD_NS0_6memory12LoadWithCastILi1EEENSE_13StoreWithCastILi1EEEEEviT_T0_T2_T3_T4_T5_)
        /*01d0*/ 	.word	0x0000001e


	//----- nvinfo : EIATTR_FRAME_SIZE
	.align		4
.L_119:
        /*01d4*/ 	.byte	0x04, 0x11
        /*01d6*/ 	.short	(.L_121 - .L_120)
	.align		4
.L_120:
        /*01d8*/ 	.word	index@(_ZN2at6native27unrolled_elementwise_kernelIZZZNS0_16ceil_kernel_cudaERNS_18TensorIteratorBaseEENKUlvE_clEvENKUlvE1_clEvEUlN3c104HalfEE_St5arrayIPcLm2EELi4E23TrivialOffsetCalculatorILi1EjESD_NS0_6memory12LoadWithCastILi1EEENSE_13StoreWithCastILi1EEEEEviT_T0_T2_T3_T4_T5_)
        /*01dc*/ 	.word	0x00000000


	//----- nvinfo : EIATTR_REGCOUNT
	.align		4
.L_121:
        /*01e0*/ 	.byte	0x04, 0x2f
        /*01e2*/ 	.short	(.L_123 - .L_122)
	.align		4
.L_122:
        /*01e4*/ 	.word	index@(_ZN2at6native18elementwise_kernelILi128ELi4EZNS0_15gpu_kernel_implIZZZNS0_16ceil_kernel_cudaERNS_18TensorIteratorBaseEENKUlvE_clEvENKUlvE1_clEvEUlN3c104HalfEE_EEvS4_RKT_EUliE_EEviT1_)
        /*01e8*/ 	.word	0x0000001a


	//----- nvinfo : EIATTR_FRAME_SIZE
	.align		4
.L_123:
        /*01ec*/ 	.byte	0x04, 0x11
        /*01ee*/ 	.short	(.L_125 - .L_124)
	.align		4
.L_124:
        /*01f0*/ 	.word	index@(_ZN2at6native18elementwise_kernelILi128ELi4EZNS0_15gpu_kernel_implIZZZNS0_16ceil_kernel_cudaERNS_18TensorIteratorBaseEENKUlvE_clEvENKUlvE1_clEvEUlN3c104HalfEE_EEvS4_RKT_EUliE_EEviT1_)
        /*01f4*/ 	.word	0x00000000


	//----- nvinfo : EIATTR_REGCOUNT
	.align		4
.L_125:
        /*01f8*/ 	.byte	0x04, 0x2f
        /*01fa*/ 	.short	(.L_127 - .L_126)
	.align		4
.L_126:
        /*01fc*/ 	.word	index@(_ZN2at6native29vectorized_elementwise_kernelILi8EZZZNS0_16ceil_kernel_cudaERNS_18TensorIteratorBaseEENKUlvE_clEvENKUlvE2_clEvEUlN3c108BFloat16EE_St5arrayIPcLm2EEEEviT0_T1_)
        /*0200*/ 	.word	0x00000020


	//----- nvinfo : EIATTR_FRAME_SIZE
	.align		4
.L_127:
        /*0204*/ 	.byte	0x04, 0x11
        /*0206*/ 	.short	(.L_129 - .L_128)
	.align		4
.L_128:
        /*0208*/ 	.word	index@(_ZN2at6native29vectorized_elementwise_kernelILi8EZZZNS0_16ceil_kernel_cudaERNS_18TensorIteratorBaseEENKUlvE_clEvENKUlvE2_clEvEUlN3c108BFloat16EE_St5arrayIPcLm2EEEEviT0_T1_)
        /*020c*/ 	.word	0x00000000


	//----- nvinfo : EIATTR_REGCOUNT
	.align		4
.L_129:
        /*0210*/ 	.byte	0x04, 0x2f
        /*0212*/ 	.short	(.L_131 - .L_130)
	.align		4
.L_130:
        /*0214*/ 	.word	index@(_ZN2at6native29vectorized_elementwise_kernelILi4EZZZNS0_16ceil_kernel_cudaERNS_18TensorIteratorBaseEENKUlvE_clEvENKUlvE2_clEvEUlN3c108BFloat16EE_St5arrayIPcLm2EEEEviT0_T1_)
        /*0218*/ 	.word	0x00000020


	//----- nvinfo : EIATTR_FRAME_SIZE
	.align		4
.L_131:
        /*021c*/ 	.byte	0x04, 0x11
        /*021e*/ 	.short	(.L_133 - .L_132)
	.align		4
.L_132:
        /*0220*/ 	.word	index@(_ZN2at6native29vectorized_elementwise_kernelILi4EZZZNS0_16ceil_kernel_cudaERNS_18TensorIteratorBaseEENKUlvE_clEvENKUlvE2_clEvEUlN3c108BFloat16EE_St5arrayIPcLm2EEEEviT0_T1_)
        /*0224*/ 	.word	0x00000000


	//----- nvinfo : EIATTR_REGCOUNT
	.align		4
.L_133:
        /*0228*/ 	.byte	0x04, 0x2f
        /*022a*/ 	.short	(.L_135 - .L_134)
	.align		4
.L_134:
        /*022c*/ 	.word	index@(_ZN2at6native29vectorized_elementwise_kernelILi2EZZZNS0_16ceil_kernel_cudaERNS_18TensorIteratorBaseEENKUlvE_clEvENKUlvE2_clEvEUlN3c108BFloat16EE_St5arrayIPcLm2EEEEviT0_T1_)
        /*0230*/ 	.word	0x00000020


	//----- nvinfo : EIATTR_FRAME_SIZE
	.align		4
.L_135:
        /*0234*/ 	.byte	0x04, 0x11
        /*0236*/ 	.short	(.L_137 - .L_136)
	.align		4
.L_136:
        /*0238*/ 	.word	index@(_ZN2at6native29vectorized_elementwise_kernelILi2EZZZNS0_16ceil_kernel_cudaERNS_18TensorIteratorBaseEENKUlvE_clEvENKUlvE2_clEvEUlN3c108BFloat16EE_St5arrayIPcLm2EEEEviT0_T1_)
        /*023c*/ 	.word	0x00000000


	//----- nvinfo : EIATTR_REGCOUNT
	.align		4
.L_137:
        /*0240*/ 	.byte	0x04, 0x2f
        /*0242*/ 	.short	(.L_139 - .L_138)
	.align		4
.L_138:
        /*0244*/ 	.word	index@(_ZN2at6native27unrolled_elementwise_kernelIZZZNS0_16ceil_kernel_cudaERNS_18TensorIteratorBaseEENKUlvE_clEvENKUlvE2_clEvEUlN3c108BFloat16EE_St5arrayIPcLm2EELi4E23TrivialOffsetCalculatorILi1EjESD_NS0_6memory15LoadWithoutCastENSE_16StoreWithoutCastEEEviT_T0_T2_T3_T4_T5_)
        /*0248*/ 	.word	0x00000018


	//----- nvinfo : EIATTR_FRAME_SIZE
	.align		4
.L_139:
        /*024c*/ 	.byte	0x04, 0x11
        /*024e*/ 	.short	(.L_141 - .L_140)
	.align		4
.L_140:
        /*0250*/ 	.word	index@(_ZN2at6native27unrolled_elementwise_kernelIZZZNS0_16ceil_kernel_cudaERNS_18TensorIteratorBaseEENKUlvE_clEvENKUlvE2_clEvEUlN3c108BFloat16EE_St5arrayIPcLm2EELi4E23TrivialOffsetCalculatorILi1EjESD_NS0_6memory15LoadWithoutCastENSE_16StoreWithoutCastEEEviT_T0_T2_T3_T4_T5_)
        /*0254*/ 	.word	0x00000000


	//----- nvinfo : EIATTR_REGCOUNT
	.align		4
.L_141:
        /*0258*/ 	.byte	0x04, 0x2f
        /*025a*/ 	.short	(.L_143 - .L_142)
	.align		4
.L_142:
        /*025c*/ 	.word	index@(_ZN2at6native18elementwise_kernelILi128ELi4EZNS0_22gpu_kernel_impl_nocastIZZZNS0_16ceil_kernel_cudaERNS_18TensorIteratorBaseEENKUlvE_clEvENKUlvE2_clEvEUlN3c108BFloat16EE_EEvS4_RKT_EUliE_EEviT1_)
        /*0260*/ 	.word	0x00000012


	//----- nvinfo : EIATTR_FRAME_SIZE
	.align		4
.L_143:
        /*0264*/ 	.byte	0x04, 0x11
        /*0266*/ 	.short	(.L_145 - .L_144)
	.align		4
.L_144:
        /*0268*/ 	.word	index@(_ZN2at6native18elementwise_kernelILi128ELi4EZNS0_22gpu_kernel_impl_nocastIZZZNS0_16ceil_kernel_cudaERNS_18TensorIteratorBaseEENKUlvE_clEvENKUlvE2_clEvEUlN3c108BFloat16EE_EEvS4_RKT_EUliE_EEviT1_)
        /*026c*/ 	.word	0x00000000


	//----- nvinfo : EIATTR_REGCOUNT
	.align		4
.L_145:
        /*0270*/ 	.byte	0x04, 0x2f
        /*0272*/ 	.short	(.L_147 - .L_146)
	.align		4
.L_146:
        /*0274*/ 	.word	index@(_ZN2at6native27unrolled_elementwise_kernelIZZZNS0_16ceil_kernel_cudaERNS_18TensorIteratorBaseEENKUlvE_clEvENKUlvE2_clEvEUlN3c108BFloat16EE_St5arrayIPcLm2EELi4E23TrivialOffsetCalculatorILi1EjESD_NS0_6memory12LoadWithCastILi1EEENSE_13StoreWithCastILi1EEEEEviT_T0_T2_T3_T4_T5_)
        /*0278*/ 	.word	0x0000001c


	//----- nvinfo : EIATTR_FRAME_SIZE
	.align		4
.L_147:
        /*027c*/ 	.byte	0x04, 0x11
        /*027e*/ 	.short	(.L_149 - .L_148)
	.align		4
.L_148:
        /*0280*/ 	.word	index@(_ZN2at6native27unrolled_elementwise_kernelIZZZNS0_16ceil_kernel_cudaERNS_18TensorIteratorBaseEENKUlvE_clEvENKUlvE2_clEvEUlN3c108BFloat16EE_St5arrayIPcLm2EELi4E23TrivialOffsetCalculatorILi1EjESD_NS0_6memory12LoadWithCastILi1EEENSE_13StoreWithCastILi1EEEEEviT_T0_T2_T3_T4_T5_)
        /*0284*/ 	.word	0x00000000


	//----- nvinfo : EIATTR_REGCOUNT
	.align		4
.L_149:
        /*0288*/ 	.byte	0x04, 0x2f
        /*028a*/ 	.short	(.L_151 - .L_150)
	.align		4
.L_150:
        /*028c*/ 	.word	index@(_ZN2at6native18elementwise_kernelILi128ELi4EZNS0_15gpu_kernel_implIZZZNS0_16ceil_kernel_cudaERNS_18TensorIteratorBaseEENKUlvE_clEvENKUlvE2_clEvEUlN3c108BFloat16EE_EEvS4_RKT_EUliE_EEviT1_)
        /*0290*/ 	.word	0x0000001a


	//----- nvinfo : EIATTR_FRAME_SIZE
	.align		4
.L_151:
        /*0294*/ 	.byte	0x04, 0x11
        /*0296*/ 	.short	(.L_153 - .L_152)
	.align		4
.L_152:
        /*0298*/ 	.word	index@(_ZN2at6native18elementwise_kernelILi128ELi4EZNS0_15gpu_kernel_implIZZZNS0_16ceil_kernel_cudaERNS_18TensorIteratorBaseEENKUlvE_clEvENKUlvE2_clEvEUlN3c108BFloat16EE_EEvS4_RKT_EUliE_EEviT1_)
        /*029c*/ 	.word	0x00000000


	//----- nvinfo : EIATTR_REGCOUNT
	.align		4
.L_153:
        /*02a0*/ 	.byte	0x04, 0x2f
        /*02a2*/ 	.short	(.L_155 - .L_154)
	.align		4
.L_154:
        /*02a4*/ 	.word	index@(_ZN2at6native29vectorized_elementwise_kernelILi8EZZZNS0_16frac_kernel_cudaERNS_18TensorIteratorBaseEENKUlvE_clEvENKUlvE_clEvEUldE_St5arrayIPcLm2EEEEviT0_T1_)
        /*02a8*/ 	.word	0x00000028


	//----- nvinfo : EIATTR_FRAME_SIZE
	.align		4
.L_155:
        /*02ac*/ 	.byte	0x04, 0x11
        /*02ae*/ 	.short	(.L_157 - .L_156)
	.align		4
.L_156:
        /*02b0*/ 	.word	index@(_ZN2at6native29vectorized_elementwise_kernelILi8EZZZNS0_16frac_kernel_cudaERNS_18TensorIteratorBaseEENKUlvE_clEvENKUlvE_clEvEUldE_St5arrayIPcLm2EEEEviT0_T1_)
        /*02b4*/ 	.word	0x00000000


	//----- nvinfo : EIATTR_REGCOUNT
	.align		4
.L_157:
        /*02b8*/ 	.byte	0x04, 0x2f
        /*02ba*/ 	.short	(.L_159 - .L_158)
	.align		4
.L_158:
        /*02bc*/ 	.word	index@(_ZN2at6native29vectorized_elementwise_kernelILi4EZZZNS0_16frac_kernel_cudaERNS_18TensorIteratorBaseEENKUlvE_clEvENKUlvE_clEvEUldE_St5arrayIPcLm2EEEEviT0_T1_)
        /*02c0*/ 	.word	0x00000028


	//----- nvinfo : EIATTR_FRAME_SIZE
	.align		4
.L_159:
        /*02c4*/ 	.byte	0x04, 0x11
        /*02c6*/ 	.short	(.L_161 - .L_160)
	.align		4
.L_160:
        /*02c8*/ 	.word	index@(_ZN2at6native29vectorized_elementwise_kernelILi4EZZZNS0_16frac_kernel_cudaERNS_18TensorIteratorBaseEENKUlvE_clEvENKUlvE_clEvEUldE_St5arrayIPcLm2EEEEviT0_T1_)
        /*02cc*/ 	.word	0x00000000


	//----- nvinfo : EIATTR_REGCOUNT
	.align		4
.L_161:
        /*02d0*/ 	.byte	0x04, 0x2f
        /*02d2*/ 	.short	(.L_163 - .L_162)
	.align		4
.L_162:
        /*02d4*/ 	.word	index@(_ZN2at6native29vectorized_elementwise_kernelILi2EZZZNS0_16frac_kernel_cudaERNS_18TensorIteratorBaseEENKUlvE_clEvENKUlvE_clEvEUldE_St5arrayIPcLm2EEEEviT0_T1_)
        /*02d8*/ 	.word	0x00000028


	//----- nvinfo : EIATTR_FRAME_SIZE
	.align		4
.L_163:
        /*02dc*/ 	.byte	0x04, 0x11
        /*02de*/ 	.short	(.L_165 - .L_164)
	.align		4
.L_164:
        /*02e0*/ 	.word	index@(_ZN2at6native29vectorized_elementwise_kernelILi2EZZZNS0_16frac_kernel_cudaERNS_18TensorIteratorBaseEENKUlvE_clEvENKUlvE_clEvEUldE_St5arrayIPcLm2EEEEviT0_T1_)
        /*02e4*/ 	.word	0x00000000


	//----- nvinfo : EIATTR_REGCOUNT
	.align		4
.L_165:
        /*02e8*/ 	.byte	0x04, 0x2f
        /*02ea*/ 	.short	(.L_167 - .L_166)
	.align		4
.L_166:
        /*02ec*/ 	.word	index@(_ZN2at6native27unrolled_elementwise_kernelIZZZNS0_16frac_kernel_cudaERNS_18TensorIteratorBaseEENKUlvE_clEvENKUlvE_clEvEUldE_St5arrayIPcLm2EELi4E23TrivialOffsetCalculatorILi1EjESB_NS0_6memory15LoadWithoutCastENSC_16StoreWithoutCastEEEviT_T0_T2_T3_T4_T5_)
        /*02f0*/ 	.word	0x00000020


	//----- nvinfo : EIATTR_FRAME_SIZE
	.align		4
.L_167:
        /*02f4*/ 	.byte	0x04, 0x11
        /*02f6*/ 	.short	(.L_169 - .L_168)
	.align		4
.L_168:
        /*02f8*/ 	.word	index@(_ZN2at6native27unrolled_elementwise_kernelIZZZNS0_16frac_kernel_cudaERNS_18TensorIteratorBaseEENKUlvE_clEvENKUlvE_clEvEUldE_St5arrayIPcLm2EELi4E23TrivialOffsetCalculatorILi1EjESB_NS0_6memory15LoadWithoutCastENSC_16StoreWithoutCastEEEviT_T0_T2_T3_T4_T5_)
        /*02fc*/ 	.word	0x00000000


	//----- nvinfo : EIATTR_REGCOUNT
	.align		4
.L_169:
        /*0300*/ 	.byte	0x04, 0x2f
        /*0302*/ 	.short	(.L_171 - .L_170)
	.align		4
.L_170:
        /*0304*/ 	.word	index@(_ZN2at6native18elementwise_kernelILi128ELi2EZNS0_22gpu_kernel_impl_nocastIZZZNS0_16frac_kernel_cudaERNS_18TensorIteratorBaseEENKUlvE_clEvENKUlvE_clEvEUldE_EEvS4_RKT_EUliE_EEviT1_)
        /*0308*/ 	.word	0x00000012


	//----- nvinfo : EIATTR_FRAME_SIZE
	.align		4
.L_171:
        /*030c*/ 	.byte	0x04, 0x11
        /*030e*/ 	.short	(.L_173 - .L_172)
	.align		4
.L_172:
        /*0310*/ 	.word	index@(_ZN2at6native18elementwise_kernelILi128ELi2EZNS0_22gpu_kernel_impl_nocastIZZZNS0_16frac_kernel_cudaERNS_18TensorIteratorBaseEENKUlvE_clEvENKUlvE_clEvEUldE_EEvS4_RKT_EUliE_EEviT1_)
        /*0314*/ 	.word	0x00000000


	//----- nvinfo : EIATTR_REGCOUNT
	.align		4
.L_173:
        /*0318*/ 	.byte	0x04, 0x2f
        /*031a*/ 	.short	(.L_175 - .L_174)
	.align		4
.L_174:
        /*031c*/ 	.word	index@(_ZN2at6native27unrolled_elementwise_kernelIZZZNS0_16frac_kernel_cudaERNS_18TensorIteratorBaseEENKUlvE_clEvENKUlvE_clEvEUldE_St5arrayIPcLm2EELi4E23TrivialOffsetCalculatorILi1EjESB_NS0_6memory12LoadWithCastILi1EEENSC_13StoreWithCastILi1EEEEEviT_T0_T2_T3_T4_T5_)
        /*0320*/ 	.word	0x00000022


	//----- nvinfo : EIATTR_FRAME_SIZE
	.align		4
.L_175:
        /*0324*/ 	.byte	0x04, 0x11
        /*0326*/ 	.short	(.L_177 - .L_176)
	.align		4
.L_176:
        /*0328*/ 	.word	index@(_ZN2at6native27unrolled_elementwise_kernelIZZZNS0_16frac_kernel_cudaERNS_18TensorIteratorBaseEENKUlvE_clEvENKUlvE_clEvEUldE_St5arrayIPcLm2EELi4E23TrivialOffsetCalculatorILi1EjESB_NS0_6memory12LoadWithCastILi1EEENSC_13StoreWithCastILi1EEEEEviT_T0_T2_T3_T4_T5_)
        /*032c*/ 	.word	0x00000000


	//----- nvinfo : EIATTR_REGCOUNT
	.align		4
.L_177:
        /*0330*/ 	.byte	0x04, 0x2f
        /*0332*/ 	.short	(.L_179 - .L_178)
	.align		4
.L_178:
        /*0334*/ 	.word	index@(_ZN2at6native18elementwise_kernelILi128ELi4EZNS0_15gpu_kernel_implIZZZNS0_16frac_kernel_cudaERNS_18TensorIteratorBaseEENKUlvE_clEvENKUlvE_clEvEUldE_EEvS4_RKT_EUliE_EEviT1_)
        /*0338*/ 	.word	0x0000001a


	//----- nvinfo : EIATTR_FRAME_SIZE
	.align		4
.L_179:
        /*033c*/ 	.byte	0x04, 0x11
        /*033e*/ 	.short	(.L_181 - .L_180)
	.align		4
.L_180:
        /*0340*/ 	.word	index@(_ZN2at6native18elementwise_kernelILi128ELi4EZNS0_15gpu_kernel_implIZZZNS0_16frac_kernel_cudaERNS_18TensorIteratorBaseEENKUlvE_clEvENKUlvE_clEvEUldE_EEvS4_RKT_EUliE_EEviT1_)
        /*0344*/ 	.word	0x00000000


	//----- nvinfo : EIATTR_REGCOUNT
	.align		4
.L_181:
        /*0348*/ 	.byte	0x04, 0x2f
        /*034a*/ 	.short	(.L_183 - .L_182)
	.align		4
.L_182:
        /*034c*/ 	.word	index@(_ZN2at6native29vectorized_elementwise_kernelILi8EZZZNS0_16frac_kernel_cudaERNS_18TensorIteratorBaseEENKUlvE_clEvENKUlvE0_clEvEUlfE_St5arrayIPcLm2EEEEviT0_T1_)
        /*0350*/ 	.word	0x00000020


	//----- nvinfo : EIATTR_FRAME_SIZE
	.align		4
.L_183:
        /*0354*/ 	.byte	0x04, 0x11
        /*0356*/ 	.short	(.L_185 - .L_184)
	.align		4
.L_184:
        /*0358*/ 	.word	index@(_ZN2at6native29vectorized_elementwise_kernelILi8EZZZNS0_16frac_kernel_cudaERNS_18TensorIteratorBaseEENKUlvE_clEvENKUlvE0_clEvEUlfE_St5arrayIPcLm2EEEEviT0_T1_)
        /*035c*/ 	.word	0x00000000


	//----- nvinfo : EIATTR_REGCOUNT
	.align		4
.L_185:
        /*0360*/ 	.byte	0x04, 0x2f
        /*0362*/ 	.short	(.L_187 - .L_186)
	.align		4
.L_186:
        /*0364*/ 	.word	index@(_ZN2at6native29vectorized_elementwise_kernelILi4EZZZNS0_16frac_kernel_cudaERNS_18TensorIteratorBaseEENKUlvE_clEvENKUlvE0_clEvEUlfE_St5arrayIPcLm2EEEEviT0_T1_)
        /*0368*/ 	.word	0x00000020


	//----- nvinfo : EIATTR_FRAME_SIZE
	.align		4
.L_187:
        /*036c*/ 	.byte	0x04, 0x11
        /*036e*/ 	.short	(.L_189 - .L_188)
	.align		4
.L_188:
        /*0370*/ 	.word	index@(_ZN2at6native29vectorized_elementwise_kernelILi4EZZZNS0_16frac_kernel_cudaERNS_18TensorIteratorBaseEENKUlvE_clEvENKUlvE0_clEvEUlfE_St5arrayIPcLm2EEEEviT0_T1_)
        /*0374*/ 	.word	0x00000000


	//----- nvinfo : EIATTR_REGCOUNT
	.align		4
.L_189:
        /*0378*/ 	.byte	0x04, 0x2f
        /*037a*/ 	.short	(.L_191 - .L_190)
	.align		4
.L_190:
        /*037c*/ 	.word	index@(_ZN2at6native29vectorized_elementwise_kernelILi2EZZZNS0_16frac_kernel_cudaERNS_18TensorIteratorBaseEENKUlvE_clEvENKUlvE0_clEvEUlfE_St5arrayIPcLm2EEEEviT0_T1_)
        /*0380*/ 	.word	0x00000020


	//----- nvinfo : EIATTR_FRAME_SIZE
	.align		4
.L_191:
        /*0384*/ 	.byte	0x04, 0x11
        /*0386*/ 	.short	(.L_193 - .L_192)
	.align		4
.L_192:
        /*0388*/ 	.word	index@(_ZN2at6native29vectorized_elementwise_kernelILi2EZZZNS0_16frac_kernel_cudaERNS_18TensorIteratorBaseEENKUlvE_clEvENKUlvE0_clEvEUlfE_St5arrayIPcLm2EEEEviT0_T1_)
        /*038c*/ 	.word	0x00000000


	//----- nvinfo : EIATTR_REGCOUNT
	.align		4
.L_193:
        /*0390*/ 	.byte	0x04, 0x2f
        /*0392*/ 	.short	(.L_195 - .L_194)
	.align		4
.L_194:
        /*0394*/ 	.word	index@(_ZN2at6native27unrolled_elementwise_kernelIZZZNS0_16frac_kernel_cudaERNS_18TensorIteratorBaseEENKUlvE_clEvENKUlvE0_clEvEUlfE_St5arrayIPcLm2EELi4E23TrivialOffsetCalculatorILi1EjESB_NS0_6memory15LoadWithoutCastENSC_16StoreWithoutCastEEEviT_T0_T2_T3_T4_T5_)
        /*0398*/ 	.word	0x0000001c


	//----- nvinfo : EIATTR_FRAME_SIZE
	.align		4
.L_195:
        /*039c*/ 	.byte	0x04, 0x11
        /*039e*/ 	.short	(.L_197 - .L_196)
	.align		4
.L_196:
        /*03a0*/ 	.word	index@(_ZN2at6native27unrolled_elementwise_kernelIZZZNS0_16frac_kernel_cudaERNS_18TensorIteratorBaseEENKUlvE_clEvENKUlvE0_clEvEUlfE_St5arrayIPcLm2EELi4E23TrivialOffsetCalculatorILi1EjESB_NS0_6memory15LoadWithoutCastENSC_16StoreWithoutCastEEEviT_T0_T2_T3_T4_T5_)
        /*03a4*/ 	.word	0x00000000


	//----- nvinfo : EIATTR_REGCOUNT
	.align		4
.L_197:
        /*03a8*/ 	.byte	0x04, 0x2f
        /*03aa*/ 	.short	(.L_199 - .L_198)
	.align		4
.L_198:
        /*03ac*/ 	.word	index@(_ZN2at6native18elementwise_kernelILi128ELi2EZNS0_22gpu_kernel_impl_nocastIZZZNS0_16frac_kernel_cudaERNS_18TensorIteratorBaseEENKUlvE_clEvENKUlvE0_clEvEUlfE_EEvS4_RKT_EUliE_EEviT1_)
        /*03b0*/ 	.word	0x00000012


	//----- nvinfo : EIATTR_FRAME_SIZE
	.align		4
.L_199:
        /*03b4*/ 	.byte	0x04, 0x11
        /*03b6*/ 	.short	(.L_201 - .L_200)
	.align		4
.L_200:
        /*03b8*/ 	.word	index@(_ZN2at6native18elementwise_kernelILi128ELi2EZNS0_22gpu_kernel_impl_nocastIZZZNS0_16frac_kernel_cudaERNS_18TensorIteratorBaseEENKUlvE_clEvENKUlvE0_clEvEUlfE_EEvS4_RKT_EUliE_EEviT1_)
        /*03bc*/ 	.word	0x00000000


	//----- nvinfo : EIATTR_REGCOUNT
	.align		4
.L_201:
        /*03c0*/ 	.byte	0x04, 0x2f
        /*03c2*/ 	.short	(.L_203 - .L_202)
	.align		4
.L_202:
        /*03c4*/ 	.word	index@(_ZN2at6native27unrolled_elementwise_kernelIZZZNS0_16frac_kernel_cudaERNS_18TensorIteratorBaseEENKUlvE_clEvENKUlvE0_clEvEUlfE_St5arrayIPcLm2EELi4E23TrivialOffsetCalculatorILi1EjESB_NS0_6memory12LoadWithCastILi1EEENSC_13StoreWithCastILi1EEEEEviT_T0_T2_T3_T4_T5_)
        /*03c8*/ 	.word	0x00000020


	//----- nvinfo : EIATTR_FRAME_SIZE
	.align		4
.L_203:
        /*03cc*/ 	.byte	0x04, 0x11
        /*03ce*/ 	.short	(.L_205 - .L_204)
	.align		4
.L_204:
        /*03d0*/ 	.word	index@(_ZN2at6native27unrolled_elementwise_kernelIZZZNS0_16frac_kernel_cudaERNS_18TensorIteratorBaseEENKUlvE_clEvENKUlvE0_clEvEUlfE_St5arrayIPcLm2EELi4E23TrivialOffsetCalculatorILi1EjESB_NS0_6memory12LoadWithCastILi1EEENSC_13StoreWithCastILi1EEEEEviT_T0_T2_T3_T4_T5_)
        /*03d4*/ 	.word	0x00000000


	//----- nvinfo : EIATTR_REGCOUNT
	.align		4
.L_205:
        /*03d8*/ 	.byte	0x04, 0x2f
        /*03da*/ 	.short	(.L_207 - .L_206)
	.align		4
.L_206:
        /*03dc*/ 	.word	index@(_ZN2at6native18elementwise_kernelILi128ELi4EZNS0_15gpu_kernel_implIZZZNS0_16frac_kernel_cudaERNS_18TensorIteratorBaseEENKUlvE_clEvENKUlvE0_clEvEUlfE_EEvS4_RKT_EUliE_EEviT1_)
        /*03e0*/ 	.word	0x0000001a


	//----- nvinfo : EIATTR_FRAME_SIZE
	.align		4
.L_207:
        /*03e4*/ 	.byte	0x04, 0x11
        /*03e6*/ 	.short	(.L_209 - .L_208)
	.align		4
.L_208:
        /*03e8*/ 	.word	index@(_ZN2at6native18elementwise_kernelILi128ELi4EZNS0_15gpu_kernel_implIZZZNS0_16frac_kernel_cudaERNS_18TensorIteratorBaseEENKUlvE_clEvENKUlvE0_clEvEUlfE_EEvS4_RKT_EUliE_EEviT1_)
        /*03ec*/ 	.word	0x00000000


	//----- nvinfo : EIATTR_REGCOUNT
	.align		4
.L_209:
        /*03f0*/ 	.byte	0x04, 0x2f
        /*03f2*/ 	.short	(.L_211 - .L_210)
	.align		4
.L_210:
        /*03f4*/ 	.word	index@(_ZN2at6native29vectorized_elementwise_kernelILi8EZZZNS0_16frac_kernel_cudaERNS_18TensorIteratorBaseEENKUlvE_clEvENKUlvE1_clEvEUlN3c104HalfEE_St5arrayIPcLm2EEEEviT0_T1_)
        /*03f8*/ 	.word	0x00000020


	//----- nvinfo : EIATTR_FRAME_SIZE
	.align		4
.L_211:
        /*03fc*/ 	.byte	0x04, 0x11
        /*03fe*/ 	.short	(.L_213 - .L_212)
	.align		4
.L_212:
        /*0400*/ 	.word	index@(_ZN2at6native29vectorized_elementwise_kernelILi8EZZZNS0_16frac_kernel_cudaERNS_18TensorIteratorBaseEENKUlvE_clEvENKUlvE1_clEvEUlN3c104HalfEE_St5arrayIPcLm2EEEEviT0_T1_)
        /*0404*/ 	.word	0x00000000


	//----- nvinfo : EIATTR_REGCOUNT
	.align		4
.L_213:
        /*0408*/ 	.byte	0x04, 0x2f
        /*040a*/ 	.short	(.L_215 - .L_214)
	.align		4
.L_214:
        /*040c*/ 	.word	index@(_ZN2at6native29vectorized_elementwise_kernelILi4EZZZNS0_16frac_kernel_cudaERNS_18TensorIteratorBaseEENKUlvE_clEvENKUlvE1_clEvEUlN3c104HalfEE_St5arrayIPcLm2EEEEviT0_T1_)
        /*0410*/ 	.word	0x00000020


	//----- nvinfo : EIATTR_FRAME_SIZE
	.align		4
.L_215:
        /*0414*/ 	.byte	0x04, 0x11
        /*0416*/ 	.short	(.L_217 - .L_216)
	.align		4
.L_216:
        /*0418*/ 	.word	index@(_ZN2at6native29vectorized_elementwise_kernelILi4EZZZNS0_16frac_kernel_cudaERNS_18TensorIteratorBaseEENKUlvE_clEvENKUlvE1_clEvEUlN3c104HalfEE_St5arrayIPcLm2EEEEviT0_T1_)
        /*041c*/ 	.word	0x00000000


	//----- nvinfo : EIATTR_REGCOUNT
	.align		4
.L_217:
        /*0420*/ 	.byte	0x04, 0x2f
        /*0422*/ 	.short	(.L_219 - .L_218)
	.align		4
.L_218:
        /*0424*/ 	.word	index@(_ZN2at6native29vectorized_elementwise_kernelILi2EZZZNS0_16frac_kernel_cudaERNS_18TensorIteratorBaseEENKUlvE_clEvENKUlvE1_clEvEUlN3c104HalfEE_St5arrayIPcLm2EEEEviT0_T1_)
        /*0428*/ 	.word	0x00000020


	//----- nvinfo : EIATTR_FRAME_SIZE
	.align		4
.L_219:
        /*042c*/ 	.byte	0x04, 0x11
        /*042e*/ 	.short	(.L_221 - .L_220)
	.align		4
.L_220:
        /*0430*/ 	.word	index@(_ZN2at6native29vectorized_elementwise_kernelILi2EZZZNS0_16frac_kernel_cudaERNS_18TensorIteratorBaseEENKUlvE_clEvENKUlvE1_clEvEUlN3c104HalfEE_St5arrayIPcLm2EEEEviT0_T1_)
        /*0434*/ 	.word	0x00000000


	//----- nvinfo : EIATTR_REGCOUNT
	.align		4
.L_221:
        /*0438*/ 	.byte	0x04, 0x2f
        /*043a*/ 	.short	(.L_223 - .L_222)
	.align		4
.L_222:
        /*043c*/ 	.word	index@(_ZN2at6native27unrolled_elementwise_kernelIZZZNS0_16frac_kernel_cudaERNS_18TensorIteratorBaseEENKUlvE_clEvENKUlvE1_clEvEUlN3c104HalfEE_St5arrayIPcLm2EELi4E23TrivialOffsetCalculatorILi1EjESD_NS0_6memory15LoadWithoutCastENSE_16StoreWithoutCastEEEviT_T0_T2_T3_T4_T5_)
        /*0440*/ 	.word	0x00000018


	//----- nvinfo : EIATTR_FRAME_SIZE
	.align		4
.L_223:
        /*0444*/ 	.byte	0x04, 0x11
        /*0446*/ 	.short	(.L_225 - .L_224)
	.align		4
.L_224:
        /*0448*/ 	.word	index@(_ZN2at6native27unrolled_elementwise_kernelIZZZNS0_16frac_kernel_cudaERNS_18TensorIteratorBaseEENKUlvE_clEvENKUlvE1_clEvEUlN3c104HalfEE_St5arrayIPcLm2EELi4E23TrivialOffsetCalculatorILi1EjESD_NS0_6memory15LoadWithoutCastENSE_16StoreWithoutCastEEEviT_T0_T2_T3_T4_T5_)
        /*044c*/ 	.word	0x00000000


	//----- nvinfo : EIATTR_REGCOUNT
	.align		4
.L_225:
        /*0450*/ 	.byte	0x04, 0x2f
        /*0452*/ 	.short	(.L_227 - .L_226)
	.align		4
.L_226:
        /*0454*/ 	.word	index@(_ZN2at6native18elementwise_kernelILi128ELi4EZNS0_22gpu_kernel_impl_nocastIZZZNS0_16frac_kernel_cudaERNS_18TensorIteratorBaseEENKUlvE_clEvENKUlvE1_clEvEUlN3c104HalfEE_EEvS4_RKT_EUliE_EEviT1_)
        /*0458*/ 	.word	0x00000012


	//----- nvinfo : EIATTR_FRAME_SIZE
	.align		4
.L_227:
        /*045c*/ 	.byte	0x04, 0x11
        /*045e*/ 	.short	(.L_229 - .L_228)
	.align		4
.L_228:
        /*0460*/ 	.word	index@(_ZN2at6native18elementwise_kernelILi128ELi4EZNS0_22gpu_kernel_impl_nocastIZZZNS0_16frac_kernel_cudaERNS_18TensorIteratorBaseEENKUlvE_clEvENKUlvE1_clEvEUlN3c104HalfEE_EEvS4_RKT_EUliE_EEviT1_)
        /*0464*/ 	.word	0x00000000


	//----- nvinfo : EIATTR_REGCOUNT
	.align		4
.L_229:
        /*0468*/ 	.byte	0x04, 0x2f
        /*046a*/ 	.short	(.L_231 - .L_230)
	.align		4
.L_230:
        /*046c*/ 	.word	index@(_ZN2at6native27unrolled_elementwise_kernelIZZZNS0_16frac_kernel_cudaERNS_18TensorIteratorBaseEENKUlvE_clEvENKUlvE1_clEvEUlN3c104HalfEE_St5arrayIPcLm2EELi4E23TrivialOffsetCalculatorILi1EjESD_NS0_6memory12LoadWithCastILi1EEENSE_13StoreWithCastILi1EEEEEviT_T0_T2_T3_T4_T5_)
        /*0470*/ 	.word	0x0000001e


	//----- nvinfo : EIATTR_FRAME_SIZE
	.align		4
.L_231:
        /*0474*/ 	.byte	0x04, 0x11
        /*0476*/ 	.short	(.L_233 - .L_232)
	.align		4
.L_232:
        /*0478*/ 	.word	index@(_ZN2at6native27unrolled_elementwise_kernelIZZZNS0_16frac_kernel_cudaERNS_18TensorIteratorBaseEENKUlvE_clEvENKUlvE1_clEvEUlN3c104HalfEE_St5arrayIPcLm2EELi4E23TrivialOffsetCalculatorILi1EjESD_NS0_6memory12LoadWithCastILi1EEENSE_13StoreWithCastILi1EEEEEviT_T0_T2_T3_T4_T5_)
        /*047c*/ 	.word	0x00000000


	//----- nvinfo : EIATTR_REGCOUNT
	.align		4
.L_233:
        /*0480*/ 	.byte	0x04, 0x2f
        /*0482*/ 	.short	(.L_235 - .L_234)
	.align		4
.L_234:
        /*0484*/ 	.word	index@(_ZN2at6native18elementwise_kernelILi128ELi4EZNS0_15gpu_kernel_implIZZZNS0_16frac_kernel_cudaERNS_18TensorIteratorBaseEENKUlvE_clEvENKUlvE1_clEvEUlN3c104HalfEE_EEvS4_RKT_EUliE_EEviT1_)
        /*0488*/ 	.word	0x0000001a


	//----- nvinfo : EIATTR_FRAME_SIZE
	.align		4
.L_235:
        /*048c*/ 	.byte	0x04, 0x11
        /*048e*/ 	.short	(.L_237 - .L_236)
	.align		4
.L_236:
        /*0490*/ 	.word	index@(_ZN2at6native18elementwise_kernelILi128ELi4EZNS0_15gpu_kernel_implIZZZNS0_16frac_kernel_cudaERNS_18TensorIteratorBaseEENKUlvE_clEvENKUlvE1_clEvEUlN3c104HalfEE_EEvS4_RKT_EUliE_EEviT1_)
        /*0494*/ 	.word	0x00000000


	//----- nvinfo : EIATTR_REGCOUNT
	.align		4
.L_237:
        /*0498*/ 	.byte	0x04, 0x2f
        /*049a*/ 	.short	(.L_239 - .L_238)
	.align		4
.L_238:
        /*049c*/ 	.word	index@(_ZN2at6native29vectorized_elementwise_kernelILi8EZZZNS0_16frac_kernel_cudaERNS_18TensorIteratorBaseEENKUlvE_clEvENKUlvE2_clEvEUlN3c108BFloat16EE_St5arrayIPcLm2EEEEviT0_T1_)
        /*04a0*/ 	.word	0x00000020


	//----- nvinfo : EIATTR_FRAME_SIZE
	.align		4
.L_239:
        /*04a4*/ 	.byte	0x04, 0x11
        /*04a6*/ 	.short	(.L_241 - .L_240)
	.align		4
.L_240:
        /*04a8*/ 	.word	index@(_ZN2at6native29vectorized_elementwise_kernelILi8EZZZNS0_16frac_kernel_cudaERNS_18TensorIteratorBaseEENKUlvE_clEvENKUlvE2_clEvEUlN3c108BFloat16EE_St5arrayIPcLm2EEEEviT0_T1_)
        /*04ac*/ 	.word	0x00000000


	//----- nvinfo : EIATTR_REGCOUNT
	.align		4
.L_241:
        /*04b0*/ 	.byte	0x04, 0x2f
        /*04b2*/ 	.short	(.L_243 - .L_242)
	.align		4
.L_242:
        /*04b4*/ 	.word	index@(_ZN2at6native29vectorized_elementwise_kernelILi4EZZZNS0_16frac_kernel_cudaERNS_18TensorIteratorBaseEENKUlvE_clEvENKUlvE2_clEvEUlN3c108BFloat16EE_St5arrayIPcLm2EEEEviT0_T1_)
        /*04b8*/ 	.word	0x00000020


	//----- nvinfo : EIATTR_FRAME_SIZE
	.align		4
.L_243:
        /*04bc*/ 	.byte	0x04, 0x11
        /*04be*/ 	.short	(.L_245 - .L_244)
	.align		4
.L_244:
        /*04c0*/ 	.word	index@(_ZN2at6native29vectorized_elementwise_kernelILi4EZZZNS0_16frac_kernel_cudaERNS_18TensorIteratorBaseEENKUlvE_clEvENKUlvE2_clEvEUlN3c108BFloat16EE_St5arrayIPcLm2EEEEviT0_T1_)
        /*04c4*/ 	.word	0x00000000


	//----- nvinfo : EIATTR_REGCOUNT
	.align		4
.L_245:
        /*04c8*/ 	.byte	0x04, 0x2f
        /*04ca*/ 	.short	(.L_247 - .L_246)
	.align		4
.L_246:
        /*04cc*/ 	.word	index@(_ZN2at6native29vectorized_elementwise_kernelILi2EZZZNS0_16frac_kernel_cudaERNS_18TensorIteratorBaseEENKUlvE_clEvENKUlvE2_clEvEUlN3c108BFloat16EE_St5arrayIPcLm2EEEEviT0_T1_)
        /*04d0*/ 	.word	0x00000020


	//----- nvinfo : EIATTR_FRAME_SIZE
	.align		4
.L_247:
        /*04d4*/ 	.byte	0x04, 0x11
        /*04d6*/ 	.short	(.L_249 - .L_248)
	.align		4
.L_248:
        /*04d8*/ 	.word	index@(_ZN2at6native29vectorized_elementwise_kernelILi2EZZZNS0_16frac_kernel_cudaERNS_18TensorIteratorBaseEENKUlvE_clEvENKUlvE2_clEvEUlN3c108BFloat16EE_St5arrayIPcLm2EEEEviT0_T1_)
        /*04dc*/ 	.word	0x00000000


	//----- nvinfo : EIATTR_REGCOUNT
	.align		4
.L_249:
        /*04e0*/ 	.byte	0x04, 0x2f
        /*04e2*/ 	.short	(.L_251 - .L_250)
	.align		4
.L_250:
        /*04e4*/ 	.word	index@(_ZN2at6native27unrolled_elementwise_kernelIZZZNS0_16frac_kernel_cudaERNS_18TensorIteratorBaseEENKUlvE_clEvENKUlvE2_clEvEUlN3c108BFloat16EE_St5arrayIPcLm2EELi4E23TrivialOffsetCalculatorILi1EjESD_NS0_6memory15LoadWithoutCastENSE_16StoreWithoutCastEEEviT_T0_T2_T3_T4_T5_)
        /*04e8*/ 	.word	0x00000018


	//----- nvinfo : EIATTR_FRAME_SIZE
	.align		4
.L_251:
        /*04ec*/ 	.byte	0x04, 0x11
        /*04ee*/ 	.short	(.L_253 - .L_252)
	.align		4
.L_252:
        /*04f0*/ 	.word	index@(_ZN2at6native27unrolled_elementwise_kernelIZZZNS0_16frac_kernel_cudaERNS_18TensorIteratorBaseEENKUlvE_clEvENKUlvE2_clEvEUlN3c108BFloat16EE_St5arrayIPcLm2EELi4E23TrivialOffsetCalculatorILi1EjESD_NS0_6memory15LoadWithoutCastENSE_16StoreWithoutCastEEEviT_T0_T2_T3_T4_T5_)
        /*04f4*/ 	.word	0x00000000


	//----- nvinfo : EIATTR_REGCOUNT
	.align		4
.L_253:
        /*04f8*/ 	.byte	0x04, 0x2f
        /*04fa*/ 	.short	(.L_255 - .L_254)
	.align		4
.L_254:
        /*04fc*/ 	.word	index@(_ZN2at6native18elementwise_kernelILi128ELi4EZNS0_22gpu_kernel_impl_nocastIZZZNS0_16frac_kernel_cudaERNS_18TensorIteratorBaseEENKUlvE_clEvENKUlvE2_clEvEUlN3c108BFloat16EE_EEvS4_RKT_EUliE_EEviT1_)
        /*0500*/ 	.word	0x00000012


	//----- nvinfo : EIATTR_FRAME_SIZE
	.align		4
.L_255:
        /*0504*/ 	.byte	0x04, 0x11
        /*0506*/ 	.short	(.L_257 - .L_256)
	.align		4
.L_256:
        /*0508*/ 	.word	index@(_ZN2at6native18elementwise_kernelILi128ELi4EZNS0_22gpu_kernel_impl_nocastIZZZNS0_16frac_kernel_cudaERNS_18TensorIteratorBaseEENKUlvE_clEvENKUlvE2_clEvEUlN3c108BFloat16EE_EEvS4_RKT_EUliE_EEviT1_)
        /*050c*/ 	.word	0x00000000


	//----- nvinfo : EIATTR_REGCOUNT
	.align		4
.L_257:
        /*0510*/ 	.byte	0x04, 0x2f
        /*0512*/ 	.short	(.L_259 - .L_258)
	.align		4
.L_258:
        /*0514*/ 	.word	index@(_ZN2at6native27unrolled_elementwise_kernelIZZZNS0_16frac_kernel_cudaERNS_18TensorIteratorBaseEENKUlvE_clEvENKUlvE2_clEvEUlN3c108BFloat16EE_St5arrayIPcLm2EELi4E23TrivialOffsetCalculatorILi1EjESD_NS0_6memory12LoadWithCastILi1EEENSE_13StoreWithCastILi1EEEEEviT_T0_T2_T3_T4_T5_)
        /*0518*/ 	.word	0x0000001c


	//----- nvinfo : EIATTR_FRAME_SIZE
	.align		4
.L_259:
        /*051c*/ 	.byte	0x04, 0x11
        /*051e*/ 	.short	(.L_261 - .L_260)
	.align		4
.L_260:
        /*0520*/ 	.word	index@(_ZN2at6native27unrolled_elementwise_kernelIZZZNS0_16frac_kernel_cudaERNS_18TensorIteratorBaseEENKUlvE_clEvENKUlvE2_clEvEUlN3c108BFloat16EE_St5arrayIPcLm2EELi4E23TrivialOffsetCalculatorILi1EjESD_NS0_6memory12LoadWithCastILi1EEENSE_13StoreWithCastILi1EEEEEviT_T0_T2_T3_T4_T5_)
        /*0524*/ 	.word	0x00000000


	//----- nvinfo : EIATTR_REGCOUNT
	.align		4
.L_261:
        /*0528*/ 	.byte	0x04, 0x2f
        /*052a*/ 	.short	(.L_263 - .L_262)
	.align		4
.L_262:
        /*052c*/ 	.word	index@(_ZN2at6native18elementwise_kernelILi128ELi4EZNS0_15gpu_kernel_implIZZZNS0_16frac_kernel_cudaERNS_18TensorIteratorBaseEENKUlvE_clEvENKUlvE2_clEvEUlN3c108BFloat16EE_EEvS4_RKT_EUliE_EEviT1_)
        /*0530*/ 	.word	0x0000001a


	//----- nvinfo : EIATTR_FRAME_SIZE
	.align		4
.L_263:
        /*0534*/ 	.byte	0x04, 0x11
        /*0536*/ 	.short	(.L_265 - .L_264)
	.align		4
.L_264:
        /*0538*/ 	.word	index@(_ZN2at6native18elementwise_kernelILi128ELi4EZNS0_15gpu_kernel_implIZZZNS0_16frac_kernel_cudaERNS_18TensorIteratorBaseEENKUlvE_clEvENKUlvE2_clEvEUlN3c108BFloat16EE_EEvS4_RKT_EUliE_EEviT1_)
        /*053c*/ 	.word	0x00000000


	//----- nvinfo : EIATTR_REGCOUNT
	.align		4
.L_265:
        /*0540*/ 	.byte	0x04, 0x2f
        /*0542*/ 	.short	(.L_267 - .L_266)
	.align		4
.L_266:
        /*0544*/ 	.word	index@(_ZN2at6native29vectorized_elementwise_kernelILi8EZZZNS0_17floor_kernel_cudaERNS_18TensorIteratorBaseEENKUlvE_clEvENKUlvE_clEvEUldE_St5arrayIPcLm2EEEEviT0_T1_)
        /*0548*/ 	.word	0x00000028


	//----- nvinfo : EIATTR_FRAME_SIZE
	.align		4
.L_267:
        /*054c*/ 	.byte	0x04, 0x11
        /*054e*/ 	.short	(.L_269 - .L_268)
	.align		4
.L_268:
        /*0550*/ 	.word	index@(_ZN2at6native29vectorized_elementwise_kernelILi8EZZZNS0_17floor_kernel_cudaERNS_18TensorIteratorBaseEENKUlvE_clEvENKUlvE_clEvEUldE_St5arrayIPcLm2EEEEviT0_T1_)
        /*0554*/ 	.word	0x00000000


	//----- nvinfo : EIATTR_REGCOUNT
	.align		4
.L_269:
        /*0558*/ 	.byte	0x04, 0x2f
        /*055a*/ 	.short	(.L_271 - .L_270)
	.align		4
.L_270:
        /*055c*/ 	.word	index@(_ZN2at6native29vectorized_elementwise_kernelILi4EZZZNS0_17floor_kernel_cudaERNS_18TensorIteratorBaseEENKUlvE_clEvENKUlvE_clEvEUldE_St5arrayIPcLm2EEEEviT0_T1_)
        /*0560*/ 	.word	0x00000028


	//----- nvinfo : EIATTR_FRAME_SIZE
	.align		4
.L_271:
        /*0564*/ 	.byte	0x04, 0x11
        /*0566*/ 	.short	(.L_273 - .L_272)
	.align		4
.L_272:
        /*0568*/ 	.word	index@(_ZN2at6native29vectorized_elementwise_kernelILi4EZZZNS0_17floor_kernel_cudaERNS_18TensorIteratorBaseEENKUlvE_clEvENKUlvE_clEvEUldE_St5arrayIPcLm2EEEEviT0_T1_)
        /*056c*/ 	.word	0x00000000


	//----- nvinfo : EIATTR_REGCOUNT
	.align		4
.L_273:
        /*0570*/ 	.byte	0x04, 0x2f
        /*0572*/ 	.short	(.L_275 - .L_274)
	.align		4
.L_274:
        /*0574*/ 	.word	index@(_ZN2at6native29vectorized_elementwise_kernelILi2EZZZNS0_17floor_kernel_cudaERNS_18TensorIteratorBaseEENKUlvE_clEvENKUlvE_clEvEUldE_St5arrayIPcLm2EEEEviT0_T1_)
        /*0578*/ 	.word	0x00000028


	//----- nvinfo : EIATTR_FRAME_SIZE
	.align		4
.L_275:
        /*057c*/ 	.byte	0x04, 0x11
        /*057e*/ 	.short	(.L_277 - .L_276)
	.align		4
.L_276:
        /*0580*/ 	.word	index@(_ZN2at6native29vectorized_elementwise_kernelILi2EZZZNS0_17floor_kernel_cudaERNS_18TensorIteratorBaseEENKUlvE_clEvENKUlvE_clEvEUldE_St5arrayIPcLm2EEEEviT0_T1_)
        /*0584*/ 	.word	0x00000000


	//----- nvinfo : EIATTR_REGCOUNT
	.align		4
.L_277:
        /*0588*/ 	.byte	0x04, 0x2f
        /*058a*/ 	.short	(.L_279 - .L_278)
	.align		4
.L_278:
        /*058c*/ 	.word	index@(_ZN2at6native27unrolled_elementwise_kernelIZZZNS0_17floor_kernel_cudaERNS_18TensorIteratorBaseEENKUlvE_clEvENKUlvE_clEvEUldE_St5arrayIPcLm2EELi4E23TrivialOffsetCalculatorILi1EjESB_NS0_6memory15LoadWithoutCastENSC_16StoreWithoutCastEEEviT_T0_T2_T3_T4_T5_)
        /*0590*/ 	.word	0x00000020


	//----- nvinfo : EIATTR_FRAME_SIZE
	.align		4
.L_279:
        /*0594*/ 	.byte	0x04, 0x11
        /*0596*/ 	.short	(.L_281 - .L_280)
	.align		4
.L_280:
        /*0598*/ 	.word	index@(_ZN2at6native27unrolled_elementwise_kernelIZZZNS0_17floor_kernel_cudaERNS_18TensorIteratorBaseEENKUlvE_clEvENKUlvE_clEvEUldE_St5arrayIPcLm2EELi4E23TrivialOffsetCalculatorILi1EjESB_NS0_6memory15LoadWithoutCastENSC_16StoreWithoutCastEEEviT_T0_T2_T3_T4_T5_)
        /*059c*/ 	.word	0x00000000


	//----- nvinfo : EIATTR_REGCOUNT
	.align		4
.L_281:
        /*05a0*/ 	.byte	0x04, 0x2f
        /*05a2*/ 	.short	(.L_283 - .L_282)
	.align		4
.L_282:
        /*05a4*/ 	.word	index@(_ZN2at6native18elementwise_kernelILi128ELi2EZNS0_22gpu_kernel_impl_nocastIZZZNS0_17floor_kernel_cudaERNS_18TensorIteratorBaseEENKUlvE_clEvENKUlvE_clEvEUldE_EEvS4_RKT_EUliE_EEviT1_)
        /*05a8*/ 	.word	0x00000012


	//----- nvinfo : EIATTR_FRAME_SIZE
	.align		4
.L_283:
        /*05ac*/ 	.byte	0x04, 0x11
        /*05ae*/ 	.short	(.L_285 - .L_284)
	.align		4
.L_284:
        /*05b0*/ 	.word	index@(_ZN2at6native18elementwise_kernelILi128ELi2EZNS0_22gpu_kernel_impl_nocastIZZZNS0_17floor_kernel_cudaERNS_18TensorIteratorBaseEENKUlvE_clEvENKUlvE_clEvEUldE_EEvS4_RKT_EUliE_EEviT1_)
        /*05b4*/ 	.word	0x00000000


	//----- nvinfo : EIATTR_REGCOUNT
	.align		4
.L_285:
        /*05b8*/ 	.byte	0x04, 0x2f
        /*05ba*/ 	.short	(.L_287 - .L_286)
	.align		4
.L_286:
        /*05bc*/ 	.word	index@(_ZN2at6native27unrolled_elementwise_kernelIZZZNS0_17floor_kernel_cudaERNS_18TensorIteratorBaseEENKUlvE_clEvENKUlvE_clEvEUldE_St5arrayIPcLm2EELi4E23TrivialOffsetCalculatorILi1EjESB_NS0_6memory12LoadWithCastILi1EEENSC_13StoreWithCastILi1EEEEEviT_T0_T2_T3_T4_T5_)
        /*05c0*/ 	.word	0x00000028


	//----- nvinfo : EIATTR_FRAME_SIZE
	.align		4
.L_287:
        /*05c4*/ 	.byte	0x04, 0x11
        /*05c6*/ 	.short	(.L_289 - .L_288)
	.align		4
.L_288:
        /*05c8*/ 	.word	index@(_ZN2at6native27unrolled_elementwise_kernelIZZZNS0_17floor_kernel_cudaERNS_18TensorIteratorBaseEENKUlvE_clEvENKUlvE_clEvEUldE_St5arrayIPcLm2EELi4E23TrivialOffsetCalculatorILi1EjESB_NS0_6memory12LoadWithCastILi1EEENSC_13StoreWithCastILi1EEEEEviT_T0_T2_T3_T4_T5_)
        /*05cc*/ 	.word	0x00000000


	//----- nvinfo : EIATTR_REGCOUNT
	.align		4
.L_289:
        /*05d0*/ 	.byte	0x04, 0x2f
        /*05d2*/ 	.short	(.L_291 - .L_290)
	.align		4
.L_290:
        /*05d4*/ 	.word	index@(_ZN2at6native18elementwise_kernelILi128ELi4EZNS0_15gpu_kernel_implIZZZNS0_17floor_kernel_cudaERNS_18TensorIteratorBaseEENKUlvE_clEvENKUlvE_clEvEUldE_EEvS4_RKT_EUliE_EEviT1_)
        /*05d8*/ 	.word	0x0000001a


	//----- nvinfo : EIATTR_FRAME_SIZE
	.align		4
.L_291:
        /*05dc*/ 	.byte	0x04, 0x11
        /*05de*/ 	.short	(.L_293 - .L_292)
	.align		4
.L_292:
        /*05e0*/ 	.word	index@(_ZN2at6native18elementwise_kernelILi128ELi4EZNS0_15gpu_kernel_implIZZZNS0_17floor_kernel_cudaERNS_18TensorIteratorBaseEENKUlvE_clEvENKUlvE_clEvEUldE_EEvS4_RKT_EUliE_EEviT1_)
        /*05e4*/ 	.word	0x00000000


	//----- nvinfo : EIATTR_REGCOUNT
	.align		4
.L_293:
        /*05e8*/ 	.byte	0x04, 0x2f
        /*05ea*/ 	.short	(.L_295 - .L_294)
	.align		4
.L_294:
        /*05ec*/ 	.word	index@(_ZN2at6native29vectorized_elementwise_kernelILi8EZZZNS0_17floor_kernel_cudaERNS_18TensorIteratorBaseEENKUlvE_clEvENKUlvE0_clEvEUlfE_St5arrayIPcLm2EEEEviT0_T1_)
        /*05f0*/ 	.word	0x00000020


	//----- nvinfo : EIATTR_FRAME_SIZE
	.align		4
.L_295:
        /*05f4*/ 	.byte	0x04, 0x11
        /*05f6*/ 	.short	(.L_297 - .L_296)
	.align		4
.L_296:
        /*05f8*/ 	.word	index@(_ZN2at6native29vectorized_elementwise_kernelILi8EZZZNS0_17floor_kernel_cudaERNS_18TensorIteratorBaseEENKUlvE_clEvENKUlvE0_clEvEUlfE_St5arrayIPcLm2EEEEviT0_T1_)
        /*05fc*/ 	.word	0x00000000


	//----- nvinfo : EIATTR_REGCOUNT
	.align		4
.L_297:
        /*0600*/ 	.byte	0x04, 0x2f
        /*0602*/ 	.short	(.L_299 - .L_298)
	.align		4
.L_298:
        /*0604*/ 	.word	index@(_ZN2at6native29vectorized_elementwise_kernelILi4EZZZNS0_17floor_kernel_cudaERNS_18TensorIteratorBaseEENKUlvE_clEvENKUlvE0_clEvEUlfE_St5arrayIPcLm2EEEEviT0_T1_)
        /*0608*/ 	.word	0x00000020


	//----- nvinfo : EIATTR_FRAME_SIZE
	.align		4
.L_299:
        /*060c*/ 	.byte	0x04, 0x11
        /*060e*/ 	.short	(.L_301 - .L_300)
	.align		4
.L_300:
        /*0610*/ 	.word	index@(_ZN2at6native29vectorized_elementwise_kernelILi4EZZZNS0_17floor_kernel_cudaERNS_18TensorIteratorBaseEENKUlvE_clEvENKUlvE0_clEvEUlfE_St5arrayIPcLm2EEEEviT0_T1_)
        /*0614*/ 	.word	0x00000000


	//----- nvinfo : EIATTR_REGCOUNT
	.align		4
.L_301:
        /*0618*/ 	.byte	0x04, 0x2f
        /*061a*/ 	.short	(.L_303 - .L_302)
	.align		4
.L_302:
        /*061c*/ 	.word	index@(_ZN2at6native29vectorized_elementwise_kernelILi2EZZZNS0_17floor_kernel_cudaERNS_18TensorIteratorBaseEENKUlvE_clEvENKUlvE0_clEvEUlfE_St5arrayIPcLm2EEEEviT0_T1_)
        /*0620*/ 	.word	0x00000020


	//----- nvinfo : EIATTR_FRAME_SIZE
	.align		4
.L_303:
        /*0624*/ 	.byte	0x04, 0x11
        /*0626*/ 	.short	(.L_305 - .L_304)
	.align		4
.L_304:
        /*0628*/ 	.word	index@(_ZN2at6native29vectorized_elementwise_kernelILi2EZZZNS0_17floor_kernel_cudaERNS_18TensorIteratorBaseEENKUlvE_clEvENKUlvE0_clEvEUlfE_St5arrayIPcLm2EEEEviT0_T1_)
        /*062c*/ 	.word	0x00000000


	//----- nvinfo : EIATTR_REGCOUNT
	.align		4
.L_305:
        /*0630*/ 	.byte	0x04, 0x2f
        /*0632*/ 	.short	(.L_307 - .L_306)
	.align		4
.L_306:
        /*0634*/ 	.word	index@(_ZN2at6native27unrolled_elementwise_kernelIZZZNS0_17floor_kernel_cudaERNS_18TensorIteratorBaseEENKUlvE_clEvENKUlvE0_clEvEUlfE_St5arrayIPcLm2EELi4E23TrivialOffsetCalculatorILi1EjESB_NS0_6memory15LoadWithoutCastENSC_16StoreWithoutCastEEEviT_T0_T2_T3_T4_T5_)
        /*0638*/ 	.word	0x00000018


	//----- nvinfo : EIATTR_FRAME_SIZE
	.align		4
.L_307:
        /*063c*/ 	.byte	0x04, 0x11
        /*063e*/ 	.short	(.L_309 - .L_308)
	.align		4
.L_308:
        /*0640*/ 	.word	index@(_ZN2at6native27unrolled_elementwise_kernelIZZZNS0_17floor_kernel_cudaERNS_18TensorIteratorBaseEENKUlvE_clEvENKUlvE0_clEvEUlfE_St5arrayIPcLm2EELi4E23TrivialOffsetCalculatorILi1EjESB_NS0_6memory15LoadWithoutCastENSC_16StoreWithoutCastEEEviT_T0_T2_T3_T4_T5_)
        /*0644*/ 	.word	0x00000000


	//----- nvinfo : EIATTR_REGCOUNT
	.align		4
.L_309:
        /*0648*/ 	.byte	0x04, 0x2f
        /*064a*/ 	.short	(.L_311 - .L_310)
	.align		4
.L_310:
        /*064c*/ 	.word	index@(_ZN2at6native18elementwise_kernelILi128ELi2EZNS0_22gpu_kernel_impl_nocastIZZZNS0_17floor_kernel_cudaERNS_18TensorIteratorBaseEENKUlvE_clEvENKUlvE0_clEvEUlfE_EEvS4_RKT_EUliE_EEviT1_)
        /*0650*/ 	.word	0x00000012


	//----- nvinfo : EIATTR_FRAME_SIZE
	.align		4
.L_311:
        /*0654*/ 	.byte	0x04, 0x11
        /*0656*/ 	.short	(.L_313 - .L_312)
	.align		4
.L_312:
        /*0658*/ 	.word	index@(_ZN2at6native18elementwise_kernelILi128ELi2EZNS0_22gpu_kernel_impl_nocastIZZZNS0_17floor_kernel_cudaERNS_18TensorIteratorBaseEENKUlvE_clEvENKUlvE0_clEvEUlfE_EEvS4_RKT_EUliE_EEviT1_)
        /*065c*/ 	.word	0x00000000


	//----- nvinfo : EIATTR_REGCOUNT
	.align		4
.L_313:
        /*0660*/ 	.byte	0x04, 0x2f
        /*0662*/ 	.short	(.L_315 - .L_314)
	.align		4
.L_314:
        /*0664*/ 	.word	index@(_ZN2at6native27unrolled_elementwise_kernelIZZZNS0_17floor_kernel_cudaERNS_18TensorIteratorBaseEENKUlvE_clEvENKUlvE0_clEvEUlfE_St5arrayIPcLm2EELi4E23TrivialOffsetCalculatorILi1EjESB_NS0_6memory12LoadWithCastILi1EEENSC_13StoreWithCastILi1EEEEEviT_T0_T2_T3_T4_T5_)
        /*0668*/ 	.word	0x0000001f


	//----- nvinfo : EIATTR_FRAME_SIZE
	.align		4
.L_315:
        /*066c*/ 	.byte	0x04, 0x11
        /*066e*/ 	.short	(.L_317 - .L_316)
	.align		4
.L_316:
        /*0670*/ 	.word	index@(_ZN2at6native27unrolled_elementwise_kernelIZZZNS0_17floor_kernel_cudaERNS_18TensorIteratorBaseEENKUlvE_clEvENKUlvE0_clEvEUlfE_St5arrayIPcLm2EELi4E23TrivialOffsetCalculatorILi1EjESB_NS0_6memory12LoadWithCastILi1EEENSC_13StoreWithCastILi1EEEEEviT_T0_T2_T3_T4_T5_)
        /*0674*/ 	.word	0x00000000


	//----- nvinfo : EIATTR_REGCOUNT
	.align		4
.L_317:
        /*0678*/ 	.byte	0x04, 0x2f
        /*067a*/ 	.short	(.L_319 - .L_318)
	.align		4
.L_318:
        /*067c*/ 	.word	index@(_ZN2at6native18elementwise_kernelILi128ELi4EZNS0_15gpu_kernel_implIZZZNS0_17floor_kernel_cudaERNS_18TensorIteratorBaseEENKUlvE_clEvENKUlvE0_clEvEUlfE_EEvS4_RKT_EUliE_EEviT1_)
        /*0680*/ 	.word	0x0000001a


	//----- nvinfo : EIATTR_FRAME_SIZE
	.align		4
.L_319:
        /*0684*/ 	.byte	0x04, 0x11
        /*0686*/ 	.short	(.L_321 - .L_320)
	.align		4
.L_320:
        /*0688*/ 	.word	index@(_ZN2at6native18elementwise_kernelILi128ELi4EZNS0_15gpu_kernel_implIZZZNS0_17floor_kernel_cudaERNS_18TensorIteratorBaseEENKUlvE_clEvENKUlvE0_clEvEUlfE_EEvS4_RKT_EUliE_EEviT1_)
        /*068c*/ 	.word	0x00000000


	//----- nvinfo : EIATTR_REGCOUNT
	.align		4
.L_321:
        /*0690*/ 	.byte	0x04, 0x2f
        /*0692*/ 	.short	(.L_323 - .L_322)
	.align		4
.L_322:
        /*0694*/ 	.word	index@(_ZN2at6native29vectorized_elementwise_kernelILi8EZZZNS0_17floor_kernel_cudaERNS_18TensorIteratorBaseEENKUlvE_clEvENKUlvE1_clEvEUlN3c104HalfEE_St5arrayIPcLm2EEEEviT0_T1_)
        /*0698*/ 	.word	0x00000020


	//----- nvinfo : EIATTR_FRAME_SIZE
	.align		4
.L_323:
        /*069c*/ 	.byte	0x04, 0x11
        /*069e*/ 	.short	(.L_325 - .L_324)
	.align		4
.L_324:
        /*06a0*/ 	.word	index@(_ZN2at6native29vectorized_elementwise_kernelILi8EZZZNS0_17floor_kernel_cudaERNS_18TensorIteratorBaseEENKUlvE_clEvENKUlvE1_clEvEUlN3c104HalfEE_St5arrayIPcLm2EEEEviT0_T1_)
        /*06a4*/ 	.word	0x00000000


	//----- nvinfo : EIATTR_REGCOUNT
	.align		4
.L_325:
        /*06a8*/ 	.byte	0x04, 0x2f
        /*06aa*/ 	.short	(.L_327 - .L_326)
	.align		4
.L_326:
        /*06ac*/ 	.word	index@(_ZN2at6native29vectorized_elementwise_kernelILi4EZZZNS0_17floor_kernel_cudaERNS_18TensorIteratorBaseEENKUlvE_clEvENKUlvE1_clEvEUlN3c104HalfEE_St5arrayIPcLm2EEEEviT0_T1_)
        /*06b0*/ 	.word	0x00000020


	//----- nvinfo : EIATTR_FRAME_SIZE
	.align		4
.L_327:
        /*06b4*/ 	.byte	0x04, 0x11
        /*06b6*/ 	.short	(.L_329 - .L_328)
	.align		4
.L_328:
        /*06b8*/ 	.word	index@(_ZN2at6native29vectorized_elementwise_kernelILi4EZZZNS0_17floor_kernel_cudaERNS_18TensorIteratorBaseEENKUlvE_clEvENKUlvE1_clEvEUlN3c104HalfEE_St5arrayIPcLm2EEEEviT0_T1_)
        /*06bc*/ 	.word	0x00000000


	//----- nvinfo : EIATTR_REGCOUNT
	.align		4
.L_329:
        /*06c0*/ 	.byte	0x04, 0x2f
        /*06c2*/ 	.short	(.L_331 - .L_330)
	.align		4
.L_330:
        /*06c4*/ 	.word	index@(_ZN2at6native29vectorized_elementwise_kernelILi2EZZZNS0_17floor_kernel_cudaERNS_18TensorIteratorBaseEENKUlvE_clEvENKUlvE1_clEvEUlN3c104HalfEE_St5arrayIPcLm2EEEEviT0_T1_)
        /*06c8*/ 	.word	0x00000020


	//----- nvinfo : EIATTR_FRAME_SIZE
	.align		4
.L_331:
        /*06cc*/ 	.byte	0x04, 0x11
        /*06ce*/ 	.short	(.L_333 - .L_332)
	.align		4
.L_332:
        /*06d0*/ 	.word	index@(_ZN2at6native29vectorized_elementwise_kernelILi2EZZZNS0_17floor_kernel_cudaERNS_18TensorIteratorBaseEENKUlvE_clEvENKUlvE1_clEvEUlN3c104HalfEE_St5arrayIPcLm2EEEEviT0_T1_)
        /*06d4*/ 	.word	0x00000000


	//----- nvinfo : EIATTR_REGCOUNT
	.align		4
.L_333:
        /*06d8*/ 	.byte	0x04, 0x2f
        /*06da*/ 	.short	(.L_335 - .L_334)
	.align		4
.L_334:
        /*06dc*/ 	.word	index@(_ZN2at6native27unrolled_elementwise_kernelIZZZNS0_17floor_kernel_cudaERNS_18TensorIteratorBaseEENKUlvE_clEvENKUlvE1_clEvEUlN3c104HalfEE_St5arrayIPcLm2EELi4E23TrivialOffsetCalculatorILi1EjESD_NS0_6memory15LoadWithoutCastENSE_16StoreWithoutCastEEEviT_T0_T2_T3_T4_T5_)
        /*06e0*/ 	.word	0x00000018


	//----- nvinfo : EIATTR_FRAME_SIZE
	.align		4
.L_335:
        /*06e4*/ 	.byte	0x04, 0x11
        /*06e6*/ 	.short	(.L_337 - .L_336)
	.align		4
.L_336:
        /*06e8*/ 	.word	index@(_ZN2at6native27unrolled_elementwise_kernelIZZZNS0_17floor_kernel_cudaERNS_18TensorIteratorBaseEENKUlvE_clEvENKUlvE1_clEvEUlN3c104HalfEE_St5arrayIPcLm2EELi4E23TrivialOffsetCalculatorILi1EjESD_NS0_6memory15LoadWithoutCastENSE_16StoreWithoutCastEEEviT_T0_T2_T3_T4_T5_)
        /*06ec*/ 	.word	0x00000000


	//----- nvinfo : EIATTR_REGCOUNT
	.align		4
.L_337:
        /*06f0*/ 	.byte	0x04, 0x2f
        /*06f2*/ 	.short	(.L_339 - .L_338)
	.align		4
.L_338:
        /*06f4*/ 	.word	index@(_ZN2at6native18elementwise_kernelILi128ELi4EZNS0_22gpu_kernel_impl_nocastIZZZNS0_17floor_kernel_cudaERNS_18TensorIteratorBaseEENKUlvE_clEvENKUlvE1_clEvEUlN3c104HalfEE_EEvS4_RKT_EUliE_EEviT1_)
        /*06f8*/ 	.word	0x00000012


	//----- nvinfo : EIATTR_FRAME_SIZE
	.align		4
.L_339:
        /*06fc*/ 	.byte	0x04, 0x11
        /*06fe*/ 	.short	(.L_341 - .L_340)
	.align		4
.L_340:
        /*0700*/ 	.word	index@(_ZN2at6native18elementwise_kernelILi128ELi4EZNS0_22gpu_kernel_impl_nocastIZZZNS0_17floor_kernel_cudaERNS_18TensorIteratorBaseEENKUlvE_clEvENKUlvE1_clEvEUlN3c104HalfEE_EEvS4_RKT_EUliE_EEviT1_)
        /*0704*/ 	.word	0x00000000


	//----- nvinfo : EIATTR_REGCOUNT
	.align		4
.L_341:
        /*0708*/ 	.byte	0x04, 0x2f
        /*070a*/ 	.short	(.L_343 - .L_342)
	.align		4
.L_342:
        /*070c*/ 	.word	index@(_ZN2at6native27unrolled_elementwise_kernelIZZZNS0_17floor_kernel_cudaERNS_18TensorIteratorBaseEENKUlvE_clEvENKUlvE1_clEvEUlN3c104HalfEE_St5arrayIPcLm2EELi4E23TrivialOffsetCalculatorILi1EjESD_NS0_6memory12LoadWithCastILi1EEENSE_13StoreWithCastILi1EEEEEviT_T0_T2_T3_T4_T5_)
        /*0710*/ 	.word	0x0000001e


	//----- nvinfo : EIATTR_FRAME_SIZE
	.align		4
.L_343:
        /*0714*/ 	.byte	0x04, 0x11
        /*0716*/ 	.short	(.L_345 - .L_344)
	.align		4
.L_344:
        /*0718*/ 	.word	index@(_ZN2at6native27unrolled_elementwise_kernelIZZZNS0_17floor_kernel_cudaERNS_18TensorIteratorBaseEENKUlvE_clEvENKUlvE1_clEvEUlN3c104HalfEE_St5arrayIPcLm2EELi4E23TrivialOffsetCalculatorILi1EjESD_NS0_6memory12LoadWithCastILi1EEENSE_13StoreWithCastILi1EEEEEviT_T0_T2_T3_T4_T5_)
        /*071c*/ 	.word	0x00000000


	//----- nvinfo : EIATTR_REGCOUNT
	.align		4
.L_345:
        /*0720*/ 	.byte	0x04, 0x2f
        /*0722*/ 	.short	(.L_347 - .L_346)
	.align		4
.L_346:
        /*0724*/ 	.word	index@(_ZN2at6native18elementwise_kernelILi128ELi4EZNS0_15gpu_kernel_implIZZZNS0_17floor_kernel_cudaERNS_18TensorIteratorBaseEENKUlvE_clEvENKUlvE1_clEvEUlN3c104HalfEE_EEvS4_RKT_EUliE_EEviT1_)
        /*0728*/ 	.word	0x0000001a


	//----- nvinfo : EIATTR_FRAME_SIZE
	.align		4
.L_347:
        /*072c*/ 	.byte	0x04, 0x11
        /*072e*/ 	.short	(.L_349 - .L_348)
	.align		4
.L_348:
        /*0730*/ 	.word	index@(_ZN2at6native18elementwise_kernelILi128ELi4EZNS0_15gpu_kernel_implIZZZNS0_17floor_kernel_cudaERNS_18TensorIteratorBaseEENKUlvE_clEvENKUlvE1_clEvEUlN3c104HalfEE_EEvS4_RKT_EUliE_EEviT1_)
        /*0734*/ 	.word	0x00000000


	//----- nvinfo : EIATTR_REGCOUNT
	.align		4
.L_349:
        /*0738*/ 	.byte	0x04, 0x2f
        /*073a*/ 	.short	(.L_351 - .L_350)
	.align		4
.L_350:
        /*073c*/ 	.word	index@(_ZN2at6native29vectorized_elementwise_kernelILi8EZZZNS0_17floor_kernel_cudaERNS_18TensorIteratorBaseEENKUlvE_clEvENKUlvE2_clEvEUlN3c108BFloat16EE_St5arrayIPcLm2EEEEviT0_T1_)
        /*0740*/ 	.word	0x00000020


	//----- nvinfo : EIATTR_FRAME_SIZE
	.align		4
.L_351:
        /*0744*/ 	.byte	0x04, 0x11
        /*0746*/ 	.short	(.L_353 - .L_352)
	.align		4
.L_352:
        /*0748*/ 	.word	index@(_ZN2at6native29vectorized_elementwise_kernelILi8EZZZNS0_17floor_kernel_cudaERNS_18TensorIteratorBaseEENKUlvE_clEvENKUlvE2_clEvEUlN3c108BFloat16EE_St5arrayIPcLm2EEEEviT0_T1_)
        /*074c*/ 	.word	0x00000000


	//----- nvinfo : EIATTR_REGCOUNT
	.align		4
.L_353:
        /*0750*/ 	.byte	0x04, 0x2f
        /*0752*/ 	.short	(.L_355 - .L_354)
	.align		4
.L_354:
        /*0754*/ 	.word	index@(_ZN2at6native29vectorized_elementwise_kernelILi4EZZZNS0_17floor_kernel_cudaERNS_18TensorIteratorBaseEENKUlvE_clEvENKUlvE2_clEvEUlN3c108BFloat16EE_St5arrayIPcLm2EEEEviT0_T1_)
        /*0758*/ 	.word	0x00000020


	//----- nvinfo : EIATTR_FRAME_SIZE
	.align		4
.L_355:
        /*075c*/ 	.byte	0x04, 0x11
        /*075e*/ 	.short	(.L_357 - .L_356)
	.align		4
.L_356:
        /*0760*/ 	.word	index@(_ZN2at6native29vectorized_elementwise_kernelILi4EZZZNS0_17floor_kernel_cudaERNS_18TensorIteratorBaseEENKUlvE_clEvENKUlvE2_clEvEUlN3c108BFloat16EE_St5arrayIPcLm2EEEEviT0_T1_)
        /*0764*/ 	.word	0x00000000


	//----- nvinfo : EIATTR_REGCOUNT
	.align		4
.L_357:
        /*0768*/ 	.byte	0x04, 0x2f
        /*076a*/ 	.short	(.L_359 - .L_358)
	.align		4
.L_358:
        /*076c*/ 	.word	index@(_ZN2at6native29vectorized_elementwise_kernelILi2EZZZNS0_17floor_kernel_cudaERNS_18TensorIteratorBaseEENKUlvE_clEvENKUlvE2_clEvEUlN3c108BFloat16EE_St5arrayIPcLm2EEEEviT0_T1_)
        /*0770*/ 	.word	0x00000020


	//----- nvinfo : EIATTR_FRAME_SIZE
	.align		4
.L_359:
        /*0774*/ 	.byte	0x04, 0x11
        /*0776*/ 	.short	(.L_361 - .L_360)
	.align		4
.L_360:
        /*0778*/ 	.word	index@(_ZN2at6native29vectorized_elementwise_kernelILi2EZZZNS0_17floor_kernel_cudaERNS_18TensorIteratorBaseEENKUlvE_clEvENKUlvE2_clEvEUlN3c108BFloat16EE_St5arrayIPcLm2EEEEviT0_T1_)
        /*077c*/ 	.word	0x00000000


	//----- nvinfo : EIATTR_REGCOUNT
	.align		4
.L_361:
        /*0780*/ 	.byte	0x04, 0x2f
        /*0782*/ 	.short	(.L_363 - .L_362)
	.align		4
.L_362:
        /*0784*/ 	.word	index@(_ZN2at6native27unrolled_elementwise_kernelIZZZNS0_17floor_kernel_cudaERNS_18TensorIteratorBaseEENKUlvE_clEvENKUlvE2_clEvEUlN3c108BFloat16EE_St5arrayIPcLm2EELi4E23TrivialOffsetCalculatorILi1EjESD_NS0_6memory15LoadWithoutCastENSE_16StoreWithoutCastEEEviT_T0_T2_T3_T4_T5_)
        /*0788*/ 	.word	0x00000018


	//----- nvinfo : EIATTR_FRAME_SIZE
	.align		4
.L_363:
        /*078c*/ 	.byte	0x04, 0x11
        /*078e*/ 	.short	(.L_365 - .L_364)
	.align		4
.L_364:
        /*0790*/ 	.word	index@(_ZN2at6native27unrolled_elementwise_kernelIZZZNS0_17floor_kernel_cudaERNS_18TensorIteratorBaseEENKUlvE_clEvENKUlvE2_clEvEUlN3c108BFloat16EE_St5arrayIPcLm2EELi4E23TrivialOffsetCalculatorILi1EjESD_NS0_6memory15LoadWithoutCastENSE_16StoreWithoutCastEEEviT_T0_T2_T3_T4_T5_)
        /*0794*/ 	.word	0x00000000


	//----- nvinfo : EIATTR_REGCOUNT
	.align		4
.L_365:
        /*0798*/ 	.byte	0x04, 0x2f
        /*079a*/ 	.short	(.L_367 - .L_366)
	.align		4
.L_366:
        /*079c*/ 	.word	index@(_ZN2at6native18elementwise_kernelILi128ELi4EZNS0_22gpu_kernel_impl_nocastIZZZNS0_17floor_kernel_cudaERNS_18TensorIteratorBaseEENKUlvE_clEvENKUlvE2_clEvEUlN3c108BFloat16EE_EEvS4_RKT_EUliE_EEviT1_)
        /*07a0*/ 	.word	0x00000012


	//----- nvinfo : EIATTR_FRAME_SIZE
	.align		4
.L_367:
        /*07a4*/ 	.byte	0x04, 0x11
        /*07a6*/ 	.short	(.L_369 - .L_368)
	.align		4
.L_368:
        /*07a8*/ 	.word	index@(_ZN2at6native18elementwise_kernelILi128ELi4EZNS0_22gpu_kernel_impl_nocastIZZZNS0_17floor_kernel_cudaERNS_18TensorIteratorBaseEENKUlvE_clEvENKUlvE2_clEvEUlN3c108BFloat16EE_EEvS4_RKT_EUliE_EEviT1_)
        /*07ac*/ 	.word	0x00000000


	//----- nvinfo : EIATTR_REGCOUNT
	.align		4
.L_369:
        /*07b0*/ 	.byte	0x04, 0x2f
        /*07b2*/ 	.short	(.L_371 - .L_370)
	.align		4
.L_370:
        /*07b4*/ 	.word	index@(_ZN2at6native27unrolled_elementwise_kernelIZZZNS0_17floor_kernel_cudaERNS_18TensorIteratorBaseEENKUlvE_clEvENKUlvE2_clEvEUlN3c108BFloat16EE_St5arrayIPcLm2EELi4E23TrivialOffsetCalculatorILi1EjESD_NS0_6memory12LoadWithCastILi1EEENSE_13StoreWithCastILi1EEEEEviT_T0_T2_T3_T4_T5_)
        /*07b8*/ 	.word	0x0000001c


	//----- nvinfo : EIATTR_FRAME_SIZE
	.align		4
.L_371:
        /*07bc*/ 	.byte	0x04, 0x11
        /*07be*/ 	.short	(.L_373 - .L_372)
	.align		4
.L_372:
        /*07c0*/ 	.word	index@(_ZN2at6native27unrolled_elementwise_kernelIZZZNS0_17floor_kernel_cudaERNS_18TensorIteratorBaseEENKUlvE_clEvENKUlvE2_clEvEUlN3c108BFloat16EE_St5arrayIPcLm2EELi4E23TrivialOffsetCalculatorILi1EjESD_NS0_6memory12LoadWithCastILi1EEENSE_13StoreWithCastILi1EEEEEviT_T0_T2_T3_T4_T5_)
        /*07c4*/ 	.word	0x00000000


	//----- nvinfo : EIATTR_REGCOUNT
	.align		4
.L_373:
        /*07c8*/ 	.byte	0x04, 0x2f
        /*07ca*/ 	.short	(.L_375 - .L_374)
	.align		4
.L_374:
        /*07cc*/ 	.word	index@(_ZN2at6native18elementwise_kernelILi128ELi4EZNS0_15gpu_kernel_implIZZZNS0_17floor_kernel_cudaERNS_18TensorIteratorBaseEENKUlvE_clEvENKUlvE2_clEvEUlN3c108BFloat16EE_EEvS4_RKT_EUliE_EEviT1_)
        /*07d0*/ 	.word	0x0000001a


	//----- nvinfo : EIATTR_FRAME_SIZE
	.align		4
.L_375:
        /*07d4*/ 	.byte	0x04, 0x11
        /*07d6*/ 	.short	(.L_377 - .L_376)
	.align		4
.L_376:
        /*07d8*/ 	.word	index@(_ZN2at6native18elementwise_kernelILi128ELi4EZNS0_15gpu_kernel_implIZZZNS0_17floor_kernel_cudaERNS_18TensorIteratorBaseEENKUlvE_clEvENKUlvE2_clEvEUlN3c108BFloat16EE_EEvS4_RKT_EUliE_EEviT1_)
        /*07dc*/ 	.word	0x00000000


	//----- nvinfo : EIATTR_REGCOUNT
	.align		4
.L_377:
        /*07e0*/ 	.byte	0x04, 0x2f
        /*07e2*/ 	.short	(.L_379 - .L_378)
	.align		4
.L_378:
        /*07e4*/ 	.word	index@(_ZN2at6native29vectorized_elementwise_kernelILi8EZZZNS0_22reciprocal_kernel_cudaERNS_18TensorIteratorBaseEENKUlvE_clEvENKUlvE_clEvEUldE_St5arrayIPcLm2EEEEviT0_T1_)
        /*07e8*/ 	.word	0x00000026


	//----- nvinfo : EIATTR_FRAME_SIZE
	.align		4
.L_379:
        /*07ec*/ 	.byte	0x04, 0x11
        /*07ee*/ 	.short	(.L_381 - .L_380)
	.align		4
.L_380:
        /*07f0*/ 	.word	index@($__internal_27_$__cuda_sm20_dblrcp_rn_slowpath_v3)
        /*07f4*/ 	.word	0x00000000


	//----- nvinfo : EIATTR_FRAME_SIZE
	.align		4
.L_381:
        /*07f8*/ 	.byte	0x04, 0x11
        /*07fa*/ 	.short	(.L_383 - .L_382)
	.align		4
.L_382:
        /*07fc*/ 	.word	index@(_ZN2at6native29vectorized_elementwise_kernelILi8EZZZNS0_22reciprocal_kernel_cudaERNS_18TensorIteratorBaseEENKUlvE_clEvENKUlvE_clEvEUldE_St5arrayIPcLm2EEEEviT0_T1_)
        /*0800*/ 	.word	0x00000000


	//----- nvinfo : EIATTR_REGCOUNT
	.align		4
.L_383:
        /*0804*/ 	.byte	0x04, 0x2f
        /*0806*/ 	.short	(.L_385 - .L_384)
	.align		4
.L_384:
        /*0808*/ 	.word	index@(_ZN2at6native29vectorized_elementwise_kernelILi4EZZZNS0_22reciprocal_kernel_cudaERNS_18TensorIteratorBaseEENKUlvE_clEvENKUlvE_clEvEUldE_St5arrayIPcLm2EEEEviT0_T1_)
        /*080c*/ 	.word	0x00000026


	//----- nvinfo : EIATTR_FRAME_SIZE
	.align		4
.L_385:
        /*0810*/ 	.byte	0x04, 0x11
        /*0812*/ 	.short	(.L_387 - .L_386)
	.align		4
.L_386:
        /*0814*/ 	.word	index@($__internal_26_$__cuda_sm20_dblrcp_rn_slowpath_v3)
        /*0818*/ 	.word	0x00000000


	//----- nvinfo : EIATTR_FRAME_SIZE
	.align		4
.L_387:
        /*081c*/ 	.byte	0x04, 0x11
        /*081e*/ 	.short	(.L_389 - .L_388)
	.align		4
.L_388:
        /*0820*/ 	.word	index@(_ZN2at6native29vectorized_elementwise_kernelILi4EZZZNS0_22reciprocal_kernel_cudaERNS_18TensorIteratorBaseEENKUlvE_clEvENKUlvE_clEvEUldE_St5arrayIPcLm2EEEEviT0_T1_)
        /*0824*/ 	.word	0x00000000


	//----- nvinfo : EIATTR_REGCOUNT
	.align		4
.L_389:
        /*0828*/ 	.byte	0x04, 0x2f
        /*082a*/ 	.short	(.L_391 - .L_390)
	.align		4
.L_390:
        /*082c*/ 	.word	index@(_ZN2at6native29vectorized_elementwise_kernelILi2EZZZNS0_22reciprocal_kernel_cudaERNS_18TensorIteratorBaseEENKUlvE_clEvENKUlvE_clEvEUldE_St5arrayIPcLm2EEEEviT0_T1_)
        /*0830*/ 	.word	0x00000026


	//----- nvinfo : EIATTR_FRAME_SIZE
	.align		4
.L_391:
        /*0834*/ 	.byte	0x04, 0x11
        /*0836*/ 	.short	(.L_393 - .L_392)
	.align		4
.L_392:
        /*0838*/ 	.word	index@($__internal_25_$__cuda_sm20_dblrcp_rn_slowpath_v3)
        /*083c*/ 	.word	0x00000000


	//----- nvinfo : EIATTR_FRAME_SIZE
	.align		4
.L_393:
        /*0840*/ 	.byte	0x04, 0x11
        /*0842*/ 	.short	(.L_395 - .L_394)
	.align		4
.L_394:
        /*0844*/ 	.word	index@(_ZN2at6native29vectorized_elementwise_kernelILi2EZZZNS0_22reciprocal_kernel_cudaERNS_18TensorIteratorBaseEENKUlvE_clEvENKUlvE_clEvEUldE_St5arrayIPcLm2EEEEviT0_T1_)
        /*0848*/ 	.word	0x00000000


	//----- nvinfo : EIATTR_REGCOUNT
	.align		4
.L_395:
        /*084c*/ 	.byte	0x04, 0x2f
        /*084e*/ 	.short	(.L_397 - .L_396)
	.align		4
.L_396:
        /*0850*/ 	.word	index@(_ZN2at6native27unrolled_elementwise_kernelIZZZNS0_22reciprocal_kernel_cudaERNS_18TensorIteratorBaseEENKUlvE_clEvENKUlvE_clEvEUldE_St5arrayIPcLm2EELi4E23TrivialOffsetCalculatorILi1EjESB_NS0_6memory15LoadWithoutCastENSC_16StoreWithoutCastEEEviT_T0_T2_T3_T4_T5_)
        /*0854*/ 	.word	0x0000001a


	//----- nvinfo : EIATTR_FRAME_SIZE
	.align		4
.L_397:
        /*0858*/ 	.byte	0x04, 0x11
        /*085a*/ 	.short	(.L_399 - .L_398)
	.align		4
.L_398:
        /*085c*/ 	.word	index@($__internal_24_$__cuda_sm20_dblrcp_rn_slowpath_v3)
        /*0860*/ 	.word	0x00000000


	//----- nvinfo : EIATTR_FRAME_SIZE
	.align		4
.L_399:
        /*0864*/ 	.byte	0x04, 0x11
        /*0866*/ 	.short	(.L_401 - .L_400)
	.align		4
.L_400:
        /*0868*/ 	.word	index@(_ZN2at6native27unrolled_elementwise_kernelIZZZNS0_22reciprocal_kernel_cudaERNS_18TensorIteratorBaseEENKUlvE_clEvENKUlvE_clEvEUldE_St5arrayIPcLm2EELi4E23TrivialOffsetCalculatorILi1EjESB_NS0_6memory15LoadWithoutCastENSC_16StoreWithoutCastEEEviT_T0_T2_T3_T4_T5_)
        /*086c*/ 	.word	0x00000000


	//----- nvinfo : EIATTR_REGCOUNT
	.align		4
.L_401:
        /*0870*/ 	.byte	0x04, 0x2f
        /*0872*/ 	.short	(.L_403 - .L_402)
	.align		4
.L_402:
        /*0874*/ 	.word	index@(_ZN2at6native18elementwise_kernelILi128ELi2EZNS0_22gpu_kernel_impl_nocastIZZZNS0_22reciprocal_kernel_cudaERNS_18TensorIteratorBaseEENKUlvE_clEvENKUlvE_clEvEUldE_EEvS4_RKT_EUliE_EEviT1_)
        /*0878*/ 	.word	0x00000012


	//----- nvinfo : EIATTR_FRAME_SIZE
	.align		4
.L_403:
        /*087c*/ 	.byte	0x04, 0x11
        /*087e*/ 	.short	(.L_405 - .L_404)
	.align		4
.L_404:
        /*0880*/ 	.word	index@($__internal_23_$__cuda_sm20_dblrcp_rn_slowpath_v3)
        /*0884*/ 	.word	0x00000000


	//----- nvinfo : EIATTR_FRAME_SIZE
	.align		4
.L_405:
        /*0888*/ 	.byte	0x04, 0x11
        /*088a*/ 	.short	(.L_407 - .L_406)
	.align		4
.L_406:
        /*088c*/ 	.word	index@(_ZN2at6native18elementwise_kernelILi128ELi2EZNS0_22gpu_kernel_impl_nocastIZZZNS0_22reciprocal_kernel_cudaERNS_18TensorIteratorBaseEENKUlvE_clEvENKUlvE_clEvEUldE_EEvS4_RKT_EUliE_EEviT1_)
        /*0890*/ 	.word	0x00000000


	//----- nvinfo : EIATTR_REGCOUNT
	.align		4
.L_407:
        /*0894*/ 	.byte	0x04, 0x2f
        /*0896*/ 	.short	(.L_409 - .L_408)
	.align		4
.L_408:
        /*0898*/ 	.word	index@(_ZN2at6native27unrolled_elementwise_kernelIZZZNS0_22reciprocal_kernel_cudaERNS_18TensorIteratorBaseEENKUlvE_clEvENKUlvE_clEvEUldE_St5arrayIPcLm2EELi4E23TrivialOffsetCalculatorILi1EjESB_NS0_6memory12LoadWithCastILi1EEENSC_13StoreWithCastILi1EEEEEviT_T0_T2_T3_T4_T5_)
        /*089c*/ 	.word	0x00000022


	//----- nvinfo : EIATTR_FRAME_SIZE
	.align		4
.L_409:
        /*08a0*/ 	.byte	0x04, 0x11
        /*08a2*/ 	.short	(.L_411 - .L_410)
	.align		4
.L_410:
        /*08a4*/ 	.word	index@($__internal_22_$__cuda_sm20_dblrcp_rn_slowpath_v3)
        /*08a8*/ 	.word	0x00000000


	//----- nvinfo : EIATTR_FRAME_SIZE
	.align		4
.L_411:
        /*08ac*/ 	.byte	0x04, 0x11
        /*08ae*/ 	.short	(.L_413 - .L_412)
	.align		4
.L_412:
        /*08b0*/ 	.word	index@(_ZN2at6native27unrolled_elementwise_kernelIZZZNS0_22reciprocal_kernel_cudaERNS_18TensorIteratorBaseEENKUlvE_clEvENKUlvE_clEvEUldE_St5arrayIPcLm2EELi4E23TrivialOffsetCalculatorILi1EjESB_NS0_6memory12LoadWithCastILi1EEENSC_13StoreWithCastILi1EEEEEviT_T0_T2_T3_T4_T5_)
        /*08b4*/ 	.word	0x00000000


	//----- nvinfo : EIATTR_REGCOUNT
	.align		4
.L_413:
        /*08b8*/ 	.byte	0x04, 0x2f
        /*08ba*/ 	.short	(.L_415 - .L_414)
	.align		4
.L_414:
        /*08bc*/ 	.word	index@(_ZN2at6native18elementwise_kernelILi128ELi4EZNS0_15gpu_kernel_implIZZZNS0_22reciprocal_kernel_cudaERNS_18TensorIteratorBaseEENKUlvE_clEvENKUlvE_clEvEUldE_EEvS4_RKT_EUliE_EEviT1_)
        /*08c0*/ 	.word	0x0000001a


	//----- nvinfo : EIATTR_FRAME_SIZE
	.align		4
.L_415:
        /*08c4*/ 	.byte	0x04, 0x11
        /*08c6*/ 	.short	(.L_417 - .L_416)
	.align		4
.L_416:
        /*08c8*/ 	.word	index@($__internal_21_$__cuda_sm20_dblrcp_rn_slowpath_v3)
        /*08cc*/ 	.word	0x00000000


	//----- nvinfo : EIATTR_FRAME_SIZE
	.align		4
.L_417:
        /*08d0*/ 	.byte	0x04, 0x11
        /*08d2*/ 	.short	(.L_419 - .L_418)
	.align		4
.L_418:
        /*08d4*/ 	.word	index@(_ZN2at6native18elementwise_kernelILi128ELi4EZNS0_15gpu_kernel_implIZZZNS0_22reciprocal_kernel_cudaERNS_18TensorIteratorBaseEENKUlvE_clEvENKUlvE_clEvEUldE_EEvS4_RKT_EUliE_EEviT1_)
        /*08d8*/ 	.word	0x00000000


	//----- nvinfo : EIATTR_REGCOUNT
	.align		4
.L_419:
        /*08dc*/ 	.byte	0x04, 0x2f
        /*08de*/ 	.short	(.L_421 - .L_420)
	.align		4
.L_420:
        /*08e0*/ 	.word	index@(_ZN2at6native29vectorized_elementwise_kernelILi8EZZZNS0_22reciprocal_kernel_cudaERNS_18TensorIteratorBaseEENKUlvE_clEvENKUlvE0_clEvEUlfE_St5arrayIPcLm2EEEEviT0_T1_)
        /*08e4*/ 	.word	0x00000020


	//----- nvinfo : EIATTR_FRAME_SIZE
	.align		4
.L_421:
        /*08e8*/ 	.byte	0x04, 0x11
        /*08ea*/ 	.short	(.L_423 - .L_422)
	.align		4
.L_422:
        /*08ec*/ 	.word	index@(_ZN2at6native29vectorized_elementwise_kernelILi8EZZZNS0_22reciprocal_kernel_cudaERNS_18TensorIteratorBaseEENKUlvE_clEvENKUlvE0_clEvEUlfE_St5arrayIPcLm2EEEEviT0_T1_)
        /*08f0*/ 	.word	0x00000000


	//----- nvinfo : EIATTR_REGCOUNT
	.align		4
.L_423:
        /*08f4*/ 	.byte	0x04, 0x2f
        /*08f6*/ 	.short	(.L_425 - .L_424)
	.align		4
.L_424:
        /*08f8*/ 	.word	index@(_ZN2at6native29vectorized_elementwise_kernelILi4EZZZNS0_22reciprocal_kernel_cudaERNS_18TensorIteratorBaseEENKUlvE_clEvENKUlvE0_clEvEUlfE_St5arrayIPcLm2EEEEviT0_T1_)
        /*08fc*/ 	.word	0x00000020


	//----- nvinfo : EIATTR_FRAME_SIZE
	.align		4
.L_425:
        /*0900*/ 	.byte	0x04, 0x11
        /*0902*/ 	.short	(.L_427 - .L_426)
	.align		4
.L_426:
        /*0904*/ 	.word	index@(_ZN2at6native29vectorized_elementwise_kernelILi4EZZZNS0_22reciprocal_kernel_cudaERNS_18TensorIteratorBaseEENKUlvE_clEvENKUlvE0_clEvEUlfE_St5arrayIPcLm2EEEEviT0_T1_)
        /*0908*/ 	.word	0x00000000


	//----- nvinfo : EIATTR_REGCOUNT
	.align		4
.L_427:
        /*090c*/ 	.byte	0x04, 0x2f
        /*090e*/ 	.short	(.L_429 - .L_428)
	.align		4
.L_428:
        /*0910*/ 	.word	index@(_ZN2at6native29vectorized_elementwise_kernelILi2EZZZNS0_22reciprocal_kernel_cudaERNS_18TensorIteratorBaseEENKUlvE_clEvENKUlvE0_clEvEUlfE_St5arrayIPcLm2EEEEviT0_T1_)
        /*0914*/ 	.word	0x00000020


	//----- nvinfo : EIATTR_FRAME_SIZE
	.align		4
.L_429:
        /*0918*/ 	.byte	0x04, 0x11
        /*091a*/ 	.short	(.L_431 - .L_430)
	.align		4
.L_430:
        /*091c*/ 	.word	index@(_ZN2at6native29vectorized_elementwise_kernelILi2EZZZNS0_22reciprocal_kernel_cudaERNS_18TensorIteratorBaseEENKUlvE_clEvENKUlvE0_clEvEUlfE_St5arrayIPcLm2EEEEviT0_T1_)
        /*0920*/ 	.word	0x00000000


	//----- nvinfo : EIATTR_REGCOUNT
	.align		4
.L_431:
        /*0924*/ 	.byte	0x04, 0x2f
        /*0926*/ 	.short	(.L_433 - .L_432)
	.align		4
.L_432:
        /*0928*/ 	.word	index@(_ZN2at6native27unrolled_elementwise_kernelIZZZNS0_22reciprocal_kernel_cudaERNS_18TensorIteratorBaseEENKUlvE_clEvENKUlvE0_clEvEUlfE_St5arrayIPcLm2EELi4E23TrivialOffsetCalculatorILi1EjESB_NS0_6memory15LoadWithoutCastENSC_16StoreWithoutCastEEEviT_T0_T2_T3_T4_T5_)
        /*092c*/ 	.word	0x00000018


	//----- nvinfo : EIATTR_FRAME_SIZE
	.align		4
.L_433:
        /*0930*/ 	.byte	0x04, 0x11
        /*0932*/ 	.short	(.L_435 - .L_434)
	.align		4
.L_434:
        /*0934*/ 	.word	index@(_ZN2at6native27unrolled_elementwise_kernelIZZZNS0_22reciprocal_kernel_cudaERNS_18TensorIteratorBaseEENKUlvE_clEvENKUlvE0_clEvEUlfE_St5arrayIPcLm2EELi4E23TrivialOffsetCalculatorILi1EjESB_NS0_6memory15LoadWithoutCastENSC_16StoreWithoutCastEEEviT_T0_T2_T3_T4_T5_)
        /*0938*/ 	.word	0x00000000


	//----- nvinfo : EIATTR_REGCOUNT
	.align		4
.L_435:
        /*093c*/ 	.byte	0x04, 0x2f
        /*093e*/ 	.short	(.L_437 - .L_436)
	.align		4
.L_436:
        /*0940*/ 	.word	index@(_ZN2at6native18elementwise_kernelILi128ELi2EZNS0_22gpu_kernel_impl_nocastIZZZNS0_22reciprocal_kernel_cudaERNS_18TensorIteratorBaseEENKUlvE_clEvENKUlvE0_clEvEUlfE_EEvS4_RKT_EUliE_EEviT1_)
        /*0944*/ 	.word	0x00000012


	//----- nvinfo : EIATTR_FRAME_SIZE
	.align		4
.L_437:
        /*0948*/ 	.byte	0x04, 0x11
        /*094a*/ 	.short	(.L_439 - .L_438)
	.align		4
.L_438:
        /*094c*/ 	.word	index@(_ZN2at6native18elementwise_kernelILi128ELi2EZNS0_22gpu_kernel_impl_nocastIZZZNS0_22reciprocal_kernel_cudaERNS_18TensorIteratorBaseEENKUlvE_clEvENKUlvE0_clEvEUlfE_EEvS4_RKT_EUliE_EEviT1_)
        /*0950*/ 	.word	0x00000000


	//----- nvinfo : EIATTR_REGCOUNT
	.align		4
.L_439:
        /*0954*/ 	.byte	0x04, 0x2f
        /*0956*/ 	.short	(.L_441 - .L_440)
	.align		4
.L_440:
        /*0958*/ 	.word	index@(_ZN2at6native27unrolled_elementwise_kernelIZZZNS0_22reciprocal_kernel_cudaERNS_18TensorIteratorBaseEENKUlvE_clEvENKUlvE0_clEvEUlfE_St5arrayIPcLm2EELi4E23TrivialOffsetCalculatorILi1EjESB_NS0_6memory12LoadWithCastILi1EEENSC_13StoreWithCastILi1EEEEEviT_T0_T2_T3_T4_T5_)
        /*095c*/ 	.word	0x0000001d


	//----- nvinfo : EIATTR_FRAME_SIZE
	.align		4
.L_441:
        /*0960*/ 	.byte	0x04, 0x11
        /*0962*/ 	.short	(.L_443 - .L_442)
	.align		4
.L_442:
        /*0964*/ 	.word	index@(_ZN2at6native27unrolled_elementwise_kernelIZZZNS0_22reciprocal_kernel_cudaERNS_18TensorIteratorBaseEENKUlvE_clEvENKUlvE0_clEvEUlfE_St5arrayIPcLm2EELi4E23TrivialOffsetCalculatorILi1EjESB_NS0_6memory12LoadWithCastILi1EEENSC_13StoreWithCastILi1EEEEEviT_T0_T2_T3_T4_T5_)
        /*0968*/ 	.word	0x00000000


	//----- nvinfo : EIATTR_REGCOUNT
	.align		4
.L_443:
        /*096c*/ 	.byte	0x04, 0x2f
        /*096e*/ 	.short	(.L_445 - .L_444)
	.align		4
.L_444:
        /*0970*/ 	.word	index@(_ZN2at6native18elementwise_kernelILi128ELi4EZNS0_15gpu_kernel_implIZZZNS0_22reciprocal_kernel_cudaERNS_18TensorIteratorBaseEENKUlvE_clEvENKUlvE0_clEvEUlfE_EEvS4_RKT_EUliE_EEviT1_)
        /*0974*/ 	.word	0x0000001a


	//----- nvinfo : EIATTR_FRAME_SIZE
	.align		4
.L_445:
        /*0978*/ 	.byte	0x04, 0x11
        /*097a*/ 	.short	(.L_447 - .L_446)
	.align		4
.L_446:
        /*097c*/ 	.word	index@(_ZN2at6native18elementwise_kernelILi128ELi4EZNS0_15gpu_kernel_implIZZZNS0_22reciprocal_kernel_cudaERNS_18TensorIteratorBaseEENKUlvE_clEvENKUlvE0_clEvEUlfE_EEvS4_RKT_EUliE_EEviT1_)
        /*0980*/ 	.word	0x00000000


	//----- nvinfo : EIATTR_REGCOUNT
	.align		4
.L_447:
        /*0984*/ 	.byte	0x04, 0x2f
        /*0986*/ 	.short	(.L_449 - .L_448)
	.align		4
.L_448:
        /*0988*/ 	.word	index@(_ZN2at6native29vectorized_elementwise_kernelILi8EZZZNS0_22reciprocal_kernel_cudaERNS_18TensorIteratorBaseEENKUlvE_clEvENKUlvE1_clEvEUlN3c107complexIdEEE_St5arrayIPcLm2EEEEviT0_T1_)
        /*098c*/ 	.word	0x00000042


	//----- nvinfo : EIATTR_FRAME_SIZE
	.align		4
.L_449:
        /*0990*/ 	.byte	0x04, 0x11
        /*0992*/ 	.short	(.L_451 - .L_450)
	.align		4
.L_450:
        /*0994*/ 	.word	index@($__internal_20_$__cuda_sm20_div_rn_f64_full)
        /*0998*/ 	.word	0x00000000


	//----- nvinfo : EIATTR_FRAME_SIZE
	.align		4
.L_451:
        /*099c*/ 	.byte	0x04, 0x11
        /*099e*/ 	.short	(.L_453 - .L_452)
	.align		4
.L_452:
        /*09a0*/ 	.word	index@($__internal_19_$__cuda_sm20_dblrcp_rn_slowpath_v3)
        /*09a4*/ 	.word	0x00000000


	//----- nvinfo : EIATTR_FRAME_SIZE
	.align		4
.L_453:
        /*09a8*/ 	.byte	0x04, 0x11
        /*09aa*/ 	.short	(.L_455 - .L_454)
	.align		4
.L_454:
        /*09ac*/ 	.word	index@(_ZN2at6native29vectorized_elementwise_kernelILi8EZZZNS0_22reciprocal_kernel_cudaERNS_18TensorIteratorBaseEENKUlvE_clEvENKUlvE1_clEvEUlN3c107complexIdEEE_St5arrayIPcLm2EEEEviT0_T1_)
        /*09b0*/ 	.word	0x00000000


	//----- nvinfo : EIATTR_REGCOUNT
	.align		4
.L_455:
        /*09b4*/ 	.byte	0x04, 0x2f
        /*09b6*/ 	.short	(.L_457 - .L_456)
	.align		4
.L_456:
        /*09b8*/ 	.word	index@(_ZN2at6native29vectorized_elementwise_kernelILi4EZZZNS0_22reciprocal_kernel_cudaERNS_18TensorIteratorBaseEENKUlvE_clEvENKUlvE1_clEvEUlN3c107complexIdEEE_St5arrayIPcLm2EEEEviT0_T1_)
        /*09bc*/ 	.word	0x00000042


	//----- nvinfo : EIATTR_FRAME_SIZE
	.align		4
.L_457:
        /*09c0*/ 	.byte	0x04, 0x11
        /*09c2*/ 	.short	(.L_459 - .L_458)
	.align		4
.L_458:
        /*09c4*/ 	.word	index@($__internal_18_$__cuda_sm20_div_rn_f64_full)
        /*09c8*/ 	.word	0x00000000


	//----- nvinfo : EIATTR_FRAME_SIZE
	.align		4
.L_459:
        /*09cc*/ 	.byte	0x04, 0x11
        /*09ce*/ 	.short	(.L_461 - .L_460)
	.align		4
.L_460:
        /*09d0*/ 	.word	index@($__internal_17_$__cuda_sm20_dblrcp_rn_slowpath_v3)
        /*09d4*/ 	.word	0x00000000


	//----- nvinfo : EIATTR_FRAME_SIZE
	.align		4
.L_461:
        /*09d8*/ 	.byte	0x04, 0x11
        /*09da*/ 	.short	(.L_463 - .L_462)
	.align		4
.L_462:
        /*09dc*/ 	.word	index@(_ZN2at6native29vectorized_elementwise_kernelILi4EZZZNS0_22reciprocal_kernel_cudaERNS_18TensorIteratorBaseEENKUlvE_clEvENKUlvE1_clEvEUlN3c107complexIdEEE_St5arrayIPcLm2EEEEviT0_T1_)
        /*09e0*/ 	.word	0x00000000


	//----- nvinfo : EIATTR_REGCOUNT
	.align		4
.L_463:
        /*09e4*/ 	.byte	0x04, 0x2f
        /*09e6*/ 	.short	(.L_465 - .L_464)
	.align		4
.L_464:
        /*09e8*/ 	.word	index@(_ZN2at6native29vectorized_elementwise_kernelILi2EZZZNS0_22reciprocal_kernel_cudaERNS_18TensorIteratorBaseEENKUlvE_clEvENKUlvE1_clEvEUlN3c107complexIdEEE_St5arrayIPcLm2EEEEviT0_T1_)
        /*09ec*/ 	.word	0x00000042


	//----- nvinfo : EIATTR_FRAME_SIZE
	.align		4
.L_465:
        /*09f0*/ 	.byte	0x04, 0x11
        /*09f2*/ 	.short	(.L_467 - .L_466)
	.align		4
.L_466:
        /*09f4*/ 	.word	index@($__internal_16_$__cuda_sm20_div_rn_f64_full)
        /*09f8*/ 	.word	0x00000000


	//----- nvinfo : EIATTR_FRAME_SIZE
	.align		4
.L_467:
        /*09fc*/ 	.byte	0x04, 0x11
        /*09fe*/ 	.short	(.L_469 - .L_468)
	.align		4
.L_468:
        /*0a00*/ 	.word	index@($__internal_15_$__cuda_sm20_dblrcp_rn_slowpath_v3)
        /*0a04*/ 	.word	0x00000000


	//----- nvinfo : EIATTR_FRAME_SIZE
	.align		4
.L_469:
        /*0a08*/ 	.byte	0x04, 0x11
        /*0a0a*/ 	.short	(.L_471 - .L_470)
	.align		4
.L_470:
        /*0a0c*/ 	.word	index@(_ZN2at6native29vectorized_elementwise_kernelILi2EZZZNS0_22reciprocal_kernel_cudaERNS_18TensorIteratorBaseEENKUlvE_clEvENKUlvE1_clEvEUlN3c107complexIdEEE_St5arrayIPcLm2EEEEviT0_T1_)
        /*0a10*/ 	.word	0x00000000


	//----- nvinfo : EIATTR_REGCOUNT
	.align		4
.L_471:
        /*0a14*/ 	.byte	0x04, 0x2f
        /*0a16*/ 	.short	(.L_473 - .L_472)
	.align		4
.L_472:
        /*0a18*/ 	.word	index@(_ZN2at6native27unrolled_elementwise_kernelIZZZNS0_22reciprocal_kernel_cudaERNS_18TensorIteratorBaseEENKUlvE_clEvENKUlvE1_clEvEUlN3c107complexIdEEE_St5arrayIPcLm2EELi4E23TrivialOffsetCalculatorILi1EjESE_NS0_6memory15LoadWithoutCastENSF_16StoreWithoutCastEEEviT_T0_T2_T3_T4_T5_)
        /*0a1c*/ 	.word	0x00000034


	//----- nvinfo : EIATTR_FRAME_SIZE
	.align		4
.L_473:
        /*0a20*/ 	.byte	0x04, 0x11
        /*0a22*/ 	.short	(.L_475 - .L_474)
	.align		4
.L_474:
        /*0a24*/ 	.word	index@($__internal_14_$__cuda_sm20_div_rn_f64_full)
        /*0a28*/ 	.word	0x00000000


	//----- nvinfo : EIATTR_FRAME_SIZE
	.align		4
.L_475:
        /*0a2c*/ 	.byte	0x04, 0x11
        /*0a2e*/ 	.short	(.L_477 - .L_476)
	.align		4
.L_476:
        /*0a30*/ 	.word	index@($__internal_13_$__cuda_sm20_dblrcp_rn_slowpath_v3)
        /*0a34*/ 	.word	0x00000000


	//----- nvinfo : EIATTR_FRAME_SIZE
	.align		4
.L_477:
        /*0a38*/ 	.byte	0x04, 0x11
        /*0a3a*/ 	.short	(.L_479 - .L_478)
	.align		4
.L_478:
        /*0a3c*/ 	.word	index@(_ZN2at6native27unrolled_elementwise_kernelIZZZNS0_22reciprocal_kernel_cudaERNS_18TensorIteratorBaseEENKUlvE_clEvENKUlvE1_clEvEUlN3c107complexIdEEE_St5arrayIPcLm2EELi4E23TrivialOffsetCalculatorILi1EjESE_NS0_6memory15LoadWithoutCastENSF_16StoreWithoutCastEEEviT_T0_T2_T3_T4_T5_)
        /*0a40*/ 	.word	0x00000000


	//----- nvinfo : EIATTR_REGCOUNT
	.align		4
.L_479:
        /*0a44*/ 	.byte	0x04, 0x2f
        /*0a46*/ 	.short	(.L_481 - .L_480)
	.align		4
.L_480:
        /*0a48*/ 	.word	index@(_ZN2at6native18elementwise_kernelILi128ELi2EZNS0_22gpu_kernel_impl_nocastIZZZNS0_22reciprocal_kernel_cudaERNS_18TensorIteratorBaseEENKUlvE_clEvENKUlvE1_clEvEUlN3c107complexIdEEE_EEvS4_RKT_EUliE_EEviT1_)
        /*0a4c*/ 	.word	0x00000022


	//----- nvinfo : EIATTR_FRAME_SIZE
	.align		4
.L_481:
        /*0a50*/ 	.byte	0x04, 0x11
        /*0a52*/ 	.short	(.L_483 - .L_482)
	.align		4
.L_482:
        /*0a54*/ 	.word	index@($__internal_12_$__cuda_sm20_div_rn_f64_full)
        /*0a58*/ 	.word	0x00000000


	//----- nvinfo : EIATTR_FRAME_SIZE
	.align		4
.L_483:
        /*0a5c*/ 	.byte	0x04, 0x11
        /*0a5e*/ 	.short	(.L_485 - .L_484)
	.align		4
.L_484:
        /*0a60*/ 	.word	index@($__internal_11_$__cuda_sm20_dblrcp_rn_slowpath_v3)
        /*0a64*/ 	.word	0x00000000


	//----- nvinfo : EIATTR_FRAME_SIZE
	.align		4
.L_485:
        /*0a68*/ 	.byte	0x04, 0x11
        /*0a6a*/ 	.short	(.L_487 - .L_486)
	.align		4
.L_486:
        /*0a6c*/ 	.word	index@(_ZN2at6native18elementwise_kernelILi128ELi2EZNS0_22gpu_kernel_impl_nocastIZZZNS0_22reciprocal_kernel_cudaERNS_18TensorIteratorBaseEENKUlvE_clEvENKUlvE1_clEvEUlN3c107complexIdEEE_EEvS4_RKT_EUliE_EEviT1_)
        /*0a70*/ 	.word	0x00000000


	//----- nvinfo : EIATTR_REGCOUNT
	.align		4
.L_487:
        /*0a74*/ 	.byte	0x04, 0x2f
        /*0a76*/ 	.short	(.L_489 - .L_488)
	.align		4
.L_488:
        /*0a78*/ 	.word	index@(_ZN2at6native27unrolled_elementwise_kernelIZZZNS0_22reciprocal_kernel_cudaERNS_18TensorIteratorBaseEENKUlvE_clEvENKUlvE1_clEvEUlN3c107complexIdEEE_St5arrayIPcLm2EELi4E23TrivialOffsetCalculatorILi1EjESE_NS0_6memory12LoadWithCastILi1EEENSF_13StoreWithCastILi1EEEEEviT_T0_T2_T3_T4_T5_)
        /*0a7c*/ 	.word	0x00000034


	//----- nvinfo : EIATTR_FRAME_SIZE
	.align		4
.L_489:
        /*0a80*/ 	.byte	0x04, 0x11
        /*0a82*/ 	.short	(.L_491 - .L_490)
	.align		4
.L_490:
        /*0a84*/ 	.word	index@($__internal_10_$__cuda_sm20_div_rn_f64_full)
        /*0a88*/ 	.word	0x00000000


	//----- nvinfo : EIATTR_FRAME_SIZE
	.align		4
.L_491:
        /*0a8c*/ 	.byte	0x04, 0x11
        /*0a8e*/ 	.short	(.L_493 - .L_492)
	.align		4
.L_492:
        /*0a90*/ 	.word	index@($__internal_9_$__cuda_sm20_dblrcp_rn_slowpath_v3)
        /*0a94*/ 	.word	0x00000000


	//----- nvinfo : EIATTR_FRAME_SIZE
	.align		4
.L_493:
        /*0a98*/ 	.byte	0x04, 0x11
        /*0a9a*/ 	.short	(.L_495 - .L_494)
	.align		4
.L_494:
        /*0a9c*/ 	.word	index@(_ZN2at6native27unrolled_elementwise_kernelIZZZNS0_22reciprocal_kernel_cudaERNS_18TensorIteratorBaseEENKUlvE_clEvENKUlvE1_clEvEUlN3c107complexIdEEE_St5arrayIPcLm2EELi4E23TrivialOffsetCalculatorILi1EjESE_NS0_6memory12LoadWithCastILi1EEENSF_13StoreWithCastILi1EEEEEviT_T0_T2_T3_T4_T5_)
        /*0aa0*/ 	.word	0x00000000


	//----- nvinfo : EIATTR_REGCOUNT
	.align		4
.L_495:
        /*0aa4*/ 	.byte	0x04, 0x2f
        /*0aa6*/ 	.short	(.L_497 - .L_496)
	.align		4
.L_496:
        /*0aa8*/ 	.word	index@(_ZN2at6native18elementwise_kernelILi128ELi4EZNS0_15gpu_kernel_implIZZZNS0_22reciprocal_kernel_cudaERNS_18TensorIteratorBaseEENKUlvE_clEvENKUlvE1_clEvEUlN3c107complexIdEEE_EEvS4_RKT_EUliE_EEviT1_)
        /*0aac*/ 	.word	0x00000022


	//----- nvinfo : EIATTR_FRAME_SIZE
	.align		4
.L_497:
        /*0ab0*/ 	.byte	0x04, 0x11
        /*0ab2*/ 	.short	(.L_499 - .L_498)
	.align		4
.L_498:
        /*0ab4*/ 	.word	index@($__internal_8_$__cuda_sm20_div_rn_f64_full)
        /*0ab8*/ 	.word	0x00000000


	//----- nvinfo : EIATTR_FRAME_SIZE
	.align		4
.L_499:
        /*0abc*/ 	.byte	0x04, 0x11
        /*0abe*/ 	.short	(.L_501 - .L_500)
	.align		4
.L_500:
        /*0ac0*/ 	.word	index@($__internal_7_$__cuda_sm20_dblrcp_rn_slowpath_v3)
        /*0ac4*/ 	.word	0x00000000


	//----- nvinfo : EIATTR_FRAME_SIZE
	.align		4
.L_501:
        /*0ac8*/ 	.byte	0x04, 0x11
        /*0aca*/ 	.short	(.L_503 - .L_502)
	.align		4
.L_502:
        /*0acc*/ 	.word	index@(_ZN2at6native18elementwise_kernelILi128ELi4EZNS0_15gpu_kernel_implIZZZNS0_22reciprocal_kernel_cudaERNS_18TensorIteratorBaseEENKUlvE_clEvENKUlvE1_clEvEUlN3c107complexIdEEE_EEvS4_RKT_EUliE_EEviT1_)
        /*0ad0*/ 	.word	0x00000000


	//----- nvinfo : EIATTR_REGCOUNT
	.align		4
.L_503:
        /*0ad4*/ 	.byte	0x04, 0x2f
        /*0ad6*/ 	.short	(.L_505 - .L_504)
	.align		4
.L_504:
        /*0ad8*/ 	.word	index@(_ZN2at6native29vectorized_elementwise_kernelILi8EZZZNS0_22reciprocal_kernel_cudaERNS_18TensorIteratorBaseEENKUlvE_clEvENKUlvE2_clEvEUlN3c107complexIfEEE_St5arrayIPcLm2EEEEviT0_T1_)
        /*0adc*/ 	.word	0x00000020


	//----- nvinfo : EIATTR_FRAME_SIZE
	.align		4
.L_505:
        /*0ae0*/ 	.byte	0x04, 0x11
        /*0ae2*/ 	.short	(.L_507 - .L_506)
	.align		4
.L_506:
        /*0ae4*/ 	.word	index@(_ZN2at6native29vectorized_elementwise_kernelILi8EZZZNS0_22reciprocal_kernel_cudaERNS_18TensorIteratorBaseEENKUlvE_clEvENKUlvE2_clEvEUlN3c107complexIfEEE_St5arrayIPcLm2EEEEviT0_T1_)
        /*0ae8*/ 	.word	0x00000000


	//----- nvinfo : EIATTR_REGCOUNT
	.align		4
.L_507:
        /*0aec*/ 	.byte	0x04, 0x2f
        /*0aee*/ 	.short	(.L_509 - .L_508)
	.align		4
.L_508:
        /*0af0*/ 	.word	index@(_ZN2at6native29vectorized_elementwise_kernelILi4EZZZNS0_22reciprocal_kernel_cudaERNS_18TensorIteratorBaseEENKUlvE_clEvENKUlvE2_clEvEUlN3c107complexIfEEE_St5arrayIPcLm2EEEEviT0_T1_)
        /*0af4*/ 	.word	0x00000020


	//----- nvinfo : EIATTR_FRAME_SIZE
	.align		4
.L_509:
        /*0af8*/ 	.byte	0x04, 0x11
        /*0afa*/ 	.short	(.L_511 - .L_510)
	.align		4
.L_510:
        /*0afc*/ 	.word	index@(_ZN2at6native29vectorized_elementwise_kernelILi4EZZZNS0_22reciprocal_kernel_cudaERNS_18TensorIteratorBaseEENKUlvE_clEvENKUlvE2_clEvEUlN3c107complexIfEEE_St5arrayIPcLm2EEEEviT0_T1_)
        /*0b00*/ 	.word	0x00000000


	//----- nvinfo : EIATTR_REGCOUNT
	.align		4
.L_511:
        /*0b04*/ 	.byte	0x04, 0x2f
        /*0b06*/ 	.short	(.L_513 - .L_512)
	.align		4
.L_512:
        /*0b08*/ 	.word	index@(_ZN2at6native29vectorized_elementwise_kernelILi2EZZZNS0_22reciprocal_kernel_cudaERNS_18TensorIteratorBaseEENKUlvE_clEvENKUlvE2_clEvEUlN3c107complexIfEEE_St5arrayIPcLm2EEEEviT0_T1_)
        /*0b0c*/ 	.word	0x00000020


	//----- nvinfo : EIATTR_FRAME_SIZE
	.align		4
.L_513:
        /*0b10*/ 	.byte	0x04, 0x11
        /*0b12*/ 	.short	(.L_515 - .L_514)
	.align		4
.L_514:
        /*0b14*/ 	.word	index@(_ZN2at6native29vectorized_elementwise_kernelILi2EZZZNS0_22reciprocal_kernel_cudaERNS_18TensorIteratorBaseEENKUlvE_clEvENKUlvE2_clEvEUlN3c107complexIfEEE_St5arrayIPcLm2EEEEviT0_T1_)
        /*0b18*/ 	.word	0x00000000


	//----- nvinfo : EIATTR_REGCOUNT
	.align		4
.L_515:
        /*0b1c*/ 	.byte	0x04, 0x2f
        /*0b1e*/ 	.short	(.L_517 - .L_516)
	.align		4
.L_516:
        /*0b20*/ 	.word	index@(_ZN2at6native27unrolled_elementwise_kernelIZZZNS0_22reciprocal_kernel_cudaERNS_18TensorIteratorBaseEENKUlvE_clEvENKUlvE2_clEvEUlN3c107complexIfEEE_St5arrayIPcLm2EELi4E23TrivialOffsetCalculatorILi1EjESE_NS0_6memory15LoadWithoutCastENSF_16StoreWithoutCastEEEviT_T0_T2_T3_T4_T5_)
        /*0b24*/ 	.word	0x0000001a


	//----- nvinfo : EIATTR_FRAME_SIZE
	.align		4
.L_517:
        /*0b28*/ 	.byte	0x04, 0x11
        /*0b2a*/ 	.short	(.L_519 - .L_518)
	.align		4
.L_518:
        /*0b2c*/ 	.word	index@(_ZN2at6native27unrolled_elementwise_kernelIZZZNS0_22reciprocal_kernel_cudaERNS_18TensorIteratorBaseEENKUlvE_clEvENKUlvE2_clEvEUlN3c107complexIfEEE_St5arrayIPcLm2EELi4E23TrivialOffsetCalculatorILi1EjESE_NS0_6memory15LoadWithoutCastENSF_16StoreWithoutCastEEEviT_T0_T2_T3_T4_T5_)
        /*0b30*/ 	.word	0x00000000


	//----- nvinfo : EIATTR_REGCOUNT
	.align		4
.L_519:
        /*0b34*/ 	.byte	0x04, 0x2f
        /*0b36*/ 	.short	(.L_521 - .L_520)
	.align		4
.L_520:
        /*0b38*/ 	.word	index@(_ZN2at6native18elementwise_kernelILi128ELi2EZNS0_22gpu_kernel_impl_nocastIZZZNS0_22reciprocal_kernel_cudaERNS_18TensorIteratorBaseEENKUlvE_clEvENKUlvE2_clEvEUlN3c107complexIfEEE_EEvS4_RKT_EUliE_EEviT1_)
        /*0b3c*/ 	.word	0x00000012


	//----- nvinfo : EIATTR_FRAME_SIZE
	.align		4
.L_521:
        /*0b40*/ 	.byte	0x04, 0x11
        /*0b42*/ 	.short	(.L_523 - .L_522)
	.align		4
.L_522:
        /*0b44*/ 	.word	index@(_ZN2at6native18elementwise_kernelILi128ELi2EZNS0_22gpu_kernel_impl_nocastIZZZNS0_22reciprocal_kernel_cudaERNS_18TensorIteratorBaseEENKUlvE_clEvENKUlvE2_clEvEUlN3c107complexIfEEE_EEvS4_RKT_EUliE_EEviT1_)
        /*0b48*/ 	.word	0x00000000


	//----- nvinfo : EIATTR_REGCOUNT
	.align		4
.L_523:
        /*0b4c*/ 	.byte	0x04, 0x2f
        /*0b4e*/ 	.short	(.L_525 - .L_524)
	.align		4
.L_524:
        /*0b50*/ 	.word	index@(_ZN2at6native27unrolled_elementwise_kernelIZZZNS0_22reciprocal_kernel_cudaERNS_18TensorIteratorBaseEENKUlvE_clEvENKUlvE2_clEvEUlN3c107complexIfEEE_St5arrayIPcLm2EELi4E23TrivialOffsetCalculatorILi1EjESE_NS0_6memory12LoadWithCastILi1EEENSF_13StoreWithCastILi1EEEEEviT_T0_T2_T3_T4_T5_)
        /*0b54*/ 	.word	0x00000020


	//----- nvinfo : EIATTR_FRAME_SIZE
	.align		4
.L_525:
        /*0b58*/ 	.byte	0x04, 0x11
        /*0b5a*/ 	.short	(.L_527 - .L_526)
	.align		4
.L_526:
        /*0b5c*/ 	.word	index@(_ZN2at6native27unrolled_elementwise_kernelIZZZNS0_22reciprocal_kernel_cudaERNS_18TensorIteratorBaseEENKUlvE_clEvENKUlvE2_clEvEUlN3c107complexIfEEE_St5arrayIPcLm2EELi4E23TrivialOffsetCalculatorILi1EjESE_NS0_6memory12LoadWithCastILi1EEENSF_13StoreWithCastILi1EEEEEviT_T0_T2_T3_T4_T5_)
        /*0b60*/ 	.word	0x00000000


	//----- nvinfo : EIATTR_REGCOUNT
	.align		4
.L_527:
        /*0b64*/ 	.byte	0x04, 0x2f
        /*0b66*/ 	.short	(.L_529 - .L_528)
	.align		4
.L_528:
        /*0b68*/ 	.word	index@(_ZN2at6native18elementwise_kernelILi128ELi4EZNS0_15gpu_kernel_implIZZZNS0_22reciprocal_kernel_cudaERNS_18TensorIteratorBaseEENKUlvE_clEvENKUlvE2_clEvEUlN3c107complexIfEEE_EEvS4_RKT_EUliE_EEviT1_)
        /*0b6c*/ 	.word	0x0000001a


	//----- nvinfo : EIATTR_FRAME_SIZE
	.align		4
.L_529:
        /*0b70*/ 	.byte	0x04, 0x11
        /*0b72*/ 	.short	(.L_531 - .L_530)
	.align		4
.L_530:
        /*0b74*/ 	.word	index@(_ZN2at6native18elementwise_kernelILi128ELi4EZNS0_15gpu_kernel_implIZZZNS0_22reciprocal_kernel_cudaERNS_18TensorIteratorBaseEENKUlvE_clEvENKUlvE2_clEvEUlN3c107complexIfEEE_EEvS4_RKT_EUliE_EEviT1_)
        /*0b78*/ 	.word	0x00000000


	//----- nvinfo : EIATTR_REGCOUNT
	.align		4
.L_531:
        /*0b7c*/ 	.byte	0x04, 0x2f
        /*0b7e*/ 	.short	(.L_533 - .L_532)
	.align		4
.L_532:
        /*0b80*/ 	.word	index@(_ZN2at6native29vectorized_elementwise_kernelILi8EZZZNS0_22reciprocal_kernel_cudaERNS_18TensorIteratorBaseEENKUlvE_clEvENKUlvE3_clEvEUlN3c104HalfEE_St5arrayIPcLm2EEEEviT0_T1_)
        /*0b84*/ 	.word	0x00000020


	//----- nvinfo : EIATTR_FRAME_SIZE
	.align		4
.L_533:
        /*0b88*/ 	.byte	0x04, 0x11
        /*0b8a*/ 	.short	(.L_535 - .L_534)
	.align		4
.L_534:
        /*0b8c*/ 	.word	index@(_ZN2at6native29vectorized_elementwise_kernelILi8EZZZNS0_22reciprocal_kernel_cudaERNS_18TensorIteratorBaseEENKUlvE_clEvENKUlvE3_clEvEUlN3c104HalfEE_St5arrayIPcLm2EEEEviT0_T1_)
        /*0b90*/ 	.word	0x00000000


	//----- nvinfo : EIATTR_REGCOUNT
	.align		4
.L_535:
        /*0b94*/ 	.byte	0x04, 0x2f
        /*0b96*/ 	.short	(.L_537 - .L_536)
	.align		4
.L_536:
        /*0b98*/ 	.word	index@(_ZN2at6native29vectorized_elementwise_kernelILi4EZZZNS0_22reciprocal_kernel_cudaERNS_18TensorIteratorBaseEENKUlvE_clEvENKUlvE3_clEvEUlN3c104HalfEE_St5arrayIPcLm2EEEEviT0_T1_)
        /*0b9c*/ 	.word	0x00000020


	//----- nvinfo : EIATTR_FRAME_SIZE
	.align		4
.L_537:
        /*0ba0*/ 	.byte	0x04, 0x11
        /*0ba2*/ 	.short	(.L_539 - .L_538)
	.align		4
.L_538:
        /*0ba4*/ 	.word	index@(_ZN2at6native29vectorized_elementwise_kernelILi4EZZZNS0_22reciprocal_kernel_cudaERNS_18TensorIteratorBaseEENKUlvE_clEvENKUlvE3_clEvEUlN3c104HalfEE_St5arrayIPcLm2EEEEviT0_T1_)
        /*0ba8*/ 	.word	0x00000000


	//----- nvinfo : EIATTR_REGCOUNT
	.align		4
.L_539:
        /*0bac*/ 	.byte	0x04, 0x2f
        /*0bae*/ 	.short	(.L_541 - .L_540)
	.align		4
.L_540:
        /*0bb0*/ 	.word	index@(_ZN2at6native29vectorized_elementwise_kernelILi2EZZZNS0_22reciprocal_kernel_cudaERNS_18TensorIteratorBaseEENKUlvE_clEvENKUlvE3_clEvEUlN3c104HalfEE_St5arrayIPcLm2EEEEviT0_T1_)
        /*0bb4*/ 	.word	0x00000020


	//----- nvinfo : EIATTR_FRAME_SIZE
	.align		4
.L_541:
        /*0bb8*/ 	.byte	0x04, 0x11
        /*0bba*/ 	.short	(.L_543 - .L_542)
	.align		4
.L_542:
        /*0bbc*/ 	.word	index@(_ZN2at6native29vectorized_elementwise_kernelILi2EZZZNS0_22reciprocal_kernel_cudaERNS_18TensorIteratorBaseEENKUlvE_clEvENKUlvE3_clEvEUlN3c104HalfEE_St5arrayIPcLm2EEEEviT0_T1_)
        /*0bc0*/ 	.word	0x00000000


	//----- nvinfo : EIATTR_REGCOUNT
	.align		4
.L_543:
        /*0bc4*/ 	.byte	0x04, 0x2f
        /*0bc6*/ 	.short	(.L_545 - .L_544)
	.align		4
.L_544:
        /*0bc8*/ 	.word	index@(_ZN2at6native27unrolled_elementwise_kernelIZZZNS0_22reciprocal_kernel_cudaERNS_18TensorIteratorBaseEENKUlvE_clEvENKUlvE3_clEvEUlN3c104HalfEE_St5arrayIPcLm2EELi4E23TrivialOffsetCalculatorILi1EjESD_NS0_6memory15LoadWithoutCastENSE_16StoreWithoutCastEEEviT_T0_T2_T3_T4_T5_)
        /*0bcc*/ 	.word	0x00000018


	//----- nvinfo : EIATTR_FRAME_SIZE
	.align		4
.L_545:
        /*0bd0*/ 	.byte	0x04, 0x11
        /*0bd2*/ 	.short	(.L_547 - .L_546)
	.align		4
.L_546:
        /*0bd4*/ 	.word	index@(_ZN2at6native27unrolled_elementwise_kernelIZZZNS0_22reciprocal_kernel_cudaERNS_18TensorIteratorBaseEENKUlvE_clEvENKUlvE3_clEvEUlN3c104HalfEE_St5arrayIPcLm2EELi4E23TrivialOffsetCalculatorILi1EjESD_NS0_6memory15LoadWithoutCastENSE_16StoreWithoutCastEEEviT_T0_T2_T3_T4_T5_)
        /*0bd8*/ 	.word	0x00000000


	//----- nvinfo : EIATTR_REGCOUNT
	.align		4
.L_547:
        /*0bdc*/ 	.byte	0x04, 0x2f
        /*0bde*/ 	.short	(.L_549 - .L_548)
	.align		4
.L_548:
        /*0be0*/ 	.word	index@(_ZN2at6native18elementwise_kernelILi128ELi4EZNS0_22gpu_kernel_impl_nocastIZZZNS0_22reciprocal_kernel_cudaERNS_18TensorIteratorBaseEENKUlvE_clEvENKUlvE3_clEvEUlN3c104HalfEE_EEvS4_RKT_EUliE_EEviT1_)
        /*0be4*/ 	.word	0x00000012


	//----- nvinfo : EIATTR_FRAME_SIZE
	.align		4
.L_549:
        /*0be8*/ 	.byte	0x04, 0x11
        /*0bea*/ 	.short	(.L_551 - .L_550)
	.align		4
.L_550:
        /*0bec*/ 	.word	index@(_ZN2at6native18elementwise_kernelILi128ELi4EZNS0_22gpu_kernel_impl_nocastIZZZNS0_22reciprocal_kernel_cudaERNS_18TensorIteratorBaseEENKUlvE_clEvENKUlvE3_clEvEUlN3c104HalfEE_EEvS4_RKT_EUliE_EEviT1_)
        /*0bf0*/ 	.word	0x00000000


	//----- nvinfo : EIATTR_REGCOUNT
	.align		4
.L_551:
        /*0bf4*/ 	.byte	0x04, 0x2f
        /*0bf6*/ 	.short	(.L_553 - .L_552)
	.align		4
.L_552:
        /*0bf8*/ 	.word	index@(_ZN2at6native27unrolled_elementwise_kernelIZZZNS0_22reciprocal_kernel_cudaERNS_18TensorIteratorBaseEENKUlvE_clEvENKUlvE3_clEvEUlN3c104HalfEE_St5arrayIPcLm2EELi4E23TrivialOffsetCalculatorILi1EjESD_NS0_6memory12LoadWithCastILi1EEENSE_13StoreWithCastILi1EEEEEviT_T0_T2_T3_T4_T5_)
        /*0bfc*/ 	.word	0x0000001e


	//----- nvinfo : EIATTR_FRAME_SIZE
	.align		4
.L_553:
        /*0c00*/ 	.byte	0x04, 0x11
        /*0c02*/ 	.short	(.L_555 - .L_554)
	.align		4
.L_554:
        /*0c04*/ 	.word	index@(_ZN2at6native27unrolled_elementwise_kernelIZZZNS0_22reciprocal_kernel_cudaERNS_18TensorIteratorBaseEENKUlvE_clEvENKUlvE3_clEvEUlN3c104HalfEE_St5arrayIPcLm2EELi4E23TrivialOffsetCalculatorILi1EjESD_NS0_6memory12LoadWithCastILi1EEENSE_13StoreWithCastILi1EEEEEviT_T0_T2_T3_T4_T5_)
        /*0c08*/ 	.word	0x00000000


	//----- nvinfo : EIATTR_REGCOUNT
	.align		4
.L_555:
        /*0c0c*/ 	.byte	0x04, 0x2f
        /*0c0e*/ 	.short	(.L_557 - .L_556)
	.align		4
.L_556:
        /*0c10*/ 	.word	index@(_ZN2at6native18elementwise_kernelILi128ELi4EZNS0_15gpu_kernel_implIZZZNS0_22reciprocal_kernel_cudaERNS_18TensorIteratorBaseEENKUlvE_clEvENKUlvE3_clEvEUlN3c104HalfEE_EEvS4_RKT_EUliE_EEviT1_)
        /*0c14*/ 	.word	0x0000001a


	//----- nvinfo : EIATTR_FRAME_SIZE
	.align		4
.L_557:
        /*0c18*/ 	.byte	0x04, 0x11
        /*0c1a*/ 	.short	(.L_559 - .L_558)
	.align		4
.L_558:
        /*0c1c*/ 	.word	index@(_ZN2at6native18elementwise_kernelILi128ELi4EZNS0_15gpu_kernel_implIZZZNS0_22reciprocal_kernel_cudaERNS_18TensorIteratorBaseEENKUlvE_clEvENKUlvE3_clEvEUlN3c104HalfEE_EEvS4_RKT_EUliE_EEviT1_)
        /*0c20*/ 	.word	0x00000000


	//----- nvinfo : EIATTR_REGCOUNT
	.align		4
.L_559:
        /*0c24*/ 	.byte	0x04, 0x2f
        /*0c26*/ 	.short	(.L_561 - .L_560)
	.align		4
.L_560:
        /*0c28*/ 	.word	index@(_ZN2at6native29vectorized_elementwise_kernelILi8EZZZNS0_22reciprocal_kernel_cudaERNS_18TensorIteratorBaseEENKUlvE_clEvENKUlvE4_clEvEUlN3c108BFloat16EE_St5arrayIPcLm2EEEEviT0_T1_)
        /*0c2c*/ 	.word	0x00000020


	//----- nvinfo : EIATTR_FRAME_SIZE
	.align		4
.L_561:
        /*0c30*/ 	.byte	0x04, 0x11
        /*0c32*/ 	.short	(.L_563 - .L_562)
	.align		4
.L_562:
        /*0c34*/ 	.word	index@(_ZN2at6native29vectorized_elementwise_kernelILi8EZZZNS0_22reciprocal_kernel_cudaERNS_18TensorIteratorBaseEENKUlvE_clEvENKUlvE4_clEvEUlN3c108BFloat16EE_St5arrayIPcLm2EEEEviT0_T1_)
        /*0c38*/ 	.word	0x00000000


	//----- nvinfo : EIATTR_REGCOUNT
	.align		4
.L_563:
        /*0c3c*/ 	.byte	0x04, 0x2f
        /*0c3e*/ 	.short	(.L_565 - .L_564)
	.align		4
.L_564:
        /*0c40*/ 	.word	index@(_ZN2at6native29vectorized_elementwise_kernelILi4EZZZNS0_22reciprocal_kernel_cudaERNS_18TensorIteratorBaseEENKUlvE_clEvENKUlvE4_clEvEUlN3c108BFloat16EE_St5arrayIPcLm2EEEEviT0_T1_)
        /*0c44*/ 	.word	0x00000020


	//----- nvinfo : EIATTR_FRAME_SIZE
	.align		4
.L_565:
        /*0c48*/ 	.byte	0x04, 0x11
        /*0c4a*/ 	.short	(.L_567 - .L_566)
	.align		4
.L_566:
        /*0c4c*/ 	.word	index@(_ZN2at6native29vectorized_elementwise_kernelILi4EZZZNS0_22reciprocal_kernel_cudaERNS_18TensorIteratorBaseEENKUlvE_clEvENKUlvE4_clEvEUlN3c108BFloat16EE_St5arrayIPcLm2EEEEviT0_T1_)
        /*0c50*/ 	.word	0x00000000


	//----- nvinfo : EIATTR_REGCOUNT
	.align		4
.L_567:
        /*0c54*/ 	.byte	0x04, 0x2f
        /*0c56*/ 	.short	(.L_569 - .L_568)
	.align		4
.L_568:
        /*0c58*/ 	.word	index@(_ZN2at6native29vectorized_elementwise_kernelILi2EZZZNS0_22reciprocal_kernel_cudaERNS_18TensorIteratorBaseEENKUlvE_clEvENKUlvE4_clEvEUlN3c108BFloat16EE_St5arrayIPcLm2EEEEviT0_T1_)
        /*0c5c*/ 	.word	0x00000020


	//----- nvinfo : EIATTR_FRAME_SIZE
	.align		4
.L_569:
        /*0c60*/ 	.byte	0x04, 0x11
        /*0c62*/ 	.short	(.L_571 - .L_570)
	.align		4
.L_570:
        /*0c64*/ 	.word	index@(_ZN2at6native29vectorized_elementwise_kernelILi2EZZZNS0_22reciprocal_kernel_cudaERNS_18TensorIteratorBaseEENKUlvE_clEvENKUlvE4_clEvEUlN3c108BFloat16EE_St5arrayIPcLm2EEEEviT0_T1_)
        /*0c68*/ 	.word	0x00000000


	//----- nvinfo : EIATTR_REGCOUNT
	.align		4
.L_571:
        /*0c6c*/ 	.byte	0x04, 0x2f
        /*0c6e*/ 	.short	(.L_573 - .L_572)
	.align		4
.L_572:
        /*0c70*/ 	.word	index@(_ZN2at6native27unrolled_elementwise_kernelIZZZNS0_22reciprocal_kernel_cudaERNS_18TensorIteratorBaseEENKUlvE_clEvENKUlvE4_clEvEUlN3c108BFloat16EE_St5arrayIPcLm2EELi4E23TrivialOffsetCalculatorILi1EjESD_NS0_6memory15LoadWithoutCastENSE_16StoreWithoutCastEEEviT_T0_T2_T3_T4_T5_)
        /*0c74*/ 	.word	0x00000018


	//----- nvinfo : EIATTR_FRAME_SIZE
	.align		4
.L_573:
        /*0c78*/ 	.byte	0x04, 0x11
        /*0c7a*/ 	.short	(.L_575 - .L_574)
	.align		4
.L_574:
        /*0c7c*/ 	.word	index@(_ZN2at6native27unrolled_elementwise_kernelIZZZNS0_22reciprocal_kernel_cudaERNS_18TensorIteratorBaseEENKUlvE_clEvENKUlvE4_clEvEUlN3c108BFloat16EE_St5arrayIPcLm2EELi4E23TrivialOffsetCalculatorILi1EjESD_NS0_6memory15LoadWithoutCastENSE_16StoreWithoutCastEEEviT_T0_T2_T3_T4_T5_)
        /*0c80*/ 	.word	0x00000000


	//----- nvinfo : EIATTR_REGCOUNT
	.align		4
.L_575:
        /*0c84*/ 	.byte	0x04, 0x2f
        /*0c86*/ 	.short	(.L_577 - .L_576)
	.align		4
.L_576:
        /*0c88*/ 	.word	index@(_ZN2at6native18elementwise_kernelILi128ELi4EZNS0_22gpu_kernel_impl_nocastIZZZNS0_22reciprocal_kernel_cudaERNS_18TensorIteratorBaseEENKUlvE_clEvENKUlvE4_clEvEUlN3c108BFloat16EE_EEvS4_RKT_EUliE_EEviT1_)
        /*0c8c*/ 	.word	0x00000012


	//----- nvinfo : EIATTR_FRAME_SIZE
	.align		4
.L_577:
        /*0c90*/ 	.byte	0x04, 0x11
        /*0c92*/ 	.short	(.L_579 - .L_578)
	.align		4
.L_578:
        /*0c94*/ 	.word	index@(_ZN2at6native18elementwise_kernelILi128ELi4EZNS0_22gpu_kernel_impl_nocastIZZZNS0_22reciprocal_kernel_cudaERNS_18TensorIteratorBaseEENKUlvE_clEvENKUlvE4_clEvEUlN3c108BFloat16EE_EEvS4_RKT_EUliE_EEviT1_)
        /*0c98*/ 	.word	0x00000000


	//----- nvinfo : EIATTR_REGCOUNT
	.align		4
.L_579:
        /*0c9c*/ 	.byte	0x04, 0x2f
        /*0c9e*/ 	.short	(.L_581 - .L_580)
	.align		4
.L_580:
        /*0ca0*/ 	.word	index@(_ZN2at6native27unrolled_elementwise_kernelIZZZNS0_22reciprocal_kernel_cudaERNS_18TensorIteratorBaseEENKUlvE_clEvENKUlvE4_clEvEUlN3c108BFloat16EE_St5arrayIPcLm2EELi4E23TrivialOffsetCalculatorILi1EjESD_NS0_6memory12LoadWithCastILi1EEENSE_13StoreWithCastILi1EEEEEviT_T0_T2_T3_T4_T5_)
        /*0ca4*/ 	.word	0x0000001c


	//----- nvinfo : EIATTR_FRAME_SIZE
	.align		4
.L_581:
        /*0ca8*/ 	.byte	0x04, 0x11
        /*0caa*/ 	.short	(.L_583 - .L_582)
	.align		4
.L_582:
        /*0cac*/ 	.word	index@(_ZN2at6native27unrolled_elementwise_kernelIZZZNS0_22reciprocal_kernel_cudaERNS_18TensorIteratorBaseEENKUlvE_clEvENKUlvE4_clEvEUlN3c108BFloat16EE_St5arrayIPcLm2EELi4E23TrivialOffsetCalculatorILi1EjESD_NS0_6memory12LoadWithCastILi1EEENSE_13StoreWithCastILi1EEEEEviT_T0_T2_T3_T4_T5_)
        /*0cb0*/ 	.word	0x00000000


	//----- nvinfo : EIATTR_REGCOUNT
	.align		4
.L_583:
        /*0cb4*/ 	.byte	0x04, 0x2f
        /*0cb6*/ 	.short	(.L_585 - .L_584)
	.align		4
.L_584:
        /*0cb8*/ 	.word	index@(_ZN2at6native18elementwise_kernelILi128ELi4EZNS0_15gpu_kernel_implIZZZNS0_22reciprocal_kernel_cudaERNS_18TensorIteratorBaseEENKUlvE_clEvENKUlvE4_clEvEUlN3c108BFloat16EE_EEvS4_RKT_EUliE_EEviT1_)
        /*0cbc*/ 	.word	0x0000001a


	//----- nvinfo : EIATTR_FRAME_SIZE
	.align		4
.L_585:
        /*0cc0*/ 	.byte	0x04, 0x11
        /*0cc2*/ 	.short	(.L_587 - .L_586)
	.align		4
.L_586:
        /*0cc4*/ 	.word	index@(_ZN2at6native18elementwise_kernelILi128ELi4EZNS0_15gpu_kernel_implIZZZNS0_22reciprocal_kernel_cudaERNS_18TensorIteratorBaseEENKUlvE_clEvENKUlvE4_clEvEUlN3c108BFloat16EE_EEvS4_RKT_EUliE_EEviT1_)
        /*0cc8*/ 	.word	0x00000000


	//----- nvinfo : EIATTR_REGCOUNT
	.align		4
.L_587:
        /*0ccc*/ 	.byte	0x04, 0x2f
        /*0cce*/ 	.short	(.L_589 - .L_588)
	.align		4
.L_588:
        /*0cd0*/ 	.word	index@(_ZN2at6native29vectorized_elementwise_kernelILi8EZZZNS0_17round_kernel_cudaERNS_18TensorIteratorBaseEENKUlvE_clEvENKUlvE_clEvEUldE_St5arrayIPcLm2EEEEviT0_T1_)
        /*0cd4*/ 	.word	0x00000028


	//----- nvinfo : EIATTR_FRAME_SIZE
	.align		4
.L_589:
        /*0cd8*/ 	.byte	0x04, 0x11
        /*0cda*/ 	.short	(.L_591 - .L_590)
	.align		4
.L_590:
        /*0cdc*/ 	.word	index@(_ZN2at6native29vectorized_elementwise_kernelILi8EZZZNS0_17round_kernel_cudaERNS_18TensorIteratorBaseEENKUlvE_clEvENKUlvE_clEvEUldE_St5arrayIPcLm2EEEEviT0_T1_)
        /*0ce0*/ 	.word	0x00000000


	//----- nvinfo : EIATTR_REGCOUNT
	.align		4
.L_591:
        /*0ce4*/ 	.byte	0x04, 0x2f
        /*0ce6*/ 	.short	(.L_593 - .L_592)
	.align		4
.L_592:
        /*0ce8*/ 	.word	index@(_ZN2at6native29vectorized_elementwise_kernelILi4EZZZNS0_17round_kernel_cudaERNS_18TensorIteratorBaseEENKUlvE_clEvENKUlvE_clEvEUldE_St5arrayIPcLm2EEEEviT0_T1_)
        /*0cec*/ 	.word	0x00000028


	//----- nvinfo : EIATTR_FRAME_SIZE
	.align		4
.L_593:
        /*0cf0*/ 	.byte	0x04, 0x11
        /*0cf2*/ 	.short	(.L_595 - .L_594)
	.align		4
.L_594:
        /*0cf4*/ 	.word	index@(_ZN2at6native29vectorized_elementwise_kernelILi4EZZZNS0_17round_kernel_cudaERNS_18TensorIteratorBaseEENKUlvE_clEvENKUlvE_clEvEUldE_St5arrayIPcLm2EEEEviT0_T1_)
        /*0cf8*/ 	.word	0x00000000


	//----- nvinfo : EIATTR_REGCOUNT
	.align		4
.L_595:
        /*0cfc*/ 	.byte	0x04, 0x2f
        /*0cfe*/ 	.short	(.L_597 - .L_596)
	.align		4
.L_596:
        /*0d00*/ 	.word	index@(_ZN2at6native29vectorized_elementwise_kernelILi2EZZZNS0_17round_kernel_cudaERNS_18TensorIteratorBaseEENKUlvE_clEvENKUlvE_clEvEUldE_St5arrayIPcLm2EEEEviT0_T1_)
        /*0d04*/ 	.word	0x00000028


	//----- nvinfo : EIATTR_FRAME_SIZE
	.align		4
.L_597:
        /*0d08*/ 	.byte	0x04, 0x11
        /*0d0a*/ 	.short	(.L_599 - .L_598)
	.align		4
.L_598:
        /*0d0c*/ 	.word	index@(_ZN2at6native29vectorized_elementwise_kernelILi2EZZZNS0_17round_kernel_cudaERNS_18TensorIteratorBaseEENKUlvE_clEvENKUlvE_clEvEUldE_St5arrayIPcLm2EEEEviT0_T1_)
        /*0d10*/ 	.word	0x00000000


	//----- nvinfo : EIATTR_REGCOUNT
	.align		4
.L_599:
        /*0d14*/ 	.byte	0x04, 0x2f
        /*0d16*/ 	.short	(.L_601 - .L_600)
	.align		4
.L_600:
        /*0d18*/ 	.word	index@(_ZN2at6native27unrolled_elementwise_kernelIZZZNS0_17round_kernel_cudaERNS_18TensorIteratorBaseEENKUlvE_clEvENKUlvE_clEvEUldE_St5arrayIPcLm2EELi4E23TrivialOffsetCalculatorILi1EjESB_NS0_6memory15LoadWithoutCastENSC_16StoreWithoutCastEEEviT_T0_T2_T3_T4_T5_)
        /*0d1c*/ 	.word	0x00000020


	//----- nvinfo : EIATTR_FRAME_SIZE
	.align		4
.L_601:
        /*0d20*/ 	.byte	0x04, 0x11
        /*0d22*/ 	.short	(.L_603 - .L_602)
	.align		4
.L_602:
        /*0d24*/ 	.word	index@(_ZN2at6native27unrolled_elementwise_kernelIZZZNS0_17round_kernel_cudaERNS_18TensorIteratorBaseEENKUlvE_clEvENKUlvE_clEvEUldE_St5arrayIPcLm2EELi4E23TrivialOffsetCalculatorILi1EjESB_NS0_6memory15LoadWithoutCastENSC_16StoreWithoutCastEEEviT_T0_T2_T3_T4_T5_)
        /*0d28*/ 	.word	0x00000000


	//----- nvinfo : EIATTR_REGCOUNT
	.align		4
.L_603:
        /*0d2c*/ 	.byte	0x04, 0x2f
        /*0d2e*/ 	.short	(.L_605 - .L_604)
	.align		4
.L_604:
        /*0d30*/ 	.word	index@(_ZN2at6native18elementwise_kernelILi128ELi2EZNS0_22gpu_kernel_impl_nocastIZZZNS0_17round_kernel_cudaERNS_18TensorIteratorBaseEENKUlvE_clEvENKUlvE_clEvEUldE_EEvS4_RKT_EUliE_EEviT1_)
        /*0d34*/ 	.word	0x00000012


	//----- nvinfo : EIATTR_FRAME_SIZE
	.align		4
.L_605:
        /*0d38*/ 	.byte	0x04, 0x11
        /*0d3a*/ 	.short	(.L_607 - .L_606)
	.align		4
.L_606:
        /*0d3c*/ 	.word	index@(_ZN2at6native18elementwise_kernelILi128ELi2EZNS0_22gpu_kernel_impl_nocastIZZZNS0_17round_kernel_cudaERNS_18TensorIteratorBaseEENKUlvE_clEvENKUlvE_clEvEUldE_EEvS4_RKT_EUliE_EEviT1_)
        /*0d40*/ 	.word	0x00000000


	//----- nvinfo : EIATTR_REGCOUNT
	.align		4
.L_607:
        /*0d44*/ 	.byte	0x04, 0x2f
        /*0d46*/ 	.short	(.L_609 - .L_608)
	.align		4
.L_608:
        /*0d48*/ 	.word	index@(_ZN2at6native27unrolled_elementwise_kernelIZZZNS0_17round_kernel_cudaERNS_18TensorIteratorBaseEENKUlvE_clEvENKUlvE_clEvEUldE_St5arrayIPcLm2EELi4E23TrivialOffsetCalculatorILi1EjESB_NS0_6memory12LoadWithCastILi1EEENSC_13StoreWithCastILi1EEEEEviT_T0_T2_T3_T4_T5_)
        /*0d4c*/ 	.word	0x00000028


	//----- nvinfo : EIATTR_FRAME_SIZE
	.align		4
.L_609:
        /*0d50*/ 	.byte	0x04, 0x11
        /*0d52*/ 	.short	(.L_611 - .L_610)
	.align		4
.L_610:
        /*0d54*/ 	.word	index@(_ZN2at6native27unrolled_elementwise_kernelIZZZNS0_17round_kernel_cudaERNS_18TensorIteratorBaseEENKUlvE_clEvENKUlvE_clEvEUldE_St5arrayIPcLm2EELi4E23TrivialOffsetCalculatorILi1EjESB_NS0_6memory12LoadWithCastILi1EEENSC_13StoreWithCastILi1EEEEEviT_T0_T2_T3_T4_T5_)
        /*0d58*/ 	.word	0x00000000


	//----- nvinfo : EIATTR_REGCOUNT
	.align		4
.L_611:
        /*0d5c*/ 	.byte	0x04, 0x2f
        /*0d5e*/ 	.short	(.L_613 - .L_612)
	.align		4
.L_612:
        /*0d60*/ 	.word	index@(_ZN2at6native18elementwise_kernelILi128ELi4EZNS0_15gpu_kernel_implIZZZNS0_17round_kernel_cudaERNS_18TensorIteratorBaseEENKUlvE_clEvENKUlvE_clEvEUldE_EEvS4_RKT_EUliE_EEviT1_)
        /*0d64*/ 	.word	0x0000001a


	//----- nvinfo : EIATTR_FRAME_SIZE
	.align		4
.L_613:
        /*0d68*/ 	.byte	0x04, 0x11
        /*0d6a*/ 	.short	(.L_615 - .L_614)
	.align		4
.L_614:
        /*0d6c*/ 	.word	index@(_ZN2at6native18elementwise_kernelILi128ELi4EZNS0_15gpu_kernel_implIZZZNS0_17round_kernel_cudaERNS_18TensorIteratorBaseEENKUlvE_clEvENKUlvE_clEvEUldE_EEvS4_RKT_EUliE_EEviT1_)
        /*0d70*/ 	.word	0x00000000


	//----- nvinfo : EIATTR_REGCOUNT
	.align		4
.L_615:
        /*0d74*/ 	.byte	0x04, 0x2f
        /*0d76*/ 	.short	(.L_617 - .L_616)
	.align		4
.L_616:
        /*0d78*/ 	.word	index@(_ZN2at6native29vectorized_elementwise_kernelILi8EZZZNS0_17round_kernel_cudaERNS_18TensorIteratorBaseEENKUlvE_clEvENKUlvE0_clEvEUlfE_St5arrayIPcLm2EEEEviT0_T1_)
        /*0d7c*/ 	.word	0x00000020


	//----- nvinfo : EIATTR_FRAME_SIZE
	.align		4
.L_617:
        /*0d80*/ 	.byte	0x04, 0x11
        /*0d82*/ 	.short	(.L_619 - .L_618)
	.align		4
.L_618:
        /*0d84*/ 	.word	index@(_ZN2at6native29vectorized_elementwise_kernelILi8EZZZNS0_17round_kernel_cudaERNS_18TensorIteratorBaseEENKUlvE_clEvENKUlvE0_clEvEUlfE_St5arrayIPcLm2EEEEviT0_T1_)
        /*0d88*/ 	.word	0x00000000


	//----- nvinfo : EIATTR_REGCOUNT
	.align		4
.L_619:
        /*0d8c*/ 	.byte	0x04, 0x2f
        /*0d8e*/ 	.short	(.L_621 - .L_620)
	.align		4
.L_620:
        /*0d90*/ 	.word	index@(_ZN2at6native29vectorized_elementwise_kernelILi4EZZZNS0_17round_kernel_cudaERNS_18TensorIteratorBaseEENKUlvE_clEvENKUlvE0_clEvEUlfE_St5arrayIPcLm2EEEEviT0_T1_)
        /*0d94*/ 	.word	0x00000020


	//----- nvinfo : EIATTR_FRAME_SIZE
	.align		4
.L_621:
        /*0d98*/ 	.byte	0x04, 0x11
        /*0d9a*/ 	.short	(.L_623 - .L_622)
	.align		4
.L_622:
        /*0d9c*/ 	.word	index@(_ZN2at6native29vectorized_elementwise_kernelILi4EZZZNS0_17round_kernel_cudaERNS_18TensorIteratorBaseEENKUlvE_clEvENKUlvE0_clEvEUlfE_St5arrayIPcLm2EEEEviT0_T1_)
        /*0da0*/ 	.word	0x00000000


	//----- nvinfo : EIATTR_REGCOUNT
	.align		4
.L_623:
        /*0da4*/ 	.byte	0x04, 0x2f
        /*0da6*/ 	.short	(.L_625 - .L_624)
	.align		4
.L_624:
        /*0da8*/ 	.word	index@(_ZN2at6native29vectorized_elementwise_kernelILi2EZZZNS0_17round_kernel_cudaERNS_18TensorIteratorBaseEENKUlvE_clEvENKUlvE0_clEvEUlfE_St5arrayIPcLm2EEEEviT0_T1_)
        /*0dac*/ 	.word	0x00000020


	//----- nvinfo : EIATTR_FRAME_SIZE
	.align		4
.L_625:
        /*0db0*/ 	.byte	0x04, 0x11
        /*0db2*/ 	.short	(.L_627 - .L_626)
	.align		4
.L_626:
        /*0db4*/ 	.word	index@(_ZN2at6native29vectorized_elementwise_kernelILi2EZZZNS0_17round_kernel_cudaERNS_18TensorIteratorBaseEENKUlvE_clEvENKUlvE0_clEvEUlfE_St5arrayIPcLm2EEEEviT0_T1_)
        /*0db8*/ 	.word	0x00000000


	//----- nvinfo : EIATTR_REGCOUNT
	.align		4
.L_627:
        /*0dbc*/ 	.byte	0x04, 0x2f
        /*0dbe*/ 	.short	(.L_629 - .L_628)
	.align		4
.L_628:
        /*0dc0*/ 	.word	index@(_ZN2at6native27unrolled_elementwise_kernelIZZZNS0_17round_kernel_cudaERNS_18TensorIteratorBaseEENKUlvE_clEvENKUlvE0_clEvEUlfE_St5arrayIPcLm2EELi4E23TrivialOffsetCalculatorILi1EjESB_NS0_6memory15LoadWithoutCastENSC_16StoreWithoutCastEEEviT_T0_T2_T3_T4_T5_)
        /*0dc4*/ 	.word	0x00000018


	//----- nvinfo : EIATTR_FRAME_SIZE
	.align		4
.L_629:
        /*0dc8*/ 	.byte	0x04, 0x11
        /*0dca*/ 	.short	(.L_631 - .L_630)
	.align		4
.L_630:
        /*0dcc*/ 	.word	index@(_ZN2at6native27unrolled_elementwise_kernelIZZZNS0_17round_kernel_cudaERNS_18TensorIteratorBaseEENKUlvE_clEvENKUlvE0_clEvEUlfE_St5arrayIPcLm2EELi4E23TrivialOffsetCalculatorILi1EjESB_NS0_6memory15LoadWithoutCastENSC_16StoreWithoutCastEEEviT_T0_T2_T3_T4_T5_)
        /*0dd0*/ 	.word	0x00000000


	//----- nvinfo : EIATTR_REGCOUNT
	.align		4
.L_631:
        /*0dd4*/ 	.byte	0x04, 0x2f
        /*0dd6*/ 	.short	(.L_633 - .L_632)
	.align		4
.L_632:
        /*0dd8*/ 	.word	index@(_ZN2at6native18elementwise_kernelILi128ELi2EZNS0_22gpu_kernel_impl_nocastIZZZNS0_17round_kernel_cudaERNS_18TensorIteratorBaseEENKUlvE_clEvENKUlvE0_clEvEUlfE_EEvS4_RKT_EUliE_EEviT1_)
        /*0ddc*/ 	.word	0x00000012


	//----- nvinfo : EIATTR_FRAME_SIZE
	.align		4
.L_633:
        /*0de0*/ 	.byte	0x04, 0x11
        /*0de2*/ 	.short	(.L_635 - .L_634)
	.align		4
.L_634:
        /*0de4*/ 	.word	index@(_ZN2at6native18elementwise_kernelILi128ELi2EZNS0_22gpu_kernel_impl_nocastIZZZNS0_17round_kernel_cudaERNS_18TensorIteratorBaseEENKUlvE_clEvENKUlvE0_clEvEUlfE_EEvS4_RKT_EUliE_EEviT1_)
        /*0de8*/ 	.word	0x00000000


	//----- nvinfo : EIATTR_REGCOUNT
	.align		4
.L_635:
        /*0dec*/ 	.byte	0x04, 0x2f
        /*0dee*/ 	.short	(.L_637 - .L_636)
	.align		4
.L_636:
        /*0df0*/ 	.word	index@(_ZN2at6native27unrolled_elementwise_kernelIZZZNS0_17round_kernel_cudaERNS_18TensorIteratorBaseEENKUlvE_clEvENKUlvE0_clEvEUlfE_St5arrayIPcLm2EELi4E23TrivialOffsetCalculatorILi1EjESB_NS0_6memory12LoadWithCastILi1EEENSC_13StoreWithCastILi1EEEEEviT_T0_T2_T3_T4_T5_)
        /*0df4*/ 	.word	0x0000001f


	//----- nvinfo : EIATTR_FRAME_SIZE
	.align		4
.L_637:
        /*0df8*/ 	.byte	0x04, 0x11
        /*0dfa*/ 	.short	(.L_639 - .L_638)
	.align		4
.L_638:
        /*0dfc*/ 	.word	index@(_ZN2at6native27unrolled_elementwise_kernelIZZZNS0_17round_kernel_cudaERNS_18TensorIteratorBaseEENKUlvE_clEvENKUlvE0_clEvEUlfE_St5arrayIPcLm2EELi4E23TrivialOffsetCalculatorILi1EjESB_NS0_6memory12LoadWithCastILi1EEENSC_13StoreWithCastILi1EEEEEviT_T0_T2_T3_T4_T5_)
        /*0e00*/ 	.word	0x00000000


	//----- nvinfo : EIATTR_REGCOUNT
	.align		4
.L_639:
        /*0e04*/ 	.byte	0x04, 0x2f
        /*0e06*/ 	.short	(.L_641 - .L_640)
	.align		4
.L_640:
        /*0e08*/ 	.word	index@(_ZN2at6native18elementwise_kernelILi128ELi4EZNS0_15gpu_kernel_implIZZZNS0_17round_kernel_cudaERNS_18TensorIteratorBaseEENKUlvE_clEvENKUlvE0_clEvEUlfE_EEvS4_RKT_EUliE_EEviT1_)
        /*0e0c*/ 	.word	0x0000001a


	//----- nvinfo : EIATTR_FRAME_SIZE
	.align		4
.L_641:
        /*0e10*/ 	.byte	0x04, 0x11
        /*0e12*/ 	.short	(.L_643 - .L_642)
	.align		4
.L_642:
        /*0e14*/ 	.word	index@(_ZN2at6native18elementwise_kernelILi128ELi4EZNS0_15gpu_kernel_implIZZZNS0_17round_kernel_cudaERNS_18TensorIteratorBaseEENKUlvE_clEvENKUlvE0_clEvEUlfE_EEvS4_RKT_EUliE_EEviT1_)
        /*0e18*/ 	.word	0x00000000


	//----- nvinfo : EIATTR_REGCOUNT
	.align		4
.L_643:
        /*0e1c*/ 	.byte	0x04, 0x2f
        /*0e1e*/ 	.short	(.L_645 - .L_644)
	.align		4
.L_644:
        /*0e20*/ 	.word	index@(_ZN2at6native29vectorized_elementwise_kernelILi8EZZZNS0_17round_kernel_cudaERNS_18TensorIteratorBaseEENKUlvE_clEvENKUlvE1_clEvEUlN3c104HalfEE_St5arrayIPcLm2EEEEviT0_T1_)
        /*0e24*/ 	.word	0x00000020


	//----- nvinfo : EIATTR_FRAME_SIZE
	.align		4
.L_645:
        /*0e28*/ 	.byte	0x04, 0x11
        /*0e2a*/ 	.short	(.L_647 - .L_646)
	.align		4
.L_646:
        /*0e2c*/ 	.word	index@(_ZN2at6native29vectorized_elementwise_kernelILi8EZZZNS0_17round_kernel_cudaERNS_18TensorIteratorBaseEENKUlvE_clEvENKUlvE1_clEvEUlN3c104HalfEE_St5arrayIPcLm2EEEEviT0_T1_)
        /*0e30*/ 	.word	0x00000000


	//----- nvinfo : EIATTR_REGCOUNT
	.align		4
.L_647:
        /*0e34*/ 	.byte	0x04, 0x2f
        /*0e36*/ 	.short	(.L_649 - .L_648)
	.align		4
.L_648:
        /*0e38*/ 	.word	index@(_ZN2at6native29vectorized_elementwise_kernelILi4EZZZNS0_17round_kernel_cudaERNS_18TensorIteratorBaseEENKUlvE_clEvENKUlvE1_clEvEUlN3c104HalfEE_St5arrayIPcLm2EEEEviT0_T1_)
        /*0e3c*/ 	.word	0x00000020


	//----- nvinfo : EIATTR_FRAME_SIZE
	.align		4
.L_649:
        /*0e40*/ 	.byte	0x04, 0x11
        /*0e42*/ 	.short	(.L_651 - .L_650)
	.align		4
.L_650:
        /*0e44*/ 	.word	index@(_ZN2at6native29vectorized_elementwise_kernelILi4EZZZNS0_17round_kernel_cudaERNS_18TensorIteratorBaseEENKUlvE_clEvENKUlvE1_clEvEUlN3c104HalfEE_St5arrayIPcLm2EEEEviT0_T1_)
        /*0e48*/ 	.word	0x00000000


	//----- nvinfo : EIATTR_REGCOUNT
	.align		4
.L_651:
        /*0e4c*/ 	.byte	0x04, 0x2f
        /*0e4e*/ 	.short	(.L_653 - .L_652)
	.align		4
.L_652:
        /*0e50*/ 	.word	index@(_ZN2at6native29vectorized_elementwise_kernelILi2EZZZNS0_17round_kernel_cudaERNS_18TensorIteratorBaseEENKUlvE_clEvENKUlvE1_clEvEUlN3c104HalfEE_St5arrayIPcLm2EEEEviT0_T1_)
        /*0e54*/ 	.word	0x00000020


	//----- nvinfo : EIATTR_FRAME_SIZE
	.align		4
.L_653:
        /*0e58*/ 	.byte	0x04, 0x11
        /*0e5a*/ 	.short	(.L_655 - .L_654)
	.align		4
.L_654:
        /*0e5c*/ 	.word	index@(_ZN2at6native29vectorized_elementwise_kernelILi2EZZZNS0_17round_kernel_cudaERNS_18TensorIteratorBaseEENKUlvE_clEvENKUlvE1_clEvEUlN3c104HalfEE_St5arrayIPcLm2EEEEviT0_T1_)
        /*0e60*/ 	.word	0x00000000


	//----- nvinfo : EIATTR_REGCOUNT
	.align		4
.L_655:
        /*0e64*/ 	.byte	0x04, 0x2f
        /*0e66*/ 	.short	(.L_657 - .L_656)
	.align		4
.L_656:
        /*0e68*/ 	.word	index@(_ZN2at6native27unrolled_elementwise_kernelIZZZNS0_17round_kernel_cudaERNS_18TensorIteratorBaseEENKUlvE_clEvENKUlvE1_clEvEUlN3c104HalfEE_St5arrayIPcLm2EELi4E23TrivialOffsetCalculatorILi1EjESD_NS0_6memory15LoadWithoutCastENSE_16StoreWithoutCastEEEviT_T0_T2_T3_T4_T5_)
        /*0e6c*/ 	.word	0x00000018


	//----- nvinfo : EIATTR_FRAME_SIZE
	.align		4
.L_657:
        /*0e70*/ 	.byte	0x04, 0x11
        /*0e72*/ 	.short	(.L_659 - .L_658)
	.align		4
.L_658:
        /*0e74*/ 	.word	index@(_ZN2at6native27unrolled_elementwise_kernelIZZZNS0_17round_kernel_cudaERNS_18TensorIteratorBaseEENKUlvE_clEvENKUlvE1_clEvEUlN3c104HalfEE_St5arrayIPcLm2EELi4E23TrivialOffsetCalculatorILi1EjESD_NS0_6memory15LoadWithoutCastENSE_16StoreWithoutCastEEEviT_T0_T2_T3_T4_T5_)
        /*0e78*/ 	.word	0x00000000


	//----- nvinfo : EIATTR_REGCOUNT
	.align		4
.L_659:
        /*0e7c*/ 	.byte	0x04, 0x2f
        /*0e7e*/ 	.short	(.L_661 - .L_660)
	.align		4
.L_660:
        /*0e80*/ 	.word	index@(_ZN2at6native18elementwise_kernelILi128ELi4EZNS0_22gpu_kernel_impl_nocastIZZZNS0_17round_kernel_cudaERNS_18TensorIteratorBaseEENKUlvE_clEvENKUlvE1_clEvEUlN3c104HalfEE_EEvS4_RKT_EUliE_EEviT1_)
        /*0e84*/ 	.word	0x00000012


	//----- nvinfo : EIATTR_FRAME_SIZE
	.align		4
.L_661:
        /*0e88*/ 	.byte	0x04, 0x11
        /*0e8a*/ 	.short	(.L_663 - .L_662)
	.align		4
.L_662:
        /*0e8c*/ 	.word	index@(_ZN2at6native18elementwise_kernelILi128ELi4EZNS0_22gpu_kernel_impl_nocastIZZZNS0_17round_kernel_cudaERNS_18TensorIteratorBaseEENKUlvE_clEvENKUlvE1_clEvEUlN3c104HalfEE_EEvS4_RKT_EUliE_EEviT1_)
        /*0e90*/ 	.word	0x00000000


	//----- nvinfo : EIATTR_REGCOUNT
	.align		4
.L_663:
        /*0e94*/ 	.byte	0x04, 0x2f
        /*0e96*/ 	.short	(.L_665 - .L_664)
	.align		4
.L_664:
        /*0e98*/ 	.word	index@(_ZN2at6native27unrolled_elementwise_kernelIZZZNS0_17round_kernel_cudaERNS_18TensorIteratorBaseEENKUlvE_clEvENKUlvE1_clEvEUlN3c104HalfEE_St5arrayIPcLm2EELi4E23TrivialOffsetCalculatorILi1EjESD_NS0_6memory12LoadWithCastILi1EEENSE_13StoreWithCastILi1EEEEEviT_T0_T2_T3_T4_T5_)
        /*0e9c*/ 	.word	0x0000001e


	//----- nvinfo : EIATTR_FRAME_SIZE
	.align		4
.L_665:
        /*0ea0*/ 	.byte	0x04, 0x11
        /*0ea2*/ 	.short	(.L_667 - .L_666)
	.align		4
.L_666:
        /*0ea4*/ 	.word	index@(_ZN2at6native27unrolled_elementwise_kernelIZZZNS0_17round_kernel_cudaERNS_18TensorIteratorBaseEENKUlvE_clEvENKUlvE1_clEvEUlN3c104HalfEE_St5arrayIPcLm2EELi4E23TrivialOffsetCalculatorILi1EjESD_NS0_6memory12LoadWithCastILi1EEENSE_13StoreWithCastILi1EEEEEviT_T0_T2_T3_T4_T5_)
        /*0ea8*/ 	.word	0x00000000


	//----- nvinfo : EIATTR_REGCOUNT
	.align		4
.L_667:
        /*0eac*/ 	.byte	0x04, 0x2f
        /*0eae*/ 	.short	(.L_669 - .L_668)
	.align		4
.L_668:
        /*0eb0*/ 	.word	index@(_ZN2at6native18elementwise_kernelILi128ELi4EZNS0_15gpu_kernel_implIZZZNS0_17round_kernel_cudaERNS_18TensorIteratorBaseEENKUlvE_clEvENKUlvE1_clEvEUlN3c104HalfEE_EEvS4_RKT_EUliE_EEviT1_)
        /*0eb4*/ 	.word	0x0000001a


	//----- nvinfo : EIATTR_FRAME_SIZE
	.align		4
.L_669:
        /*0eb8*/ 	.byte	0x04, 0x11
        /*0eba*/ 	.short	(.L_671 - .L_670)
	.align		4
.L_670:
        /*0ebc*/ 	.word	index@(_ZN2at6native18elementwise_kernelILi128ELi4EZNS0_15gpu_kernel_implIZZZNS0_17round_kernel_cudaERNS_18TensorIteratorBaseEENKUlvE_clEvENKUlvE1_clEvEUlN3c104HalfEE_EEvS4_RKT_EUliE_EEviT1_)
        /*0ec0*/ 	.word	0x00000000


	//----- nvinfo : EIATTR_REGCOUNT
	.align		4
.L_671:
        /*0ec4*/ 	.byte	0x04, 0x2f
        /*0ec6*/ 	.short	(.L_673 - .L_672)
	.align		4
.L_672:
        /*0ec8*/ 	.word	index@(_ZN2at6native29vectorized_elementwise_kernelILi8EZZZNS0_17round_kernel_cudaERNS_18TensorIteratorBaseEENKUlvE_clEvENKUlvE2_clEvEUlN3c108BFloat16EE_St5arrayIPcLm2EEEEviT0_T1_)
        /*0ecc*/ 	.word	0x00000020


	//----- nvinfo : EIATTR_FRAME_SIZE
	.align		4
.L_673:
        /*0ed0*/ 	.byte	0x04, 0x11
        /*0ed2*/ 	.short	(.L_675 - .L_674)
	.align		4
.L_674:
        /*0ed4*/ 	.word	index@(_ZN2at6native29vectorized_elementwise_kernelILi8EZZZNS0_17round_kernel_cudaERNS_18TensorIteratorBaseEENKUlvE_clEvENKUlvE2_clEvEUlN3c108BFloat16EE_St5arrayIPcLm2EEEEviT0_T1_)
        /*0ed8*/ 	.word	0x00000000


	//----- nvinfo : EIATTR_REGCOUNT
	.align		4
.L_675:
        /*0edc*/ 	.byte	0x04, 0x2f
        /*0ede*/ 	.short	(.L_677 - .L_676)
	.align		4
.L_676:
        /*0ee0*/ 	.word	index@(_ZN2at6native29vectorized_elementwise_kernelILi4EZZZNS0_17round_kernel_cudaERNS_18TensorIteratorBaseEENKUlvE_clEvENKUlvE2_clEvEUlN3c108BFloat16EE_St5arrayIPcLm2EEEEviT0_T1_)
        /*0ee4*/ 	.word	0x00000020


	//----- nvinfo : EIATTR_FRAME_SIZE
	.align		4
.L_677:
        /*0ee8*/ 	.byte	0x04, 0x11
        /*0eea*/ 	.short	(.L_679 - .L_678)
	.align		4
.L_678:
        /*0eec*/ 	.word	index@(_ZN2at6native29vectorized_elementwise_kernelILi4EZZZNS0_17round_kernel_cudaERNS_18TensorIteratorBaseEENKUlvE_clEvENKUlvE2_clEvEUlN3c108BFloat16EE_St5arrayIPcLm2EEEEviT0_T1_)
        /*0ef0*/ 	.word	0x00000000


	//----- nvinfo : EIATTR_REGCOUNT
	.align		4
.L_679:
        /*0ef4*/ 	.byte	0x04, 0x2f
        /*0ef6*/ 	.short	(.L_681 - .L_680)
	.align		4
.L_680:
        /*0ef8*/ 	.word	index@(_ZN2at6native29vectorized_elementwise_kernelILi2EZZZNS0_17round_kernel_cudaERNS_18TensorIteratorBaseEENKUlvE_clEvENKUlvE2_clEvEUlN3c108BFloat16EE_St5arrayIPcLm2EEEEviT0_T1_)
        /*0efc*/ 	.word	0x00000020


	//----- nvinfo : EIATTR_FRAME_SIZE
	.align		4
.L_681:
        /*0f00*/ 	.byte	0x04, 0x11
        /*0f02*/ 	.short	(.L_683 - .L_682)
	.align		4
.L_682:
        /*0f04*/ 	.word	index@(_ZN2at6native29vectorized_elementwise_kernelILi2EZZZNS0_17round_kernel_cudaERNS_18TensorIteratorBaseEENKUlvE_clEvENKUlvE2_clEvEUlN3c108BFloat16EE_St5arrayIPcLm2EEEEviT0_T1_)
        /*0f08*/ 	.word	0x00000000


	//----- nvinfo : EIATTR_REGCOUNT
	.align		4
.L_683:
        /*0f0c*/ 	.byte	0x04, 0x2f
        /*0f0e*/ 	.short	(.L_685 - .L_684)
	.align		4
.L_684:
        /*0f10*/ 	.word	index@(_ZN2at6native27unrolled_elementwise_kernelIZZZNS0_17round_kernel_cudaERNS_18TensorIteratorBaseEENKUlvE_clEvENKUlvE2_clEvEUlN3c108BFloat16EE_St5arrayIPcLm2EELi4E23TrivialOffsetCalculatorILi1EjESD_NS0_6memory15LoadWithoutCastENSE_16StoreWithoutCastEEEviT_T0_T2_T3_T4_T5_)
        /*0f14*/ 	.word	0x00000018


	//----- nvinfo : EIATTR_FRAME_SIZE
	.align		4
.L_685:
        /*0f18*/ 	.byte	0x04, 0x11
        /*0f1a*/ 	.short	(.L_687 - .L_686)
	.align		4
.L_686:
        /*0f1c*/ 	.word	index@(_ZN2at6native27unrolled_elementwise_kernelIZZZNS0_17round_kernel_cudaERNS_18TensorIteratorBaseEENKUlvE_clEvENKUlvE2_clEvEUlN3c108BFloat16EE_St5arrayIPcLm2EELi4E23TrivialOffsetCalculatorILi1EjESD_NS0_6memory15LoadWithoutCastENSE_16StoreWithoutCastEEEviT_T0_T2_T3_T4_T5_)
        /*0f20*/ 	.word	0x00000000


	//----- nvinfo : EIATTR_REGCOUNT
	.align		4
.L_687:
        /*0f24*/ 	.byte	0x04, 0x2f
        /*0f26*/ 	.short	(.L_689 - .L_688)
	.align		4
.L_688:
        /*0f28*/ 	.word	index@(_ZN2at6native18elementwise_kernelILi128ELi4EZNS0_22gpu_kernel_impl_nocastIZZZNS0_17round_kernel_cudaERNS_18TensorIteratorBaseEENKUlvE_clEvENKUlvE2_clEvEUlN3c108BFloat16EE_EEvS4_RKT_EUliE_EEviT1_)
        /*0f2c*/ 	.word	0x00000012


	//----- nvinfo : EIATTR_FRAME_SIZE
	.align		4
.L_689:
        /*0f30*/ 	.byte	0x04, 0x11
        /*0f32*/ 	.short	(.L_691 - .L_690)
	.align		4
.L_690:
        /*0f34*/ 	.word	index@(_ZN2at6native18elementwise_kernelILi128ELi4EZNS0_22gpu_kernel_impl_nocastIZZZNS0_17round_kernel_cudaERNS_18TensorIteratorBaseEENKUlvE_clEvENKUlvE2_clEvEUlN3c108BFloat16EE_EEvS4_RKT_EUliE_EEviT1_)
        /*0f38*/ 	.word	0x00000000


	//----- nvinfo : EIATTR_REGCOUNT
	.align		4
.L_691:
        /*0f3c*/ 	.byte	0x04, 0x2f
        /*0f3e*/ 	.short	(.L_693 - .L_692)
	.align		4
.L_692:
        /*0f40*/ 	.word	index@(_ZN2at6native27unrolled_elementwise_kernelIZZZNS0_17round_kernel_cudaERNS_18TensorIteratorBaseEENKUlvE_clEvENKUlvE2_clEvEUlN3c108BFloat16EE_St5arrayIPcLm2EELi4E23TrivialOffsetCalculatorILi1EjESD_NS0_6memory12LoadWithCastILi1EEENSE_13StoreWithCastILi1EEEEEviT_T0_T2_T3_T4_T5_)
        /*0f44*/ 	.word	0x0000001c


	//----- nvinfo : EIATTR_FRAME_SIZE
	.align		4
.L_693:
        /*0f48*/ 	.byte	0x04, 0x11
        /*0f4a*/ 	.short	(.L_695 - .L_694)
	.align		4
.L_694:
        /*0f4c*/ 	.word	index@(_ZN2at6native27unrolled_elementwise_kernelIZZZNS0_17round_kernel_cudaERNS_18TensorIteratorBaseEENKUlvE_clEvENKUlvE2_clEvEUlN3c108BFloat16EE_St5arrayIPcLm2EELi4E23TrivialOffsetCalculatorILi1EjESD_NS0_6memory12LoadWithCastILi1EEENSE_13StoreWithCastILi1EEEEEviT_T0_T2_T3_T4_T5_)
        /*0f50*/ 	.word	0x00000000


	//----- nvinfo : EIATTR_REGCOUNT
	.align		4
.L_695:
        /*0f54*/ 	.byte	0x04, 0x2f
        /*0f56*/ 	.short	(.L_697 - .L_696)
	.align		4
.L_696:
        /*0f58*/ 	.word	index@(_ZN2at6native18elementwise_kernelILi128ELi4EZNS0_15gpu_kernel_implIZZZNS0_17round_kernel_cudaERNS_18TensorIteratorBaseEENKUlvE_clEvENKUlvE2_clEvEUlN3c108BFloat16EE_EEvS4_RKT_EUliE_EEviT1_)
        /*0f5c*/ 	.word	0x0000001a


	//----- nvinfo : EIATTR_FRAME_SIZE
	.align		4
.L_697:
        /*0f60*/ 	.byte	0x04, 0x11
        /*0f62*/ 	.short	(.L_699 - .L_698)
	.align		4
.L_698:
        /*0f64*/ 	.word	index@(_ZN2at6native18elementwise_kernelILi128ELi4EZNS0_15gpu_kernel_implIZZZNS0_17round_kernel_cudaERNS_18TensorIteratorBaseEENKUlvE_clEvENKUlvE2_clEvEUlN3c108BFloat16EE_EEvS4_RKT_EUliE_EEviT1_)
        /*0f68*/ 	.word	0x00000000


	//----- nvinfo : EIATTR_REGCOUNT
	.align		4
.L_699:
        /*0f6c*/ 	.byte	0x04, 0x2f
        /*0f6e*/ 	.short	(.L_701 - .L_700)
	.align		4
.L_700:
        /*0f70*/ 	.word	index@(_ZN2at6native29vectorized_elementwise_kernelILi8EZZZNS0_26round_decimals_kernel_cudaERNS_18TensorIteratorBaseElENKUlvE_clEvENKUlvE_clEvEUldE_St5arrayIPcLm2EEEEviT0_T1_)
        /*0f74*/ 	.word	0x00000028


	//----- nvinfo : EIATTR_FRAME_SIZE
	.align		4
.L_701:
        /*0f78*/ 	.byte	0x04, 0x11
        /*0f7a*/ 	.short	(.L_703 - .L_702)
	.align		4
.L_702:
        /*0f7c*/ 	.word	index@($__internal_6_$__cuda_sm20_div_rn_f64_full)
        /*0f80*/ 	.word	0x00000008


	//----- nvinfo : EIATTR_FRAME_SIZE
	.align		4
.L_703:
        /*0f84*/ 	.byte	0x04, 0x11
        /*0f86*/ 	.short	(.L_705 - .L_704)
	.align		4
.L_704:
        /*0f88*/ 	.word	index@(_ZN2at6native29vectorized_elementwise_kernelILi8EZZZNS0_26round_decimals_kernel_cudaERNS_18TensorIteratorBaseElENKUlvE_clEvENKUlvE_clEvEUldE_St5arrayIPcLm2EEEEviT0_T1_)
        /*0f8c*/ 	.word	0x00000008


	//----- nvinfo : EIATTR_REGCOUNT
	.align		4
.L_705:
        /*0f90*/ 	.byte	0x04, 0x2f
        /*0f92*/ 	.short	(.L_707 - .L_706)
	.align		4
.L_706:
        /*0f94*/ 	.word	index@(_ZN2at6native29vectorized_elementwise_kernelILi4EZZZNS0_26round_decimals_kernel_cudaERNS_18TensorIteratorBaseElENKUlvE_clEvENKUlvE_clEvEUldE_St5arrayIPcLm2EEEEviT0_T1_)
        /*0f98*/ 	.word	0x00000028


	//----- nvinfo : EIATTR_FRAME_SIZE
	.align		4
.L_707:
        /*0f9c*/ 	.byte	0x04, 0x11
        /*0f9e*/ 	.short	(.L_709 - .L_708)
	.align		4
.L_708:
        /*0fa0*/ 	.word	index@($__internal_5_$__cuda_sm20_div_rn_f64_full)
        /*0fa4*/ 	.word	0x00000008


	//----- nvinfo : EIATTR_FRAME_SIZE
	.align		4
.L_709:
        /*0fa8*/ 	.byte	0x04, 0x11
        /*0faa*/ 	.short	(.L_711 - .L_710)
	.align		4
.L_710:
        /*0fac*/ 	.word	index@(_ZN2at6native29vectorized_elementwise_kernelILi4EZZZNS0_26round_decimals_kernel_cudaERNS_18TensorIteratorBaseElENKUlvE_clEvENKUlvE_clEvEUldE_St5arrayIPcLm2EEEEviT0_T1_)
        /*0fb0*/ 	.word	0x00000008


	//----- nvinfo : EIATTR_REGCOUNT
	.align		4
.L_711:
        /*0fb4*/ 	.byte	0x04, 0x2f
        /*0fb6*/ 	.short	(.L_713 - .L_712)
	.align		4
.L_712:
        /*0fb8*/ 	.word	index@(_ZN2at6native29vectorized_elementwise_kernelILi2EZZZNS0_26round_decimals_kernel_cudaERNS_18TensorIteratorBaseElENKUlvE_clEvENKUlvE_clEvEUldE_St5arrayIPcLm2EEEEviT0_T1_)
        /*0fbc*/ 	.word	0x00000028


	//----- nvinfo : EIATTR_FRAME_SIZE
	.align		4
.L_713:
        /*0fc0*/ 	.byte	0x04, 0x11
        /*0fc2*/ 	.short	(.L_715 - .L_714)
	.align		4
.L_714:
        /*0fc4*/ 	.word	index@($__internal_4_$__cuda_sm20_div_rn_f64_full)
        /*0fc8*/ 	.word	0x00000008


	//----- nvinfo : EIATTR_FRAME_SIZE
	.align		4
.L_715:
        /*0fcc*/ 	.byte	0x04, 0x11
        /*0fce*/ 	.short	(.L_717 - .L_716)
	.align		4
.L_716:
        /*0fd0*/ 	.word	index@(_ZN2at6native29vectorized_elementwise_kernelILi2EZZZNS0_26round_decimals_kernel_cudaERNS_18TensorIteratorBaseElENKUlvE_clEvENKUlvE_clEvEUldE_St5arrayIPcLm2EEEEviT0_T1_)
        /*0fd4*/ 	.word	0x00000008


	//----- nvinfo : EIATTR_REGCOUNT
	.align		4
.L_717:
        /*0fd8*/ 	.byte	0x04, 0x2f
        /*0fda*/ 	.short	(.L_719 - .L_718)
	.align		4
.L_718:
        /*0fdc*/ 	.word	index@(_ZN2at6native27unrolled_elementwise_kernelIZZZNS0_26round_decimals_kernel_cudaERNS_18TensorIteratorBaseElENKUlvE_clEvENKUlvE_clEvEUldE_St5arrayIPcLm2EELi4E23TrivialOffsetCalculatorILi1EjESB_NS0_6memory15LoadWithoutCastENSC_16StoreWithoutCastEEEviT_T0_T2_T3_T4_T5_)
        /*0fe0*/ 	.word	0x00000023


	//----- nvinfo : EIATTR_FRAME_SIZE
	.align		4
.L_719:
        /*0fe4*/ 	.byte	0x04, 0x11
        /*0fe6*/ 	.short	(.L_721 - .L_720)
	.align		4
.L_720:
        /*0fe8*/ 	.word	index@($__internal_3_$__cuda_sm20_div_rn_f64_full)
        /*0fec*/ 	.word	0x00000000


	//----- nvinfo : EIATTR_FRAME_SIZE
	.align		4
.L_721:
        /*0ff0*/ 	.byte	0x04, 0x11
        /*0ff2*/ 	.short	(.L_723 - .L_722)
	.align		4
.L_722:
        /*0ff4*/ 	.word	index@(_ZN2at6native27unrolled_elementwise_kernelIZZZNS0_26round_decimals_kernel_cudaERNS_18TensorIteratorBaseElENKUlvE_clEvENKUlvE_clEvEUldE_St5arrayIPcLm2EELi4E23TrivialOffsetCalculatorILi1EjESB_NS0_6memory15LoadWithoutCastENSC_16StoreWithoutCastEEEviT_T0_T2_T3_T4_T5_)
        /*0ff8*/ 	.word	0x00000000


	//----- nvinfo : EIATTR_REGCOUNT
	.align		4
.L_723:
        /*0ffc*/ 	.byte	0x04, 0x2f
        /*0ffe*/ 	.short	(.L_725 - .L_724)
	.align		4
.L_724:
        /*1000*/ 	.word	index@(_ZN2at6native18elementwise_kernelILi128ELi2EZNS0_22gpu_kernel_impl_nocastIZZZNS0_26round_decimals_kernel_cudaERNS_18TensorIteratorBaseElENKUlvE_clEvENKUlvE_clEvEUldE_EEvS4_RKT_EUliE_EEviT1_)
        /*1004*/ 	.word	0x0000001c


	//----- nvinfo : EIATTR_FRAME_SIZE
	.align		4
.L_725:
        /*1008*/ 	.byte	0x04, 0x11
        /*100a*/ 	.short	(.L_727 - .L_726)
	.align		4
.L_726:
        /*100c*/ 	.word	index@($__internal_2_$__cuda_sm20_div_rn_f64_full)
        /*1010*/ 	.word	0x00000000


	//----- nvinfo : EIATTR_FRAME_SIZE
	.align		4
.L_727:
        /*1014*/ 	.byte	0x04, 0x11
        /*1016*/ 	.short	(.L_729 - .L_728)
	.align		4
.L_728:
        /*1018*/ 	.word	index@(_ZN2at6native18elementwise_kernelILi128ELi2EZNS0_22gpu_kernel_impl_nocastIZZZNS0_26round_decimals_kernel_cudaERNS_18TensorIteratorBaseElENKUlvE_clEvENKUlvE_clEvEUldE_EEvS4_RKT_EUliE_EEviT1_)
        /*101c*/ 	.word	0x00000000


	//----- nvinfo : EIATTR_REGCOUNT
	.align		4
.L_729:
        /*1020*/ 	.byte	0x04, 0x2f
        /*1022*/ 	.short	(.L_731 - .L_730)
	.align		4
.L_730:
        /*1024*/ 	.word	index@(_ZN2at6native27unrolled_elementwise_kernelIZZZNS0_26round_decimals_kernel_cudaERNS_18TensorIteratorBaseElENKUlvE_clEvENKUlvE_clEvEUldE_St5arrayIPcLm2EELi4E23TrivialOffsetCalculatorILi1EjESB_NS0_6memory12LoadWithCastILi1EEENSC_13StoreWithCastILi1EEEEEviT_T0_T2_T3_T4_T5_)
        /*1028*/ 	.word	0x00000025


	//----- nvinfo : EIATTR_FRAME_SIZE
	.align		4
.L_731:
        /*102c*/ 	.byte	0x04, 0x11
        /*102e*/ 	.short	(.L_733 - .L_732)
	.align		4
.L_732:
        /*1030*/ 	.word	index@($__internal_1_$__cuda_sm20_div_rn_f64_full)
        /*1034*/ 	.word	0x00000000


	//----- nvinfo : EIATTR_FRAME_SIZE
	.align		4
.L_733:
        /*1038*/ 	.byte	0x04, 0x11
        /*103a*/ 	.short	(.L_735 - .L_734)
	.align		4
.L_734:
        /*103c*/ 	.word	index@(_ZN2at6native27unrolled_elementwise_kernelIZZZNS0_26round_decimals_kernel_cudaERNS_18TensorIteratorBaseElENKUlvE_clEvENKUlvE_clEvEUldE_St5arrayIPcLm2EELi4E23TrivialOffsetCalculatorILi1EjESB_NS0_6memory12LoadWithCastILi1EEENSC_13StoreWithCastILi1EEEEEviT_T0_T2_T3_T4_T5_)
        /*1040*/ 	.word	0x00000000


	//----- nvinfo : EIATTR_REGCOUNT
	.align		4
.L_735:
        /*1044*/ 	.byte	0x04, 0x2f
        /*1046*/ 	.short	(.L_737 - .L_736)
	.align		4
.L_736:
        /*1048*/ 	.word	index@(_ZN2at6native18elementwise_kernelILi128ELi4EZNS0_15gpu_kernel_implIZZZNS0_26round_decimals_kernel_cudaERNS_18TensorIteratorBaseElENKUlvE_clEvENKUlvE_clEvEUldE_EEvS4_RKT_EUliE_EEviT1_)
        /*104c*/ 	.word	0x00000020


	//----- nvinfo : EIATTR_FRAME_SIZE
	.align		4
.L_737:
        /*1050*/ 	.byte	0x04, 0x11
        /*1052*/ 	.short	(.L_739 - .L_738)
	.align		4
.L_738:
        /*1054*/ 	.word	index@($__internal_0_$__cuda_sm20_div_rn_f64_full)
        /*1058*/ 	.word	0x00000000


	//----- nvinfo : EIATTR_FRAME_SIZE
	.align		4
.L_739:
        /*105c*/ 	.byte	0x04, 0x11
        /*105e*/ 	.short	(.L_741 - .L_740)
	.align		4
.L_740:
        /*1060*/ 	.word	index@(_ZN2at6native18elementwise_kernelILi128ELi4EZNS0_15gpu_kernel_implIZZZNS0_26round_decimals_kernel_cudaERNS_18TensorIteratorBaseElENKUlvE_clEvENKUlvE_clEvEUldE_EEvS4_RKT_EUliE_EEviT1_)
        /*1064*/ 	.word	0x00000000


	//----- nvinfo : EIATTR_REGCOUNT
	.align		4
.L_741:
        /*1068*/ 	.byte	0x04, 0x2f
        /*106a*/ 	.short	(.L_743 - .L_742)
	.align		4
.L_742:
        /*106c*/ 	.word	index@(_ZN2at6native29vectorized_elementwise_kernelILi8EZZZNS0_26round_decimals_kernel_cudaERNS_18TensorIteratorBaseElENKUlvE_clEvENKUlvE0_clEvEUlfE_St5arrayIPcLm2EEEEviT0_T1_)
        /*1070*/ 	.word	0x00000020


	//----- nvinfo : EIATTR_FRAME_SIZE
	.align		4
.L_743:
        /*1074*/ 	.byte	0x04, 0x11
        /*1076*/ 	.short	(.L_745 - .L_744)
	.align		4
.L_744:
        /*1078*/ 	.word	index@(_ZN2at6native29vectorized_elementwise_kernelILi8EZZZNS0_26round_decimals_kernel_cudaERNS_18TensorIteratorBaseElENKUlvE_clEvENKUlvE0_clEvEUlfE_St5arrayIPcLm2EEEEviT0_T1_)
        /*107c*/ 	.word	0x00000000


	//----- nvinfo : EIATTR_REGCOUNT
	.align		4
.L_745:
        /*1080*/ 	.byte	0x04, 0x2f
        /*1082*/ 	.short	(.L_747 - .L_746)
	.align		4
.L_746:
        /*1084*/ 	.word	index@(_ZN2at6native29vectorized_elementwise_kernelILi4EZZZNS0_26round_decimals_kernel_cudaERNS_18TensorIteratorBaseElENKUlvE_clEvENKUlvE0_clEvEUlfE_St5arrayIPcLm2EEEEviT0_T1_)
        /*1088*/ 	.word	0x00000020


	//----- nvinfo : EIATTR_FRAME_SIZE
	.align		4
.L_747:
        /*108c*/ 	.byte	0x04, 0x11
        /*108e*/ 	.short	(.L_749 - .L_748)
	.align		4
.L_748:
        /*1090*/ 	.word	index@(_ZN2at6native29vectorized_elementwise_kernelILi4EZZZNS0_26round_decimals_kernel_cudaERNS_18TensorIteratorBaseElENKUlvE_clEvENKUlvE0_clEvEUlfE_St5arrayIPcLm2EEEEviT0_T1_)
        /*1094*/ 	.word	0x00000000


	//----- nvinfo : EIATTR_REGCOUNT
	.align		4
.L_749:
        /*1098*/ 	.byte	0x04, 0x2f
        /*109a*/ 	.short	(.L_751 - .L_750)
	.align		4
.L_750:
        /*109c*/ 	.word	index@(_ZN2at6native29vectorized_elementwise_kernelILi2EZZZNS0_26round_decimals_kernel_cudaERNS_18TensorIteratorBaseElENKUlvE_clEvENKUlvE0_clEvEUlfE_St5arrayIPcLm2EEEEviT0_T1_)
        /*10a0*/ 	.word	0x00000020


	//----- nvinfo : EIATTR_FRAME_SIZE
	.align		4
.L_751:
        /*10a4*/ 	.byte	0x04, 0x11
        /*10a6*/ 	.short	(.L_753 - .L_752)
	.align		4
.L_752:
        /*10a8*/ 	.word	index@(_ZN2at6native29vectorized_elementwise_kernelILi2EZZZNS0_26round_decimals_kernel_cudaERNS_18TensorIteratorBaseElENKUlvE_clEvENKUlvE0_clEvEUlfE_St5arrayIPcLm2EEEEviT0_T1_)
        /*10ac*/ 	.word	0x00000000


	//----- nvinfo : EIATTR_REGCOUNT
	.align		4
.L_753:
        /*10b0*/ 	.byte	0x04, 0x2f
        /*10b2*/ 	.short	(.L_755 - .L_754)
	.align		4
.L_754:
        /*10b4*/ 	.word	index@(_ZN2at6native27unrolled_elementwise_kernelIZZZNS0_26round_decimals_kernel_cudaERNS_18TensorIteratorBaseElENKUlvE_clEvENKUlvE0_clEvEUlfE_St5arrayIPcLm2EELi4E23TrivialOffsetCalculatorILi1EjESB_NS0_6memory15LoadWithoutCastENSC_16StoreWithoutCastEEEviT_T0_T2_T3_T4_T5_)
        /*10b8*/ 	.word	0x00000018


	//----- nvinfo : EIATTR_FRAME_SIZE
	.align		4
.L_755:
        /*10bc*/ 	.byte	0x04, 0x11
        /*10be*/ 	.short	(.L_757 - .L_756)
	.align		4
.L_756:
        /*10c0*/ 	.word	index@(_ZN2at6native27unrolled_elementwise_kernelIZZZNS0_26round_decimals_kernel_cudaERNS_18TensorIteratorBaseElENKUlvE_clEvENKUlvE0_clEvEUlfE_St5arrayIPcLm2EELi4E23TrivialOffsetCalculatorILi1EjESB_NS0_6memory15LoadWithoutCastENSC_16StoreWithoutCastEEEviT_T0_T2_T3_T4_T5_)
        /*10c4*/ 	.word	0x00000000


	//----- nvinfo : EIATTR_REGCOUNT
	.align		4
.L_757:
        /*10c8*/ 	.byte	0x04, 0x2f
        /*10ca*/ 	.short	(.L_759 - .L_758)
	.align		4
.L_758:
        /*10cc*/ 	.word	index@(_ZN2at6native18elementwise_kernelILi128ELi2EZNS0_22gpu_kernel_impl_nocastIZZZNS0_26round_decimals_kernel_cudaERNS_18TensorIteratorBaseElENKUlvE_clEvENKUlvE0_clEvEUlfE_EEvS4_RKT_EUliE_EEviT1_)
        /*10d0*/ 	.word	0x00000012


	//----- nvinfo : EIATTR_FRAME_SIZE
	.align		4
.L_759:
        /*10d4*/ 	.byte	0x04, 0x11
        /*10d6*/ 	.short	(.L_761 - .L_760)
	.align		4
.L_760:
        /*10d8*/ 	.word	index@(_ZN2at6native18elementwise_kernelILi128ELi2EZNS0_22gpu_kernel_impl_nocastIZZZNS0_26round_decimals_kernel_cudaERNS_18TensorIteratorBaseElENKUlvE_clEvENKUlvE0_clEvEUlfE_EEvS4_RKT_EUliE_EEviT1_)
        /*10dc*/ 	.word	0x00000000


	//----- nvinfo : EIATTR_REGCOUNT
	.align		4
.L_761:
        /*10e0*/ 	.byte	0x04, 0x2f
        /*10e2*/ 	.short	(.L_763 - .L_762)
	.align		4
.L_762:
        /*10e4*/ 	.word	index@(_ZN2at6native27unrolled_elementwise_kernelIZZZNS0_26round_decimals_kernel_cudaERNS_18TensorIteratorBaseElENKUlvE_clEvENKUlvE0_clEvEUlfE_St5arrayIPcLm2EELi4E23TrivialOffsetCalculatorILi1EjESB_NS0_6memory12LoadWithCastILi1EEENSC_13StoreWithCastILi1EEEEEviT_T0_T2_T3_T4_T5_)
        /*10e8*/ 	.word	0x0000001c


	//----- nvinfo : EIATTR_FRAME_SIZE
	.align		4
.L_763:
        /*10ec*/ 	.byte	0x04, 0x11
        /*10ee*/ 	.short	(.L_765 - .L_764)
	.align		4
.L_764:
        /*10f0*/ 	.word	index@(_ZN2at6native27unrolled_elementwise_kernelIZZZNS0_26round_decimals_kernel_cudaERNS_18TensorIteratorBaseElENKUlvE_clEvENKUlvE0_clEvEUlfE_St5arrayIPcLm2EELi4E23TrivialOffsetCalculatorILi1EjESB_NS0_6memory12LoadWithCastILi1EEENSC_13StoreWithCastILi1EEEEEviT_T0_T2_T3_T4_T5_)
        /*10f4*/ 	.word	0x00000000


	//----- nvinfo : EIATTR_REGCOUNT
	.align		4
.L_765:
        /*10f8*/ 	.byte	0x04, 0x2f
        /*10fa*/ 	.short	(.L_767 - .L_766)
	.align		4
.L_766:
        /*10fc*/ 	.word	index@(_ZN2at6native18elementwise_kernelILi128ELi4EZNS0_15gpu_kernel_implIZZZNS0_26round_decimals_kernel_cudaERNS_18TensorIteratorBaseElENKUlvE_clEvENKUlvE0_clEvEUlfE_EEvS4_RKT_EUliE_EEviT1_)
        /*1100*/ 	.word	0x0000001a


	//----- nvinfo : EIATTR_FRAME_SIZE
	.align		4
.L_767:
        /*1104*/ 	.byte	0x04, 0x11
        /*1106*/ 	.short	(.L_769 - .L_768)
	.align		4
.L_768:
        /*1108*/ 	.word	index@(_ZN2at6native18elementwise_kernelILi128ELi4EZNS0_15gpu_kernel_implIZZZNS0_26round_decimals_kernel_cudaERNS_18TensorIteratorBaseElENKUlvE_clEvENKUlvE0_clEvEUlfE_EEvS4_RKT_EUliE_EEviT1_)
        /*110c*/ 	.word	0x00000000


	//----- nvinfo : EIATTR_REGCOUNT
	.align		4
.L_769:
        /*1110*/ 	.byte	0x04, 0x2f
        /*1112*/ 	.short	(.L_771 - .L_770)
	.align		4
.L_770:
        /*1114*/ 	.word	index@(_ZN2at6native29vectorized_elementwise_kernelILi8EZZZNS0_26round_decimals_kernel_cudaERNS_18TensorIteratorBaseElENKUlvE_clEvENKUlvE1_clEvEUlN3c104HalfEE_St5arrayIPcLm2EEEEviT0_T1_)
        /*1118*/ 	.word	0x00000020


	//----- nvinfo : EIATTR_FRAME_SIZE
	.align		4
.L_771:
        /*111c*/ 	.byte	0x04, 0x11
        /*111e*/ 	.short	(.L_773 - .L_772)
	.align		4
.L_772:
        /*1120*/ 	.word	index@(_ZN2at6native29vectorized_elementwise_kernelILi8EZZZNS0_26round_decimals_kernel_cudaERNS_18TensorIteratorBaseElENKUlvE_clEvENKUlvE1_clEvEUlN3c104HalfEE_St5arrayIPcLm2EEEEviT0_T1_)
        /*1124*/ 	.word	0x00000000


	//----- nvinfo : EIATTR_REGCOUNT
	.align		4
.L_773:
        /*1128*/ 	.byte	0x04, 0x2f
        /*112a*/ 	.short	(.L_775 - .L_774)
	.align		4
.L_774:
        /*112c*/ 	.word	index@(_ZN2at6native29vectorized_elementwise_kernelILi4EZZZNS0_26round_decimals_kernel_cudaERNS_18TensorIteratorBaseElENKUlvE_clEvENKUlvE1_clEvEUlN3c104HalfEE_St5arrayIPcLm2EEEEviT0_T1_)
        /*1130*/ 	.word	0x00000020


	//----- nvinfo : EIATTR_FRAME_SIZE
	.align		4
.L_775:
        /*1134*/ 	.byte	0x04, 0x11
        /*1136*/ 	.short	(.L_777 - .L_776)
	.align		4
.L_776:
        /*1138*/ 	.word	index@(_ZN2at6native29vectorized_elementwise_kernelILi4EZZZNS0_26round_decimals_kernel_cudaERNS_18TensorIteratorBaseElENKUlvE_clEvENKUlvE1_clEvEUlN3c104HalfEE_St5arrayIPcLm2EEEEviT0_T1_)
        /*113c*/ 	.word	0x00000000


	//----- nvinfo : EIATTR_REGCOUNT
	.align		4
.L_777:
        /*1140*/ 	.byte	0x04, 0x2f
        /*1142*/ 	.short	(.L_779 - .L_778)
	.align		4
.L_778:
        /*1144*/ 	.word	index@(_ZN2at6native29vectorized_elementwise_kernelILi2EZZZNS0_26round_decimals_kernel_cudaERNS_18TensorIteratorBaseElENKUlvE_clEvENKUlvE1_clEvEUlN3c104HalfEE_St5arrayIPcLm2EEEEviT0_T1_)
        /*1148*/ 	.word	0x00000020


	//----- nvinfo : EIATTR_FRAME_SIZE
	.align		4
.L_779:
        /*114c*/ 	.byte	0x04, 0x11
        /*114e*/ 	.short	(.L_781 - .L_780)
	.align		4
.L_780:
        /*1150*/ 	.word	index@(_ZN2at6native29vectorized_elementwise_kernelILi2EZZZNS0_26round_decimals_kernel_cudaERNS_18TensorIteratorBaseElENKUlvE_clEvENKUlvE1_clEvEUlN3c104HalfEE_St5arrayIPcLm2EEEEviT0_T1_)
        /*1154*/ 	.word	0x00000000


	//----- nvinfo : EIATTR_REGCOUNT
	.align		4
.L_781:
        /*1158*/ 	.byte	0x04, 0x2f
        /*115a*/ 	.short	(.L_783 - .L_782)
	.align		4
.L_782:
        /*115c*/ 	.word	index@(_ZN2at6native27unrolled_elementwise_kernelIZZZNS0_26round_decimals_kernel_cudaERNS_18TensorIteratorBaseElENKUlvE_clEvENKUlvE1_clEvEUlN3c104HalfEE_St5arrayIPcLm2EELi4E23TrivialOffsetCalculatorILi1EjESD_NS0_6memory15LoadWithoutCastENSE_16StoreWithoutCastEEEviT_T0_T2_T3_T4_T5_)
        /*1160*/ 	.word	0x00000016


	//----- nvinfo : EIATTR_FRAME_SIZE
	.align		4
.L_783:
        /*1164*/ 	.byte	0x04, 0x11
        /*1166*/ 	.short	(.L_785 - .L_784)
	.align		4
.L_784:
        /*1168*/ 	.word	index@(_ZN2at6native27unrolled_elementwise_kernelIZZZNS0_26round_decimals_kernel_cudaERNS_18TensorIteratorBaseElENKUlvE_clEvENKUlvE1_clEvEUlN3c104HalfEE_St5arrayIPcLm2EELi4E23TrivialOffsetCalculatorILi1EjESD_NS0_6memory15LoadWithoutCastENSE_16StoreWithoutCastEEEviT_T0_T2_T3_T4_T5_)
        /*116c*/ 	.word	0x00000000


	//----- nvinfo : EIATTR_REGCOUNT
	.align		4
.L_785:
        /*1170*/ 	.byte	0x04, 0x2f
        /*1172*/ 	.short	(.L_787 - .L_786)
	.align		4
.L_786:
        /*1174*/ 	.word	index@(_ZN2at6native18elementwise_kernelILi128ELi4EZNS0_22gpu_kernel_impl_nocastIZZZNS0_26round_decimals_kernel_cudaERNS_18TensorIteratorBaseElENKUlvE_clEvENKUlvE1_clEvEUlN3c104HalfEE_EEvS4_RKT_EUliE_EEviT1_)
        /*1178*/ 	.word	0x00000012


	//----- nvinfo : EIATTR_FRAME_SIZE
	.align		4
.L_787:
        /*117c*/ 	.byte	0x04, 0x11
        /*117e*/ 	.short	(.L_789 - .L_788)
	.align		4
.L_788:
        /*1180*/ 	.word	index@(_ZN2at6native18elementwise_kernelILi128ELi4EZNS0_22gpu_kernel_impl_nocastIZZZNS0_26round_decimals_kernel_cudaERNS_18TensorIteratorBaseElENKUlvE_clEvENKUlvE1_clEvEUlN3c104HalfEE_EEvS4_RKT_EUliE_EEviT1_)
        /*1184*/ 	.word	0x00000000


	//----- nvinfo : EIATTR_REGCOUNT
	.align		4
.L_789:
        /*1188*/ 	.byte	0x04, 0x2f
        /*118a*/ 	.short	(.L_791 - .L_790)
	.align		4
.L_790:
        /*118c*/ 	.word	index@(_ZN2at6native27unrolled_elementwise_kernelIZZZNS0_26round_decimals_kernel_cudaERNS_18TensorIteratorBaseElENKUlvE_clEvENKUlvE1_clEvEUlN3c104HalfEE_St5arrayIPcLm2EELi4E23TrivialOffsetCalculatorILi1EjESD_NS0_6memory12LoadWithCastILi1EEENSE_13StoreWithCastILi1EEEEEviT_T0_T2_T3_T4_T5_)
        /*1190*/ 	.word	0x0000001d


	//----- nvinfo : EIATTR_FRAME_SIZE
	.align		4
.L_791:
        /*1194*/ 	.byte	0x04, 0x11
        /*1196*/ 	.short	(.L_793 - .L_792)
	.align		4
.L_792:
        /*1198*/ 	.word	index@(_ZN2at6native27unrolled_elementwise_kernelIZZZNS0_26round_decimals_kernel_cudaERNS_18TensorIteratorBaseElENKUlvE_clEvENKUlvE1_clEvEUlN3c104HalfEE_St5arrayIPcLm2EELi4E23TrivialOffsetCalculatorILi1EjESD_NS0_6memory12LoadWithCastILi1EEENSE_13StoreWithCastILi1EEEEEviT_T0_T2_T3_T4_T5_)
        /*119c*/ 	.word	0x00000000


	//----- nvinfo : EIATTR_REGCOUNT
	.align		4
.L_793:
        /*11a0*/ 	.byte	0x04, 0x2f
        /*11a2*/ 	.short	(.L_795 - .L_794)
	.align		4
.L_794:
        /*11a4*/ 	.word	index@(_ZN2at6native18elementwise_kernelILi128ELi4EZNS0_15gpu_kernel_implIZZZNS0_26round_decimals_kernel_cudaERNS_18TensorIteratorBaseElENKUlvE_clEvENKUlvE1_clEvEUlN3c104HalfEE_EEvS4_RKT_EUliE_EEviT1_)
        /*11a8*/ 	.word	0x0000001a


	//----- nvinfo : EIATTR_FRAME_SIZE
	.align		4
.L_795:
        /*11ac*/ 	.byte	0x04, 0x11
        /*11ae*/ 	.short	(.L_797 - .L_796)
	.align		4
.L_796:
        /*11b0*/ 	.word	index@(_ZN2at6native18elementwise_kernelILi128ELi4EZNS0_15gpu_kernel_implIZZZNS0_26round_decimals_kernel_cudaERNS_18TensorIteratorBaseElENKUlvE_clEvENKUlvE1_clEvEUlN3c104HalfEE_EEvS4_RKT_EUliE_EEviT1_)
        /*11b4*/ 	.word	0x00000000


	//----- nvinfo : EIATTR_REGCOUNT
	.align		4
.L_797:
        /*11b8*/ 	.byte	0x04, 0x2f
        /*11ba*/ 	.short	(.L_799 - .L_798)
	.align		4
.L_798:
        /*11bc*/ 	.word	index@(_ZN2at6native29vectorized_elementwise_kernelILi8EZZZNS0_26round_decimals_kernel_cudaERNS_18TensorIteratorBaseElENKUlvE_clEvENKUlvE2_clEvEUlN3c108BFloat16EE_St5arrayIPcLm2EEEEviT0_T1_)
        /*11c0*/ 	.word	0x00000020


	//----- nvinfo : EIATTR_FRAME_SIZE
	.align		4
.L_799:
        /*11c4*/ 	.byte	0x04, 0x11
        /*11c6*/ 	.short	(.L_801 - .L_800)
	.align		4
.L_800:
        /*11c8*/ 	.word	index@(_ZN2at6native29vectorized_elementwise_kernelILi8EZZZNS0_26round_decimals_kernel_cudaERNS_18TensorIteratorBaseElENKUlvE_clEvENKUlvE2_clEvEUlN3c108BFloat16EE_St5arrayIPcLm2EEEEviT0_T1_)
        /*11cc*/ 	.word	0x00000000


	//----- nvinfo : EIATTR_REGCOUNT
	.align		4
.L_801:
        /*11d0*/ 	.byte	0x04, 0x2f
        /*11d2*/ 	.short	(.L_803 - .L_802)
	.align		4
.L_802:
        /*11d4*/ 	.word	index@(_ZN2at6native29vectorized_elementwise_kernelILi4EZZZNS0_26round_decimals_kernel_cudaERNS_18TensorIteratorBaseElENKUlvE_clEvENKUlvE2_clEvEUlN3c108BFloat16EE_St5arrayIPcLm2EEEEviT0_T1_)
        /*11d8*/ 	.word	0x00000020


	//----- nvinfo : EIATTR_FRAME_SIZE
	.align		4
.L_803:
        /*11dc*/ 	.byte	0x04, 0x11
        /*11de*/ 	.short	(.L_805 - .L_804)
	.align		4
.L_804:
        /*11e0*/ 	.word	index@(_ZN2at6native29vectorized_elementwise_kernelILi4EZZZNS0_26round_decimals_kernel_cudaERNS_18TensorIteratorBaseElENKUlvE_clEvENKUlvE2_clEvEUlN3c108BFloat16EE_St5arrayIPcLm2EEEEviT0_T1_)
        /*11e4*/ 	.word	0x00000000


	//----- nvinfo : EIATTR_REGCOUNT
	.align		4
.L_805:
        /*11e8*/ 	.byte	0x04, 0x2f
        /*11ea*/ 	.short	(.L_807 - .L_806)
	.align		4
.L_806:
        /*11ec*/ 	.word	index@(_ZN2at6native29vectorized_elementwise_kernelILi2EZZZNS0_26round_decimals_kernel_cudaERNS_18TensorIteratorBaseElENKUlvE_clEvENKUlvE2_clEvEUlN3c108BFloat16EE_St5arrayIPcLm2EEEEviT0_T1_)
        /*11f0*/ 	.word	0x00000020


	//----- nvinfo : EIATTR_FRAME_SIZE
	.align		4
.L_807:
        /*11f4*/ 	.byte	0x04, 0x11
        /*11f6*/ 	.short	(.L_809 - .L_808)
	.align		4
.L_808:
        /*11f8*/ 	.word	index@(_ZN2at6native29vectorized_elementwise_kernelILi2EZZZNS0_26round_decimals_kernel_cudaERNS_18TensorIteratorBaseElENKUlvE_clEvENKUlvE2_clEvEUlN3c108BFloat16EE_St5arrayIPcLm2EEEEviT0_T1_)
        /*11fc*/ 	.word	0x00000000


	//----- nvinfo : EIATTR_REGCOUNT
	.align		4
.L_809:
        /*1200*/ 	.byte	0x04, 0x2f
        /*1202*/ 	.short	(.L_811 - .L_810)
	.align		4
.L_810:
        /*1204*/ 	.word	index@(_ZN2at6native27unrolled_elementwise_kernelIZZZNS0_26round_decimals_kernel_cudaERNS_18TensorIteratorBaseElENKUlvE_clEvENKUlvE2_clEvEUlN3c108BFloat16EE_St5arrayIPcLm2EELi4E23TrivialOffsetCalculatorILi1EjESD_NS0_6memory15LoadWithoutCastENSE_16StoreWithoutCastEEEviT_T0_T2_T3_T4_T5_)
        /*1208*/ 	.word	0x00000016


	//----- nvinfo : EIATTR_FRAME_SIZE
	.align		4
.L_811:
        /*120c*/ 	.byte	0x04, 0x11
        /*120e*/ 	.short	(.L_813 - .L_812)
	.align		4
.L_812:
        /*1210*/ 	.word	index@(_ZN2at6native27unrolled_elementwise_kernelIZZZNS0_26round_decimals_kernel_cudaERNS_18TensorIteratorBaseElENKUlvE_clEvENKUlvE2_clEvEUlN3c108BFloat16EE_St5arrayIPcLm2EELi4E23TrivialOffsetCalculatorILi1EjESD_NS0_6memory15LoadWithoutCastENSE_16StoreWithoutCastEEEviT_T0_T2_T3_T4_T5_)
        /*1214*/ 	.word	0x00000000


	//----- nvinfo : EIATTR_REGCOUNT
	.align		4
.L_813:
        /*1218*/ 	.byte	0x04, 0x2f
        /*121a*/ 	.short	(.L_815 - .L_814)
	.align		4
.L_814:
        /*121c*/ 	.word	index@(_ZN2at6native18elementwise_kernelILi128ELi4EZNS0_22gpu_kernel_impl_nocastIZZZNS0_26round_decimals_kernel_cudaERNS_18TensorIteratorBaseElENKUlvE_clEvENKUlvE2_clEvEUlN3c108BFloat16EE_EEvS4_RKT_EUliE_EEviT1_)
        /*1220*/ 	.word	0x00000012


	//----- nvinfo : EIATTR_FRAME_SIZE
	.align		4
.L_815:
        /*1224*/ 	.byte	0x04, 0x11
        /*1226*/ 	.short	(.L_817 - .L_816)
	.align		4
.L_816:
        /*1228*/ 	.word	index@(_ZN2at6native18elementwise_kernelILi128ELi4EZNS0_22gpu_kernel_impl_nocastIZZZNS0_26round_decimals_kernel_cudaERNS_18TensorIteratorBaseElENKUlvE_clEvENKUlvE2_clEvEUlN3c108BFloat16EE_EEvS4_RKT_EUliE_EEviT1_)
        /*122c*/ 	.word	0x00000000


	//----- nvinfo : EIATTR_REGCOUNT
	.align		4
.L_817:
        /*1230*/ 	.byte	0x04, 0x2f
        /*1232*/ 	.short	(.L_819 - .L_818)
	.align		4
.L_818:
        /*1234*/ 	.word	index@(_ZN2at6native27unrolled_elementwise_kernelIZZZNS0_26round_decimals_kernel_cudaERNS_18TensorIteratorBaseElENKUlvE_clEvENKUlvE2_clEvEUlN3c108BFloat16EE_St5arrayIPcLm2EELi4E23TrivialOffsetCalculatorILi1EjESD_NS0_6memory12LoadWithCastILi1EEENSE_13StoreWithCastILi1EEEEEviT_T0_T2_T3_T4_T5_)
        /*1238*/ 	.word	0x0000001c


	//----- nvinfo : EIATTR_FRAME_SIZE
	.align		4
.L_819:
        /*123c*/ 	.byte	0x04, 0x11
        /*123e*/ 	.short	(.L_821 - .L_820)
	.align		4
.L_820:
        /*1240*/ 	.word	index@(_ZN2at6native27unrolled_elementwise_kernelIZZZNS0_26round_decimals_kernel_cudaERNS_18TensorIteratorBaseElENKUlvE_clEvENKUlvE2_clEvEUlN3c108BFloat16EE_St5arrayIPcLm2EELi4E23TrivialOffsetCalculatorILi1EjESD_NS0_6memory12LoadWithCastILi1EEENSE_13StoreWithCastILi1EEEEEviT_T0_T2_T3_T4_T5_)
        /*1244*/ 	.word	0x00000000


	//----- nvinfo : EIATTR_REGCOUNT
	.align		4
.L_821:
        /*1248*/ 	.byte	0x04, 0x2f
        /*124a*/ 	.short	(.L_823 - .L_822)
	.align		4
.L_822:
        /*124c*/ 	.word	index@(_ZN2at6native18elementwise_kernelILi128ELi4EZNS0_15gpu_kernel_implIZZZNS0_26round_decimals_kernel_cudaERNS_18TensorIteratorBaseElENKUlvE_clEvENKUlvE2_clEvEUlN3c108BFloat16EE_EEvS4_RKT_EUliE_EEviT1_)
        /*1250*/ 	.word	0x0000001a


	//----- nvinfo : EIATTR_FRAME_SIZE
	.align		4
.L_823:
        /*1254*/ 	.byte	0x04, 0x11
        /*1256*/ 	.short	(.L_825 - .L_824)
	.align		4
.L_824:
        /*1258*/ 	.word	index@(_ZN2at6native18elementwise_kernelILi128ELi4EZNS0_15gpu_kernel_implIZZZNS0_26round_decimals_kernel_cudaERNS_18TensorIteratorBaseElENKUlvE_clEvENKUlvE2_clEvEUlN3c108BFloat16EE_EEvS4_RKT_EUliE_EEviT1_)
        /*125c*/ 	.word	0x00000000


	//----- nvinfo : EIATTR_REGCOUNT
	.align		4
.L_825:
        /*1260*/ 	.byte	0x04, 0x2f
        /*1262*/ 	.short	(.L_827 - .L_826)
	.align		4
.L_826:
        /*1264*/ 	.word	index@(_ZN2at6native29vectorized_elementwise_kernelILi8EZZZNS0_17trunc_kernel_cudaERNS_18TensorIteratorBaseEENKUlvE_clEvENKUlvE_clEvEUldE_St5arrayIPcLm2EEEEviT0_T1_)
        /*1268*/ 	.word	0x00000028


	//----- nvinfo : EIATTR_FRAME_SIZE
	.align		4
.L_827:
        /*126c*/ 	.byte	0x04, 0x11
        /*126e*/ 	.short	(.L_829 - .L_828)
	.align		4
.L_828:
        /*1270*/ 	.word	index@(_ZN2at6native29vectorized_elementwise_kernelILi8EZZZNS0_17trunc_kernel_cudaERNS_18TensorIteratorBaseEENKUlvE_clEvENKUlvE_clEvEUldE_St5arrayIPcLm2EEEEviT0_T1_)
        /*1274*/ 	.word	0x00000000


	//----- nvinfo : EIATTR_REGCOUNT
	.align		4
.L_829:
        /*1278*/ 	.byte	0x04, 0x2f
        /*127a*/ 	.short	(.L_831 - .L_830)
	.align		4
.L_830:
        /*127c*/ 	.word	index@(_ZN2at6native29vectorized_elementwise_kernelILi4EZZZNS0_17trunc_kernel_cudaERNS_18TensorIteratorBaseEENKUlvE_clEvENKUlvE_clEvEUldE_St5arrayIPcLm2EEEEviT0_T1_)
        /*1280*/ 	.word	0x00000028


	//----- nvinfo : EIATTR_FRAME_SIZE
	.align		4
.L_831:
        /*1284*/ 	.byte	0x04, 0x11
        /*1286*/ 	.short	(.L_833 - .L_832)
	.align		4
.L_832:
        /*1288*/ 	.word	index@(_ZN2at6native29vectorized_elementwise_kernelILi4EZZZNS0_17trunc_kernel_cudaERNS_18TensorIteratorBaseEENKUlvE_clEvENKUlvE_clEvEUldE_St5arrayIPcLm2EEEEviT0_T1_)
        /*128c*/ 	.word	0x00000000


	//----- nvinfo : EIATTR_REGCOUNT
	.align		4
.L_833:
        /*1290*/ 	.byte	0x04, 0x2f
        /*1292*/ 	.short	(.L_835 - .L_834)
	.align		4
.L_834:
        /*1294*/ 	.word	index@(_ZN2at6native29vectorized_elementwise_kernelILi2EZZZNS0_17trunc_kernel_cudaERNS_18TensorIteratorBaseEENKUlvE_clEvENKUlvE_clEvEUldE_St5arrayIPcLm2EEEEviT0_T1_)
        /*1298*/ 	.word	0x00000028


	//----- nvinfo : EIATTR_FRAME_SIZE
	.align		4
.L_835:
        /*129c*/ 	.byte	0x04, 0x11
        /*129e*/ 	.short	(.L_837 - .L_836)
	.align		4
.L_836:
        /*12a0*/ 	.word	index@(_ZN2at6native29vectorized_elementwise_kernelILi2EZZZNS0_17trunc_kernel_cudaERNS_18TensorIteratorBaseEENKUlvE_clEvENKUlvE_clEvEUldE_St5arrayIPcLm2EEEEviT0_T1_)
        /*12a4*/ 	.word	0x00000000


	//----- nvinfo : EIATTR_REGCOUNT
	.align		4
.L_837:
        /*12a8*/ 	.byte	0x04, 0x2f
        /*12aa*/ 	.short	(.L_839 - .L_838)
	.align		4
.L_838:
        /*12ac*/ 	.word	index@(_ZN2at6native27unrolled_elementwise_kernelIZZZNS0_17trunc_kernel_cudaERNS_18TensorIteratorBaseEENKUlvE_clEvENKUlvE_clEvEUldE_St5arrayIPcLm2EELi4E23TrivialOffsetCalculatorILi1EjESB_NS0_6memory15LoadWithoutCastENSC_16StoreWithoutCastEEEviT_T0_T2_T3_T4_T5_)
        /*12b0*/ 	.word	0x00000020


	//----- nvinfo : EIATTR_FRAME_SIZE
	.align		4
.L_839:
        /*12b4*/ 	.byte	0x04, 0x11
        /*12b6*/ 	.short	(.L_841 - .L_840)
	.align		4
.L_840:
        /*12b8*/ 	.word	index@(_ZN2at6native27unrolled_elementwise_kernelIZZZNS0_17trunc_kernel_cudaERNS_18TensorIteratorBaseEENKUlvE_clEvENKUlvE_clEvEUldE_St5arrayIPcLm2EELi4E23TrivialOffsetCalculatorILi1EjESB_NS0_6memory15LoadWithoutCastENSC_16StoreWithoutCastEEEviT_T0_T2_T3_T4_T5_)
        /*12bc*/ 	.word	0x00000000


	//----- nvinfo : EIATTR_REGCOUNT
	.align		4
.L_841:
        /*12c0*/ 	.byte	0x04, 0x2f
        /*12c2*/ 	.short	(.L_843 - .L_842)
	.align		4
.L_842:
        /*12c4*/ 	.word	index@(_ZN2at6native18elementwise_kernelILi128ELi2EZNS0_22gpu_kernel_impl_nocastIZZZNS0_17trunc_kernel_cudaERNS_18TensorIteratorBaseEENKUlvE_clEvENKUlvE_clEvEUldE_EEvS4_RKT_EUliE_EEviT1_)
        /*12c8*/ 	.word	0x00000012


	//----- nvinfo : EIATTR_FRAME_SIZE
	.align		4
.L_843:
        /*12cc*/ 	.byte	0x04, 0x11
        /*12ce*/ 	.short	(.L_845 - .L_844)
	.align		4
.L_844:
        /*12d0*/ 	.word	index@(_ZN2at6native18elementwise_kernelILi128ELi2EZNS0_22gpu_kernel_impl_nocastIZZZNS0_17trunc_kernel_cudaERNS_18TensorIteratorBaseEENKUlvE_clEvENKUlvE_clEvEUldE_EEvS4_RKT_EUliE_EEviT1_)
        /*12d4*/ 	.word	0x00000000


	//----- nvinfo : EIATTR_REGCOUNT
	.align		4
.L_845:
        /*12d8*/ 	.byte	0x04, 0x2f
        /*12da*/ 	.short	(.L_847 - .L_846)
	.align		4
.L_846:
        /*12dc*/ 	.word	index@(_ZN2at6native27unrolled_elementwise_kernelIZZZNS0_17trunc_kernel_cudaERNS_18TensorIteratorBaseEENKUlvE_clEvENKUlvE_clEvEUldE_St5arrayIPcLm2EELi4E23TrivialOffsetCalculatorILi1EjESB_NS0_6memory12LoadWithCastILi1EEENSC_13StoreWithCastILi1EEEEEviT_T0_T2_T3_T4_T5_)
        /*12e0*/ 	.word	0x00000028


	//----- nvinfo : EIATTR_FRAME_SIZE
	.align		4
.L_847:
        /*12e4*/ 	.byte	0x04, 0x11
        /*12e6*/ 	.short	(.L_849 - .L_848)
	.align		4
.L_848:
        /*12e8*/ 	.word	index@(_ZN2at6native27unrolled_elementwise_kernelIZZZNS0_17trunc_kernel_cudaERNS_18TensorIteratorBaseEENKUlvE_clEvENKUlvE_clEvEUldE_St5arrayIPcLm2EELi4E23TrivialOffsetCalculatorILi1EjESB_NS0_6memory12LoadWithCastILi1EEENSC_13StoreWithCastILi1EEEEEviT_T0_T2_T3_T4_T5_)
        /*12ec*/ 	.word	0x00000000


	//----- nvinfo : EIATTR_REGCOUNT
	.align		4
.L_849:
        /*12f0*/ 	.byte	0x04, 0x2f
        /*12f2*/ 	.short	(.L_851 - .L_850)
	.align		4
.L_850:
        /*12f4*/ 	.word	index@(_ZN2at6native18elementwise_kernelILi128ELi4EZNS0_15gpu_kernel_implIZZZNS0_17trunc_kernel_cudaERNS_18TensorIteratorBaseEENKUlvE_clEvENKUlvE_clEvEUldE_EEvS4_RKT_EUliE_EEviT1_)
        /*12f8*/ 	.word	0x0000001a


	//----- nvinfo : EIATTR_FRAME_SIZE
	.align		4
.L_851:
        /*12fc*/ 	.byte	0x04, 0x11
        /*12fe*/ 	.short	(.L_853 - .L_852)
	.align		4
.L_852:
        /*1300*/ 	.word	index@(_ZN2at6native18elementwise_kernelILi128ELi4EZNS0_15gpu_kernel_implIZZZNS0_17trunc_kernel_cudaERNS_18TensorIteratorBaseEENKUlvE_clEvENKUlvE_clEvEUldE_EEvS4_RKT_EUliE_EEviT1_)
        /*1304*/ 	.word	0x00000000


	//----- nvinfo : EIATTR_REGCOUNT
	.align		4
.L_853:
        /*1308*/ 	.byte	0x04, 0x2f
        /*130a*/ 	.short	(.L_855 - .L_854)
	.align		4
.L_854:
        /*130c*/ 	.word	index@(_ZN2at6native29vectorized_elementwise_kernelILi8EZZZNS0_17trunc_kernel_cudaERNS_18TensorIteratorBaseEENKUlvE_clEvENKUlvE0_clEvEUlfE_St5arrayIPcLm2EEEEviT0_T1_)
        /*1310*/ 	.word	0x00000020


	//----- nvinfo : EIATTR_FRAME_SIZE
	.align		4
.L_855:
        /*1314*/ 	.byte	0x04, 0x11
        /*1316*/ 	.short	(.L_857 - .L_856)
	.align		4
.L_856:
        /*1318*/ 	.word	index@(_ZN2at6native29vectorized_elementwise_kernelILi8EZZZNS0_17trunc_kernel_cudaERNS_18TensorIteratorBaseEENKUlvE_clEvENKUlvE0_clEvEUlfE_St5arrayIPcLm2EEEEviT0_T1_)
        /*131c*/ 	.word	0x00000000


	//----- nvinfo : EIATTR_REGCOUNT
	.align		4
.L_857:
        /*1320*/ 	.byte	0x04, 0x2f
        /*1322*/ 	.short	(.L_859 - .L_858)
	.align		4
.L_858:
        /*1324*/ 	.word	index@(_ZN2at6native29vectorized_elementwise_kernelILi4EZZZNS0_17trunc_kernel_cudaERNS_18TensorIteratorBaseEENKUlvE_clEvENKUlvE0_clEvEUlfE_St5arrayIPcLm2EEEEviT0_T1_)
        /*1328*/ 	.word	0x00000020


	//----- nvinfo : EIATTR_FRAME_SIZE
	.align		4
.L_859:
        /*132c*/ 	.byte	0x04, 0x11
        /*132e*/ 	.short	(.L_861 - .L_860)
	.align		4
.L_860:
        /*1330*/ 	.word	index@(_ZN2at6native29vectorized_elementwise_kernelILi4EZZZNS0_17trunc_kernel_cudaERNS_18TensorIteratorBaseEENKUlvE_clEvENKUlvE0_clEvEUlfE_St5arrayIPcLm2EEEEviT0_T1_)
        /*1334*/ 	.word	0x00000000


	//----- nvinfo : EIATTR_REGCOUNT
	.align		4
.L_861:
        /*1338*/ 	.byte	0x04, 0x2f
        /*133a*/ 	.short	(.L_863 - .L_862)
	.align		4
.L_862:
        /*133c*/ 	.word	index@(_ZN2at6native29vectorized_elementwise_kernelILi2EZZZNS0_17trunc_kernel_cudaERNS_18TensorIteratorBaseEENKUlvE_clEvENKUlvE0_clEvEUlfE_St5arrayIPcLm2EEEEviT0_T1_)
        /*1340*/ 	.word	0x00000020


	//----- nvinfo : EIATTR_FRAME_SIZE
	.align		4
.L_863:
        /*1344*/ 	.byte	0x04, 0x11
        /*1346*/ 	.short	(.L_865 - .L_864)
	.align		4
.L_864:
        /*1348*/ 	.word	index@(_ZN2at6native29vectorized_elementwise_kernelILi2EZZZNS0_17trunc_kernel_cudaERNS_18TensorIteratorBaseEENKUlvE_clEvENKUlvE0_clEvEUlfE_St5arrayIPcLm2EEEEviT0_T1_)
        /*134c*/ 	.word	0x00000000


	//----- nvinfo : EIATTR_REGCOUNT
	.align		4
.L_865:
        /*1350*/ 	.byte	0x04, 0x2f
        /*1352*/ 	.short	(.L_867 - .L_866)
	.align		4
.L_866:
        /*1354*/ 	.word	index@(_ZN2at6native27unrolled_elementwise_kernelIZZZNS0_17trunc_kernel_cudaERNS_18TensorIteratorBaseEENKUlvE_clEvENKUlvE0_clEvEUlfE_St5arrayIPcLm2EELi4E23TrivialOffsetCalculatorILi1EjESB_NS0_6memory15LoadWithoutCastENSC_16StoreWithoutCastEEEviT_T0_T2_T3_T4_T5_)
        /*1358*/ 	.word	0x00000018


	//----- nvinfo : EIATTR_FRAME_SIZE
	.align		4
.L_867:
        /*135c*/ 	.byte	0x04, 0x11
        /*135e*/ 	.short	(.L_869 - .L_868)
	.align		4
.L_868:
        /*1360*/ 	.word	index@(_ZN2at6native27unrolled_elementwise_kernelIZZZNS0_17trunc_kernel_cudaERNS_18TensorIteratorBaseEENKUlvE_clEvENKUlvE0_clEvEUlfE_St5arrayIPcLm2EELi4E23TrivialOffsetCalculatorILi1EjESB_NS0_6memory15LoadWithoutCastENSC_16StoreWithoutCastEEEviT_T0_T2_T3_T4_T5_)
        /*1364*/ 	.word	0x00000000


	//----- nvinfo : EIATTR_REGCOUNT
	.align		4
.L_869:
        /*1368*/ 	.byte	0x04, 0x2f
        /*136a*/ 	.short	(.L_871 - .L_870)
	.align		4
.L_870:
        /*136c*/ 	.word	index@(_ZN2at6native18elementwise_kernelILi128ELi2EZNS0_22gpu_kernel_impl_nocastIZZZNS0_17trunc_kernel_cudaERNS_18TensorIteratorBaseEENKUlvE_clEvENKUlvE0_clEvEUlfE_EEvS4_RKT_EUliE_EEviT1_)
        /*1370*/ 	.word	0x00000012


	//----- nvinfo : EIATTR_FRAME_SIZE
	.align		4
.L_871:
        /*1374*/ 	.byte	0x04, 0x11
        /*1376*/ 	.short	(.L_873 - .L_872)
	.align		4
.L_872:
        /*1378*/ 	.word	index@(_ZN2at6native18elementwise_kernelILi128ELi2EZNS0_22gpu_kernel_impl_nocastIZZZNS0_17trunc_kernel_cudaERNS_18TensorIteratorBaseEENKUlvE_clEvENKUlvE0_clEvEUlfE_EEvS4_RKT_EUliE_EEviT1_)
        /*137c*/ 	.word	0x00000000


	//----- nvinfo : EIATTR_REGCOUNT
	.align		4
.L_873:
        /*1380*/ 	.byte	0x04, 0x2f
        /*1382*/ 	.short	(.L_875 - .L_874)
	.align		4
.L_874:
        /*1384*/ 	.word	index@(_ZN2at6native27unrolled_elementwise_kernelIZZZNS0_17trunc_kernel_cudaERNS_18TensorIteratorBaseEENKUlvE_clEvENKUlvE0_clEvEUlfE_St5arrayIPcLm2EELi4E23TrivialOffsetCalculatorILi1EjESB_NS0_6memory12LoadWithCastILi1EEENSC_13StoreWithCastILi1EEEEEviT_T0_T2_T3_T4_T5_)
        /*1388*/ 	.word	0x0000001f


	//----- nvinfo : EIATTR_FRAME_SIZE
	.align		4
.L_875:
        /*138c*/ 	.byte	0x04, 0x11
        /*138e*/ 	.short	(.L_877 - .L_876)
	.align		4
.L_876:
        /*1390*/ 	.word	index@(_ZN2at6native27unrolled_elementwise_kernelIZZZNS0_17trunc_kernel_cudaERNS_18TensorIteratorBaseEENKUlvE_clEvENKUlvE0_clEvEUlfE_St5arrayIPcLm2EELi4E23TrivialOffsetCalculatorILi1EjESB_NS0_6memory12LoadWithCastILi1EEENSC_13StoreWithCastILi1EEEEEviT_T0_T2_T3_T4_T5_)
        /*1394*/ 	.word	0x00000000


	//----- nvinfo : EIATTR_REGCOUNT
	.align		4
.L_877:
        /*1398*/ 	.byte	0x04, 0x2f
        /*139a*/ 	.short	(.L_879 - .L_878)
	.align		4
.L_878:
        /*139c*/ 	.word	index@(_ZN2at6native18elementwise_kernelILi128ELi4EZNS0_15gpu_kernel_implIZZZNS0_17trunc_kernel_cudaERNS_18TensorIteratorBaseEENKUlvE_clEvENKUlvE0_clEvEUlfE_EEvS4_RKT_EUliE_EEviT1_)
        /*13a0*/ 	.word	0x0000001a


	//----- nvinfo : EIATTR_FRAME_SIZE
	.align		4
.L_879:
        /*13a4*/ 	.byte	0x04, 0x11
        /*13a6*/ 	.short	(.L_881 - .L_880)
	.align		4
.L_880:
        /*13a8*/ 	.word	index@(_ZN2at6native18elementwise_kernelILi128ELi4EZNS0_15gpu_kernel_implIZZZNS0_17trunc_kernel_cudaERNS_18TensorIteratorBaseEENKUlvE_clEvENKUlvE0_clEvEUlfE_EEvS4_RKT_EUliE_EEviT1_)
        /*13ac*/ 	.word	0x00000000


	//----- nvinfo : EIATTR_REGCOUNT
	.align		4
.L_881:
        /*13b0*/ 	.byte	0x04, 0x2f
        /*13b2*/ 	.short	(.L_883 - .L_882)
	.align		4
.L_882:
        /*13b4*/ 	.word	index@(_ZN2at6native29vectorized_elementwise_kernelILi8EZZZNS0_17trunc_kernel_cudaERNS_18TensorIteratorBaseEENKUlvE_clEvENKUlvE1_clEvEUlN3c104HalfEE_St5arrayIPcLm2EEEEviT0_T1_)
        /*13b8*/ 	.word	0x00000020


	//----- nvinfo : EIATTR_FRAME_SIZE
	.align		4
.L_883:
        /*13bc*/ 	.byte	0x04, 0x11
        /*13be*/ 	.short	(.L_885 - .L_884)
	.align		4
.L_884:
        /*13c0*/ 	.word	index@(_ZN2at6native29vectorized_elementwise_kernelILi8EZZZNS0_17trunc_kernel_cudaERNS_18TensorIteratorBaseEENKUlvE_clEvENKUlvE1_clEvEUlN3c104HalfEE_St5arrayIPcLm2EEEEviT0_T1_)
        /*13c4*/ 	.word	0x00000000


	//----- nvinfo : EIATTR_REGCOUNT
	.align		4
.L_885:
        /*13c8*/ 	.byte	0x04, 0x2f
        /*13ca*/ 	.short	(.L_887 - .L_886)
	.align		4
.L_886:
        /*13cc*/ 	.word	index@(_ZN2at6native29vectorized_elementwise_kernelILi4EZZZNS0_17trunc_kernel_cudaERNS_18TensorIteratorBaseEENKUlvE_clEvENKUlvE1_clEvEUlN3c104HalfEE_St5arrayIPcLm2EEEEviT0_T1_)
        /*13d0*/ 	.word	0x00000020


	//----- nvinfo : EIATTR_FRAME_SIZE
	.align		4
.L_887:
        /*13d4*/ 	.byte	0x04, 0x11
        /*13d6*/ 	.short	(.L_889 - .L_888)
	.align		4
.L_888:
        /*13d8*/ 	.word	index@(_ZN2at6native29vectorized_elementwise_kernelILi4EZZZNS0_17trunc_kernel_cudaERNS_18TensorIteratorBaseEENKUlvE_clEvENKUlvE1_clEvEUlN3c104HalfEE_St5arrayIPcLm2EEEEviT0_T1_)
        /*13dc*/ 	.word	0x00000000


	//----- nvinfo : EIATTR_REGCOUNT
	.align		4
.L_889:
        /*13e0*/ 	.byte	0x04, 0x2f
        /*13e2*/ 	.short	(.L_891 - .L_890)
	.align		4
.L_890:
        /*13e4*/ 	.word	index@(_ZN2at6native29vectorized_elementwise_kernelILi2EZZZNS0_17trunc_kernel_cudaERNS_18TensorIteratorBaseEENKUlvE_clEvENKUlvE1_clEvEUlN3c104HalfEE_St5arrayIPcLm2EEEEviT0_T1_)
        /*13e8*/ 	.word	0x00000020


	//----- nvinfo : EIATTR_FRAME_SIZE
	.align		4
.L_891:
        /*13ec*/ 	.byte	0x04, 0x11
        /*13ee*/ 	.short	(.L_893 - .L_892)
	.align		4
.L_892:
        /*13f0*/ 	.word	index@(_ZN2at6native29vectorized_elementwise_kernelILi2EZZZNS0_17trunc_kernel_cudaERNS_18TensorIteratorBaseEENKUlvE_clEvENKUlvE1_clEvEUlN3c104HalfEE_St5arrayIPcLm2EEEEviT0_T1_)
        /*13f4*/ 	.word	0x00000000


	//----- nvinfo : EIATTR_REGCOUNT
	.align		4
.L_893:
        /*13f8*/ 	.byte	0x04, 0x2f
        /*13fa*/ 	.short	(.L_895 - .L_894)
	.align		4
.L_894:
        /*13fc*/ 	.word	index@(_ZN2at6native27unrolled_elementwise_kernelIZZZNS0_17trunc_kernel_cudaERNS_18TensorIteratorBaseEENKUlvE_clEvENKUlvE1_clEvEUlN3c104HalfEE_St5arrayIPcLm2EELi4E23TrivialOffsetCalculatorILi1EjESD_NS0_6memory15LoadWithoutCastENSE_16StoreWithoutCastEEEviT_T0_T2_T3_T4_T5_)
        /*1400*/ 	.word	0x00000018


	//----- nvinfo : EIATTR_FRAME_SIZE
	.align		4
.L_895:
        /*1404*/ 	.byte	0x04, 0x11
        /*1406*/ 	.short	(.L_897 - .L_896)
	.align		4
.L_896:
        /*1408*/ 	.word	index@(_ZN2at6native27unrolled_elementwise_kernelIZZZNS0_17trunc_kernel_cudaERNS_18TensorIteratorBaseEENKUlvE_clEvENKUlvE1_clEvEUlN3c104HalfEE_St5arrayIPcLm2EELi4E23TrivialOffsetCalculatorILi1EjESD_NS0_6memory15LoadWithoutCastENSE_16StoreWithoutCastEEEviT_T0_T2_T3_T4_T5_)
        /*140c*/ 	.word	0x00000000


	//----- nvinfo : EIATTR_REGCOUNT
	.align		4
.L_897:
        /*1410*/ 	.byte	0x04, 0x2f
        /*1412*/ 	.short	(.L_899 - .L_898)
	.align		4
.L_898:
        /*1414*/ 	.word	index@(_ZN2at6native18elementwise_kernelILi128ELi4EZNS0_22gpu_kernel_impl_nocastIZZZNS0_17trunc_kernel_cudaERNS_18TensorIteratorBaseEENKUlvE_clEvENKUlvE1_clEvEUlN3c104HalfEE_EEvS4_RKT_EUliE_EEviT1_)
        /*1418*/ 	.word	0x00000012


	//----- nvinfo : EIATTR_FRAME_SIZE
	.align		4
.L_899:
        /*141c*/ 	.byte	0x04, 0x11
        /*141e*/ 	.short	(.L_901 - .L_900)
	.align		4
.L_900:
        /*1420*/ 	.word	index@(_ZN2at6native18elementwise_kernelILi128ELi4EZNS0_22gpu_kernel_impl_nocastIZZZNS0_17trunc_kernel_cudaERNS_18TensorIteratorBaseEENKUlvE_clEvENKUlvE1_clEvEUlN3c104HalfEE_EEvS4_RKT_EUliE_EEviT1_)
        /*1424*/ 	.word	0x00000000


	//----- nvinfo : EIATTR_REGCOUNT
	.align		4
.L_901:
        /*1428*/ 	.byte	0x04, 0x2f
        /*142a*/ 	.short	(.L_903 - .L_902)
	.align		4
.L_902:
        /*142c*/ 	.word	index@(_ZN2at6native27unrolled_elementwise_kernelIZZZNS0_17trunc_kernel_cudaERNS_18TensorIteratorBaseEENKUlvE_clEvENKUlvE1_clEvEUlN3c104HalfEE_St5arrayIPcLm2EELi4E23TrivialOffsetCalculatorILi1EjESD_NS0_6memory12LoadWithCastILi1EEENSE_13StoreWithCastILi1EEEEEviT_T0_T2_T3_T4_T5_)
        /*1430*/ 	.word	0x0000001e


	//----- nvinfo : EIATTR_FRAME_SIZE
	.align		4
.L_903:
        /*1434*/ 	.byte	0x04, 0x11
        /*1436*/ 	.short	(.L_905 - .L_904)
	.align		4
.L_904:
        /*1438*/ 	.word	index@(_ZN2at6native27unrolled_elementwise_kernelIZZZNS0_17trunc_kernel_cudaERNS_18TensorIteratorBaseEENKUlvE_clEvENKUlvE1_clEvEUlN3c104HalfEE_St5arrayIPcLm2EELi4E23TrivialOffsetCalculatorILi1EjESD_NS0_6memory12LoadWithCastILi1EEENSE_13StoreWithCastILi1EEEEEviT_T0_T2_T3_T4_T5_)
        /*143c*/ 	.word	0x00000000


	//----- nvinfo : EIATTR_REGCOUNT
	.align		4
.L_905:
        /*1440*/ 	.byte	0x04, 0x2f
        /*1442*/ 	.short	(.L_907 - .L_906)
	.align		4
.L_906:
        /*1444*/ 	.word	index@(_ZN2at6native18elementwise_kernelILi128ELi4EZNS0_15gpu_kernel_implIZZZNS0_17trunc_kernel_cudaERNS_18TensorIteratorBaseEENKUlvE_clEvENKUlvE1_clEvEUlN3c104HalfEE_EEvS4_RKT_EUliE_EEviT1_)
        /*1448*/ 	.word	0x0000001a


	//----- nvinfo : EIATTR_FRAME_SIZE
	.align		4
.L_907:
        /*144c*/ 	.byte	0x04, 0x11
        /*144e*/ 	.short	(.L_909 - .L_908)
	.align		4
.L_908:
        /*1450*/ 	.word	index@(_ZN2at6native18elementwise_kernelILi128ELi4EZNS0_15gpu_kernel_implIZZZNS0_17trunc_kernel_cudaERNS_18TensorIteratorBaseEENKUlvE_clEvENKUlvE1_clEvEUlN3c104HalfEE_EEvS4_RKT_EUliE_EEviT1_)
        /*1454*/ 	.word	0x00000000


	//----- nvinfo : EIATTR_REGCOUNT
	.align		4
.L_909:
        /*1458*/ 	.byte	0x04, 0x2f
        /*145a*/ 	.short	(.L_911 - .L_910)
	.align		4
.L_910:
        /*145c*/ 	.word	index@(_ZN2at6native29vectorized_elementwise_kernelILi8EZZZNS0_17trunc_kernel_cudaERNS_18TensorIteratorBaseEENKUlvE_clEvENKUlvE2_clEvEUlN3c108BFloat16EE_St5arrayIPcLm2EEEEviT0_T1_)
        /*1460*/ 	.word	0x00000020


	//----- nvinfo : EIATTR_FRAME_SIZE
	.align		4
.L_911:
        /*1464*/ 	.byte	0x04, 0x11
        /*1466*/ 	.short	(.L_913 - .L_912)
	.align		4
.L_912:
        /*1468*/ 	.word	index@(_ZN2at6native29vectorized_elementwise_kernelILi8EZZZNS0_17trunc_kernel_cudaERNS_18TensorIteratorBaseEENKUlvE_clEvENKUlvE2_clEvEUlN3c108BFloat16EE_St5arrayIPcLm2EEEEviT0_T1_)
        /*146c*/ 	.word	0x00000000


	//----- nvinfo : EIATTR_REGCOUNT
	.align		4
.L_913:
        /*1470*/ 	.byte	0x04, 0x2f
        /*1472*/ 	.short	(.L_915 - .L_914)
	.align		4
.L_914:
        /*1474*/ 	.word	index@(_ZN2at6native29vectorized_elementwise_kernelILi4EZZZNS0_17trunc_kernel_cudaERNS_18TensorIteratorBaseEENKUlvE_clEvENKUlvE2_clEvEUlN3c108BFloat16EE_St5arrayIPcLm2EEEEviT0_T1_)
        /*1478*/ 	.word	0x00000020


	//----- nvinfo : EIATTR_FRAME_SIZE
	.align		4
.L_915:
        /*147c*/ 	.byte	0x04, 0x11
        /*147e*/ 	.short	(.L_917 - .L_916)
	.align		4
.L_916:
        /*1480*/ 	.word	index@(_ZN2at6native29vectorized_elementwise_kernelILi4EZZZNS0_17trunc_kernel_cudaERNS_18TensorIteratorBaseEENKUlvE_clEvENKUlvE2_clEvEUlN3c108BFloat16EE_St5arrayIPcLm2EEEEviT0_T1_)
        /*1484*/ 	.word	0x00000000


	//----- nvinfo : EIATTR_REGCOUNT
	.align		4
.L_917:
        /*1488*/ 	.byte	0x04, 0x2f
        /*148a*/ 	.short	(.L_919 - .L_918)
	.align		4
.L_918:
        /*148c*/ 	.word	index@(_ZN2at6native29vectorized_elementwise_kernelILi2EZZZNS0_17trunc_kernel_cudaERNS_18TensorIteratorBaseEENKUlvE_clEvENKUlvE2_clEvEUlN3c108BFloat16EE_St5arrayIPcLm2EEEEviT0_T1_)
        /*1490*/ 	.word	0x00000020


	//----- nvinfo : EIATTR_FRAME_SIZE
	.align		4
.L_919:
        /*1494*/ 	.byte	0x04, 0x11
        /*1496*/ 	.short	(.L_921 - .L_920)
	.align		4
.L_920:
        /*1498*/ 	.word	index@(_ZN2at6native29vectorized_elementwise_kernelILi2EZZZNS0_17trunc_kernel_cudaERNS_18TensorIteratorBaseEENKUlvE_clEvENKUlvE2_clEvEUlN3c108BFloat16EE_St5arrayIPcLm2EEEEviT0_T1_)
        /*149c*/ 	.word	0x00000000


	//----- nvinfo : EIATTR_REGCOUNT
	.align		4
.L_921:
        /*14a0*/ 	.byte	0x04, 0x2f
        /*14a2*/ 	.short	(.L_923 - .L_922)
	.align		4
.L_922:
        /*14a4*/ 	.word	index@(_ZN2at6native27unrolled_elementwise_kernelIZZZNS0_17trunc_kernel_cudaERNS_18TensorIteratorBaseEENKUlvE_clEvENKUlvE2_clEvEUlN3c108BFloat16EE_St5arrayIPcLm2EELi4E23TrivialOffsetCalculatorILi1EjESD_NS0_6memory15LoadWithoutCastENSE_16StoreWithoutCastEEEviT_T0_T2_T3_T4_T5_)
        /*14a8*/ 	.word	0x00000018


	//----- nvinfo : EIATTR_FRAME_SIZE
	.align		4
.L_923:
        /*14ac*/ 	.byte	0x04, 0x11
        /*14ae*/ 	.short	(.L_925 - .L_924)
	.align		4
.L_924:
        /*14b0*/ 	.word	index@(_ZN2at6native27unrolled_elementwise_kernelIZZZNS0_17trunc_kernel_cudaERNS_18TensorIteratorBaseEENKUlvE_clEvENKUlvE2_clEvEUlN3c108BFloat16EE_St5arrayIPcLm2EELi4E23TrivialOffsetCalculatorILi1EjESD_NS0_6memory15LoadWithoutCastENSE_16StoreWithoutCastEEEviT_T0_T2_T3_T4_T5_)
        /*14b4*/ 	.word	0x00000000


	//----- nvinfo : EIATTR_REGCOUNT
	.align		4
.L_925:
        /*14b8*/ 	.byte	0x04, 0x2f
        /*14ba*/ 	.short	(.L_927 - .L_926)
	.align		4
.L_926:
        /*14bc*/ 	.word	index@(_ZN2at6native18elementwise_kernelILi128ELi4EZNS0_22gpu_kernel_impl_nocastIZZZNS0_17trunc_kernel_cudaERNS_18TensorIteratorBaseEENKUlvE_clEvENKUlvE2_clEvEUlN3c108BFloat16EE_EEvS4_RKT_EUliE_EEviT1_)
        /*14c0*/ 	.word	0x00000012


	//----- nvinfo : EIATTR_FRAME_SIZE
	.align		4
.L_927:
        /*14c4*/ 	.byte	0x04, 0x11
        /*14c6*/ 	.short	(.L_929 - .L_928)
	.align		4
.L_928:
        /*14c8*/ 	.word	index@(_ZN2at6native18elementwise_kernelILi128ELi4EZNS0_22gpu_kernel_impl_nocastIZZZNS0_17trunc_kernel_cudaERNS_18TensorIteratorBaseEENKUlvE_clEvENKUlvE2_clEvEUlN3c108BFloat16EE_EEvS4_RKT_EUliE_EEviT1_)
        /*14cc*/ 	.word	0x00000000


	//----- nvinfo : EIATTR_REGCOUNT
	.align		4
.L_929:
        /*14d0*/ 	.byte	0x04, 0x2f
        /*14d2*/ 	.short	(.L_931 - .L_930)
	.align		4
.L_930:
        /*14d4*/ 	.word	index@(_ZN2at6native27unrolled_elementwise_kernelIZZZNS0_17trunc_kernel_cudaERNS_18TensorIteratorBaseEENKUlvE_clEvENKUlvE2_clEvEUlN3c108BFloat16EE_St5arrayIPcLm2EELi4E23TrivialOffsetCalculatorILi1EjESD_NS0_6memory12LoadWithCastILi1EEENSE_13StoreWithCastILi1EEEEEviT_T0_T2_T3_T4_T5_)
        /*14d8*/ 	.word	0x0000001c


	//----- nvinfo : EIATTR_FRAME_SIZE
	.align		4
.L_931:
        /*14dc*/ 	.byte	0x04, 0x11
        /*14de*/ 	.short	(.L_933 - .L_932)
	.align		4
.L_932:
        /*14e0*/ 	.word	index@(_ZN2at6native27unrolled_elementwise_kernelIZZZNS0_17trunc_kernel_cudaERNS_18TensorIteratorBaseEENKUlvE_clEvENKUlvE2_clEvEUlN3c108BFloat16EE_St5arrayIPcLm2EELi4E23TrivialOffsetCalculatorILi1EjESD_NS0_6memory12LoadWithCastILi1EEENSE_13StoreWithCastILi1EEEEEviT_T0_T2_T3_T4_T5_)
        /*14e4*/ 	.word	0x00000000


	//----- nvinfo : EIATTR_REGCOUNT
	.align		4
.L_933:
        /*14e8*/ 	.byte	0x04, 0x2f
        /*14ea*/ 	.short	(.L_935 - .L_934)
	.align		4
.L_934:
        /*14ec*/ 	.word	index@(_ZN2at6native18elementwise_kernelILi128ELi4EZNS0_15gpu_kernel_implIZZZNS0_17trunc_kernel_cudaERNS_18TensorIteratorBaseEENKUlvE_clEvENKUlvE2_clEvEUlN3c108BFloat16EE_EEvS4_RKT_EUliE_EEviT1_)
        /*14f0*/ 	.word	0x0000001a


	//----- nvinfo : EIATTR_FRAME_SIZE
	.align		4
.L_935:
        /*14f4*/ 	.byte	0x04, 0x11
        /*14f6*/ 	.short	(.L_937 - .L_936)
	.align		4
.L_936:
        /*14f8*/ 	.word	index@(_ZN2at6native18elementwise_kernelILi128ELi4EZNS0_15gpu_kernel_implIZZZNS0_17trunc_kernel_cudaERNS_18TensorIteratorBaseEENKUlvE_clEvENKUlvE2_clEvEUlN3c108BFloat16EE_EEvS4_RKT_EUliE_EEviT1_)
        /*14fc*/ 	.word	0x00000000


	//----- nvinfo : EIATTR_MIN_STACK_SIZE
	.align		4
.L_937:
        /*1500*/ 	.byte	0x04, 0x12
        /*1502*/ 	.short	(.L_939 - .L_938)
	.align		4
.L_938:
        /*1504*/ 	.word	index@(_ZN2at6native18elementwise_kernelILi128ELi4EZNS0_15gpu_kernel_implIZZZNS0_17trunc_kernel_cudaERNS_18TensorIteratorBaseEENKUlvE_clEvENKUlvE2_clEvEUlN3c108BFloat16EE_EEvS4_RKT_EUliE_EEviT1_)
        /*1508*/ 	.word	0x00000000


	//----- nvinfo : EIATTR_MIN_STACK_SIZE
	.align		4
.L_939:
        /*150c*/ 	.byte	0x04, 0x12
        /*150e*/ 	.short	(.L_941 - .L_940)
	.align		4
.L_940:
        /*1510*/ 	.word	index@(_ZN2at6native27unrolled_elementwise_kernelIZZZNS0_17trunc_kernel_cudaERNS_18TensorIteratorBaseEENKUlvE_clEvENKUlvE2_clEvEUlN3c108BFloat16EE_St5arrayIPcLm2EELi4E23TrivialOffsetCalculatorILi1EjESD_NS0_6memory12LoadWithCastILi1EEENSE_13StoreWithCastILi1EEEEEviT_T0_T2_T3_T4_T5_)
        /*1514*/ 	.word	0x00000000


	//----- nvinfo : EIATTR_MIN_STACK_SIZE
	.align		4
.L_941:
        /*1518*/ 	.byte	0x04, 0x12
        /*151a*/ 	.short	(.L_943 - .L_942)
	.align		4
.L_942:
        /*151c*/ 	.word	index@(_ZN2at6native18elementwise_kernelILi128ELi4EZNS0_22gpu_kernel_impl_nocastIZZZNS0_17trunc_kernel_cudaERNS_18TensorIteratorBaseEENKUlvE_clEvENKUlvE2_clEvEUlN3c108BFloat16EE_EEvS4_RKT_EUliE_EEviT1_)
        /*1520*/ 	.word	0x00000000


	//----- nvinfo : EIATTR_MIN_STACK_SIZE
	.align		4
.L_943:
        /*1524*/ 	.byte	0x04, 0x12
        /*1526*/ 	.short	(.L_945 - .L_944)
	.align		4
.L_944:
        /*1528*/ 	.word	index@(_ZN2at6native27unrolled_elementwise_kernelIZZZNS0_17trunc_kernel_cudaERNS_18TensorIteratorBaseEENKUlvE_clEvENKUlvE2_clEvEUlN3c108BFloat16EE_St5arrayIPcLm2EELi4E23TrivialOffsetCalculatorILi1EjESD_NS0_6memory15LoadWithoutCastENSE_16StoreWithoutCastEEEviT_T0_T2_T3_T4_T5_)
        /*152c*/ 	.word	0x00000000


	//----- nvinfo : EIATTR_MIN_STACK_SIZE
	.align		4
.L_945:
        /*1530*/ 	.byte	0x04, 0x12
        /*1532*/ 	.short	(.L_947 - .L_946)
	.align		4
.L_946:
        /*1534*/ 	.word	index@(_ZN2at6native29vectorized_elementwise_kernelILi2EZZZNS0_17trunc_kernel_cudaERNS_18TensorIteratorBaseEENKUlvE_clEvENKUlvE2_clEvEUlN3c108BFloat16EE_St5arrayIPcLm2EEEEviT0_T1_)
        /*1538*/ 	.word	0x00000000


	//----- nvinfo : EIATTR_MIN_STACK_SIZE
	.align		4
.L_947:
        /*153c*/ 	.byte	0x04, 0x12
        /*153e*/ 	.short	(.L_949 - .L_948)
	.align		4
.L_948:
        /*1540*/ 	.word	index@(_ZN2at6native29vectorized_elementwise_kernelILi4EZZZNS0_17trunc_kernel_cudaERNS_18TensorIteratorBaseEENKUlvE_clEvENKUlvE2_clEvEUlN3c108BFloat16EE_St5arrayIPcLm2EEEEviT0_T1_)
        /*1544*/ 	.word	0x00000000


	//----- nvinfo : EIATTR_MIN_STACK_SIZE
	.align		4
.L_949:
        /*1548*/ 	.byte	0x04, 0x12
        /*154a*/ 	.short	(.L_951 - .L_950)
	.align		4
.L_950:
        /*154c*/ 	.word	index@(_ZN2at6native29vectorized_elementwise_kernelILi8EZZZNS0_17trunc_kernel_cudaERNS_18TensorIteratorBaseEENKUlvE_clEvENKUlvE2_clEvEUlN3c108BFloat16EE_St5arrayIPcLm2EEEEviT0_T1_)
        /*1550*/ 	.word	0x00000000


	//----- nvinfo : EIATTR_MIN_STACK_SIZE
	.align		4
.L_951:
        /*1554*/ 	.byte	0x04, 0x12
        /*1556*/ 	.short	(.L_953 - .L_952)
	.align		4
.L_952:
        /*1558*/ 	.word	index@(_ZN2at6native18elementwise_kernelILi128ELi4EZNS0_15gpu_kernel_implIZZZNS0_17trunc_kernel_cudaERNS_18TensorIteratorBaseEENKUlvE_clEvENKUlvE1_clEvEUlN3c104HalfEE_EEvS4_RKT_EUliE_EEviT1_)
        /*155c*/ 	.word	0x00000000


	//----- nvinfo : EIATTR_MIN_STACK_SIZE
	.align		4
.L_953:
        /*1560*/ 	.byte	0x04, 0x12
        /*1562*/ 	.short	(.L_955 - .L_954)
	.align		4
.L_954:
        /*1564*/ 	.word	index@(_ZN2at6native27unrolled_elementwise_kernelIZZZNS0_17trunc_kernel_cudaERNS_18TensorIteratorBaseEENKUlvE_clEvENKUlvE1_clEvEUlN3c104HalfEE_St5arrayIPcLm2EELi4E23TrivialOffsetCalculatorILi1EjESD_NS0_6memory12LoadWithCastILi1EEENSE_13StoreWithCastILi1EEEEEviT_T0_T2_T3_T4_T5_)
        /*1568*/ 	.word	0x00000000


	//----- nvinfo : EIATTR_MIN_STACK_SIZE
	.align		4
.L_955:
        /*156c*/ 	.byte	0x04, 0x12
        /*156e*/ 	.short	(.L_957 - .L_956)
	.align		4
.L_956:
        /*1570*/ 	.word	index@(_ZN2at6native18elementwise_kernelILi128ELi4EZNS0_22gpu_kernel_impl_nocastIZZZNS0_17trunc_kernel_cudaERNS_18TensorIteratorBaseEENKUlvE_clEvENKUlvE1_clEvEUlN3c104HalfEE_EEvS4_RKT_EUliE_EEviT1_)
        /*1574*/ 	.word	0x00000000


	//----- nvinfo : EIATTR_MIN_STACK_SIZE
	.align		4
.L_957:
        /*1578*/ 	.byte	0x04, 0x12
        /*157a*/ 	.short	(.L_959 - .L_958)
	.align		4
.L_958:
        /*157c*/ 	.word	index@(_ZN2at6native27unrolled_elementwise_kernelIZZZNS0_17trunc_kernel_cudaERNS_18TensorIteratorBaseEENKUlvE_clEvENKUlvE1_clEvEUlN3c104HalfEE_St5arrayIPcLm2EELi4E23TrivialOffsetCalculatorILi1EjESD_NS0_6memory15LoadWithoutCastENSE_16StoreWithoutCastEEEviT_T0_T2_T3_T4_T5_)
        /*1580*/ 	.word	0x00000000


	//----- nvinfo : EIATTR_MIN_STACK_SIZE
	.align		4
.L_959:
        /*1584*/ 	.byte	0x04, 0x12
        /*1586*/ 	.short	(.L_961 - .L_960)
	.align		4
.L_960:
        /*1588*/ 	.word	index@(_ZN2at6native29vectorized_elementwise_kernelILi2EZZZNS0_17trunc_kernel_cudaERNS_18TensorIteratorBaseEENKUlvE_clEvENKUlvE1_clEvEUlN3c104HalfEE_St5arrayIPcLm2EEEEviT0_T1_)
        /*158c*/ 	.word	0x00000000


	//----- nvinfo : EIATTR_MIN_STACK_SIZE
	.align		4
.L_961:
        /*1590*/ 	.byte	0x04, 0x12
        /*1592*/ 	.short	(.L_963 - .L_962)
	.align		4
.L_962:
        /*1594*/ 	.word	index@(_ZN2at6native29vectorized_elementwise_kernelILi4EZZZNS0_17trunc_kernel_cudaERNS_18TensorIteratorBaseEENKUlvE_clEvENKUlvE1_clEvEUlN3c104HalfEE_St5arrayIPcLm2EEEEviT0_T1_)
        /*1598*/ 	.word	0x00000000


	//----- nvinfo : EIATTR_MIN_STACK_SIZE
	.align		4
.L_963:
        /*159c*/ 	.byte	0x04, 0x12
        /*159e*/ 	.short	(.L_965 - .L_964)
	.align		4
.L_964:
        /*15a0*/ 	.word	index@(_ZN2at6native29vectorized_elementwise_kernelILi8EZZZNS0_17trunc_kernel_cudaERNS_18TensorIteratorBaseEENKUlvE_clEvENKUlvE1_clEvEUlN3c104HalfEE_St5arrayIPcLm2EEEEviT0_T1_)
        /*15a4*/ 	.word	0x00000000


	//----- nvinfo : EIATTR_MIN_STACK_SIZE
	.align		4
.L_965:
        /*15a8*/ 	.byte	0x04, 0x12
        /*15aa*/ 	.short	(.L_967 - .L_966)
	.align		4
.L_966:
        /*15ac*/ 	.word	index@(_ZN2at6native18elementwise_kernelILi128ELi4EZNS0_15gpu_kernel_implIZZZNS0_17trunc_kernel_cudaERNS_18TensorIteratorBaseEENKUlvE_clEvENKUlvE0_clEvEUlfE_EEvS4_RKT_EUliE_EEviT1_)
        /*15b0*/ 	.word	0x00000000


	//----- nvinfo : EIATTR_MIN_STACK_SIZE
	.align		4
.L_967:
        /*15b4*/ 	.byte	0x04, 0x12
        /*15b6*/ 	.short	(.L_969 - .L_968)
	.align		4
.L_968:
        /*15b8*/ 	.word	index@(_ZN2at6native27unrolled_elementwise_kernelIZZZNS0_17trunc_kernel_cudaERNS_18TensorIteratorBaseEENKUlvE_clEvENKUlvE0_clEvEUlfE_St5arrayIPcLm2EELi4E23TrivialOffsetCalculatorILi1EjESB_NS0_6memory12LoadWithCastILi1EEENSC_13StoreWithCastILi1EEEEEviT_T0_T2_T3_T4_T5_)
        /*15bc*/ 	.word	0x00000000


	//----- nvinfo : EIATTR_MIN_STACK_SIZE
	.align		4
.L_969:
        /*15c0*/ 	.byte	0x04, 0x12
        /*15c2*/ 	.short	(.L_971 - .L_970)
	.align		4
.L_970:
        /*15c4*/ 	.word	index@(_ZN2at6native18elementwise_kernelILi128ELi2EZNS0_22gpu_kernel_impl_nocastIZZZNS0_17trunc_kernel_cudaERNS_18TensorIteratorBaseEENKUlvE_clEvENKUlvE0_clEvEUlfE_EEvS4_RKT_EUliE_EEviT1_)
        /*15c8*/ 	.word	0x00000000


	//----- nvinfo : EIATTR_MIN_STACK_SIZE
	.align		4
.L_971:
        /*15cc*/ 	.byte	0x04, 0x12
        /*15ce*/ 	.short	(.L_973 - .L_972)
	.align		4
.L_972:
        /*15d0*/ 	.word	index@(_ZN2at6native27unrolled_elementwise_kernelIZZZNS0_17trunc_kernel_cudaERNS_18TensorIteratorBaseEENKUlvE_clEvENKUlvE0_clEvEUlfE_St5arrayIPcLm2EELi4E23TrivialOffsetCalculatorILi1EjESB_NS0_6memory15LoadWithoutCastENSC_16StoreWithoutCastEEEviT_T0_T2_T3_T4_T5_)
        /*15d4*/ 	.word	0x00000000


	//----- nvinfo : EIATTR_MIN_STACK_SIZE
	.align		4
.L_973:
        /*15d8*/ 	.byte	0x04, 0x12
        /*15da*/ 	.short	(.L_975 - .L_974)
	.align		4
.L_974:
        /*15dc*/ 	.word	index@(_ZN2at6native29vectorized_elementwise_kernelILi2EZZZNS0_17trunc_kernel_cudaERNS_18TensorIteratorBaseEENKUlvE_clEvENKUlvE0_clEvEUlfE_St5arrayIPcLm2EEEEviT0_T1_)
        /*15e0*/ 	.word	0x00000000


	//----- nvinfo : EIATTR_MIN_STACK_SIZE
	.align		4
.L_975:
        /*15e4*/ 	.byte	0x04, 0x12
        /*15e6*/ 	.short	(.L_977 - .L_976)
	.align		4
.L_976:
        /*15e8*/ 	.word	index@(_ZN2at6native29vectorized_elementwise_kernelILi4EZZZNS0_17trunc_kernel_cudaERNS_18TensorIteratorBaseEENKUlvE_clEvENKUlvE0_clEvEUlfE_St5arrayIPcLm2EEEEviT0_T1_)
        /*15ec*/ 	.word	0x00000000


	//----- nvinfo : EIATTR_MIN_STACK_SIZE
	.align		4
.L_977:
        /*15f0*/ 	.byte	0x04, 0x12
        /*15f2*/ 	.short	(.L_979 - .L_978)
	.align		4
.L_978:
        /*15f4*/ 	.word	index@(_ZN2at6native29vectorized_elementwise_kernelILi8EZZZNS0_17trunc_kernel_cudaERNS_18TensorIteratorBaseEENKUlvE_clEvENKUlvE0_clEvEUlfE_St5arrayIPcLm2EEEEviT0_T1_)
        /*15f8*/ 	.word	0x00000000


	//----- nvinfo : EIATTR_MIN_STACK_SIZE
	.align		4
.L_979:
        /*15fc*/ 	.byte	0x04, 0x12
        /*15fe*/ 	.short	(.L_981 - .L_980)
	.align		4
.L_980:
        /*1600*/ 	.word	index@(_ZN2at6native18elementwise_kernelILi128ELi4EZNS0_15gpu_kernel_implIZZZNS0_17trunc_kernel_cudaERNS_18TensorIteratorBaseEENKUlvE_clEvENKUlvE_clEvEUldE_EEvS4_RKT_EUliE_EEviT1_)
        /*1604*/ 	.word	0x00000000


	//----- nvinfo : EIATTR_MIN_STACK_SIZE
	.align		4
.L_981:
        /*1608*/ 	.byte	0x04, 0x12
        /*160a*/ 	.short	(.L_983 - .L_982)
	.align		4
.L_982:
        /*160c*/ 	.word	index@(_ZN2at6native27unrolled_elementwise_kernelIZZZNS0_17trunc_kernel_cudaERNS_18TensorIteratorBaseEENKUlvE_clEvENKUlvE_clEvEUldE_St5arrayIPcLm2EELi4E23TrivialOffsetCalculatorILi1EjESB_NS0_6memory12LoadWithCastILi1EEENSC_13StoreWithCastILi1EEEEEviT_T0_T2_T3_T4_T5_)
        /*1610*/ 	.word	0x00000000


	//----- nvinfo : EIATTR_MIN_STACK_SIZE
	.align		4
.L_983:
        /*1614*/ 	.byte	0x04, 0x12
        /*1616*/ 	.short	(.L_985 - .L_984)
	.align		4
.L_984:
        /*1618*/ 	.word	index@(_ZN2at6native18elementwise_kernelILi128ELi2EZNS0_22gpu_kernel_impl_nocastIZZZNS0_17trunc_kernel_cudaERNS_18TensorIteratorBaseEENKUlvE_clEvENKUlvE_clEvEUldE_EEvS4_RKT_EUliE_EEviT1_)
        /*161c*/ 	.word	0x00000000


	//----- nvinfo : EIATTR_MIN_STACK_SIZE
	.align		4
.L_985:
        /*1620*/ 	.byte	0x04, 0x12
        /*1622*/ 	.short	(.L_987 - .L_986)
	.align		4
.L_986:
        /*1624*/ 	.word	index@(_ZN2at6native27unrolled_elementwise_kernelIZZZNS0_17trunc_kernel_cudaERNS_18TensorIteratorBaseEENKUlvE_clEvENKUlvE_clEvEUldE_St5arrayIPcLm2EELi4E23TrivialOffsetCalculatorILi1EjESB_NS0_6memory15LoadWithoutCastENSC_16StoreWithoutCastEEEviT_T0_T2_T3_T4_T5_)
        /*1628*/ 	.word	0x00000000


	//----- nvinfo : EIATTR_MIN_STACK_SIZE
	.align		4
.L_987:
        /*162c*/ 	.byte	0x04, 0x12
        /*162e*/ 	.short	(.L_989 - .L_988)
	.align		4
.L_988:
        /*1630*/ 	.word	index@(_ZN2at6native29vectorized_elementwise_kernelILi2EZZZNS0_17trunc_kernel_cudaERNS_18TensorIteratorBaseEENKUlvE_clEvENKUlvE_clEvEUldE_St5arrayIPcLm2EEEEviT0_T1_)
        /*1634*/ 	.word	0x00000000


	//----- nvinfo : EIATTR_MIN_STACK_SIZE
	.align		4
.L_989:
        /*1638*/ 	.byte	0x04, 0x12
        /*163a*/ 	.short	(.L_991 - .L_990)
	.align		4
.L_990:
        /*163c*/ 	.word	index@(_ZN2at6native29vectorized_elementwise_kernelILi4EZZZNS0_17trunc_kernel_cudaERNS_18TensorIteratorBaseEENKUlvE_clEvENKUlvE_clEvEUldE_St5arrayIPcLm2EEEEviT0_T1_)
        /*1640*/ 	.word	0x00000000


	//----- nvinfo : EIATTR_MIN_STACK_SIZE
	.align		4
.L_991:
        /*1644*/ 	.byte	0x04, 0x12
        /*1646*/ 	.short	(.L_993 - .L_992)
	.align		4
.L_992:
        /*1648*/ 	.word	index@(_ZN2at6native29vectorized_elementwise_kernelILi8EZZZNS0_17trunc_kernel_cudaERNS_18TensorIteratorBaseEENKUlvE_clEvENKUlvE_clEvEUldE_St5arrayIPcLm2EEEEviT0_T1_)
        /*164c*/ 	.word	0x00000000


	//----- nvinfo : EIATTR_MIN_STACK_SIZE
	.align		4
.L_993:
        /*1650*/ 	.byte	0x04, 0x12
        /*1652*/ 	.short	(.L_995 - .L_994)
	.align		4
.L_994:
        /*1654*/ 	.word	index@(_ZN2at6native18elementwise_kernelILi128ELi4EZNS0_15gpu_kernel_implIZZZNS0_26round_decimals_kernel_cudaERNS_18TensorIteratorBaseElENKUlvE_clEvENKUlvE2_clEvEUlN3c108BFloat16EE_EEvS4_RKT_EUliE_EEviT1_)
        /*1658*/ 	.word	0x00000000


	//----- nvinfo : EIATTR_MIN_STACK_SIZE
	.align		4
.L_995:
        /*165c*/ 	.byte	0x04, 0x12
        /*165e*/ 	.short	(.L_997 - .L_996)
	.align		4
.L_996:
        /*1660*/ 	.word	index@(_ZN2at6native27unrolled_elementwise_kernelIZZZNS0_26round_decimals_kernel_cudaERNS_18TensorIteratorBaseElENKUlvE_clEvENKUlvE2_clEvEUlN3c108BFloat16EE_St5arrayIPcLm2EELi4E23TrivialOffsetCalculatorILi1EjESD_NS0_6memory12LoadWithCastILi1EEENSE_13StoreWithCastILi1EEEEEviT_T0_T2_T3_T4_T5_)
        /*1664*/ 	.word	0x00000000


	//----- nvinfo : EIATTR_MIN_STACK_SIZE
	.align		4
.L_997:
        /*1668*/ 	.byte	0x04, 0x12
        /*166a*/ 	.short	(.L_999 - .L_998)
	.align		4
.L_998:
        /*166c*/ 	.word	index@(_ZN2at6native18elementwise_kernelILi128ELi4EZNS0_22gpu_kernel_impl_nocastIZZZNS0_26round_decimals_kernel_cudaERNS_18TensorIteratorBaseElENKUlvE_clEvENKUlvE2_clEvEUlN3c108BFloat16EE_EEvS4_RKT_EUliE_EEviT1_)
        /*1670*/ 	.word	0x00000000


	//----- nvinfo : EIATTR_MIN_STACK_SIZE
	.align		4
.L_999:
        /*1674*/ 	.byte	0x04, 0x12
        /*1676*/ 	.short	(.L_1001 - .L_1000)
	.align		4
.L_1000:
        /*1678*/ 	.word	index@(_ZN2at6native27unrolled_elementwise_kernelIZZZNS0_26round_decimals_kernel_cudaERNS_18TensorIteratorBaseElENKUlvE_clEvENKUlvE2_clEvEUlN3c108BFloat16EE_St5arrayIPcLm2EELi4E23TrivialOffsetCalculatorILi1EjESD_NS0_6memory15LoadWithoutCastENSE_16StoreWithoutCastEEEviT_T0_T2_T3_T4_T5_)
        /*167c*/ 	.word	0x00000000


	//----- nvinfo : EIATTR_MIN_STACK_SIZE
	.align		4
.L_1001:
        /*1680*/ 	.byte	0x04, 0x12
        /*1682*/ 	.short	(.L_1003 - .L_1002)
	.align		4
.L_1002:
        /*1684*/ 	.word	index@(_ZN2at6native29vectorized_elementwise_kernelILi2EZZZNS0_26round_decimals_kernel_cudaERNS_18TensorIteratorBaseElENKUlvE_clEvENKUlvE2_clEvEUlN3c108BFloat16EE_St5arrayIPcLm2EEEEviT0_T1_)
        /*1688*/ 	.word	0x00000000


	//----- nvinfo : EIATTR_MIN_STACK_SIZE
	.align		4
.L_1003:
        /*168c*/ 	.byte	0x04, 0x12
        /*168e*/ 	.short	(.L_1005 - .L_1004)
	.align		4
.L_1004:
        /*1690*/ 	.word	index@(_ZN2at6native29vectorized_elementwise_kernelILi4EZZZNS0_26round_decimals_kernel_cudaERNS_18TensorIteratorBaseElENKUlvE_clEvENKUlvE2_clEvEUlN3c108BFloat16EE_St5arrayIPcLm2EEEEviT0_T1_)
        /*1694*/ 	.word	0x00000000


	//----- nvinfo : EIATTR_MIN_STACK_SIZE
	.align		4
.L_1005:
        /*1698*/ 	.byte	0x04, 0x12
        /*169a*/ 	.short	(.L_1007 - .L_1006)
	.align		4
.L_1006:
        /*169c*/ 	.word	index@(_ZN2at6native29vectorized_elementwise_kernelILi8EZZZNS0_26round_decimals_kernel_cudaERNS_18TensorIteratorBaseElENKUlvE_clEvENKUlvE2_clEvEUlN3c108BFloat16EE_St5arrayIPcLm2EEEEviT0_T1_)
        /*16a0*/ 	.word	0x00000000


	//----- nvinfo : EIATTR_MIN_STACK_SIZE
	.align		4
.L_1007:
        /*16a4*/ 	.byte	0x04, 0x12
        /*16a6*/ 	.short	(.L_1009 - .L_1008)
	.align		4
.L_1008:
        /*16a8*/ 	.word	index@(_ZN2at6native18elementwise_kernelILi128ELi4EZNS0_15gpu_kernel_implIZZZNS0_26round_decimals_kernel_cudaERNS_18TensorIteratorBaseElENKUlvE_clEvENKUlvE1_clEvEUlN3c104HalfEE_EEvS4_RKT_EUliE_EEviT1_)
        /*16ac*/ 	.word	0x00000000


	//----- nvinfo : EIATTR_MIN_STACK_SIZE
	.align		4
.L_1009:
        /*16b0*/ 	.byte	0x04, 0x12
        /*16b2*/ 	.short	(.L_1011 - .L_1010)
	.align		4
.L_1010:
        /*16b4*/ 	.word	index@(_ZN2at6native27unrolled_elementwise_kernelIZZZNS0_26round_decimals_kernel_cudaERNS_18TensorIteratorBaseElENKUlvE_clEvENKUlvE1_clEvEUlN3c104HalfEE_St5arrayIPcLm2EELi4E23TrivialOffsetCalculatorILi1EjESD_NS0_6memory12LoadWithCastILi1EEENSE_13StoreWithCastILi1EEEEEviT_T0_T2_T3_T4_T5_)
        /*16b8*/ 	.word	0x00000000


	//----- nvinfo : EIATTR_MIN_STACK_SIZE
	.align		4
.L_1011:
        /*16bc*/ 	.byte	0x04, 0x12
        /*16be*/ 	.short	(.L_1013 - .L_1012)
	.align		4
.L_1012:
        /*16c0*/ 	.word	index@(_ZN2at6native18elementwise_kernelILi128ELi4EZNS0_22gpu_kernel_impl_nocastIZZZNS0_26round_decimals_kernel_cudaERNS_18TensorIteratorBaseElENKUlvE_clEvENKUlvE1_clEvEUlN3c104HalfEE_EEvS4_RKT_EUliE_EEviT1_)
        /*16c4*/ 	.word	0x00000000


	//----- nvinfo : EIATTR_MIN_STACK_SIZE
	.align		4
.L_1013:
        /*16c8*/ 	.byte	0x04, 0x12
        /*16ca*/ 	.short	(.L_1015 - .L_1014)
	.align		4
.L_1014:
        /*16cc*/ 	.word	index@(_ZN2at6native27unrolled_elementwise_kernelIZZZNS0_26round_decimals_kernel_cudaERNS_18TensorIteratorBaseElENKUlvE_clEvENKUlvE1_clEvEUlN3c104HalfEE_St5arrayIPcLm2EELi4E23TrivialOffsetCalculatorILi1EjESD_NS0_6memory15LoadWithoutCastENSE_16StoreWithoutCastEEEviT_T0_T2_T3_T4_T5_)
        /*16d0*/ 	.word	0x00000000


	//----- nvinfo : EIATTR_MIN_STACK_SIZE
	.align		4
.L_1015:
        /*16d4*/ 	.byte	0x04, 0x12
        /*16d6*/ 	.short	(.L_1017 - .L_1016)
	.align		4
.L_1016:
        /*16d8*/ 	.word	index@(_ZN2at6native29vectorized_elementwise_kernelILi2EZZZNS0_26round_decimals_kernel_cudaERNS_18TensorIteratorBaseElENKUlvE_clEvENKUlvE1_clEvEUlN3c104HalfEE_St5arrayIPcLm2EEEEviT0_T1_)
        /*16dc*/ 	.word	0x00000000


	//----- nvinfo : EIATTR_MIN_STACK_SIZE
	.align		4
.L_1017:
        /*16e0*/ 	.byte	0x04, 0x12
        /*16e2*/ 	.short	(.L_1019 - .L_1018)
	.align		4
.L_1018:
        /*16e4*/ 	.word	index@(_ZN2at6native29vectorized_elementwise_kernelILi4EZZZNS0_26round_decimals_kernel_cudaERNS_18TensorIteratorBaseElENKUlvE_clEvENKUlvE1_clEvEUlN3c104HalfEE_St5arrayIPcLm2EEEEviT0_T1_)
        /*16e8*/ 	.word	0x00000000


	//----- nvinfo : EIATTR_MIN_STACK_SIZE
	.align		4
.L_1019:
        /*16ec*/ 	.byte	0x04, 0x12
        /*16ee*/ 	.short	(.L_1021 - .L_1020)
	.align		4
.L_1020:
        /*16f0*/ 	.word	index@(_ZN2at6native29vectorized_elementwise_kernelILi8EZZZNS0_26round_decimals_kernel_cudaERNS_18TensorIteratorBaseElENKUlvE_clEvENKUlvE1_clEvEUlN3c104HalfEE_St5arrayIPcLm2EEEEviT0_T1_)
        /*16f4*/ 	.word	0x00000000


	//----- nvinfo : EIATTR_MIN_STACK_SIZE
	.align		4
.L_1021:
        /*16f8*/ 	.byte	0x04, 0x12
        /*16fa*/ 	.short	(.L_1023 - .L_1022)
	.align		4
.L_1022:
        /*16fc*/ 	.word	index@(_ZN2at6native18elementwise_kernelILi128ELi4EZNS0_15gpu_kernel_implIZZZNS0_26round_decimals_kernel_cudaERNS_18TensorIteratorBaseElENKUlvE_clEvENKUlvE0_clEvEUlfE_EEvS4_RKT_EUliE_EEviT1_)
        /*1700*/ 	.word	0x00000000


	//----- nvinfo : EIATTR_MIN_STACK_SIZE
	.align		4
.L_1023:
        /*1704*/ 	.byte	0x04, 0x12
        /*1706*/ 	.short	(.L_1025 - .L_1024)
	.align		4
.L_1024:
        /*1708*/ 	.word	index@(_ZN2at6native27unrolled_elementwise_kernelIZZZNS0_26round_decimals_kernel_cudaERNS_18TensorIteratorBaseElENKUlvE_clEvENKUlvE0_clEvEUlfE_St5arrayIPcLm2EELi4E23TrivialOffsetCalculatorILi1EjESB_NS0_6memory12LoadWithCastILi1EEENSC_13StoreWithCastILi1EEEEEviT_T0_T2_T3_T4_T5_)
        /*170c*/ 	.word	0x00000000


	//----- nvinfo : EIATTR_MIN_STACK_SIZE
	.align		4
.L_1025:
        /*1710*/ 	.byte	0x04, 0x12
        /*1712*/ 	.short	(.L_1027 - .L_1026)
	.align		4
.L_1026:
        /*1714*/ 	.word	index@(_ZN2at6native18elementwise_kernelILi128ELi2EZNS0_22gpu_kernel_impl_nocastIZZZNS0_26round_decimals_kernel_cudaERNS_18TensorIteratorBaseElENKUlvE_clEvENKUlvE0_clEvEUlfE_EEvS4_RKT_EUliE_EEviT1_)
        /*1718*/ 	.word	0x00000000


	//----- nvinfo : EIATTR_MIN_STACK_SIZE
	.align		4
.L_1027:
        /*171c*/ 	.byte	0x04, 0x12
        /*171e*/ 	.short	(.L_1029 - .L_1028)
	.align		4
.L_1028:
        /*1720*/ 	.word	index@(_ZN2at6native27unrolled_elementwise_kernelIZZZNS0_26round_decimals_kernel_cudaERNS_18TensorIteratorBaseElENKUlvE_clEvENKUlvE0_clEvEUlfE_St5arrayIPcLm2EELi4E23TrivialOffsetCalculatorILi1EjESB_NS0_6memory15LoadWithoutCastENSC_16StoreWithoutCastEEEviT_T0_T2_T3_T4_T5_)
        /*1724*/ 	.word	0x00000000


	//----- nvinfo : EIATTR_MIN_STACK_SIZE
	.align		4
.L_1029:
        /*1728*/ 	.byte	0x04, 0x12
        /*172a*/ 	.short	(.L_1031 - .L_1030)
	.align		4
.L_1030:
        /*172c*/ 	.word	index@(_ZN2at6native29vectorized_elementwise_kernelILi2EZZZNS0_26round_decimals_kernel_cudaERNS_18TensorIteratorBaseElENKUlvE_clEvENKUlvE0_clEvEUlfE_St5arrayIPcLm2EEEEviT0_T1_)
        /*1730*/ 	.word	0x00000000


	//----- nvinfo : EIATTR_MIN_STACK_SIZE
	.align		4
.L_1031:
        /*1734*/ 	.byte	0x04, 0x12
        /*1736*/ 	.short	(.L_1033 - .L_1032)
	.align		4
.L_1032:
        /*1738*/ 	.word	index@(_ZN2at6native29vectorized_elementwise_kernelILi4EZZZNS0_26round_decimals_kernel_cudaERNS_18TensorIteratorBaseElENKUlvE_clEvENKUlvE0_clEvEUlfE_St5arrayIPcLm2EEEEviT0_T1_)
        /*173c*/ 	.word	0x00000000


	//----- nvinfo : EIATTR_MIN_STACK_SIZE
	.align		4
.L_1033:
        /*1740*/ 	.byte	0x04, 0x12
        /*1742*/ 	.short	(.L_1035 - .L_1034)
	.align		4
.L_1034:
        /*1744*/ 	.word	index@(_ZN2at6native29vectorized_elementwise_kernelILi8EZZZNS0_26round_decimals_kernel_cudaERNS_18TensorIteratorBaseElENKUlvE_clEvENKUlvE0_clEvEUlfE_St5arrayIPcLm2EEEEviT0_T1_)
        /*1748*/ 	.word	0x00000000


	//----- nvinfo : EIATTR_MIN_STACK_SIZE
	.align		4
.L_1035:
        /*174c*/ 	.byte	0x04, 0x12
        /*174e*/ 	.short	(.L_1037 - .L_1036)
	.align		4
.L_1036:
        /*1750*/ 	.word	index@(_ZN2at6native18elementwise_kernelILi128ELi4EZNS0_15gpu_kernel_implIZZZNS0_26round_decimals_kernel_cudaERNS_18TensorIteratorBaseElENKUlvE_clEvENKUlvE_clEvEUldE_EEvS4_RKT_EUliE_EEviT1_)
        /*1754*/ 	.word	0x00000000


	//----- nvinfo : EIATTR_MIN_STACK_SIZE
	.align		4
.L_1037:
        /*1758*/ 	.byte	0x04, 0x12
        /*175a*/ 	.short	(.L_1039 - .L_1038)
	.align		4
.L_1038:
        /*175c*/ 	.word	index@(_ZN2at6native27unrolled_elementwise_kernelIZZZNS0_26round_decimals_kernel_cudaERNS_18TensorIteratorBaseElENKUlvE_clEvENKUlvE_clEvEUldE_St5arrayIPcLm2EELi4E23TrivialOffsetCalculatorILi1EjESB_NS0_6memory12LoadWithCastILi1EEENSC_13StoreWithCastILi1EEEEEviT_T0_T2_T3_T4_T5_)
        /*1760*/ 	.word	0x00000000


	//----- nvinfo : EIATTR_MIN_STACK_SIZE
	.align		4
.L_1039:
        /*1764*/ 	.byte	0x04, 0x12
        /*1766*/ 	.short	(.L_1041 - .L_1040)
	.align		4
.L_1040:
        /*1768*/ 	.word	index@(_ZN2at6native18elementwise_kernelILi128ELi2EZNS0_22gpu_kernel_impl_nocastIZZZNS0_26round_decimals_kernel_cudaERNS_18TensorIteratorBaseElENKUlvE_clEvENKUlvE_clEvEUldE_EEvS4_RKT_EUliE_EEviT1_)
        /*176c*/ 	.word	0x00000000


	//----- nvinfo : EIATTR_MIN_STACK_SIZE
	.align		4
.L_1041:
        /*1770*/ 	.byte	0x04, 0x12
        /*1772*/ 	.short	(.L_1043 - .L_1042)
	.align		4
.L_1042:
        /*1774*/ 	.word	index@(_ZN2at6native27unrolled_elementwise_kernelIZZZNS0_26round_decimals_kernel_cudaERNS_18TensorIteratorBaseElENKUlvE_clEvENKUlvE_clEvEUldE_St5arrayIPcLm2EELi4E23TrivialOffsetCalculatorILi1EjESB_NS0_6memory15LoadWithoutCastENSC_16StoreWithoutCastEEEviT_T0_T2_T3_T4_T5_)
        /*1778*/ 	.word	0x00000000


	//----- nvinfo : EIATTR_MIN_STACK_SIZE
	.align		4
.L_1043:
        /*177c*/ 	.byte	0x04, 0x12
        /*177e*/ 	.short	(.L_1045 - .L_1044)
	.align		4
.L_1044:
        /*1780*/ 	.word	index@(_ZN2at6native29vectorized_elementwise_kernelILi2EZZZNS0_26round_decimals_kernel_cudaERNS_18TensorIteratorBaseElENKUlvE_clEvENKUlvE_clEvEUldE_St5arrayIPcLm2EEEEviT0_T1_)
        /*1784*/ 	.word	0x00000008


	//----- nvinfo : EIATTR_MIN_STACK_SIZE
	.align		4
.L_1045:
        /*1788*/ 	.byte	0x04, 0x12
        /*178a*/ 	.short	(.L_1047 - .L_1046)
	.align		4
.L_1046:
        /*178c*/ 	.word	index@(_ZN2at6native29vectorized_elementwise_kernelILi4EZZZNS0_26round_decimals_kernel_cudaERNS_18TensorIteratorBaseElENKUlvE_clEvENKUlvE_clEvEUldE_St5arrayIPcLm2EEEEviT0_T1_)
        /*1790*/ 	.word	0x00000008


	//----- nvinfo : EIATTR_MIN_STACK_SIZE
	.align		4
.L_1047:
        /*1794*/ 	.byte	0x04, 0x12
        /*1796*/ 	.short	(.L_1049 - .L_1048)
	.align		4
.L_1048:
        /*1798*/ 	.word	index@(_ZN2at6native29vectorized_elementwise_kernelILi8EZZZNS0_26round_decimals_kernel_cudaERNS_18TensorIteratorBaseElENKUlvE_clEvENKUlvE_clEvEUldE_St5arrayIPcLm2EEEEviT0_T1_)
        /*179c*/ 	.word	0x00000008


	//----- nvinfo : EIATTR_MIN_STACK_SIZE
	.align		4
.L_1049:
        /*17a0*/ 	.byte	0x04, 0x12
        /*17a2*/ 	.short	(.L_1051 - .L_1050)
	.align		4
.L_1050:
        /*17a4*/ 	.word	index@(_ZN2at6native18elementwise_kernelILi128ELi4EZNS0_15gpu_kernel_implIZZZNS0_17round_kernel_cudaERNS_18TensorIteratorBaseEENKUlvE_clEvENKUlvE2_clEvEUlN3c108BFloat16EE_EEvS4_RKT_EUliE_EEviT1_)
        /*17a8*/ 	.word	0x00000000


	//----- nvinfo : EIATTR_MIN_STACK_SIZE
	.align		4
.L_1051:
        /*17ac*/ 	.byte	0x04, 0x12
        /*17ae*/ 	.short	(.L_1053 - .L_1052)
	.align		4
.L_1052:
        /*17b0*/ 	.word	index@(_ZN2at6native27unrolled_elementwise_kernelIZZZNS0_17round_kernel_cudaERNS_18TensorIteratorBaseEENKUlvE_clEvENKUlvE2_clEvEUlN3c108BFloat16EE_St5arrayIPcLm2EELi4E23TrivialOffsetCalculatorILi1EjESD_NS0_6memory12LoadWithCastILi1EEENSE_13StoreWithCastILi1EEEEEviT_T0_T2_T3_T4_T5_)
        /*17b4*/ 	.word	0x00000000


	//----- nvinfo : EIATTR_MIN_STACK_SIZE
	.align		4
.L_1053:
        /*17b8*/ 	.byte	0x04, 0x12
        /*17ba*/ 	.short	(.L_1055 - .L_1054)
	.align		4
.L_1054:
        /*17bc*/ 	.word	index@(_ZN2at6native18elementwise_kernelILi128ELi4EZNS0_22gpu_kernel_impl_nocastIZZZNS0_17round_kernel_cudaERNS_18TensorIteratorBaseEENKUlvE_clEvENKUlvE2_clEvEUlN3c108BFloat16EE_EEvS4_RKT_EUliE_EEviT1_)
        /*17c0*/ 	.word	0x00000000


	//----- nvinfo : EIATTR_MIN_STACK_SIZE
	.align		4
.L_1055:
        /*17c4*/ 	.byte	0x04, 0x12
        /*17c6*/ 	.short	(.L_1057 - .L_1056)
	.align		4
.L_1056:
        /*17c8*/ 	.word	index@(_ZN2at6native27unrolled_elementwise_kernelIZZZNS0_17round_kernel_cudaERNS_18TensorIteratorBaseEENKUlvE_clEvENKUlvE2_clEvEUlN3c108BFloat16EE_St5arrayIPcLm2EELi4E23TrivialOffsetCalculatorILi1EjESD_NS0_6memory15LoadWithoutCastENSE_16StoreWithoutCastEEEviT_T0_T2_T3_T4_T5_)
        /*17cc*/ 	.word	0x00000000


	//----- nvinfo : EIATTR_MIN_STACK_SIZE
	.align		4
.L_1057:
        /*17d0*/ 	.byte	0x04, 0x12
        /*17d2*/ 	.short	(.L_1059 - .L_1058)
	.align		4
.L_1058:
        /*17d4*/ 	.word	index@(_ZN2at6native29vectorized_elementwise_kernelILi2EZZZNS0_17round_kernel_cudaERNS_18TensorIteratorBaseEENKUlvE_clEvENKUlvE2_clEvEUlN3c108BFloat16EE_St5arrayIPcLm2EEEEviT0_T1_)
        /*17d8*/ 	.word	0x00000000


	//----- nvinfo : EIATTR_MIN_STACK_SIZE
	.align		4
.L_1059:
        /*17dc*/ 	.byte	0x04, 0x12
        /*17de*/ 	.short	(.L_1061 - .L_1060)
	.align		4
.L_1060:
        /*17e0*/ 	.word	index@(_ZN2at6native29vectorized_elementwise_kernelILi4EZZZNS0_17round_kernel_cudaERNS_18TensorIteratorBaseEENKUlvE_clEvENKUlvE2_clEvEUlN3c108BFloat16EE_St5arrayIPcLm2EEEEviT0_T1_)
        /*17e4*/ 	.word	0x00000000


	//----- nvinfo : EIATTR_MIN_STACK_SIZE
	.align		4
.L_1061:
        /*17e8*/ 	.byte	0x04, 0x12
        /*17ea*/ 	.short	(.L_1063 - .L_1062)
	.align		4
.L_1062:
        /*17ec*/ 	.word	index@(_ZN2at6native29vectorized_elementwise_kernelILi8EZZZNS0_17round_kernel_cudaERNS_18TensorIteratorBaseEENKUlvE_clEvENKUlvE2_clEvEUlN3c108BFloat16EE_St5arrayIPcLm2EEEEviT0_T1_)
        /*17f0*/ 	.word	0x00000000


	//----- nvinfo : EIATTR_MIN_STACK_SIZE
	.align		4
.L_1063:
        /*17f4*/ 	.byte	0x04, 0x12
        /*17f6*/ 	.short	(.L_1065 - .L_1064)
	.align		4
.L_1064:
        /*17f8*/ 	.word	index@(_ZN2at6native18elementwise_kernelILi128ELi4EZNS0_15gpu_kernel_implIZZZNS0_17round_kernel_cudaERNS_18TensorIteratorBaseEENKUlvE_clEvENKUlvE1_clEvEUlN3c104HalfEE_EEvS4_RKT_EUliE_EEviT1_)
        /*17fc*/ 	.word	0x00000000


	//----- nvinfo : EIATTR_MIN_STACK_SIZE
	.align		4
.L_1065:
        /*1800*/ 	.byte	0x04, 0x12
        /*1802*/ 	.short	(.L_1067 - .L_1066)
	.align		4
.L_1066:
        /*1804*/ 	.word	index@(_ZN2at6native27unrolled_elementwise_kernelIZZZNS0_17round_kernel_cudaERNS_18TensorIteratorBaseEENKUlvE_clEvENKUlvE1_clEvEUlN3c104HalfEE_St5arrayIPcLm2EELi4E23TrivialOffsetCalculatorILi1EjESD_NS0_6memory12LoadWithCastILi1EEENSE_13StoreWithCastILi1EEEEEviT_T0_T2_T3_T4_T5_)
        /*1808*/ 	.word	0x00000000


	//----- nvinfo : EIATTR_MIN_STACK_SIZE
	.align		4
.L_1067:
        /*180c*/ 	.byte	0x04, 0x12
        /*180e*/ 	.short	(.L_1069 - .L_1068)
	.align		4
.L_1068:
        /*1810*/ 	.word	index@(_ZN2at6native18elementwise_kernelILi128ELi4EZNS0_22gpu_kernel_impl_nocastIZZZNS0_17round_kernel_cudaERNS_18TensorIteratorBaseEENKUlvE_clEvENKUlvE1_clEvEUlN3c104HalfEE_EEvS4_RKT_EUliE_EEviT1_)
        /*1814*/ 	.word	0x00000000


	//----- nvinfo : EIATTR_MIN_STACK_SIZE
	.align		4
.L_1069:
        /*1818*/ 	.byte	0x04, 0x12
        /*181a*/ 	.short	(.L_1071 - .L_1070)
	.align		4
.L_1070:
        /*181c*/ 	.word	index@(_ZN2at6native27unrolled_elementwise_kernelIZZZNS0_17round_kernel_cudaERNS_18TensorIteratorBaseEENKUlvE_clEvENKUlvE1_clEvEUlN3c104HalfEE_St5arrayIPcLm2EELi4E23TrivialOffsetCalculatorILi1EjESD_NS0_6memory15LoadWithoutCastENSE_16StoreWithoutCastEEEviT_T0_T2_T3_T4_T5_)
        /*1820*/ 	.word	0x00000000


	//----- nvinfo : EIATTR_MIN_STACK_SIZE
	.align		4
.L_1071:
        /*1824*/ 	.byte	0x04, 0x12
        /*1826*/ 	.short	(.L_1073 - .L_1072)
	.align		4
.L_1072:
        /*1828*/ 	.word	index@(_ZN2at6native29vectorized_elementwise_kernelILi2EZZZNS0_17round_kernel_cudaERNS_18TensorIteratorBaseEENKUlvE_clEvENKUlvE1_clEvEUlN3c104HalfEE_St5arrayIPcLm2EEEEviT0_T1_)
        /*182c*/ 	.word	0x00000000


	//----- nvinfo : EIATTR_MIN_STACK_SIZE
	.align		4
.L_1073:
        /*1830*/ 	.byte	0x04, 0x12
        /*1832*/ 	.short	(.L_1075 - .L_1074)
	.align		4
.L_1074:
        /*1834*/ 	.word	index@(_ZN2at6native29vectorized_elementwise_kernelILi4EZZZNS0_17round_kernel_cudaERNS_18TensorIteratorBaseEENKUlvE_clEvENKUlvE1_clEvEUlN3c104HalfEE_St5arrayIPcLm2EEEEviT0_T1_)
        /*1838*/ 	.word	0x00000000


	//----- nvinfo : EIATTR_MIN_STACK_SIZE
	.align		4
.L_1075:
        /*183c*/ 	.byte	0x04, 0x12
        /*183e*/ 	.short	(.L_1077 - .L_1076)
	.align		4
.L_1076:
        /*1840*/ 	.word	index@(_ZN2at6native29vectorized_elementwise_kernelILi8EZZZNS0_17round_kernel_cudaERNS_18TensorIteratorBaseEENKUlvE_clEvENKUlvE1_clEvEUlN3c104HalfEE_St5arrayIPcLm2EEEEviT0_T1_)
        /*1844*/ 	.word	0x00000000


	//----- nvinfo : EIATTR_MIN_STACK_SIZE
	.align		4
.L_1077:
        /*1848*/ 	.byte	0x04, 0x12
        /*184a*/ 	.short	(.L_1079 - .L_1078)
	.align		4
.L_1078:
        /*184c*/ 	.word	index@(_ZN2at6native18elementwise_kernelILi128ELi4EZNS0_15gpu_kernel_implIZZZNS0_17round_kernel_cudaERNS_18TensorIteratorBaseEENKUlvE_clEvENKUlvE0_clEvEUlfE_EEvS4_RKT_EUliE_EEviT1_)
        /*1850*/ 	.word	0x00000000


	//----- nvinfo : EIATTR_MIN_STACK_SIZE
	.align		4
.L_1079:
        /*1854*/ 	.byte	0x04, 0x12
        /*1856*/ 	.short	(.L_1081 - .L_1080)
	.align		4
.L_1080:
        /*1858*/ 	.word	index@(_ZN2at6native27unrolled_elementwise_kernelIZZZNS0_17round_kernel_cudaERNS_18TensorIteratorBaseEENKUlvE_clEvENKUlvE0_clEvEUlfE_St5arrayIPcLm2EELi4E23TrivialOffsetCalculatorILi1EjESB_NS0_6memory12LoadWithCastILi1EEENSC_13StoreWithCastILi1EEEEEviT_T0_T2_T3_T4_T5_)
        /*185c*/ 	.word	0x00000000


	//----- nvinfo : EIATTR_MIN_STACK_SIZE
	.align		4
.L_1081:
        /*1860*/ 	.byte	0x04, 0x12
        /*1862*/ 	.short	(.L_1083 - .L_1082)
	.align		4
.L_1082:
        /*1864*/ 	.word	index@(_ZN2at6native18elementwise_kernelILi128ELi2EZNS0_22gpu_kernel_impl_nocastIZZZNS0_17round_kernel_cudaERNS_18TensorIteratorBaseEENKUlvE_clEvENKUlvE0_clEvEUlfE_EEvS4_RKT_EUliE_EEviT1_)
        /*1868*/ 	.word	0x00000000


	//----- nvinfo : EIATTR_MIN_STACK_SIZE
	.align		4
.L_1083:
        /*186c*/ 	.byte	0x04, 0x12
        /*186e*/ 	.short	(.L_1085 - .L_1084)
	.align		4
.L_1084:
        /*1870*/ 	.word	index@(_ZN2at6native27unrolled_elementwise_kernelIZZZNS0_17round_kernel_cudaERNS_18TensorIteratorBaseEENKUlvE_clEvENKUlvE0_clEvEUlfE_St5arrayIPcLm2EELi4E23TrivialOffsetCalculatorILi1EjESB_NS0_6memory15LoadWithoutCastENSC_16StoreWithoutCastEEEviT_T0_T2_T3_T4_T5_)
        /*1874*/ 	.word	0x00000000


	//----- nvinfo : EIATTR_MIN_STACK_SIZE
	.align		4
.L_1085:
        /*1878*/ 	.byte	0x04, 0x12
        /*187a*/ 	.short	(.L_1087 - .L_1086)
	.align		4
.L_1086:
        /*187c*/ 	.word	index@(_ZN2at6native29vectorized_elementwise_kernelILi2EZZZNS0_17round_kernel_cudaERNS_18TensorIteratorBaseEENKUlvE_clEvENKUlvE0_clEvEUlfE_St5arrayIPcLm2EEEEviT0_T1_)
        /*1880*/ 	.word	0x00000000


	//----- nvinfo : EIATTR_MIN_STACK_SIZE
	.align		4
.L_1087:
        /*1884*/ 	.byte	0x04, 0x12
        /*1886*/ 	.short	(.L_1089 - .L_1088)
	.align		4
.L_1088:
        /*1888*/ 	.word	index@(_ZN2at6native29vectorized_elementwise_kernelILi4EZZZNS0_17round_kernel_cudaERNS_18TensorIteratorBaseEENKUlvE_clEvENKUlvE0_clEvEUlfE_St5arrayIPcLm2EEEEviT0_T1_)
        /*188c*/ 	.word	0x00000000


	//----- nvinfo : EIATTR_MIN_STACK_SIZE
	.align		4
.L_1089:
        /*1890*/ 	.byte	0x04, 0x12
        /*1892*/ 	.short	(.L_1091 - .L_1090)
	.align		4
.L_1090:
        /*1894*/ 	.word	index@(_ZN2at6native29vectorized_elementwise_kernelILi8EZZZNS0_17round_kernel_cudaERNS_18TensorIteratorBaseEENKUlvE_clEvENKUlvE0_clEvEUlfE_St5arrayIPcLm2EEEEviT0_T1_)
        /*1898*/ 	.word	0x00000000


	//----- nvinfo : EIATTR_MIN_STACK_SIZE
	.align		4
.L_1091:
        /*189c*/ 	.byte	0x04, 0x12
        /*189e*/ 	.short	(.L_1093 - .L_1092)
	.align		4
.L_1092:
        /*18a0*/ 	.word	index@(_ZN2at6native18elementwise_kernelILi128ELi4EZNS0_15gpu_kernel_implIZZZNS0_17round_kernel_cudaERNS_18TensorIteratorBaseEENKUlvE_clEvENKUlvE_clEvEUldE_EEvS4_RKT_EUliE_EEviT1_)
        /*18a4*/ 	.word	0x00000000


	//----- nvinfo : EIATTR_MIN_STACK_SIZE
	.align		4
.L_1093:
        /*18a8*/ 	.byte	0x04, 0x12
        /*18aa*/ 	.short	(.L_1095 - .L_1094)
	.align		4
.L_1094:
        /*18ac*/ 	.word	index@(_ZN2at6native27unrolled_elementwise_kernelIZZZNS0_17round_kernel_cudaERNS_18TensorIteratorBaseEENKUlvE_clEvENKUlvE_clEvEUldE_St5arrayIPcLm2EELi4E23TrivialOffsetCalculatorILi1EjESB_NS0_6memory12LoadWithCastILi1EEENSC_13StoreWithCastILi1EEEEEviT_T0_T2_T3_T4_T5_)
        /*18b0*/ 	.word	0x00000000


	//----- nvinfo : EIATTR_MIN_STACK_SIZE
	.align		4
.L_1095:
        /*18b4*/ 	.byte	0x04, 0x12
        /*18b6*/ 	.short	(.L_1097 - .L_1096)
	.align		4
.L_1096:
        /*18b8*/ 	.word	index@(_ZN2at6native18elementwise_kernelILi128ELi2EZNS0_22gpu_kernel_impl_nocastIZZZNS0_17round_kernel_cudaERNS_18TensorIteratorBaseEENKUlvE_clEvENKUlvE_clEvEUldE_EEvS4_RKT_EUliE_EEviT1_)
        /*18bc*/ 	.word	0x00000000


	//----- nvinfo : EIATTR_MIN_STACK_SIZE
	.align		4
.L_1097:
        /*18c0*/ 	.byte	0x04, 0x12
        /*18c2*/ 	.short	(.L_1099 - .L_1098)
	.align		4
.L_1098:
        /*18c4*/ 	.word	index@(_ZN2at6native27unrolled_elementwise_kernelIZZZNS0_17round_kernel_cudaERNS_18TensorIteratorBaseEENKUlvE_clEvENKUlvE_clEvEUldE_St5arrayIPcLm2EELi4E23TrivialOffsetCalculatorILi1EjESB_NS0_6memory15LoadWithoutCastENSC_16StoreWithoutCastEEEviT_T0_T2_T3_T4_T5_)
        /*18c8*/ 	.word	0x00000000


	//----- nvinfo : EIATTR_MIN_STACK_SIZE
	.align		4
.L_1099:
        /*18cc*/ 	.byte	0x04, 0x12
        /*18ce*/ 	.short	(.L_1101 - .L_1100)
	.align		4
.L_1100:
        /*18d0*/ 	.word	index@(_ZN2at6native29vectorized_elementwise_kernelILi2EZZZNS0_17round_kernel_cudaERNS_18TensorIteratorBaseEENKUlvE_clEvENKUlvE_clEvEUldE_St5arrayIPcLm2EEEEviT0_T1_)
        /*18d4*/ 	.word	0x00000000


	//----- nvinfo : EIATTR_MIN_STACK_SIZE
	.align		4
.L_1101:
        /*18d8*/ 	.byte	0x04, 0x12
        /*18da*/ 	.short	(.L_1103 - .L_1102)
	.align		4
.L_1102:
        /*18dc*/ 	.word	index@(_ZN2at6native29vectorized_elementwise_kernelILi4EZZZNS0_17round_kernel_cudaERNS_18TensorIteratorBaseEENKUlvE_clEvENKUlvE_clEvEUldE_St5arrayIPcLm2EEEEviT0_T1_)
        /*18e0*/ 	.word	0x00000000


	//----- nvinfo : EIATTR_MIN_STACK_SIZE
	.align		4
.L_1103:
        /*18e4*/ 	.byte	0x04, 0x12
        /*18e6*/ 	.short	(.L_1105 - .L_1104)
	.align		4
.L_1104:
        /*18e8*/ 	.word	index@(_ZN2at6native29vectorized_elementwise_kernelILi8EZZZNS0_17round_kernel_cudaERNS_18TensorIteratorBaseEENKUlvE_clEvENKUlvE_clEvEUldE_St5arrayIPcLm2EEEEviT0_T1_)
        /*18ec*/ 	.word	0x00000000


	//----- nvinfo : EIATTR_MIN_STACK_SIZE
	.align		4
.L_1105:
        /*18f0*/ 	.byte	0x04, 0x12
        /*18f2*/ 	.short	(.L_1107 - .L_1106)
	.align		4
.L_1106:
        /*18f4*/ 	.word	index@(_ZN2at6native18elementwise_kernelILi128ELi4EZNS0_15gpu_kernel_implIZZZNS0_22reciprocal_kernel_cudaERNS_18TensorIteratorBaseEENKUlvE_clEvENKUlvE4_clEvEUlN3c108BFloat16EE_EEvS4_RKT_EUliE_EEviT1_)
        /*18f8*/ 	.word	0x00000000


	//----- nvinfo : EIATTR_MIN_STACK_SIZE
	.align		4
.L_1107:
        /*18fc*/ 	.byte	0x04, 0x12
        /*18fe*/ 	.short	(.L_1109 - .L_1108)
	.align		4
.L_1108:
        /*1900*/ 	.word	index@(_ZN2at6native27unrolled_elementwise_kernelIZZZNS0_22reciprocal_kernel_cudaERNS_18TensorIteratorBaseEENKUlvE_clEvENKUlvE4_clEvEUlN3c108BFloat16EE_St5arrayIPcLm2EELi4E23TrivialOffsetCalculatorILi1EjESD_NS0_6memory12LoadWithCastILi1EEENSE_13StoreWithCastILi1EEEEEviT_T0_T2_T3_T4_T5_)
        /*1904*/ 	.word	0x00000000


	//----- nvinfo : EIATTR_MIN_STACK_SIZE
	.align		4
.L_1109:
        /*1908*/ 	.byte	0x04, 0x12
        /*190a*/ 	.short	(.L_1111 - .L_1110)
	.align		4
.L_1110:
        /*190c*/ 	.word	index@(_ZN2at6native18elementwise_kernelILi128ELi4EZNS0_22gpu_kernel_impl_nocastIZZZNS0_22reciprocal_kernel_cudaERNS_18TensorIteratorBaseEENKUlvE_clEvENKUlvE4_clEvEUlN3c108BFloat16EE_EEvS4_RKT_EUliE_EEviT1_)
        /*1910*/ 	.word	0x00000000


	//----- nvinfo : EIATTR_MIN_STACK_SIZE
	.align		4
.L_1111:
        /*1914*/ 	.byte	0x04, 0x12
        /*1916*/ 	.short	(.L_1113 - .L_1112)
	.align		4
.L_1112:
        /*1918*/ 	.word	index@(_ZN2at6native27unrolled_elementwise_kernelIZZZNS0_22reciprocal_kernel_cudaERNS_18TensorIteratorBaseEENKUlvE_clEvENKUlvE4_clEvEUlN3c108BFloat16EE_St5arrayIPcLm2EELi4E23TrivialOffsetCalculatorILi1EjESD_NS0_6memory15LoadWithoutCastENSE_16StoreWithoutCastEEEviT_T0_T2_T3_T4_T5_)
        /*191c*/ 	.word	0x00000000


	//----- nvinfo : EIATTR_MIN_STACK_SIZE
	.align		4
.L_1113:
        /*1920*/ 	.byte	0x04, 0x12
        /*1922*/ 	.short	(.L_1115 - .L_1114)
	.align		4
.L_1114:
        /*1924*/ 	.word	index@(_ZN2at6native29vectorized_elementwise_kernelILi2EZZZNS0_22reciprocal_kernel_cudaERNS_18TensorIteratorBaseEENKUlvE_clEvENKUlvE4_clEvEUlN3c108BFloat16EE_St5arrayIPcLm2EEEEviT0_T1_)
        /*1928*/ 	.word	0x00000000


	//----- nvinfo : EIATTR_MIN_STACK_SIZE
	.align		4
.L_1115:
        /*192c*/ 	.byte	0x04, 0x12
        /*192e*/ 	.short	(.L_1117 - .L_1116)
	.align		4
.L_1116:
        /*1930*/ 	.word	index@(_ZN2at6native29vectorized_elementwise_kernelILi4EZZZNS0_22reciprocal_kernel_cudaERNS_18TensorIteratorBaseEENKUlvE_clEvENKUlvE4_clEvEUlN3c108BFloat16EE_St5arrayIPcLm2EEEEviT0_T1_)
        /*1934*/ 	.word	0x00000000


	//----- nvinfo : EIATTR_MIN_STACK_SIZE
	.align		4
.L_1117:
        /*1938*/ 	.byte	0x04, 0x12
        /*193a*/ 	.short	(.L_1119 - .L_1118)
	.align		4
.L_1118:
        /*193c*/ 	.word	index@(_ZN2at6native29vectorized_elementwise_kernelILi8EZZZNS0_22reciprocal_kernel_cudaERNS_18TensorIteratorBaseEENKUlvE_clEvENKUlvE4_clEvEUlN3c108BFloat16EE_St5arrayIPcLm2EEEEviT0_T1_)
        /*1940*/ 	.word	0x00000000


	//----- nvinfo : EIATTR_MIN_STACK_SIZE
	.align		4
.L_1119:
        /*1944*/ 	.byte	0x04, 0x12
        /*1946*/ 	.short	(.L_1121 - .L_1120)
	.align		4
.L_1120:
        /*1948*/ 	.word	index@(_ZN2at6native18elementwise_kernelILi128ELi4EZNS0_15gpu_kernel_implIZZZNS0_22reciprocal_kernel_cudaERNS_18TensorIteratorBaseEENKUlvE_clEvENKUlvE3_clEvEUlN3c104HalfEE_EEvS4_RKT_EUliE_EEviT1_)
        /*194c*/ 	.word	0x00000000


	//----- nvinfo : EIATTR_MIN_STACK_SIZE
	.align		4
.L_1121:
        /*1950*/ 	.byte	0x04, 0x12
        /*1952*/ 	.short	(.L_1123 - .L_1122)
	.align		4
.L_1122:
        /*1954*/ 	.word	index@(_ZN2at6native27unrolled_elementwise_kernelIZZZNS0_22reciprocal_kernel_cudaERNS_18TensorIteratorBaseEENKUlvE_clEvENKUlvE3_clEvEUlN3c104HalfEE_St5arrayIPcLm2EELi4E23TrivialOffsetCalculatorILi1EjESD_NS0_6memory12LoadWithCastILi1EEENSE_13StoreWithCastILi1EEEEEviT_T0_T2_T3_T4_T5_)
        /*1958*/ 	.word	0x00000000


	//----- nvinfo : EIATTR_MIN_STACK_SIZE
	.align		4
.L_1123:
        /*195c*/ 	.byte	0x04, 0x12
        /*195e*/ 	.short	(.L_1125 - .L_1124)
	.align		4
.L_1124:
        /*1960*/ 	.word	index@(_ZN2at6native18elementwise_kernelILi128ELi4EZNS0_22gpu_kernel_impl_nocastIZZZNS0_22reciprocal_kernel_cudaERNS_18TensorIteratorBaseEENKUlvE_clEvENKUlvE3_clEvEUlN3c104HalfEE_EEvS4_RKT_EUliE_EEviT1_)
        /*1964*/ 	.word	0x00000000


	//----- nvinfo : EIATTR_MIN_STACK_SIZE
	.align		4
.L_1125:
        /*1968*/ 	.byte	0x04, 0x12
        /*196a*/ 	.short	(.L_1127 - .L_1126)
	.align		4
.L_1126:
        /*196c*/ 	.word	index@(_ZN2at6native27unrolled_elementwise_kernelIZZZNS0_22reciprocal_kernel_cudaERNS_18TensorIteratorBaseEENKUlvE_clEvENKUlvE3_clEvEUlN3c104HalfEE_St5arrayIPcLm2EELi4E23TrivialOffsetCalculatorILi1EjESD_NS0_6memory15LoadWithoutCastENSE_16StoreWithoutCastEEEviT_T0_T2_T3_T4_T5_)
        /*1970*/ 	.word	0x00000000


	//----- nvinfo : EIATTR_MIN_STACK_SIZE
	.align		4
.L_1127:
        /*1974*/ 	.byte	0x04, 0x12
        /*1976*/ 	.short	(.L_1129 - .L_1128)
	.align		4
.L_1128:
        /*1978*/ 	.word	index@(_ZN2at6native29vectorized_elementwise_kernelILi2EZZZNS0_22reciprocal_kernel_cudaERNS_18TensorIteratorBaseEENKUlvE_clEvENKUlvE3_clEvEUlN3c104HalfEE_St5arrayIPcLm2EEEEviT0_T1_)
        /*197c*/ 	.word	0x00000000


	//----- nvinfo : EIATTR_MIN_STACK_SIZE
	.align		4
.L_1129:
        /*1980*/ 	.byte	0x04, 0x12
        /*1982*/ 	.short	(.L_1131 - .L_1130)
	.align		4
.L_1130:
        /*1984*/ 	.word	index@(_ZN2at6native29vectorized_elementwise_kernelILi4EZZZNS0_22reciprocal_kernel_cudaERNS_18TensorIteratorBaseEENKUlvE_clEvENKUlvE3_clEvEUlN3c104HalfEE_St5arrayIPcLm2EEEEviT0_T1_)
        /*1988*/ 	.word	0x00000000


	//----- nvinfo : EIATTR_MIN_STACK_SIZE
	.align		4
.L_1131:
        /*198c*/ 	.byte	0x04, 0x12
        /*198e*/ 	.short	(.L_1133 - .L_1132)
	.align		4
.L_1132:
        /*1990*/ 	.word	index@(_ZN2at6native29vectorized_elementwise_kernelILi8EZZZNS0_22reciprocal_kernel_cudaERNS_18TensorIteratorBaseEENKUlvE_clEvENKUlvE3_clEvEUlN3c104HalfEE_St5arrayIPcLm2EEEEviT0_T1_)
        /*1994*/ 	.word	0x00000000


	//----- nvinfo : EIATTR_MIN_STACK_SIZE
	.align		4
.L_1133:
        /*1998*/ 	.byte	0x04, 0x12
        /*199a*/ 	.short	(.L_1135 - .L_1134)
	.align		4
.L_1134:
        /*199c*/ 	.word	index@(_ZN2at6native18elementwise_kernelILi128ELi4EZNS0_15gpu_kernel_implIZZZNS0_22reciprocal_kernel_cudaERNS_18TensorIteratorBaseEENKUlvE_clEvENKUlvE2_clEvEUlN3c107complexIfEEE_EEvS4_RKT_EUliE_EEviT1_)
        /*19a0*/ 	.word	0x00000000


	//----- nvinfo : EIATTR_MIN_STACK_SIZE
	.align		4
.L_1135:
        /*19a4*/ 	.byte	0x04, 0x12
        /*19a6*/ 	.short	(.L_1137 - .L_1136)
	.align		4
.L_1136:
        /*19a8*/ 	.word	index@(_ZN2at6native27unrolled_elementwise_kernelIZZZNS0_22reciprocal_kernel_cudaERNS_18TensorIteratorBaseEENKUlvE_clEvENKUlvE2_clEvEUlN3c107complexIfEEE_St5arrayIPcLm2EELi4E23TrivialOffsetCalculatorILi1EjESE_NS0_6memory12LoadWithCastILi1EEENSF_13StoreWithCastILi1EEEEEviT_T0_T2_T3_T4_T5_)
        /*19ac*/ 	.word	0x00000000


	//----- nvinfo : EIATTR_MIN_STACK_SIZE
	.align		4
.L_1137:
        /*19b0*/ 	.byte	0x04, 0x12
        /*19b2*/ 	.short	(.L_1139 - .L_1138)
	.align		4
.L_1138:
        /*19b4*/ 	.word	index@(_ZN2at6native18elementwise_kernelILi128ELi2EZNS0_22gpu_kernel_impl_nocastIZZZNS0_22reciprocal_kernel_cudaERNS_18TensorIteratorBaseEENKUlvE_clEvENKUlvE2_clEvEUlN3c107complexIfEEE_EEvS4_RKT_EUliE_EEviT1_)
        /*19b8*/ 	.word	0x00000000


	//----- nvinfo : EIATTR_MIN_STACK_SIZE
	.align		4
.L_1139:
        /*19bc*/ 	.byte	0x04, 0x12
        /*19be*/ 	.short	(.L_1141 - .L_1140)
	.align		4
.L_1140:
        /*19c0*/ 	.word	index@(_ZN2at6native27unrolled_elementwise_kernelIZZZNS0_22reciprocal_kernel_cudaERNS_18TensorIteratorBaseEENKUlvE_clEvENKUlvE2_clEvEUlN3c107complexIfEEE_St5arrayIPcLm2EELi4E23TrivialOffsetCalculatorILi1EjESE_NS0_6memory15LoadWithoutCastENSF_16StoreWithoutCastEEEviT_T0_T2_T3_T4_T5_)
        /*19c4*/ 	.word	0x00000000


	//----- nvinfo : EIATTR_MIN_STACK_SIZE
	.align		4
.L_1141:
        /*19c8*/ 	.byte	0x04, 0x12
        /*19ca*/ 	.short	(.L_1143 - .L_1142)
	.align		4
.L_1142:
        /*19cc*/ 	.word	index@(_ZN2at6native29vectorized_elementwise_kernelILi2EZZZNS0_22reciprocal_kernel_cudaERNS_18TensorIteratorBaseEENKUlvE_clEvENKUlvE2_clEvEUlN3c107complexIfEEE_St5arrayIPcLm2EEEEviT0_T1_)
        /*19d0*/ 	.word	0x00000000


	//----- nvinfo : EIATTR_MIN_STACK_SIZE
	.align		4
.L_1143:
        /*19d4*/ 	.byte	0x04, 0x12
        /*19d6*/ 	.short	(.L_1145 - .L_1144)
	.align		4
.L_1144:
        /*19d8*/ 	.word	index@(_ZN2at6native29vectorized_elementwise_kernelILi4EZZZNS0_22reciprocal_kernel_cudaERNS_18TensorIteratorBaseEENKUlvE_clEvENKUlvE2_clEvEUlN3c107complexIfEEE_St5arrayIPcLm2EEEEviT0_T1_)
        /*19dc*/ 	.word	0x00000000


	//----- nvinfo : EIATTR_MIN_STACK_SIZE
	.align		4
.L_1145:
        /*19e0*/ 	.byte	0x04, 0x12
        /*19e2*/ 	.short	(.L_1147 - .L_1146)
	.align		4
.L_1146:
        /*19e4*/ 	.word	index@(_ZN2at6native29vectorized_elementwise_kernelILi8EZZZNS0_22reciprocal_kernel_cudaERNS_18TensorIteratorBaseEENKUlvE_clEvENKUlvE2_clEvEUlN3c107complexIfEEE_St5arrayIPcLm2EEEEviT0_T1_)
        /*19e8*/ 	.word	0x00000000


	//----- nvinfo : EIATTR_MIN_STACK_SIZE
	.align		4
.L_1147:
        /*19ec*/ 	.byte	0x04, 0x12
        /*19ee*/ 	.short	(.L_1149 - .L_1148)
	.align		4
.L_1148:
        /*19f0*/ 	.word	index@(_ZN2at6native18elementwise_kernelILi128ELi4EZNS0_15gpu_kernel_implIZZZNS0_22reciprocal_kernel_cudaERNS_18TensorIteratorBaseEENKUlvE_clEvENKUlvE1_clEvEUlN3c107complexIdEEE_EEvS4_RKT_EUliE_EEviT1_)
        /*19f4*/ 	.word	0x00000000


	//----- nvinfo : EIATTR_MIN_STACK_SIZE
	.align		4
.L_1149:
        /*19f8*/ 	.byte	0x04, 0x12
        /*19fa*/ 	.short	(.L_1151 - .L_1150)
	.align		4
.L_1150:
        /*19fc*/ 	.word	index@(_ZN2at6native27unrolled_elementwise_kernelIZZZNS0_22reciprocal_kernel_cudaERNS_18TensorIteratorBaseEENKUlvE_clEvENKUlvE1_clEvEUlN3c107complexIdEEE_St5arrayIPcLm2EELi4E23TrivialOffsetCalculatorILi1EjESE_NS0_6memory12LoadWithCastILi1EEENSF_13StoreWithCastILi1EEEEEviT_T0_T2_T3_T4_T5_)
        /*1a00*/ 	.word	0x00000000


	//----- nvinfo : EIATTR_MIN_STACK_SIZE
	.align		4
.L_1151:
        /*1a04*/ 	.byte	0x04, 0x12
        /*1a06*/ 	.short	(.L_1153 - .L_1152)
	.align		4
.L_1152:
        /*1a08*/ 	.word	index@(_ZN2at6native18elementwise_kernelILi128ELi2EZNS0_22gpu_kernel_impl_nocastIZZZNS0_22reciprocal_kernel_cudaERNS_18TensorIteratorBaseEENKUlvE_clEvENKUlvE1_clEvEUlN3c107complexIdEEE_EEvS4_RKT_EUliE_EEviT1_)
        /*1a0c*/ 	.word	0x00000000


	//----- nvinfo : EIATTR_MIN_STACK_SIZE
	.align		4
.L_1153:
        /*1a10*/ 	.byte	0x04, 0x12
        /*1a12*/ 	.short	(.L_1155 - .L_1154)
	.align		4
.L_1154:
        /*1a14*/ 	.word	index@(_ZN2at6native27unrolled_elementwise_kernelIZZZNS0_22reciprocal_kernel_cudaERNS_18TensorIteratorBaseEENKUlvE_clEvENKUlvE1_clEvEUlN3c107complexIdEEE_St5arrayIPcLm2EELi4E23TrivialOffsetCalculatorILi1EjESE_NS0_6memory15LoadWithoutCastENSF_16StoreWithoutCastEEEviT_T0_T2_T3_T4_T5_)
        /*1a18*/ 	.word	0x00000000


	//----- nvinfo : EIATTR_MIN_STACK_SIZE
	.align		4
.L_1155:
        /*1a1c*/ 	.byte	0x04, 0x12
        /*1a1e*/ 	.short	(.L_1157 - .L_1156)
	.align		4
.L_1156:
        /*1a20*/ 	.word	index@(_ZN2at6native29vectorized_elementwise_kernelILi2EZZZNS0_22reciprocal_kernel_cudaERNS_18TensorIteratorBaseEENKUlvE_clEvENKUlvE1_clEvEUlN3c107complexIdEEE_St5arrayIPcLm2EEEEviT0_T1_)
        /*1a24*/ 	.word	0x00000000


	//----- nvinfo : EIATTR_MIN_STACK_SIZE
	.align		4
.L_1157:
        /*1a28*/ 	.byte	0x04, 0x12
        /*1a2a*/ 	.short	(.L_1159 - .L_1158)
	.align		4
.L_1158:
        /*1a2c*/ 	.word	index@(_ZN2at6native29vectorized_elementwise_kernelILi4EZZZNS0_22reciprocal_kernel_cudaERNS_18TensorIteratorBaseEENKUlvE_clEvENKUlvE1_clEvEUlN3c107complexIdEEE_St5arrayIPcLm2EEEEviT0_T1_)
        /*1a30*/ 	.word	0x00000000


	//----- nvinfo : EIATTR_MIN_STACK_SIZE
	.align		4
.L_1159:
        /*1a34*/ 	.byte	0x04, 0x12
        /*1a36*/ 	.short	(.L_1161 - .L_1160)
	.align		4
.L_1160:
        /*1a38*/ 	.word	index@(_ZN2at6native29vectorized_elementwise_kernelILi8EZZZNS0_22reciprocal_kernel_cudaERNS_18TensorIteratorBaseEENKUlvE_clEvENKUlvE1_clEvEUlN3c107complexIdEEE_St5arrayIPcLm2EEEEviT0_T1_)
        /*1a3c*/ 	.word	0x00000000


	//----- nvinfo : EIATTR_MIN_STACK_SIZE
	.align		4
.L_1161:
        /*1a40*/ 	.byte	0x04, 0x12
        /*1a42*/ 	.short	(.L_1163 - .L_1162)
	.align		4
.L_1162:
        /*1a44*/ 	.word	index@(_ZN2at6native18elementwise_kernelILi128ELi4EZNS0_15gpu_kernel_implIZZZNS0_22reciprocal_kernel_cudaERNS_18TensorIteratorBaseEENKUlvE_clEvENKUlvE0_clEvEUlfE_EEvS4_RKT_EUliE_EEviT1_)
        /*1a48*/ 	.word	0x00000000


	//----- nvinfo : EIATTR_MIN_STACK_SIZE
	.align		4
.L_1163:
        /*1a4c*/ 	.byte	0x04, 0x12
        /*1a4e*/ 	.short	(.L_1165 - .L_1164)
	.align		4
.L_1164:
        /*1a50*/ 	.word	index@(_ZN2at6native27unrolled_elementwise_kernelIZZZNS0_22reciprocal_kernel_cudaERNS_18TensorIteratorBaseEENKUlvE_clEvENKUlvE0_clEvEUlfE_St5arrayIPcLm2EELi4E23TrivialOffsetCalculatorILi1EjESB_NS0_6memory12LoadWithCastILi1EEENSC_13StoreWithCastILi1EEEEEviT_T0_T2_T3_T4_T5_)
        /*1a54*/ 	.word	0x00000000


	//----- nvinfo : EIATTR_MIN_STACK_SIZE
	.align		4
.L_1165:
        /*1a58*/ 	.byte	0x04, 0x12
        /*1a5a*/ 	.short	(.L_1167 - .L_1166)
	.align		4
.L_1166:
        /*1a5c*/ 	.word	index@(_ZN2at6native18elementwise_kernelILi128ELi2EZNS0_22gpu_kernel_impl_nocastIZZZNS0_22reciprocal_kernel_cudaERNS_18TensorIteratorBaseEENKUlvE_clEvENKUlvE0_clEvEUlfE_EEvS4_RKT_EUliE_EEviT1_)
        /*1a60*/ 	.word	0x00000000


	//----- nvinfo : EIATTR_MIN_STACK_SIZE
	.align		4
.L_1167:
        /*1a64*/ 	.byte	0x04, 0x12
        /*1a66*/ 	.short	(.L_1169 - .L_1168)
	.align		4
.L_1168:
        /*1a68*/ 	.word	index@(_ZN2at6native27unrolled_elementwise_kernelIZZZNS0_22reciprocal_kernel_cudaERNS_18TensorIteratorBaseEENKUlvE_clEvENKUlvE0_clEvEUlfE_St5arrayIPcLm2EELi4E23TrivialOffsetCalculatorILi1EjESB_NS0_6memory15LoadWithoutCastENSC_16StoreWithoutCastEEEviT_T0_T2_T3_T4_T5_)
        /*1a6c*/ 	.word	0x00000000


	//----- nvinfo : EIATTR_MIN_STACK_SIZE
	.align		4
.L_1169:
        /*1a70*/ 	.byte	0x04, 0x12
        /*1a72*/ 	.short	(.L_1171 - .L_1170)
	.align		4
.L_1170:
        /*1a74*/ 	.word	index@(_ZN2at6native29vectorized_elementwise_kernelILi2EZZZNS0_22reciprocal_kernel_cudaERNS_18TensorIteratorBaseEENKUlvE_clEvENKUlvE0_clEvEUlfE_St5arrayIPcLm2EEEEviT0_T1_)
        /*1a78*/ 	.word	0x00000000


	//----- nvinfo : EIATTR_MIN_STACK_SIZE
	.align		4
.L_1171:
        /*1a7c*/ 	.byte	0x04, 0x12
        /*1a7e*/ 	.short	(.L_1173 - .L_1172)
	.align		4
.L_1172:
        /*1a80*/ 	.word	index@(_ZN2at6native29vectorized_elementwise_kernelILi4EZZZNS0_22reciprocal_kernel_cudaERNS_18TensorIteratorBaseEENKUlvE_clEvENKUlvE0_clEvEUlfE_St5arrayIPcLm2EEEEviT0_T1_)
        /*1a84*/ 	.word	0x00000000


	//----- nvinfo : EIATTR_MIN_STACK_SIZE
	.align		4
.L_1173:
        /*1a88*/ 	.byte	0x04, 0x12
        /*1a8a*/ 	.short	(.L_1175 - .L_1174)
	.align		4
.L_1174:
        /*1a8c*/ 	.word	index@(_ZN2at6native29vectorized_elementwise_kernelILi8EZZZNS0_22reciprocal_kernel_cudaERNS_18TensorIteratorBaseEENKUlvE_clEvENKUlvE0_clEvEUlfE_St5arrayIPcLm2EEEEviT0_T1_)
        /*1a90*/ 	.word	0x00000000


	//----- nvinfo : EIATTR_MIN_STACK_SIZE
	.align		4
.L_1175:
        /*1a94*/ 	.byte	0x04, 0x12
        /*1a96*/ 	.short	(.L_1177 - .L_1176)
	.align		4
.L_1176:
        /*1a98*/ 	.word	index@(_ZN2at6native18elementwise_kernelILi128ELi4EZNS0_15gpu_kernel_implIZZZNS0_22reciprocal_kernel_cudaERNS_18TensorIteratorBaseEENKUlvE_clEvENKUlvE_clEvEUldE_EEvS4_RKT_EUliE_EEviT1_)
        /*1a9c*/ 	.word	0x00000000


	//----- nvinfo : EIATTR_MIN_STACK_SIZE
	.align		4
.L_1177:
        /*1aa0*/ 	.byte	0x04, 0x12
        /*1aa2*/ 	.short	(.L_1179 - .L_1178)
	.align		4
.L_1178:
        /*1aa4*/ 	.word	index@(_ZN2at6native27unrolled_elementwise_kernelIZZZNS0_22reciprocal_kernel_cudaERNS_18TensorIteratorBaseEENKUlvE_clEvENKUlvE_clEvEUldE_St5arrayIPcLm2EELi4E23TrivialOffsetCalculatorILi1EjESB_NS0_6memory12LoadWithCastILi1EEENSC_13StoreWithCastILi1EEEEEviT_T0_T2_T3_T4_T5_)
        /*1aa8*/ 	.word	0x00000000


	//----- nvinfo : EIATTR_MIN_STACK_SIZE
	.align		4
.L_1179:
        /*1aac*/ 	.byte	0x04, 0x12
        /*1aae*/ 	.short	(.L_1181 - .L_1180)
	.align		4
.L_1180:
        /*1ab0*/ 	.word	index@(_ZN2at6native18elementwise_kernelILi128ELi2EZNS0_22gpu_kernel_impl_nocastIZZZNS0_22reciprocal_kernel_cudaERNS_18TensorIteratorBaseEENKUlvE_clEvENKUlvE_clEvEUldE_EEvS4_RKT_EUliE_EEviT1_)
        /*1ab4*/ 	.word	0x00000000


	//----- nvinfo : EIATTR_MIN_STACK_SIZE
	.align		4
.L_1181:
        /*1ab8*/ 	.byte	0x04, 0x12
        /*1aba*/ 	.short	(.L_1183 - .L_1182)
	.align		4
.L_1182:
        /*1abc*/ 	.word	index@(_ZN2at6native27unrolled_elementwise_kernelIZZZNS0_22reciprocal_kernel_cudaERNS_18TensorIteratorBaseEENKUlvE_clEvENKUlvE_clEvEUldE_St5arrayIPcLm2EELi4E23TrivialOffsetCalculatorILi1EjESB_NS0_6memory15LoadWithoutCastENSC_16StoreWithoutCastEEEviT_T0_T2_T3_T4_T5_)
        /*1ac0*/ 	.word	0x00000000


	//----- nvinfo : EIATTR_MIN_STACK_SIZE
	.align		4
.L_1183:
        /*1ac4*/ 	.byte	0x04, 0x12
        /*1ac6*/ 	.short	(.L_1185 - .L_1184)
	.align		4
.L_1184:
        /*1ac8*/ 	.word	index@(_ZN2at6native29vectorized_elementwise_kernelILi2EZZZNS0_22reciprocal_kernel_cudaERNS_18TensorIteratorBaseEENKUlvE_clEvENKUlvE_clEvEUldE_St5arrayIPcLm2EEEEviT0_T1_)
        /*1acc*/ 	.word	0x00000000


	//----- nvinfo : EIATTR_MIN_STACK_SIZE
	.align		4
.L_1185:
        /*1ad0*/ 	.byte	0x04, 0x12
        /*1ad2*/ 	.short	(.L_1187 - .L_1186)
	.align		4
.L_1186:
        /*1ad4*/ 	.word	index@(_ZN2at6native29vectorized_elementwise_kernelILi4EZZZNS0_22reciprocal_kernel_cudaERNS_18TensorIteratorBaseEENKUlvE_clEvENKUlvE_clEvEUldE_St5arrayIPcLm2EEEEviT0_T1_)
        /*1ad8*/ 	.word	0x00000000


	//----- nvinfo : EIATTR_MIN_STACK_SIZE
	.align		4
.L_1187:
        /*1adc*/ 	.byte	0x04, 0x12
        /*1ade*/ 	.short	(.L_1189 - .L_1188)
	.align		4
.L_1188:
        /*1ae0*/ 	.word	index@(_ZN2at6native29vectorized_elementwise_kernelILi8EZZZNS0_22reciprocal_kernel_cudaERNS_18TensorIteratorBaseEENKUlvE_clEvENKUlvE_clEvEUldE_St5arrayIPcLm2EEEEviT0_T1_)
        /*1ae4*/ 	.word	0x00000000


	//----- nvinfo : EIATTR_MIN_STACK_SIZE
	.align		4
.L_1189:
        /*1ae8*/ 	.byte	0x04, 0x12
        /*1aea*/ 	.short	(.L_1191 - .L_1190)
	.align		4
.L_1190:
        /*1aec*/ 	.word	index@(_ZN2at6native18elementwise_kernelILi128ELi4EZNS0_15gpu_kernel_implIZZZNS0_17floor_kernel_cudaERNS_18TensorIteratorBaseEENKUlvE_clEvENKUlvE2_clEvEUlN3c108BFloat16EE_EEvS4_RKT_EUliE_EEviT1_)
        /*1af0*/ 	.word	0x00000000


	//----- nvinfo : EIATTR_MIN_STACK_SIZE
	.align		4
.L_1191:
        /*1af4*/ 	.byte	0x04, 0x12
        /*1af6*/ 	.short	(.L_1193 - .L_1192)
	.align		4
.L_1192:
        /*1af8*/ 	.word	index@(_ZN2at6native27unrolled_elementwise_kernelIZZZNS0_17floor_kernel_cudaERNS_18TensorIteratorBaseEENKUlvE_clEvENKUlvE2_clEvEUlN3c108BFloat16EE_St5arrayIPcLm2EELi4E23TrivialOffsetCalculatorILi1EjESD_NS0_6memory12LoadWithCastILi1EEENSE_13StoreWithCastILi1EEEEEviT_T0_T2_T3_T4_T5_)
        /*1afc*/ 	.word	0x00000000


	//----- nvinfo : EIATTR_MIN_STACK_SIZE
	.align		4
.L_1193:
        /*1b00*/ 	.byte	0x04, 0x12
        /*1b02*/ 	.short	(.L_1195 - .L_1194)
	.align		4
.L_1194:
        /*1b04*/ 	.word	index@(_ZN2at6native18elementwise_kernelILi128ELi4EZNS0_22gpu_kernel_impl_nocastIZZZNS0_17floor_kernel_cudaERNS_18TensorIteratorBaseEENKUlvE_clEvENKUlvE2_clEvEUlN3c108BFloat16EE_EEvS4_RKT_EUliE_EEviT1_)
        /*1b08*/ 	.word	0x00000000


	//----- nvinfo : EIATTR_MIN_STACK_SIZE
	.align		4
.L_1195:
        /*1b0c*/ 	.byte	0x04, 0x12
        /*1b0e*/ 	.short	(.L_1197 - .L_1196)
	.align		4
.L_1196:
        /*1b10*/ 	.word	index@(_ZN2at6native27unrolled_elementwise_kernelIZZZNS0_17floor_kernel_cudaERNS_18TensorIteratorBaseEENKUlvE_clEvENKUlvE2_clEvEUlN3c108BFloat16EE_St5arrayIPcLm2EELi4E23TrivialOffsetCalculatorILi1EjESD_NS0_6memory15LoadWithoutCastENSE_16StoreWithoutCastEEEviT_T0_T2_T3_T4_T5_)
        /*1b14*/ 	.word	0x00000000


	//----- nvinfo : EIATTR_MIN_STACK_SIZE
	.align		4
.L_1197:
        /*1b18*/ 	.byte	0x04, 0x12
        /*1b1a*/ 	.short	(.L_1199 - .L_1198)
	.align		4
.L_1198:
        /*1b1c*/ 	.word	index@(_ZN2at6native29vectorized_elementwise_kernelILi2EZZZNS0_17floor_kernel_cudaERNS_18TensorIteratorBaseEENKUlvE_clEvENKUlvE2_clEvEUlN3c108BFloat16EE_St5arrayIPcLm2EEEEviT0_T1_)
        /*1b20*/ 	.word	0x00000000


	//----- nvinfo : EIATTR_MIN_STACK_SIZE
	.align		4
.L_1199:
        /*1b24*/ 	.byte	0x04, 0x12
        /*1b26*/ 	.short	(.L_1201 - .L_1200)
	.align		4
.L_1200:
        /*1b28*/ 	.word	index@(_ZN2at6native29vectorized_elementwise_kernelILi4EZZZNS0_17floor_kernel_cudaERNS_18TensorIteratorBaseEENKUlvE_clEvENKUlvE2_clEvEUlN3c108BFloat16EE_St5arrayIPcLm2EEEEviT0_T1_)
        /*1b2c*/ 	.word	0x00000000


	//----- nvinfo : EIATTR_MIN_STACK_SIZE
	.align		4
.L_1201:
        /*1b30*/ 	.byte	0x04, 0x12
        /*1b32*/ 	.short	(.L_1203 - .L_1202)
	.align		4
.L_1202:
        /*1b34*/ 	.word	index@(_ZN2at6native29vectorized_elementwise_kernelILi8EZZZNS0_17floor_kernel_cudaERNS_18TensorIteratorBaseEENKUlvE_clEvENKUlvE2_clEvEUlN3c108BFloat16EE_St5arrayIPcLm2EEEEviT0_T1_)
        /*1b38*/ 	.word	0x00000000


	//----- nvinfo : EIATTR_MIN_STACK_SIZE
	.align		4
.L_1203:
        /*1b3c*/ 	.byte	0x04, 0x12
        /*1b3e*/ 	.short	(.L_1205 - .L_1204)
	.align		4
.L_1204:
        /*1b40*/ 	.word	index@(_ZN2at6native18elementwise_kernelILi128ELi4EZNS0_15gpu_kernel_implIZZZNS0_17floor_kernel_cudaERNS_18TensorIteratorBaseEENKUlvE_clEvENKUlvE1_clEvEUlN3c104HalfEE_EEvS4_RKT_EUliE_EEviT1_)
        /*1b44*/ 	.word	0x00000000


	//----- nvinfo : EIATTR_MIN_STACK_SIZE
	.align		4
.L_1205:
        /*1b48*/ 	.byte	0x04, 0x12
        /*1b4a*/ 	.short	(.L_1207 - .L_1206)
	.align		4
.L_1206:
        /*1b4c*/ 	.word	index@(_ZN2at6native27unrolled_elementwise_kernelIZZZNS0_17floor_kernel_cudaERNS_18TensorIteratorBaseEENKUlvE_clEvENKUlvE1_clEvEUlN3c104HalfEE_St5arrayIPcLm2EELi4E23TrivialOffsetCalculatorILi1EjESD_NS0_6memory12LoadWithCastILi1EEENSE_13StoreWithCastILi1EEEEEviT_T0_T2_T3_T4_T5_)
        /*1b50*/ 	.word	0x00000000


	//----- nvinfo : EIATTR_MIN_STACK_SIZE
	.align		4
.L_1207:
        /*1b54*/ 	.byte	0x04, 0x12
        /*1b56*/ 	.short	(.L_1209 - .L_1208)
	.align		4
.L_1208:
        /*1b58*/ 	.word	index@(_ZN2at6native18elementwise_kernelILi128ELi4EZNS0_22gpu_kernel_impl_nocastIZZZNS0_17floor_kernel_cudaERNS_18TensorIteratorBaseEENKUlvE_clEvENKUlvE1_clEvEUlN3c104HalfEE_EEvS4_RKT_EUliE_EEviT1_)
        /*1b5c*/ 	.word	0x00000000


	//----- nvinfo : EIATTR_MIN_STACK_SIZE
	.align		4
.L_1209:
        /*1b60*/ 	.byte	0x04, 0x12
        /*1b62*/ 	.short	(.L_1211 - .L_1210)
	.align		4
.L_1210:
        /*1b64*/ 	.word	index@(_ZN2at6native27unrolled_elementwise_kernelIZZZNS0_17floor_kernel_cudaERNS_18TensorIteratorBaseEENKUlvE_clEvENKUlvE1_clEvEUlN3c104HalfEE_St5arrayIPcLm2EELi4E23TrivialOffsetCalculatorILi1EjESD_NS0_6memory15LoadWithoutCastENSE_16StoreWithoutCastEEEviT_T0_T2_T3_T4_T5_)
        /*1b68*/ 	.word	0x00000000


	//----- nvinfo : EIATTR_MIN_STACK_SIZE
	.align		4
.L_1211:
        /*1b6c*/ 	.byte	0x04, 0x12
        /*1b6e*/ 	.short	(.L_1213 - .L_1212)
	.align		4
.L_1212:
        /*1b70*/ 	.word	index@(_ZN2at6native29vectorized_elementwise_kernelILi2EZZZNS0_17floor_kernel_cudaERNS_18TensorIteratorBaseEENKUlvE_clEvENKUlvE1_clEvEUlN3c104HalfEE_St5arrayIPcLm2EEEEviT0_T1_)
        /*1b74*/ 	.word	0x00000000


	//----- nvinfo : EIATTR_MIN_STACK_SIZE
	.align		4
.L_1213:
        /*1b78*/ 	.byte	0x04, 0x12
        /*1b7a*/ 	.short	(.L_1215 - .L_1214)
	.align		4
.L_1214:
        /*1b7c*/ 	.word	index@(_ZN2at6native29vectorized_elementwise_kernelILi4EZZZNS0_17floor_kernel_cudaERNS_18TensorIteratorBaseEENKUlvE_clEvENKUlvE1_clEvEUlN3c104HalfEE_St5arrayIPcLm2EEEEviT0_T1_)
        /*1b80*/ 	.word	0x00000000


	//----- nvinfo : EIATTR_MIN_STACK_SIZE
	.align		4
.L_1215:
        /*1b84*/ 	.byte	0x04, 0x12
        /*1b86*/ 	.short	(.L_1217 - .L_1216)
	.align		4
.L_1216:
        /*1b88*/ 	.word	index@(_ZN2at6native29vectorized_elementwise_kernelILi8EZZZNS0_17floor_kernel_cudaERNS_18TensorIteratorBaseEENKUlvE_clEvENKUlvE1_clEvEUlN3c104HalfEE_St5arrayIPcLm2EEEEviT0_T1_)
        /*1b8c*/ 	.word	0x00000000


	//----- nvinfo : EIATTR_MIN_STACK_SIZE
	.align		4
.L_1217:
        /*1b90*/ 	.byte	0x04, 0x12
        /*1b92*/ 	.short	(.L_1219 - .L_1218)
	.align		4
.L_1218:
        /*1b94*/ 	.word	index@(_ZN2at6native18elementwise_kernelILi128ELi4EZNS0_15gpu_kernel_implIZZZNS0_17floor_kernel_cudaERNS_18TensorIteratorBaseEENKUlvE_clEvENKUlvE0_clEvEUlfE_EEvS4_RKT_EUliE_EEviT1_)
        /*1b98*/ 	.word	0x00000000


	//----- nvinfo : EIATTR_MIN_STACK_SIZE
	.align		4
.L_1219:
        /*1b9c*/ 	.byte	0x04, 0x12
        /*1b9e*/ 	.short	(.L_1221 - .L_1220)
	.align		4
.L_1220:
        /*1ba0*/ 	.word	index@(_ZN2at6native27unrolled_elementwise_kernelIZZZNS0_17floor_kernel_cudaERNS_18TensorIteratorBaseEENKUlvE_clEvENKUlvE0_clEvEUlfE_St5arrayIPcLm2EELi4E23TrivialOffsetCalculatorILi1EjESB_NS0_6memory12LoadWithCastILi1EEENSC_13StoreWithCastILi1EEEEEviT_T0_T2_T3_T4_T5_)
        /*1ba4*/ 	.word	0x00000000


	//----- nvinfo : EIATTR_MIN_STACK_SIZE
	.align		4
.L_1221:
        /*1ba8*/ 	.byte	0x04, 0x12
        /*1baa*/ 	.short	(.L_1223 - .L_1222)
	.align		4
.L_1222:
        /*1bac*/ 	.word	index@(_ZN2at6native18elementwise_kernelILi128ELi2EZNS0_22gpu_kernel_impl_nocastIZZZNS0_17floor_kernel_cudaERNS_18TensorIteratorBaseEENKUlvE_clEvENKUlvE0_clEvEUlfE_EEvS4_RKT_EUliE_EEviT1_)
        /*1bb0*/ 	.word	0x00000000


	//----- nvinfo : EIATTR_MIN_STACK_SIZE
	.align		4
.L_1223:
        /*1bb4*/ 	.byte	0x04, 0x12
        /*1bb6*/ 	.short	(.L_1225 - .L_1224)
	.align		4
.L_1224:
        /*1bb8*/ 	.word	index@(_ZN2at6native27unrolled_elementwise_kernelIZZZNS0_17floor_kernel_cudaERNS_18TensorIteratorBaseEENKUlvE_clEvENKUlvE0_clEvEUlfE_St5arrayIPcLm2EELi4E23TrivialOffsetCalculatorILi1EjESB_NS0_6memory15LoadWithoutCastENSC_16StoreWithoutCastEEEviT_T0_T2_T3_T4_T5_)
        /*1bbc*/ 	.word	0x00000000


	//----- nvinfo : EIATTR_MIN_STACK_SIZE
	.align		4
.L_1225:
        /*1bc0*/ 	.byte	0x04, 0x12
        /*1bc2*/ 	.short	(.L_1227 - .L_1226)
	.align		4
.L_1226:
        /*1bc4*/ 	.word	index@(_ZN2at6native29vectorized_elementwise_kernelILi2EZZZNS0_17floor_kernel_cudaERNS_18TensorIteratorBaseEENKUlvE_clEvENKUlvE0_clEvEUlfE_St5arrayIPcLm2EEEEviT0_T1_)
        /*1bc8*/ 	.word	0x00000000


	//----- nvinfo : EIATTR_MIN_STACK_SIZE
	.align		4
.L_1227:
        /*1bcc*/ 	.byte	0x04, 0x12
        /*1bce*/ 	.short	(.L_1229 - .L_1228)
	.align		4
.L_1228:
        /*1bd0*/ 	.word	index@(_ZN2at6native29vectorized_elementwise_kernelILi4EZZZNS0_17floor_kernel_cudaERNS_18TensorIteratorBaseEENKUlvE_clEvENKUlvE0_clEvEUlfE_St5arrayIPcLm2EEEEviT0_T1_)
        /*1bd4*/ 	.word	0x00000000


	//----- nvinfo : EIATTR_MIN_STACK_SIZE
	.align		4
.L_1229:
        /*1bd8*/ 	.byte	0x04, 0x12
        /*1bda*/ 	.short	(.L_1231 - .L_1230)
	.align		4
.L_1230:
        /*1bdc*/ 	.word	index@(_ZN2at6native29vectorized_elementwise_kernelILi8EZZZNS0_17floor_kernel_cudaERNS_18TensorIteratorBaseEENKUlvE_clEvENKUlvE0_clEvEUlfE_St5arrayIPcLm2EEEEviT0_T1_)
        /*1be0*/ 	.word	0x00000000


	//----- nvinfo : EIATTR_MIN_STACK_SIZE
	.align		4
.L_1231:
        /*1be4*/ 	.byte	0x04, 0x12
        /*1be6*/ 	.short	(.L_1233 - .L_1232)
	.align		4
.L_1232:
        /*1be8*/ 	.word	index@(_ZN2at6native18elementwise_kernelILi128ELi4EZNS0_15gpu_kernel_implIZZZNS0_17floor_kernel_cudaERNS_18TensorIteratorBaseEENKUlvE_clEvENKUlvE_clEvEUldE_EEvS4_RKT_EUliE_EEviT1_)
        /*1bec*/ 	.word	0x00000000


	//----- nvinfo : EIATTR_MIN_STACK_SIZE
	.align		4
.L_1233:
        /*1bf0*/ 	.byte	0x04, 0x12
        /*1bf2*/ 	.short	(.L_1235 - .L_1234)
	.align		4
.L_1234:
        /*1bf4*/ 	.word	index@(_ZN2at6native27unrolled_elementwise_kernelIZZZNS0_17floor_kernel_cudaERNS_18TensorIteratorBaseEENKUlvE_clEvENKUlvE_clEvEUldE_St5arrayIPcLm2EELi4E23TrivialOffsetCalculatorILi1EjESB_NS0_6memory12LoadWithCastILi1EEENSC_13StoreWithCastILi1EEEEEviT_T0_T2_T3_T4_T5_)
        /*1bf8*/ 	.word	0x00000000


	//----- nvinfo : EIATTR_MIN_STACK_SIZE
	.align		4
.L_1235:
        /*1bfc*/ 	.byte	0x04, 0x12
        /*1bfe*/ 	.short	(.L_1237 - .L_1236)
	.align		4
.L_1236:
        /*1c00*/ 	.word	index@(_ZN2at6native18elementwise_kernelILi128ELi2EZNS0_22gpu_kernel_impl_nocastIZZZNS0_17floor_kernel_cudaERNS_18TensorIteratorBaseEENKUlvE_clEvENKUlvE_clEvEUldE_EEvS4_RKT_EUliE_EEviT1_)
        /*1c04*/ 	.word	0x00000000


	//----- nvinfo : EIATTR_MIN_STACK_SIZE
	.align		4
.L_1237:
        /*1c08*/ 	.byte	0x04, 0x12
        /*1c0a*/ 	.short	(.L_1239 - .L_1238)
	.align		4
.L_1238:
        /*1c0c*/ 	.word	index@(_ZN2at6native27unrolled_elementwise_kernelIZZZNS0_17floor_kernel_cudaERNS_18TensorIteratorBaseEENKUlvE_clEvENKUlvE_clEvEUldE_St5arrayIPcLm2EELi4E23TrivialOffsetCalculatorILi1EjESB_NS0_6memory15LoadWithoutCastENSC_16StoreWithoutCastEEEviT_T0_T2_T3_T4_T5_)
        /*1c10*/ 	.word	0x00000000


	//----- nvinfo : EIATTR_MIN_STACK_SIZE
	.align		4
.L_1239:
        /*1c14*/ 	.byte	0x04, 0x12
        /*1c16*/ 	.short	(.L_1241 - .L_1240)
	.align		4
.L_1240:
        /*1c18*/ 	.word	index@(_ZN2at6native29vectorized_elementwise_kernelILi2EZZZNS0_17floor_kernel_cudaERNS_18TensorIteratorBaseEENKUlvE_clEvENKUlvE_clEvEUldE_St5arrayIPcLm2EEEEviT0_T1_)
        /*1c1c*/ 	.word	0x00000000


	//----- nvinfo : EIATTR_MIN_STACK_SIZE
	.align		4
.L_1241:
        /*1c20*/ 	.byte	0x04, 0x12
        /*1c22*/ 	.short	(.L_1243 - .L_1242)
	.align		4
.L_1242:
        /*1c24*/ 	.word	index@(_ZN2at6native29vectorized_elementwise_kernelILi4EZZZNS0_17floor_kernel_cudaERNS_18TensorIteratorBaseEENKUlvE_clEvENKUlvE_clEvEUldE_St5arrayIPcLm2EEEEviT0_T1_)
        /*1c28*/ 	.word	0x00000000


	//----- nvinfo : EIATTR_MIN_STACK_SIZE
	.align		4
.L_1243:
        /*1c2c*/ 	.byte	0x04, 0x12
        /*1c2e*/ 	.short	(.L_1245 - .L_1244)
	.align		4
.L_1244:
        /*1c30*/ 	.word	index@(_ZN2at6native29vectorized_elementwise_kernelILi8EZZZNS0_17floor_kernel_cudaERNS_18TensorIteratorBaseEENKUlvE_clEvENKUlvE_clEvEUldE_St5arrayIPcLm2EEEEviT0_T1_)
        /*1c34*/ 	.word	0x00000000


	//----- nvinfo : EIATTR_MIN_STACK_SIZE
	.align		4
.L_1245:
        /*1c38*/ 	.byte	0x04, 0x12
        /*1c3a*/ 	.short	(.L_1247 - .L_1246)
	.align		4
.L_1246:
        /*1c3c*/ 	.word	index@(_ZN2at6native18elementwise_kernelILi128ELi4EZNS0_15gpu_kernel_implIZZZNS0_16frac_kernel_cudaERNS_18TensorIteratorBaseEENKUlvE_clEvENKUlvE2_clEvEUlN3c108BFloat16EE_EEvS4_RKT_EUliE_EEviT1_)
        /*1c40*/ 	.word	0x00000000


	//----- nvinfo : EIATTR_MIN_STACK_SIZE
	.align		4
.L_1247:
        /*1c44*/ 	.byte	0x04, 0x12
        /*1c46*/ 	.short	(.L_1249 - .L_1248)
	.align		4
.L_1248:
        /*1c48*/ 	.word	index@(_ZN2at6native27unrolled_elementwise_kernelIZZZNS0_16frac_kernel_cudaERNS_18TensorIteratorBaseEENKUlvE_clEvENKUlvE2_clEvEUlN3c108BFloat16EE_St5arrayIPcLm2EELi4E23TrivialOffsetCalculatorILi1EjESD_NS0_6memory12LoadWithCastILi1EEENSE_13StoreWithCastILi1EEEEEviT_T0_T2_T3_T4_T5_)
        /*1c4c*/ 	.word	0x00000000


	//----- nvinfo : EIATTR_MIN_STACK_SIZE
	.align		4
.L_1249:
        /*1c50*/ 	.byte	0x04, 0x12
        /*1c52*/ 	.short	(.L_1251 - .L_1250)
	.align		4
.L_1250:
        /*1c54*/ 	.word	index@(_ZN2at6native18elementwise_kernelILi128ELi4EZNS0_22gpu_kernel_impl_nocastIZZZNS0_16frac_kernel_cudaERNS_18TensorIteratorBaseEENKUlvE_clEvENKUlvE2_clEvEUlN3c108BFloat16EE_EEvS4_RKT_EUliE_EEviT1_)
        /*1c58*/ 	.word	0x00000000


	//----- nvinfo : EIATTR_MIN_STACK_SIZE
	.align		4
.L_1251:
        /*1c5c*/ 	.byte	0x04, 0x12
        /*1c5e*/ 	.short	(.L_1253 - .L_1252)
	.align		4
.L_1252:
        /*1c60*/ 	.word	index@(_ZN2at6native27unrolled_elementwise_kernelIZZZNS0_16frac_kernel_cudaERNS_18TensorIteratorBaseEENKUlvE_clEvENKUlvE2_clEvEUlN3c108BFloat16EE_St5arrayIPcLm2EELi4E23TrivialOffsetCalculatorILi1EjESD_NS0_6memory15LoadWithoutCastENSE_16StoreWithoutCastEEEviT_T0_T2_T3_T4_T5_)
        /*1c64*/ 	.word	0x00000000


	//----- nvinfo : EIATTR_MIN_STACK_SIZE
	.align		4
.L_1253:
        /*1c68*/ 	.byte	0x04, 0x12
        /*1c6a*/ 	.short	(.L_1255 - .L_1254)
	.align		4
.L_1254:
        /*1c6c*/ 	.word	index@(_ZN2at6native29vectorized_elementwise_kernelILi2EZZZNS0_16frac_kernel_cudaERNS_18TensorIteratorBaseEENKUlvE_clEvENKUlvE2_clEvEUlN3c108BFloat16EE_St5arrayIPcLm2EEEEviT0_T1_)
        /*1c70*/ 	.word	0x00000000


	//----- nvinfo : EIATTR_MIN_STACK_SIZE
	.align		4
.L_1255:
        /*1c74*/ 	.byte	0x04, 0x12
        /*1c76*/ 	.short	(.L_1257 - .L_1256)
	.align		4
.L_1256:
        /*1c78*/ 	.word	index@(_ZN2at6native29vectorized_elementwise_kernelILi4EZZZNS0_16frac_kernel_cudaERNS_18TensorIteratorBaseEENKUlvE_clEvENKUlvE2_clEvEUlN3c108BFloat16EE_St5arrayIPcLm2EEEEviT0_T1_)
        /*1c7c*/ 	.word	0x00000000


	//----- nvinfo : EIATTR_MIN_STACK_SIZE
	.align		4
.L_1257:
        /*1c80*/ 	.byte	0x04, 0x12
        /*1c82*/ 	.short	(.L_1259 - .L_1258)
	.align		4
.L_1258:
        /*1c84*/ 	.word	index@(_ZN2at6native29vectorized_elementwise_kernelILi8EZZZNS0_16frac_kernel_cudaERNS_18TensorIteratorBaseEENKUlvE_clEvENKUlvE2_clEvEUlN3c108BFloat16EE_St5arrayIPcLm2EEEEviT0_T1_)
        /*1c88*/ 	.word	0x00000000


	//----- nvinfo : EIATTR_MIN_STACK_SIZE
	.align		4
.L_1259:
        /*1c8c*/ 	.byte	0x04, 0x12
        /*1c8e*/ 	.short	(.L_1261 - .L_1260)
	.align		4
.L_1260:
        /*1c90*/ 	.word	index@(_ZN2at6native18elementwise_kernelILi128ELi4EZNS0_15gpu_kernel_implIZZZNS0_16frac_kernel_cudaERNS_18TensorIteratorBaseEENKUlvE_clEvENKUlvE1_clEvEUlN3c104HalfEE_EEvS4_RKT_EUliE_EEviT1_)
        /*1c94*/ 	.word	0x00000000


	//----- nvinfo : EIATTR_MIN_STACK_SIZE
	.align		4
.L_1261:
        /*1c98*/ 	.byte	0x04, 0x12
        /*1c9a*/ 	.short	(.L_1263 - .L_1262)
	.align		4
.L_1262:
        /*1c9c*/ 	.word	index@(_ZN2at6native27unrolled_elementwise_kernelIZZZNS0_16frac_kernel_cudaERNS_18TensorIteratorBaseEENKUlvE_clEvENKUlvE1_clEvEUlN3c104HalfEE_St5arrayIPcLm2EELi4E23TrivialOffsetCalculatorILi1EjESD_NS0_6memory12LoadWithCastILi1EEENSE_13StoreWithCastILi1EEEEEviT_T0_T2_T3_T4_T5_)
        /*1ca0*/ 	.word	0x00000000


	//----- nvinfo : EIATTR_MIN_STACK_SIZE
	.align		4
.L_1263:
        /*1ca4*/ 	.byte	0x04, 0x12
        /*1ca6*/ 	.short	(.L_1265 - .L_1264)
	.align		4
.L_1264:
        /*1ca8*/ 	.word	index@(_ZN2at6native18elementwise_kernelILi128ELi4EZNS0_22gpu_kernel_impl_nocastIZZZNS0_16frac_kernel_cudaERNS_18TensorIteratorBaseEENKUlvE_clEvENKUlvE1_clEvEUlN3c104HalfEE_EEvS4_RKT_EUliE_EEviT1_)
        /*1cac*/ 	.word	0x00000000


	//----- nvinfo : EIATTR_MIN_STACK_SIZE
	.align		4
.L_1265:
        /*1cb0*/ 	.byte	0x04, 0x12
        /*1cb2*/ 	.short	(.L_1267 - .L_1266)
	.align		4
.L_1266:
        /*1cb4*/ 	.word	index@(_ZN2at6native27unrolled_elementwise_kernelIZZZNS0_16frac_kernel_cudaERNS_18TensorIteratorBaseEENKUlvE_clEvENKUlvE1_clEvEUlN3c104HalfEE_St5arrayIPcLm2EELi4E23TrivialOffsetCalculatorILi1EjESD_NS0_6memory15LoadWithoutCastENSE_16StoreWithoutCastEEEviT_T0_T2_T3_T4_T5_)
        /*1cb8*/ 	.word	0x00000000


	//----- nvinfo : EIATTR_MIN_STACK_SIZE
	.align		4
.L_1267:
        /*1cbc*/ 	.byte	0x04, 0x12
        /*1cbe*/ 	.short	(.L_1269 - .L_1268)
	.align		4
.L_1268:
        /*1cc0*/ 	.word	index@(_ZN2at6native29vectorized_elementwise_kernelILi2EZZZNS0_16frac_kernel_cudaERNS_18TensorIteratorBaseEENKUlvE_clEvENKUlvE1_clEvEUlN3c104HalfEE_St5arrayIPcLm2EEEEviT0_T1_)
        /*1cc4*/ 	.word	0x00000000


	//----- nvinfo : EIATTR_MIN_STACK_SIZE
	.align		4
.L_1269:
        /*1cc8*/ 	.byte	0x04, 0x12
        /*1cca*/ 	.short	(.L_1271 - .L_1270)
	.align		4
.L_1270:
        /*1ccc*/ 	.word	index@(_ZN2at6native29vectorized_elementwise_kernelILi4EZZZNS0_16frac_kernel_cudaERNS_18TensorIteratorBaseEENKUlvE_clEvENKUlvE1_clEvEUlN3c104HalfEE_St5arrayIPcLm2EEEEviT0_T1_)
        /*1cd0*/ 	.word	0x00000000


	//----- nvinfo : EIATTR_MIN_STACK_SIZE
	.align		4
.L_1271:
        /*1cd4*/ 	.byte	0x04, 0x12
        /*1cd6*/ 	.short	(.L_1273 - .L_1272)
	.align		4
.L_1272:
        /*1cd8*/ 	.word	index@(_ZN2at6native29vectorized_elementwise_kernelILi8EZZZNS0_16frac_kernel_cudaERNS_18TensorIteratorBaseEENKUlvE_clEvENKUlvE1_clEvEUlN3c104HalfEE_St5arrayIPcLm2EEEEviT0_T1_)
        /*1cdc*/ 	.word	0x00000000


	//----- nvinfo : EIATTR_MIN_STACK_SIZE
	.align		4
.L_1273:
        /*1ce0*/ 	.byte	0x04, 0x12
        /*1ce2*/ 	.short	(.L_1275 - .L_1274)
	.align		4
.L_1274:
        /*1ce4*/ 	.word	index@(_ZN2at6native18elementwise_kernelILi128ELi4EZNS0_15gpu_kernel_implIZZZNS0_16frac_kernel_cudaERNS_18TensorIteratorBaseEENKUlvE_clEvENKUlvE0_clEvEUlfE_EEvS4_RKT_EUliE_EEviT1_)
        /*1ce8*/ 	.word	0x00000000


	//----- nvinfo : EIATTR_MIN_STACK_SIZE
	.align		4
.L_1275:
        /*1cec*/ 	.byte	0x04, 0x12
        /*1cee*/ 	.short	(.L_1277 - .L_1276)
	.align		4
.L_1276:
        /*1cf0*/ 	.word	index@(_ZN2at6native27unrolled_elementwise_kernelIZZZNS0_16frac_kernel_cudaERNS_18TensorIteratorBaseEENKUlvE_clEvENKUlvE0_clEvEUlfE_St5arrayIPcLm2EELi4E23TrivialOffsetCalculatorILi1EjESB_NS0_6memory12LoadWithCastILi1EEENSC_13StoreWithCastILi1EEEEEviT_T0_T2_T3_T4_T5_)
        /*1cf4*/ 	.word	0x00000000


	//----- nvinfo : EIATTR_MIN_STACK_SIZE
	.align		4
.L_1277:
        /*1cf8*/ 	.byte	0x04, 0x12
        /*1cfa*/ 	.short	(.L_1279 - .L_1278)
	.align		4
.L_1278:
        /*1cfc*/ 	.word	index@(_ZN2at6native18elementwise_kernelILi128ELi2EZNS0_22gpu_kernel_impl_nocastIZZZNS0_16frac_kernel_cudaERNS_18TensorIteratorBaseEENKUlvE_clEvENKUlvE0_clEvEUlfE_EEvS4_RKT_EUliE_EEviT1_)
        /*1d00*/ 	.word	0x00000000


	//----- nvinfo : EIATTR_MIN_STACK_SIZE
	.align		4
.L_1279:
        /*1d04*/ 	.byte	0x04, 0x12
        /*1d06*/ 	.short	(.L_1281 - .L_1280)
	.align		4
.L_1280:
        /*1d08*/ 	.word	index@(_ZN2at6native27unrolled_elementwise_kernelIZZZNS0_16frac_kernel_cudaERNS_18TensorIteratorBaseEENKUlvE_clEvENKUlvE0_clEvEUlfE_St5arrayIPcLm2EELi4E23TrivialOffsetCalculatorILi1EjESB_NS0_6memory15LoadWithoutCastENSC_16StoreWithoutCastEEEviT_T0_T2_T3_T4_T5_)
        /*1d0c*/ 	.word	0x00000000


	//----- nvinfo : EIATTR_MIN_STACK_SIZE
	.align		4
.L_1281:
        /*1d10*/ 	.byte	0x04, 0x12
        /*1d12*/ 	.short	(.L_1283 - .L_1282)
	.align		4
.L_1282:
        /*1d14*/ 	.word	index@(_ZN2at6native29vectorized_elementwise_kernelILi2EZZZNS0_16frac_kernel_cudaERNS_18TensorIteratorBaseEENKUlvE_clEvENKUlvE0_clEvEUlfE_St5arrayIPcLm2EEEEviT0_T1_)
        /*1d18*/ 	.word	0x00000000


	//----- nvinfo : EIATTR_MIN_STACK_SIZE
	.align		4
.L_1283:
        /*1d1c*/ 	.byte	0x04, 0x12
        /*1d1e*/ 	.short	(.L_1285 - .L_1284)
	.align		4
.L_1284:
        /*1d20*/ 	.word	index@(_ZN2at6native29vectorized_elementwise_kernelILi4EZZZNS0_16frac_kernel_cudaERNS_18TensorIteratorBaseEENKUlvE_clEvENKUlvE0_clEvEUlfE_St5arrayIPcLm2EEEEviT0_T1_)
        /*1d24*/ 	.word	0x00000000


	//----- nvinfo : EIATTR_MIN_STACK_SIZE
	.align		4
.L_1285:
        /*1d28*/ 	.byte	0x04, 0x12
        /*1d2a*/ 	.short	(.L_1287 - .L_1286)
	.align		4
.L_1286:
        /*1d2c*/ 	.word	index@(_ZN2at6native29vectorized_elementwise_kernelILi8EZZZNS0_16frac_kernel_cudaERNS_18TensorIteratorBaseEENKUlvE_clEvENKUlvE0_clEvEUlfE_St5arrayIPcLm2EEEEviT0_T1_)
        /*1d30*/ 	.word	0x00000000


	//----- nvinfo : EIATTR_MIN_STACK_SIZE
	.align		4
.L_1287:
        /*1d34*/ 	.byte	0x04, 0x12
        /*1d36*/ 	.short	(.L_1289 - .L_1288)
	.align		4
.L_1288:
        /*1d38*/ 	.word	index@(_ZN2at6native18elementwise_kernelILi128ELi4EZNS0_15gpu_kernel_implIZZZNS0_16frac_kernel_cudaERNS_18TensorIteratorBaseEENKUlvE_clEvENKUlvE_clEvEUldE_EEvS4_RKT_EUliE_EEviT1_)
        /*1d3c*/ 	.word	0x00000000


	//----- nvinfo : EIATTR_MIN_STACK_SIZE
	.align		4
.L_1289:
        /*1d40*/ 	.byte	0x04, 0x12
        /*1d42*/ 	.short	(.L_1291 - .L_1290)
	.align		4
.L_1290:
        /*1d44*/ 	.word	index@(_ZN2at6native27unrolled_elementwise_kernelIZZZNS0_16frac_kernel_cudaERNS_18TensorIteratorBaseEENKUlvE_clEvENKUlvE_clEvEUldE_St5arrayIPcLm2EELi4E23TrivialOffsetCalculatorILi1EjESB_NS0_6memory12LoadWithCastILi1EEENSC_13StoreWithCastILi1EEEEEviT_T0_T2_T3_T4_T5_)
        /*1d48*/ 	.word	0x00000000


	//----- nvinfo : EIATTR_MIN_STACK_SIZE
	.align		4
.L_1291:
        /*1d4c*/ 	.byte	0x04, 0x12
        /*1d4e*/ 	.short	(.L_1293 - .L_1292)
	.align		4
.L_1292:
        /*1d50*/ 	.word	index@(_ZN2at6native18elementwise_kernelILi128ELi2EZNS0_22gpu_kernel_impl_nocastIZZZNS0_16frac_kernel_cudaERNS_18TensorIteratorBaseEENKUlvE_clEvENKUlvE_clEvEUldE_EEvS4_RKT_EUliE_EEviT1_)
        /*1d54*/ 	.word	0x00000000


	//----- nvinfo : EIATTR_MIN_STACK_SIZE
	.align		4
.L_1293:
        /*1d58*/ 	.byte	0x04, 0x12
        /*1d5a*/ 	.short	(.L_1295 - .L_1294)
	.align		4
.L_1294:
        /*1d5c*/ 	.word	index@(_ZN2at6native27unrolled_elementwise_kernelIZZZNS0_16frac_kernel_cudaERNS_18TensorIteratorBaseEENKUlvE_clEvENKUlvE_clEvEUldE_St5arrayIPcLm2EELi4E23TrivialOffsetCalculatorILi1EjESB_NS0_6memory15LoadWithoutCastENSC_16StoreWithoutCastEEEviT_T0_T2_T3_T4_T5_)
        /*1d60*/ 	.word	0x00000000


	//----- nvinfo : EIATTR_MIN_STACK_SIZE
	.align		4
.L_1295:
        /*1d64*/ 	.byte	0x04, 0x12
        /*1d66*/ 	.short	(.L_1297 - .L_1296)
	.align		4
.L_1296:
        /*1d68*/ 	.word	index@(_ZN2at6native29vectorized_elementwise_kernelILi2EZZZNS0_16frac_kernel_cudaERNS_18TensorIteratorBaseEENKUlvE_clEvENKUlvE_clEvEUldE_St5arrayIPcLm2EEEEviT0_T1_)
        /*1d6c*/ 	.word	0x00000000


	//----- nvinfo : EIATTR_MIN_STACK_SIZE
	.align		4
.L_1297:
        /*1d70*/ 	.byte	0x04, 0x12
        /*1d72*/ 	.short	(.L_1299 - .L_1298)
	.align		4
.L_1298:
        /*1d74*/ 	.word	index@(_ZN2at6native29vectorized_elementwise_kernelILi4EZZZNS0_16frac_kernel_cudaERNS_18TensorIteratorBaseEENKUlvE_clEvENKUlvE_clEvEUldE_St5arrayIPcLm2EEEEviT0_T1_)
        /*1d78*/ 	.word	0x00000000


	//----- nvinfo : EIATTR_MIN_STACK_SIZE
	.align		4
.L_1299:
        /*1d7c*/ 	.byte	0x04, 0x12
        /*1d7e*/ 	.short	(.L_1301 - .L_1300)
	.align		4
.L_1300:
        /*1d80*/ 	.word	index@(_ZN2at6native29vectorized_elementwise_kernelILi8EZZZNS0_16frac_kernel_cudaERNS_18TensorIteratorBaseEENKUlvE_clEvENKUlvE_clEvEUldE_St5arrayIPcLm2EEEEviT0_T1_)
        /*1d84*/ 	.word	0x00000000


	//----- nvinfo : EIATTR_MIN_STACK_SIZE
	.align		4
.L_1301:
        /*1d88*/ 	.byte	0x04, 0x12
        /*1d8a*/ 	.short	(.L_1303 - .L_1302)
	.align		4
.L_1302:
        /*1d8c*/ 	.word	index@(_ZN2at6native18elementwise_kernelILi128ELi4EZNS0_15gpu_kernel_implIZZZNS0_16ceil_kernel_cudaERNS_18TensorIteratorBaseEENKUlvE_clEvENKUlvE2_clEvEUlN3c108BFloat16EE_EEvS4_RKT_EUliE_EEviT1_)
        /*1d90*/ 	.word	0x00000000


	//----- nvinfo : EIATTR_MIN_STACK_SIZE
	.align		4
.L_1303:
        /*1d94*/ 	.byte	0x04, 0x12
        /*1d96*/ 	.short	(.L_1305 - .L_1304)
	.align		4
.L_1304:
        /*1d98*/ 	.word	index@(_ZN2at6native27unrolled_elementwise_kernelIZZZNS0_16ceil_kernel_cudaERNS_18TensorIteratorBaseEENKUlvE_clEvENKUlvE2_clEvEUlN3c108BFloat16EE_St5arrayIPcLm2EELi4E23TrivialOffsetCalculatorILi1EjESD_NS0_6memory12LoadWithCastILi1EEENSE_13StoreWithCastILi1EEEEEviT_T0_T2_T3_T4_T5_)
        /*1d9c*/ 	.word	0x00000000


	//----- nvinfo : EIATTR_MIN_STACK_SIZE
	.align		4
.L_1305:
        /*1da0*/ 	.byte	0x04, 0x12
        /*1da2*/ 	.short	(.L_1307 - .L_1306)
	.align		4
.L_1306:
        /*1da4*/ 	.word	index@(_ZN2at6native18elementwise_kernelILi128ELi4EZNS0_22gpu_kernel_impl_nocastIZZZNS0_16ceil_kernel_cudaERNS_18TensorIteratorBaseEENKUlvE_clEvENKUlvE2_clEvEUlN3c108BFloat16EE_EEvS4_RKT_EUliE_EEviT1_)
        /*1da8*/ 	.word	0x00000000


	//----- nvinfo : EIATTR_MIN_STACK_SIZE
	.align		4
.L_1307:
        /*1dac*/ 	.byte	0x04, 0x12
        /*1dae*/ 	.short	(.L_1309 - .L_1308)
	.align		4
.L_1308:
        /*1db0*/ 	.word	index@(_ZN2at6native27unrolled_elementwise_kernelIZZZNS0_16ceil_kernel_cudaERNS_18TensorIteratorBaseEENKUlvE_clEvENKUlvE2_clEvEUlN3c108BFloat16EE_St5arrayIPcLm2EELi4E23TrivialOffsetCalculatorILi1EjESD_NS0_6memory15LoadWithoutCastENSE_16StoreWithoutCastEEEviT_T0_T2_T3_T4_T5_)
        /*1db4*/ 	.word	0x00000000


	//----- nvinfo : EIATTR_MIN_STACK_SIZE
	.align		4
.L_1309:
        /*1db8*/ 	.byte	0x04, 0x12
        /*1dba*/ 	.short	(.L_1311 - .L_1310)
	.align		4
.L_1310:
        /*1dbc*/ 	.word	index@(_ZN2at6native29vectorized_elementwise_kernelILi2EZZZNS0_16ceil_kernel_cudaERNS_18TensorIteratorBaseEENKUlvE_clEvENKUlvE2_clEvEUlN3c108BFloat16EE_St5arrayIPcLm2EEEEviT0_T1_)
        /*1dc0*/ 	.word	0x00000000


	//----- nvinfo : EIATTR_MIN_STACK_SIZE
	.align		4
.L_1311:
        /*1dc4*/ 	.byte	0x04, 0x12
        /*1dc6*/ 	.short	(.L_1313 - .L_1312)
	.align		4
.L_1312:
        /*1dc8*/ 	.word	index@(_ZN2at6native29vectorized_elementwise_kernelILi4EZZZNS0_16ceil_kernel_cudaERNS_18TensorIteratorBaseEENKUlvE_clEvENKUlvE2_clEvEUlN3c108BFloat16EE_St5arrayIPcLm2EEEEviT0_T1_)
        /*1dcc*/ 	.word	0x00000000


	//----- nvinfo : EIATTR_MIN_STACK_SIZE
	.align		4
.L_1313:
        /*1dd0*/ 	.byte	0x04, 0x12
        /*1dd2*/ 	.short	(.L_1315 - .L_1314)
	.align		4
.L_1314:
        /*1dd4*/ 	.word	index@(_ZN2at6native29vectorized_elementwise_kernelILi8EZZZNS0_16ceil_kernel_cudaERNS_18TensorIteratorBaseEENKUlvE_clEvENKUlvE2_clEvEUlN3c108BFloat16EE_St5arrayIPcLm2EEEEviT0_T1_)
        /*1dd8*/ 	.word	0x00000000


	//----- nvinfo : EIATTR_MIN_STACK_SIZE
	.align		4
.L_1315:
        /*1ddc*/ 	.byte	0x04, 0x12
        /*1dde*/ 	.short	(.L_1317 - .L_1316)
	.align		4
.L_1316:
        /*1de0*/ 	.word	index@(_ZN2at6native18elementwise_kernelILi128ELi4EZNS0_15gpu_kernel_implIZZZNS0_16ceil_kernel_cudaERNS_18TensorIteratorBaseEENKUlvE_clEvENKUlvE1_clEvEUlN3c104HalfEE_EEvS4_RKT_EUliE_EEviT1_)
        /*1de4*/ 	.word	0x00000000


	//----- nvinfo : EIATTR_MIN_STACK_SIZE
	.align		4
.L_1317:
        /*1de8*/ 	.byte	0x04, 0x12
        /*1dea*/ 	.short	(.L_1319 - .L_1318)
	.align		4
.L_1318:
        /*1dec*/ 	.word	index@(_ZN2at6native27unrolled_elementwise_kernelIZZZNS0_16ceil_kernel_cudaERNS_18TensorIteratorBaseEENKUlvE_clEvENKUlvE1_clEvEUlN3c104HalfEE_St5arrayIPcLm2EELi4E23TrivialOffsetCalculatorILi1EjESD_NS0_6memory12LoadWithCastILi1EEENSE_13StoreWithCastILi1EEEEEviT_T0_T2_T3_T4_T5_)
        /*1df0*/ 	.word	0x00000000


	//----- nvinfo : EIATTR_MIN_STACK_SIZE
	.align		4
.L_1319:
        /*1df4*/ 	.byte	0x04, 0x12
        /*1df6*/ 	.short	(.L_1321 - .L_1320)
	.align		4
.L_1320:
        /*1df8*/ 	.word	index@(_ZN2at6native18elementwise_kernelILi128ELi4EZNS0_22gpu_kernel_impl_nocastIZZZNS0_16ceil_kernel_cudaERNS_18TensorIteratorBaseEENKUlvE_clEvENKUlvE1_clEvEUlN3c104HalfEE_EEvS4_RKT_EUliE_EEviT1_)
        /*1dfc*/ 	.word	0x00000000


	//----- nvinfo : EIATTR_MIN_STACK_SIZE
	.align		4
.L_1321:
        /*1e00*/ 	.byte	0x04, 0x12
        /*1e02*/ 	.short	(.L_1323 - .L_1322)
	.align		4
.L_1322:
        /*1e04*/ 	.word	index@(_ZN2at6native27unrolled_elementwise_kernelIZZZNS0_16ceil_kernel_cudaERNS_18TensorIteratorBaseEENKUlvE_clEvENKUlvE1_clEvEUlN3c104HalfEE_St5arrayIPcLm2EELi4E23TrivialOffsetCalculatorILi1EjESD_NS0_6memory15LoadWithoutCastENSE_16StoreWithoutCastEEEviT_T0_T2_T3_T4_T5_)
        /*1e08*/ 	.word	0x00000000


	//----- nvinfo : EIATTR_MIN_STACK_SIZE
	.align		4
.L_1323:
        /*1e0c*/ 	.byte	0x04, 0x12
        /*1e0e*/ 	.short	(.L_1325 - .L_1324)
	.align		4
.L_1324:
        /*1e10*/ 	.word	index@(_ZN2at6native29vectorized_elementwise_kernelILi2EZZZNS0_16ceil_kernel_cudaERNS_18TensorIteratorBaseEENKUlvE_clEvENKUlvE1_clEvEUlN3c104HalfEE_St5arrayIPcLm2EEEEviT0_T1_)
        /*1e14*/ 	.word	0x00000000


	//----- nvinfo : EIATTR_MIN_STACK_SIZE
	.align		4
.L_1325:
        /*1e18*/ 	.byte	0x04, 0x12
        /*1e1a*/ 	.short	(.L_1327 - .L_1326)
	.align		4
.L_1326:
        /*1e1c*/ 	.word	index@(_ZN2at6native29vectorized_elementwise_kernelILi4EZZZNS0_16ceil_kernel_cudaERNS_18TensorIteratorBaseEENKUlvE_clEvENKUlvE1_clEvEUlN3c104HalfEE_St5arrayIPcLm2EEEEviT0_T1_)
        /*1e20*/ 	.word	0x00000000


	//----- nvinfo : EIATTR_MIN_STACK_SIZE
	.align		4
.L_1327:
        /*1e24*/ 	.byte	0x04, 0x12
        /*1e26*/ 	.short	(.L_1329 - .L_1328)
	.align		4
.L_1328:
        /*1e28*/ 	.word	index@(_ZN2at6native29vectorized_elementwise_kernelILi8EZZZNS0_16ceil_kernel_cudaERNS_18TensorIteratorBaseEENKUlvE_clEvENKUlvE1_clEvEUlN3c104HalfEE_St5arrayIPcLm2EEEEviT0_T1_)
        /*1e2c*/ 	.word	0x00000000


	//----- nvinfo : EIATTR_MIN_STACK_SIZE
	.align		4
.L_1329:
        /*1e30*/ 	.byte	0x04, 0x12
        /*1e32*/ 	.short	(.L_1331 - .L_1330)
	.align		4
.L_1330:
        /*1e34*/ 	.word	index@(_ZN2at6native18elementwise_kernelILi128ELi4EZNS0_15gpu_kernel_implIZZZNS0_16ceil_kernel_cudaERNS_18TensorIteratorBaseEENKUlvE_clEvENKUlvE0_clEvEUlfE_EEvS4_RKT_EUliE_EEviT1_)
        /*1e38*/ 	.word	0x00000000


	//----- nvinfo : EIATTR_MIN_STACK_SIZE
	.align		4
.L_1331:
        /*1e3c*/ 	.byte	0x04, 0x12
        /*1e3e*/ 	.short	(.L_1333 - .L_1332)
	.align		4
.L_1332:
        /*1e40*/ 	.word	index@(_ZN2at6native27unrolled_elementwise_kernelIZZZNS0_16ceil_kernel_cudaERNS_18TensorIteratorBaseEENKUlvE_clEvENKUlvE0_clEvEUlfE_St5arrayIPcLm2EELi4E23TrivialOffsetCalculatorILi1EjESB_NS0_6memory12LoadWithCastILi1EEENSC_13StoreWithCastILi1EEEEEviT_T0_T2_T3_T4_T5_)
        /*1e44*/ 	.word	0x00000000


	//----- nvinfo : EIATTR_MIN_STACK_SIZE
	.align		4
.L_1333:
        /*1e48*/ 	.byte	0x04, 0x12
        /*1e4a*/ 	.short	(.L_1335 - .L_1334)
	.align		4
.L_1334:
        /*1e4c*/ 	.word	index@(_ZN2at6native18elementwise_kernelILi128ELi2EZNS0_22gpu_kernel_impl_nocastIZZZNS0_16ceil_kernel_cudaERNS_18TensorIteratorBaseEENKUlvE_clEvENKUlvE0_clEvEUlfE_EEvS4_RKT_EUliE_EEviT1_)
        /*1e50*/ 	.word	0x00000000


	//----- nvinfo : EIATTR_MIN_STACK_SIZE
	.align		4
.L_1335:
        /*1e54*/ 	.byte	0x04, 0x12
        /*1e56*/ 	.short	(.L_1337 - .L_1336)
	.align		4
.L_1336:
        /*1e58*/ 	.word	index@(_ZN2at6native27unrolled_elementwise_kernelIZZZNS0_16ceil_kernel_cudaERNS_18TensorIteratorBaseEENKUlvE_clEvENKUlvE0_clEvEUlfE_St5arrayIPcLm2EELi4E23TrivialOffsetCalculatorILi1EjESB_NS0_6memory15LoadWithoutCastENSC_16StoreWithoutCastEEEviT_T0_T2_T3_T4_T5_)
        /*1e5c*/ 	.word	0x00000000


	//----- nvinfo : EIATTR_MIN_STACK_SIZE
	.align		4
.L_1337:
        /*1e60*/ 	.byte	0x04, 0x12
        /*1e62*/ 	.short	(.L_1339 - .L_1338)
	.align		4
.L_1338:
        /*1e64*/ 	.word	index@(_ZN2at6native29vectorized_elementwise_kernelILi2EZZZNS0_16ceil_kernel_cudaERNS_18TensorIteratorBaseEENKUlvE_clEvENKUlvE0_clEvEUlfE_St5arrayIPcLm2EEEEviT0_T1_)
        /*1e68*/ 	.word	0x00000000


	//----- nvinfo : EIATTR_MIN_STACK_SIZE
	.align		4
.L_1339:
        /*1e6c*/ 	.byte	0x04, 0x12
        /*1e6e*/ 	.short	(.L_1341 - .L_1340)
	.align		4
.L_1340:
        /*1e70*/ 	.word	index@(_ZN2at6native29vectorized_elementwise_kernelILi4EZZZNS0_16ceil_kernel_cudaERNS_18TensorIteratorBaseEENKUlvE_clEvENKUlvE0_clEvEUlfE_St5arrayIPcLm2EEEEviT0_T1_)
        /*1e74*/ 	.word	0x00000000


	//----- nvinfo : EIATTR_MIN_STACK_SIZE
	.align		4
.L_1341:
        /*1e78*/ 	.byte	0x04, 0x12
        /*1e7a*/ 	.short	(.L_1343 - .L_1342)
	.align		4
.L_1342:
        /*1e7c*/ 	.word	index@(_ZN2at6native29vectorized_elementwise_kernelILi8EZZZNS0_16ceil_kernel_cudaERNS_18TensorIteratorBaseEENKUlvE_clEvENKUlvE0_clEvEUlfE_St5arrayIPcLm2EEEEviT0_T1_)
        /*1e80*/ 	.word	0x00000000


	//----- nvinfo : EIATTR_MIN_STACK_SIZE
	.align		4
.L_1343:
        /*1e84*/ 	.byte	0x04, 0x12
        /*1e86*/ 	.short	(.L_1345 - .L_1344)
	.align		4
.L_1344:
        /*1e88*/ 	.word	index@(_ZN2at6native18elementwise_kernelILi128ELi4EZNS0_15gpu_kernel_implIZZZNS0_16ceil_kernel_cudaERNS_18TensorIteratorBaseEENKUlvE_clEvENKUlvE_clEvEUldE_EEvS4_RKT_EUliE_EEviT1_)
        /*1e8c*/ 	.word	0x00000000


	//----- nvinfo : EIATTR_MIN_STACK_SIZE
	.align		4
.L_1345:
        /*1e90*/ 	.byte	0x04, 0x12
        /*1e92*/ 	.short	(.L_1347 - .L_1346)
	.align		4
.L_1346:
        /*1e94*/ 	.word	index@(_ZN2at6native27unrolled_elementwise_kernelIZZZNS0_16ceil_kernel_cudaERNS_18TensorIteratorBaseEENKUlvE_clEvENKUlvE_clEvEUldE_St5arrayIPcLm2EELi4E23TrivialOffsetCalculatorILi1EjESB_NS0_6memory12LoadWithCastILi1EEENSC_13StoreWithCastILi1EEEEEviT_T0_T2_T3_T4_T5_)
        /*1e98*/ 	.word	0x00000000


	//----- nvinfo : EIATTR_MIN_STACK_SIZE
	.align		4
.L_1347:
        /*1e9c*/ 	.byte	0x04, 0x12
        /*1e9e*/ 	.short	(.L_1349 - .L_1348)
	.align		4
.L_1348:
        /*1ea0*/ 	.word	index@(_ZN2at6native18elementwise_kernelILi128ELi2EZNS0_22gpu_kernel_impl_nocastIZZZNS0_16ceil_kernel_cudaERNS_18TensorIteratorBaseEENKUlvE_clEvENKUlvE_clEvEUldE_EEvS4_RKT_EUliE_EEviT1_)
        /*1ea4*/ 	.word	0x00000000


	//----- nvinfo : EIATTR_MIN_STACK_SIZE
	.align		4
.L_1349:
        /*1ea8*/ 	.byte	0x04, 0x12
        /*1eaa*/ 	.short	(.L_1351 - .L_1350)
	.align		4
.L_1350:
        /*1eac*/ 	.word	index@(_ZN2at6native27unrolled_elementwise_kernelIZZZNS0_16ceil_kernel_cudaERNS_18TensorIteratorBaseEENKUlvE_clEvENKUlvE_clEvEUldE_St5arrayIPcLm2EELi4E23TrivialOffsetCalculatorILi1EjESB_NS0_6memory15LoadWithoutCastENSC_16StoreWithoutCastEEEviT_T0_T2_T3_T4_T5_)
        /*1eb0*/ 	.word	0x00000000


	//----- nvinfo : EIATTR_MIN_STACK_SIZE
	.align		4
.L_1351:
        /*1eb4*/ 	.byte	0x04, 0x12
        /*1eb6*/ 	.short	(.L_1353 - .L_1352)
	.align		4
.L_1352:
        /*1eb8*/ 	.word	index@(_ZN2at6native29vectorized_elementwise_kernelILi2EZZZNS0_16ceil_kernel_cudaERNS_18TensorIteratorBaseEENKUlvE_clEvENKUlvE_clEvEUldE_St5arrayIPcLm2EEEEviT0_T1_)
        /*1ebc*/ 	.word	0x00000000


	//----- nvinfo : EIATTR_MIN_STACK_SIZE
	.align		4
.L_1353:
        /*1ec0*/ 	.byte	0x04, 0x12
        /*1ec2*/ 	.short	(.L_1355 - .L_1354)
	.align		4
.L_1354:
        /*1ec4*/ 	.word	index@(_ZN2at6native29vectorized_elementwise_kernelILi4EZZZNS0_16ceil_kernel_cudaERNS_18TensorIteratorBaseEENKUlvE_clEvENKUlvE_clEvEUldE_St5arrayIPcLm2EEEEviT0_T1_)
        /*1ec8*/ 	.word	0x00000000


	//----- nvinfo : EIATTR_MIN_STACK_SIZE
	.align		4
.L_1355:
        /*1ecc*/ 	.byte	0x04, 0x12
        /*1ece*/ 	.short	(.L_1357 - .L_1356)
	.align		4
.L_1356:
        /*1ed0*/ 	.word	index@(_ZN2at6native29vectorized_elementwise_kernelILi8EZZZNS0_16ceil_kernel_cudaERNS_18TensorIteratorBaseEENKUlvE_clEvENKUlvE_clEvEUldE_St5arrayIPcLm2EEEEviT0_T1_)
        /*1ed4*/ 	.word	0x00000000
.L_1357:


//--------------------- .nv.compat                --------------------------
	.section	.nv.compat,"",@"SHT_CUDA_COMPAT_INFO"
	.align	4
        /*0000*/ 	.byte	0x02, 0x09, 0x00, 0x00, 0x02, 0x02, 0x01, 0x00, 0x02, 0x05, 0x05, 0x00, 0x03, 0x07, 0x01, 0x01
        /*0010*/ 	.byte	0x02, 0x03, 0x00, 0x00, 0x02, 0x06, 0x01, 0x00, 0x04, 0x0b, 0x08, 0x00, 0x00, 0x00, 0x00, 0x00
        /*0020*/ 	.byte	0x00, 0x00, 0x00, 0x00


//--------------------- .nv.info._ZN2at6native18elementwise_kernelILi128ELi4EZNS0_15gpu_kernel_implIZZZNS0_17trunc_kernel_cudaERNS_18TensorIteratorBaseEENKUlvE_clEvENKUlvE2_clEvEUlN3c108BFloat16EE_EEvS4_RKT_EUliE_EEviT1_ --------------------------
	.section	.nv.info._ZN2at6native18elementwise_kernelILi128ELi4EZNS0_15gpu_kernel_implIZZZNS0_17trunc_kernel_cudaERNS_18TensorIteratorBaseEENKUlvE_clEvENKUlvE2_clEvEUlN3c108BFloat16EE_EEvS4_RKT_EUliE_EEviT1_,"",@"SHT_CUDA_INFO"
	.sectionflags	@""
	.align	4


	//----- nvinfo : EIATTR_CUDA_API_VERSION
	.align		4
        /*0000*/ 	.byte	0x04, 0x37
        /*0002*/ 	.short	(.L_1359 - .L_1358)
.L_1358:
        /*0004*/ 	.word	0x00000082


	//----- nvinfo : EIATTR_KPARAM_INFO
	.align		4
.L_1359:
        /*0008*/ 	.byte	0x04, 0x17
        /*000a*/ 	.short	(.L_1361 - .L_1360)
.L_1360:
        /*000c*/ 	.word	0x00000000
        /*0010*/ 	.short	0x0001
        /*0012*/ 	.short	0x0008
        /*0014*/ 	.byte	0x00, 0xf0, 0x61, 0x08


	//----- nvinfo : EIATTR_KPARAM_INFO
	.align		4
.L_1361:
        /*0018*/ 	.byte	0x04, 0x17
        /*001a*/ 	.short	(.L_1363 - .L_1362)
.L_1362:
        /*001c*/ 	.word	0x00000000
        /*0020*/ 	.short	0x0000
        /*0022*/ 	.short	0x0000
        /*0024*/ 	.byte	0x00, 0xf0, 0x11, 0x00


	//----- nvinfo : EIATTR_SPARSE_MMA_MASK
	.align		4
.L_1363:
        /*0028*/ 	.byte	0x03, 0x50
        /*002a*/ 	.short	0x0000


	//----- nvinfo : EIATTR_MAXREG_COUNT
	.align		4
        /*002c*/ 	.byte	0x03, 0x1b
        /*002e*/ 	.short	0x0080


	//----- nvinfo : EIATTR_EXTERNS
	.align		4
        /*0030*/ 	.byte	0x04, 0x0f
        /*0032*/ 	.short	(.L_1365 - .L_1364)


	//   ....[0]....
	.align		4
.L_1364:
        /*0034*/ 	.word	index@(__assertfail)


	//----- nvinfo : EIATTR_MERCURY_ISA_VERSION
	.align		4
.L_1365:
        /*0038*/ 	.byte	0x03, 0x5f
        /*003a*/ 	.short	0x0101


	//----- nvinfo : EIATTR_SYSCALL_OFFSETS
	.align		4
        /*003c*/ 	.byte	0x04, 0x46
        /*003e*/ 	.short	(.L_1367 - .L_1366)


	//   ....[0]....
.L_1366:
        /*0040*/ 	.word	0x000022d0


	//   ....[1]....
        /*0044*/ 	.word	0x00003260


	//   ....[2]....
        /*0048*/ 	.word	0x00005590


	//   ....[3]....
        /*004c*/ 	.word	0x00006520


	//   ....[4]....
        /*0050*/ 	.word	0x00008840


	//   ....[5]....
        /*0054*/ 	.word	0x000097d0


	//   ....[6]....
        /*0058*/ 	.word	0x0000bae0


	//   ....[7]....
        /*005c*/ 	.word	0x0000ca70


	//----- nvinfo : EIATTR_EXIT_INSTR_OFFSETS
	.align		4
.L_1367:
        /*0060*/ 	.byte	0x04, 0x1c
        /*0062*/ 	.short	(.L_1369 - .L_1368)


	//   ....[0]....
.L_1368:
        /*0064*/ 	.word	0x000098a0


	//   ....[1]....
        /*0068*/ 	.word	0x0000bca0


	//   ....[2]....
        /*006c*/ 	.word	0x0000bce0


	//   ....[3]....
        /*0070*/ 	.word	0x0000bd80


	//   ....[4]....
        /*0074*/ 	.word	0x0000bdc0


	//   ....[5]....
        /*0078*/ 	.word	0x0000be00


	//   ....[6]....
        /*007c*/ 	.word	0x0000be90


	//   ....[7]....
        /*0080*/ 	.word	0x0000bed0


	//   ....[8]....
        /*0084*/ 	.word	0x0000bf70


	//   ....[9]....
        /*0088*/ 	.word	0x0000bfc0


	//   ....[10]....
        /*008c*/ 	.word	0x0000c010


	//   ....[11]....
        /*0090*/ 	.word	0x0000c0e0


	//   ....[12]....
        /*0094*/ 	.word	0x0000c140


	//   ....[13]....
        /*0098*/ 	.word	0x0000c2d0


	//   ....[14]....
        /*009c*/ 	.word	0x0000c430


	//   ....[15]....
        /*00a0*/ 	.word	0x0000c450


	//   ....[16]....
        /*00a4*/ 	.word	0x0000c510


	//   ....[17]....
        /*00a8*/ 	.word	0x0000c690


	//   ....[18]....
        /*00ac*/ 	.word	0x0000c810


	//   ....[19]....
        /*00b0*/ 	.word	0x0000c970


	//   ....[20]....
        /*00b4*/ 	.word	0x0000ca80


	//   ....[21]....
        /*00b8*/ 	.word	0x0000cac0


	//   ....[22]....
        /*00bc*/ 	.word	0x0000cb00


	//----- nvinfo : EIATTR_MAX_THREADS
	.align		4
.L_1369:
        /*00c0*/ 	.byte	0x04, 0x05
        /*00c2*/ 	.short	(.L_1371 - .L_1370)
.L_1370:
        /*00c4*/ 	.word	0x00000080
        /*00c8*/ 	.word	0x00000001
        /*00cc*/ 	.word	0x00000001


	//----- nvinfo : EIATTR_CRS_STACK_SIZE
	.align		4
.L_1371:
        /*00d0*/ 	.byte	0x04, 0x1e
        /*00d2*/ 	.short	(.L_1373 - .L_1372)
.L_1372:
        /*00d4*/ 	.word	0x00000000


	//----- nvinfo : EIATTR_CBANK_PARAM_SIZE
	.align		4
.L_1373:
        /*00d8*/ 	.byte	0x03, 0x19
        /*00da*/ 	.short	0x0220


	//----- nvinfo : EIATTR_PARAM_CBANK
	.align		4
        /*00dc*/ 	.byte	0x04, 0x0a
        /*00de*/ 	.short	(.L_1375 - .L_1374)
	.align		4
.L_1374:
        /*00e0*/ 	.word	index@(.nv.constant0._ZN2at6native18elementwise_kernelILi128ELi4EZNS0_15gpu_kernel_implIZZZNS0_17trunc_kernel_cudaERNS_18TensorIteratorBaseEENKUlvE_clEvENKUlvE2_clEvEUlN3c108BFloat16EE_EEvS4_RKT_EUliE_EEviT1_)
        /*00e4*/ 	.short	0x0210
        /*00e6*/ 	.short	0x0220


	//----- nvinfo : EIATTR_SW_WAR
	.align		4
.L_1375:
        /*00e8*/ 	.byte	0x04, 0x36
        /*00ea*/ 	.short	(.L_1377 - .L_1376)
.L_1376:
        /*00ec*/ 	.word	0x00000008
.L_1377:


//--------------------- .nv.info._ZN2at6native27unrolled_elementwise_kernelIZZZNS0_17trunc_kernel_cudaERNS_18TensorIteratorBaseEENKUlvE_clEvENKUlvE2_clEvEUlN3c108BFloat16EE_St5arrayIPcLm2EELi4E23TrivialOffsetCalculatorILi1EjESD_NS0_6memory12LoadWithCastILi1EEENSE_13StoreWithCastILi1EEEEEviT_T0_T2_T3_T4_T5_ --------------------------
	.section	.nv.info._ZN2at6native27unrolled_elementwise_kernelIZZZNS0_17trunc_kernel_cudaERNS_18TensorIteratorBaseEENKUlvE_clEvENKUlvE2_clEvEUlN3c108BFloat16EE_St5arrayIPcLm2EELi4E23TrivialOffsetCalculatorILi1EjESD_NS0_6memory12LoadWithCastILi1EEENSE_13StoreWithCastILi1EEEEEviT_T0_T2_T3_T4_T5_,"",@"SHT_CUDA_INFO"
	.sectionflags	@""
	.align	4


	//----- nvinfo : EIATTR_CUDA_API_VERSION
	.align		4
        /*0000*/ 	.byte	0x04, 0x37
        /*0002*/ 	.short	(.L_1379 - .L_1378)
.L_1378:
        /*0004*/ 	.word	0x00000082


	//----- nvinfo : EIATTR_KPARAM_INFO
	.align		4
.L_1379:
        /*0008*/ 	.byte	0x04, 0x17
        /*000a*/ 	.short	(.L_1381 - .L_1380)
.L_1380:
        /*000c*/ 	.word	0x00000000
        /*0010*/ 	.short	0x0006
        /*0012*/ 	.short	0x0024
        /*0014*/ 	.byte	0x00, 0xf0, 0x21, 0x00


	//----- nvinfo : EIATTR_KPARAM_INFO
	.align		4
.L_1381:
        /*0018*/ 	.byte	0x04, 0x17
        /*001a*/ 	.short	(.L_1383 - .L_1382)
.L_1382:
        /*001c*/ 	.word	0x00000000
        /*0020*/ 	.short	0x0005
        /*0022*/ 	.short	0x001c
        /*0024*/ 	.byte	0x00, 0xf0, 0x21, 0x00


	//----- nvinfo : EIATTR_KPARAM_INFO
	.align		4
.L_1383:
        /*0028*/ 	.byte	0x04, 0x17
        /*002a*/ 	.short	(.L_1385 - .L_1384)
.L_1384:
        /*002c*/ 	.word	0x00000000
        /*0030*/ 	.short	0x0004
        /*0032*/ 	.short	0x0019
        /*0034*/ 	.byte	0x00, 0xf0, 0x05, 0x00


	//----- nvinfo : EIATTR_KPARAM_INFO
	.align		4
.L_1385:
        /*0038*/ 	.byte	0x04, 0x17
        /*003a*/ 	.short	(.L_1387 - .L_1386)
.L_1386:
        /*003c*/ 	.word	0x00000000
        /*0040*/ 	.short	0x0003
        /*0042*/ 	.short	0x0018
        /*0044*/ 	.byte	0x00, 0xf0, 0x05, 0x00


	//----- nvinfo : EIATTR_KPARAM_INFO
	.align		4
.L_1387:
        /*0048*/ 	.byte	0x04, 0x17
        /*004a*/ 	.short	(.L_1389 - .L_1388)
.L_1388:
        /*004c*/ 	.word	0x00000000
        /*0050*/ 	.short	0x0002
        /*0052*/ 	.short	0x0008
        /*0054*/ 	.byte	0x00, 0xf0, 0x41, 0x00


	//----- nvinfo : EIATTR_KPARAM_INFO
	.align		4
.L_1389:
        /*0058*/ 	.byte	0x04, 0x17
        /*005a*/ 	.short	(.L_1391 - .L_1390)
.L_1390:
        /*005c*/ 	.word	0x00000000
        /*0060*/ 	.short	0x0001
        /*0062*/ 	.short	0x0004
        /*0064*/ 	.byte	0x00, 0xf0, 0x05, 0x00


	//----- nvinfo : EIATTR_KPARAM_INFO
	.align		4
.L_1391:
        /*0068*/ 	.byte	0x04, 0x17
        /*006a*/ 	.short	(.L_1393 - .L_1392)
.L_1392:
        /*006c*/ 	.word	0x00000000
        /*0070*/ 	.short	0x0000
        /*0072*/ 	.short	0x0000
        /*0074*/ 	.byte	0x00, 0xf0, 0x11, 0x00


	//----- nvinfo : EIATTR_SPARSE_MMA_MASK
	.align		4
.L_1393:
        /*0078*/ 	.byte	0x03, 0x50
        /*007a*/ 	.short	0x0000


	//----- nvinfo : EIATTR_MAXREG_COUNT
	.align		4
        /*007c*/ 	.byte	0x03, 0x1b
        /*007e*/ 	.short	0x00ff


	//----- nvinfo : EIATTR_EXTERNS
	.align		4
        /*0080*/ 	.byte	0x04, 0x0f
        /*0082*/ 	.short	(.L_1395 - .L_1394)


	//   ....[0]....
	.align		4
.L_1394:
        /*0084*/ 	.word	index@(__assertfail)


	//----- nvinfo : EIATTR_MERCURY_ISA_VERSION
	.align		4
.L_1395:
        /*0088*/ 	.byte	0x03, 0x5f
        /*008a*/ 	.short	0x0101


	//----- nvinfo : EIATTR_SYSCALL_OFFSETS
	.align		4
        /*008c*/ 	.byte	0x04, 0x46
        /*008e*/ 	.short	(.L_1397 - .L_1396)


	//   ....[0]....
.L_1396:
        /*0090*/ 	.word	0x000010e0


	//   ....[1]....
        /*0094*/ 	.word	0x00002220


	//   ....[2]....
        /*0098*/ 	.word	0x00003370


	//   ....[3]....
        /*009c*/ 	.word	0x00004490


	//   ....[4]....
        /*00a0*/ 	.word	0x00005720


	//   ....[5]....
        /*00a4*/ 	.word	0x00006740


	//   ....[6]....
        /*00a8*/ 	.word	0x00007720


	//   ....[7]....
        /*00ac*/ 	.word	0x00008700


	//----- nvinfo : EIATTR_EXIT_INSTR_OFFSETS
	.align		4
.L_1397:
        /*00b0*/ 	.byte	0x04, 0x1c
        /*00b2*/ 	.short	(.L_1399 - .L_1398)


	//   ....[0]....
.L_1398:
        /*00b4*/ 	.word	0x000077e0


	//   ....[1]....
        /*00b8*/ 	.word	0x00007930


	//   ....[2]....
        /*00bc*/ 	.word	0x00007970


	//   ....[3]....
        /*00c0*/ 	.word	0x00007a10


	//   ....[4]....
        /*00c4*/ 	.word	0x00007a50


	//   ....[5]....
        /*00c8*/ 	.word	0x00007a90


	//   ....[6]....
        /*00cc*/ 	.word	0x00007b20


	//   ....[7]....
        /*00d0*/ 	.word	0x00007b60


	//   ....[8]....
        /*00d4*/ 	.word	0x00007c00


	//   ....[9]....
        /*00d8*/ 	.word	0x00007c50


	//   ....[10]....
        /*00dc*/ 	.word	0x00007ca0


	//   ....[11]....
        /*00e0*/ 	.word	0x00007d70


	//   ....[12]....
        /*00e4*/ 	.word	0x00007dd0


	//   ....[13]....
        /*00e8*/ 	.word	0x00007f60


	//   ....[14]....
        /*00ec*/ 	.word	0x000080c0


	//   ....[15]....
        /*00f0*/ 	.word	0x000080e0


	//   ....[16]....
        /*00f4*/ 	.word	0x000081a0


	//   ....[17]....
        /*00f8*/ 	.word	0x00008320


	//   ....[18]....
        /*00fc*/ 	.word	0x000084a0


	//   ....[19]....
        /*0100*/ 	.word	0x00008600


	//   ....[20]....
        /*0104*/ 	.word	0x00008710


	//   ....[21]....
        /*0108*/ 	.word	0x00008750


	//   ....[22]....
        /*010c*/ 	.word	0x00008790


	//----- nvinfo : EIATTR_MAX_THREADS
	.align		4
.L_1399:
        /*0110*/ 	.byte	0x04, 0x05
        /*0112*/ 	.short	(.L_1401 - .L_1400)
.L_1400:
        /*0114*/ 	.word	0x00000080
        /*0118*/ 	.word	0x00000001
        /*011c*/ 	.word	0x00000001


	//----- nvinfo : EIATTR_CRS_STACK_SIZE
	.align		4
.L_1401:
        /*0120*/ 	.byte	0x04, 0x1e
        /*0122*/ 	.short	(.L_1403 - .L_1402)
.L_1402:
        /*0124*/ 	.word	0x00000000


	//----- nvinfo : EIATTR_CBANK_PARAM_SIZE
	.align		4
.L_1403:
        /*0128*/ 	.byte	0x03, 0x19
        /*012a*/ 	.short	0x002c


	//----- nvinfo : EIATTR_PARAM_CBANK
	.align		4
        /*012c*/ 	.byte	0x04, 0x0a
        /*012e*/ 	.short	(.L_1405 - .L_1404)
	.align		4
.L_1404:
        /*0130*/ 	.word	index@(.nv.constant0._ZN2at6native27unrolled_elementwise_kernelIZZZNS0_17trunc_kernel_cudaERNS_18TensorIteratorBaseEENKUlvE_clEvENKUlvE2_clEvEUlN3c108BFloat16EE_St5arrayIPcLm2EELi4E23TrivialOffsetCalculatorILi1EjESD_NS0_6memory12LoadWithCastILi1EEENSE_13StoreWithCastILi1EEEEEviT_T0_T2_T3_T4_T5_)
        /*0134*/ 	.short	0x0210
        /*0136*/ 	.short	0x002c


	//----- nvinfo : EIATTR_SW_WAR
	.align		4
.L_1405:
        /*0138*/ 	.byte	0x04, 0x36
        /*013a*/ 	.short	(.L_1407 - .L_1406)
.L_1406:
        /*013c*/ 	.word	0x00000008
.L_1407:


//--------------------- .nv.info._ZN2at6native18elementwise_kernelILi128ELi4EZNS0_22gpu_kernel_impl_nocastIZZZNS0_17trunc_kernel_cudaERNS_18TensorIteratorBaseEENKUlvE_clEvENKUlvE2_clEvEUlN3c108BFloat16EE_EEvS4_RKT_EUliE_EEviT1_ --------------------------
	.section	.nv.info._ZN2at6native18elementwise_kernelILi128ELi4EZNS0_22gpu_kernel_impl_nocastIZZZNS0_17trunc_kernel_cudaERNS_18TensorIteratorBaseEENKUlvE_clEvENKUlvE2_clEvEUlN3c108BFloat16EE_EEvS4_RKT_EUliE_EEviT1_,"",@"SHT_CUDA_INFO"
	.sectionflags	@""
	.align	4


	//----- nvinfo : EIATTR_CUDA_API_VERSION
	.align		4
        /*0000*/ 	.byte	0x04, 0x37
        /*0002*/ 	.short	(.L_1409 - .L_1408)
.L_1408:
        /*0004*/ 	.word	0x00000082


	//----- nvinfo : EIATTR_KPARAM_INFO
	.align		4
.L_1409:
        /*0008*/ 	.byte	0x04, 0x17
        /*000a*/ 	.short	(.L_1411 - .L_1410)
.L_1410:
        /*000c*/ 	.word	0x00000000
        /*0010*/ 	.short	0x0001
        /*0012*/ 	.short	0x0008
        /*0014*/ 	.byte	0x00, 0xf0, 0x61, 0x08


	//----- nvinfo : EIATTR_KPARAM_INFO
	.align		4
.L_1411:
        /*0018*/ 	.byte	0x04, 0x17
        /*001a*/ 	.short	(.L_1413 - .L_1412)
.L_1412:
        /*001c*/ 	.word	0x00000000
        /*0020*/ 	.short	0x0000
        /*0022*/ 	.short	0x0000
        /*0024*/ 	.byte	0x00, 0xf0, 0x11, 0x00


	//----- nvinfo : EIATTR_SPARSE_MMA_MASK
	.align		4
.L_1413:
        /*0028*/ 	.byte	0x03, 0x50
        /*002a*/ 	.short	0x0000


	//----- nvinfo : EIATTR_MAXREG_COUNT
	.align		4
        /*002c*/ 	.byte	0x03, 0x1b
        /*002e*/ 	.short	0x0080


	//----- nvinfo : EIATTR_MERCURY_ISA_VERSION
	.align		4
        /*0030*/ 	.byte	0x03, 0x5f
        /*0032*/ 	.short	0x0101


	//----- nvinfo : EIATTR_EXIT_INSTR_OFFSETS
	.align		4
        /*0034*/ 	.byte	0x04, 0x1c
        /*0036*/ 	.short	(.L_1415 - .L_1414)


	//   ....[0]....
.L_1414:
        /*0038*/ 	.word	0x00003bf0


	//   ....[1]....
        /*003c*/ 	.word	0x00004f90


	//----- nvinfo : EIATTR_MAX_THREADS
	.align		4
.L_1415:
        /*0040*/ 	.byte	0x04, 0x05
        /*0042*/ 	.short	(.L_1417 - .L_1416)
.L_1416:
        /*0044*/ 	.word	0x00000080
        /*0048*/ 	.word	0x00000001
        /*004c*/ 	.word	0x00000001


	//----- nvinfo : EIATTR_CRS_STACK_SIZE
	.align		4
.L_1417:
        /*0050*/ 	.byte	0x04, 0x1e
        /*0052*/ 	.short	(.L_1419 - .L_1418)
.L_1418:
        /*0054*/ 	.word	0x00000000


	//----- nvinfo : EIATTR_CBANK_PARAM_SIZE
	.align		4
.L_1419:
        /*0058*/ 	.byte	0x03, 0x19
        /*005a*/ 	.short	0x0220


	//----- nvinfo : EIATTR_PARAM_CBANK
	.align		4
        /*005c*/ 	.byte	0x04, 0x0a
        /*005e*/ 	.short	(.L_1421 - .L_1420)
	.align		4
.L_1420:
        /*0060*/ 	.word	index@(.nv.constant0._ZN2at6native18elementwise_kernelILi128ELi4EZNS0_22gpu_kernel_impl_nocastIZZZNS0_17trunc_kernel_cudaERNS_18TensorIteratorBaseEENKUlvE_clEvENKUlvE2_clEvEUlN3c108BFloat16EE_EEvS4_RKT_EUliE_EEviT1_)
        /*0064*/ 	.short	0x0210
        /*0066*/ 	.short	0x0220


	//----- nvinfo : EIATTR_SW_WAR
	.align		4
.L_1421:
        /*0068*/ 	.byte	0x04, 0x36
        /*006a*/ 	.short	(.L_1423 - .L_1422)
.L_1422:
        /*006c*/ 	.word	0x00000008
.L_1423:


//--------------------- .nv.info._ZN2at6native27unrolled_elementwise_kernelIZZZNS0_17trunc_kernel_cudaERNS_18TensorIteratorBaseEENKUlvE_clEvENKUlvE2_clEvEUlN3c108BFloat16EE_St5arrayIPcLm2EELi4E23TrivialOffsetCalculatorILi1EjESD_NS0_6memory15LoadWithoutCastENSE_16StoreWithoutCastEEEviT_T0_T2_T3_T4_T5_ --------------------------
	.section	.nv.info._ZN2at6native27unrolled_elementwise_kernelIZZZNS0_17trunc_kernel_cudaERNS_18TensorIteratorBaseEENKUlvE_clEvENKUlvE2_clEvEUlN3c108BFloat16EE_St5arrayIPcLm2EELi4E23TrivialOffsetCalculatorILi1EjESD_NS0_6memory15LoadWithoutCastENSE_16StoreWithoutCastEEEviT_T0_T2_T3_T4_T5_,"",@"SHT_CUDA_INFO"
	.sectionflags	@""
	.align	4


	//----- nvinfo : EIATTR_CUDA_API_VERSION
	.align		4
        /*0000*/ 	.byte	0x04, 0x37
        /*0002*/ 	.short	(.L_1425 - .L_1424)
.L_1424:
        /*0004*/ 	.word	0x00000082


	//----- nvinfo : EIATTR_KPARAM_INFO
	.align		4
.L_1425:
        /*0008*/ 	.byte	0x04, 0x17
        /*000a*/ 	.short	(.L_1427 - .L_1426)
.L_1426:
        /*000c*/ 	.word	0x00000000
        /*0010*/ 	.short	0x0006
        /*0012*/ 	.short	0x001b
        /*0014*/ 	.byte	0x00, 0xf0, 0x05, 0x00


	//----- nvinfo : EIATTR_KPARAM_INFO
	.align		4
.L_1427:
        /*0018*/ 	.byte	0x04, 0x17
        /*001a*/ 	.short	(.L_1429 - .L_1428)
.L_1428:
        /*001c*/ 	.word	0x00000000
        /*0020*/ 	.short	0x0005
        /*0022*/ 	.short	0x001a
        /*0024*/ 	.byte	0x00, 0xf0, 0x05, 0x00


	//----- nvinfo : EIATTR_KPARAM_INFO
	.align		4
.L_1429:
        /*0028*/ 	.byte	0x04, 0x17
        /*002a*/ 	.short	(.L_1431 - .L_1430)
.L_1430:
        /*002c*/ 	.word	0x00000000
        /*0030*/ 	.short	0x0004
        /*0032*/ 	.short	0x0019
        /*0034*/ 	.byte	0x00, 0xf0, 0x05, 0x00


	//----- nvinfo : EIATTR_KPARAM_INFO
	.align		4
.L_1431:
        /*0038*/ 	.byte	0x04, 0x17
        /*003a*/ 	.short	(.L_1433 - .L_1432)
.L_1432:
        /*003c*/ 	.word	0x00000000
        /*0040*/ 	.short	0x0003
        /*0042*/ 	.short	0x0018
        /*0044*/ 	.byte	0x00, 0xf0, 0x05, 0x00


	//----- nvinfo : EIATTR_KPARAM_INFO
	.align		4
.L_1433:
        /*0048*/ 	.byte	0x04, 0x17
        /*004a*/ 	.short	(.L_1435 - .L_1434)
.L_1434:
        /*004c*/ 	.word	0x00000000
        /*0050*/ 	.short	0x0002
        /*0052*/ 	.short	0x0008
        /*0054*/ 	.byte	0x00, 0xf0, 0x41, 0x00


	//----- nvinfo : EIATTR_KPARAM_INFO
	.align		4
.L_1435:
        /*0058*/ 	.byte	0x04, 0x17
        /*005a*/ 	.short	(.L_1437 - .L_1436)
.L_1436:
        /*005c*/ 	.word	0x00000000
        /*0060*/ 	.short	0x0001
        /*0062*/ 	.short	0x0004
        /*0064*/ 	.byte	0x00, 0xf0, 0x05, 0x00


	//----- nvinfo : EIATTR_KPARAM_INFO
	.align		4
.L_1437:
        /*0068*/ 	.byte	0x04, 0x17
        /*006a*/ 	.short	(.L_1439 - .L_1438)
.L_1438:
        /*006c*/ 	.word	0x00000000
        /*0070*/ 	.short	0x0000
        /*0072*/ 	.short	0x0000
        /*0074*/ 	.byte	0x00, 0xf0, 0x11, 0x00


	//----- nvinfo : EIATTR_SPARSE_MMA_MASK
	.align		4
.L_1439:
        /*0078*/ 	.byte	0x03, 0x50
        /*007a*/ 	.short	0x0000


	//----- nvinfo : EIATTR_MAXREG_COUNT
	.align		4
        /*007c*/ 	.byte	0x03, 0x1b
        /*007e*/ 	.short	0x00ff


	//----- nvinfo : EIATTR_MERCURY_ISA_VERSION
	.align		4
        /*0080*/ 	.byte	0x03, 0x5f
        /*0082*/ 	.short	0x0101


	//----- nvinfo : EIATTR_EXIT_INSTR_OFFSETS
	.align		4
        /*0084*/ 	.byte	0x04, 0x1c
        /*0086*/ 	.short	(.L_1441 - .L_1440)


	//   ....[0]....
.L_1440:
        /*0088*/ 	.word	0x00000470


	//   ....[1]....
        /*008c*/ 	.word	0x000004e0


	//----- nvinfo : EIATTR_MAX_THREADS
	.align		4
.L_1441:
        /*0090*/ 	.byte	0x04, 0x05
        /*0092*/ 	.short	(.L_1443 - .L_1442)
.L_1442:
        /*0094*/ 	.word	0x00000080
        /*0098*/ 	.word	0x00000001
        /*009c*/ 	.word	0x00000001


	//----- nvinfo : EIATTR_CRS_STACK_SIZE
	.align		4
.L_1443:
        /*00a0*/ 	.byte	0x04, 0x1e
        /*00a2*/ 	.short	(.L_1445 - .L_1444)
.L_1444:
        /*00a4*/ 	.word	0x00000000


	//----- nvinfo : EIATTR_CBANK_PARAM_SIZE
	.align		4
.L_1445:
        /*00a8*/ 	.byte	0x03, 0x19
        /*00aa*/ 	.short	0x001c


	//----- nvinfo : EIATTR_PARAM_CBANK
	.align		4
        /*00ac*/ 	.byte	0x04, 0x0a
        /*00ae*/ 	.short	(.L_1447 - .L_1446)
	.align		4
.L_1446:
        /*00b0*/ 	.word	index@(.nv.constant0._ZN2at6native27unrolled_elementwise_kernelIZZZNS0_17trunc_kernel_cudaERNS_18TensorIteratorBaseEENKUlvE_clEvENKUlvE2_clEvEUlN3c108BFloat16EE_St5arrayIPcLm2EELi4E23TrivialOffsetCalculatorILi1EjESD_NS0_6memory15LoadWithoutCastENSE_16StoreWithoutCastEEEviT_T0_T2_T3_T4_T5_)
        /*00b4*/ 	.short	0x0210
        /*00b6*/ 	.short	0x001c


	//----- nvinfo : EIATTR_SW_WAR
	.align		4
.L_1447:
        /*00b8*/ 	.byte	0x04, 0x36
        /*00ba*/ 	.short	(.L_1449 - .L_1448)
.L_1448:
        /*00bc*/ 	.word	0x00000008
.L_1449:


//--------------------- .nv.info._ZN2at6native29vectorized_elementwise_kernelILi2EZZZNS0_17trunc_kernel_cudaERNS_18TensorIteratorBaseEENKUlvE_clEvENKUlvE2_clEvEUlN3c108BFloat16EE_St5arrayIPcLm2EEEEviT0_T1_ --------------------------
	.section	.nv.info._ZN2at6native29vectorized_elementwise_kernelILi2EZZZNS0_17trunc_kernel_cudaERNS_18TensorIteratorBaseEENKUlvE_clEvENKUlvE2_clEvEUlN3c108BFloat16EE_St5arrayIPcLm2EEEEviT0_T1_,"",@"SHT_CUDA_INFO"
	.sectionflags	@""
	.align	4


	//----- nvinfo : EIATTR_CUDA_API_VERSION
	.align		4
        /*0000*/ 	.byte	0x04, 0x37
        /*0002*/ 	.short	(.L_1451 - .L_1450)
.L_1450:
        /*0004*/ 	.word	0x00000082


	//----- nvinfo : EIATTR_KPARAM_INFO
	.align		4
.L_1451:
        /*0008*/ 	.byte	0x04, 0x17
        /*000a*/ 	.short	(.L_1453 - .L_1452)
.L_1452:
        /*000c*/ 	.word	0x00000000
        /*0010*/ 	.short	0x0002
        /*0012*/ 	.short	0x0008
        /*0014*/ 	.byte	0x00, 0xf0, 0x41, 0x00


	//----- nvinfo : EIATTR_KPARAM_INFO
	.align		4
.L_1453:
        /*0018*/ 	.byte	0x04, 0x17
        /*001a*/ 	.short	(.L_1455 - .L_1454)
.L_1454:
        /*001c*/ 	.word	0x00000000
        /*0020*/ 	.short	0x0001
        /*0022*/ 	.short	0x0004
        /*0024*/ 	.byte	0x00, 0xf0, 0x05, 0x00


	//----- nvinfo : EIATTR_KPARAM_INFO
	.align		4
.L_1455:
        /*0028*/ 	.byte	0x04, 0x17
        /*002a*/ 	.short	(.L_1457 - .L_1456)
.L_1456:
        /*002c*/ 	.word	0x00000000
        /*0030*/ 	.short	0x0000
        /*0032*/ 	.short	0x0000
        /*0034*/ 	.byte	0x00, 0xf0, 0x11, 0x00


	//----- nvinfo : EIATTR_SPARSE_MMA_MASK
	.align		4
.L_1457:
        /*0038*/ 	.byte	0x03, 0x50
        /*003a*/ 	.short	0x0000


	//----- nvinfo : EIATTR_MAXREG_COUNT
	.align		4
        /*003c*/ 	.byte	0x03, 0x1b
        /*003e*/ 	.short	0x00ff


	//----- nvinfo : EIATTR_MERCURY_ISA_VERSION
	.align		4
        /*0040*/ 	.byte	0x03, 0x5f
        /*0042*/ 	.short	0x0101


	//----- nvinfo : EIATTR_EXIT_INSTR_OFFSETS
	.align		4
        /*0044*/ 	.byte	0x04, 0x1c
        /*0046*/ 	.short	(.L_1459 - .L_1458)


	//   ....[0]....
.L_1458:
        /*0048*/ 	.word	0x000002f0


	//   ....[1]....
        /*004c*/ 	.word	0x00000c40


	//   ....[2]....
        /*0050*/ 	.word	0x00000c90


	//----- nvinfo : EIATTR_MAX_THREADS
	.align		4
.L_1459:
        /*0054*/ 	.byte	0x04, 0x05
        /*0056*/ 	.short	(.L_1461 - .L_1460)
.L_1460:
        /*0058*/ 	.word	0x00000080
        /*005c*/ 	.word	0x00000001
        /*0060*/ 	.word	0x00000001


	//----- nvinfo : EIATTR_CRS_STACK_SIZE
	.align		4
.L_1461:
        /*0064*/ 	.byte	0x04, 0x1e
        /*0066*/ 	.short	(.L_1463 - .L_1462)
.L_1462:
        /*0068*/ 	.word	0x00000000


	//----- nvinfo : EIATTR_CBANK_PARAM_SIZE
	.align		4
.L_1463:
        /*006c*/ 	.byte	0x03, 0x19
        /*006e*/ 	.short	0x0018


	//----- nvinfo : EIATTR_PARAM_CBANK
	.align		4
        /*0070*/ 	.byte	0x04, 0x0a
        /*0072*/ 	.short	(.L_1465 - .L_1464)
	.align		4
.L_1464:
        /*0074*/ 	.word	index@(.nv.constant0._ZN2at6native29vectorized_elementwise_kernelILi2EZZZNS0_17trunc_kernel_cudaERNS_18TensorIteratorBaseEENKUlvE_clEvENKUlvE2_clEvEUlN3c108BFloat16EE_St5arrayIPcLm2EEEEviT0_T1_)
        /*0078*/ 	.short	0x0210
        /*007a*/ 	.short	0x0018


	//----- nvinfo : EIATTR_SW_WAR
	.align		4
.L_1465:
        /*007c*/ 	.byte	0x04, 0x36
        /*007e*/ 	.short	(.L_1467 - .L_1466)
.L_1466:
        /*0080*/ 	.word	0x00000008
.L_1467:


//--------------------- .nv.info._ZN2at6native29vectorized_elementwise_kernelILi4EZZZNS0_17trunc_kernel_cudaERNS_18TensorIteratorBaseEENKUlvE_clEvENKUlvE2_clEvEUlN3c108BFloat16EE_St5arrayIPcLm2EEEEviT0_T1_ --------------------------
	.section	.nv.info._ZN2at6native29vectorized_elementwise_kernelILi4EZZZNS0_17trunc_kernel_cudaERNS_18TensorIteratorBaseEENKUlvE_clEvENKUlvE2_clEvEUlN3c108BFloat16EE_St5arrayIPcLm2EEEEviT0_T1_,"",@"SHT_CUDA_INFO"
	.sectionflags	@""
	.align	4


	//----- nvinfo : EIATTR_CUDA_API_VERSION
	.align		4
        /*0000*/ 	.byte	0x04, 0x37
        /*0002*/ 	.short	(.L_1469 - .L_1468)
.L_1468:
        /*0004*/ 	.word	0x00000082


	//----- nvinfo : EIATTR_KPARAM_INFO
	.align		4
.L_1469:
        /*0008*/ 	.byte	0x04, 0x17
        /*000a*/ 	.short	(.L_1471 - .L_1470)
.L_1470:
        /*000c*/ 	.word	0x00000000
        /*0010*/ 	.short	0x0002
        /*0012*/ 	.short	0x0008
        /*0014*/ 	.byte	0x00, 0xf0, 0x41, 0x00


	//----- nvinfo : EIATTR_KPARAM_INFO
	.align		4
.L_1471:
        /*0018*/ 	.byte	0x04, 0x17
        /*001a*/ 	.short	(.L_1473 - .L_1472)
.L_1472:
        /*001c*/ 	.word	0x00000000
        /*0020*/ 	.short	0x0001
        /*0022*/ 	.short	0x0004
        /*0024*/ 	.byte	0x00, 0xf0, 0x05, 0x00


	//----- nvinfo : EIATTR_KPARAM_INFO
	.align		4
.L_1473:
        /*0028*/ 	.byte	0x04, 0x17
        /*002a*/ 	.short	(.L_1475 - .L_1474)
.L_1474:
        /*002c*/ 	.word	0x00000000
        /*0030*/ 	.short	0x0000
        /*0032*/ 	.short	0x0000
        /*0034*/ 	.byte	0x00, 0xf0, 0x11, 0x00


	//----- nvinfo : EIATTR_SPARSE_MMA_MASK
	.align		4
.L_1475:
        /*0038*/ 	.byte	0x03, 0x50
        /*003a*/ 	.short	0x0000


	//----- nvinfo : EIATTR_MAXREG_COUNT
	.align		4
        /*003c*/ 	.byte	0x03, 0x1b
        /*003e*/ 	.short	0x00ff


	//----- nvinfo : EIATTR_MERCURY_ISA_VERSION
	.align		4
        /*0040*/ 	.byte	0x03, 0x5f
        /*0042*/ 	.short	0x0101


	//----- nvinfo : EIATTR_EXIT_INSTR_OFFSETS
	.align		4
        /*0044*/ 	.byte	0x04, 0x1c
        /*0046*/ 	.short	(.L_1477 - .L_1476)


	//   ....[0]....
.L_1476:
        /*0048*/ 	.word	0x000002b0


	//   ....[1]....
        /*004c*/ 	.word	0x00000c00


	//   ....[2]....
        /*0050*/ 	.word	0x00000c50


	//----- nvinfo : EIATTR_MAX_THREADS
	.align		4
.L_1477:
        /*0054*/ 	.byte	0x04, 0x05
        /*0056*/ 	.short	(.L_1479 - .L_1478)
.L_1478:
        /*0058*/ 	.word	0x00000080
        /*005c*/ 	.word	0x00000001
        /*0060*/ 	.word	0x00000001


	//----- nvinfo : EIATTR_CRS_STACK_SIZE
	.align		4
.L_1479:
        /*0064*/ 	.byte	0x04, 0x1e
        /*0066*/ 	.short	(.L_1481 - .L_1480)
.L_1480:
        /*0068*/ 	.word	0x00000000


	//----- nvinfo : EIATTR_CBANK_PARAM_SIZE
	.align		4
.L_1481:
        /*006c*/ 	.byte	0x03, 0x19
        /*006e*/ 	.short	0x0018


	//----- nvinfo : EIATTR_PARAM_CBANK
	.align		4
        /*0070*/ 	.byte	0x04, 0x0a
        /*0072*/ 	.short	(.L_1483 - .L_1482)
	.align		4
.L_1482:
        /*0074*/ 	.word	index@(.nv.constant0._ZN2at6native29vectorized_elementwise_kernelILi4EZZZNS0_17trunc_kernel_cudaERNS_18TensorIteratorBaseEENKUlvE_clEvENKUlvE2_clEvEUlN3c108BFloat16EE_St5arrayIPcLm2EEEEviT0_T1_)
        /*0078*/ 	.short	0x0210
        /*007a*/ 	.short	0x0018


	//----- nvinfo : EIATTR_SW_WAR
	.align		4
.L_1483:
        /*007c*/ 	.byte	0x04, 0x36
        /*007e*/ 	.short	(.L_1485 - .L_1484)
.L_1484:
        /*0080*/ 	.word	0x00000008
.L_1485:


//--------------------- .nv.info._ZN2at6native29vectorized_elementwise_kernelILi8EZZZNS0_17trunc_kernel_cudaERNS_18TensorIteratorBaseEENKUlvE_clEvENKUlvE2_clEvEUlN3c108BFloat16EE_St5arrayIPcLm2EEEEviT0_T1_ --------------------------
	.section	.nv.info._ZN2at6native29vectorized_elementwise_kernelILi8EZZZNS0_17trunc_kernel_cudaERNS_18TensorIteratorBaseEENKUlvE_clEvENKUlvE2_clEvEUlN3c108BFloat16EE_St5arrayIPcLm2EEEEviT0_T1_,"",@"SHT_CUDA_INFO"
	.sectionflags	@""
	.align	4


	//----- nvinfo : EIATTR_CUDA_API_VERSION
	.align		4
        /*0000*/ 	.byte	0x04, 0x37
        /*0002*/ 	.short	(.L_1487 - .L_1486)
.L_1486:
        /*0004*/ 	.word	0x00000082


	//----- nvinfo : EIATTR_KPARAM_INFO
	.align		4
.L_1487:
        /*0008*/ 	.byte	0x04, 0x17
        /*000a*/ 	.short	(.L_1489 - .L_1488)
.L_1488:
        /*000c*/ 	.word	0x00000000
        /*0010*/ 	.short	0x0002
        /*0012*/ 	.short	0x0008
        /*0014*/ 	.byte	0x00, 0xf0, 0x41, 0x00


	//----- nvinfo : EIATTR_KPARAM_INFO
	.align		4
.L_1489:
        /*0018*/ 	.byte	0x04, 0x17
        /*001a*/ 	.short	(.L_1491 - .L_1490)
.L_1490:
        /*001c*/ 	.word	0x00000000
        /*0020*/ 	.short	0x0001
        /*0022*/ 	.short	0x0004
        /*0024*/ 	.byte	0x00, 0xf0, 0x05, 0x00


	//----- nvinfo : EIATTR_KPARAM_INFO
	.align		4
.L_1491:
        /*0028*/ 	.byte	0x04, 0x17
        /*002a*/ 	.short	(.L_1493 - .L_1492)
.L_1492:
        /*002c*/ 	.word	0x00000000
        /*0030*/ 	.short	0x0000
        /*0032*/ 	.short	0x0000
        /*0034*/ 	.byte	0x00, 0xf0, 0x11, 0x00


	//----- nvinfo : EIATTR_SPARSE_MMA_MASK
	.align		4
.L_1493:
        /*0038*/ 	.byte	0x03, 0x50
        /*003a*/ 	.short	0x0000


	//----- nvinfo : EIATTR_MAXREG_COUNT
	.align		4
        /*003c*/ 	.byte	0x03, 0x1b
        /*003e*/ 	.short	0x00ff


	//----- nvinfo : EIATTR_MERCURY_ISA_VERSION
	.align		4
        /*0040*/ 	.byte	0x03, 0x5f
        /*0042*/ 	.short	0x0101


	//----- nvinfo : EIATTR_EXIT_INSTR_OFFSETS
	.align		4
        /*0044*/ 	.byte	0x04, 0x1c
        /*0046*/ 	.short	(.L_1495 - .L_1494)


	//   ....[0]....
.L_1494:
        /*0048*/ 	.word	0x00000290


	//   ....[1]....
        /*004c*/ 	.word	0x00000be0


	//   ....[2]....
        /*0050*/ 	.word	0x00000c30


	//----- nvinfo : EIATTR_MAX_THREADS
	.align		4
.L_1495:
        /*0054*/ 	.byte	0x04, 0x05
        /*0056*/ 	.short	(.L_1497 - .L_1496)
.L_1496:
        /*0058*/ 	.word	0x00000080
        /*005c*/ 	.word	0x00000001
        /*0060*/ 	.word	0x00000001


	//----- nvinfo : EIATTR_CRS_STACK_SIZE
	.align		4
.L_1497:
        /*0064*/ 	.byte	0x04, 0x1e
        /*0066*/ 	.short	(.L_1499 - .L_1498)
.L_1498:
        /*0068*/ 	.word	0x00000000


	//----- nvinfo : EIATTR_CBANK_PARAM_SIZE
	.align		4
.L_1499:
        /*006c*/ 	.byte	0x03, 0x19
        /*006e*/ 	.short	0x0018


	//----- nvinfo : EIATTR_PARAM_CBANK
	.align		4
        /*0070*/ 	.byte	0x04, 0x0a
        /*0072*/ 	.short	(.L_1501 - .L_1500)
	.align		4
.L_1500:
        /*0074*/ 	.word	index@(.nv.constant0._ZN2at6native29vectorized_elementwise_kernelILi8EZZZNS0_17trunc_kernel_cudaERNS_18TensorIteratorBaseEENKUlvE_clEvENKUlvE2_clEvEUlN3c108BFloat16EE_St5arrayIPcLm2EEEEviT0_T1_)
        /*0078*/ 	.short	0x0210
        /*007a*/ 	.short	0x0018


	//----- nvinfo : EIATTR_SW_WAR
	.align		4
.L_1501:
        /*007c*/ 	.byte	0x04, 0x36
        /*007e*/ 	.short	(.L_1503 - .L_1502)
.L_1502:
        /*0080*/ 	.word	0x00000008
.L_1503:


//--------------------- .nv.info._ZN2at6native18elementwise_kernelILi128ELi4EZNS0_15gpu_kernel_implIZZZNS0_17trunc_kernel_cudaERNS_18TensorIteratorBaseEENKUlvE_clEvENKUlvE1_clEvEUlN3c104HalfEE_EEvS4_RKT_EUliE_EEviT1_ --------------------------
	.section	.nv.info._ZN2at6native18elementwise_kernelILi128ELi4EZNS0_15gpu_kernel_implIZZZNS0_17trunc_kernel_cudaERNS_18TensorIteratorBaseEENKUlvE_clEvENKUlvE1_clEvEUlN3c104HalfEE_EEvS4_RKT_EUliE_EEviT1_,"",@"SHT_CUDA_INFO"
	.sectionflags	@""
	.align	4


	//----- nvinfo : EIATTR_CUDA_API_VERSION
	.align		4
        /*0000*/ 	.byte	0x04, 0x37
        /*0002*/ 	.short	(.L_1505 - .L_1504)
.L_1504:
        /*0004*/ 	.word	0x00000082


	//----- nvinfo : EIATTR_KPARAM_INFO
	.align		4
.L_1505:
        /*0008*/ 	.byte	0x04, 0x17
        /*000a*/ 	.short	(.L_1507 - .L_1506)
.L_1506:
        /*000c*/ 	.word	0x00000000
        /*0010*/ 	.short	0x0001
        /*0012*/ 	.short	0x0008
        /*0014*/ 	.byte	0x00, 0xf0, 0x61, 0x08


	//----- nvinfo : EIATTR_KPARAM_INFO
	.align		4
.L_1507:
        /*0018*/ 	.byte	0x04, 0x17
        /*001a*/ 	.short	(.L_1509 - .L_1508)
.L_1508:
        /*001c*/ 	.word	0x00000000
        /*0020*/ 	.short	0x0000
        /*0022*/ 	.short	0x0000
        /*0024*/ 	.byte	0x00, 0xf0, 0x11, 0x00


	//----- nvinfo : EIATTR_SPARSE_MMA_MASK
	.align		4
.L_1509:
        /*0028*/ 	.byte	0x03, 0x50
        /*002a*/ 	.short	0x0000


	//----- nvinfo : EIATTR_MAXREG_COUNT
	.align		4
        /*002c*/ 	.byte	0x03, 0x1b
        /*002e*/ 	.short	0x0080


	//----- nvinfo : EIATTR_EXTERNS
	.align		4
        /*0030*/ 	.byte	0x04, 0x0f
        /*0032*/ 	.short	(.L_1511 - .L_1510)


	//   ....[0]....
	.align		4
.L_1510:
        /*0034*/ 	.word	index@(__assertfail)


	//----- nvinfo : EIATTR_MERCURY_ISA_VERSION
	.align		4
.L_1511:
        /*0038*/ 	.byte	0x03, 0x5f
        /*003a*/ 	.short	0x0101


	//----- nvinfo : EIATTR_SYSCALL_OFFSETS
	.align		4
        /*003c*/ 	.byte	0x04, 0x46
        /*003e*/ 	.short	(.L_1513 - .L_1512)


	//   ....[0]....
.L_1512:
        /*0040*/ 	.word	0x000022b0


	//   ....[1]....
        /*0044*/ 	.word	0x00003240


	//   ....[2]....
        /*0048*/ 	.word	0x00005550


	//   ....[3]....
        /*004c*/ 	.word	0x000064e0


	//   ....[4]....
        /*0050*/ 	.word	0x000087e0


	//   ....[5]....
        /*0054*/ 	.word	0x00009770


	//   ....[6]....
        /*0058*/ 	.word	0x0000ba60


	//   ....[7]....
        /*005c*/ 	.word	0x0000c9f0


	//----- nvinfo : EIATTR_EXIT_INSTR_OFFSETS
	.align		4
.L_1513:
        /*0060*/ 	.byte	0x04, 0x1c
        /*0062*/ 	.short	(.L_1515 - .L_1514)


	//   ....[0]....
.L_1514:
        /*0064*/ 	.word	0x00009840


	//   ....[1]....
        /*0068*/ 	.word	0x0000bc20


	//   ....[2]....
        /*006c*/ 	.word	0x0000bc60


	//   ....[3]....
        /*0070*/ 	.word	0x0000bd00


	//   ....[4]....
        /*0074*/ 	.word	0x0000bd40


	//   ....[5]....
        /*0078*/ 	.word	0x0000bd80


	//   ....[6]....
        /*007c*/ 	.word	0x0000be10


	//   ....[7]....
        /*0080*/ 	.word	0x0000be30


	//   ....[8]....
        /*0084*/ 	.word	0x0000bed0


	//   ....[9]....
        /*0088*/ 	.word	0x0000bf20


	//   ....[10]....
        /*008c*/ 	.word	0x0000bf70


	//   ....[11]....
        /*0090*/ 	.word	0x0000c040


	//   ....[12]....
        /*0094*/ 	.word	0x0000c0a0


	//   ....[13]....
        /*0098*/ 	.word	0x0000c230


	//   ....[14]....
        /*009c*/ 	.word	0x0000c390


	//   ....[15]....
        /*00a0*/ 	.word	0x0000c3d0


	//   ....[16]....
        /*00a4*/ 	.word	0x0000c490


	//   ....[17]....
        /*00a8*/ 	.word	0x0000c610


	//   ....[18]....
        /*00ac*/ 	.word	0x0000c790


	//   ....[19]....
        /*00b0*/ 	.word	0x0000c8f0


	//   ....[20]....
        /*00b4*/ 	.word	0x0000ca00


	//   ....[21]....
        /*00b8*/ 	.word	0x0000ca40


	//   ....[22]....
        /*00bc*/ 	.word	0x0000ca80


	//----- nvinfo : EIATTR_MAX_THREADS
	.align		4
.L_1515:
        /*00c0*/ 	.byte	0x04, 0x05
        /*00c2*/ 	.short	(.L_1517 - .L_1516)
.L_1516:
        /*00c4*/ 	.word	0x00000080
        /*00c8*/ 	.word	0x00000001
        /*00cc*/ 	.word	0x00000001


	//----- nvinfo : EIATTR_CRS_STACK_SIZE
	.align		4
.L_1517:
        /*00d0*/ 	.byte	0x04, 0x1e
        /*00d2*/ 	.short	(.L_1519 - .L_1518)
.L_1518:
        /*00d4*/ 	.word	0x00000000


	//----- nvinfo : EIATTR_CBANK_PARAM_SIZE
	.align		4
.L_1519:
        /*00d8*/ 	.byte	0x03, 0x19
        /*00da*/ 	.short	0x0220


	//----- nvinfo : EIATTR_PARAM_CBANK
	.align		4
        /*00dc*/ 	.byte	0x04, 0x0a
        /*00de*/ 	.short	(.L_1521 - .L_1520)
	.align		4
.L_1520:
        /*00e0*/ 	.word	index@(.nv.constant0._ZN2at6native18elementwise_kernelILi128ELi4EZNS0_15gpu_kernel_implIZZZNS0_17trunc_kernel_cudaERNS_18TensorIteratorBaseEENKUlvE_clEvENKUlvE1_clEvEUlN3c104HalfEE_EEvS4_RKT_EUliE_EEviT1_)
        /*00e4*/ 	.short	0x0210
        /*00e6*/ 	.short	0x0220


	//----- nvinfo : EIATTR_SW_WAR
	.align		4
.L_1521:
        /*00e8*/ 	.byte	0x04, 0x36
        /*00ea*/ 	.short	(.L_1523 - .L_1522)
.L_1522:
        /*00ec*/ 	.word	0x00000008
.L_1523:


//--------------------- .nv.info._ZN2at6native27unrolled_elementwise_kernelIZZZNS0_17trunc_kernel_cudaERNS_18TensorIteratorBaseEENKUlvE_clEvENKUlvE1_clEvEUlN3c104HalfEE_St5arrayIPcLm2EELi4E23TrivialOffsetCalculatorILi1EjESD_NS0_6memory12LoadWithCastILi1EEENSE_13StoreWithCastILi1EEEEEviT_T0_T2_T3_T4_T5_ --------------------------
	.section	.nv.info._ZN2at6native27unrolled_elementwise_kernelIZZZNS0_17trunc_kernel_cudaERNS_18TensorIteratorBaseEENKUlvE_clEvENKUlvE1_clEvEUlN3c104HalfEE_St5arrayIPcLm2EELi4E23TrivialOffsetCalculatorILi1EjESD_NS0_6memory12LoadWithCastILi1EEENSE_13StoreWithCastILi1EEEEEviT_T0_T2_T3_T4_T5_,"",@"SHT_CUDA_INFO"
	.sectionflags	@""
	.align	4


	//----- nvinfo : EIATTR_CUDA_API_VERSION
	.align		4
        /*0000*/ 	.byte	0x04, 0x37
        /*0002*/ 	.short	(.L_1525 - .L_1524)
.L_1524:
        /*0004*/ 	.word	0x00000082


	//----- nvinfo : EIATTR_KPARAM_INFO
	.align		4
.L_1525:
        /*0008*/ 	.byte	0x04, 0x17
        /*000a*/ 	.short	(.L_1527 - .L_1526)
.L_1526:
        /*000c*/ 	.word	0x00000000
        /*0010*/ 	.short	0x0006
        /*0012*/ 	.short	0x0024
        /*0014*/ 	.byte	0x00, 0xf0, 0x21, 0x00


	//----- nvinfo : EIATTR_KPARAM_INFO
	.align		4
.L_1527:
        /*0018*/ 	.byte	0x04, 0x17
        /*001a*/ 	.short	(.L_1529 - .L_1528)
.L_1528:
        /*001c*/ 	.word	0x00000000
        /*0020*/ 	.short	0x0005
        /*0022*/ 	.short	0x001c
        /*0024*/ 	.byte	0x00, 0xf0, 0x21, 0x00


	//----- nvinfo : EIATTR_KPARAM_INFO
	.align		4
.L_1529:
        /*0028*/ 	.byte	0x04, 0x17
        /*002a*/ 	.short	(.L_1531 - .L_1530)
.L_1530:
        /*002c*/ 	.word	0x00000000
        /*0030*/ 	.short	0x0004
        /*0032*/ 	.short	0x0019
        /*0034*/ 	.byte	0x00, 0xf0, 0x05, 0x00


	//----- nvinfo : EIATTR_KPARAM_INFO
	.align		4
.L_1531:
        /*0038*/ 	.byte	0x04, 0x17
        /*003a*/ 	.short	(.L_1533 - .L_1532)
.L_1532:
        /*003c*/ 	.word	0x00000000
        /*0040*/ 	.short	0x0003
        /*0042*/ 	.short	0x0018
        /*0044*/ 	.byte	0x00, 0xf0, 0x05, 0x00


	//----- nvinfo : EIATTR_KPARAM_INFO
	.align		4
.L_1533:
        /*0048*/ 	.byte	0x04, 0x17
        /*004a*/ 	.short	(.L_1535 - .L_1534)
.L_1534:
        /*004c*/ 	.word	0x00000000
        /*0050*/ 	.short	0x0002
        /*0052*/ 	.short	0x0008
        /*0054*/ 	.byte	0x00, 0xf0, 0x41, 0x00


	//----- nvinfo : EIATTR_KPARAM_INFO
	.align		4
.L_1535:
        /*0058*/ 	.byte	0x04, 0x17
        /*005a*/ 	.short	(.L_1537 - .L_1536)
.L_1536:
        /*005c*/ 	.word	0x00000000
        /*0060*/ 	.short	0x0001
        /*0062*/ 	.short	0x0004
        /*0064*/ 	.byte	0x00, 0xf0, 0x05, 0x00


	//----- nvinfo : EIATTR_KPARAM_INFO
	.align		4
.L_1537:
        /*0068*/ 	.byte	0x04, 0x17
        /*006a*/ 	.short	(.L_1539 - .L_1538)
.L_1538:
        /*006c*/ 	.word	0x00000000
        /*0070*/ 	.short	0x0000
        /*0072*/ 	.short	0x0000
        /*0074*/ 	.byte	0x00, 0xf0, 0x11, 0x00


	//----- nvinfo : EIATTR_SPARSE_MMA_MASK
	.align		4
.L_1539:
        /*0078*/ 	.byte	0x03, 0x50
        /*007a*/ 	.short	0x0000


	//----- nvinfo : EIATTR_MAXREG_COUNT
	.align		4
        /*007c*/ 	.byte	0x03, 0x1b
        /*007e*/ 	.short	0x00ff


	//----- nvinfo : EIATTR_EXTERNS
	.align		4
        /*0080*/ 	.byte	0x04, 0x0f
        /*0082*/ 	.short	(.L_1541 - .L_1540)


	//   ....[0]....
	.align		4
.L_1540:
        /*0084*/ 	.word	index@(__assertfail)


	//----- nvinfo : EIATTR_MERCURY_ISA_VERSION
	.align		4
.L_1541:
        /*0088*/ 	.byte	0x03, 0x5f
        /*008a*/ 	.short	0x0101


	//----- nvinfo : EIATTR_SYSCALL_OFFSETS
	.align		4
        /*008c*/ 	.byte	0x04, 0x46
        /*008e*/ 	.short	(.L_1543 - .L_1542)


	//   ....[0]....
.L_1542:
        /*0090*/ 	.word	0x000010b0


	//   ....[1]....
        /*0094*/ 	.word	0x000021c0


	//   ....[2]....
        /*0098*/ 	.word	0x000032e0


	//   ....[3]....
        /*009c*/ 	.word	0x000043d0


	//   ....[4]....
        /*00a0*/ 	.word	0x00005660


	//   ....[5]....
        /*00a4*/ 	.word	0x00006680


	//   ....[6]....
        /*00a8*/ 	.word	0x00007660


	//   ....[7]....
        /*00ac*/ 	.word	0x00008640


	//----- nvinfo : EIATTR_EXIT_INSTR_OFFSETS
	.align		4
.L_1543:
        /*00b0*/ 	.byte	0x04, 0x1c
        /*00b2*/ 	.short	(.L_1545 - .L_1544)


	//   ....[0]....
.L_1544:
        /*00b4*/ 	.word	0x00007720


	//   ....[1]....
        /*00b8*/ 	.word	0x00007870


	//   ....[2]....
        /*00bc*/ 	.word	0x000078b0


	//   ....[3]....
        /*00c0*/ 	.word	0x00007950


	//   ....[4]....
        /*00c4*/ 	.word	0x00007990


	//   ....[5]....
        /*00c8*/ 	.word	0x000079d0


	//   ....[6]....
        /*00cc*/ 	.word	0x00007a60


	//   ....[7]....
        /*00d0*/ 	.word	0x00007a80


	//   ....[8]....
        /*00d4*/ 	.word	0x00007b20


	//   ....[9]....
        /*00d8*/ 	.word	0x00007b70


	//   ....[10]....
        /*00dc*/ 	.word	0x00007bc0


	//   ....[11]....
        /*00e0*/ 	.word	0x00007c90


	//   ....[12]....
        /*00e4*/ 	.word	0x00007cf0


	//   ....[13]....
        /*00e8*/ 	.word	0x00007e80


	//   ....[14]....
        /*00ec*/ 	.word	0x00007fe0


	//   ....[15]....
        /*00f0*/ 	.word	0x00008020


	//   ....[16]....
        /*00f4*/ 	.word	0x000080e0


	//   ....[17]....
        /*00f8*/ 	.word	0x00008260


	//   ....[18]....
        /*00fc*/ 	.word	0x000083e0


	//   ....[19]....
        /*0100*/ 	.word	0x00008540


	//   ....[20]....
        /*0104*/ 	.word	0x00008650


	//   ....[21]....
        /*0108*/ 	.word	0x00008690


	//   ....[22]....
        /*010c*/ 	.word	0x000086d0


	//----- nvinfo : EIATTR_MAX_THREADS
	.align		4
.L_1545:
        /*0110*/ 	.byte	0x04, 0x05
        /*0112*/ 	.short	(.L_1547 - .L_1546)
.L_1546:
        /*0114*/ 	.word	0x00000080
        /*0118*/ 	.word	0x00000001
        /*011c*/ 	.word	0x00000001


	//----- nvinfo : EIATTR_CRS_STACK_SIZE
	.align		4
.L_1547:
        /*0120*/ 	.byte	0x04, 0x1e
        /*0122*/ 	.short	(.L_1549 - .L_1548)
.L_1548:
        /*0124*/ 	.word	0x00000000


	//----- nvinfo : EIATTR_CBANK_PARAM_SIZE
	.align		4
.L_1549:
        /*0128*/ 	.byte	0x03, 0x19
        /*012a*/ 	.short	0x002c


	//----- nvinfo : EIATTR_PARAM_CBANK
	.align		4
        /*012c*/ 	.byte	0x04, 0x0a
        /*012e*/ 	.short	(.L_1551 - .L_1550)
	.align		4
.L_1550:
        /*0130*/ 	.word	index@(.nv.constant0._ZN2at6native27unrolled_elementwise_kernelIZZZNS0_17trunc_kernel_cudaERNS_18TensorIteratorBaseEENKUlvE_clEvENKUlvE1_clEvEUlN3c104HalfEE_St5arrayIPcLm2EELi4E23TrivialOffsetCalculatorILi1EjESD_NS0_6memory12LoadWithCastILi1EEENSE_13StoreWithCastILi1EEEEEviT_T0_T2_T3_T4_T5_)
        /*0134*/ 	.short	0x0210
        /*0136*/ 	.short	0x002c


	//----- nvinfo : EIATTR_SW_WAR
	.align		4
.L_1551:
        /*0138*/ 	.byte	0x04, 0x36
        /*013a*/ 	.short	(.L_1553 - .L_1552)
.L_1552:
        /*013c*/ 	.word	0x00000008
.L_1553:


//--------------------- .nv.info._ZN2at6native18elementwise_kernelILi128ELi4EZNS0_22gpu_kernel_impl_nocastIZZZNS0_17trunc_kernel_cudaERNS_18TensorIteratorBaseEENKUlvE_clEvENKUlvE1_clEvEUlN3c104HalfEE_EEvS4_RKT_EUliE_EEviT1_ --------------------------
	.section	.nv.info._ZN2at6native18elementwise_kernelILi128ELi4EZNS0_22gpu_kernel_impl_nocastIZZZNS0_17trunc_kernel_cudaERNS_18TensorIteratorBaseEENKUlvE_clEvENKUlvE1_clEvEUlN3c104HalfEE_EEvS4_RKT_EUliE_EEviT1_,"",@"SHT_CUDA_INFO"
	.sectionflags	@""
	.align	4


	//----- nvinfo : EIATTR_CUDA_API_VERSION
	.align		4
        /*0000*/ 	.byte	0x04, 0x37
        /*0002*/ 	.short	(.L_1555 - .L_1554)
.L_1554:
        /*0004*/ 	.word	0x00000082


	//----- nvinfo : EIATTR_KPARAM_INFO
	.align		4
.L_1555:
        /*0008*/ 	.byte	0x04, 0x17
        /*000a*/ 	.short	(.L_1557 - .L_1556)
.L_1556:
        /*000c*/ 	.word	0x00000000
        /*0010*/ 	.short	0x0001
        /*0012*/ 	.short	0x0008
        /*0014*/ 	.byte	0x00, 0xf0, 0x61, 0x08


	//----- nvinfo : EIATTR_KPARAM_INFO
	.align		4
.L_1557:
        /*0018*/ 	.byte	0x04, 0x17
        /*001a*/ 	.short	(.L_1559 - .L_1558)
.L_1558:
        /*001c*/ 	.word	0x00000000
        /*0020*/ 	.short	0x0000
        /*0022*/ 	.short	0x0000
        /*0024*/ 	.byte	0x00, 0xf0, 0x11, 0x00


	//----- nvinfo : EIATTR_SPARSE_MMA_MASK
	.align		4
.L_1559:
        /*0028*/ 	.byte	0x03, 0x50
        /*002a*/ 	.short	0x0000


	//----- nvinfo : EIATTR_MAXREG_COUNT
	.align		4
        /*002c*/ 	.byte	0x03, 0x1b
        /*002e*/ 	.short	0x0080


	//----- nvinfo : EIATTR_MERCURY_ISA_VERSION
	.align		4
        /*0030*/ 	.byte	0x03, 0x5f
        /*0032*/ 	.short	0x0101


	//----- nvinfo : EIATTR_EXIT_INSTR_OFFSETS
	.align		4
        /*0034*/ 	.byte	0x04, 0x1c
        /*0036*/ 	.short	(.L_1561 - .L_1560)


	//   ....[0]....
.L_1560:
        /*0038*/ 	.word	0x00003bf0


	//   ....[1]....
        /*003c*/ 	.word	0x00004f90


	//----- nvinfo : EIATTR_MAX_THREADS
	.align		4
.L_1561:
        /*0040*/ 	.byte	0x04, 0x05
        /*0042*/ 	.short	(.L_1563 - .L_1562)
.L_1562:
        /*0044*/ 	.word	0x00000080
        /*0048*/ 	.word	0x00000001
        /*004c*/ 	.word	0x00000001


	//----- nvinfo : EIATTR_CRS_STACK_SIZE
	.align		4
.L_1563:
        /*0050*/ 	.byte	0x04, 0x1e
        /*0052*/ 	.short	(.L_1565 - .L_1564)
.L_1564:
        /*0054*/ 	.word	0x00000000


	//----- nvinfo : EIATTR_CBANK_PARAM_SIZE
	.align		4
.L_1565:
        /*0058*/ 	.byte	0x03, 0x19
        /*005a*/ 	.short	0x0220


	//----- nvinfo : EIATTR_PARAM_CBANK
	.align		4
        /*005c*/ 	.byte	0x04, 0x0a
        /*005e*/ 	.short	(.L_1567 - .L_1566)
	.align		4
.L_1566:
        /*0060*/ 	.word	index@(.nv.constant0._ZN2at6native18elementwise_kernelILi128ELi4EZNS0_22gpu_kernel_impl_nocastIZZZNS0_17trunc_kernel_cudaERNS_18TensorIteratorBaseEENKUlvE_clEvENKUlvE1_clEvEUlN3c104HalfEE_EEvS4_RKT_EUliE_EEviT1_)
        /*0064*/ 	.short	0x0210
        /*0066*/ 	.short	0x0220


	//----- nvinfo : EIATTR_SW_WAR
	.align		4
.L_1567:
        /*0068*/ 	.byte	0x04, 0x36
        /*006a*/ 	.short	(.L_1569 - .L_1568)
.L_1568:
        /*006c*/ 	.word	0x00000008
.L_1569:


//--------------------- .nv.info._ZN2at6native27unrolled_elementwise_kernelIZZZNS0_17trunc_kernel_cudaERNS_18TensorIteratorBaseEENKUlvE_clEvENKUlvE1_clEvEUlN3c104HalfEE_St5arrayIPcLm2EELi4E23TrivialOffsetCalculatorILi1EjESD_NS0_6memory15LoadWithoutCastENSE_16StoreWithoutCastEEEviT_T0_T2_T3_T4_T5_ --------------------------
	.section	.nv.info._ZN2at6native27unrolled_elementwise_kernelIZZZNS0_17trunc_kernel_cudaERNS_18TensorIteratorBaseEENKUlvE_clEvENKUlvE1_clEvEUlN3c104HalfEE_St5arrayIPcLm2EELi4E23TrivialOffsetCalculatorILi1EjESD_NS0_6memory15LoadWithoutCastENSE_16StoreWithoutCastEEEviT_T0_T2_T3_T4_T5_,"",@"SHT_CUDA_INFO"
	.sectionflags	@""
	.align	4


	//----- nvinfo : EIATTR_CUDA_API_VERSION
	.align		4
        /*0000*/ 	.byte	0x04, 0x37
        /*0002*/ 	.short	(.L_1571 - .L_1570)
.L_1570:
        /*0004*/ 	.word	0x00000082


	//----- nvinfo : EIATTR_KPARAM_INFO
	.align		4
.L_1571:
        /*0008*/ 	.byte	0x04, 0x17
        /*000a*/ 	.short	(.L_1573 - .L_1572)
.L_1572:
        /*000c*/ 	.word	0x00000000
        /*0010*/ 	.short	0x0006
        /*0012*/ 	.short	0x001b
        /*0014*/ 	.byte	0x00, 0xf0, 0x05, 0x00


	//----- nvinfo : EIATTR_KPARAM_INFO
	.align		4
.L_1573:
        /*0018*/ 	.byte	0x04, 0x17
        /*001a*/ 	.short	(.L_1575 - .L_1574)
.L_1574:
        /*001c*/ 	.word	0x00000000
        /*0020*/ 	.short	0x0005
        /*0022*/ 	.short	0x001a
        /*0024*/ 	.byte	0x00, 0xf0, 0x05, 0x00


	//----- nvinfo : EIATTR_KPARAM_INFO
	.align		4
.L_1575:
        /*0028*/ 	.byte	0x04, 0x17
        /*002a*/ 	.short	(.L_1577 - .L_1576)
.L_1576:
        /*002c*/ 	.word	0x00000000
        /*0030*/ 	.short	0x0004
        /*0032*/ 	.short	0x0019
        /*0034*/ 	.byte	0x00, 0xf0, 0x05, 0x00


	//----- nvinfo : EIATTR_KPARAM_INFO
	.align		4
.L_1577:
        /*0038*/ 	.byte	0x04, 0x17
        /*003a*/ 	.short	(.L_1579 - .L_1578)
.L_1578:
        /*003c*/ 	.word	0x00000000
        /*0040*/ 	.short	0x0003
        /*0042*/ 	.short	0x0018
        /*0044*/ 	.byte	0x00, 0xf0, 0x05, 0x00


	//----- nvinfo : EIATTR_KPARAM_INFO
	.align		4
.L_1579:
        /*0048*/ 	.byte	0x04, 0x17
        /*004a*/ 	.short	(.L_1581 - .L_1580)
.L_1580:
        /*004c*/ 	.word	0x00000000
        /*0050*/ 	.short	0x0002
        /*0052*/ 	.short	0x0008
        /*0054*/ 	.byte	0x00, 0xf0, 0x41, 0x00


	//----- nvinfo : EIATTR_KPARAM_INFO
	.align		4
.L_1581:
        /*0058*/ 	.byte	0x04, 0x17
        /*005a*/ 	.short	(.L_1583 - .L_1582)
.L_1582:
        /*005c*/ 	.word	0x00000000
        /*0060*/ 	.short	0x0001
        /*0062*/ 	.short	0x0004
        /*0064*/ 	.byte	0x00, 0xf0, 0x05, 0x00


	//----- nvinfo : EIATTR_KPARAM_INFO
	.align		4
.L_1583:
        /*0068*/ 	.byte	0x04, 0x17
        /*006a*/ 	.short	(.L_1585 - .L_1584)
.L_1584:
        /*006c*/ 	.word	0x00000000
        /*0070*/ 	.short	0x0000
        /*0072*/ 	.short	0x0000
        /*0074*/ 	.byte	0x00, 0xf0, 0x11, 0x00


	//----- nvinfo : EIATTR_SPARSE_MMA_MASK
	.align		4
.L_1585:
        /*0078*/ 	.byte	0x03, 0x50
        /*007a*/ 	.short	0x0000


	//----- nvinfo : EIATTR_MAXREG_COUNT
	.align		4
        /*007c*/ 	.byte	0x03, 0x1b
        /*007e*/ 	.short	0x00ff


	//----- nvinfo : EIATTR_MERCURY_ISA_VERSION
	.align		4
        /*0080*/ 	.byte	0x03, 0x5f
        /*0082*/ 	.short	0x0101


	//----- nvinfo : EIATTR_EXIT_INSTR_OFFSETS
	.align		4
        /*0084*/ 	.byte	0x04, 0x1c
        /*0086*/ 	.short	(.L_1587 - .L_1586)


	//   ....[0]....
.L_1586:
        /*0088*/ 	.word	0x00000470


	//   ....[1]....
        /*008c*/ 	.word	0x000004e0


	//----- nvinfo : EIATTR_MAX_THREADS
	.align		4
.L_1587:
        /*0090*/ 	.byte	0x04, 0x05
        /*0092*/ 	.short	(.L_1589 - .L_1588)
.L_1588:
        /*0094*/ 	.word	0x00000080
        /*0098*/ 	.word	0x00000001
        /*009c*/ 	.word	0x00000001


	//----- nvinfo : EIATTR_CRS_STACK_SIZE
	.align		4
.L_1589:
        /*00a0*/ 	.byte	0x04, 0x1e
        /*00a2*/ 	.short	(.L_1591 - .L_1590)
.L_1590:
        /*00a4*/ 	.word	0x00000000


	//----- nvinfo : EIATTR_CBANK_PARAM_SIZE
	.align		4
.L_1591:
        /*00a8*/ 	.byte	0x03, 0x19
        /*00aa*/ 	.short	0x001c


	//----- nvinfo : EIATTR_PARAM_CBANK
	.align		4
        /*00ac*/ 	.byte	0x04, 0x0a
        /*00ae*/ 	.short	(.L_1593 - .L_1592)
	.align		4
.L_1592:
        /*00b0*/ 	.word	index@(.nv.constant0._ZN2at6native27unrolled_elementwise_kernelIZZZNS0_17trunc_kernel_cudaERNS_18TensorIteratorBaseEENKUlvE_clEvENKUlvE1_clEvEUlN3c104HalfEE_St5arrayIPcLm2EELi4E23TrivialOffsetCalculatorILi1EjESD_NS0_6memory15LoadWithoutCastENSE_16StoreWithoutCastEEEviT_T0_T2_T3_T4_T5_)
        /*00b4*/ 	.short	0x0210
        /*00b6*/ 	.short	0x001c


	//----- nvinfo : EIATTR_SW_WAR
	.align		4
.L_1593:
        /*00b8*/ 	.byte	0x04, 0x36
        /*00ba*/ 	.short	(.L_1595 - .L_1594)
.L_1594:
        /*00bc*/ 	.word	0x00000008
.L_1595:


//--------------------- .nv.info._ZN2at6native29vectorized_elementwise_kernelILi2EZZZNS0_17trunc_kernel_cudaERNS_18TensorIteratorBaseEENKUlvE_clEvENKUlvE1_clEvEUlN3c104HalfEE_St5arrayIPcLm2EEEEviT0_T1_ --------------------------
	.section	.nv.info._ZN2at6native29vectorized_elementwise_kernelILi2EZZZNS0_17trunc_kernel_cudaERNS_18TensorIteratorBaseEENKUlvE_clEvENKUlvE1_clEvEUlN3c104HalfEE_St5arrayIPcLm2EEEEviT0_T1_,"",@"SHT_CUDA_INFO"
	.sectionflags	@""
	.align	4


	//----- nvinfo : EIATTR_CUDA_API_VERSION
	.align		4
        /*0000*/ 	.byte	0x04, 0x37
        /*0002*/ 	.short	(.L_1597 - .L_1596)
.L_1596:
        /*0004*/ 	.word	0x00000082


	//----- nvinfo : EIATTR_KPARAM_INFO
	.align		4
.L_1597:
        /*0008*/ 	.byte	0x04, 0x17
        /*000a*/ 	.short	(.L_1599 - .L_1598)
.L_1598:
        /*000c*/ 	.word	0x00000000
        /*0010*/ 	.short	0x0002
        /*0012*/ 	.short	0x0008
        /*0014*/ 	.byte	0x00, 0xf0, 0x41, 0x00


	//----- nvinfo : EIATTR_KPARAM_INFO
	.align		4
.L_1599:
        /*0018*/ 	.byte	0x04, 0x17
        /*001a*/ 	.short	(.L_1601 - .L_1600)
.L_1600:
        /*001c*/ 	.word	0x00000000
        /*0020*/ 	.short	0x0001
        /*0022*/ 	.short	0x0004
        /*0024*/ 	.byte	0x00, 0xf0, 0x05, 0x00


	//----- nvinfo : EIATTR_KPARAM_INFO
	.align		4
.L_1601:
        /*0028*/ 	.byte	0x04, 0x17
        /*002a*/ 	.short	(.L_1603 - .L_1602)
.L_1602:
        /*002c*/ 	.word	0x00000000
        /*0030*/ 	.short	0x0000
        /*0032*/ 	.short	0x0000
        /*0034*/ 	.byte	0x00, 0xf0, 0x11, 0x00


	//----- nvinfo : EIATTR_SPARSE_MMA_MASK
	.align		4
.L_1603:
        /*0038*/ 	.byte	0x03, 0x50
        /*003a*/ 	.short	0x0000


	//----- nvinfo : EIATTR_MAXREG_COUNT
	.align		4
        /*003c*/ 	.byte	0x03, 0x1b
        /*003e*/ 	.short	0x00ff


	//----- nvinfo : EIATTR_MERCURY_ISA_VERSION
	.align		4
        /*0040*/ 	.byte	0x03, 0x5f
        /*0042*/ 	.short	0x0101


	//----- nvinfo : EIATTR_EXIT_INSTR_OFFSETS
	.align		4
        /*0044*/ 	.byte	0x04, 0x1c
        /*0046*/ 	.short	(.L_1605 - .L_1604)


	//   ....[0]....
.L_1604:
        /*0048*/ 	.word	0x000002b0


	//   ....[1]....
        /*004c*/ 	.word	0x00000c00


	//   ....[2]....
        /*0050*/ 	.word	0x00000c50


	//----- nvinfo : EIATTR_MAX_THREADS
	.align		4
.L_1605:
        /*0054*/ 	.byte	0x04, 0x05
        /*0056*/ 	.short	(.L_1607 - .L_1606)
.L_1606:
        /*0058*/ 	.word	0x00000080
        /*005c*/ 	.word	0x00000001
        /*0060*/ 	.word	0x00000001


	//----- nvinfo : EIATTR_CRS_STACK_SIZE
	.align		4
.L_1607:
        /*0064*/ 	.byte	0x04, 0x1e
        /*0066*/ 	.short	(.L_1609 - .L_1608)
.L_1608:
        /*0068*/ 	.word	0x00000000


	//----- nvinfo : EIATTR_CBANK_PARAM_SIZE
	.align		4
.L_1609:
        /*006c*/ 	.byte	0x03, 0x19
        /*006e*/ 	.short	0x0018


	//----- nvinfo : EIATTR_PARAM_CBANK
	.align		4
        /*0070*/ 	.byte	0x04, 0x0a
        /*0072*/ 	.short	(.L_1611 - .L_1610)
	.align		4
.L_1610:
        /*0074*/ 	.word	index@(.nv.constant0._ZN2at6native29vectorized_elementwise_kernelILi2EZZZNS0_17trunc_kernel_cudaERNS_18TensorIteratorBaseEENKUlvE_clEvENKUlvE1_clEvEUlN3c104HalfEE_St5arrayIPcLm2EEEEviT0_T1_)
        /*0078*/ 	.short	0x0210
        /*007a*/ 	.short	0x0018


	//----- nvinfo : EIATTR_SW_WAR
	.align		4
.L_1611:
        /*007c*/ 	.byte	0x04, 0x36
        /*007e*/ 	.short	(.L_1613 - .L_1612)
.L_1612:
        /*0080*/ 	.word	0x00000008
.L_1613:


//--------------------- .nv.info._ZN2at6native29vectorized_elementwise_kernelILi4EZZZNS0_17trunc_kernel_cudaERNS_18TensorIteratorBaseEENKUlvE_clEvENKUlvE1_clEvEUlN3c104HalfEE_St5arrayIPcLm2EEEEviT0_T1_ --------------------------
	.section	.nv.info._ZN2at6native29vectorized_elementwise_kernelILi4EZZZNS0_17trunc_kernel_cudaERNS_18TensorIteratorBaseEENKUlvE_clEvENKUlvE1_clEvEUlN3c104HalfEE_St5arrayIPcLm2EEEEviT0_T1_,"",@"SHT_CUDA_INFO"
	.sectionflags	@""
	.align	4


	//----- nvinfo : EIATTR_CUDA_API_VERSION
	.align		4
        /*0000*/ 	.byte	0x04, 0x37
        /*0002*/ 	.short	(.L_1615 - .L_1614)
.L_1614:
        /*0004*/ 	.word	0x00000082


	//----- nvinfo : EIATTR_KPARAM_INFO
	.align		4
.L_1615:
        /*0008*/ 	.byte	0x04, 0x17
        /*000a*/ 	.short	(.L_1617 - .L_1616)
.L_1616:
        /*000c*/ 	.word	0x00000000
        /*0010*/ 	.short	0x0002
        /*0012*/ 	.short	0x0008
        /*0014*/ 	.byte	0x00, 0xf0, 0x41, 0x00


	//----- nvinfo : EIATTR_KPARAM_INFO
	.align		4
.L_1617:
        /*0018*/ 	.byte	0x04, 0x17
        /*001a*/ 	.short	(.L_1619 - .L_1618)
.L_1618:
        /*001c*/ 	.word	0x00000000
        /*0020*/ 	.short	0x0001
        /*0022*/ 	.short	0x0004
        /*0024*/ 	.byte	0x00, 0xf0, 0x05, 0x00


	//----- nvinfo : EIATTR_KPARAM_INFO
	.align		4
.L_1619:
        /*0028*/ 	.byte	0x04, 0x17
        /*002a*/ 	.short	(.L_1621 - .L_1620)
.L_1620:
        /*002c*/ 	.word	0x00000000
        /*0030*/ 	.short	0x0000
        /*0032*/ 	.short	0x0000
        /*0034*/ 	.byte	0x00, 0xf0, 0x11, 0x00


	//----- nvinfo : EIATTR_SPARSE_MMA_MASK
	.align		4
.L_1621:
        /*0038*/ 	.byte	0x03, 0x50
        /*003a*/ 	.short	0x0000


	//----- nvinfo : EIATTR_MAXREG_COUNT
	.align		4
        /*003c*/ 	.byte	0x03, 0x1b
        /*003e*/ 	.short	0x00ff


	//----- nvinfo : EIATTR_MERCURY_ISA_VERSION
	.align		4
        /*0040*/ 	.byte	0x03, 0x5f
        /*0042*/ 	.short	0x0101


	//----- nvinfo : EIATTR_EXIT_INSTR_OFFSETS
	.align		4
        /*0044*/ 	.byte	0x04, 0x1c
        /*0046*/ 	.short	(.L_1623 - .L_1622)


	//   ....[0]....
.L_1622:
        /*0048*/ 	.word	0x00000270


	//   ....[1]....
        /*004c*/ 	.word	0x00000bc0


	//   ....[2]....
        /*0050*/ 	.word	0x00000c10


	//----- nvinfo : EIATTR_MAX_THREADS
	.align		4
.L_1623:
        /*0054*/ 	.byte	0x04, 0x05
        /*0056*/ 	.short	(.L_1625 - .L_1624)
.L_1624:
        /*0058*/ 	.word	0x00000080
        /*005c*/ 	.word	0x00000001
        /*0060*/ 	.word	0x00000001


	//----- nvinfo : EIATTR_CRS_STACK_SIZE
	.align		4
.L_1625:
        /*0064*/ 	.byte	0x04, 0x1e
        /*0066*/ 	.short	(.L_1627 - .L_1626)
.L_1626:
        /*0068*/ 	.word	0x00000000


	//----- nvinfo : EIATTR_CBANK_PARAM_SIZE
	.align		4
.L_1627:
        /*006c*/ 	.byte	0x03, 0x19
        /*006e*/ 	.short	0x0018


	//----- nvinfo : EIATTR_PARAM_CBANK
	.align		4
        /*0070*/ 	.byte	0x04, 0x0a
        /*0072*/ 	.short	(.L_1629 - .L_1628)
	.align		4
.L_1628:
        /*0074*/ 	.word	index@(.nv.constant0._ZN2at6native29vectorized_elementwise_kernelILi4EZZZNS0_17trunc_kernel_cudaERNS_18TensorIteratorBaseEENKUlvE_clEvENKUlvE1_clEvEUlN3c104HalfEE_St5arrayIPcLm2EEEEviT0_T1_)
        /*0078*/ 	.short	0x0210
        /*007a*/ 	.short	0x0018


	//----- nvinfo : EIATTR_SW_WAR
	.align		4
.L_1629:
        /*007c*/ 	.byte	0x04, 0x36
        /*007e*/ 	.short	(.L_1631 - .L_1630)
.L_1630:
        /*0080*/ 	.word	0x00000008
.L_1631:


//--------------------- .nv.info._ZN2at6native29vectorized_elementwise_kernelILi8EZZZNS0_17trunc_kernel_cudaERNS_18TensorIteratorBaseEENKUlvE_clEvENKUlvE1_clEvEUlN3c104HalfEE_St5arrayIPcLm2EEEEviT0_T1_ --------------------------
	.section	.nv.info._ZN2at6native29vectorized_elementwise_kernelILi8EZZZNS0_17trunc_kernel_cudaERNS_18TensorIteratorBaseEENKUlvE_clEvENKUlvE1_clEvEUlN3c104HalfEE_St5arrayIPcLm2EEEEviT0_T1_,"",@"SHT_CUDA_INFO"
	.sectionflags	@""
	.align	4


	//----- nvinfo : EIATTR_CUDA_API_VERSION
	.align		4
        /*0000*/ 	.byte	0x04, 0x37
        /*0002*/ 	.short	(.L_1633 - .L_1632)
.L_1632:
        /*0004*/ 	.word	0x00000082


	//----- nvinfo : EIATTR_KPARAM_INFO
	.align		4
.L_1633:
        /*0008*/ 	.byte	0x04, 0x17
        /*000a*/ 	.short	(.L_1635 - .L_1634)
.L_1634:
        /*000c*/ 	.word	0x00000000
        /*0010*/ 	.short	0x0002
        /*0012*/ 	.short	0x0008
        /*0014*/ 	.byte	0x00, 0xf0, 0x41, 0x00


	//----- nvinfo : EIATTR_KPARAM_INFO
	.align		4
.L_1635:
        /*0018*/ 	.byte	0x04, 0x17
        /*001a*/ 	.short	(.L_1637 - .L_1636)
.L_1636:
        /*001c*/ 	.word	0x00000000
        /*0020*/ 	.short	0x0001
        /*0022*/ 	.short	0x0004
        /*0024*/ 	.byte	0x00, 0xf0, 0x05, 0x00


	//----- nvinfo : EIATTR_KPARAM_INFO
	.align		4
.L_1637:
        /*0028*/ 	.byte	0x04, 0x17
        /*002a*/ 	.short	(.L_1639 - .L_1638)
.L_1638:
        /*002c*/ 	.word	0x00000000
        /*0030*/ 	.short	0x0000
        /*0032*/ 	.short	0x0000
        /*0034*/ 	.byte	0x00, 0xf0, 0x11, 0x00


	//----- nvinfo : EIATTR_SPARSE_MMA_MASK
	.align		4
.L_1639:
        /*0038*/ 	.byte	0x03, 0x50
        /*003a*/ 	.short	0x0000


	//----- nvinfo : EIATTR_MAXREG_COUNT
	.align		4
        /*003c*/ 	.byte	0x03, 0x1b
        /*003e*/ 	.short	0x00ff


	//----- nvinfo : EIATTR_MERCURY_ISA_VERSION
	.align		4
        /*0040*/ 	.byte	0x03, 0x5f
        /*0042*/ 	.short	0x0101


	//----- nvinfo : EIATTR_EXIT_INSTR_OFFSETS
	.align		4
        /*0044*/ 	.byte	0x04, 0x1c
        /*0046*/ 	.short	(.L_1641 - .L_1640)


	//   ....[0]....
.L_1640:
        /*0048*/ 	.word	0x00000250


	//   ....[1]....
        /*004c*/ 	.word	0x00000ba0


	//   ....[2]....
        /*0050*/ 	.word	0x00000bf0


	//----- nvinfo : EIATTR_MAX_THREADS
	.align		4
.L_1641:
        /*0054*/ 	.byte	0x04, 0x05
        /*0056*/ 	.short	(.L_1643 - .L_1642)
.L_1642:
        /*0058*/ 	.word	0x00000080
        /*005c*/ 	.word	0x00000001
        /*0060*/ 	.word	0x00000001


	//----- nvinfo : EIATTR_CRS_STACK_SIZE
	.align		4
.L_1643:
        /*0064*/ 	.byte	0x04, 0x1e
        /*0066*/ 	.short	(.L_1645 - .L_1644)
.L_1644:
        /*0068*/ 	.word	0x00000000


	//----- nvinfo : EIATTR_CBANK_PARAM_SIZE
	.align		4
.L_1645:
        /*006c*/ 	.byte	0x03, 0x19
        /*006e*/ 	.short	0x0018


	//----- nvinfo : EIATTR_PARAM_CBANK
	.align		4
        /*0070*/ 	.byte	0x04, 0x0a
        /*0072*/ 	.short	(.L_1647 - .L_1646)
	.align		4
.L_1646:
        /*0074*/ 	.word	index@(.nv.constant0._ZN2at6native29vectorized_elementwise_kernelILi8EZZZNS0_17trunc_kernel_cudaERNS_18TensorIteratorBaseEENKUlvE_clEvENKUlvE1_clEvEUlN3c104HalfEE_St5arrayIPcLm2EEEEviT0_T1_)
        /*0078*/ 	.short	0x0210
        /*007a*/ 	.short	0x0018


	//----- nvinfo : EIATTR_SW_WAR
	.align		4
.L_1647:
        /*007c*/ 	.byte	0x04, 0x36
        /*007e*/ 	.short	(.L_1649 - .L_1648)
.L_1648:
        /*0080*/ 	.word	0x00000008
.L_1649:


//--------------------- .nv.info._ZN2at6native18elementwise_kernelILi128ELi4EZNS0_15gpu_kernel_implIZZZNS0_17trunc_kernel_cudaERNS_18TensorIteratorBaseEENKUlvE_clEvENKUlvE0_clEvEUlfE_EEvS4_RKT_EUliE_EEviT1_ --------------------------
	.section	.nv.info._ZN2at6native18elementwise_kernelILi128ELi4EZNS0_15gpu_kernel_implIZZZNS0_17trunc_kernel_cudaERNS_18TensorIteratorBaseEENKUlvE_clEvENKUlvE0_clEvEUlfE_EEvS4_RKT_EUliE_EEviT1_,"",@"SHT_CUDA_INFO"
	.sectionflags	@""
	.align	4


	//----- nvinfo : EIATTR_CUDA_API_VERSION
	.align		4
        /*0000*/ 	.byte	0x04, 0x37
        /*0002*/ 	.short	(.L_1651 - .L_1650)
.L_1650:
        /*0004*/ 	.word	0x00000082


	//----- nvinfo : EIATTR_KPARAM_INFO
	.align		4
.L_1651:
        /*0008*/ 	.byte	0x04, 0x17
        /*000a*/ 	.short	(.L_1653 - .L_1652)
.L_1652:
        /*000c*/ 	.word	0x00000000
        /*0010*/ 	.short	0x0001
        /*0012*/ 	.short	0x0008
        /*0014*/ 	.byte	0x00, 0xf0, 0x61, 0x08


	//----- nvinfo : EIATTR_KPARAM_INFO
	.align		4
.L_1653:
        /*0018*/ 	.byte	0x04, 0x17
        /*001a*/ 	.short	(.L_1655 - .L_1654)
.L_1654:
        /*001c*/ 	.word	0x00000000
        /*0020*/ 	.short	0x0000
        /*0022*/ 	.short	0x0000
        /*0024*/ 	.byte	0x00, 0xf0, 0x11, 0x00


	//----- nvinfo : EIATTR_SPARSE_MMA_MASK
	.align		4
.L_1655:
        /*0028*/ 	.byte	0x03, 0x50
        /*002a*/ 	.short	0x0000


	//----- nvinfo : EIATTR_MAXREG_COUNT
	.align		4
        /*002c*/ 	.byte	0x03, 0x1b
        /*002e*/ 	.short	0x0080


	//----- nvinfo : EIATTR_EXTERNS
	.align		4
        /*0030*/ 	.byte	0x04, 0x0f
        /*0032*/ 	.short	(.L_1657 - .L_1656)


	//   ....[0]....
	.align		4
.L_1656:
        /*0034*/ 	.word	index@(__assertfail)


	//----- nvinfo : EIATTR_MERCURY_ISA_VERSION
	.align		4
.L_1657:
        /*0038*/ 	.byte	0x03, 0x5f
        /*003a*/ 	.short	0x0101


	//----- nvinfo : EIATTR_SYSCALL_OFFSETS
	.align		4
        /*003c*/ 	.byte	0x04, 0x46
        /*003e*/ 	.short	(.L_1659 - .L_1658)


	//   ....[0]....
.L_1658:
        /*0040*/ 	.word	0x00002150


	//   ....[1]....
        /*0044*/ 	.word	0x00002fa0


	//   ....[2]....
        /*0048*/ 	.word	0x00005130


	//   ....[3]....
        /*004c*/ 	.word	0x00005f80


	//   ....[4]....
        /*0050*/ 	.word	0x00008100


	//   ....[5]....
        /*0054*/ 	.word	0x00008f50


	//   ....[6]....
        /*0058*/ 	.word	0x0000b0c0


	//   ....[7]....
        /*005c*/ 	.word	0x0000bf10


	//----- nvinfo : EIATTR_EXIT_INSTR_OFFSETS
	.align		4
.L_1659:
        /*0060*/ 	.byte	0x04, 0x1c
        /*0062*/ 	.short	(.L_1661 - .L_1660)


	//   ....[0]....
.L_1660:
        /*0064*/ 	.word	0x00009000


	//   ....[1]....
        /*0068*/ 	.word	0x0000b240


	//   ....[2]....
        /*006c*/ 	.word	0x0000b270


	//   ....[3]....
        /*0070*/ 	.word	0x0000b300


	//   ....[4]....
        /*0074*/ 	.word	0x0000b330


	//   ....[5]....
        /*0078*/ 	.word	0x0000b360


	//   ....[6]....
        /*007c*/ 	.word	0x0000b3e0


	//   ....[7]....
        /*0080*/ 	.word	0x0000b410


	//   ....[8]....
        /*0084*/ 	.word	0x0000b4a0


	//   ....[9]....
        /*0088*/ 	.word	0x0000b4e0


	//   ....[10]....
        /*008c*/ 	.word	0x0000b520


	//   ....[11]....
        /*0090*/ 	.word	0x0000b5e0


	//   ....[12]....
        /*0094*/ 	.word	0x0000b630


	//   ....[13]....
        /*0098*/ 	.word	0x0000b7b0


	//   ....[14]....
        /*009c*/ 	.word	0x0000b900


	//   ....[15]....
        /*00a0*/ 	.word	0x0000b930


	//   ....[16]....
        /*00a4*/ 	.word	0x0000b9e0


	//   ....[17]....
        /*00a8*/ 	.word	0x0000bb50


	//   ....[18]....
        /*00ac*/ 	.word	0x0000bcc0


	//   ....[19]....
        /*00b0*/ 	.word	0x0000be10


	//   ....[20]....
        /*00b4*/ 	.word	0x0000bf20


	//   ....[21]....
        /*00b8*/ 	.word	0x0000bf50


	//   ....[22]....
        /*00bc*/ 	.word	0x0000bf80


	//----- nvinfo : EIATTR_MAX_THREADS
	.align		4
.L_1661:
        /*00c0*/ 	.byte	0x04, 0x05
        /*00c2*/ 	.short	(.L_1663 - .L_1662)
.L_1662:
        /*00c4*/ 	.word	0x00000080
        /*00c8*/ 	.word	0x00000001
        /*00cc*/ 	.word	0x00000001


	//----- nvinfo : EIATTR_CRS_STACK_SIZE
	.align		4
.L_1663:
        /*00d0*/ 	.byte	0x04, 0x1e
        /*00d2*/ 	.short	(.L_1665 - .L_1664)
.L_1664:
        /*00d4*/ 	.word	0x00000000


	//----- nvinfo : EIATTR_CBANK_PARAM_SIZE
	.align		4
.L_1665:
        /*00d8*/ 	.byte	0x03, 0x19
        /*00da*/ 	.short	0x0220


	//----- nvinfo : EIATTR_PARAM_CBANK
	.align		4
        /*00dc*/ 	.byte	0x04, 0x0a
        /*00de*/ 	.short	(.L_1667 - .L_1666)
	.align		4
.L_1666:
        /*00e0*/ 	.word	index@(.nv.constant0._ZN2at6native18elementwise_kernelILi128ELi4EZNS0_15gpu_kernel_implIZZZNS0_17trunc_kernel_cudaERNS_18TensorIteratorBaseEENKUlvE_clEvENKUlvE0_clEvEUlfE_EEvS4_RKT_EUliE_EEviT1_)
        /*00e4*/ 	.short	0x0210
        /*00e6*/ 	.short	0x0220


	//----- nvinfo : EIATTR_SW_WAR
	.align		4
.L_1667:
        /*00e8*/ 	.byte	0x04, 0x36
        /*00ea*/ 	.short	(.L_1669 - .L_1668)
.L_1668:
        /*00ec*/ 	.word	0x00000008
.L_1669:


//--------------------- .nv.info._ZN2at6native27unrolled_elementwise_kernelIZZZNS0_17trunc_kernel_cudaERNS_18TensorIteratorBaseEENKUlvE_clEvENKUlvE0_clEvEUlfE_St5arrayIPcLm2EELi4E23TrivialOffsetCalculatorILi1EjESB_NS0_6memory12LoadWithCastILi1EEENSC_13StoreWithCastILi1EEEEEviT_T0_T2_T3_T4_T5_ --------------------------
	.section	.nv.info._ZN2at6native27unrolled_elementwise_kernelIZZZNS0_17trunc_kernel_cudaERNS_18TensorIteratorBaseEENKUlvE_clEvENKUlvE0_clEvEUlfE_St5arrayIPcLm2EELi4E23TrivialOffsetCalculatorILi1EjESB_NS0_6memory12LoadWithCastILi1EEENSC_13StoreWithCastILi1EEEEEviT_T0_T2_T3_T4_T5_,"",@"SHT_CUDA_INFO"
	.sectionflags	@""
	.align	4


	//----- nvinfo : EIATTR_CUDA_API_VERSION
	.align		4
        /*0000*/ 	.byte	0x04, 0x37
        /*0002*/ 	.short	(.L_1671 - .L_1670)
.L_1670:
        /*0004*/ 	.word	0x00000082


	//----- nvinfo : EIATTR_KPARAM_INFO
	.align		4
.L_1671:
        /*0008*/ 	.byte	0x04, 0x17
        /*000a*/ 	.short	(.L_1673 - .L_1672)
.L_1672:
        /*000c*/ 	.word	0x00000000
        /*0010*/ 	.short	0x0006
        /*0012*/ 	.short	0x0024
        /*0014*/ 	.byte	0x00, 0xf0, 0x21, 0x00


	//----- nvinfo : EIATTR_KPARAM_INFO
	.align		4
.L_1673:
        /*0018*/ 	.byte	0x04, 0x17
        /*001a*/ 	.short	(.L_1675 - .L_1674)
.L_1674:
        /*001c*/ 	.word	0x00000000
        /*0020*/ 	.short	0x0005
        /*0022*/ 	.short	0x001c
        /*0024*/ 	.byte	0x00, 0xf0, 0x21, 0x00


	//----- nvinfo : EIATTR_KPARAM_INFO
	.align		4
.L_1675:
        /*0028*/ 	.byte	0x04, 0x17
        /*002a*/ 	.short	(.L_1677 - .L_1676)
.L_1676:
        /*002c*/ 	.word	0x00000000
        /*0030*/ 	.short	0x0004
        /*0032*/ 	.short	0x0019
        /*0034*/ 	.byte	0x00, 0xf0, 0x05, 0x00


	//----- nvinfo : EIATTR_KPARAM_INFO
	.align		4
.L_1677:
        /*0038*/ 	.byte	0x04, 0x17
        /*003a*/ 	.short	(.L_1679 - .L_1678)
.L_1678:
        /*003c*/ 	.word	0x00000000
        /*0040*/ 	.short	0x0003
        /*0042*/ 	.short	0x0018
        /*0044*/ 	.byte	0x00, 0xf0, 0x05, 0x00


	//----- nvinfo : EIATTR_KPARAM_INFO
	.align		4
.L_1679:
        /*0048*/ 	.byte	0x04, 0x17
        /*004a*/ 	.short	(.L_1681 - .L_1680)
.L_1680:
        /*004c*/ 	.word	0x00000000
        /*0050*/ 	.short	0x0002
        /*0052*/ 	.short	0x0008
        /*0054*/ 	.byte	0x00, 0xf0, 0x41, 0x00


	//----- nvinfo : EIATTR_KPARAM_INFO
	.align		4
.L_1681:
        /*0058*/ 	.byte	0x04, 0x17
        /*005a*/ 	.short	(.L_1683 - .L_1682)
.L_1682:
        /*005c*/ 	.word	0x00000000
        /*0060*/ 	.short	0x0001
        /*0062*/ 	.short	0x0004
        /*0064*/ 	.byte	0x00, 0xf0, 0x05, 0x00


	//----- nvinfo : EIATTR_KPARAM_INFO
	.align		4
.L_1683:
        /*0068*/ 	.byte	0x04, 0x17
        /*006a*/ 	.short	(.L_1685 - .L_1684)
.L_1684:
        /*006c*/ 	.word	0x00000000
        /*0070*/ 	.short	0x0000
        /*0072*/ 	.short	0x0000
        /*0074*/ 	.byte	0x00, 0xf0, 0x11, 0x00


	//----- nvinfo : EIATTR_SPARSE_MMA_MASK
	.align		4
.L_1685:
        /*0078*/ 	.byte	0x03, 0x50
        /*007a*/ 	.short	0x0000


	//----- nvinfo : EIATTR_MAXREG_COUNT
	.align		4
        /*007c*/ 	.byte	0x03, 0x1b
        /*007e*/ 	.short	0x00ff


	//----- nvinfo : EIATTR_EXTERNS
	.align		4
        /*0080*/ 	.byte	0x04, 0x0f
        /*0082*/ 	.short	(.L_1687 - .L_1686)


	//   ....[0]....
	.align		4
.L_1686:
        /*0084*/ 	.word	index@(__assertfail)


	//----- nvinfo : EIATTR_MERCURY_ISA_VERSION
	.align		4
.L_1687:
        /*0088*/ 	.byte	0x03, 0x5f
        /*008a*/ 	.short	0x0101


	//----- nvinfo : EIATTR_SYSCALL_OFFSETS
	.align		4
        /*008c*/ 	.byte	0x04, 0x46
        /*008e*/ 	.short	(.L_1689 - .L_1688)


	//   ....[0]....
.L_1688:
        /*0090*/ 	.word	0x00000e80


	//   ....[1]....
        /*0094*/ 	.word	0x00001d30


	//   ....[2]....
        /*0098*/ 	.word	0x00002bf0


	//   ....[3]....
        /*009c*/ 	.word	0x00003a50


	//   ....[4]....
        /*00a0*/ 	.word	0x00004b00


	//   ....[5]....
        /*00a4*/ 	.word	0x000059f0


	//   ....[6]....
        /*00a8*/ 	.word	0x000068a0


	//   ....[7]....
        /*00ac*/ 	.word	0x00007750


	//----- nvinfo : EIATTR_EXIT_INSTR_OFFSETS
	.align		4
.L_1689:
        /*00b0*/ 	.byte	0x04, 0x1c
        /*00b2*/ 	.short	(.L_1691 - .L_1690)


	//   ....[0]....
.L_1690:
        /*00b4*/ 	.word	0x00006940


	//   ....[1]....
        /*00b8*/ 	.word	0x00006a80


	//   ....[2]....
        /*00bc*/ 	.word	0x00006ab0


	//   ....[3]....
        /*00c0*/ 	.word	0x00006b40


	//   ....[4]....
        /*00c4*/ 	.word	0x00006b70


	//   ....[5]....
        /*00c8*/ 	.word	0x00006ba0


	//   ....[6]....
        /*00cc*/ 	.word	0x00006c20


	//   ....[7]....
        /*00d0*/ 	.word	0x00006c50


	//   ....[8]....
        /*00d4*/ 	.word	0x00006ce0


	//   ....[9]....
        /*00d8*/ 	.word	0x00006d20


	//   ....[10]....
        /*00dc*/ 	.word	0x00006d60


	//   ....[11]....
        /*00e0*/ 	.word	0x00006e20


	//   ....[12]....
        /*00e4*/ 	.word	0x00006e70


	//   ....[13]....
        /*00e8*/ 	.word	0x00006ff0


	//   ....[14]....
        /*00ec*/ 	.word	0x00007140


	//   ....[15]....
        /*00f0*/ 	.word	0x00007170


	//   ....[16]....
        /*00f4*/ 	.word	0x00007220


	//   ....[17]....
        /*00f8*/ 	.word	0x00007390


	//   ....[18]....
        /*00fc*/ 	.word	0x00007500


	//   ....[19]....
        /*0100*/ 	.word	0x00007650


	//   ....[20]....
        /*0104*/ 	.word	0x00007760


	//   ....[21]....
        /*0108*/ 	.word	0x00007790


	//   ....[22]....
        /*010c*/ 	.word	0x000077c0


	//----- nvinfo : EIATTR_MAX_THREADS
	.align		4
.L_1691:
        /*0110*/ 	.byte	0x04, 0x05
        /*0112*/ 	.short	(.L_1693 - .L_1692)
.L_1692:
        /*0114*/ 	.word	0x00000080
        /*0118*/ 	.word	0x00000001
        /*011c*/ 	.word	0x00000001


	//----- nvinfo : EIATTR_CRS_STACK_SIZE
	.align		4
.L_1693:
        /*0120*/ 	.byte	0x04, 0x1e
        /*0122*/ 	.short	(.L_1695 - .L_1694)
.L_1694:
        /*0124*/ 	.word	0x00000000


	//----- nvinfo : EIATTR_CBANK_PARAM_SIZE
	.align		4
.L_1695:
        /*0128*/ 	.byte	0x03, 0x19
        /*012a*/ 	.short	0x002c


	//----- nvinfo : EIATTR_PARAM_CBANK
	.align		4
        /*012c*/ 	.byte	0x04, 0x0a
        /*012e*/ 	.short	(.L_1697 - .L_1696)
	.align		4
.L_1696:
        /*0130*/ 	.word	index@(.nv.constant0._ZN2at6native27unrolled_elementwise_kernelIZZZNS0_17trunc_kernel_cudaERNS_18TensorIteratorBaseEENKUlvE_clEvENKUlvE0_clEvEUlfE_St5arrayIPcLm2EELi4E23TrivialOffsetCalculatorILi1EjESB_NS0_6memory12LoadWithCastILi1EEENSC_13StoreWithCastILi1EEEEEviT_T0_T2_T3_T4_T5_)
        /*0134*/ 	.short	0x0210
        /*0136*/ 	.short	0x002c


	//----- nvinfo : EIATTR_SW_WAR
	.align		4
.L_1697:
        /*0138*/ 	.byte	0x04, 0x36
        /*013a*/ 	.short	(.L_1699 - .L_1698)
.L_1698:
        /*013c*/ 	.word	0x00000008
.L_1699:


//--------------------- .nv.info._ZN2at6native18elementwise_kernelILi128ELi2EZNS0_22gpu_kernel_impl_nocastIZZZNS0_17trunc_kernel_cudaERNS_18TensorIteratorBaseEENKUlvE_clEvENKUlvE0_clEvEUlfE_EEvS4_RKT_EUliE_EEviT1_ --------------------------
	.section	.nv.info._ZN2at6native18elementwise_kernelILi128ELi2EZNS0_22gpu_kernel_impl_nocastIZZZNS0_17trunc_kernel_cudaERNS_18TensorIteratorBaseEENKUlvE_clEvENKUlvE0_clEvEUlfE_EEvS4_RKT_EUliE_EEviT1_,"",@"SHT_CUDA_INFO"
	.sectionflags	@""
	.align	4


	//----- nvinfo : EIATTR_CUDA_API_VERSION
	.align		4
        /*0000*/ 	.byte	0x04, 0x37
        /*0002*/ 	.short	(.L_1701 - .L_1700)
.L_1700:
        /*0004*/ 	.word	0x00000082


	//----- nvinfo : EIATTR_KPARAM_INFO
	.align		4
.L_1701:
        /*0008*/ 	.byte	0x04, 0x17
        /*000a*/ 	.short	(.L_1703 - .L_1702)
.L_1702:
        /*000c*/ 	.word	0x00000000
        /*0010*/ 	.short	0x0001
        /*0012*/ 	.short	0x0008
        /*0014*/ 	.byte	0x00, 0xf0, 0x61, 0x08


	//----- nvinfo : EIATTR_KPARAM_INFO
	.align		4
.L_1703:
        /*0018*/ 	.byte	0x04, 0x17
        /*001a*/ 	.short	(.L_1705 - .L_1704)
.L_1704:
        /*001c*/ 	.word	0x00000000
        /*0020*/ 	.short	0x0000
        /*0022*/ 	.short	0x0000
        /*0024*/ 	.byte	0x00, 0xf0, 0x11, 0x00


	//----- nvinfo : EIATTR_SPARSE_MMA_MASK
	.align		4
.L_1705:
        /*0028*/ 	.byte	0x03, 0x50
        /*002a*/ 	.short	0x0000


	//----- nvinfo : EIATTR_MAXREG_COUNT
	.align		4
        /*002c*/ 	.byte	0x03, 0x1b
        /*002e*/ 	.short	0x0080


	//----- nvinfo : EIATTR_MERCURY_ISA_VERSION
	.align		4
        /*0030*/ 	.byte	0x03, 0x5f
        /*0032*/ 	.short	0x0101


	//----- nvinfo : EIATTR_EXIT_INSTR_OFFSETS
	.align		4
        /*0034*/ 	.byte	0x04, 0x1c
        /*0036*/ 	.short	(.L_1707 - .L_1706)


	//   ....[0]....
.L_1706:
        /*0038*/ 	.word	0x00001440


	//   ....[1]....
        /*003c*/ 	.word	0x000027d0


	//----- nvinfo : EIATTR_MAX_THREADS
	.align		4
.L_1707:
        /*0040*/ 	.byte	0x04, 0x05
        /*0042*/ 	.short	(.L_1709 - .L_1708)
.L_1708:
        /*0044*/ 	.word	0x00000080
        /*0048*/ 	.word	0x00000001
        /*004c*/ 	.word	0x00000001


	//----- nvinfo : EIATTR_CRS_STACK_SIZE
	.align		4
.L_1709:
        /*0050*/ 	.byte	0x04, 0x1e
        /*0052*/ 	.short	(.L_1711 - .L_1710)
.L_1710:
        /*0054*/ 	.word	0x00000000


	//----- nvinfo : EIATTR_CBANK_PARAM_SIZE
	.align		4
.L_1711:
        /*0058*/ 	.byte	0x03, 0x19
        /*005a*/ 	.short	0x0220


	//----- nvinfo : EIATTR_PARAM_CBANK
	.align		4
        /*005c*/ 	.byte	0x04, 0x0a
        /*005e*/ 	.short	(.L_1713 - .L_1712)
	.align		4
.L_1712:
        /*0060*/ 	.word	index@(.nv.constant0._ZN2at6native18elementwise_kernelILi128ELi2EZNS0_22gpu_kernel_impl_nocastIZZZNS0_17trunc_kernel_cudaERNS_18TensorIteratorBaseEENKUlvE_clEvENKUlvE0_clEvEUlfE_EEvS4_RKT_EUliE_EEviT1_)
        /*0064*/ 	.short	0x0210
        /*0066*/ 	.short	0x0220


	//----- nvinfo : EIATTR_SW_WAR
	.align		4
.L_1713:
        /*0068*/ 	.byte	0x04, 0x36
        /*006a*/ 	.short	(.L_1715 - .L_1714)
.L_1714:
        /*006c*/ 	.word	0x00000008
.L_1715:


//--------------------- .nv.info._ZN2at6native27unrolled_elementwise_kernelIZZZNS0_17trunc_kernel_cudaERNS_18TensorIteratorBaseEENKUlvE_clEvENKUlvE0_clEvEUlfE_St5arrayIPcLm2EELi4E23TrivialOffsetCalculatorILi1EjESB_NS0_6memory15LoadWithoutCastENSC_16StoreWithoutCastEEEviT_T0_T2_T3_T4_T5_ --------------------------
	.section	.nv.info._ZN2at6native27unrolled_elementwise_kernelIZZZNS0_17trunc_kernel_cudaERNS_18TensorIteratorBaseEENKUlvE_clEvENKUlvE0_clEvEUlfE_St5arrayIPcLm2EELi4E23TrivialOffsetCalculatorILi1EjESB_NS0_6memory15LoadWithoutCastENSC_16StoreWithoutCastEEEviT_T0_T2_T3_T4_T5_,"",@"SHT_CUDA_INFO"
	.sectionflags	@""
	.align	4


	//----- nvinfo : EIATTR_CUDA_API_VERSION
	.align		4
        /*0000*/ 	.byte	0x04, 0x37
        /*0002*/ 	.short	(.L_1717 - .L_1716)
.L_1716:
        /*0004*/ 	.word	0x00000082


	//----- nvinfo : EIATTR_KPARAM_INFO
	.align		4
.L_1717:
        /*0008*/ 	.byte	0x04, 0x17
        /*000a*/ 	.short	(.L_1719 - .L_1718)
.L_1718:
        /*000c*/ 	.word	0x00000000
        /*0010*/ 	.short	0x0006
        /*0012*/ 	.short	0x001b
        /*0014*/ 	.byte	0x00, 0xf0, 0x05, 0x00


	//----- nvinfo : EIATTR_KPARAM_INFO
	.align		4
.L_1719:
        /*0018*/ 	.byte	0x04, 0x17
        /*001a*/ 	.short	(.L_1721 - .L_1720)
.L_1720:
        /*001c*/ 	.word	0x00000000
        /*0020*/ 	.short	0x0005
        /*0022*/ 	.short	0x001a
        /*0024*/ 	.byte	0x00, 0xf0, 0x05, 0x00


	//----- nvinfo : EIATTR_KPARAM_INFO
	.align		4
.L_1721:
        /*0028*/ 	.byte	0x04, 0x17
        /*002a*/ 	.short	(.L_1723 - .L_1722)
.L_1722:
        /*002c*/ 	.word	0x00000000
        /*0030*/ 	.short	0x0004
        /*0032*/ 	.short	0x0019
        /*0034*/ 	.byte	0x00, 0xf0, 0x05, 0x00


	//----- nvinfo : EIATTR_KPARAM_INFO
	.align		4
.L_1723:
        /*0038*/ 	.byte	0x04, 0x17
        /*003a*/ 	.short	(.L_1725 - .L_1724)
.L_1724:
        /*003c*/ 	.word	0x00000000
        /*0040*/ 	.short	0x0003
        /*0042*/ 	.short	0x0018
        /*0044*/ 	.byte	0x00, 0xf0, 0x05, 0x00


	//----- nvinfo : EIATTR_KPARAM_INFO
	.align		4
.L_1725:
        /*0048*/ 	.byte	0x04, 0x17
        /*004a*/ 	.short	(.L_1727 - .L_1726)
.L_1726:
        /*004c*/ 	.word	0x00000000
        /*0050*/ 	.short	0x0002
        /*0052*/ 	.short	0x0008
        /*0054*/ 	.byte	0x00, 0xf0, 0x41, 0x00


	//----- nvinfo : EIATTR_KPARAM_INFO
	.align		4
.L_1727:
        /*0058*/ 	.byte	0x04, 0x17
        /*005a*/ 	.short	(.L_1729 - .L_1728)
.L_1728:
        /*005c*/ 	.word	0x00000000
        /*0060*/ 	.short	0x0001
        /*0062*/ 	.short	0x0004
        /*0064*/ 	.byte	0x00, 0xf0, 0x05, 0x00


	//----- nvinfo : EIATTR_KPARAM_INFO
	.align		4
.L_1729:
        /*0068*/ 	.byte	0x04, 0x17
        /*006a*/ 	.short	(.L_1731 - .L_1730)
.L_1730:
        /*006c*/ 	.word	0x00000000
        /*0070*/ 	.short	0x0000
        /*0072*/ 	.short	0x0000
        /*0074*/ 	.byte	0x00, 0xf0, 0x11, 0x00


	//----- nvinfo : EIATTR_SPARSE_MMA_MASK
	.align		4
.L_1731:
        /*0078*/ 	.byte	0x03, 0x50
        /*007a*/ 	.short	0x0000


	//----- nvinfo : EIATTR_MAXREG_COUNT
	.align		4
        /*007c*/ 	.byte	0x03, 0x1b
        /*007e*/ 	.short	0x00ff


	//----- nvinfo : EIATTR_MERCURY_ISA_VERSION
	.align		4
        /*0080*/ 	.byte	0x03, 0x5f
        /*0082*/ 	.short	0x0101


	//----- nvinfo : EIATTR_EXIT_INSTR_OFFSETS
	.align		4
        /*0084*/ 	.byte	0x04, 0x1c
        /*0086*/ 	.short	(.L_1733 - .L_1732)


	//   ....[0]....
.L_1732:
        /*0088*/ 	.word	0x000003e0


	//   ....[1]....
        /*008c*/ 	.word	0x00000450


	//----- nvinfo : EIATTR_MAX_THREADS
	.align		4
.L_1733:
        /*0090*/ 	.byte	0x04, 0x05
        /*0092*/ 	.short	(.L_1735 - .L_1734)
.L_1734:
        /*0094*/ 	.word	0x00000080
        /*0098*/ 	.word	0x00000001
        /*009c*/ 	.word	0x00000001


	//----- nvinfo : EIATTR_CRS_STACK_SIZE
	.align		4
.L_1735:
        /*00a0*/ 	.byte	0x04, 0x1e
        /*00a2*/ 	.short	(.L_1737 - .L_1736)
.L_1736:
        /*00a4*/ 	.word	0x00000000


	//----- nvinfo : EIATTR_CBANK_PARAM_SIZE
	.align		4
.L_1737:
        /*00a8*/ 	.byte	0x03, 0x19
        /*00aa*/ 	.short	0x001c


	//----- nvinfo : EIATTR_PARAM_CBANK
	.align		4
        /*00ac*/ 	.byte	0x04, 0x0a
        /*00ae*/ 	.short	(.L_1739 - .L_1738)
	.align		4
.L_1738:
        /*00b0*/ 	.word	index@(.nv.constant0._ZN2at6native27unrolled_elementwise_kernelIZZZNS0_17trunc_kernel_cudaERNS_18TensorIteratorBaseEENKUlvE_clEvENKUlvE0_clEvEUlfE_St5arrayIPcLm2EELi4E23TrivialOffsetCalculatorILi1EjESB_NS0_6memory15LoadWithoutCastENSC_16StoreWithoutCastEEEviT_T0_T2_T3_T4_T5_)
        /*00b4*/ 	.short	0x0210
        /*00b6*/ 	.short	0x001c


	//----- nvinfo : EIATTR_SW_WAR
	.align		4
.L_1739:
        /*00b8*/ 	.byte	0x04, 0x36
        /*00ba*/ 	.short	(.L_1741 - .L_1740)
.L_1740:
        /*00bc*/ 	.word	0x00000008
.L_1741:


//--------------------- .nv.info._ZN2at6native29vectorized_elementwise_kernelILi2EZZZNS0_17trunc_kernel_cudaERNS_18TensorIteratorBaseEENKUlvE_clEvENKUlvE0_clEvEUlfE_St5arrayIPcLm2EEEEviT0_T1_ --------------------------
	.section	.nv.info._ZN2at6native29vectorized_elementwise_kernelILi2EZZZNS0_17trunc_kernel_cudaERNS_18TensorIteratorBaseEENKUlvE_clEvENKUlvE0_clEvEUlfE_St5arrayIPcLm2EEEEviT0_T1_,"",@"SHT_CUDA_INFO"
	.sectionflags	@""
	.align	4


	//----- nvinfo : EIATTR_CUDA_API_VERSION
	.align		4
        /*0000*/ 	.byte	0x04, 0x37
        /*0002*/ 	.short	(.L_1743 - .L_1742)
.L_1742:
        /*0004*/ 	.word	0x00000082


	//----- nvinfo : EIATTR_KPARAM_INFO
	.align		4
.L_1743:
        /*0008*/ 	.byte	0x04, 0x17
        /*000a*/ 	.short	(.L_1745 - .L_1744)
.L_1744:
        /*000c*/ 	.word	0x00000000
        /*0010*/ 	.short	0x0002
        /*0012*/ 	.short	0x0008
        /*0014*/ 	.byte	0x00, 0xf0, 0x41, 0x00


	//----- nvinfo : EIATTR_KPARAM_INFO
	.align		4
.L_1745:
        /*0018*/ 	.byte	0x04, 0x17
        /*001a*/ 	.short	(.L_1747 - .L_1746)
.L_1746:
        /*001c*/ 	.word	0x00000000
        /*0020*/ 	.short	0x0001
        /*0022*/ 	.short	0x0004
        /*0024*/ 	.byte	0x00, 0xf0, 0x05, 0x00


	//----- nvinfo : EIATTR_KPARAM_INFO
	.align		4
.L_1747:
        /*0028*/ 	.byte	0x04, 0x17
        /*002a*/ 	.short	(.L_1749 - .L_1748)
.L_1748:
        /*002c*/ 	.word	0x00000000
        /*0030*/ 	.short	0x0000
        /*0032*/ 	.short	0x0000
        /*0034*/ 	.byte	0x00, 0xf0, 0x11, 0x00


	//----- nvinfo : EIATTR_SPARSE_MMA_MASK
	.align		4
.L_1749:
        /*0038*/ 	.byte	0x03, 0x50
        /*003a*/ 	.short	0x0000


	//----- nvinfo : EIATTR_MAXREG_COUNT
	.align		4
        /*003c*/ 	.byte	0x03, 0x1b
        /*003e*/ 	.short	0x00ff


	//----- nvinfo : EIATTR_MERCURY_ISA_VERSION
	.align		4
        /*0040*/ 	.byte	0x03, 0x5f
        /*0042*/ 	.short	0x0101


	//----- nvinfo : EIATTR_EXIT_INSTR_OFFSETS
	.align		4
        /*0044*/ 	.byte	0x04, 0x1c
        /*0046*/ 	.short	(.L_1751 - .L_1750)


	//   ....[0]....
.L_1750:
        /*0048*/ 	.word	0x000001f0


	//   ....[1]....
        /*004c*/ 	.word	0x00000a40


	//   ....[2]....
        /*0050*/ 	.word	0x00000a90


	//----- nvinfo : EIATTR_MAX_THREADS
	.align		4
.L_1751:
        /*0054*/ 	.byte	0x04, 0x05
        /*0056*/ 	.short	(.L_1753 - .L_1752)
.L_1752:
        /*0058*/ 	.word	0x00000080
        /*005c*/ 	.word	0x00000001
        /*0060*/ 	.word	0x00000001


	//----- nvinfo : EIATTR_CRS_STACK_SIZE
	.align		4
.L_1753:
        /*0064*/ 	.byte	0x04, 0x1e
        /*0066*/ 	.short	(.L_1755 - .L_1754)
.L_1754:
        /*0068*/ 	.word	0x00000000


	//----- nvinfo : EIATTR_CBANK_PARAM_SIZE
	.align		4
.L_1755:
        /*006c*/ 	.byte	0x03, 0x19
        /*006e*/ 	.short	0x0018


	//----- nvinfo : EIATTR_PARAM_CBANK
	.align		4
        /*0070*/ 	.byte	0x04, 0x0a
        /*0072*/ 	.short	(.L_1757 - .L_1756)
	.align		4
.L_1756:
        /*0074*/ 	.word	index@(.nv.constant0._ZN2at6native29vectorized_elementwise_kernelILi2EZZZNS0_17trunc_kernel_cudaERNS_18TensorIteratorBaseEENKUlvE_clEvENKUlvE0_clEvEUlfE_St5arrayIPcLm2EEEEviT0_T1_)
        /*0078*/ 	.short	0x0210
        /*007a*/ 	.short	0x0018


	//----- nvinfo : EIATTR_SW_WAR
	.align		4
.L_1757:
        /*007c*/ 	.byte	0x04, 0x36
        /*007e*/ 	.short	(.L_1759 - .L_1758)
.L_1758:
        /*0080*/ 	.word	0x00000008
.L_1759:


//--------------------- .nv.info._ZN2at6native29vectorized_elementwise_kernelILi4EZZZNS0_17trunc_kernel_cudaERNS_18TensorIteratorBaseEENKUlvE_clEvENKUlvE0_clEvEUlfE_St5arrayIPcLm2EEEEviT0_T1_ --------------------------
	.section	.nv.info._ZN2at6native29vectorized_elementwise_kernelILi4EZZZNS0_17trunc_kernel_cudaERNS_18TensorIteratorBaseEENKUlvE_clEvENKUlvE0_clEvEUlfE_St5arrayIPcLm2EEEEviT0_T1_,"",@"SHT_CUDA_INFO"
	.sectionflags	@""
	.align	4


	//----- nvinfo : EIATTR_CUDA_API_VERSION
	.align		4
        /*0000*/ 	.byte	0x04, 0x37
        /*0002*/ 	.short	(.L_1761 - .L_1760)
.L_1760:
        /*0004*/ 	.word	0x00000082


	//----- nvinfo : EIATTR_KPARAM_INFO
	.align		4
.L_1761:
        /*0008*/ 	.byte	0x04, 0x17
        /*000a*/ 	.short	(.L_1763 - .L_1762)
.L_1762:
        /*000c*/ 	.word	0x00000000
        /*0010*/ 	.short	0x0002
        /*0012*/ 	.short	0x0008
        /*0014*/ 	.byte	0x00, 0xf0, 0x41, 0x00


	//----- nvinfo : EIATTR_KPARAM_INFO
	.align		4
.L_1763:
        /*0018*/ 	.byte	0x04, 0x17
        /*001a*/ 	.short	(.L_1765 - .L_1764)
.L_1764:
        /*001c*/ 	.word	0x00000000
        /*0020*/ 	.short	0x0001
        /*0022*/ 	.short	0x0004
        /*0024*/ 	.byte	0x00, 0xf0, 0x05, 0x00


	//----- nvinfo : EIATTR_KPARAM_INFO
	.align		4
.L_1765:
        /*0028*/ 	.byte	0x04, 0x17
        /*002a*/ 	.short	(.L_1767 - .L_1766)
.L_1766:
        /*002c*/ 	.word	0x00000000
        /*0030*/ 	.short	0x0000
        /*0032*/ 	.short	0x0000
        /*0034*/ 	.byte	0x00, 0xf0, 0x11, 0x00


	//----- nvinfo : EIATTR_SPARSE_MMA_MASK
	.align		4
.L_1767:
        /*0038*/ 	.byte	0x03, 0x50
        /*003a*/ 	.short	0x0000


	//----- nvinfo : EIATTR_MAXREG_COUNT
	.align		4
        /*003c*/ 	.byte	0x03, 0x1b
        /*003e*/ 	.short	0x00ff


	//----- nvinfo : EIATTR_MERCURY_ISA_VERSION
	.align		4
        /*0040*/ 	.byte	0x03, 0x5f
        /*0042*/ 	.short	0x0101


	//----- nvinfo : EIATTR_EXIT_INSTR_OFFSETS
	.align		4
        /*0044*/ 	.byte	0x04, 0x1c
        /*0046*/ 	.short	(.L_1769 - .L_1768)


	//   ....[0]....
.L_1768:
        /*0048*/ 	.word	0x000001b0


	//   ....[1]....
        /*004c*/ 	.word	0x00000a00


	//   ....[2]....
        /*0050*/ 	.word	0x00000a50


	//----- nvinfo : EIATTR_MAX_THREADS
	.align		4
.L_1769:
        /*0054*/ 	.byte	0x04, 0x05
        /*0056*/ 	.short	(.L_1771 - .L_1770)
.L_1770:
        /*0058*/ 	.word	0x00000080
        /*005c*/ 	.word	0x00000001
        /*0060*/ 	.word	0x00000001


	//----- nvinfo : EIATTR_CRS_STACK_SIZE
	.align		4
.L_1771:
        /*0064*/ 	.byte	0x04, 0x1e
        /*0066*/ 	.short	(.L_1773 - .L_1772)
.L_1772:
        /*0068*/ 	.word	0x00000000


	//----- nvinfo : EIATTR_CBANK_PARAM_SIZE
	.align		4
.L_1773:
        /*006c*/ 	.byte	0x03, 0x19
        /*006e*/ 	.short	0x0018


	//----- nvinfo : EIATTR_PARAM_CBANK
	.align		4
        /*0070*/ 	.byte	0x04, 0x0a
        /*0072*/ 	.short	(.L_1775 - .L_1774)
	.align		4
.L_1774:
        /*0074*/ 	.word	index@(.nv.constant0._ZN2at6native29vectorized_elementwise_kernelILi4EZZZNS0_17trunc_kernel_cudaERNS_18TensorIteratorBaseEENKUlvE_clEvENKUlvE0_clEvEUlfE_St5arrayIPcLm2EEEEviT0_T1_)
        /*0078*/ 	.short	0x0210
        /*007a*/ 	.short	0x0018


	//----- nvinfo : EIATTR_SW_WAR
	.align		4
.L_1775:
        /*007c*/ 	.byte	0x04, 0x36
        /*007e*/ 	.short	(.L_1777 - .L_1776)
.L_1776:
        /*0080*/ 	.word	0x00000008
.L_1777:


//--------------------- .nv.info._ZN2at6native29vectorized_elementwise_kernelILi8EZZZNS0_17trunc_kernel_cudaERNS_18TensorIteratorBaseEENKUlvE_clEvENKUlvE0_clEvEUlfE_St5arrayIPcLm2EEEEviT0_T1_ --------------------------
	.section	.nv.info._ZN2at6native29vectorized_elementwise_kernelILi8EZZZNS0_17trunc_kernel_cudaERNS_18TensorIteratorBaseEENKUlvE_clEvENKUlvE0_clEvEUlfE_St5arrayIPcLm2EEEEviT0_T1_,"",@"SHT_CUDA_INFO"
	.sectionflags	@""
	.align	4


	//----- nvinfo : EIATTR_CUDA_API_VERSION
	.align		4
        /*0000*/ 	.byte	0x04, 0x37
        /*0002*/ 	.short	(.L_1779 - .L_1778)
.L_1778:
        /*0004*/ 	.word	0x00000082


	//----- nvinfo : EIATTR_KPARAM_INFO
	.align		4
.L_1779:
        /*0008*/ 	.byte	0x04, 0x17
        /*000a*/ 	.short	(.L_1781 - .L_1780)
.L_1780:
        /*000c*/ 	.word	0x00000000
        /*0010*/ 	.short	0x0002
        /*0012*/ 	.short	0x0008
        /*0014*/ 	.byte	0x00, 0xf0, 0x41, 0x00


	//----- nvinfo : EIATTR_KPARAM_INFO
	.align		4
.L_1781:
        /*0018*/ 	.byte	0x04, 0x17
        /*001a*/ 	.short	(.L_1783 - .L_1782)
.L_1782:
        /*001c*/ 	.word	0x00000000
        /*0020*/ 	.short	0x0001
        /*0022*/ 	.short	0x0004
        /*0024*/ 	.byte	0x00, 0xf0, 0x05, 0x00


	//----- nvinfo : EIATTR_KPARAM_INFO
	.align		4
.L_1783:
        /*0028*/ 	.byte	0x04, 0x17
        /*002a*/ 	.short	(.L_1785 - .L_1784)
.L_1784:
        /*002c*/ 	.word	0x00000000
        /*0030*/ 	.short	0x0000
        /*0032*/ 	.short	0x0000
        /*0034*/ 	.byte	0x00, 0xf0, 0x11, 0x00


	//----- nvinfo : EIATTR_SPARSE_MMA_MASK
	.align		4
.L_1785:
        /*0038*/ 	.byte	0x03, 0x50
        /*003a*/ 	.short	0x0000


	//----- nvinfo : EIATTR_MAXREG_COUNT
	.align		4
        /*003c*/ 	.byte	0x03, 0x1b
        /*003e*/ 	.short	0x00ff


	//----- nvinfo : EIATTR_MERCURY_ISA_VERSION
	.align		4
        /*0040*/ 	.byte	0x03, 0x5f
        /*0042*/ 	.short	0x0101


	//----- nvinfo : EIATTR_EXIT_INSTR_OFFSETS
	.align		4
        /*0044*/ 	.byte	0x04, 0x1c
        /*0046*/ 	.short	(.L_1787 - .L_1786)


	//   ....[0]....
.L_1786:
        /*0048*/ 	.word	0x000001b0


	//   ....[1]....
        /*004c*/ 	.word	0x00000a00


	//   ....[2]....
        /*0050*/ 	.word	0x00000a50


	//----- nvinfo : EIATTR_MAX_THREADS
	.align		4
.L_1787:
        /*0054*/ 	.byte	0x04, 0x05
        /*0056*/ 	.short	(.L_1789 - .L_1788)
.L_1788:
        /*0058*/ 	.word	0x00000080
        /*005c*/ 	.word	0x00000001
        /*0060*/ 	.word	0x00000001


	//----- nvinfo : EIATTR_CRS_STACK_SIZE
	.align		4
.L_1789:
        /*0064*/ 	.byte	0x04, 0x1e
        /*0066*/ 	.short	(.L_1791 - .L_1790)
.L_1790:
        /*0068*/ 	.word	0x00000000


	//----- nvinfo : EIATTR_CBANK_PARAM_SIZE
	.align		4
.L_1791:
        /*006c*/ 	.byte	0x03, 0x19
        /*006e*/ 	.short	0x0018


	//----- nvinfo : EIATTR_PARAM_CBANK
	.align		4
        /*0070*/ 	.byte	0x04, 0x0a
        /*0072*/ 	.short	(.L_1793 - .L_1792)
	.align		4
.L_1792:
        /*0074*/ 	.word	index@(.nv.constant0._ZN2at6native29vectorized_elementwise_kernelILi8EZZZNS0_17trunc_kernel_cudaERNS_18TensorIteratorBaseEENKUlvE_clEvENKUlvE0_clEvEUlfE_St5arrayIPcLm2EEEEviT0_T1_)
        /*0078*/ 	.short	0x0210
        /*007a*/ 	.short	0x0018


	//----- nvinfo : EIATTR_SW_WAR
	.align		4
.L_1793:
        /*007c*/ 	.byte	0x04, 0x36
        /*007e*/ 	.short	(.L_1795 - .L_1794)
.L_1794:
        /*0080*/ 	.word	0x00000008
.L_1795:


//--------------------- .nv.info._ZN2at6native18elementwise_kernelILi128ELi4EZNS0_15gpu_kernel_implIZZZNS0_17trunc_kernel_cudaERNS_18TensorIteratorBaseEENKUlvE_clEvENKUlvE_clEvEUldE_EEvS4_RKT_EUliE_EEviT1_ --------------------------
	.section	.nv.info._ZN2at6native18elementwise_kernelILi128ELi4EZNS0_15gpu_kernel_implIZZZNS0_17trunc_kernel_cudaERNS_18TensorIteratorBaseEENKUlvE_clEvENKUlvE_clEvEUldE_EEvS4_RKT_EUliE_EEviT1_,"",@"SHT_CUDA_INFO"
	.sectionflags	@""
	.align	4


	//----- nvinfo : EIATTR_CUDA_API_VERSION
	.align		4
        /*0000*/ 	.byte	0x04, 0x37
        /*0002*/ 	.short	(.L_1797 - .L_1796)
.L_1796:
        /*0004*/ 	.word	0x00000082


	//----- nvinfo : EIATTR_KPARAM_INFO
	.align		4
.L_1797:
        /*0008*/ 	.byte	0x04, 0x17
        /*000a*/ 	.short	(.L_1799 - .L_1798)
.L_1798:
        /*000c*/ 	.word	0x00000000
        /*0010*/ 	.short	0x0001
        /*0012*/ 	.short	0x0008
        /*0014*/ 	.byte	0x00, 0xf0, 0x61, 0x08


	//----- nvinfo : EIATTR_KPARAM_INFO
	.align		4
.L_1799:
        /*0018*/ 	.byte	0x04, 0x17
        /*001a*/ 	.short	(.L_1801 - .L_1800)
.L_1800:
        /*001c*/ 	.word	0x00000000
        /*0020*/ 	.short	0x0000
        /*0022*/ 	.short	0x0000
        /*0024*/ 	.byte	0x00, 0xf0, 0x11, 0x00


	//----- nvinfo : EIATTR_SPARSE_MMA_MASK
	.align		4
.L_1801:
        /*0028*/ 	.byte	0x03, 0x50
        /*002a*/ 	.short	0x0000


	//----- nvinfo : EIATTR_MAXREG_COUNT
	.align		4
        /*002c*/ 	.byte	0x03, 0x1b
        /*002e*/ 	.short	0x0080


	//----- nvinfo : EIATTR_EXTERNS
	.align		4
        /*0030*/ 	.byte	0x04, 0x0f
        /*0032*/ 	.short	(.L_1803 - .L_1802)


	//   ....[0]....
	.align		4
.L_1802:
        /*0034*/ 	.word	index@(__assertfail)


	//----- nvinfo : EIATTR_MERCURY_ISA_VERSION
	.align		4
.L_1803:
        /*0038*/ 	.byte	0x03, 0x5f
        /*003a*/ 	.short	0x0101


	//----- nvinfo : EIATTR_SYSCALL_OFFSETS
	.align		4
        /*003c*/ 	.byte	0x04, 0x46
        /*003e*/ 	.short	(.L_1805 - .L_1804)


	//   ....[0]....
.L_1804:
        /*0040*/ 	.word	0x00002250


	//   ....[1]....
        /*0044*/ 	.word	0x00003380


	//   ....[2]....
        /*0048*/ 	.word	0x00005610


	//   ....[3]....
        /*004c*/ 	.word	0x00006740


	//   ....[4]....
        /*0050*/ 	.word	0x000089c0


	//   ....[5]....
        /*0054*/ 	.word	0x00009af0


	//   ....[6]....
        /*0058*/ 	.word	0x0000bd60


	//   ....[7]....
        /*005c*/ 	.word	0x0000ce90


	//----- nvinfo : EIATTR_EXIT_INSTR_OFFSETS
	.align		4
.L_1805:
        /*0060*/ 	.byte	0x04, 0x1c
        /*0062*/ 	.short	(.L_1807 - .L_1806)


	//   ....[0]....
.L_1806:
        /*0064*/ 	.word	0x00009ba0


	//   ....[1]....
        /*0068*/ 	.word	0x0000bed0


	//   ....[2]....
        /*006c*/ 	.word	0x0000bf10


	//   ....[3]....
        /*0070*/ 	.word	0x0000bfa0


	//   ....[4]....
        /*0074*/ 	.word	0x0000bfd0


	//   ....[5]....
        /*0078*/ 	.word	0x0000c000


	//   ....[6]....
        /*007c*/ 	.word	0x0000c0d0


	//   ....[7]....
        /*0080*/ 	.word	0x0000c150


	//   ....[8]....
        /*0084*/ 	.word	0x0000c230


	//   ....[9]....
        /*0088*/ 	.word	0x0000c2c0


	//   ....[10]....
        /*008c*/ 	.word	0x0000c2e0


	//   ....[11]....
        /*0090*/ 	.word	0x0000c3a0


	//   ....[12]....
        /*0094*/ 	.word	0x0000c3d0


	//   ....[13]....
        /*0098*/ 	.word	0x0000c5a0


	//   ....[14]....
        /*009c*/ 	.word	0x0000c740


	//   ....[15]....
        /*00a0*/ 	.word	0x0000c7c0


	//   ....[16]....
        /*00a4*/ 	.word	0x0000c870


	//   ....[17]....
        /*00a8*/ 	.word	0x0000ca30


	//   ....[18]....
        /*00ac*/ 	.word	0x0000cbf0


	//   ....[19]....
        /*00b0*/ 	.word	0x0000cd90


	//   ....[20]....
        /*00b4*/ 	.word	0x0000cea0


	//   ....[21]....
        /*00b8*/ 	.word	0x0000ced0


	//   ....[22]....
        /*00bc*/ 	.word	0x0000cf00


	//----- nvinfo : EIATTR_MAX_THREADS
	.align		4
.L_1807:
        /*00c0*/ 	.byte	0x04, 0x05
        /*00c2*/ 	.short	(.L_1809 - .L_1808)
.L_1808:
        /*00c4*/ 	.word	0x00000080
        /*00c8*/ 	.word	0x00000001
        /*00cc*/ 	.word	0x00000001


	//----- nvinfo : EIATTR_CRS_STACK_SIZE
	.align		4
.L_1809:
        /*00d0*/ 	.byte	0x04, 0x1e
        /*00d2*/ 	.short	(.L_1811 - .L_1810)
.L_1810:
        /*00d4*/ 	.word	0x00000000


	//----- nvinfo : EIATTR_CBANK_PARAM_SIZE
	.align		4
.L_1811:
        /*00d8*/ 	.byte	0x03, 0x19
        /*00da*/ 	.short	0x0220


	//----- nvinfo : EIATTR_PARAM_CBANK
	.align		4
        /*00dc*/ 	.byte	0x04, 0x0a
        /*00de*/ 	.short	(.L_1813 - .L_1812)
	.align		4
.L_1812:
        /*00e0*/ 	.word	index@(.nv.constant0._ZN2at6native18elementwise_kernelILi128ELi4EZNS0_15gpu_kernel_implIZZZNS0_17trunc_kernel_cudaERNS_18TensorIteratorBaseEENKUlvE_clEvENKUlvE_clEvEUldE_EEvS4_RKT_EUliE_EEviT1_)
        /*00e4*/ 	.short	0x0210
        /*00e6*/ 	.short	0x0220


	//----- nvinfo : EIATTR_SW_WAR
	.align		4
.L_1813:
        /*00e8*/ 	.byte	0x04, 0x36
        /*00ea*/ 	.short	(.L_1815 - .L_1814)
.L_1814:
        /*00ec*/ 	.word	0x00000008
.L_1815:


//--------------------- .nv.info._ZN2at6native27unrolled_elementwise_kernelIZZZNS0_17trunc_kernel_cudaERNS_18TensorIteratorBaseEENKUlvE_clEvENKUlvE_clEvEUldE_St5arrayIPcLm2EELi4E23TrivialOffsetCalculatorILi1EjESB_NS0_6memory12LoadWithCastILi1EEENSC_13StoreWithCastILi1EEEEEviT_T0_T2_T3_T4_T5_ --------------------------
	.section	.nv.info._ZN2at6native27unrolled_elementwise_kernelIZZZNS0_17trunc_kernel_cudaERNS_18TensorIteratorBaseEENKUlvE_clEvENKUlvE_clEvEUldE_St5arrayIPcLm2EELi4E23TrivialOffsetCalculatorILi1EjESB_NS0_6memory12LoadWithCastILi1EEENSC_13StoreWithCastILi1EEEEEviT_T0_T2_T3_T4_T5_,"",@"SHT_CUDA_INFO"
	.sectionflags	@""
	.align	4


	//----- nvinfo : EIATTR_CUDA_API_VERSION
	.align		4
        /*0000*/ 	.byte	0x04, 0x37
        /*0002*/ 	.short	(.L_1817 - .L_1816)
.L_1816:
        /*0004*/ 	.word	0x00000082


	//----- nvinfo : EIATTR_KPARAM_INFO
	.align		4
.L_1817:
        /*0008*/ 	.byte	0x04, 0x17
        /*000a*/ 	.short	(.L_1819 - .L_1818)
.L_1818:
        /*000c*/ 	.word	0x00000000
        /*0010*/ 	.short	0x0006
        /*0012*/ 	.short	0x0024
        /*0014*/ 	.byte	0x00, 0xf0, 0x21, 0x00


	//----- nvinfo : EIATTR_KPARAM_INFO
	.align		4
.L_1819:
        /*0018*/ 	.byte	0x04, 0x17
        /*001a*/ 	.short	(.L_1821 - .L_1820)
.L_1820:
        /*001c*/ 	.word	0x00000000
        /*0020*/ 	.short	0x0005
        /*0022*/ 	.short	0x001c
        /*0024*/ 	.byte	0x00, 0xf0, 0x21, 0x00


	//----- nvinfo : EIATTR_KPARAM_INFO
	.align		4
.L_1821:
        /*0028*/ 	.byte	0x04, 0x17
        /*002a*/ 	.short	(.L_1823 - .L_1822)
.L_1822:
        /*002c*/ 	.word	0x00000000
        /*0030*/ 	.short	0x0004
        /*0032*/ 	.short	0x0019
        /*0034*/ 	.byte	0x00, 0xf0, 0x05, 0x00


	//----- nvinfo : EIATTR_KPARAM_INFO
	.align		4
.L_1823:
        /*0038*/ 	.byte	0x04, 0x17
        /*003a*/ 	.short	(.L_1825 - .L_1824)
.L_1824:
        /*003c*/ 	.word	0x00000000
        /*0040*/ 	.short	0x0003
        /*0042*/ 	.short	0x0018
        /*0044*/ 	.byte	0x00, 0xf0, 0x05, 0x00


	//----- nvinfo : EIATTR_KPARAM_INFO
	.align		4
.L_1825:
        /*0048*/ 	.byte	0x04, 0x17
        /*004a*/ 	.short	(.L_1827 - .L_1826)
.L_1826:
        /*004c*/ 	.word	0x00000000
        /*0050*/ 	.short	0x0002
        /*0052*/ 	.short	0x0008
        /*0054*/ 	.byte	0x00, 0xf0, 0x41, 0x00


	//----- nvinfo : EIATTR_KPARAM_INFO
	.align		4
.L_1827:
        /*0058*/ 	.byte	0x04, 0x17
        /*005a*/ 	.short	(.L_1829 - .L_1828)
.L_1828:
        /*005c*/ 	.word	0x00000000
        /*0060*/ 	.short	0x0001
        /*0062*/ 	.short	0x0004
        /*0064*/ 	.byte	0x00, 0xf0, 0x05, 0x00


	//----- nvinfo : EIATTR_KPARAM_INFO
	.align		4
.L_1829:
        /*0068*/ 	.byte	0x04, 0x17
        /*006a*/ 	.short	(.L_1831 - .L_1830)
.L_1830:
        /*006c*/ 	.word	0x00000000
        /*0070*/ 	.short	0x0000
        /*0072*/ 	.short	0x0000
        /*0074*/ 	.byte	0x00, 0xf0, 0x11, 0x00


	//----- nvinfo : EIATTR_SPARSE_MMA_MASK
	.align		4
.L_1831:
        /*0078*/ 	.byte	0x03, 0x50
        /*007a*/ 	.short	0x0000


	//----- nvinfo : EIATTR_MAXREG_COUNT
	.align		4
        /*007c*/ 	.byte	0x03, 0x1b
        /*007e*/ 	.short	0x00ff


	//----- nvinfo : EIATTR_EXTERNS
	.align		4
        /*0080*/ 	.byte	0x04, 0x0f
        /*0082*/ 	.short	(.L_1833 - .L_1832)


	//   ....[0]....
	.align		4
.L_1832:
        /*0084*/ 	.word	index@(__assertfail)


	//----- nvinfo : EIATTR_MERCURY_ISA_VERSION
	.align		4
.L_1833:
        /*0088*/ 	.byte	0x03, 0x5f
        /*008a*/ 	.short	0x0101


	//----- nvinfo : EIATTR_SYSCALL_OFFSETS
	.align		4
        /*008c*/ 	.byte	0x04, 0x46
        /*008e*/ 	.short	(.L_1835 - .L_1834)


	//   ....[0]....
.L_1834:
        /*0090*/ 	.word	0x00000f80


	//   ....[1]....
        /*0094*/ 	.word	0x00001f20


	//   ....[2]....
        /*0098*/ 	.word	0x00002ed0


	//   ....[3]....
        /*009c*/ 	.word	0x00003e50


	//   ....[4]....
        /*00a0*/ 	.word	0x000051d0


	//   ....[5]....
        /*00a4*/ 	.word	0x00006390


	//   ....[6]....
        /*00a8*/ 	.word	0x00007510


	//   ....[7]....
        /*00ac*/ 	.word	0x000086b0


	//----- nvinfo : EIATTR_EXIT_INSTR_OFFSETS
	.align		4
.L_1835:
        /*00b0*/ 	.byte	0x04, 0x1c
        /*00b2*/ 	.short	(.L_1837 - .L_1836)


	//   ....[0]....
.L_1836:
        /*00b4*/ 	.word	0x000075b0


	//   ....[1]....
        /*00b8*/ 	.word	0x000076f0


	//   ....[2]....
        /*00bc*/ 	.word	0x00007730


	//   ....[3]....
        /*00c0*/ 	.word	0x000077c0


	//   ....[4]....
        /*00c4*/ 	.word	0x000077f0


	//   ....[5]....
        /*00c8*/ 	.word	0x00007820


	//   ....[6]....
        /*00cc*/ 	.word	0x000078f0


	//   ....[7]....
        /*00d0*/ 	.word	0x00007970


	//   ....[8]....
        /*00d4*/ 	.word	0x00007a50


	//   ....[9]....
        /*00d8*/ 	.word	0x00007ae0


	//   ....[10]....
        /*00dc*/ 	.word	0x00007b00


	//   ....[11]....
        /*00e0*/ 	.word	0x00007bc0


	//   ....[12]....
        /*00e4*/ 	.word	0x00007bf0


	//   ....[13]....
        /*00e8*/ 	.word	0x00007dc0


	//   ....[14]....
        /*00ec*/ 	.word	0x00007f60


	//   ....[15]....
        /*00f0*/ 	.word	0x00007fe0


	//   ....[16]....
        /*00f4*/ 	.word	0x00008090


	//   ....[17]....
        /*00f8*/ 	.word	0x00008250


	//   ....[18]....
        /*00fc*/ 	.word	0x00008410


	//   ....[19]....
        /*0100*/ 	.word	0x000085b0


	//   ....[20]....
        /*0104*/ 	.word	0x000086c0


	//   ....[21]....
        /*0108*/ 	.word	0x000086f0


	//   ....[22]....
        /*010c*/ 	.word	0x00008720


	//----- nvinfo : EIATTR_MAX_THREADS
	.align		4
.L_1837:
        /*0110*/ 	.byte	0x04, 0x05
        /*0112*/ 	.short	(.L_1839 - .L_1838)
.L_1838:
        /*0114*/ 	.word	0x00000080
        /*0118*/ 	.word	0x00000001
        /*011c*/ 	.word	0x00000001


	//----- nvinfo : EIATTR_CRS_STACK_SIZE
	.align		4
.L_1839:
        /*0120*/ 	.byte	0x04, 0x1e
        /*0122*/ 	.short	(.L_1841 - .L_1840)
.L_1840:
        /*0124*/ 	.word	0x00000000


	//----- nvinfo : EIATTR_CBANK_PARAM_SIZE
	.align		4
.L_1841:
        /*0128*/ 	.byte	0x03, 0x19
        /*012a*/ 	.short	0x002c


	//----- nvinfo : EIATTR_PARAM_CBANK
	.align		4
        /*012c*/ 	.byte	0x04, 0x0a
        /*012e*/ 	.short	(.L_1843 - .L_1842)
	.align		4
.L_1842:
        /*0130*/ 	.word	index@(.nv.constant0._ZN2at6native27unrolled_elementwise_kernelIZZZNS0_17trunc_kernel_cudaERNS_18TensorIteratorBaseEENKUlvE_clEvENKUlvE_clEvEUldE_St5arrayIPcLm2EELi4E23TrivialOffsetCalculatorILi1EjESB_NS0_6memory12LoadWithCastILi1EEENSC_13StoreWithCastILi1EEEEEviT_T0_T2_T3_T4_T5_)
        /*0134*/ 	.short	0x0210
        /*0136*/ 	.short	0x002c


	//----- nvinfo : EIATTR_SW_WAR
	.align		4
.L_1843:
        /*0138*/ 	.byte	0x04, 0x36
        /*013a*/ 	.short	(.L_1845 - .L_1844)
.L_1844:
        /*013c*/ 	.word	0x00000008
.L_1845:


//--------------------- .nv.info._ZN2at6native18elementwise_kernelILi128ELi2EZNS0_22gpu_kernel_impl_nocastIZZZNS0_17trunc_kernel_cudaERNS_18TensorIteratorBaseEENKUlvE_clEvENKUlvE_clEvEUldE_EEvS4_RKT_EUliE_EEviT1_ --------------------------
	.section	.nv.info._ZN2at6native18elementwise_kernelILi128ELi2EZNS0_22gpu_kernel_impl_nocastIZZZNS0_17trunc_kernel_cudaERNS_18TensorIteratorBaseEENKUlvE_clEvENKUlvE_clEvEUldE_EEvS4_RKT_EUliE_EEviT1_,"",@"SHT_CUDA_INFO"
	.sectionflags	@""
	.align	4


	//----- nvinfo : EIATTR_CUDA_API_VERSION
	.align		4
        /*0000*/ 	.byte	0x04, 0x37
        /*0002*/ 	.short	(.L_1847 - .L_1846)
.L_1846:
        /*0004*/ 	.word	0x00000082


	//----- nvinfo : EIATTR_KPARAM_INFO
	.align		4
.L_1847:
        /*0008*/ 	.byte	0x04, 0x17
        /*000a*/ 	.short	(.L_1849 - .L_1848)
.L_1848:
        /*000c*/ 	.word	0x00000000
        /*0010*/ 	.short	0x0001
        /*0012*/ 	.short	0x0008
        /*0014*/ 	.byte	0x00, 0xf0, 0x61, 0x08


	//----- nvinfo : EIATTR_KPARAM_INFO
	.align		4
.L_1849:
        /*0018*/ 	.byte	0x04, 0x17
        /*001a*/ 	.short	(.L_1851 - .L_1850)
.L_1850:
        /*001c*/ 	.word	0x00000000
        /*0020*/ 	.short	0x0000
        /*0022*/ 	.short	0x0000
        /*0024*/ 	.byte	0x00, 0xf0, 0x11, 0x00


	//----- nvinfo : EIATTR_SPARSE_MMA_MASK
	.align		4
.L_1851:
        /*0028*/ 	.byte	0x03, 0x50
        /*002a*/ 	.short	0x0000


	//----- nvinfo : EIATTR_MAXREG_COUNT
	.align		4
        /*002c*/ 	.byte	0x03, 0x1b
        /*002e*/ 	.short	0x0080


	//----- nvinfo : EIATTR_MERCURY_ISA_VERSION
	.align		4
        /*0030*/ 	.byte	0x03, 0x5f
        /*0032*/ 	.short	0x0101


	//----- nvinfo : EIATTR_EXIT_INSTR_OFFSETS
	.align		4
        /*0034*/ 	.byte	0x04, 0x1c
        /*0036*/ 	.short	(.L_1853 - .L_1852)


	//   ....[0]....
.L_1852:
        /*0038*/ 	.word	0x00001440


	//   ....[1]....
        /*003c*/ 	.word	0x000027d0


	//----- nvinfo : EIATTR_MAX_THREADS
	.align		4
.L_1853:
        /*0040*/ 	.byte	0x04, 0x05
        /*0042*/ 	.short	(.L_1855 - .L_1854)
.L_1854:
        /*0044*/ 	.word	0x00000080
        /*0048*/ 	.word	0x00000001
        /*004c*/ 	.word	0x00000001


	//----- nvinfo : EIATTR_CRS_STACK_SIZE
	.align		4
.L_1855:
        /*0050*/ 	.byte	0x04, 0x1e
        /*0052*/ 	.short	(.L_1857 - .L_1856)
.L_1856:
        /*0054*/ 	.word	0x00000000


	//----- nvinfo : EIATTR_CBANK_PARAM_SIZE
	.align		4
.L_1857:
        /*0058*/ 	.byte	0x03, 0x19
        /*005a*/ 	.short	0x0220


	//----- nvinfo : EIATTR_PARAM_CBANK
	.align		4
        /*005c*/ 	.byte	0x04, 0x0a
        /*005e*/ 	.short	(.L_1859 - .L_1858)
	.align		4
.L_1858:
        /*0060*/ 	.word	index@(.nv.constant0._ZN2at6native18elementwise_kernelILi128ELi2EZNS0_22gpu_kernel_impl_nocastIZZZNS0_17trunc_kernel_cudaERNS_18TensorIteratorBaseEENKUlvE_clEvENKUlvE_clEvEUldE_EEvS4_RKT_EUliE_EEviT1_)
        /*0064*/ 	.short	0x0210
        /*0066*/ 	.short	0x0220


	//----- nvinfo : EIATTR_SW_WAR
	.align		4
.L_1859:
        /*0068*/ 	.byte	0x04, 0x36
        /*006a*/ 	.short	(.L_1861 - .L_1860)
.L_1860:
        /*006c*/ 	.word	0x00000008
.L_1861:


//--------------------- .nv.info._ZN2at6native27unrolled_elementwise_kernelIZZZNS0_17trunc_kernel_cudaERNS_18TensorIteratorBaseEENKUlvE_clEvENKUlvE_clEvEUldE_St5arrayIPcLm2EELi4E23TrivialOffsetCalculatorILi1EjESB_NS0_6memory15LoadWithoutCastENSC_16StoreWithoutCastEEEviT_T0_T2_T3_T4_T5_ --------------------------
	.section	.nv.info._ZN2at6native27unrolled_elementwise_kernelIZZZNS0_17trunc_kernel_cudaERNS_18TensorIteratorBaseEENKUlvE_clEvENKUlvE_clEvEUldE_St5arrayIPcLm2EELi4E23TrivialOffsetCalculatorILi1EjESB_NS0_6memory15LoadWithoutCastENSC_16StoreWithoutCastEEEviT_T0_T2_T3_T4_T5_,"",@"SHT_CUDA_INFO"
	.sectionflags	@""
	.align	4


	//----- nvinfo : EIATTR_CUDA_API_VERSION
	.align		4
        /*0000*/ 	.byte	0x04, 0x37
        /*0002*/ 	.short	(.L_1863 - .L_1862)
.L_1862:
        /*0004*/ 	.word	0x00000082


	//----- nvinfo : EIATTR_KPARAM_INFO
	.align		4
.L_1863:
        /*0008*/ 	.byte	0x04, 0x17
        /*000a*/ 	.short	(.L_1865 - .L_1864)
.L_1864:
        /*000c*/ 	.word	0x00000000
        /*0010*/ 	.short	0x0006
        /*0012*/ 	.short	0x001b
        /*0014*/ 	.byte	0x00, 0xf0, 0x05, 0x00


	//----- nvinfo : EIATTR_KPARAM_INFO
	.align		4
.L_1865:
        /*0018*/ 	.byte	0x04, 0x17
        /*001a*/ 	.short	(.L_1867 - .L_1866)
.L_1866:
        /*001c*/ 	.word	0x00000000
        /*0020*/ 	.short	0x0005
        /*0022*/ 	.short	0x001a
        /*0024*/ 	.byte	0x00, 0xf0, 0x05, 0x00


	//----- nvinfo : EIATTR_KPARAM_INFO
	.align		4
.L_1867:
        /*0028*/ 	.byte	0x04, 0x17
        /*002a*/ 	.short	(.L_1869 - .L_1868)
.L_1868:
        /*002c*/ 	.word	0x00000000
        /*0030*/ 	.short	0x0004
        /*0032*/ 	.short	0x0019
        /*0034*/ 	.byte	0x00, 0xf0, 0x05, 0x00


	//----- nvinfo : EIATTR_KPARAM_INFO
	.align		4
.L_1869:
        /*0038*/ 	.byte	0x04, 0x17
        /*003a*/ 	.short	(.L_1871 - .L_1870)
.L_1870:
        /*003c*/ 	.word	0x00000000
        /*0040*/ 	.short	0x0003
        /*0042*/ 	.short	0x0018
        /*0044*/ 	.byte	0x00, 0xf0, 0x05, 0x00


	//----- nvinfo : EIATTR_KPARAM_INFO
	.align		4
.L_1871:
        /*0048*/ 	.byte	0x04, 0x17
        /*004a*/ 	.short	(.L_1873 - .L_1872)
.L_1872:
        /*004c*/ 	.word	0x00000000
        /*0050*/ 	.short	0x0002
        /*0052*/ 	.short	0x0008
        /*0054*/ 	.byte	0x00, 0xf0, 0x41, 0x00


	//----- nvinfo : EIATTR_KPARAM_INFO
	.align		4
.L_1873:
        /*0058*/ 	.byte	0x04, 0x17
        /*005a*/ 	.short	(.L_1875 - .L_1874)
.L_1874:
        /*005c*/ 	.word	0x00000000
        /*0060*/ 	.short	0x0001
        /*0062*/ 	.short	0x0004
        /*0064*/ 	.byte	0x00, 0xf0, 0x05, 0x00


	//----- nvinfo : EIATTR_KPARAM_INFO
	.align		4
.L_1875:
        /*0068*/ 	.byte	0x04, 0x17
        /*006a*/ 	.short	(.L_1877 - .L_1876)
.L_1876:
        /*006c*/ 	.word	0x00000000
        /*0070*/ 	.short	0x0000
        /*0072*/ 	.short	0x0000
        /*0074*/ 	.byte	0x00, 0xf0, 0x11, 0x00


	//----- nvinfo : EIATTR_SPARSE_MMA_MASK
	.align		4
.L_1877:
        /*0078*/ 	.byte	0x03, 0x50
        /*007a*/ 	.short	0x0000


	//----- nvinfo : EIATTR_MAXREG_COUNT
	.align		4
        /*007c*/ 	.byte	0x03, 0x1b
        /*007e*/ 	.short	0x00ff


	//----- nvinfo : EIATTR_MERCURY_ISA_VERSION
	.align		4
        /*0080*/ 	.byte	0x03, 0x5f
        /*0082*/ 	.short	0x0101


	//----- nvinfo : EIATTR_EXIT_INSTR_OFFSETS
	.align		4
        /*0084*/ 	.byte	0x04, 0x1c
        /*0086*/ 	.short	(.L_1879 - .L_1878)


	//   ....[0]....
.L_1878:
        /*0088*/ 	.word	0x000003f0


	//   ....[1]....
        /*008c*/ 	.word	0x00000460


	//----- nvinfo : EIATTR_MAX_THREADS
	.align		4
.L_1879:
        /*0090*/ 	.byte	0x04, 0x05
        /*0092*/ 	.short	(.L_1881 - .L_1880)
.L_1880:
        /*0094*/ 	.word	0x00000080
        /*0098*/ 	.word	0x00000001
        /*009c*/ 	.word	0x00000001


	//----- nvinfo : EIATTR_CRS_STACK_SIZE
	.align		4
.L_1881:
        /*00a0*/ 	.byte	0x04, 0x1e
        /*00a2*/ 	.short	(.L_1883 - .L_1882)
.L_1882:
        /*00a4*/ 	.word	0x00000000


	//----- nvinfo : EIATTR_CBANK_PARAM_SIZE
	.align		4
.L_1883:
        /*00a8*/ 	.byte	0x03, 0x19
        /*00aa*/ 	.short	0x001c


	//----- nvinfo : EIATTR_PARAM_CBANK
	.align		4
        /*00ac*/ 	.byte	0x04, 0x0a
        /*00ae*/ 	.short	(.L_1885 - .L_1884)
	.align		4
.L_1884:
        /*00b0*/ 	.word	index@(.nv.constant0._ZN2at6native27unrolled_elementwise_kernelIZZZNS0_17trunc_kernel_cudaERNS_18TensorIteratorBaseEENKUlvE_clEvENKUlvE_clEvEUldE_St5arrayIPcLm2EELi4E23TrivialOffsetCalculatorILi1EjESB_NS0_6memory15LoadWithoutCastENSC_16StoreWithoutCastEEEviT_T0_T2_T3_T4_T5_)
        /*00b4*/ 	.short	0x0210
        /*00b6*/ 	.short	0x001c


	//----- nvinfo : EIATTR_SW_WAR
	.align		4
.L_1885:
        /*00b8*/ 	.byte	0x04, 0x36
        /*00ba*/ 	.short	(.L_1887 - .L_1886)
.L_1886:
        /*00bc*/ 	.word	0x00000008
.L_1887:


//--------------------- .nv.info._ZN2at6native29vectorized_elementwise_kernelILi2EZZZNS0_17trunc_kernel_cudaERNS_18TensorIteratorBaseEENKUlvE_clEvENKUlvE_clEvEUldE_St5arrayIPcLm2EEEEviT0_T1_ --------------------------
	.section	.nv.info._ZN2at6native29vectorized_elementwise_kernelILi2EZZZNS0_17trunc_kernel_cudaERNS_18TensorIteratorBaseEENKUlvE_clEvENKUlvE_clEvEUldE_St5arrayIPcLm2EEEEviT0_T1_,"",@"SHT_CUDA_INFO"
	.sectionflags	@""
	.align	4


	//----- nvinfo : EIATTR_CUDA_API_VERSION
	.align		4
        /*0000*/ 	.byte	0x04, 0x37
        /*0002*/ 	.short	(.L_1889 - .L_1888)
.L_1888:
        /*0004*/ 	.word	0x00000082


	//----- nvinfo : EIATTR_KPARAM_INFO
	.align		4
.L_1889:
        /*0008*/ 	.byte	0x04, 0x17
        /*000a*/ 	.short	(.L_1891 - .L_1890)
.L_1890:
        /*000c*/ 	.word	0x00000000
        /*0010*/ 	.short	0x0002
        /*0012*/ 	.short	0x0008
        /*0014*/ 	.byte	0x00, 0xf0, 0x41, 0x00


	//----- nvinfo : EIATTR_KPARAM_INFO
	.align		4
.L_1891:
        /*0018*/ 	.byte	0x04, 0x17
        /*001a*/ 	.short	(.L_1893 - .L_1892)
.L_1892:
        /*001c*/ 	.word	0x00000000
        /*0020*/ 	.short	0x0001
        /*0022*/ 	.short	0x0004
        /*0024*/ 	.byte	0x00, 0xf0, 0x05, 0x00


	//----- nvinfo : EIATTR_KPARAM_INFO
	.align		4
.L_1893:
        /*0028*/ 	.byte	0x04, 0x17
        /*002a*/ 	.short	(.L_1895 - .L_1894)
.L_1894:
        /*002c*/ 	.word	0x00000000
        /*0030*/ 	.short	0x0000
        /*0032*/ 	.short	0x0000
        /*0034*/ 	.byte	0x00, 0xf0, 0x11, 0x00


	//----- nvinfo : EIATTR_SPARSE_MMA_MASK
	.align		4
.L_1895:
        /*0038*/ 	.byte	0x03, 0x50
        /*003a*/ 	.short	0x0000


	//----- nvinfo : EIATTR_MAXREG_COUNT
	.align		4
        /*003c*/ 	.byte	0x03, 0x1b
        /*003e*/ 	.short	0x00ff


	//----- nvinfo : EIATTR_MERCURY_ISA_VERSION
	.align		4
        /*0040*/ 	.byte	0x03, 0x5f
        /*0042*/ 	.short	0x0101


	//----- nvinfo : EIATTR_EXIT_INSTR_OFFSETS
	.align		4
        /*0044*/ 	.byte	0x04, 0x1c
        /*0046*/ 	.short	(.L_1897 - .L_1896)


	//   ....[0]....
.L_1896:
        /*0048*/ 	.word	0x000001f0


	//   ....[1]....
        /*004c*/ 	.word	0x00000a50


	//   ....[2]....
        /*0050*/ 	.word	0x00000aa0


	//----- nvinfo : EIATTR_MAX_THREADS
	.align		4
.L_1897:
        /*0054*/ 	.byte	0x04, 0x05
        /*0056*/ 	.short	(.L_1899 - .L_1898)
.L_1898:
        /*0058*/ 	.word	0x00000080
        /*005c*/ 	.word	0x00000001
        /*0060*/ 	.word	0x00000001


	//----- nvinfo : EIATTR_CRS_STACK_SIZE
	.align		4
.L_1899:
        /*0064*/ 	.byte	0x04, 0x1e
        /*0066*/ 	.short	(.L_1901 - .L_1900)
.L_1900:
        /*0068*/ 	.word	0x00000000


	//----- nvinfo : EIATTR_CBANK_PARAM_SIZE
	.align		4
.L_1901:
        /*006c*/ 	.byte	0x03, 0x19
        /*006e*/ 	.short	0x0018


	//----- nvinfo : EIATTR_PARAM_CBANK
	.align		4
        /*0070*/ 	.byte	0x04, 0x0a
        /*0072*/ 	.short	(.L_1903 - .L_1902)
	.align		4
.L_1902:
        /*0074*/ 	.word	index@(.nv.constant0._ZN2at6native29vectorized_elementwise_kernelILi2EZZZNS0_17trunc_kernel_cudaERNS_18TensorIteratorBaseEENKUlvE_clEvENKUlvE_clEvEUldE_St5arrayIPcLm2EEEEviT0_T1_)
        /*0078*/ 	.short	0x0210
        /*007a*/ 	.short	0x0018


	//----- nvinfo : EIATTR_SW_WAR
	.align		4
.L_1903:
        /*007c*/ 	.byte	0x04, 0x36
        /*007e*/ 	.short	(.L_1905 - .L_1904)
.L_1904:
        /*0080*/ 	.word	0x00000008
.L_1905:


//--------------------- .nv.info._ZN2at6native29vectorized_elementwise_kernelILi4EZZZNS0_17trunc_kernel_cudaERNS_18TensorIteratorBaseEENKUlvE_clEvENKUlvE_clEvEUldE_St5arrayIPcLm2EEEEviT0_T1_ --------------------------
	.section	.nv.info._ZN2at6native29vectorized_elementwise_kernelILi4EZZZNS0_17trunc_kernel_cudaERNS_18TensorIteratorBaseEENKUlvE_clEvENKUlvE_clEvEUldE_St5arrayIPcLm2EEEEviT0_T1_,"",@"SHT_CUDA_INFO"
	.sectionflags	@""
	.align	4


	//----- nvinfo : EIATTR_CUDA_API_VERSION
	.align		4
        /*0000*/ 	.byte	0x04, 0x37
        /*0002*/ 	.short	(.L_1907 - .L_1906)
.L_1906:
        /*0004*/ 	.word	0x00000082


	//----- nvinfo : EIATTR_KPARAM_INFO
	.align		4
.L_1907:
        /*0008*/ 	.byte	0x04, 0x17
        /*000a*/ 	.short	(.L_1909 - .L_1908)
.L_1908:
        /*000c*/ 	.word	0x00000000
        /*0010*/ 	.short	0x0002
        /*0012*/ 	.short	0x0008
        /*0014*/ 	.byte	0x00, 0xf0, 0x41, 0x00


	//----- nvinfo : EIATTR_KPARAM_INFO
	.align		4
.L_1909:
        /*0018*/ 	.byte	0x04, 0x17
        /*001a*/ 	.short	(.L_1911 - .L_1910)
.L_1910:
        /*001c*/ 	.word	0x00000000
        /*0020*/ 	.short	0x0001
        /*0022*/ 	.short	0x0004
        /*0024*/ 	.byte	0x00, 0xf0, 0x05, 0x00


	//----- nvinfo : EIATTR_KPARAM_INFO
	.align		4
.L_1911:
        /*0028*/ 	.byte	0x04, 0x17
        /*002a*/ 	.short	(.L_1913 - .L_1912)
.L_1912:
        /*002c*/ 	.word	0x00000000
        /*0030*/ 	.short	0x0000
        /*0032*/ 	.short	0x0000
        /*0034*/ 	.byte	0x00, 0xf0, 0x11, 0x00


	//----- nvinfo : EIATTR_SPARSE_MMA_MASK
	.align		4
.L_1913:
        /*0038*/ 	.byte	0x03, 0x50
        /*003a*/ 	.short	0x0000


	//----- nvinfo : EIATTR_MAXREG_COUNT
	.align		4
        /*003c*/ 	.byte	0x03, 0x1b
        /*003e*/ 	.short	0x00ff


	//----- nvinfo : EIATTR_MERCURY_ISA_VERSION
	.align		4
        /*0040*/ 	.byte	0x03, 0x5f
        /*0042*/ 	.short	0x0101


	//----- nvinfo : EIATTR_EXIT_INSTR_OFFSETS
	.align		4
        /*0044*/ 	.byte	0x04, 0x1c
        /*0046*/ 	.short	(.L_1915 - .L_1914)


	//   ....[0]....
.L_1914:
        /*0048*/ 	.word	0x000001f0


	//   ....[1]....
        /*004c*/ 	.word	0x00000a50


	//   ....[2]....
        /*0050*/ 	.word	0x00000aa0


	//----- nvinfo : EIATTR_MAX_THREADS
	.align		4
.L_1915:
        /*0054*/ 	.byte	0x04, 0x05
        /*0056*/ 	.short	(.L_1917 - .L_1916)
.L_1916:
        /*0058*/ 	.word	0x00000080
        /*005c*/ 	.word	0x00000001
        /*0060*/ 	.word	0x00000001


	//----- nvinfo : EIATTR_CRS_STACK_SIZE
	.align		4
.L_1917:
        /*0064*/ 	.byte	0x04, 0x1e
        /*0066*/ 	.short	(.L_1919 - .L_1918)
.L_1918:
        /*0068*/ 	.word	0x00000000


	//----- nvinfo : EIATTR_CBANK_PARAM_SIZE
	.align		4
.L_1919:
        /*006c*/ 	.byte	0x03, 0x19
        /*006e*/ 	.short	0x0018


	//----- nvinfo : EIATTR_PARAM_CBANK
	.align		4
        /*0070*/ 	.byte	0x04, 0x0a
        /*0072*/ 	.short	(.L_1921 - .L_1920)
	.align		4
.L_1920:
        /*0074*/ 	.word	index@(.nv.constant0._ZN2at6native29vectorized_elementwise_kernelILi4EZZZNS0_17trunc_kernel_cudaERNS_18TensorIteratorBaseEENKUlvE_clEvENKUlvE_clEvEUldE_St5arrayIPcLm2EEEEviT0_T1_)
        /*0078*/ 	.short	0x0210
        /*007a*/ 	.short	0x0018


	//----- nvinfo : EIATTR_SW_WAR
	.align		4
.L_1921:
        /*007c*/ 	.byte	0x04, 0x36
        /*007e*/ 	.short	(.L_1923 - .L_1922)
.L_1922:
        /*0080*/ 	.word	0x00000008
.L_1923:


//--------------------- .nv.info._ZN2at6native29vectorized_elementwise_kernelILi8EZZZNS0_17trunc_kernel_cudaERNS_18TensorIteratorBaseEENKUlvE_clEvENKUlvE_clEvEUldE_St5arrayIPcLm2EEEEviT0_T1_ --------------------------
	.section	.nv.info._ZN2at6native29vectorized_elementwise_kernelILi8EZZZNS0_17trunc_kernel_cudaERNS_18TensorIteratorBaseEENKUlvE_clEvENKUlvE_clEvEUldE_St5arrayIPcLm2EEEEviT0_T1_,"",@"SHT_CUDA_INFO"
	.sectionflags	@""
	.align	4


	//----- nvinfo : EIATTR_CUDA_API_VERSION
	.align		4
        /*0000*/ 	.byte	0x04, 0x37
        /*0002*/ 	.short	(.L_1925 - .L_1924)
.L_1924:
        /*0004*/ 	.word	0x00000082


	//----- nvinfo : EIATTR_KPARAM_INFO
	.align		4
.L_1925:
        /*0008*/ 	.byte	0x04, 0x17
        /*000a*/ 	.short	(.L_1927 - .L_1926)
.L_1926:
        /*000c*/ 	.word	0x00000000
        /*0010*/ 	.short	0x0002
        /*0012*/ 	.short	0x0008
        /*0014*/ 	.byte	0x00, 0xf0, 0x41, 0x00


	//----- nvinfo : EIATTR_KPARAM_INFO
	.align		4
.L_1927:
        /*0018*/ 	.byte	0x04, 0x17
        /*001a*/ 	.short	(.L_1929 - .L_1928)
.L_1928:
        /*001c*/ 	.word	0x00000000
        /*0020*/ 	.short	0x0001
        /*0022*/ 	.short	0x0004
        /*0024*/ 	.byte	0x00, 0xf0, 0x05, 0x00


	//----- nvinfo : EIATTR_KPARAM_INFO
	.align		4
.L_1929:
        /*0028*/ 	.byte	0x04, 0x17
        /*002a*/ 	.short	(.L_1931 - .L_1930)
.L_1930:
        /*002c*/ 	.word	0x00000000
        /*0030*/ 	.short	0x0000
        /*0032*/ 	.short	0x0000
        /*0034*/ 	.byte	0x00, 0xf0, 0x11, 0x00


	//----- nvinfo : EIATTR_SPARSE_MMA_MASK
	.align		4
.L_1931:
        /*0038*/ 	.byte	0x03, 0x50
        /*003a*/ 	.short	0x0000


	//----- nvinfo : EIATTR_MAXREG_COUNT
	.align		4
        /*003c*/ 	.byte	0x03, 0x1b
        /*003e*/ 	.short	0x00ff


	//----- nvinfo : EIATTR_MERCURY_ISA_VERSION
	.align		4
        /*0040*/ 	.byte	0x03, 0x5f
        /*0042*/ 	.short	0x0101


	//----- nvinfo : EIATTR_EXIT_INSTR_OFFSETS
	.align		4
        /*0044*/ 	.byte	0x04, 0x1c
        /*0046*/ 	.short	(.L_1933 - .L_1932)


	//   ....[0]....
.L_1932:
        /*0048*/ 	.word	0x000001f0


	//   ....[1]....
        /*004c*/ 	.word	0x00000a50


	//   ....[2]....
        /*0050*/ 	.word	0x00000aa0


	//----- nvinfo : EIATTR_MAX_THREADS
	.align		4
.L_1933:
        /*0054*/ 	.byte	0x04, 0x05
        /*0056*/ 	.short	(.L_1935 - .L_1934)
.L_1934:
        /*0058*/ 	.word	0x00000080
        /*005c*/ 	.word	0x00000001
        /*0060*/ 	.word	0x00000001


	//----- nvinfo : EIATTR_CRS_STACK_SIZE
	.align		4
.L_1935:
        /*0064*/ 	.byte	0x04, 0x1e
        /*0066*/ 	.short	(.L_1937 - .L_1936)
.L_1936:
        /*0068*/ 	.word	0x00000000


	//----- nvinfo : EIATTR_CBANK_PARAM_SIZE
	.align		4
.L_1937:
        /*006c*/ 	.byte	0x03, 0x19
        /*006e*/ 	.short	0x0018


	//----- nvinfo : EIATTR_PARAM_CBANK
	.align		4
        /*0070*/ 	.byte	0x04, 0x0a
        /*0072*/ 	.short	(.L_1939 - .L_1938)
	.align		4
.L_1938:
        /*0074*/ 	.word	index@(.nv.constant0._ZN2at6native29vectorized_elementwise_kernelILi8EZZZNS0_17trunc_kernel_cudaERNS_18TensorIteratorBaseEENKUlvE_clEvENKUlvE_clEvEUldE_St5arrayIPcLm2EEEEviT0_T1_)
        /*0078*/ 	.short	0x0210
        /*007a*/ 	.short	0x0018


	//----- nvinfo : EIATTR_SW_WAR
	.align		4
.L_1939:
        /*007c*/ 	.byte	0x04, 0x36
        /*007e*/ 	.short	(.L_1941 - .L_1940)
.L_1940:
        /*0080*/ 	.word	0x00000008
.L_1941:


//--------------------- .nv.info._ZN2at6native18elementwise_kernelILi128ELi4EZNS0_15gpu_kernel_implIZZZNS0_26round_decimals_kernel_cudaERNS_18TensorIteratorBaseElENKUlvE_clEvENKUlvE2_clEvEUlN3c108BFloat16EE_EEvS4_RKT_EUliE_EEviT1_ --------------------------
	.section	.nv.info._ZN2at6native18elementwise_kernelILi128ELi4EZNS0_15gpu_kernel_implIZZZNS0_26round_decimals_kernel_cudaERNS_18TensorIteratorBaseElENKUlvE_clEvENKUlvE2_clEvEUlN3c108BFloat16EE_EEvS4_RKT_EUliE_EEviT1_,"",@"SHT_CUDA_INFO"
	.sectionflags	@""
	.align	4


	//----- nvinfo : EIATTR_CUDA_API_VERSION
	.align		4
        /*0000*/ 	.byte	0x04, 0x37
        /*0002*/ 	.short	(.L_1943 - .L_1942)
.L_1942:
        /*0004*/ 	.word	0x00000082


	//----- nvinfo : EIATTR_KPARAM_INFO
	.align		4
.L_1943:
        /*0008*/ 	.byte	0x04, 0x17
        /*000a*/ 	.short	(.L_1945 - .L_1944)
.L_1944:
        /*000c*/ 	.word	0x00000000
        /*0010*/ 	.short	0x0001
        /*0012*/ 	.short	0x0008
        /*0014*/ 	.byte	0x00, 0xf0, 0xa1, 0x08


	//----- nvinfo : EIATTR_KPARAM_INFO
	.align		4
.L_1945:
        /*0018*/ 	.byte	0x04, 0x17
        /*001a*/ 	.short	(.L_1947 - .L_1946)
.L_1946:
        /*001c*/ 	.word	0x00000000
        /*0020*/ 	.short	0x0000
        /*0022*/ 	.short	0x0000
        /*0024*/ 	.byte	0x00, 0xf0, 0x11, 0x00


	//----- nvinfo : EIATTR_SPARSE_MMA_MASK
	.align		4
.L_1947:
        /*0028*/ 	.byte	0x03, 0x50
        /*002a*/ 	.short	0x0000


	//----- nvinfo : EIATTR_MAXREG_COUNT
	.align		4
        /*002c*/ 	.byte	0x03, 0x1b
        /*002e*/ 	.short	0x0080


	//----- nvinfo : EIATTR_EXTERNS
	.align		4
        /*0030*/ 	.byte	0x04, 0x0f
        /*0032*/ 	.short	(.L_1949 - .L_1948)


	//   ....[0]....
	.align		4
.L_1948:
        /*0034*/ 	.word	index@(__assertfail)


	//----- nvinfo : EIATTR_MERCURY_ISA_VERSION
	.align		4
.L_1949:
        /*0038*/ 	.byte	0x03, 0x5f
        /*003a*/ 	.short	0x0101


	//----- nvinfo : EIATTR_SYSCALL_OFFSETS
	.align		4
        /*003c*/ 	.byte	0x04, 0x46
        /*003e*/ 	.short	(.L_1951 - .L_1950)


	//   ....[0]....
.L_1950:
        /*0040*/ 	.word	0x000022e0


	//   ....[1]....
        /*0044*/ 	.word	0x00003380


	//   ....[2]....
        /*0048*/ 	.word	0x000056b0


	//   ....[3]....
        /*004c*/ 	.word	0x00006750


	//   ....[4]....
        /*0050*/ 	.word	0x00008a70


	//   ....[5]....
        /*0054*/ 	.word	0x00009b10


	//   ....[6]....
        /*0058*/ 	.word	0x0000be20


	//   ....[7]....
        /*005c*/ 	.word	0x0000cec0


	//----- nvinfo : EIATTR_EXIT_INSTR_OFFSETS
	.align		4
.L_1951:
        /*0060*/ 	.byte	0x04, 0x1c
        /*0062*/ 	.short	(.L_1953 - .L_1952)


	//   ....[0]....
.L_1952:
        /*0064*/ 	.word	0x00009be0


	//   ....[1]....
        /*0068*/ 	.word	0x0000c0f0


	//   ....[2]....
        /*006c*/ 	.word	0x0000c130


	//   ....[3]....
        /*0070*/ 	.word	0x0000c1d0


	//   ....[4]....
        /*0074*/ 	.word	0x0000c210


	//   ....[5]....
        /*0078*/ 	.word	0x0000c250


	//   ....[6]....
        /*007c*/ 	.word	0x0000c2e0


	//   ....[7]....
        /*0080*/ 	.word	0x0000c320


	//   ....[8]....
        /*0084*/ 	.word	0x0000c3c0


	//   ....[9]....
        /*0088*/ 	.word	0x0000c410


	//   ....[10]....
        /*008c*/ 	.word	0x0000c460


	//   ....[11]....
        /*0090*/ 	.word	0x0000c530


	//   ....[12]....
        /*0094*/ 	.word	0x0000c590


	//   ....[13]....
        /*0098*/ 	.word	0x0000c720


	//   ....[14]....
        /*009c*/ 	.word	0x0000c880


	//   ....[15]....
        /*00a0*/ 	.word	0x0000c8a0


	//   ....[16]....
        /*00a4*/ 	.word	0x0000c960


	//   ....[17]....
        /*00a8*/ 	.word	0x0000cae0


	//   ....[18]....
        /*00ac*/ 	.word	0x0000cc60


	//   ....[19]....
        /*00b0*/ 	.word	0x0000cdc0


	//   ....[20]....
        /*00b4*/ 	.word	0x0000ced0


	//   ....[21]....
        /*00b8*/ 	.word	0x0000cf10


	//   ....[22]....
        /*00bc*/ 	.word	0x0000cf50


	//----- nvinfo : EIATTR_MAX_THREADS
	.align		4
.L_1953:
        /*00c0*/ 	.byte	0x04, 0x05
        /*00c2*/ 	.short	(.L_1955 - .L_1954)
.L_1954:
        /*00c4*/ 	.word	0x00000080
        /*00c8*/ 	.word	0x00000001
        /*00cc*/ 	.word	0x00000001


	//----- nvinfo : EIATTR_CRS_STACK_SIZE
	.align		4
.L_1955:
        /*00d0*/ 	.byte	0x04, 0x1e
        /*00d2*/ 	.short	(.L_1957 - .L_1956)
.L_1956:
        /*00d4*/ 	.word	0x00000000


	//----- nvinfo : EIATTR_CBANK_PARAM_SIZE
	.align		4
.L_1957:
        /*00d8*/ 	.byte	0x03, 0x19
        /*00da*/ 	.short	0x0230


	//----- nvinfo : EIATTR_PARAM_CBANK
	.align		4
        /*00dc*/ 	.byte	0x04, 0x0a
        /*00de*/ 	.short	(.L_1959 - .L_1958)
	.align		4
.L_1958:
        /*00e0*/ 	.word	index@(.nv.constant0._ZN2at6native18elementwise_kernelILi128ELi4EZNS0_15gpu_kernel_implIZZZNS0_26round_decimals_kernel_cudaERNS_18TensorIteratorBaseElENKUlvE_clEvENKUlvE2_clEvEUlN3c108BFloat16EE_EEvS4_RKT_EUliE_EEviT1_)
        /*00e4*/ 	.short	0x0210
        /*00e6*/ 	.short	0x0230


	//----- nvinfo : EIATTR_SW_WAR
	.align		4
.L_1959:
        /*00e8*/ 	.byte	0x04, 0x36
        /*00ea*/ 	.short	(.L_1961 - .L_1960)
.L_1960:
        /*00ec*/ 	.word	0x00000008
.L_1961:


//--------------------- .nv.info._ZN2at6native27unrolled_elementwise_kernelIZZZNS0_26round_decimals_kernel_cudaERNS_18TensorIteratorBaseElENKUlvE_clEvENKUlvE2_clEvEUlN3c108BFloat16EE_St5arrayIPcLm2EELi4E23TrivialOffsetCalculatorILi1EjESD_NS0_6memory12LoadWithCastILi1EEENSE_13StoreWithCastILi1EEEEEviT_T0_T2_T3_T4_T5_ --------------------------
	.section	.nv.info._ZN2at6native27unrolled_elementwise_kernelIZZZNS0_26round_decimals_kernel_cudaERNS_18TensorIteratorBaseElENKUlvE_clEvENKUlvE2_clEvEUlN3c108BFloat16EE_St5arrayIPcLm2EELi4E23TrivialOffsetCalculatorILi1EjESD_NS0_6memory12LoadWithCastILi1EEENSE_13StoreWithCastILi1EEEEEviT_T0_T2_T3_T4_T5_,"",@"SHT_CUDA_INFO"
	.sectionflags	@""
	.align	4


	//----- nvinfo : EIATTR_CUDA_API_VERSION
	.align		4
        /*0000*/ 	.byte	0x04, 0x37
        /*0002*/ 	.short	(.L_1963 - .L_1962)
.L_1962:
        /*0004*/ 	.word	0x00000082


	//----- nvinfo : EIATTR_KPARAM_INFO
	.align		4
.L_1963:
        /*0008*/ 	.byte	0x04, 0x17
        /*000a*/ 	.short	(.L_1965 - .L_1964)
.L_1964:
        /*000c*/ 	.word	0x00000000
        /*0010*/ 	.short	0x0006
        /*0012*/ 	.short	0x0034
        /*0014*/ 	.byte	0x00, 0xf0, 0x21, 0x00


	//----- nvinfo : EIATTR_KPARAM_INFO
	.align		4
.L_1965:
        /*0018*/ 	.byte	0x04, 0x17
        /*001a*/ 	.short	(.L_1967 - .L_1966)
.L_1966:
        /*001c*/ 	.word	0x00000000
        /*0020*/ 	.short	0x0005
        /*0022*/ 	.short	0x002c
        /*0024*/ 	.byte	0x00, 0xf0, 0x21, 0x00


	//----- nvinfo : EIATTR_KPARAM_INFO
	.align		4
.L_1967:
        /*0028*/ 	.byte	0x04, 0x17
        /*002a*/ 	.short	(.L_1969 - .L_1968)
.L_1968:
        /*002c*/ 	.word	0x00000000
        /*0030*/ 	.short	0x0004
        /*0032*/ 	.short	0x0029
        /*0034*/ 	.byte	0x00, 0xf0, 0x05, 0x00


	//----- nvinfo : EIATTR_KPARAM_INFO
	.align		4
.L_1969:
        /*0038*/ 	.byte	0x04, 0x17
        /*003a*/ 	.short	(.L_1971 - .L_1970)
.L_1970:
        /*003c*/ 	.word	0x00000000
        /*0040*/ 	.short	0x0003
        /*0042*/ 	.short	0x0028
        /*0044*/ 	.byte	0x00, 0xf0, 0x05, 0x00


	//----- nvinfo : EIATTR_KPARAM_INFO
	.align		4
.L_1971:
        /*0048*/ 	.byte	0x04, 0x17
        /*004a*/ 	.short	(.L_1973 - .L_1972)
.L_1972:
        /*004c*/ 	.word	0x00000000
        /*0050*/ 	.short	0x0002
        /*0052*/ 	.short	0x0018
        /*0054*/ 	.byte	0x00, 0xf0, 0x41, 0x00


	//----- nvinfo : EIATTR_KPARAM_INFO
	.align		4
.L_1973:
        /*0058*/ 	.byte	0x04, 0x17
        /*005a*/ 	.short	(.L_1975 - .L_1974)
.L_1974:
        /*005c*/ 	.word	0x00000000
        /*0060*/ 	.short	0x0001
        /*0062*/ 	.short	0x0008
        /*0064*/ 	.byte	0x00, 0xf0, 0x41, 0x00


	//----- nvinfo : EIATTR_KPARAM_INFO
	.align		4
.L_1975:
        /*0068*/ 	.byte	0x04, 0x17
        /*006a*/ 	.short	(.L_1977 - .L_1976)
.L_1976:
        /*006c*/ 	.word	0x00000000
        /*0070*/ 	.short	0x0000
        /*0072*/ 	.short	0x0000
        /*0074*/ 	.byte	0x00, 0xf0, 0x11, 0x00


	//----- nvinfo : EIATTR_SPARSE_MMA_MASK
	.align		4
.L_1977:
        /*0078*/ 	.byte	0x03, 0x50
        /*007a*/ 	.short	0x0000


	//----- nvinfo : EIATTR_MAXREG_COUNT
	.align		4
        /*007c*/ 	.byte	0x03, 0x1b
        /*007e*/ 	.short	0x00ff


	//----- nvinfo : EIATTR_EXTERNS
	.align		4
        /*0080*/ 	.byte	0x04, 0x0f
        /*0082*/ 	.short	(.L_1979 - .L_1978)


	//   ....[0]....
	.align		4
.L_1978:
        /*0084*/ 	.word	index@(__assertfail)


	//----- nvinfo : EIATTR_MERCURY_ISA_VERSION
	.align		4
.L_1979:
        /*0088*/ 	.byte	0x03, 0x5f
        /*008a*/ 	.short	0x0101


	//----- nvinfo : EIATTR_SYSCALL_OFFSETS
	.align		4
        /*008c*/ 	.byte	0x04, 0x46
        /*008e*/ 	.short	(.L_1981 - .L_1980)


	//   ....[0]....
.L_1980:
        /*0090*/ 	.word	0x000010e0


	//   ....[1]....
        /*0094*/ 	.word	0x00002220


	//   ....[2]....
        /*0098*/ 	.word	0x00003360


	//   ....[3]....
        /*009c*/ 	.word	0x00004490


	//   ....[4]....
        /*00a0*/ 	.word	0x00005c30


	//   ....[5]....
        /*00a4*/ 	.word	0x00006c30


	//   ....[6]....
        /*00a8*/ 	.word	0x00007c10


	//   ....[7]....
        /*00ac*/ 	.word	0x00008bf0


	//----- nvinfo : EIATTR_EXIT_INSTR_OFFSETS
	.align		4
.L_1981:
        /*00b0*/ 	.byte	0x04, 0x1c
        /*00b2*/ 	.short	(.L_1983 - .L_1982)


	//   ....[0]....
.L_1982:
        /*00b4*/ 	.word	0x00007cd0


	//   ....[1]....
        /*00b8*/ 	.word	0x00007e20


	//   ....[2]....
        /*00bc*/ 	.word	0x00007e60


	//   ....[3]....
        /*00c0*/ 	.word	0x00007f00


	//   ....[4]....
        /*00c4*/ 	.word	0x00007f40


	//   ....[5]....
        /*00c8*/ 	.word	0x00007f80


	//   ....[6]....
        /*00cc*/ 	.word	0x00008010


	//   ....[7]....
        /*00d0*/ 	.word	0x00008050


	//   ....[8]....
        /*00d4*/ 	.word	0x000080f0


	//   ....[9]....
        /*00d8*/ 	.word	0x00008140


	//   ....[10]....
        /*00dc*/ 	.word	0x00008190


	//   ....[11]....
        /*00e0*/ 	.word	0x00008260


	//   ....[12]....
        /*00e4*/ 	.word	0x000082c0


	//   ....[13]....
        /*00e8*/ 	.word	0x00008450


	//   ....[14]....
        /*00ec*/ 	.word	0x000085b0


	//   ....[15]....
        /*00f0*/ 	.word	0x000085d0


	//   ....[16]....
        /*00f4*/ 	.word	0x00008690


	//   ....[17]....
        /*00f8*/ 	.word	0x00008810


	//   ....[18]....
        /*00fc*/ 	.word	0x00008990


	//   ....[19]....
        /*0100*/ 	.word	0x00008af0


	//   ....[20]....
        /*0104*/ 	.word	0x00008c00


	//   ....[21]....
        /*0108*/ 	.word	0x00008c40


	//   ....[22]....
        /*010c*/ 	.word	0x00008c80


	//----- nvinfo : EIATTR_MAX_THREADS
	.align		4
.L_1983:
        /*0110*/ 	.byte	0x04, 0x05
        /*0112*/ 	.short	(.L_1985 - .L_1984)
.L_1984:
        /*0114*/ 	.word	0x00000080
        /*0118*/ 	.word	0x00000001
        /*011c*/ 	.word	0x00000001


	//----- nvinfo : EIATTR_CRS_STACK_SIZE
	.align		4
.L_1985:
        /*0120*/ 	.byte	0x04, 0x1e
        /*0122*/ 	.short	(.L_1987 - .L_1986)
.L_1986:
        /*0124*/ 	.word	0x00000000


	//----- nvinfo : EIATTR_CBANK_PARAM_SIZE
	.align		4
.L_1987:
        /*0128*/ 	.byte	0x03, 0x19
        /*012a*/ 	.short	0x003c


	//----- nvinfo : EIATTR_PARAM_CBANK
	.align		4
        /*012c*/ 	.byte	0x04, 0x0a
        /*012e*/ 	.short	(.L_1989 - .L_1988)
	.align		4
.L_1988:
        /*0130*/ 	.word	index@(.nv.constant0._ZN2at6native27unrolled_elementwise_kernelIZZZNS0_26round_decimals_kernel_cudaERNS_18TensorIteratorBaseElENKUlvE_clEvENKUlvE2_clEvEUlN3c108BFloat16EE_St5arrayIPcLm2EELi4E23TrivialOffsetCalculatorILi1EjESD_NS0_6memory12LoadWithCastILi1EEENSE_13StoreWithCastILi1EEEEEviT_T0_T2_T3_T4_T5_)
        /*0134*/ 	.short	0x0210
        /*0136*/ 	.short	0x003c


	//----- nvinfo : EIATTR_SW_WAR
	.align		4
.L_1989:
        /*0138*/ 	.byte	0x04, 0x36
        /*013a*/ 	.short	(.L_1991 - .L_1990)
.L_1990:
        /*013c*/ 	.word	0x00000008
.L_1991:


//--------------------- .nv.info._ZN2at6native18elementwise_kernelILi128ELi4EZNS0_22gpu_kernel_impl_nocastIZZZNS0_26round_decimals_kernel_cudaERNS_18TensorIteratorBaseElENKUlvE_clEvENKUlvE2_clEvEUlN3c108BFloat16EE_EEvS4_RKT_EUliE_EEviT1_ --------------------------
	.section	.nv.info._ZN2at6native18elementwise_kernelILi128ELi4EZNS0_22gpu_kernel_impl_nocastIZZZNS0_26round_decimals_kernel_cudaERNS_18TensorIteratorBaseElENKUlvE_clEvENKUlvE2_clEvEUlN3c108BFloat16EE_EEvS4_RKT_EUliE_EEviT1_,"",@"SHT_CUDA_INFO"
	.sectionflags	@""
	.align	4


	//----- nvinfo : EIATTR_CUDA_API_VERSION
	.align		4
        /*0000*/ 	.byte	0x04, 0x37
        /*0002*/ 	.short	(.L_1993 - .L_1992)
.L_1992:
        /*0004*/ 	.word	0x00000082


	//----- nvinfo : EIATTR_KPARAM_INFO
	.align		4
.L_1993:
        /*0008*/ 	.byte	0x04, 0x17
        /*000a*/ 	.short	(.L_1995 - .L_1994)
.L_1994:
        /*000c*/ 	.word	0x00000000
        /*0010*/ 	.short	0x0001
        /*0012*/ 	.short	0x0008
        /*0014*/ 	.byte	0x00, 0xf0, 0x81, 0x08


	//----- nvinfo : EIATTR_KPARAM_INFO
	.align		4
.L_1995:
        /*0018*/ 	.byte	0x04, 0x17
        /*001a*/ 	.short	(.L_1997 - .L_1996)
.L_1996:
        /*001c*/ 	.word	0x00000000
        /*0020*/ 	.short	0x0000
        /*0022*/ 	.short	0x0000
        /*0024*/ 	.byte	0x00, 0xf0, 0x11, 0x00


	//----- nvinfo : EIATTR_SPARSE_MMA_MASK
	.align		4
.L_1997:
        /*0028*/ 	.byte	0x03, 0x50
        /*002a*/ 	.short	0x0000


	//----- nvinfo : EIATTR_MAXREG_COUNT
	.align		4
        /*002c*/ 	.byte	0x03, 0x1b
        /*002e*/ 	.short	0x0080


	//----- nvinfo : EIATTR_MERCURY_ISA_VERSION
	.align		4
        /*0030*/ 	.byte	0x03, 0x5f
        /*0032*/ 	.short	0x0101


	//----- nvinfo : EIATTR_EXIT_INSTR_OFFSETS
	.align		4
        /*0034*/ 	.byte	0x04, 0x1c
        /*0036*/ 	.short	(.L_1999 - .L_1998)


	//   ....[0]....
.L_1998:
        /*0038*/ 	.word	0x00003eb0


	//   ....[1]....
        /*003c*/ 	.word	0x00005340


	//----- nvinfo : EIATTR_MAX_THREADS
	.align		4
.L_1999:
        /*0040*/ 	.byte	0x04, 0x05
        /*0042*/ 	.short	(.L_2001 - .L_2000)
.L_2000:
        /*0044*/ 	.word	0x00000080
        /*0048*/ 	.word	0x00000001
        /*004c*/ 	.word	0x00000001


	//----- nvinfo : EIATTR_CRS_STACK_SIZE
	.align		4
.L_2001:
        /*0050*/ 	.byte	0x04, 0x1e
        /*0052*/ 	.short	(.L_2003 - .L_2002)
.L_2002:
        /*0054*/ 	.word	0x00000000


	//----- nvinfo : EIATTR_CBANK_PARAM_SIZE
	.align		4
.L_2003:
        /*0058*/ 	.byte	0x03, 0x19
        /*005a*/ 	.short	0x0228


	//----- nvinfo : EIATTR_PARAM_CBANK
	.align		4
        /*005c*/ 	.byte	0x04, 0x0a
        /*005e*/ 	.short	(.L_2005 - .L_2004)
	.align		4
.L_2004:
        /*0060*/ 	.word	index@(.nv.constant0._ZN2at6native18elementwise_kernelILi128ELi4EZNS0_22gpu_kernel_impl_nocastIZZZNS0_26round_decimals_kernel_cudaERNS_18TensorIteratorBaseElENKUlvE_clEvENKUlvE2_clEvEUlN3c108BFloat16EE_EEvS4_RKT_EUliE_EEviT1_)
        /*0064*/ 	.short	0x0210
        /*0066*/ 	.short	0x0228


	//----- nvinfo : EIATTR_SW_WAR
	.align		4
.L_2005:
        /*0068*/ 	.byte	0x04, 0x36
        /*006a*/ 	.short	(.L_2007 - .L_2006)
.L_2006:
        /*006c*/ 	.word	0x00000008
.L_2007:


//--------------------- .nv.info._ZN2at6native27unrolled_elementwise_kernelIZZZNS0_26round_decimals_kernel_cudaERNS_18TensorIteratorBaseElENKUlvE_clEvENKUlvE2_clEvEUlN3c108BFloat16EE_St5arrayIPcLm2EELi4E23TrivialOffsetCalculatorILi1EjESD_NS0_6memory15LoadWithoutCastENSE_16StoreWithoutCastEEEviT_T0_T2_T3_T4_T5_ --------------------------
	.section	.nv.info._ZN2at6native27unrolled_elementwise_kernelIZZZNS0_26round_decimals_kernel_cudaERNS_18TensorIteratorBaseElENKUlvE_clEvENKUlvE2_clEvEUlN3c108BFloat16EE_St5arrayIPcLm2EELi4E23TrivialOffsetCalculatorILi1EjESD_NS0_6memory15LoadWithoutCastENSE_16StoreWithoutCastEEEviT_T0_T2_T3_T4_T5_,"",@"SHT_CUDA_INFO"
	.sectionflags	@""
	.align	4


	//----- nvinfo : EIATTR_CUDA_API_VERSION
	.align		4
        /*0000*/ 	.byte	0x04, 0x37
        /*0002*/ 	.short	(.L_2009 - .L_2008)
.L_2008:
        /*0004*/ 	.word	0x00000082


	//----- nvinfo : EIATTR_KPARAM_INFO
	.align		4
.L_2009:
        /*0008*/ 	.byte	0x04, 0x17
        /*000a*/ 	.short	(.L_2011 - .L_2010)
.L_2010:
        /*000c*/ 	.word	0x00000000
        /*0010*/ 	.short	0x0006
        /*0012*/ 	.short	0x002b
        /*0014*/ 	.byte	0x00, 0xf0, 0x05, 0x00


	//----- nvinfo : EIATTR_KPARAM_INFO
	.align		4
.L_2011:
        /*0018*/ 	.byte	0x04, 0x17
        /*001a*/ 	.short	(.L_2013 - .L_2012)
.L_2012:
        /*001c*/ 	.word	0x00000000
        /*0020*/ 	.short	0x0005
        /*0022*/ 	.short	0x002a
        /*0024*/ 	.byte	0x00, 0xf0, 0x05, 0x00


	//----- nvinfo : EIATTR_KPARAM_INFO
	.align		4
.L_2013:
        /*0028*/ 	.byte	0x04, 0x17
        /*002a*/ 	.short	(.L_2015 - .L_2014)
.L_2014:
        /*002c*/ 	.word	0x00000000
        /*0030*/ 	.short	0x0004
        /*0032*/ 	.short	0x0029
        /*0034*/ 	.byte	0x00, 0xf0, 0x05, 0x00


	//----- nvinfo : EIATTR_KPARAM_INFO
	.align		4
.L_2015:
        /*0038*/ 	.byte	0x04, 0x17
        /*003a*/ 	.short	(.L_2017 - .L_2016)
.L_2016:
        /*003c*/ 	.word	0x00000000
        /*0040*/ 	.short	0x0003
        /*0042*/ 	.short	0x0028
        /*0044*/ 	.byte	0x00, 0xf0, 0x05, 0x00


	//----- nvinfo : EIATTR_KPARAM_INFO
	.align		4
.L_2017:
        /*0048*/ 	.byte	0x04, 0x17
        /*004a*/ 	.short	(.L_2019 - .L_2018)
.L_2018:
        /*004c*/ 	.word	0x00000000
        /*0050*/ 	.short	0x0002
        /*0052*/ 	.short	0x0018
        /*0054*/ 	.byte	0x00, 0xf0, 0x41, 0x00


	//----- nvinfo : EIATTR_KPARAM_INFO
	.align		4
.L_2019:
        /*0058*/ 	.byte	0x04, 0x17
        /*005a*/ 	.short	(.L_2021 - .L_2020)
.L_2020:
        /*005c*/ 	.word	0x00000000
        /*0060*/ 	.short	0x0001
        /*0062*/ 	.short	0x0008
        /*0064*/ 	.byte	0x00, 0xf0, 0x41, 0x00


	//----- nvinfo : EIATTR_KPARAM_INFO
	.align		4
.L_2021:
        /*0068*/ 	.byte	0x04, 0x17
        /*006a*/ 	.short	(.L_2023 - .L_2022)
.L_2022:
        /*006c*/ 	.word	0x00000000
        /*0070*/ 	.short	0x0000
        /*0072*/ 	.short	0x0000
        /*0074*/ 	.byte	0x00, 0xf0, 0x11, 0x00


	//----- nvinfo : EIATTR_SPARSE_MMA_MASK
	.align		4
.L_2023:
        /*0078*/ 	.byte	0x03, 0x50
        /*007a*/ 	.short	0x0000


	//----- nvinfo : EIATTR_MAXREG_COUNT
	.align		4
        /*007c*/ 	.byte	0x03, 0x1b
        /*007e*/ 	.short	0x00ff


	//----- nvinfo : EIATTR_MERCURY_ISA_VERSION
	.align		4
        /*0080*/ 	.byte	0x03, 0x5f
        /*0082*/ 	.short	0x0101


	//----- nvinfo : EIATTR_EXIT_INSTR_OFFSETS
	.align		4
        /*0084*/ 	.byte	0x04, 0x1c
        /*0086*/ 	.short	(.L_2025 - .L_2024)


	//   ....[0]....
.L_2024:
        /*0088*/ 	.word	0x00000a70


	//   ....[1]....
        /*008c*/ 	.word	0x00000ac0


	//----- nvinfo : EIATTR_MAX_THREADS
	.align		4
.L_2025:
        /*0090*/ 	.byte	0x04, 0x05
        /*0092*/ 	.short	(.L_2027 - .L_2026)
.L_2026:
        /*0094*/ 	.word	0x00000080
        /*0098*/ 	.word	0x00000001
        /*009c*/ 	.word	0x00000001


	//----- nvinfo : EIATTR_CRS_STACK_SIZE
	.align		4
.L_2027:
        /*00a0*/ 	.byte	0x04, 0x1e
        /*00a2*/ 	.short	(.L_2029 - .L_2028)
.L_2028:
        /*00a4*/ 	.word	0x00000000


	//----- nvinfo : EIATTR_CBANK_PARAM_SIZE
	.align		4
.L_2029:
        /*00a8*/ 	.byte	0x03, 0x19
        /*00aa*/ 	.short	0x002c


	//----- nvinfo : EIATTR_PARAM_CBANK
	.align		4
        /*00ac*/ 	.byte	0x04, 0x0a
        /*00ae*/ 	.short	(.L_2031 - .L_2030)
	.align		4
.L_2030:
        /*00b0*/ 	.word	index@(.nv.constant0._ZN2at6native27unrolled_elementwise_kernelIZZZNS0_26round_decimals_kernel_cudaERNS_18TensorIteratorBaseElENKUlvE_clEvENKUlvE2_clEvEUlN3c108BFloat16EE_St5arrayIPcLm2EELi4E23TrivialOffsetCalculatorILi1EjESD_NS0_6memory15LoadWithoutCastENSE_16StoreWithoutCastEEEviT_T0_T2_T3_T4_T5_)
        /*00b4*/ 	.short	0x0210
        /*00b6*/ 	.short	0x002c


	//----- nvinfo : EIATTR_SW_WAR
	.align		4
.L_2031:
        /*00b8*/ 	.byte	0x04, 0x36
        /*00ba*/ 	.short	(.L_2033 - .L_2032)
.L_2032:
        /*00bc*/ 	.word	0x00000008
.L_2033:


//--------------------- .nv.info._ZN2at6native29vectorized_elementwise_kernelILi2EZZZNS0_26round_decimals_kernel_cudaERNS_18TensorIteratorBaseElENKUlvE_clEvENKUlvE2_clEvEUlN3c108BFloat16EE_St5arrayIPcLm2EEEEviT0_T1_ --------------------------
	.section	.nv.info._ZN2at6native29vectorized_elementwise_kernelILi2EZZZNS0_26round_decimals_kernel_cudaERNS_18TensorIteratorBaseElENKUlvE_clEvENKUlvE2_clEvEUlN3c108BFloat16EE_St5arrayIPcLm2EEEEviT0_T1_,"",@"SHT_CUDA_INFO"
	.sectionflags	@""
	.align	4


	//----- nvinfo : EIATTR_CUDA_API_VERSION
	.align		4
        /*0000*/ 	.byte	0x04, 0x37
        /*0002*/ 	.short	(.L_2035 - .L_2034)
.L_2034:
        /*0004*/ 	.word	0x00000082


	//----- nvinfo : EIATTR_KPARAM_INFO
	.align		4
.L_2035:
        /*0008*/ 	.byte	0x04, 0x17
        /*000a*/ 	.short	(.L_2037 - .L_2036)
.L_2036:
        /*000c*/ 	.word	0x00000000
        /*0010*/ 	.short	0x0002
        /*0012*/ 	.short	0x0018
        /*0014*/ 	.byte	0x00, 0xf0, 0x41, 0x00


	//----- nvinfo : EIATTR_KPARAM_INFO
	.align		4
.L_2037:
        /*0018*/ 	.byte	0x04, 0x17
        /*001a*/ 	.short	(.L_2039 - .L_2038)
.L_2038:
        /*001c*/ 	.word	0x00000000
        /*0020*/ 	.short	0x0001
        /*0022*/ 	.short	0x0008
        /*0024*/ 	.byte	0x00, 0xf0, 0x41, 0x00


	//----- nvinfo : EIATTR_KPARAM_INFO
	.align		4
.L_2039:
        /*0028*/ 	.byte	0x04, 0x17
        /*002a*/ 	.short	(.L_2041 - .L_2040)
.L_2040:
        /*002c*/ 	.word	0x00000000
        /*0030*/ 	.short	0x0000
        /*0032*/ 	.short	0x0000
        /*0034*/ 	.byte	0x00, 0xf0, 0x11, 0x00


	//----- nvinfo : EIATTR_SPARSE_MMA_MASK
	.align		4
.L_2041:
        /*0038*/ 	.byte	0x03, 0x50
        /*003a*/ 	.short	0x0000


	//----- nvinfo : EIATTR_MAXREG_COUNT
	.align		4
        /*003c*/ 	.byte	0x03, 0x1b
        /*003e*/ 	.short	0x00ff


	//----- nvinfo : EIATTR_MERCURY_ISA_VERSION
	.align		4
        /*0040*/ 	.byte	0x03, 0x5f
        /*0042*/ 	.short	0x0101


	//----- nvinfo : EIATTR_EXIT_INSTR_OFFSETS
	.align		4
        /*0044*/ 	.byte	0x04, 0x1c
        /*0046*/ 	.short	(.L_2043 - .L_2042)


	//   ....[0]....
.L_2042:
        /*0048*/ 	.word	0x000008a0


	//   ....[1]....
        /*004c*/ 	.word	0x00001da0


	//   ....[2]....
        /*0050*/ 	.word	0x00001df0


	//----- nvinfo : EIATTR_MAX_THREADS
	.align		4
.L_2043:
        /*0054*/ 	.byte	0x04, 0x05
        /*0056*/ 	.short	(.L_2045 - .L_2044)
.L_2044:
        /*0058*/ 	.word	0x00000080
        /*005c*/ 	.word	0x00000001
        /*0060*/ 	.word	0x00000001


	//----- nvinfo : EIATTR_CRS_STACK_SIZE
	.align		4
.L_2045:
        /*0064*/ 	.byte	0x04, 0x1e
        /*0066*/ 	.short	(.L_2047 - .L_2046)
.L_2046:
        /*0068*/ 	.word	0x00000000


	//----- nvinfo : EIATTR_CBANK_PARAM_SIZE
	.align		4
.L_2047:
        /*006c*/ 	.byte	0x03, 0x19
        /*006e*/ 	.short	0x0028


	//----- nvinfo : EIATTR_PARAM_CBANK
	.align		4
        /*0070*/ 	.byte	0x04, 0x0a
        /*0072*/ 	.short	(.L_2049 - .L_2048)
	.align		4
.L_2048:
        /*0074*/ 	.word	index@(.nv.constant0._ZN2at6native29vectorized_elementwise_kernelILi2EZZZNS0_26round_decimals_kernel_cudaERNS_18TensorIteratorBaseElENKUlvE_clEvENKUlvE2_clEvEUlN3c108BFloat16EE_St5arrayIPcLm2EEEEviT0_T1_)
        /*0078*/ 	.short	0x0210
        /*007a*/ 	.short	0x0028


	//----- nvinfo : EIATTR_SW_WAR
	.align		4
.L_2049:
        /*007c*/ 	.byte	0x04, 0x36
        /*007e*/ 	.short	(.L_2051 - .L_2050)
.L_2050:
        /*0080*/ 	.word	0x00000008
.L_2051:


//--------------------- .nv.info._ZN2at6native29vectorized_elementwise_kernelILi4EZZZNS0_26round_decimals_kernel_cudaERNS_18TensorIteratorBaseElENKUlvE_clEvENKUlvE2_clEvEUlN3c108BFloat16EE_St5arrayIPcLm2EEEEviT0_T1_ --------------------------
	.section	.nv.info._ZN2at6native29vectorized_elementwise_kernelILi4EZZZNS0_26round_decimals_kernel_cudaERNS_18TensorIteratorBaseElENKUlvE_clEvENKUlvE2_clEvEUlN3c108BFloat16EE_St5arrayIPcLm2EEEEviT0_T1_,"",@"SHT_CUDA_INFO"
	.sectionflags	@""
	.align	4


	//----- nvinfo : EIATTR_CUDA_API_VERSION
	.align		4
        /*0000*/ 	.byte	0x04, 0x37
        /*0002*/ 	.short	(.L_2053 - .L_2052)
.L_2052:
        /*0004*/ 	.word	0x00000082


	//----- nvinfo : EIATTR_KPARAM_INFO
	.align		4
.L_2053:
        /*0008*/ 	.byte	0x04, 0x17
        /*000a*/ 	.short	(.L_2055 - .L_2054)
.L_2054:
        /*000c*/ 	.word	0x00000000
        /*0010*/ 	.short	0x0002
        /*0012*/ 	.short	0x0018
        /*0014*/ 	.byte	0x00, 0xf0, 0x41, 0x00


	//----- nvinfo : EIATTR_KPARAM_INFO
	.align		4
.L_2055:
        /*0018*/ 	.byte	0x04, 0x17
        /*001a*/ 	.short	(.L_2057 - .L_2056)
.L_2056:
        /*001c*/ 	.word	0x00000000
        /*0020*/ 	.short	0x0001
        /*0022*/ 	.short	0x0008
        /*0024*/ 	.byte	0x00, 0xf0, 0x41, 0x00


	//----- nvinfo : EIATTR_KPARAM_INFO
	.align		4
.L_2057:
        /*0028*/ 	.byte	0x04, 0x17
        /*002a*/ 	.short	(.L_2059 - .L_2058)
.L_2058:
        /*002c*/ 	.word	0x00000000
        /*0030*/ 	.short	0x0000
        /*0032*/ 	.short	0x0000
        /*0034*/ 	.byte	0x00, 0xf0, 0x11, 0x00


	//----- nvinfo : EIATTR_SPARSE_MMA_MASK
	.align		4
.L_2059:
        /*0038*/ 	.byte	0x03, 0x50
        /*003a*/ 	.short	0x0000


	//----- nvinfo : EIATTR_MAXREG_COUNT
	.align		4
        /*003c*/ 	.byte	0x03, 0x1b
        /*003e*/ 	.short	0x00ff


	//----- nvinfo : EIATTR_MERCURY_ISA_VERSION
	.align		4
        /*0040*/ 	.byte	0x03, 0x5f
        /*0042*/ 	.short	0x0101


	//----- nvinfo : EIATTR_EXIT_INSTR_OFFSETS
	.align		4
        /*0044*/ 	.byte	0x04, 0x1c
        /*0046*/ 	.short	(.L_2061 - .L_2060)


	//   ....[0]....
.L_2060:
        /*0048*/ 	.word	0x00000890


	//   ....[1]....
        /*004c*/ 	.word	0x00001d90


	//   ....[2]....
        /*0050*/ 	.word	0x00001de0


	//----- nvinfo : EIATTR_MAX_THREADS
	.align		4
.L_2061:
        /*0054*/ 	.byte	0x04, 0x05
        /*0056*/ 	.short	(.L_2063 - .L_2062)
.L_2062:
        /*0058*/ 	.word	0x00000080
        /*005c*/ 	.word	0x00000001
        /*0060*/ 	.word	0x00000001


	//----- nvinfo : EIATTR_CRS_STACK_SIZE
	.align		4
.L_2063:
        /*0064*/ 	.byte	0x04, 0x1e
        /*0066*/ 	.short	(.L_2065 - .L_2064)
.L_2064:
        /*0068*/ 	.word	0x00000000


	//----- nvinfo : EIATTR_CBANK_PARAM_SIZE
	.align		4
.L_2065:
        /*006c*/ 	.byte	0x03, 0x19
        /*006e*/ 	.short	0x0028


	//----- nvinfo : EIATTR_PARAM_CBANK
	.align		4
        /*0070*/ 	.byte	0x04, 0x0a
        /*0072*/ 	.short	(.L_2067 - .L_2066)
	.align		4
.L_2066:
        /*0074*/ 	.word	index@(.nv.constant0._ZN2at6native29vectorized_elementwise_kernelILi4EZZZNS0_26round_decimals_kernel_cudaERNS_18TensorIteratorBaseElENKUlvE_clEvENKUlvE2_clEvEUlN3c108BFloat16EE_St5arrayIPcLm2EEEEviT0_T1_)
        /*0078*/ 	.short	0x0210
        /*007a*/ 	.short	0x0028


	//----- nvinfo : EIATTR_SW_WAR
	.align		4
.L_2067:
        /*007c*/ 	.byte	0x04, 0x36
        /*007e*/ 	.short	(.L_2069 - .L_2068)
.L_2068:
        /*0080*/ 	.word	0x00000008
.L_2069:


//--------------------- .nv.info._ZN2at6native29vectorized_elementwise_kernelILi8EZZZNS0_26round_decimals_kernel_cudaERNS_18TensorIteratorBaseElENKUlvE_clEvENKUlvE2_clEvEUlN3c108BFloat16EE_St5arrayIPcLm2EEEEviT0_T1_ --------------------------
	.section	.nv.info._ZN2at6native29vectorized_elementwise_kernelILi8EZZZNS0_26round_decimals_kernel_cudaERNS_18TensorIteratorBaseElENKUlvE_clEvENKUlvE2_clEvEUlN3c108BFloat16EE_St5arrayIPcLm2EEEEviT0_T1_,"",@"SHT_CUDA_INFO"
	.sectionflags	@""
	.align	4


	//----- nvinfo : EIATTR_CUDA_API_VERSION
	.align		4
        /*0000*/ 	.byte	0x04, 0x37
        /*0002*/ 	.short	(.L_2071 - .L_2070)
.L_2070:
        /*0004*/ 	.word	0x00000082


	//----- nvinfo : EIATTR_KPARAM_INFO
	.align		4
.L_2071:
        /*0008*/ 	.byte	0x04, 0x17
        /*000a*/ 	.short	(.L_2073 - .L_2072)
.L_2072:
        /*000c*/ 	.word	0x00000000
        /*0010*/ 	.short	0x0002
        /*0012*/ 	.short	0x0018
        /*0014*/ 	.byte	0x00, 0xf0, 0x41, 0x00


	//----- nvinfo : EIATTR_KPARAM_INFO
	.align		4
.L_2073:
        /*0018*/ 	.byte	0x04, 0x17
        /*001a*/ 	.short	(.L_2075 - .L_2074)
.L_2074:
        /*001c*/ 	.word	0x00000000
        /*0020*/ 	.short	0x0001
        /*0022*/ 	.short	0x0008
        /*0024*/ 	.byte	0x00, 0xf0, 0x41, 0x00


	//----- nvinfo : EIATTR_KPARAM_INFO
	.align		4
.L_2075:
        /*0028*/ 	.byte	0x04, 0x17
        /*002a*/ 	.short	(.L_2077 - .L_2076)
.L_2076:
        /*002c*/ 	.word	0x00000000
        /*0030*/ 	.short	0x0000
        /*0032*/ 	.short	0x0000
        /*0034*/ 	.byte	0x00, 0xf0, 0x11, 0x00


	//----- nvinfo : EIATTR_SPARSE_MMA_MASK
	.align		4
.L_2077:
        /*0038*/ 	.byte	0x03, 0x50
        /*003a*/ 	.short	0x0000


	//----- nvinfo : EIATTR_MAXREG_COUNT
	.align		4
        /*003c*/ 	.byte	0x03, 0x1b
        /*003e*/ 	.short	0x00ff


	//----- nvinfo : EIATTR_MERCURY_ISA_VERSION
	.align		4
        /*0040*/ 	.byte	0x03, 0x5f
        /*0042*/ 	.short	0x0101


	//----- nvinfo : EIATTR_EXIT_INSTR_OFFSETS
	.align		4
        /*0044*/ 	.byte	0x04, 0x1c
        /*0046*/ 	.short	(.L_2079 - .L_2078)


	//   ....[0]....
.L_2078:
        /*0048*/ 	.word	0x00000860


	//   ....[1]....
        /*004c*/ 	.word	0x00001d60


	//   ....[2]....
        /*0050*/ 	.word	0x00001db0


	//----- nvinfo : EIATTR_MAX_THREADS
	.align		4
.L_2079:
        /*0054*/ 	.byte	0x04, 0x05
        /*0056*/ 	.short	(.L_2081 - .L_2080)
.L_2080:
        /*0058*/ 	.word	0x00000080
        /*005c*/ 	.word	0x00000001
        /*0060*/ 	.word	0x00000001


	//----- nvinfo : EIATTR_CRS_STACK_SIZE
	.align		4
.L_2081:
        /*0064*/ 	.byte	0x04, 0x1e
        /*0066*/ 	.short	(.L_2083 - .L_2082)
.L_2082:
        /*0068*/ 	.word	0x00000000


	//----- nvinfo : EIATTR_CBANK_PARAM_SIZE
	.align		4
.L_2083:
        /*006c*/ 	.byte	0x03, 0x19
        /*006e*/ 	.short	0x0028


	//----- nvinfo : EIATTR_PARAM_CBANK
	.align		4
        /*0070*/ 	.byte	0x04, 0x0a
        /*0072*/ 	.short	(.L_2085 - .L_2084)
	.align		4
.L_2084:
        /*0074*/ 	.word	index@(.nv.constant0._ZN2at6native29vectorized_elementwise_kernelILi8EZZZNS0_26round_decimals_kernel_cudaERNS_18TensorIteratorBaseElENKUlvE_clEvENKUlvE2_clEvEUlN3c108BFloat16EE_St5arrayIPcLm2EEEEviT0_T1_)
        /*0078*/ 	.short	0x0210
        /*007a*/ 	.short	0x0028


	//----- nvinfo : EIATTR_SW_WAR
	.align		4
.L_2085:
        /*007c*/ 	.byte	0x04, 0x36
        /*007e*/ 	.short	(.L_2087 - .L_2086)
.L_2086:
        /*0080*/ 	.word	0x00000008
.L_2087:


//--------------------- .nv.info._ZN2at6native18elementwise_kernelILi128ELi4EZNS0_15gpu_kernel_implIZZZNS0_26round_decimals_kernel_cudaERNS_18TensorIteratorBaseElENKUlvE_clEvENKUlvE1_clEvEUlN3c104HalfEE_EEvS4_RKT_EUliE_EEviT1_ --------------------------
	.section	.nv.info._ZN2at6native18elementwise_kernelILi128ELi4EZNS0_15gpu_kernel_implIZZZNS0_26round_decimals_kernel_cudaERNS_18TensorIteratorBaseElENKUlvE_clEvENKUlvE1_clEvEUlN3c104HalfEE_EEvS4_RKT_EUliE_EEviT1_,"",@"SHT_CUDA_INFO"
	.sectionflags	@""
	.align	4


	//----- nvinfo : EIATTR_CUDA_API_VERSION
	.align		4
        /*0000*/ 	.byte	0x04, 0x37
        /*0002*/ 	.short	(.L_2089 - .L_2088)
.L_2088:
        /*0004*/ 	.word	0x00000082


	//----- nvinfo : EIATTR_KPARAM_INFO
	.align		4
.L_2089:
        /*0008*/ 	.byte	0x04, 0x17
        /*000a*/ 	.short	(.L_2091 - .L_2090)
.L_2090:
        /*000c*/ 	.word	0x00000000
        /*0010*/ 	.short	0x0001
        /*0012*/ 	.short	0x0008
        /*0014*/ 	.byte	0x00, 0xf0, 0xa1, 0x08


	//----- nvinfo : EIATTR_KPARAM_INFO
	.align		4
.L_2091:
        /*0018*/ 	.byte	0x04, 0x17
        /*001a*/ 	.short	(.L_2093 - .L_2092)
.L_2092:
        /*001c*/ 	.word	0x00000000
        /*0020*/ 	.short	0x0000
        /*0022*/ 	.short	0x0000
        /*0024*/ 	.byte	0x00, 0xf0, 0x11, 0x00


	//----- nvinfo : EIATTR_SPARSE_MMA_MASK
	.align		4
.L_2093:
        /*0028*/ 	.byte	0x03, 0x50
        /*002a*/ 	.short	0x0000


	//----- nvinfo : EIATTR_MAXREG_COUNT
	.align		4
        /*002c*/ 	.byte	0x03, 0x1b
        /*002e*/ 	.short	0x0080


	//----- nvinfo : EIATTR_EXTERNS
	.align		4
        /*0030*/ 	.byte	0x04, 0x0f
        /*0032*/ 	.short	(.L_2095 - .L_2094)


	//   ....[0]....
	.align		4
.L_2094:
        /*0034*/ 	.word	index@(__assertfail)


	//----- nvinfo : EIATTR_MERCURY_ISA_VERSION
	.align		4
.L_2095:
        /*0038*/ 	.byte	0x03, 0x5f
        /*003a*/ 	.short	0x0101


	//----- nvinfo : EIATTR_SYSCALL_OFFSETS
	.align		4
        /*003c*/ 	.byte	0x04, 0x46
        /*003e*/ 	.short	(.L_2097 - .L_2096)


	//   ....[0]....
.L_2096:
        /*0040*/ 	.word	0x000022c0


	//   ....[1]....
        /*0044*/ 	.word	0x00003360


	//   ....[2]....
        /*0048*/ 	.word	0x00005670


	//   ....[3]....
        /*004c*/ 	.word	0x00006710


	//   ....[4]....
        /*0050*/ 	.word	0x00008a10


	//   ....[5]....
        /*0054*/ 	.word	0x00009ab0


	//   ....[6]....
        /*0058*/ 	.word	0x0000bda0


	//   ....[7]....
        /*005c*/ 	.word	0x0000ce40


	//----- nvinfo : EIATTR_EXIT_INSTR_OFFSETS
	.align		4
.L_2097:
        /*0060*/ 	.byte	0x04, 0x1c
        /*0062*/ 	.short	(.L_2099 - .L_2098)


	//   ....[0]....
.L_2098:
        /*0064*/ 	.word	0x00009b80


	//   ....[1]....
        /*0068*/ 	.word	0x0000c070


	//   ....[2]....
        /*006c*/ 	.word	0x0000c0b0


	//   ....[3]....
        /*0070*/ 	.word	0x0000c150


	//   ....[4]....
        /*0074*/ 	.word	0x0000c190


	//   ....[5]....
        /*0078*/ 	.word	0x0000c1d0


	//   ....[6]....
        /*007c*/ 	.word	0x0000c260


	//   ....[7]....
        /*0080*/ 	.word	0x0000c280


	//   ....[8]....
        /*0084*/ 	.word	0x0000c320


	//   ....[9]....
        /*0088*/ 	.word	0x0000c370


	//   ....[10]....
        /*008c*/ 	.word	0x0000c3c0


	//   ....[11]....
        /*0090*/ 	.word	0x0000c490


	//   ....[12]....
        /*0094*/ 	.word	0x0000c4f0


	//   ....[13]....
        /*0098*/ 	.word	0x0000c680


	//   ....[14]....
        /*009c*/ 	.word	0x0000c7e0


	//   ....[15]....
        /*00a0*/ 	.word	0x0000c820


	//   ....[16]....
        /*00a4*/ 	.word	0x0000c8e0


	//   ....[17]....
        /*00a8*/ 	.word	0x0000ca60


	//   ....[18]....
        /*00ac*/ 	.word	0x0000cbe0


	//   ....[19]....
        /*00b0*/ 	.word	0x0000cd40


	//   ....[20]....
        /*00b4*/ 	.word	0x0000ce50


	//   ....[21]....
        /*00b8*/ 	.word	0x0000ce90


	//   ....[22]....
        /*00bc*/ 	.word	0x0000ced0


	//----- nvinfo : EIATTR_MAX_THREADS
	.align		4
.L_2099:
        /*00c0*/ 	.byte	0x04, 0x05
        /*00c2*/ 	.short	(.L_2101 - .L_2100)
.L_2100:
        /*00c4*/ 	.word	0x00000080
        /*00c8*/ 	.word	0x00000001
        /*00cc*/ 	.word	0x00000001


	//----- nvinfo : EIATTR_CRS_STACK_SIZE
	.align		4
.L_2101:
        /*00d0*/ 	.byte	0x04, 0x1e
        /*00d2*/ 	.short	(.L_2103 - .L_2102)
.L_2102:
        /*00d4*/ 	.word	0x00000000


	//----- nvinfo : EIATTR_CBANK_PARAM_SIZE
	.align		4
.L_2103:
        /*00d8*/ 	.byte	0x03, 0x19
        /*00da*/ 	.short	0x0230


	//----- nvinfo : EIATTR_PARAM_CBANK
	.align		4
        /*00dc*/ 	.byte	0x04, 0x0a
        /*00de*/ 	.short	(.L_2105 - .L_2104)
	.align		4
.L_2104:
        /*00e0*/ 	.word	index@(.nv.constant0._ZN2at6native18elementwise_kernelILi128ELi4EZNS0_15gpu_kernel_implIZZZNS0_26round_decimals_kernel_cudaERNS_18TensorIteratorBaseElENKUlvE_clEvENKUlvE1_clEvEUlN3c104HalfEE_EEvS4_RKT_EUliE_EEviT1_)
        /*00e4*/ 	.short	0x0210
        /*00e6*/ 	.short	0x0230


	//----- nvinfo : EIATTR_SW_WAR
	.align		4
.L_2105:
        /*00e8*/ 	.byte	0x04, 0x36
        /*00ea*/ 	.short	(.L_2107 - .L_2106)
.L_2106:
        /*00ec*/ 	.word	0x00000008
.L_2107:


//--------------------- .nv.info._ZN2at6native27unrolled_elementwise_kernelIZZZNS0_26round_decimals_kernel_cudaERNS_18TensorIteratorBaseElENKUlvE_clEvENKUlvE1_clEvEUlN3c104HalfEE_St5arrayIPcLm2EELi4E23TrivialOffsetCalculatorILi1EjESD_NS0_6memory12LoadWithCastILi1EEENSE_13StoreWithCastILi1EEEEEviT_T0_T2_T3_T4_T5_ --------------------------
	.section	.nv.info._ZN2at6native27unrolled_elementwise_kernelIZZZNS0_26round_decimals_kernel_cudaERNS_18TensorIteratorBaseElENKUlvE_clEvENKUlvE1_clEvEUlN3c104HalfEE_St5arrayIPcLm2EELi4E23TrivialOffsetCalculatorILi1EjESD_NS0_6memory12LoadWithCastILi1EEENSE_13StoreWithCastILi1EEEEEviT_T0_T2_T3_T4_T5_,"",@"SHT_CUDA_INFO"
	.sectionflags	@""
	.align	4


	//----- nvinfo : EIATTR_CUDA_API_VERSION
	.align		4
        /*0000*/ 	.byte	0x04, 0x37
        /*0002*/ 	.short	(.L_2109 - .L_2108)
.L_2108:
        /*0004*/ 	.word	0x00000082


	//----- nvinfo : EIATTR_KPARAM_INFO
	.align		4
.L_2109:
        /*0008*/ 	.byte	0x04, 0x17
        /*000a*/ 	.short	(.L_2111 - .L_2110)
.L_2110:
        /*000c*/ 	.word	0x00000000
        /*0010*/ 	.short	0x0006
        /*0012*/ 	.short	0x0034
        /*0014*/ 	.byte	0x00, 0xf0, 0x21, 0x00


	//----- nvinfo : EIATTR_KPARAM_INFO
	.align		4
.L_2111:
        /*0018*/ 	.byte	0x04, 0x17
        /*001a*/ 	.short	(.L_2113 - .L_2112)
.L_2112:
        /*001c*/ 	.word	0x00000000
        /*0020*/ 	.short	0x0005
        /*0022*/ 	.short	0x002c
        /*0024*/ 	.byte	0x00, 0xf0, 0x21, 0x00


	//----- nvinfo : EIATTR_KPARAM_INFO
	.align		4
.L_2113:
        /*0028*/ 	.byte	0x04, 0x17
        /*002a*/ 	.short	(.L_2115 - .L_2114)
.L_2114:
        /*002c*/ 	.word	0x00000000
        /*0030*/ 	.short	0x0004
        /*0032*/ 	.short	0x0029
        /*0034*/ 	.byte	0x00, 0xf0, 0x05, 0x00


	//----- nvinfo : EIATTR_KPARAM_INFO
	.align		4
.L_2115:
        /*0038*/ 	.byte	0x04, 0x17
        /*003a*/ 	.short	(.L_2117 - .L_2116)
.L_2116:
        /*003c*/ 	.word	0x00000000
        /*0040*/ 	.short	0x0003
        /*0042*/ 	.short	0x0028
        /*0044*/ 	.byte	0x00, 0xf0, 0x05, 0x00


	//----- nvinfo : EIATTR_KPARAM_INFO
	.align		4
.L_2117:
        /*0048*/ 	.byte	0x04, 0x17
        /*004a*/ 	.short	(.L_2119 - .L_2118)
.L_2118:
        /*004c*/ 	.word	0x00000000
        /*0050*/ 	.short	0x0002
        /*0052*/ 	.short	0x0018
        /*0054*/ 	.byte	0x00, 0xf0, 0x41, 0x00


	//----- nvinfo : EIATTR_KPARAM_INFO
	.align		4
.L_2119:
        /*0058*/ 	.byte	0x04, 0x17
        /*005a*/ 	.short	(.L_2121 - .L_2120)
.L_2120:
        /*005c*/ 	.word	0x00000000
        /*0060*/ 	.short	0x0001
        /*0062*/ 	.short	0x0008
        /*0064*/ 	.byte	0x00, 0xf0, 0x41, 0x00


	//----- nvinfo : EIATTR_KPARAM_INFO
	.align		4
.L_2121:
        /*0068*/ 	.byte	0x04, 0x17
        /*006a*/ 	.short	(.L_2123 - .L_2122)
.L_2122:
        /*006c*/ 	.word	0x00000000
        /*0070*/ 	.short	0x0000
        /*0072*/ 	.short	0x0000
        /*0074*/ 	.byte	0x00, 0xf0, 0x11, 0x00


	//----- nvinfo : EIATTR_SPARSE_MMA_MASK
	.align		4
.L_2123:
        /*0078*/ 	.byte	0x03, 0x50
        /*007a*/ 	.short	0x0000


	//----- nvinfo : EIATTR_MAXREG_COUNT
	.align		4
        /*007c*/ 	.byte	0x03, 0x1b
        /*007e*/ 	.short	0x00ff


	//----- nvinfo : EIATTR_EXTERNS
	.align		4
        /*0080*/ 	.byte	0x04, 0x0f
        /*0082*/ 	.short	(.L_2125 - .L_2124)


	//   ....[0]....
	.align		4
.L_2124:
        /*0084*/ 	.word	index@(__assertfail)


	//----- nvinfo : EIATTR_MERCURY_ISA_VERSION
	.align		4
.L_2125:
        /*0088*/ 	.byte	0x03, 0x5f
        /*008a*/ 	.short	0x0101


	//----- nvinfo : EIATTR_SYSCALL_OFFSETS
	.align		4
        /*008c*/ 	.byte	0x04, 0x46
        /*008e*/ 	.short	(.L_2127 - .L_2126)


	//   ....[0]....
.L_2126:
        /*0090*/ 	.word	0x000010b0


	//   ....[1]....
        /*0094*/ 	.word	0x000021c0


	//   ....[2]....
        /*0098*/ 	.word	0x000032e0


	//   ....[3]....
        /*009c*/ 	.word	0x000043e0


	//   ....[4]....
        /*00a0*/ 	.word	0x00005b80


	//   ....[5]....
        /*00a4*/ 	.word	0x00006b80


	//   ....[6]....
        /*00a8*/ 	.word	0x00007b60


	//   ....[7]....
        /*00ac*/ 	.word	0x00008b40


	//----- nvinfo : EIATTR_EXIT_INSTR_OFFSETS
	.align		4
.L_2127:
        /*00b0*/ 	.byte	0x04, 0x1c
        /*00b2*/ 	.short	(.L_2129 - .L_2128)


	//   ....[0]....
.L_2128:
        /*00b4*/ 	.word	0x00007c20


	//   ....[1]....
        /*00b8*/ 	.word	0x00007d70


	//   ....[2]....
        /*00bc*/ 	.word	0x00007db0


	//   ....[3]....
        /*00c0*/ 	.word	0x00007e50


	//   ....[4]....
        /*00c4*/ 	.word	0x00007e90


	//   ....[5]....
        /*00c8*/ 	.word	0x00007ed0


	//   ....[6]....
        /*00cc*/ 	.word	0x00007f60


	//   ....[7]....
        /*00d0*/ 	.word	0x00007f80


	//   ....[8]....
        /*00d4*/ 	.word	0x00008020


	//   ....[9]....
        /*00d8*/ 	.word	0x00008070


	//   ....[10]....
        /*00dc*/ 	.word	0x000080c0


	//   ....[11]....
        /*00e0*/ 	.word	0x00008190


	//   ....[12]....
        /*00e4*/ 	.word	0x000081f0


	//   ....[13]....
        /*00e8*/ 	.word	0x00008380


	//   ....[14]....
        /*00ec*/ 	.word	0x000084e0


	//   ....[15]....
        /*00f0*/ 	.word	0x00008520


	//   ....[16]....
        /*00f4*/ 	.word	0x000085e0


	//   ....[17]....
        /*00f8*/ 	.word	0x00008760


	//   ....[18]....
        /*00fc*/ 	.word	0x000088e0


	//   ....[19]....
        /*0100*/ 	.word	0x00008a40


	//   ....[20]....
        /*0104*/ 	.word	0x00008b50


	//   ....[21]....
        /*0108*/ 	.word	0x00008b90


	//   ....[22]....
        /*010c*/ 	.word	0x00008bd0


	//----- nvinfo : EIATTR_MAX_THREADS
	.align		4
.L_2129:
        /*0110*/ 	.byte	0x04, 0x05
        /*0112*/ 	.short	(.L_2131 - .L_2130)
.L_2130:
        /*0114*/ 	.word	0x00000080
        /*0118*/ 	.word	0x00000001
        /*011c*/ 	.word	0x00000001


	//----- nvinfo : EIATTR_CRS_STACK_SIZE
	.align		4
.L_2131:
        /*0120*/ 	.byte	0x04, 0x1e
        /*0122*/ 	.short	(.L_2133 - .L_2132)
.L_2132:
        /*0124*/ 	.word	0x00000000


	//----- nvinfo : EIATTR_CBANK_PARAM_SIZE
	.align		4
.L_2133:
        /*0128*/ 	.byte	0x03, 0x19
        /*012a*/ 	.short	0x003c


	//----- nvinfo : EIATTR_PARAM_CBANK
	.align		4
        /*012c*/ 	.byte	0x04, 0x0a
        /*012e*/ 	.short	(.L_2135 - .L_2134)
	.align		4
.L_2134:
        /*0130*/ 	.word	index@(.nv.constant0._ZN2at6native27unrolled_elementwise_kernelIZZZNS0_26round_decimals_kernel_cudaERNS_18TensorIteratorBaseElENKUlvE_clEvENKUlvE1_clEvEUlN3c104HalfEE_St5arrayIPcLm2EELi4E23TrivialOffsetCalculatorILi1EjESD_NS0_6memory12LoadWithCastILi1EEENSE_13StoreWithCastILi1EEEEEviT_T0_T2_T3_T4_T5_)
        /*0134*/ 	.short	0x0210
        /*0136*/ 	.short	0x003c


	//----- nvinfo : EIATTR_SW_WAR
	.align		4
.L_2135:
        /*0138*/ 	.byte	0x04, 0x36
        /*013a*/ 	.short	(.L_2137 - .L_2136)
.L_2136:
        /*013c*/ 	.word	0x00000008
.L_2137:


//--------------------- .nv.info._ZN2at6native18elementwise_kernelILi128ELi4EZNS0_22gpu_kernel_impl_nocastIZZZNS0_26round_decimals_kernel_cudaERNS_18TensorIteratorBaseElENKUlvE_clEvENKUlvE1_clEvEUlN3c104HalfEE_EEvS4_RKT_EUliE_EEviT1_ --------------------------
	.section	.nv.info._ZN2at6native18elementwise_kernelILi128ELi4EZNS0_22gpu_kernel_impl_nocastIZZZNS0_26round_decimals_kernel_cudaERNS_18TensorIteratorBaseElENKUlvE_clEvENKUlvE1_clEvEUlN3c104HalfEE_EEvS4_RKT_EUliE_EEviT1_,"",@"SHT_CUDA_INFO"
	.sectionflags	@""
	.align	4


	//----- nvinfo : EIATTR_CUDA_API_VERSION
	.align		4
        /*0000*/ 	.byte	0x04, 0x37
        /*0002*/ 	.short	(.L_2139 - .L_2138)
.L_2138:
        /*0004*/ 	.word	0x00000082


	//----- nvinfo : EIATTR_KPARAM_INFO
	.align		4
.L_2139:
        /*0008*/ 	.byte	0x04, 0x17
        /*000a*/ 	.short	(.L_2141 - .L_2140)
.L_2140:
        /*000c*/ 	.word	0x00000000
        /*0010*/ 	.short	0x0001
        /*0012*/ 	.short	0x0008
        /*0014*/ 	.byte	0x00, 0xf0, 0x81, 0x08


	//----- nvinfo : EIATTR_KPARAM_INFO
	.align		4
.L_2141:
        /*0018*/ 	.byte	0x04, 0x17
        /*001a*/ 	.short	(.L_2143 - .L_2142)
.L_2142:
        /*001c*/ 	.word	0x00000000
        /*0020*/ 	.short	0x0000
        /*0022*/ 	.short	0x0000
        /*0024*/ 	.byte	0x00, 0xf0, 0x11, 0x00


	//----- nvinfo : EIATTR_SPARSE_MMA_MASK
	.align		4
.L_2143:
        /*0028*/ 	.byte	0x03, 0x50
        /*002a*/ 	.short	0x0000


	//----- nvinfo : EIATTR_MAXREG_COUNT
	.align		4
        /*002c*/ 	.byte	0x03, 0x1b
        /*002e*/ 	.short	0x0080


	//----- nvinfo : EIATTR_MERCURY_ISA_VERSION
	.align		4
        /*0030*/ 	.byte	0x03, 0x5f
        /*0032*/ 	.short	0x0101


	//----- nvinfo : EIATTR_EXIT_INSTR_OFFSETS
	.align		4
        /*0034*/ 	.byte	0x04, 0x1c
        /*0036*/ 	.short	(.L_2145 - .L_2144)


	//   ....[0]....
.L_2144:
        /*0038*/ 	.word	0x00003ed0


	//   ....[1]....
        /*003c*/ 	.word	0x00005370


	//----- nvinfo : EIATTR_MAX_THREADS
	.align		4
.L_2145:
        /*0040*/ 	.byte	0x04, 0x05
        /*0042*/ 	.short	(.L_2147 - .L_2146)
.L_2146:
        /*0044*/ 	.word	0x00000080
        /*0048*/ 	.word	0x00000001
        /*004c*/ 	.word	0x00000001


	//----- nvinfo : EIATTR_CRS_STACK_SIZE
	.align		4
.L_2147:
        /*0050*/ 	.byte	0x04, 0x1e
        /*0052*/ 	.short	(.L_2149 - .L_2148)
.L_2148:
        /*0054*/ 	.word	0x00000000


	//----- nvinfo : EIATTR_CBANK_PARAM_SIZE
	.align		4
.L_2149:
        /*0058*/ 	.byte	0x03, 0x19
        /*005a*/ 	.short	0x0228


	//----- nvinfo : EIATTR_PARAM_CBANK
	.align		4
        /*005c*/ 	.byte	0x04, 0x0a
        /*005e*/ 	.short	(.L_2151 - .L_2150)
	.align		4
.L_2150:
        /*0060*/ 	.word	index@(.nv.constant0._ZN2at6native18elementwise_kernelILi128ELi4EZNS0_22gpu_kernel_impl_nocastIZZZNS0_26round_decimals_kernel_cudaERNS_18TensorIteratorBaseElENKUlvE_clEvENKUlvE1_clEvEUlN3c104HalfEE_EEvS4_RKT_EUliE_EEviT1_)
        /*0064*/ 	.short	0x0210
        /*0066*/ 	.short	0x0228


	//----- nvinfo : EIATTR_SW_WAR
	.align		4
.L_2151:
        /*0068*/ 	.byte	0x04, 0x36
        /*006a*/ 	.short	(.L_2153 - .L_2152)
.L_2152:
        /*006c*/ 	.word	0x00000008
.L_2153:


//--------------------- .nv.info._ZN2at6native27unrolled_elementwise_kernelIZZZNS0_26round_decimals_kernel_cudaERNS_18TensorIteratorBaseElENKUlvE_clEvENKUlvE1_clEvEUlN3c104HalfEE_St5arrayIPcLm2EELi4E23TrivialOffsetCalculatorILi1EjESD_NS0_6memory15LoadWithoutCastENSE_16StoreWithoutCastEEEviT_T0_T2_T3_T4_T5_ --------------------------
	.section	.nv.info._ZN2at6native27unrolled_elementwise_kernelIZZZNS0_26round_decimals_kernel_cudaERNS_18TensorIteratorBaseElENKUlvE_clEvENKUlvE1_clEvEUlN3c104HalfEE_St5arrayIPcLm2EELi4E23TrivialOffsetCalculatorILi1EjESD_NS0_6memory15LoadWithoutCastENSE_16StoreWithoutCastEEEviT_T0_T2_T3_T4_T5_,"",@"SHT_CUDA_INFO"
	.sectionflags	@""
	.align	4


	//----- nvinfo : EIATTR_CUDA_API_VERSION
	.align		4
        /*0000*/ 	.byte	0x04, 0x37
        /*0002*/ 	.short	(.L_2155 - .L_2154)
.L_2154:
        /*0004*/ 	.word	0x00000082


	//----- nvinfo : EIATTR_KPARAM_INFO
	.align		4
.L_2155:
        /*0008*/ 	.byte	0x04, 0x17
        /*000a*/ 	.short	(.L_2157 - .L_2156)
.L_2156:
        /*000c*/ 	.word	0x00000000
        /*0010*/ 	.short	0x0006
        /*0012*/ 	.short	0x002b
        /*0014*/ 	.byte	0x00, 0xf0, 0x05, 0x00


	//----- nvinfo : EIATTR_KPARAM_INFO
	.align		4
.L_2157:
        /*0018*/ 	.byte	0x04, 0x17
        /*001a*/ 	.short	(.L_2159 - .L_2158)
.L_2158:
        /*001c*/ 	.word	0x00000000
        /*0020*/ 	.short	0x0005
        /*0022*/ 	.short	0x002a
        /*0024*/ 	.byte	0x00, 0xf0, 0x05, 0x00


	//----- nvinfo : EIATTR_KPARAM_INFO
	.align		4
.L_2159:
        /*0028*/ 	.byte	0x04, 0x17
        /*002a*/ 	.short	(.L_2161 - .L_2160)
.L_2160:
        /*002c*/ 	.word	0x00000000
        /*0030*/ 	.short	0x0004
        /*0032*/ 	.short	0x0029
        /*0034*/ 	.byte	0x00, 0xf0, 0x05, 0x00


	//----- nvinfo : EIATTR_KPARAM_INFO
	.align		4
.L_2161:
        /*0038*/ 	.byte	0x04, 0x17
        /*003a*/ 	.short	(.L_2163 - .L_2162)
.L_2162:
        /*003c*/ 	.word	0x00000000
        /*0040*/ 	.short	0x0003
        /*0042*/ 	.short	0x0028
        /*0044*/ 	.byte	0x00, 0xf0, 0x05, 0x00


	//----- nvinfo : EIATTR_KPARAM_INFO
	.align		4
.L_2163:
        /*0048*/ 	.byte	0x04, 0x17
        /*004a*/ 	.short	(.L_2165 - .L_2164)
.L_2164:
        /*004c*/ 	.word	0x00000000
        /*0050*/ 	.short	0x0002
        /*0052*/ 	.short	0x0018
        /*0054*/ 	.byte	0x00, 0xf0, 0x41, 0x00


	//----- nvinfo : EIATTR_KPARAM_INFO
	.align		4
.L_2165:
        /*0058*/ 	.byte	0x04, 0x17
        /*005a*/ 	.short	(.L_2167 - .L_2166)
.L_2166:
        /*005c*/ 	.word	0x00000000
        /*0060*/ 	.short	0x0001
        /*0062*/ 	.short	0x0008
        /*0064*/ 	.byte	0x00, 0xf0, 0x41, 0x00


	//----- nvinfo : EIATTR_KPARAM_INFO
	.align		4
.L_2167:
        /*0068*/ 	.byte	0x04, 0x17
        /*006a*/ 	.short	(.L_2169 - .L_2168)
.L_2168:
        /*006c*/ 	.word	0x00000000
        /*0070*/ 	.short	0x0000
        /*0072*/ 	.short	0x0000
        /*0074*/ 	.byte	0x00, 0xf0, 0x11, 0x00


	//----- nvinfo : EIATTR_SPARSE_MMA_MASK
	.align		4
.L_2169:
        /*0078*/ 	.byte	0x03, 0x50
        /*007a*/ 	.short	0x0000


	//----- nvinfo : EIATTR_MAXREG_COUNT
	.align		4
        /*007c*/ 	.byte	0x03, 0x1b
        /*007e*/ 	.short	0x00ff


	//----- nvinfo : EIATTR_MERCURY_ISA_VERSION
	.align		4
        /*0080*/ 	.byte	0x03, 0x5f
        /*0082*/ 	.short	0x0101


	//----- nvinfo : EIATTR_EXIT_INSTR_OFFSETS
	.align		4
        /*0084*/ 	.byte	0x04, 0x1c
        /*0086*/ 	.short	(.L_2171 - .L_2170)


	//   ....[0]....
.L_2170:
        /*0088*/ 	.word	0x00000ae0


	//   ....[1]....
        /*008c*/ 	.word	0x00000b30


	//----- nvinfo : EIATTR_MAX_THREADS
	.align		4
.L_2171:
        /*0090*/ 	.byte	0x04, 0x05
        /*0092*/ 	.short	(.L_2173 - .L_2172)
.L_2172:
        /*0094*/ 	.word	0x00000080
        /*0098*/ 	.word	0x00000001
        /*009c*/ 	.word	0x00000001


	//----- nvinfo : EIATTR_CRS_STACK_SIZE
	.align		4
.L_2173:
        /*00a0*/ 	.byte	0x04, 0x1e
        /*00a2*/ 	.short	(.L_2175 - .L_2174)
.L_2174:
        /*00a4*/ 	.word	0x00000000


	//----- nvinfo : EIATTR_CBANK_PARAM_SIZE
	.align		4
.L_2175:
        /*00a8*/ 	.byte	0x03, 0x19
        /*00aa*/ 	.short	0x002c


	//----- nvinfo : EIATTR_PARAM_CBANK
	.align		4
        /*00ac*/ 	.byte	0x04, 0x0a
        /*00ae*/ 	.short	(.L_2177 - .L_2176)
	.align		4
.L_2176:
        /*00b0*/ 	.word	index@(.nv.constant0._ZN2at6native27unrolled_elementwise_kernelIZZZNS0_26round_decimals_kernel_cudaERNS_18TensorIteratorBaseElENKUlvE_clEvENKUlvE1_clEvEUlN3c104HalfEE_St5arrayIPcLm2EELi4E23TrivialOffsetCalculatorILi1EjESD_NS0_6memory15LoadWithoutCastENSE_16StoreWithoutCastEEEviT_T0_T2_T3_T4_T5_)
        /*00b4*/ 	.short	0x0210
        /*00b6*/ 	.short	0x002c


	//----- nvinfo : EIATTR_SW_WAR
	.align		4
.L_2177:
        /*00b8*/ 	.byte	0x04, 0x36
        /*00ba*/ 	.short	(.L_2179 - .L_2178)
.L_2178:
        /*00bc*/ 	.word	0x00000008
.L_2179:


//--------------------- .nv.info._ZN2at6native29vectorized_elementwise_kernelILi2EZZZNS0_26round_decimals_kernel_cudaERNS_18TensorIteratorBaseElENKUlvE_clEvENKUlvE1_clEvEUlN3c104HalfEE_St5arrayIPcLm2EEEEviT0_T1_ --------------------------
	.section	.nv.info._ZN2at6native29vectorized_elementwise_kernelILi2EZZZNS0_26round_decimals_kernel_cudaERNS_18TensorIteratorBaseElENKUlvE_clEvENKUlvE1_clEvEUlN3c104HalfEE_St5arrayIPcLm2EEEEviT0_T1_,"",@"SHT_CUDA_INFO"
	.sectionflags	@""
	.align	4


	//----- nvinfo : EIATTR_CUDA_API_VERSION
	.align		4
        /*0000*/ 	.byte	0x04, 0x37
        /*0002*/ 	.short	(.L_2181 - .L_2180)
.L_2180:
        /*0004*/ 	.word	0x00000082


	//----- nvinfo : EIATTR_KPARAM_INFO
	.align		4
.L_2181:
        /*0008*/ 	.byte	0x04, 0x17
        /*000a*/ 	.short	(.L_2183 - .L_2182)
.L_2182:
        /*000c*/ 	.word	0x00000000
        /*0010*/ 	.short	0x0002
        /*0012*/ 	.short	0x0018
        /*0014*/ 	.byte	0x00, 0xf0, 0x41, 0x00


	//----- nvinfo : EIATTR_KPARAM_INFO
	.align		4
.L_2183:
        /*0018*/ 	.byte	0x04, 0x17
        /*001a*/ 	.short	(.L_2185 - .L_2184)
.L_2184:
        /*001c*/ 	.word	0x00000000
        /*0020*/ 	.short	0x0001
        /*0022*/ 	.short	0x0008
        /*0024*/ 	.byte	0x00, 0xf0, 0x41, 0x00


	//----- nvinfo : EIATTR_KPARAM_INFO
	.align		4
.L_2185:
        /*0028*/ 	.byte	0x04, 0x17
        /*002a*/ 	.short	(.L_2187 - .L_2186)
.L_2186:
        /*002c*/ 	.word	0x00000000
        /*0030*/ 	.short	0x0000
        /*0032*/ 	.short	0x0000
        /*0034*/ 	.byte	0x00, 0xf0, 0x11, 0x00


	//----- nvinfo : EIATTR_SPARSE_MMA_MASK
	.align		4
.L_2187:
        /*0038*/ 	.byte	0x03, 0x50
        /*003a*/ 	.short	0x0000


	//----- nvinfo : EIATTR_MAXREG_COUNT
	.align		4
        /*003c*/ 	.byte	0x03, 0x1b
        /*003e*/ 	.short	0x00ff


	//----- nvinfo : EIATTR_MERCURY_ISA_VERSION
	.align		4
        /*0040*/ 	.byte	0x03, 0x5f
        /*0042*/ 	.short	0x0101


	//----- nvinfo : EIATTR_EXIT_INSTR_OFFSETS
	.align		4
        /*0044*/ 	.byte	0x04, 0x1c
        /*0046*/ 	.short	(.L_2189 - .L_2188)


	//   ....[0]....
.L_2188:
        /*0048*/ 	.word	0x00000870


	//   ....[1]....
        /*004c*/ 	.word	0x00001e70


	//   ....[2]....
        /*0050*/ 	.word	0x00001ec0


	//----- nvinfo : EIATTR_MAX_THREADS
	.align		4
.L_2189:
        /*0054*/ 	.byte	0x04, 0x05
        /*0056*/ 	.short	(.L_2191 - .L_2190)
.L_2190:
        /*0058*/ 	.word	0x00000080
        /*005c*/ 	.word	0x00000001
        /*0060*/ 	.word	0x00000001


	//----- nvinfo : EIATTR_CRS_STACK_SIZE
	.align		4
.L_2191:
        /*0064*/ 	.byte	0x04, 0x1e
        /*0066*/ 	.short	(.L_2193 - .L_2192)
.L_2192:
        /*0068*/ 	.word	0x00000000


	//----- nvinfo : EIATTR_CBANK_PARAM_SIZE
	.align		4
.L_2193:
        /*006c*/ 	.byte	0x03, 0x19
        /*006e*/ 	.short	0x0028


	//----- nvinfo : EIATTR_PARAM_CBANK
	.align		4
        /*0070*/ 	.byte	0x04, 0x0a
        /*0072*/ 	.short	(.L_2195 - .L_2194)
	.align		4
.L_2194:
        /*0074*/ 	.word	index@(.nv.constant0._ZN2at6native29vectorized_elementwise_kernelILi2EZZZNS0_26round_decimals_kernel_cudaERNS_18TensorIteratorBaseElENKUlvE_clEvENKUlvE1_clEvEUlN3c104HalfEE_St5arrayIPcLm2EEEEviT0_T1_)
        /*0078*/ 	.short	0x0210
        /*007a*/ 	.short	0x0028


	//----- nvinfo : EIATTR_SW_WAR
	.align		4
.L_2195:
        /*007c*/ 	.byte	0x04, 0x36
        /*007e*/ 	.short	(.L_2197 - .L_2196)
.L_2196:
        /*0080*/ 	.word	0x00000008
.L_2197:


//--------------------- .nv.info._ZN2at6native29vectorized_elementwise_kernelILi4EZZZNS0_26round_decimals_kernel_cudaERNS_18TensorIteratorBaseElENKUlvE_clEvENKUlvE1_clEvEUlN3c104HalfEE_St5arrayIPcLm2EEEEviT0_T1_ --------------------------
	.section	.nv.info._ZN2at6native29vectorized_elementwise_kernelILi4EZZZNS0_26round_decimals_kernel_cudaERNS_18TensorIteratorBaseElENKUlvE_clEvENKUlvE1_clEvEUlN3c104HalfEE_St5arrayIPcLm2EEEEviT0_T1_,"",@"SHT_CUDA_INFO"
	.sectionflags	@""
	.align	4


	//----- nvinfo : EIATTR_CUDA_API_VERSION
	.align		4
        /*0000*/ 	.byte	0x04, 0x37
        /*0002*/ 	.short	(.L_2199 - .L_2198)
.L_2198:
        /*0004*/ 	.word	0x00000082


	//----- nvinfo : EIATTR_KPARAM_INFO
	.align		4
.L_2199:
        /*0008*/ 	.byte	0x04, 0x17
        /*000a*/ 	.short	(.L_2201 - .L_2200)
.L_2200:
        /*000c*/ 	.word	0x00000000
        /*0010*/ 	.short	0x0002
        /*0012*/ 	.short	0x0018
        /*0014*/ 	.byte	0x00, 0xf0, 0x41, 0x00


	//----- nvinfo : EIATTR_KPARAM_INFO
	.align		4
.L_2201:
        /*0018*/ 	.byte	0x04, 0x17
        /*001a*/ 	.short	(.L_2203 - .L_2202)
.L_2202:
        /*001c*/ 	.word	0x00000000
        /*0020*/ 	.short	0x0001
        /*0022*/ 	.short	0x0008
        /*0024*/ 	.byte	0x00, 0xf0, 0x41, 0x00


	//----- nvinfo : EIATTR_KPARAM_INFO
	.align		4
.L_2203:
        /*0028*/ 	.byte	0x04, 0x17
        /*002a*/ 	.short	(.L_2205 - .L_2204)
.L_2204:
        /*002c*/ 	.word	0x00000000
        /*0030*/ 	.short	0x0000
        /*0032*/ 	.short	0x0000
        /*0034*/ 	.byte	0x00, 0xf0, 0x11, 0x00


	//----- nvinfo : EIATTR_SPARSE_MMA_MASK
	.align		4
.L_2205:
        /*0038*/ 	.byte	0x03, 0x50
        /*003a*/ 	.short	0x0000


	//----- nvinfo : EIATTR_MAXREG_COUNT
	.align		4
        /*003c*/ 	.byte	0x03, 0x1b
        /*003e*/ 	.short	0x00ff


	//----- nvinfo : EIATTR_MERCURY_ISA_VERSION
	.align		4
        /*0040*/ 	.byte	0x03, 0x5f
        /*0042*/ 	.short	0x0101


	//----- nvinfo : EIATTR_EXIT_INSTR_OFFSETS
	.align		4
        /*0044*/ 	.byte	0x04, 0x1c
        /*0046*/ 	.short	(.L_2207 - .L_2206)


	//   ....[0]....
.L_2206:
        /*0048*/ 	.word	0x00000810


	//   ....[1]....
        /*004c*/ 	.word	0x00001e10


	//   ....[2]....
        /*0050*/ 	.word	0x00001e60


	//----- nvinfo : EIATTR_MAX_THREADS
	.align		4
.L_2207:
        /*0054*/ 	.byte	0x04, 0x05
        /*0056*/ 	.short	(.L_2209 - .L_2208)
.L_2208:
        /*0058*/ 	.word	0x00000080
        /*005c*/ 	.word	0x00000001
        /*0060*/ 	.word	0x00000001


	//----- nvinfo : EIATTR_CRS_STACK_SIZE
	.align		4
.L_2209:
        /*0064*/ 	.byte	0x04, 0x1e
        /*0066*/ 	.short	(.L_2211 - .L_2210)
.L_2210:
        /*0068*/ 	.word	0x00000000


	//----- nvinfo : EIATTR_CBANK_PARAM_SIZE
	.align		4
.L_2211:
        /*006c*/ 	.byte	0x03, 0x19
        /*006e*/ 	.short	0x0028


	//----- nvinfo : EIATTR_PARAM_CBANK
	.align		4
        /*0070*/ 	.byte	0x04, 0x0a
        /*0072*/ 	.short	(.L_2213 - .L_2212)
	.align		4
.L_2212:
        /*0074*/ 	.word	index@(.nv.constant0._ZN2at6native29vectorized_elementwise_kernelILi4EZZZNS0_26round_decimals_kernel_cudaERNS_18TensorIteratorBaseElENKUlvE_clEvENKUlvE1_clEvEUlN3c104HalfEE_St5arrayIPcLm2EEEEviT0_T1_)
        /*0078*/ 	.short	0x0210
        /*007a*/ 	.short	0x0028


	//----- nvinfo : EIATTR_SW_WAR
	.align		4
.L_2213:
        /*007c*/ 	.byte	0x04, 0x36
        /*007e*/ 	.short	(.L_2215 - .L_2214)
.L_2214:
        /*0080*/ 	.word	0x00000008
.L_2215:


//--------------------- .nv.info._ZN2at6native29vectorized_elementwise_kernelILi8EZZZNS0_26round_decimals_kernel_cudaERNS_18TensorIteratorBaseElENKUlvE_clEvENKUlvE1_clEvEUlN3c104HalfEE_St5arrayIPcLm2EEEEviT0_T1_ --------------------------
	.section	.nv.info._ZN2at6native29vectorized_elementwise_kernelILi8EZZZNS0_26round_decimals_kernel_cudaERNS_18TensorIteratorBaseElENKUlvE_clEvENKUlvE1_clEvEUlN3c104HalfEE_St5arrayIPcLm2EEEEviT0_T1_,"",@"SHT_CUDA_INFO"
	.sectionflags	@""
	.align	4


	//----- nvinfo : EIATTR_CUDA_API_VERSION
	.align		4
        /*0000*/ 	.byte	0x04, 0x37
        /*0002*/ 	.short	(.L_2217 - .L_2216)
.L_2216:
        /*0004*/ 	.word	0x00000082


	//----- nvinfo : EIATTR_KPARAM_INFO
	.align		4
.L_2217:
        /*0008*/ 	.byte	0x04, 0x17
        /*000a*/ 	.short	(.L_2219 - .L_2218)
.L_2218:
        /*000c*/ 	.word	0x00000000
        /*0010*/ 	.short	0x0002
        /*0012*/ 	.short	0x0018
        /*0014*/ 	.byte	0x00, 0xf0, 0x41, 0x00


	//----- nvinfo : EIATTR_KPARAM_INFO
	.align		4
.L_2219:
        /*0018*/ 	.byte	0x04, 0x17
        /*001a*/ 	.short	(.L_2221 - .L_2220)
.L_2220:
        /*001c*/ 	.word	0x00000000
        /*0020*/ 	.short	0x0001
        /*0022*/ 	.short	0x0008
        /*0024*/ 	.byte	0x00, 0xf0, 0x41, 0x00


	//----- nvinfo : EIATTR_KPARAM_INFO
	.align		4
.L_2221:
        /*0028*/ 	.byte	0x04, 0x17
        /*002a*/ 	.short	(.L_2223 - .L_2222)
.L_2222:
        /*002c*/ 	.word	0x00000000
        /*0030*/ 	.short	0x0000
        /*0032*/ 	.short	0x0000
        /*0034*/ 	.byte	0x00, 0xf0, 0x11, 0x00


	//----- nvinfo : EIATTR_SPARSE_MMA_MASK
	.align		4
.L_2223:
        /*0038*/ 	.byte	0x03, 0x50
        /*003a*/ 	.short	0x0000


	//----- nvinfo : EIATTR_MAXREG_COUNT
	.align		4
        /*003c*/ 	.byte	0x03, 0x1b
        /*003e*/ 	.short	0x00ff


	//----- nvinfo : EIATTR_MERCURY_ISA_VERSION
	.align		4
        /*0040*/ 	.byte	0x03, 0x5f
        /*0042*/ 	.short	0x0101


	//----- nvinfo : EIATTR_EXIT_INSTR_OFFSETS
	.align		4
        /*0044*/ 	.byte	0x04, 0x1c
        /*0046*/ 	.short	(.L_2225 - .L_2224)


	//   ....[0]....
.L_2224:
        /*0048*/ 	.word	0x000007e0


	//   ....[1]....
        /*004c*/ 	.word	0x00001de0


	//   ....[2]....
        /*0050*/ 	.word	0x00001e30


	//----- nvinfo : EIATTR_MAX_THREADS
	.align		4
.L_2225:
        /*0054*/ 	.byte	0x04, 0x05
        /*0056*/ 	.short	(.L_2227 - .L_2226)
.L_2226:
        /*0058*/ 	.word	0x00000080
        /*005c*/ 	.word	0x00000001
        /*0060*/ 	.word	0x00000001


	//----- nvinfo : EIATTR_CRS_STACK_SIZE
	.align		4
.L_2227:
        /*0064*/ 	.byte	0x04, 0x1e
        /*0066*/ 	.short	(.L_2229 - .L_2228)
.L_2228:
        /*0068*/ 	.word	0x00000000


	//----- nvinfo : EIATTR_CBANK_PARAM_SIZE
	.align		4
.L_2229:
        /*006c*/ 	.byte	0x03, 0x19
        /*006e*/ 	.short	0x0028


	//----- nvinfo : EIATTR_PARAM_CBANK
	.align		4
        /*0070*/ 	.byte	0x04, 0x0a
        /*0072*/ 	.short	(.L_2231 - .L_2230)
	.align		4
.L_2230:
        /*0074*/ 	.word	index@(.nv.constant0._ZN2at6native29vectorized_elementwise_kernelILi8EZZZNS0_26round_decimals_kernel_cudaERNS_18TensorIteratorBaseElENKUlvE_clEvENKUlvE1_clEvEUlN3c104HalfEE_St5arrayIPcLm2EEEEviT0_T1_)
        /*0078*/ 	.short	0x0210
        /*007a*/ 	.short	0x0028


	//----- nvinfo : EIATTR_SW_WAR
	.align		4
.L_2231:
        /*007c*/ 	.byte	0x04, 0x36
        /*007e*/ 	.short	(.L_2233 - .L_2232)
.L_2232:
        /*0080*/ 	.word	0x00000008
.L_2233:


//--------------------- .nv.info._ZN2at6native18elementwise_kernelILi128ELi4EZNS0_15gpu_kernel_implIZZZNS0_26round_decimals_kernel_cudaERNS_18TensorIteratorBaseElENKUlvE_clEvENKUlvE0_clEvEUlfE_EEvS4_RKT_EUliE_EEviT1_ --------------------------
	.section	.nv.info._ZN2at6native18elementwise_kernelILi128ELi4EZNS0_15gpu_kernel_implIZZZNS0_26round_decimals_kernel_cudaERNS_18TensorIteratorBaseElENKUlvE_clEvENKUlvE0_clEvEUlfE_EEvS4_RKT_EUliE_EEviT1_,"",@"SHT_CUDA_INFO"
	.sectionflags	@""
	.align	4


	//----- nvinfo : EIATTR_CUDA_API_VERSION
	.align		4
        /*0000*/ 	.byte	0x04, 0x37
        /*0002*/ 	.short	(.L_2235 - .L_2234)
.L_2234:
        /*0004*/ 	.word	0x00000082


	//----- nvinfo : EIATTR_KPARAM_INFO
	.align		4
.L_2235:
        /*0008*/ 	.byte	0x04, 0x17
        /*000a*/ 	.short	(.L_2237 - .L_2236)
.L_2236:
        /*000c*/ 	.word	0x00000000
        /*0010*/ 	.short	0x0001
        /*0012*/ 	.short	0x0008
        /*0014*/ 	.byte	0x00, 0xf0, 0xa1, 0x08


	//----- nvinfo : EIATTR_KPARAM_INFO
	.align		4
.L_2237:
        /*0018*/ 	.byte	0x04, 0x17
        /*001a*/ 	.short	(.L_2239 - .L_2238)
.L_2238:
        /*001c*/ 	.word	0x00000000
        /*0020*/ 	.short	0x0000
        /*0022*/ 	.short	0x0000
        /*0024*/ 	.byte	0x00, 0xf0, 0x11, 0x00


	//----- nvinfo : EIATTR_SPARSE_MMA_MASK
	.align		4
.L_2239:
        /*0028*/ 	.byte	0x03, 0x50
        /*002a*/ 	.short	0x0000


	//----- nvinfo : EIATTR_MAXREG_COUNT
	.align		4
        /*002c*/ 	.byte	0x03, 0x1b
        /*002e*/ 	.short	0x0080


	//----- nvinfo : EIATTR_EXTERNS
	.align		4
        /*0030*/ 	.byte	0x04, 0x0f
        /*0032*/ 	.short	(.L_2241 - .L_2240)


	//   ....[0]....
	.align		4
.L_2240:
        /*0034*/ 	.word	index@(__assertfail)


	//----- nvinfo : EIATTR_MERCURY_ISA_VERSION
	.align		4
.L_2241:
        /*0038*/ 	.byte	0x03, 0x5f
        /*003a*/ 	.short	0x0101


	//----- nvinfo : EIATTR_SYSCALL_OFFSETS
	.align		4
        /*003c*/ 	.byte	0x04, 0x46
        /*003e*/ 	.short	(.L_2243 - .L_2242)


	//   ....[0]....
.L_2242:
        /*0040*/ 	.word	0x00002160


	//   ....[1]....
        /*0044*/ 	.word	0x00003050


	//   ....[2]....
        /*0048*/ 	.word	0x000051e0


	//   ....[3]....
        /*004c*/ 	.word	0x000060d0


	//   ....[4]....
        /*0050*/ 	.word	0x00008250


	//   ....[5]....
        /*0054*/ 	.word	0x00009140


	//   ....[6]....
        /*0058*/ 	.word	0x0000b2b0


	//   ....[7]....
        /*005c*/ 	.word	0x0000c1a0


	//----- nvinfo : EIATTR_EXIT_INSTR_OFFSETS
	.align		4
.L_2243:
        /*0060*/ 	.byte	0x04, 0x1c
        /*0062*/ 	.short	(.L_2245 - .L_2244)


	//   ....[0]....
.L_2244:
        /*0064*/ 	.word	0x000091f0


	//   ....[1]....
        /*0068*/ 	.word	0x0000b4c0


	//   ....[2]....
        /*006c*/ 	.word	0x0000b500


	//   ....[3]....
        /*0070*/ 	.word	0x0000b590


	//   ....[4]....
        /*0074*/ 	.word	0x0000b5c0


	//   ....[5]....
        /*0078*/ 	.word	0x0000b5f0


	//   ....[6]....
        /*007c*/ 	.word	0x0000b670


	//   ....[7]....
        /*0080*/ 	.word	0x0000b6a0


	//   ....[8]....
        /*0084*/ 	.word	0x0000b730


	//   ....[9]....
        /*0088*/ 	.word	0x0000b770


	//   ....[10]....
        /*008c*/ 	.word	0x0000b7b0


	//   ....[11]....
        /*0090*/ 	.word	0x0000b870


	//   ....[12]....
        /*0094*/ 	.word	0x0000b8c0


	//   ....[13]....
        /*0098*/ 	.word	0x0000ba40


	//   ....[14]....
        /*009c*/ 	.word	0x0000bb90


	//   ....[15]....
        /*00a0*/ 	.word	0x0000bbc0


	//   ....[16]....
        /*00a4*/ 	.word	0x0000bc70


	//   ....[17]....
        /*00a8*/ 	.word	0x0000bde0


	//   ....[18]....
        /*00ac*/ 	.word	0x0000bf50


	//   ....[19]....
        /*00b0*/ 	.word	0x0000c0a0


	//   ....[20]....
        /*00b4*/ 	.word	0x0000c1b0


	//   ....[21]....
        /*00b8*/ 	.word	0x0000c1e0


	//   ....[22]....
        /*00bc*/ 	.word	0x0000c210


	//----- nvinfo : EIATTR_MAX_THREADS
	.align		4
.L_2245:
        /*00c0*/ 	.byte	0x04, 0x05
        /*00c2*/ 	.short	(.L_2247 - .L_2246)
.L_2246:
        /*00c4*/ 	.word	0x00000080
        /*00c8*/ 	.word	0x00000001
        /*00cc*/ 	.word	0x00000001


	//----- nvinfo : EIATTR_CRS_STACK_SIZE
	.align		4
.L_2247:
        /*00d0*/ 	.byte	0x04, 0x1e
        /*00d2*/ 	.short	(.L_2249 - .L_2248)
.L_2248:
        /*00d4*/ 	.word	0x00000000


	//----- nvinfo : EIATTR_CBANK_PARAM_SIZE
	.align		4
.L_2249:
        /*00d8*/ 	.byte	0x03, 0x19
        /*00da*/ 	.short	0x0230


	//----- nvinfo : EIATTR_PARAM_CBANK
	.align		4
        /*00dc*/ 	.byte	0x04, 0x0a
        /*00de*/ 	.short	(.L_2251 - .L_2250)
	.align		4
.L_2250:
        /*00e0*/ 	.word	index@(.nv.constant0._ZN2at6native18elementwise_kernelILi128ELi4EZNS0_15gpu_kernel_implIZZZNS0_26round_decimals_kernel_cudaERNS_18TensorIteratorBaseElENKUlvE_clEvENKUlvE0_clEvEUlfE_EEvS4_RKT_EUliE_EEviT1_)
        /*00e4*/ 	.short	0x0210
        /*00e6*/ 	.short	0x0230


	//----- nvinfo : EIATTR_SW_WAR
	.align		4
.L_2251:
        /*00e8*/ 	.byte	0x04, 0x36
        /*00ea*/ 	.short	(.L_2253 - .L_2252)
.L_2252:
        /*00ec*/ 	.word	0x00000008
.L_2253:


//--------------------- .nv.info._ZN2at6native27unrolled_elementwise_kernelIZZZNS0_26round_decimals_kernel_cudaERNS_18TensorIteratorBaseElENKUlvE_clEvENKUlvE0_clEvEUlfE_St5arrayIPcLm2EELi4E23TrivialOffsetCalculatorILi1EjESB_NS0_6memory12LoadWithCastILi1EEENSC_13StoreWithCastILi1EEEEEviT_T0_T2_T3_T4_T5_ --------------------------
	.section	.nv.info._ZN2at6native27unrolled_elementwise_kernelIZZZNS0_26round_decimals_kernel_cudaERNS_18TensorIteratorBaseElENKUlvE_clEvENKUlvE0_clEvEUlfE_St5arrayIPcLm2EELi4E23TrivialOffsetCalculatorILi1EjESB_NS0_6memory12LoadWithCastILi1EEENSC_13StoreWithCastILi1EEEEEviT_T0_T2_T3_T4_T5_,"",@"SHT_CUDA_INFO"
	.sectionflags	@""
	.align	4


	//----- nvinfo : EIATTR_CUDA_API_VERSION
	.align		4
        /*0000*/ 	.byte	0x04, 0x37
        /*0002*/ 	.short	(.L_2255 - .L_2254)
.L_2254:
        /*0004*/ 	.word	0x00000082


	//----- nvinfo : EIATTR_KPARAM_INFO
	.align		4
.L_2255:
        /*0008*/ 	.byte	0x04, 0x17
        /*000a*/ 	.short	(.L_2257 - .L_2256)
.L_2256:
        /*000c*/ 	.word	0x00000000
        /*0010*/ 	.short	0x0006
        /*0012*/ 	.short	0x0034
        /*0014*/ 	.byte	0x00, 0xf0, 0x21, 0x00


	//----- nvinfo : EIATTR_KPARAM_INFO
	.align		4
.L_2257:
        /*0018*/ 	.byte	0x04, 0x17
        /*001a*/ 	.short	(.L_2259 - .L_2258)
.L_2258:
        /*001c*/ 	.word	0x00000000
        /*0020*/ 	.short	0x0005
        /*0022*/ 	.short	0x002c
        /*0024*/ 	.byte	0x00, 0xf0, 0x21, 0x00


	//----- nvinfo : EIATTR_KPARAM_INFO
	.align		4
.L_2259:
        /*0028*/ 	.byte	0x04, 0x17
        /*002a*/ 	.short	(.L_2261 - .L_2260)
.L_2260:
        /*002c*/ 	.word	0x00000000
        /*0030*/ 	.short	0x0004
        /*0032*/ 	.short	0x0029
        /*0034*/ 	.byte	0x00, 0xf0, 0x05, 0x00


	//----- nvinfo : EIATTR_KPARAM_INFO
	.align		4
.L_2261:
        /*0038*/ 	.byte	0x04, 0x17
        /*003a*/ 	.short	(.L_2263 - .L_2262)
.L_2262:
        /*003c*/ 	.word	0x00000000
        /*0040*/ 	.short	0x0003
        /*0042*/ 	.short	0x0028
        /*0044*/ 	.byte	0x00, 0xf0, 0x05, 0x00


	//----- nvinfo : EIATTR_KPARAM_INFO
	.align		4
.L_2263:
        /*0048*/ 	.byte	0x04, 0x17
        /*004a*/ 	.short	(.L_2265 - .L_2264)
.L_2264:
        /*004c*/ 	.word	0x00000000
        /*0050*/ 	.short	0x0002
        /*0052*/ 	.short	0x0018
        /*0054*/ 	.byte	0x00, 0xf0, 0x41, 0x00


	//----- nvinfo : EIATTR_KPARAM_INFO
	.align		4
.L_2265:
        /*0058*/ 	.byte	0x04, 0x17
        /*005a*/ 	.short	(.L_2267 - .L_2266)
.L_2266:
        /*005c*/ 	.word	0x00000000
        /*0060*/ 	.short	0x0001
        /*0062*/ 	.short	0x0008
        /*0064*/ 	.byte	0x00, 0xf0, 0x41, 0x00


	//----- nvinfo : EIATTR_KPARAM_INFO
	.align		4
.L_2267:
        /*0068*/ 	.byte	0x04, 0x17
        /*006a*/ 	.short	(.L_2269 - .L_2268)
.L_2268:
        /*006c*/ 	.word	0x00000000
        /*0070*/ 	.short	0x0000
        /*0072*/ 	.short	0x0000
        /*0074*/ 	.byte	0x00, 0xf0, 0x11, 0x00


	//----- nvinfo : EIATTR_SPARSE_MMA_MASK
	.align		4
.L_2269:
        /*0078*/ 	.byte	0x03, 0x50
        /*007a*/ 	.short	0x0000


	//----- nvinfo : EIATTR_MAXREG_COUNT
	.align		4
        /*007c*/ 	.byte	0x03, 0x1b
        /*007e*/ 	.short	0x00ff


	//----- nvinfo : EIATTR_EXTERNS
	.align		4
        /*0080*/ 	.byte	0x04, 0x0f
        /*0082*/ 	.short	(.L_2271 - .L_2270)


	//   ....[0]....
	.align		4
.L_2270:
        /*0084*/ 	.word	index@(__assertfail)


	//----- nvinfo : EIATTR_MERCURY_ISA_VERSION
	.align		4
.L_2271:
        /*0088*/ 	.byte	0x03, 0x5f
        /*008a*/ 	.short	0x0101


	//----- nvinfo : EIATTR_SYSCALL_OFFSETS
	.align		4
        /*008c*/ 	.byte	0x04, 0x46
        /*008e*/ 	.short	(.L_2273 - .L_2272)


	//   ....[0]....
.L_2272:
        /*0090*/ 	.word	0x00000e70


	//   ....[1]....
        /*0094*/ 	.word	0x00001d20


	//   ....[2]....
        /*0098*/ 	.word	0x00002be0


	//   ....[3]....
        /*009c*/ 	.word	0x00003a50


	//   ....[4]....
        /*00a0*/ 	.word	0x00004d00


	//   ....[5]....
        /*00a4*/ 	.word	0x00005be0


	//   ....[6]....
        /*00a8*/ 	.word	0x00006aa0


	//   ....[7]....
        /*00ac*/ 	.word	0x00007960


	//----- nvinfo : EIATTR_EXIT_INSTR_OFFSETS
	.align		4
.L_2273:
        /*00b0*/ 	.byte	0x04, 0x1c
        /*00b2*/ 	.short	(.L_2275 - .L_2274)


	//   ....[0]....
.L_2274:
        /*00b4*/ 	.word	0x00006b40


	//   ....[1]....
        /*00b8*/ 	.word	0x00006c80


	//   ....[2]....
        /*00bc*/ 	.word	0x00006cc0


	//   ....[3]....
        /*00c0*/ 	.word	0x00006d50


	//   ....[4]....
        /*00c4*/ 	.word	0x00006d80


	//   ....[5]....
        /*00c8*/ 	.word	0x00006db0


	//   ....[6]....
        /*00cc*/ 	.word	0x00006e30


	//   ....[7]....
        /*00d0*/ 	.word	0x00006e60


	//   ....[8]....
        /*00d4*/ 	.word	0x00006ef0


	//   ....[9]....
        /*00d8*/ 	.word	0x00006f30


	//   ....[10]....
        /*00dc*/ 	.word	0x00006f70


	//   ....[11]....
        /*00e0*/ 	.word	0x00007030


	//   ....[12]....
        /*00e4*/ 	.word	0x00007080


	//   ....[13]....
        /*00e8*/ 	.word	0x00007200


	//   ....[14]....
        /*00ec*/ 	.word	0x00007350


	//   ....[15]....
        /*00f0*/ 	.word	0x00007380


	//   ....[16]....
        /*00f4*/ 	.word	0x00007430


	//   ....[17]....
        /*00f8*/ 	.word	0x000075a0


	//   ....[18]....
        /*00fc*/ 	.word	0x00007710


	//   ....[19]....
        /*0100*/ 	.word	0x00007860


	//   ....[20]....
        /*0104*/ 	.word	0x00007970


	//   ....[21]....
        /*0108*/ 	.word	0x000079a0


	//   ....[22]....
        /*010c*/ 	.word	0x000079d0


	//----- nvinfo : EIATTR_MAX_THREADS
	.align		4
.L_2275:
        /*0110*/ 	.byte	0x04, 0x05
        /*0112*/ 	.short	(.L_2277 - .L_2276)
.L_2276:
        /*0114*/ 	.word	0x00000080
        /*0118*/ 	.word	0x00000001
        /*011c*/ 	.word	0x00000001


	//----- nvinfo : EIATTR_CRS_STACK_SIZE
	.align		4
.L_2277:
        /*0120*/ 	.byte	0x04, 0x1e
        /*0122*/ 	.short	(.L_2279 - .L_2278)
.L_2278:
        /*0124*/ 	.word	0x00000000


	//----- nvinfo : EIATTR_CBANK_PARAM_SIZE
	.align		4
.L_2279:
        /*0128*/ 	.byte	0x03, 0x19
        /*012a*/ 	.short	0x003c


	//----- nvinfo : EIATTR_PARAM_CBANK
	.align		4
        /*012c*/ 	.byte	0x04, 0x0a
        /*012e*/ 	.short	(.L_2281 - .L_2280)
	.align		4
.L_2280:
        /*0130*/ 	.word	index@(.nv.constant0._ZN2at6native27unrolled_elementwise_kernelIZZZNS0_26round_decimals_kernel_cudaERNS_18TensorIteratorBaseElENKUlvE_clEvENKUlvE0_clEvEUlfE_St5arrayIPcLm2EELi4E23TrivialOffsetCalculatorILi1EjESB_NS0_6memory12LoadWithCastILi1EEENSC_13StoreWithCastILi1EEEEEviT_T0_T2_T3_T4_T5_)
        /*0134*/ 	.short	0x0210
        /*0136*/ 	.short	0x003c


	//----- nvinfo : EIATTR_SW_WAR
	.align		4
.L_2281:
        /*0138*/ 	.byte	0x04, 0x36
        /*013a*/ 	.short	(.L_2283 - .L_2282)
.L_2282:
        /*013c*/ 	.word	0x00000008
.L_2283:


//--------------------- .nv.info._ZN2at6native18elementwise_kernelILi128ELi2EZNS0_22gpu_kernel_impl_nocastIZZZNS0_26round_decimals_kernel_cudaERNS_18TensorIteratorBaseElENKUlvE_clEvENKUlvE0_clEvEUlfE_EEvS4_RKT_EUliE_EEviT1_ --------------------------
	.section	.nv.info._ZN2at6native18elementwise_kernelILi128ELi2EZNS0_22gpu_kernel_impl_nocastIZZZNS0_26round_decimals_kernel_cudaERNS_18TensorIteratorBaseElENKUlvE_clEvENKUlvE0_clEvEUlfE_EEvS4_RKT_EUliE_EEviT1_,"",@"SHT_CUDA_INFO"
	.sectionflags	@""
	.align	4


	//----- nvinfo : EIATTR_CUDA_API_VERSION
	.align		4
        /*0000*/ 	.byte	0x04, 0x37
        /*0002*/ 	.short	(.L_2285 - .L_2284)
.L_2284:
        /*0004*/ 	.word	0x00000082


	//----- nvinfo : EIATTR_KPARAM_INFO
	.align		4
.L_2285:
        /*0008*/ 	.byte	0x04, 0x17
        /*000a*/ 	.short	(.L_2287 - .L_2286)
.L_2286:
        /*000c*/ 	.word	0x00000000
        /*0010*/ 	.short	0x0001
        /*0012*/ 	.short	0x0008
        /*0014*/ 	.byte	0x00, 0xf0, 0x81, 0x08


	//----- nvinfo : EIATTR_KPARAM_INFO
	.align		4
.L_2287:
        /*0018*/ 	.byte	0x04, 0x17
        /*001a*/ 	.short	(.L_2289 - .L_2288)
.L_2288:
        /*001c*/ 	.word	0x00000000
        /*0020*/ 	.short	0x0000
        /*0022*/ 	.short	0x0000
        /*0024*/ 	.byte	0x00, 0xf0, 0x11, 0x00


	//----- nvinfo : EIATTR_SPARSE_MMA_MASK
	.align		4
.L_2289:
        /*0028*/ 	.byte	0x03, 0x50
        /*002a*/ 	.short	0x0000


	//----- nvinfo : EIATTR_MAXREG_COUNT
	.align		4
        /*002c*/ 	.byte	0x03, 0x1b
        /*002e*/ 	.short	0x0080


	//----- nvinfo : EIATTR_MERCURY_ISA_VERSION
	.align		4
        /*0030*/ 	.byte	0x03, 0x5f
        /*0032*/ 	.short	0x0101


	//----- nvinfo : EIATTR_EXIT_INSTR_OFFSETS
	.align		4
        /*0034*/ 	.byte	0x04, 0x1c
        /*0036*/ 	.short	(.L_2291 - .L_2290)


	//   ....[0]....
.L_2290:
        /*0038*/ 	.word	0x000014d0


	//   ....[1]....
        /*003c*/ 	.word	0x000028e0


	//----- nvinfo : EIATTR_MAX_THREADS
	.align		4
.L_2291:
        /*0040*/ 	.byte	0x04, 0x05
        /*0042*/ 	.short	(.L_2293 - .L_2292)
.L_2292:
        /*0044*/ 	.word	0x00000080
        /*0048*/ 	.word	0x00000001
        /*004c*/ 	.word	0x00000001


	//----- nvinfo : EIATTR_CRS_STACK_SIZE
	.align		4
.L_2293:
        /*0050*/ 	.byte	0x04, 0x1e
        /*0052*/ 	.short	(.L_2295 - .L_2294)
.L_2294:
        /*0054*/ 	.word	0x00000000


	//----- nvinfo : EIATTR_CBANK_PARAM_SIZE
	.align		4
.L_2295:
        /*0058*/ 	.byte	0x03, 0x19
        /*005a*/ 	.short	0x0228


	//----- nvinfo : EIATTR_PARAM_CBANK
	.align		4
        /*005c*/ 	.byte	0x04, 0x0a
        /*005e*/ 	.short	(.L_2297 - .L_2296)
	.align		4
.L_2296:
        /*0060*/ 	.word	index@(.nv.constant0._ZN2at6native18elementwise_kernelILi128ELi2EZNS0_22gpu_kernel_impl_nocastIZZZNS0_26round_decimals_kernel_cudaERNS_18TensorIteratorBaseElENKUlvE_clEvENKUlvE0_clEvEUlfE_EEvS4_RKT_EUliE_EEviT1_)
        /*0064*/ 	.short	0x0210
        /*0066*/ 	.short	0x0228


	//----- nvinfo : EIATTR_SW_WAR
	.align		4
.L_2297:
        /*0068*/ 	.byte	0x04, 0x36
        /*006a*/ 	.short	(.L_2299 - .L_2298)
.L_2298:
        /*006c*/ 	.word	0x00000008
.L_2299:


//--------------------- .nv.info._ZN2at6native27unrolled_elementwise_kernelIZZZNS0_26round_decimals_kernel_cudaERNS_18TensorIteratorBaseElENKUlvE_clEvENKUlvE0_clEvEUlfE_St5arrayIPcLm2EELi4E23TrivialOffsetCalculatorILi1EjESB_NS0_6memory15LoadWithoutCastENSC_16StoreWithoutCastEEEviT_T0_T2_T3_T4_T5_ --------------------------
	.section	.nv.info._ZN2at6native27unrolled_elementwise_kernelIZZZNS0_26round_decimals_kernel_cudaERNS_18TensorIteratorBaseElENKUlvE_clEvENKUlvE0_clEvEUlfE_St5arrayIPcLm2EELi4E23TrivialOffsetCalculatorILi1EjESB_NS0_6memory15LoadWithoutCastENSC_16StoreWithoutCastEEEviT_T0_T2_T3_T4_T5_,"",@"SHT_CUDA_INFO"
	.sectionflags	@""
	.align	4


	//----- nvinfo : EIATTR_CUDA_API_VERSION
	.align		4
        /*0000*/ 	.byte	0x04, 0x37
        /*0002*/ 	.short	(.L_2301 - .L_2300)
.L_2300:
        /*0004*/ 	.word	0x00000082


	//----- nvinfo : EIATTR_KPARAM_INFO
	.align		4
.L_2301:
        /*0008*/ 	.byte	0x04, 0x17
        /*000a*/ 	.short	(.L_2303 - .L_2302)
.L_2302:
        /*000c*/ 	.word	0x00000000
        /*0010*/ 	.short	0x0006
        /*0012*/ 	.short	0x002b
        /*0014*/ 	.byte	0x00, 0xf0, 0x05, 0x00


	//----- nvinfo : EIATTR_KPARAM_INFO
	.align		4
.L_2303:
        /*0018*/ 	.byte	0x04, 0x17
        /*001a*/ 	.short	(.L_2305 - .L_2304)
.L_2304:
        /*001c*/ 	.word	0x00000000
        /*0020*/ 	.short	0x0005
        /*0022*/ 	.short	0x002a
        /*0024*/ 	.byte	0x00, 0xf0, 0x05, 0x00


	//----- nvinfo : EIATTR_KPARAM_INFO
	.align		4
.L_2305:
        /*0028*/ 	.byte	0x04, 0x17
        /*002a*/ 	.short	(.L_2307 - .L_2306)
.L_2306:
        /*002c*/ 	.word	0x00000000
        /*0030*/ 	.short	0x0004
        /*0032*/ 	.short	0x0029
        /*0034*/ 	.byte	0x00, 0xf0, 0x05, 0x00


	//----- nvinfo : EIATTR_KPARAM_INFO
	.align		4
.L_2307:
        /*0038*/ 	.byte	0x04, 0x17
        /*003a*/ 	.short	(.L_2309 - .L_2308)
.L_2308:
        /*003c*/ 	.word	0x00000000
        /*0040*/ 	.short	0x0003
        /*0042*/ 	.short	0x0028
        /*0044*/ 	.byte	0x00, 0xf0, 0x05, 0x00


	//----- nvinfo : EIATTR_KPARAM_INFO
	.align		4
.L_2309:
        /*0048*/ 	.byte	0x04, 0x17
        /*004a*/ 	.short	(.L_2311 - .L_2310)
.L_2310:
        /*004c*/ 	.word	0x00000000
        /*0050*/ 	.short	0x0002
        /*0052*/ 	.short	0x0018
        /*0054*/ 	.byte	0x00, 0xf0, 0x41, 0x00


	//----- nvinfo : EIATTR_KPARAM_INFO
	.align		4
.L_2311:
        /*0058*/ 	.byte	0x04, 0x17
        /*005a*/ 	.short	(.L_2313 - .L_2312)
.L_2312:
        /*005c*/ 	.word	0x00000000
        /*0060*/ 	.short	0x0001
        /*0062*/ 	.short	0x0008
        /*0064*/ 	.byte	0x00, 0xf0, 0x41, 0x00


	//----- nvinfo : EIATTR_KPARAM_INFO
	.align		4
.L_2313:
        /*0068*/ 	.byte	0x04, 0x17
        /*006a*/ 	.short	(.L_2315 - .L_2314)
.L_2314:
        /*006c*/ 	.word	0x00000000
        /*0070*/ 	.short	0x0000
        /*0072*/ 	.short	0x0000
        /*0074*/ 	.byte	0x00, 0xf0, 0x11, 0x00


	//----- nvinfo : EIATTR_SPARSE_MMA_MASK
	.align		4
.L_2315:
        /*0078*/ 	.byte	0x03, 0x50
        /*007a*/ 	.short	0x0000


	//----- nvinfo : EIATTR_MAXREG_COUNT
	.align		4
        /*007c*/ 	.byte	0x03, 0x1b
        /*007e*/ 	.short	0x00ff


	//----- nvinfo : EIATTR_MERCURY_ISA_VERSION
	.align		4
        /*0080*/ 	.byte	0x03, 0x5f
        /*0082*/ 	.short	0x0101


	//----- nvinfo : EIATTR_EXIT_INSTR_OFFSETS
	.align		4
        /*0084*/ 	.byte	0x04, 0x1c
        /*0086*/ 	.short	(.L_2317 - .L_2316)


	//   ....[0]....
.L_2316:
        /*0088*/ 	.word	0x00000710


	//   ....[1]....
        /*008c*/ 	.word	0x00000760


	//----- nvinfo : EIATTR_MAX_THREADS
	.align		4
.L_2317:
        /*0090*/ 	.byte	0x04, 0x05
        /*0092*/ 	.short	(.L_2319 - .L_2318)
.L_2318:
        /*0094*/ 	.word	0x00000080
        /*0098*/ 	.word	0x00000001
        /*009c*/ 	.word	0x00000001


	//----- nvinfo : EIATTR_CRS_STACK_SIZE
	.align		4
.L_2319:
        /*00a0*/ 	.byte	0x04, 0x1e
        /*00a2*/ 	.short	(.L_2321 - .L_2320)
.L_2320:
        /*00a4*/ 	.word	0x00000000


	//----- nvinfo : EIATTR_CBANK_PARAM_SIZE
	.align		4
.L_2321:
        /*00a8*/ 	.byte	0x03, 0x19
        /*00aa*/ 	.short	0x002c


	//----- nvinfo : EIATTR_PARAM_CBANK
	.align		4
        /*00ac*/ 	.byte	0x04, 0x0a
        /*00ae*/ 	.short	(.L_2323 - .L_2322)
	.align		4
.L_2322:
        /*00b0*/ 	.word	index@(.nv.constant0._ZN2at6native27unrolled_elementwise_kernelIZZZNS0_26round_decimals_kernel_cudaERNS_18TensorIteratorBaseElENKUlvE_clEvENKUlvE0_clEvEUlfE_St5arrayIPcLm2EELi4E23TrivialOffsetCalculatorILi1EjESB_NS0_6memory15LoadWithoutCastENSC_16StoreWithoutCastEEEviT_T0_T2_T3_T4_T5_)
        /*00b4*/ 	.short	0x0210
        /*00b6*/ 	.short	0x002c


	//----- nvinfo : EIATTR_SW_WAR
	.align		4
.L_2323:
        /*00b8*/ 	.byte	0x04, 0x36
        /*00ba*/ 	.short	(.L_2325 - .L_2324)
.L_2324:
        /*00bc*/ 	.word	0x00000008
.L_2325:


//--------------------- .nv.info._ZN2at6native29vectorized_elementwise_kernelILi2EZZZNS0_26round_decimals_kernel_cudaERNS_18TensorIteratorBaseElENKUlvE_clEvENKUlvE0_clEvEUlfE_St5arrayIPcLm2EEEEviT0_T1_ --------------------------
	.section	.nv.info._ZN2at6native29vectorized_elementwise_kernelILi2EZZZNS0_26round_decimals_kernel_cudaERNS_18TensorIteratorBaseElENKUlvE_clEvENKUlvE0_clEvEUlfE_St5arrayIPcLm2EEEEviT0_T1_,"",@"SHT_CUDA_INFO"
	.sectionflags	@""
	.align	4


	//----- nvinfo : EIATTR_CUDA_API_VERSION
	.align		4
        /*0000*/ 	.byte	0x04, 0x37
        /*0002*/ 	.short	(.L_2327 - .L_2326)
.L_2326:
        /*0004*/ 	.word	0x00000082


	//----- nvinfo : EIATTR_KPARAM_INFO
	.align		4
.L_2327:
        /*0008*/ 	.byte	0x04, 0x17
        /*000a*/ 	.short	(.L_2329 - .L_2328)
.L_2328:
        /*000c*/ 	.word	0x00000000
        /*0010*/ 	.short	0x0002
        /*0012*/ 	.short	0x0018
        /*0014*/ 	.byte	0x00, 0xf0, 0x41, 0x00


	//----- nvinfo : EIATTR_KPARAM_INFO
	.align		4
.L_2329:
        /*0018*/ 	.byte	0x04, 0x17
        /*001a*/ 	.short	(.L_2331 - .L_2330)
.L_2330:
        /*001c*/ 	.word	0x00000000
        /*0020*/ 	.short	0x0001
        /*0022*/ 	.short	0x0008
        /*0024*/ 	.byte	0x00, 0xf0, 0x41, 0x00


	//----- nvinfo : EIATTR_KPARAM_INFO
	.align		4
.L_2331:
        /*0028*/ 	.byte	0x04, 0x17
        /*002a*/ 	.short	(.L_2333 - .L_2332)
.L_2332:
        /*002c*/ 	.word	0x00000000
        /*0030*/ 	.short	0x0000
        /*0032*/ 	.short	0x0000
        /*0034*/ 	.byte	0x00, 0xf0, 0x11, 0x00


	//----- nvinfo : EIATTR_SPARSE_MMA_MASK
	.align		4
.L_2333:
        /*0038*/ 	.byte	0x03, 0x50
        /*003a*/ 	.short	0x0000


	//----- nvinfo : EIATTR_MAXREG_COUNT
	.align		4
        /*003c*/ 	.byte	0x03, 0x1b
        /*003e*/ 	.short	0x00ff


	//----- nvinfo : EIATTR_MERCURY_ISA_VERSION
	.align		4
        /*0040*/ 	.byte	0x03, 0x5f
        /*0042*/ 	.short	0x0101


	//----- nvinfo : EIATTR_EXIT_INSTR_OFFSETS
	.align		4
        /*0044*/ 	.byte	0x04, 0x1c
        /*0046*/ 	.short	(.L_2335 - .L_2334)


	//   ....[0]....
.L_2334:
        /*0048*/ 	.word	0x000004f0


	//   ....[1]....
        /*004c*/ 	.word	0x000012e0


	//   ....[2]....
        /*0050*/ 	.word	0x00001330


	//----- nvinfo : EIATTR_MAX_THREADS
	.align		4
.L_2335:
        /*0054*/ 	.byte	0x04, 0x05
        /*0056*/ 	.short	(.L_2337 - .L_2336)
.L_2336:
        /*0058*/ 	.word	0x00000080
        /*005c*/ 	.word	0x00000001
        /*0060*/ 	.word	0x00000001


	//----- nvinfo : EIATTR_CRS_STACK_SIZE
	.align		4
.L_2337:
        /*0064*/ 	.byte	0x04, 0x1e
        /*0066*/ 	.short	(.L_2339 - .L_2338)
.L_2338:
        /*0068*/ 	.word	0x00000000


	//----- nvinfo : EIATTR_CBANK_PARAM_SIZE
	.align		4
.L_2339:
        /*006c*/ 	.byte	0x03, 0x19
        /*006e*/ 	.short	0x0028


	//----- nvinfo : EIATTR_PARAM_CBANK
	.align		4
        /*0070*/ 	.byte	0x04, 0x0a
        /*0072*/ 	.short	(.L_2341 - .L_2340)
	.align		4
.L_2340:
        /*0074*/ 	.word	index@(.nv.constant0._ZN2at6native29vectorized_elementwise_kernelILi2EZZZNS0_26round_decimals_kernel_cudaERNS_18TensorIteratorBaseElENKUlvE_clEvENKUlvE0_clEvEUlfE_St5arrayIPcLm2EEEEviT0_T1_)
        /*0078*/ 	.short	0x0210
        /*007a*/ 	.short	0x0028


	//----- nvinfo : EIATTR_SW_WAR
	.align		4
.L_2341:
        /*007c*/ 	.byte	0x04, 0x36
        /*007e*/ 	.short	(.L_2343 - .L_2342)
.L_2342:
        /*0080*/ 	.word	0x00000008
.L_2343:


//--------------------- .nv.info._ZN2at6native29vectorized_elementwise_kernelILi4EZZZNS0_26round_decimals_kernel_cudaERNS_18TensorIteratorBaseElENKUlvE_clEvENKUlvE0_clEvEUlfE_St5arrayIPcLm2EEEEviT0_T1_ --------------------------
	.section	.nv.info._ZN2at6native29vectorized_elementwise_kernelILi4EZZZNS0_26round_decimals_kernel_cudaERNS_18TensorIteratorBaseElENKUlvE_clEvENKUlvE0_clEvEUlfE_St5arrayIPcLm2EEEEviT0_T1_,"",@"SHT_CUDA_INFO"
	.sectionflags	@""
	.align	4


	//----- nvinfo : EIATTR_CUDA_API_VERSION
	.align		4
        /*0000*/ 	.byte	0x04, 0x37
        /*0002*/ 	.short	(.L_2345 - .L_2344)
.L_2344:
        /*0004*/ 	.word	0x00000082


	//----- nvinfo : EIATTR_KPARAM_INFO
	.align		4
.L_2345:
        /*0008*/ 	.byte	0x04, 0x17
        /*000a*/ 	.short	(.L_2347 - .L_2346)
.L_2346:
        /*000c*/ 	.word	0x00000000
        /*0010*/ 	.short	0x0002
        /*0012*/ 	.short	0x0018
        /*0014*/ 	.byte	0x00, 0xf0, 0x41, 0x00


	//----- nvinfo : EIATTR_KPARAM_INFO
	.align		4
.L_2347:
        /*0018*/ 	.byte	0x04, 0x17
        /*001a*/ 	.short	(.L_2349 - .L_2348)
.L_2348:
        /*001c*/ 	.word	0x00000000
        /*0020*/ 	.short	0x0001
        /*0022*/ 	.short	0x0008
        /*0024*/ 	.byte	0x00, 0xf0, 0x41, 0x00


	//----- nvinfo : EIATTR_KPARAM_INFO
	.align		4
.L_2349:
        /*0028*/ 	.byte	0x04, 0x17
        /*002a*/ 	.short	(.L_2351 - .L_2350)
.L_2350:
        /*002c*/ 	.word	0x00000000
        /*0030*/ 	.short	0x0000
        /*0032*/ 	.short	0x0000
        /*0034*/ 	.byte	0x00, 0xf0, 0x11, 0x00


	//----- nvinfo : EIATTR_SPARSE_MMA_MASK
	.align		4
.L_2351:
        /*0038*/ 	.byte	0x03, 0x50
        /*003a*/ 	.short	0x0000


	//----- nvinfo : EIATTR_MAXREG_COUNT
	.align		4
        /*003c*/ 	.byte	0x03, 0x1b
        /*003e*/ 	.short	0x00ff


	//----- nvinfo : EIATTR_MERCURY_ISA_VERSION
	.align		4
        /*0040*/ 	.byte	0x03, 0x5f
        /*0042*/ 	.short	0x0101


	//----- nvinfo : EIATTR_EXIT_INSTR_OFFSETS
	.align		4
        /*0044*/ 	.byte	0x04, 0x1c
        /*0046*/ 	.short	(.L_2353 - .L_2352)


	//   ....[0]....
.L_2352:
        /*0048*/ 	.word	0x000004b0


	//   ....[1]....
        /*004c*/ 	.word	0x000012a0


	//   ....[2]....
        /*0050*/ 	.word	0x000012f0


	//----- nvinfo : EIATTR_MAX_THREADS
	.align		4
.L_2353:
        /*0054*/ 	.byte	0x04, 0x05
        /*0056*/ 	.short	(.L_2355 - .L_2354)
.L_2354:
        /*0058*/ 	.word	0x00000080
        /*005c*/ 	.word	0x00000001
        /*0060*/ 	.word	0x00000001


	//----- nvinfo : EIATTR_CRS_STACK_SIZE
	.align		4
.L_2355:
        /*0064*/ 	.byte	0x04, 0x1e
        /*0066*/ 	.short	(.L_2357 - .L_2356)
.L_2356:
        /*0068*/ 	.word	0x00000000


	//----- nvinfo : EIATTR_CBANK_PARAM_SIZE
	.align		4
.L_2357:
        /*006c*/ 	.byte	0x03, 0x19
        /*006e*/ 	.short	0x0028


	//----- nvinfo : EIATTR_PARAM_CBANK
	.align		4
        /*0070*/ 	.byte	0x04, 0x0a
        /*0072*/ 	.short	(.L_2359 - .L_2358)
	.align		4
.L_2358:
        /*0074*/ 	.word	index@(.nv.constant0._ZN2at6native29vectorized_elementwise_kernelILi4EZZZNS0_26round_decimals_kernel_cudaERNS_18TensorIteratorBaseElENKUlvE_clEvENKUlvE0_clEvEUlfE_St5arrayIPcLm2EEEEviT0_T1_)
        /*0078*/ 	.short	0x0210
        /*007a*/ 	.short	0x0028


	//----- nvinfo : EIATTR_SW_WAR
	.align		4
.L_2359:
        /*007c*/ 	.byte	0x04, 0x36
        /*007e*/ 	.short	(.L_2361 - .L_2360)
.L_2360:
        /*0080*/ 	.word	0x00000008
.L_2361:


//--------------------- .nv.info._ZN2at6native29vectorized_elementwise_kernelILi8EZZZNS0_26round_decimals_kernel_cudaERNS_18TensorIteratorBaseElENKUlvE_clEvENKUlvE0_clEvEUlfE_St5arrayIPcLm2EEEEviT0_T1_ --------------------------
	.section	.nv.info._ZN2at6native29vectorized_elementwise_kernelILi8EZZZNS0_26round_decimals_kernel_cudaERNS_18TensorIteratorBaseElENKUlvE_clEvENKUlvE0_clEvEUlfE_St5arrayIPcLm2EEEEviT0_T1_,"",@"SHT_CUDA_INFO"
	.sectionflags	@""
	.align	4


	//----- nvinfo : EIATTR_CUDA_API_VERSION
	.align		4
        /*0000*/ 	.byte	0x04, 0x37
        /*0002*/ 	.short	(.L_2363 - .L_2362)
.L_2362:
        /*0004*/ 	.word	0x00000082


	//----- nvinfo : EIATTR_KPARAM_INFO
	.align		4
.L_2363:
        /*0008*/ 	.byte	0x04, 0x17
        /*000a*/ 	.short	(.L_2365 - .L_2364)
.L_2364:
        /*000c*/ 	.word	0x00000000
        /*0010*/ 	.short	0x0002
        /*0012*/ 	.short	0x0018
        /*0014*/ 	.byte	0x00, 0xf0, 0x41, 0x00


	//----- nvinfo : EIATTR_KPARAM_INFO
	.align		4
.L_2365:
        /*0018*/ 	.byte	0x04, 0x17
        /*001a*/ 	.short	(.L_2367 - .L_2366)
.L_2366:
        /*001c*/ 	.word	0x00000000
        /*0020*/ 	.short	0x0001
        /*0022*/ 	.short	0x0008
        /*0024*/ 	.byte	0x00, 0xf0, 0x41, 0x00


	//----- nvinfo : EIATTR_KPARAM_INFO
	.align		4
.L_2367:
        /*0028*/ 	.byte	0x04, 0x17
        /*002a*/ 	.short	(.L_2369 - .L_2368)
.L_2368:
        /*002c*/ 	.word	0x00000000
        /*0030*/ 	.short	0x0000
        /*0032*/ 	.short	0x0000
        /*0034*/ 	.byte	0x00, 0xf0, 0x11, 0x00


	//----- nvinfo : EIATTR_SPARSE_MMA_MASK
	.align		4
.L_2369:
        /*0038*/ 	.byte	0x03, 0x50
        /*003a*/ 	.short	0x0000


	//----- nvinfo : EIATTR_MAXREG_COUNT
	.align		4
        /*003c*/ 	.byte	0x03, 0x1b
        /*003e*/ 	.short	0x00ff


	//----- nvinfo : EIATTR_MERCURY_ISA_VERSION
	.align		4
        /*0040*/ 	.byte	0x03, 0x5f
        /*0042*/ 	.short	0x0101


	//----- nvinfo : EIATTR_EXIT_INSTR_OFFSETS
	.align		4
        /*0044*/ 	.byte	0x04, 0x1c
        /*0046*/ 	.short	(.L_2371 - .L_2370)


	//   ....[0]....
.L_2370:
        /*0048*/ 	.word	0x000004b0


	//   ....[1]....
        /*004c*/ 	.word	0x000012a0


	//   ....[2]....
        /*0050*/ 	.word	0x000012f0


	//----- nvinfo : EIATTR_MAX_THREADS
	.align		4
.L_2371:
        /*0054*/ 	.byte	0x04, 0x05
        /*0056*/ 	.short	(.L_2373 - .L_2372)
.L_2372:
        /*0058*/ 	.word	0x00000080
        /*005c*/ 	.word	0x00000001
        /*0060*/ 	.word	0x00000001


	//----- nvinfo : EIATTR_CRS_STACK_SIZE
	.align		4
.L_2373:
        /*0064*/ 	.byte	0x04, 0x1e
        /*0066*/ 	.short	(.L_2375 - .L_2374)
.L_2374:
        /*0068*/ 	.word	0x00000000


	//----- nvinfo : EIATTR_CBANK_PARAM_SIZE
	.align		4
.L_2375:
        /*006c*/ 	.byte	0x03, 0x19
        /*006e*/ 	.short	0x0028


	//----- nvinfo : EIATTR_PARAM_CBANK
	.align		4
        /*0070*/ 	.byte	0x04, 0x0a
        /*0072*/ 	.short	(.L_2377 - .L_2376)
	.align		4
.L_2376:
        /*0074*/ 	.word	index@(.nv.constant0._ZN2at6native29vectorized_elementwise_kernelILi8EZZZNS0_26round_decimals_kernel_cudaERNS_18TensorIteratorBaseElENKUlvE_clEvENKUlvE0_clEvEUlfE_St5arrayIPcLm2EEEEviT0_T1_)
        /*0078*/ 	.short	0x0210
        /*007a*/ 	.short	0x0028


	//----- nvinfo : EIATTR_SW_WAR
	.align		4
.L_2377:
        /*007c*/ 	.byte	0x04, 0x36
        /*007e*/ 	.short	(.L_2379 - .L_2378)
.L_2378:
        /*0080*/ 	.word	0x00000008
.L_2379:


//--------------------- .nv.info._ZN2at6native18elementwise_kernelILi128ELi4EZNS0_15gpu_kernel_implIZZZNS0_26round_decimals_kernel_cudaERNS_18TensorIteratorBaseElENKUlvE_clEvENKUlvE_clEvEUldE_EEvS4_RKT_EUliE_EEviT1_ --------------------------
	.section	.nv.info._ZN2at6native18elementwise_kernelILi128ELi4EZNS0_15gpu_kernel_implIZZZNS0_26round_decimals_kernel_cudaERNS_18TensorIteratorBaseElENKUlvE_clEvENKUlvE_clEvEUldE_EEvS4_RKT_EUliE_EEviT1_,"",@"SHT_CUDA_INFO"
	.sectionflags	@""
	.align	4


	//----- nvinfo : EIATTR_CUDA_API_VERSION
	.align		4
        /*0000*/ 	.byte	0x04, 0x37
        /*0002*/ 	.short	(.L_2381 - .L_2380)
.L_2380:
        /*0004*/ 	.word	0x00000082


	//----- nvinfo : EIATTR_KPARAM_INFO
	.align		4
.L_2381:
        /*0008*/ 	.byte	0x04, 0x17
        /*000a*/ 	.short	(.L_2383 - .L_2382)
.L_2382:
        /*000c*/ 	.word	0x00000000
        /*0010*/ 	.short	0x0001
        /*0012*/ 	.short	0x0008
        /*0014*/ 	.byte	0x00, 0xf0, 0xc1, 0x08


	//----- nvinfo : EIATTR_KPARAM_INFO
	.align		4
.L_2383:
        /*0018*/ 	.byte	0x04, 0x17
        /*001a*/ 	.short	(.L_2385 - .L_2384)
.L_2384:
        /*001c*/ 	.word	0x00000000
        /*0020*/ 	.short	0x0000
        /*0022*/ 	.short	0x0000
        /*0024*/ 	.byte	0x00, 0xf0, 0x11, 0x00


	//----- nvinfo : EIATTR_SPARSE_MMA_MASK
	.align		4
.L_2385:
        /*0028*/ 	.byte	0x03, 0x50
        /*002a*/ 	.short	0x0000


	//----- nvinfo : EIATTR_MAXREG_COUNT
	.align		4
        /*002c*/ 	.byte	0x03, 0x1b
        /*002e*/ 	.short	0x0080


	//----- nvinfo : EIATTR_EXTERNS
	.align		4
        /*0030*/ 	.byte	0x04, 0x0f
        /*0032*/ 	.short	(.L_2387 - .L_2386)


	//   ....[0]....
	.align		4
.L_2386:
        /*0034*/ 	.word	index@(__assertfail)


	//----- nvinfo : EIATTR_MERCURY_ISA_VERSION
	.align		4
.L_2387:
        /*0038*/ 	.byte	0x03, 0x5f
        /*003a*/ 	.short	0x0101


	//----- nvinfo : EIATTR_SYSCALL_OFFSETS
	.align		4
        /*003c*/ 	.byte	0x04, 0x46
        /*003e*/ 	.short	(.L_2389 - .L_2388)


	//   ....[0]....
.L_2388:
        /*0040*/ 	.word	0x00002270


	//   ....[1]....
        /*0044*/ 	.word	0x00003720


	//   ....[2]....
        /*0048*/ 	.word	0x000059b0


	//   ....[3]....
        /*004c*/ 	.word	0x00006e20


	//   ....[4]....
        /*0050*/ 	.word	0x000090a0


	//   ....[5]....
        /*0054*/ 	.word	0x0000a510


	//   ....[6]....
        /*0058*/ 	.word	0x0000c780


	//   ....[7]....
        /*005c*/ 	.word	0x0000dbf0


	//----- nvinfo : EIATTR_EXIT_INSTR_OFFSETS
	.align		4
.L_2389:
        /*0060*/ 	.byte	0x04, 0x1c
        /*0062*/ 	.short	(.L_2391 - .L_2390)


	//   ....[0]....
.L_2390:
        /*0064*/ 	.word	0x0000a5c0


	//   ....[1]....
        /*0068*/ 	.word	0x0000cc30


	//   ....[2]....
        /*006c*/ 	.word	0x0000cc70


	//   ....[3]....
        /*0070*/ 	.word	0x0000cd00


	//   ....[4]....
        /*0074*/ 	.word	0x0000cd30


	//   ....[5]....
        /*0078*/ 	.word	0x0000cd60


	//   ....[6]....
        /*007c*/ 	.word	0x0000ce30


	//   ....[7]....
        /*0080*/ 	.word	0x0000ceb0


	//   ....[8]....
        /*0084*/ 	.word	0x0000cf90


	//   ....[9]....
        /*0088*/ 	.word	0x0000d020


	//   ....[10]....
        /*008c*/ 	.word	0x0000d040


	//   ....[11]....
        /*0090*/ 	.word	0x0000d100


	//   ....[12]....
        /*0094*/ 	.word	0x0000d130


	//   ....[13]....
        /*0098*/ 	.word	0x0000d300


	//   ....[14]....
        /*009c*/ 	.word	0x0000d4a0


	//   ....[15]....
        /*00a0*/ 	.word	0x0000d520


	//   ....[16]....
        /*00a4*/ 	.word	0x0000d5d0


	//   ....[17]....
        /*00a8*/ 	.word	0x0000d790


	//   ....[18]....
        /*00ac*/ 	.word	0x0000d950


	//   ....[19]....
        /*00b0*/ 	.word	0x0000daf0


	//   ....[20]....
        /*00b4*/ 	.word	0x0000dc00


	//   ....[21]....
        /*00b8*/ 	.word	0x0000dc30


	//   ....[22]....
        /*00bc*/ 	.word	0x0000dc60


	//----- nvinfo : EIATTR_MAX_THREADS
	.align		4
.L_2391:
        /*00c0*/ 	.byte	0x04, 0x05
        /*00c2*/ 	.short	(.L_2393 - .L_2392)
.L_2392:
        /*00c4*/ 	.word	0x00000080
        /*00c8*/ 	.word	0x00000001
        /*00cc*/ 	.word	0x00000001


	//----- nvinfo : EIATTR_CRS_STACK_SIZE
	.align		4
.L_2393:
        /*00d0*/ 	.byte	0x04, 0x1e
        /*00d2*/ 	.short	(.L_2395 - .L_2394)
.L_2394:
        /*00d4*/ 	.word	0x00000000


	//----- nvinfo : EIATTR_CBANK_PARAM_SIZE
	.align		4
.L_2395:
        /*00d8*/ 	.byte	0x03, 0x19
        /*00da*/ 	.short	0x0238


	//----- nvinfo : EIATTR_PARAM_CBANK
	.align		4
        /*00dc*/ 	.byte	0x04, 0x0a
        /*00de*/ 	.short	(.L_2397 - .L_2396)
	.align		4
.L_2396:
        /*00e0*/ 	.word	index@(.nv.constant0._ZN2at6native18elementwise_kernelILi128ELi4EZNS0_15gpu_kernel_implIZZZNS0_26round_decimals_kernel_cudaERNS_18TensorIteratorBaseElENKUlvE_clEvENKUlvE_clEvEUldE_EEvS4_RKT_EUliE_EEviT1_)
        /*00e4*/ 	.short	0x0210
        /*00e6*/ 	.short	0x0238


	//----- nvinfo : EIATTR_SW_WAR
	.align		4
.L_2397:
        /*00e8*/ 	.byte	0x04, 0x36
        /*00ea*/ 	.short	(.L_2399 - .L_2398)
.L_2398:
        /*00ec*/ 	.word	0x00000008
.L_2399:


//--------------------- .nv.info._ZN2at6native27unrolled_elementwise_kernelIZZZNS0_26round_decimals_kernel_cudaERNS_18TensorIteratorBaseElENKUlvE_clEvENKUlvE_clEvEUldE_St5arrayIPcLm2EELi4E23TrivialOffsetCalculatorILi1EjESB_NS0_6memory12LoadWithCastILi1EEENSC_13StoreWithCastILi1EEEEEviT_T0_T2_T3_T4_T5_ --------------------------
	.section	.nv.info._ZN2at6native27unrolled_elementwise_kernelIZZZNS0_26round_decimals_kernel_cudaERNS_18TensorIteratorBaseElENKUlvE_clEvENKUlvE_clEvEUldE_St5arrayIPcLm2EELi4E23TrivialOffsetCalculatorILi1EjESB_NS0_6memory12LoadWithCastILi1EEENSC_13StoreWithCastILi1EEEEEviT_T0_T2_T3_T4_T5_,"",@"SHT_CUDA_INFO"
	.sectionflags	@""
	.align	4


	//----- nvinfo : EIATTR_CUDA_API_VERSION
	.align		4
        /*0000*/ 	.byte	0x04, 0x37
        /*0002*/ 	.short	(.L_2401 - .L_2400)
.L_2400:
        /*0004*/ 	.word	0x00000082


	//----- nvinfo : EIATTR_KPARAM_INFO
	.align		4
.L_2401:
        /*0008*/ 	.byte	0x04, 0x17
        /*000a*/ 	.short	(.L_2403 - .L_2402)
.L_2402:
        /*000c*/ 	.word	0x00000000
        /*0010*/ 	.short	0x0006
        /*0012*/ 	.short	0x003c
        /*0014*/ 	.byte	0x00, 0xf0, 0x21, 0x00


	//----- nvinfo : EIATTR_KPARAM_INFO
	.align		4
.L_2403:
        /*0018*/ 	.byte	0x04, 0x17
        /*001a*/ 	.short	(.L_2405 - .L_2404)
.L_2404:
        /*001c*/ 	.word	0x00000000
        /*0020*/ 	.short	0x0005
        /*0022*/ 	.short	0x0034
        /*0024*/ 	.byte	0x00, 0xf0, 0x21, 0x00


	//----- nvinfo : EIATTR_KPARAM_INFO
	.align		4
.L_2405:
        /*0028*/ 	.byte	0x04, 0x17
        /*002a*/ 	.short	(.L_2407 - .L_2406)
.L_2406:
        /*002c*/ 	.word	0x00000000
        /*0030*/ 	.short	0x0004
        /*0032*/ 	.short	0x0031
        /*0034*/ 	.byte	0x00, 0xf0, 0x05, 0x00


	//----- nvinfo : EIATTR_KPARAM_INFO
	.align		4
.L_2407:
        /*0038*/ 	.byte	0x04, 0x17
        /*003a*/ 	.short	(.L_2409 - .L_2408)
.L_2408:
        /*003c*/ 	.word	0x00000000
        /*0040*/ 	.short	0x0003
        /*0042*/ 	.short	0x0030
        /*0044*/ 	.byte	0x00, 0xf0, 0x05, 0x00


	//----- nvinfo : EIATTR_KPARAM_INFO
	.align		4
.L_2409:
        /*0048*/ 	.byte	0x04, 0x17
        /*004a*/ 	.short	(.L_2411 - .L_2410)
.L_2410:
        /*004c*/ 	.word	0x00000000
        /*0050*/ 	.short	0x0002
        /*0052*/ 	.short	0x0020
        /*0054*/ 	.byte	0x00, 0xf0, 0x41, 0x00


	//----- nvinfo : EIATTR_KPARAM_INFO
	.align		4
.L_2411:
        /*0058*/ 	.byte	0x04, 0x17
        /*005a*/ 	.short	(.L_2413 - .L_2412)
.L_2412:
        /*005c*/ 	.word	0x00000000
        /*0060*/ 	.short	0x0001
        /*0062*/ 	.short	0x0008
        /*0064*/ 	.byte	0x00, 0xf0, 0x61, 0x00


	//----- nvinfo : EIATTR_KPARAM_INFO
	.align		4
.L_2413:
        /*0068*/ 	.byte	0x04, 0x17
        /*006a*/ 	.short	(.L_2415 - .L_2414)
.L_2414:
        /*006c*/ 	.word	0x00000000
        /*0070*/ 	.short	0x0000
        /*0072*/ 	.short	0x0000
        /*0074*/ 	.byte	0x00, 0xf0, 0x11, 0x00


	//----- nvinfo : EIATTR_SPARSE_MMA_MASK
	.align		4
.L_2415:
        /*0078*/ 	.byte	0x03, 0x50
        /*007a*/ 	.short	0x0000


	//----- nvinfo : EIATTR_MAXREG_COUNT
	.align		4
        /*007c*/ 	.byte	0x03, 0x1b
        /*007e*/ 	.short	0x00ff


	//----- nvinfo : EIATTR_EXTERNS
	.align		4
        /*0080*/ 	.byte	0x04, 0x0f
        /*0082*/ 	.short	(.L_2417 - .L_2416)


	//   ....[0]....
	.align		4
.L_2416:
        /*0084*/ 	.word	index@(__assertfail)


	//----- nvinfo : EIATTR_MERCURY_ISA_VERSION
	.align		4
.L_2417:
        /*0088*/ 	.byte	0x03, 0x5f
        /*008a*/ 	.short	0x0101


	//----- nvinfo : EIATTR_SYSCALL_OFFSETS
	.align		4
        /*008c*/ 	.byte	0x04, 0x46
        /*008e*/ 	.short	(.L_2419 - .L_2418)


	//   ....[0]....
.L_2418:
        /*0090*/ 	.word	0x00000f80


	//   ....[1]....
        /*0094*/ 	.word	0x00001f20


	//   ....[2]....
        /*0098*/ 	.word	0x00002ed0


	//   ....[3]....
        /*009c*/ 	.word	0x00003e60


	//   ....[4]....
        /*00a0*/ 	.word	0x00005f80


	//   ....[5]....
        /*00a4*/ 	.word	0x00007120


	//   ....[6]....
        /*00a8*/ 	.word	0x000082a0


	//   ....[7]....
        /*00ac*/ 	.word	0x00009440


	//----- nvinfo : EIATTR_EXIT_INSTR_OFFSETS
	.align		4
.L_2419:
        /*00b0*/ 	.byte	0x04, 0x1c
        /*00b2*/ 	.short	(.L_2421 - .L_2420)


	//   ....[0]....
.L_2420:
        /*00b4*/ 	.word	0x00008340


	//   ....[1]....
        /*00b8*/ 	.word	0x00008480


	//   ....[2]....
        /*00bc*/ 	.word	0x000084c0


	//   ....[3]....
        /*00c0*/ 	.word	0x00008550


	//   ....[4]....
        /*00c4*/ 	.word	0x00008580


	//   ....[5]....
        /*00c8*/ 	.word	0x000085b0


	//   ....[6]....
        /*00cc*/ 	.word	0x00008680


	//   ....[7]....
        /*00d0*/ 	.word	0x00008700


	//   ....[8]....
        /*00d4*/ 	.word	0x000087e0


	//   ....[9]....
        /*00d8*/ 	.word	0x00008870


	//   ....[10]....
        /*00dc*/ 	.word	0x00008890


	//   ....[11]....
        /*00e0*/ 	.word	0x00008950


	//   ....[12]....
        /*00e4*/ 	.word	0x00008980


	//   ....[13]....
        /*00e8*/ 	.word	0x00008b50


	//   ....[14]....
        /*00ec*/ 	.word	0x00008cf0


	//   ....[15]....
        /*00f0*/ 	.word	0x00008d70


	//   ....[16]....
        /*00f4*/ 	.word	0x00008e20


	//   ....[17]....
        /*00f8*/ 	.word	0x00008fe0


	//   ....[18]....
        /*00fc*/ 	.word	0x000091a0


	//   ....[19]....
        /*0100*/ 	.word	0x00009340


	//   ....[20]....
        /*0104*/ 	.word	0x00009450


	//   ....[21]....
        /*0108*/ 	.word	0x00009480


	//   ....[22]....
        /*010c*/ 	.word	0x000094b0


	//----- nvinfo : EIATTR_MAX_THREADS
	.align		4
.L_2421:
        /*0110*/ 	.byte	0x04, 0x05
        /*0112*/ 	.short	(.L_2423 - .L_2422)
.L_2422:
        /*0114*/ 	.word	0x00000080
        /*0118*/ 	.word	0x00000001
        /*011c*/ 	.word	0x00000001


	//----- nvinfo : EIATTR_CRS_STACK_SIZE
	.align		4
.L_2423:
        /*0120*/ 	.byte	0x04, 0x1e
        /*0122*/ 	.short	(.L_2425 - .L_2424)
.L_2424:
        /*0124*/ 	.word	0x00000000


	//----- nvinfo : EIATTR_CBANK_PARAM_SIZE
	.align		4
.L_2425:
        /*0128*/ 	.byte	0x03, 0x19
        /*012a*/ 	.short	0x0044


	//----- nvinfo : EIATTR_PARAM_CBANK
	.align		4
        /*012c*/ 	.byte	0x04, 0x0a
        /*012e*/ 	.short	(.L_2427 - .L_2426)
	.align		4
.L_2426:
        /*0130*/ 	.word	index@(.nv.constant0._ZN2at6native27unrolled_elementwise_kernelIZZZNS0_26round_decimals_kernel_cudaERNS_18TensorIteratorBaseElENKUlvE_clEvENKUlvE_clEvEUldE_St5arrayIPcLm2EELi4E23TrivialOffsetCalculatorILi1EjESB_NS0_6memory12LoadWithCastILi1EEENSC_13StoreWithCastILi1EEEEEviT_T0_T2_T3_T4_T5_)
        /*0134*/ 	.short	0x0210
        /*0136*/ 	.short	0x0044


	//----- nvinfo : EIATTR_SW_WAR
	.align		4
.L_2427:
        /*0138*/ 	.byte	0x04, 0x36
        /*013a*/ 	.short	(.L_2429 - .L_2428)
.L_2428:
        /*013c*/ 	.word	0x00000008
.L_2429:


//--------------------- .nv.info._ZN2at6native18elementwise_kernelILi128ELi2EZNS0_22gpu_kernel_impl_nocastIZZZNS0_26round_decimals_kernel_cudaERNS_18TensorIteratorBaseElENKUlvE_clEvENKUlvE_clEvEUldE_EEvS4_RKT_EUliE_EEviT1_ --------------------------
	.section	.nv.info._ZN2at6native18elementwise_kernelILi128ELi2EZNS0_22gpu_kernel_impl_nocastIZZZNS0_26round_decimals_kernel_cudaERNS_18TensorIteratorBaseElENKUlvE_clEvENKUlvE_clEvEUldE_EEvS4_RKT_EUliE_EEviT1_,"",@"SHT_CUDA_INFO"
	.sectionflags	@""
	.align	4


	//----- nvinfo : EIATTR_CUDA_API_VERSION
	.align		4
        /*0000*/ 	.byte	0x04, 0x37
        /*0002*/ 	.short	(.L_2431 - .L_2430)
.L_2430:
        /*0004*/ 	.word	0x00000082


	//----- nvinfo : EIATTR_KPARAM_INFO
	.align		4
.L_2431:
        /*0008*/ 	.byte	0x04, 0x17
        /*000a*/ 	.short	(.L_2433 - .L_2432)
.L_2432:
        /*000c*/ 	.word	0x00000000
        /*0010*/ 	.short	0x0001
        /*0012*/ 	.short	0x0008
        /*0014*/ 	.byte	0x00, 0xf0, 0xa1, 0x08


	//----- nvinfo : EIATTR_KPARAM_INFO
	.align		4
.L_2433:
        /*0018*/ 	.byte	0x04, 0x17
        /*001a*/ 	.short	(.L_2435 - .L_2434)
.L_2434:
        /*001c*/ 	.word	0x00000000
        /*0020*/ 	.short	0x0000
        /*0022*/ 	.short	0x0000
        /*0024*/ 	.byte	0x00, 0xf0, 0x11, 0x00


	//----- nvinfo : EIATTR_SPARSE_MMA_MASK
	.align		4
.L_2435:
        /*0028*/ 	.byte	0x03, 0x50
        /*002a*/ 	.short	0x0000


	//----- nvinfo : EIATTR_MAXREG_COUNT
	.align		4
        /*002c*/ 	.byte	0x03, 0x1b
        /*002e*/ 	.short	0x0080


	//----- nvinfo : EIATTR_MERCURY_ISA_VERSION
	.align		4
        /*0030*/ 	.byte	0x03, 0x5f
        /*0032*/ 	.short	0x0101


	//----- nvinfo : EIATTR_EXIT_INSTR_OFFSETS
	.align		4
        /*0034*/ 	.byte	0x04, 0x1c
        /*0036*/ 	.short	(.L_2437 - .L_2436)


	//   ....[0]....
.L_2436:
        /*0038*/ 	.word	0x000017c0


	//   ....[1]....
        /*003c*/ 	.word	0x00002e80


	//----- nvinfo : EIATTR_MAX_THREADS
	.align		4
.L_2437:
        /*0040*/ 	.byte	0x04, 0x05
        /*0042*/ 	.short	(.L_2439 - .L_2438)
.L_2438:
        /*0044*/ 	.word	0x00000080
        /*0048*/ 	.word	0x00000001
        /*004c*/ 	.word	0x00000001


	//----- nvinfo : EIATTR_CRS_STACK_SIZE
	.align		4
.L_2439:
        /*0050*/ 	.byte	0x04, 0x1e
        /*0052*/ 	.short	(.L_2441 - .L_2440)
.L_2440:
        /*0054*/ 	.word	0x00000000


	//----- nvinfo : EIATTR_CBANK_PARAM_SIZE
	.align		4
.L_2441:
        /*0058*/ 	.byte	0x03, 0x19
        /*005a*/ 	.short	0x0230


	//----- nvinfo : EIATTR_PARAM_CBANK
	.align		4
        /*005c*/ 	.byte	0x04, 0x0a
        /*005e*/ 	.short	(.L_2443 - .L_2442)
	.align		4
.L_2442:
        /*0060*/ 	.word	index@(.nv.constant0._ZN2at6native18elementwise_kernelILi128ELi2EZNS0_22gpu_kernel_impl_nocastIZZZNS0_26round_decimals_kernel_cudaERNS_18TensorIteratorBaseElENKUlvE_clEvENKUlvE_clEvEUldE_EEvS4_RKT_EUliE_EEviT1_)
        /*0064*/ 	.short	0x0210
        /*0066*/ 	.short	0x0230


	//----- nvinfo : EIATTR_SW_WAR
	.align		4
.L_2443:
        /*0068*/ 	.byte	0x04, 0x36
        /*006a*/ 	.short	(.L_2445 - .L_2444)
.L_2444:
        /*006c*/ 	.word	0x00000008
.L_2445:


//--------------------- .nv.info._ZN2at6native27unrolled_elementwise_kernelIZZZNS0_26round_decimals_kernel_cudaERNS_18TensorIteratorBaseElENKUlvE_clEvENKUlvE_clEvEUldE_St5arrayIPcLm2EELi4E23TrivialOffsetCalculatorILi1EjESB_NS0_6memory15LoadWithoutCastENSC_16StoreWithoutCastEEEviT_T0_T2_T3_T4_T5_ --------------------------
	.section	.nv.info._ZN2at6native27unrolled_elementwise_kernelIZZZNS0_26round_decimals_kernel_cudaERNS_18TensorIteratorBaseElENKUlvE_clEvENKUlvE_clEvEUldE_St5arrayIPcLm2EELi4E23TrivialOffsetCalculatorILi1EjESB_NS0_6memory15LoadWithoutCastENSC_16StoreWithoutCastEEEviT_T0_T2_T3_T4_T5_,"",@"SHT_CUDA_INFO"
	.sectionflags	@""
	.align	4


	//----- nvinfo : EIATTR_CUDA_API_VERSION
	.align		4
        /*0000*/ 	.byte	0x04, 0x37
        /*0002*/ 	.short	(.L_2447 - .L_2446)
.L_2446:
        /*0004*/ 	.word	0x00000082


	//----- nvinfo : EIATTR_KPARAM_INFO
	.align		4
.L_2447:
        /*0008*/ 	.byte	0x04, 0x17
        /*000a*/ 	.short	(.L_2449 - .L_2448)
.L_2448:
        /*000c*/ 	.word	0x00000000
        /*0010*/ 	.short	0x0006
        /*0012*/ 	.short	0x0033
        /*0014*/ 	.byte	0x00, 0xf0, 0x05, 0x00


	//----- nvinfo : EIATTR_KPARAM_INFO
	.align		4
.L_2449:
        /*0018*/ 	.byte	0x04, 0x17
        /*001a*/ 	.short	(.L_2451 - .L_2450)
.L_2450:
        /*001c*/ 	.word	0x00000000
        /*0020*/ 	.short	0x0005
        /*0022*/ 	.short	0x0032
        /*0024*/ 	.byte	0x00, 0xf0, 0x05, 0x00


	//----- nvinfo : EIATTR_KPARAM_INFO
	.align		4
.L_2451:
        /*0028*/ 	.byte	0x04, 0x17
        /*002a*/ 	.short	(.L_2453 - .L_2452)
.L_2452:
        /*002c*/ 	.word	0x00000000
        /*0030*/ 	.short	0x0004
        /*0032*/ 	.short	0x0031
        /*0034*/ 	.byte	0x00, 0xf0, 0x05, 0x00


	//----- nvinfo : EIATTR_KPARAM_INFO
	.align		4
.L_2453:
        /*0038*/ 	.byte	0x04, 0x17
        /*003a*/ 	.short	(.L_2455 - .L_2454)
.L_2454:
        /*003c*/ 	.word	0x00000000
        /*0040*/ 	.short	0x0003
        /*0042*/ 	.short	0x0030
        /*0044*/ 	.byte	0x00, 0xf0, 0x05, 0x00


	//----- nvinfo : EIATTR_KPARAM_INFO
	.align		4
.L_2455:
        /*0048*/ 	.byte	0x04, 0x17
        /*004a*/ 	.short	(.L_2457 - .L_2456)
.L_2456:
        /*004c*/ 	.word	0x00000000
        /*0050*/ 	.short	0x0002
        /*0052*/ 	.short	0x0020
        /*0054*/ 	.byte	0x00, 0xf0, 0x41, 0x00


	//----- nvinfo : EIATTR_KPARAM_INFO
	.align		4
.L_2457:
        /*0058*/ 	.byte	0x04, 0x17
        /*005a*/ 	.short	(.L_2459 - .L_2458)
.L_2458:
        /*005c*/ 	.word	0x00000000
        /*0060*/ 	.short	0x0001
        /*0062*/ 	.short	0x0008
        /*0064*/ 	.byte	0x00, 0xf0, 0x61, 0x00


	//----- nvinfo : EIATTR_KPARAM_INFO
	.align		4
.L_2459:
        /*0068*/ 	.byte	0x04, 0x17
        /*006a*/ 	.short	(.L_2461 - .L_2460)
.L_2460:
        /*006c*/ 	.word	0x00000000
        /*0070*/ 	.short	0x0000
        /*0072*/ 	.short	0x0000
        /*0074*/ 	.byte	0x00, 0xf0, 0x11, 0x00


	//----- nvinfo : EIATTR_SPARSE_MMA_MASK
	.align		4
.L_2461:
        /*0078*/ 	.byte	0x03, 0x50
        /*007a*/ 	.short	0x0000


	//----- nvinfo : EIATTR_MAXREG_COUNT
	.align		4
        /*007c*/ 	.byte	0x03, 0x1b
        /*007e*/ 	.short	0x00ff


	//----- nvinfo : EIATTR_MERCURY_ISA_VERSION
	.align		4
        /*0080*/ 	.byte	0x03, 0x5f
        /*0082*/ 	.short	0x0101


	//----- nvinfo : EIATTR_EXIT_INSTR_OFFSETS
	.align		4
        /*0084*/ 	.byte	0x04, 0x1c
        /*0086*/ 	.short	(.L_2463 - .L_2462)


	//   ....[0]....
.L_2462:
        /*0088*/ 	.word	0x000012f0


	//   ....[1]....
        /*008c*/ 	.word	0x00001340


	//----- nvinfo : EIATTR_MAX_THREADS
	.align		4
.L_2463:
        /*0090*/ 	.byte	0x04, 0x05
        /*0092*/ 	.short	(.L_2465 - .L_2464)
.L_2464:
        /*0094*/ 	.word	0x00000080
        /*0098*/ 	.word	0x00000001
        /*009c*/ 	.word	0x00000001


	//----- nvinfo : EIATTR_CRS_STACK_SIZE
	.align		4
.L_2465:
        /*00a0*/ 	.byte	0x04, 0x1e
        /*00a2*/ 	.short	(.L_2467 - .L_2466)
.L_2466:
        /*00a4*/ 	.word	0x00000000


	//----- nvinfo : EIATTR_CBANK_PARAM_SIZE
	.align		4
.L_2467:
        /*00a8*/ 	.byte	0x03, 0x19
        /*00aa*/ 	.short	0x0034


	//----- nvinfo : EIATTR_PARAM_CBANK
	.align		4
        /*00ac*/ 	.byte	0x04, 0x0a
        /*00ae*/ 	.short	(.L_2469 - .L_2468)
	.align		4
.L_2468:
        /*00b0*/ 	.word	index@(.nv.constant0._ZN2at6native27unrolled_elementwise_kernelIZZZNS0_26round_decimals_kernel_cudaERNS_18TensorIteratorBaseElENKUlvE_clEvENKUlvE_clEvEUldE_St5arrayIPcLm2EELi4E23TrivialOffsetCalculatorILi1EjESB_NS0_6memory15LoadWithoutCastENSC_16StoreWithoutCastEEEviT_T0_T2_T3_T4_T5_)
        /*00b4*/ 	.short	0x0210
        /*00b6*/ 	.short	0x0034


	//----- nvinfo : EIATTR_SW_WAR
	.align		4
.L_2469:
        /*00b8*/ 	.byte	0x04, 0x36
        /*00ba*/ 	.short	(.L_2471 - .L_2470)
.L_2470:
        /*00bc*/ 	.word	0x00000008
.L_2471:


//--------------------- .nv.info._ZN2at6native29vectorized_elementwise_kernelILi2EZZZNS0_26round_decimals_kernel_cudaERNS_18TensorIteratorBaseElENKUlvE_clEvENKUlvE_clEvEUldE_St5arrayIPcLm2EEEEviT0_T1_ --------------------------
	.section	.nv.info._ZN2at6native29vectorized_elementwise_kernelILi2EZZZNS0_26round_decimals_kernel_cudaERNS_18TensorIteratorBaseElENKUlvE_clEvENKUlvE_clEvEUldE_St5arrayIPcLm2EEEEviT0_T1_,"",@"SHT_CUDA_INFO"
	.sectionflags	@""
	.align	4


	//----- nvinfo : EIATTR_CUDA_API_VERSION
	.align		4
        /*0000*/ 	.byte	0x04, 0x37
        /*0002*/ 	.short	(.L_2473 - .L_2472)
.L_2472:
        /*0004*/ 	.word	0x00000082


	//----- nvinfo : EIATTR_KPARAM_INFO
	.align		4
.L_2473:
        /*0008*/ 	.byte	0x04, 0x17
        /*000a*/ 	.short	(.L_2475 - .L_2474)
.L_2474:
        /*000c*/ 	.word	0x00000000
        /*0010*/ 	.short	0x0002
        /*0012*/ 	.short	0x0020
        /*0014*/ 	.byte	0x00, 0xf0, 0x41, 0x00


	//----- nvinfo : EIATTR_KPARAM_INFO
	.align		4
.L_2475:
        /*0018*/ 	.byte	0x04, 0x17
        /*001a*/ 	.short	(.L_2477 - .L_2476)
.L_2476:
        /*001c*/ 	.word	0x00000000
        /*0020*/ 	.short	0x0001
        /*0022*/ 	.short	0x0008
        /*0024*/ 	.byte	0x00, 0xf0, 0x61, 0x00


	//----- nvinfo : EIATTR_KPARAM_INFO
	.align		4
.L_2477:
        /*0028*/ 	.byte	0x04, 0x17
        /*002a*/ 	.short	(.L_2479 - .L_2478)
.L_2478:
        /*002c*/ 	.word	0x00000000
        /*0030*/ 	.short	0x0000
        /*0032*/ 	.short	0x0000
        /*0034*/ 	.byte	0x00, 0xf0, 0x11, 0x00


	//----- nvinfo : EIATTR_SPARSE_MMA_MASK
	.align		4
.L_2479:
        /*0038*/ 	.byte	0x03, 0x50
        /*003a*/ 	.short	0x0000


	//----- nvinfo : EIATTR_MAXREG_COUNT
	.align		4
        /*003c*/ 	.byte	0x03, 0x1b
        /*003e*/ 	.short	0x00ff


	//----- nvinfo : EIATTR_ANNOTATIONS
	.align		4
        /*0040*/ 	.byte	0x04, 0x55
        /*0042*/ 	.short	(.L_2481 - .L_2480)


	//   ....[0]....
.L_2480:
        /*0044*/ 	.word	0x00000001
        /*0048*/ 	.byte	0xa0, 0x42, 0x00, 0x00, 0x01, 0x00, 0x00, 0x00, 0x60, 0x44, 0x00, 0x00, 0x01, 0x00, 0x00, 0x00
        /*0058*/ 	.byte	0x90, 0x44, 0x00, 0x00, 0x01, 0x00, 0x00, 0x00, 0x80, 0x47, 0x00, 0x00


	//----- nvinfo : EIATTR_MERCURY_ISA_VERSION
	.align		4
.L_2481:
        /*0064*/ 	.byte	0x03, 0x5f
        /*0066*/ 	.short	0x0101


	//----- nvinfo : EIATTR_EXIT_INSTR_OFFSETS
	.align		4
        /*0068*/ 	.byte	0x04, 0x1c
        /*006a*/ 	.short	(.L_2483 - .L_2482)


	//   ....[0]....
.L_2482:
        /*006c*/ 	.word	0x00001b80


	//   ....[1]....
        /*0070*/ 	.word	0x000041e0


	//   ....[2]....
        /*0074*/ 	.word	0x00004230


	//----- nvinfo : EIATTR_MAX_THREADS
	.align		4
.L_2483:
        /*0078*/ 	.byte	0x04, 0x05
        /*007a*/ 	.short	(.L_2485 - .L_2484)
.L_2484:
        /*007c*/ 	.word	0x00000080
        /*0080*/ 	.word	0x00000001
        /*0084*/ 	.word	0x00000001


	//----- nvinfo : EIATTR_CRS_STACK_SIZE
	.align		4
.L_2485:
        /*0088*/ 	.byte	0x04, 0x1e
        /*008a*/ 	.short	(.L_2487 - .L_2486)
.L_2486:
        /*008c*/ 	.word	0x00000000


	//----- nvinfo : EIATTR_CBANK_PARAM_SIZE
	.align		4
.L_2487:
        /*0090*/ 	.byte	0x03, 0x19
        /*0092*/ 	.short	0x0030


	//----- nvinfo : EIATTR_PARAM_CBANK
	.align		4
        /*0094*/ 	.byte	0x04, 0x0a
        /*0096*/ 	.short	(.L_2489 - .L_2488)
	.align		4
.L_2488:
        /*0098*/ 	.word	index@(.nv.constant0._ZN2at6native29vectorized_elementwise_kernelILi2EZZZNS0_26round_decimals_kernel_cudaERNS_18TensorIteratorBaseElENKUlvE_clEvENKUlvE_clEvEUldE_St5arrayIPcLm2EEEEviT0_T1_)
        /*009c*/ 	.short	0x0210
        /*009e*/ 	.short	0x0030


	//----- nvinfo : EIATTR_SW_WAR
	.align		4
.L_2489:
        /*00a0*/ 	.byte	0x04, 0x36
        /*00a2*/ 	.short	(.L_2491 - .L_2490)
.L_2490:
        /*00a4*/ 	.word	0x00000008
.L_2491:


//--------------------- .nv.info._ZN2at6native29vectorized_elementwise_kernelILi4EZZZNS0_26round_decimals_kernel_cudaERNS_18TensorIteratorBaseElENKUlvE_clEvENKUlvE_clEvEUldE_St5arrayIPcLm2EEEEviT0_T1_ --------------------------
	.section	.nv.info._ZN2at6native29vectorized_elementwise_kernelILi4EZZZNS0_26round_decimals_kernel_cudaERNS_18TensorIteratorBaseElENKUlvE_clEvENKUlvE_clEvEUldE_St5arrayIPcLm2EEEEviT0_T1_,"",@"SHT_CUDA_INFO"
	.sectionflags	@""
	.align	4


	//----- nvinfo : EIATTR_CUDA_API_VERSION
	.align		4
        /*0000*/ 	.byte	0x04, 0x37
        /*0002*/ 	.short	(.L_2493 - .L_2492)
.L_2492:
        /*0004*/ 	.word	0x00000082


	//----- nvinfo : EIATTR_KPARAM_INFO
	.align		4
.L_2493:
        /*0008*/ 	.byte	0x04, 0x17
        /*000a*/ 	.short	(.L_2495 - .L_2494)
.L_2494:
        /*000c*/ 	.word	0x00000000
        /*0010*/ 	.short	0x0002
        /*0012*/ 	.short	0x0020
        /*0014*/ 	.byte	0x00, 0xf0, 0x41, 0x00


	//----- nvinfo : EIATTR_KPARAM_INFO
	.align		4
.L_2495:
        /*0018*/ 	.byte	0x04, 0x17
        /*001a*/ 	.short	(.L_2497 - .L_2496)
.L_2496:
        /*001c*/ 	.word	0x00000000
        /*0020*/ 	.short	0x0001
        /*0022*/ 	.short	0x0008
        /*0024*/ 	.byte	0x00, 0xf0, 0x61, 0x00


	//----- nvinfo : EIATTR_KPARAM_INFO
	.align		4
.L_2497:
        /*0028*/ 	.byte	0x04, 0x17
        /*002a*/ 	.short	(.L_2499 - .L_2498)
.L_2498:
        /*002c*/ 	.word	0x00000000
        /*0030*/ 	.short	0x0000
        /*0032*/ 	.short	0x0000
        /*0034*/ 	.byte	0x00, 0xf0, 0x11, 0x00


	//----- nvinfo : EIATTR_SPARSE_MMA_MASK
	.align		4
.L_2499:
        /*0038*/ 	.byte	0x03, 0x50
        /*003a*/ 	.short	0x0000


	//----- nvinfo : EIATTR_MAXREG_COUNT
	.align		4
        /*003c*/ 	.byte	0x03, 0x1b
        /*003e*/ 	.short	0x00ff


	//----- nvinfo : EIATTR_ANNOTATIONS
	.align		4
        /*0040*/ 	.byte	0x04, 0x55
        /*0042*/ 	.short	(.L_2501 - .L_2500)


	//   ....[0]....
.L_2500:
        /*0044*/ 	.word	0x00000001
        /*0048*/ 	.byte	0xa0, 0x42, 0x00, 0x00, 0x01, 0x00, 0x00, 0x00, 0x60, 0x44, 0x00, 0x00, 0x01, 0x00, 0x00, 0x00
        /*0058*/ 	.byte	0x90, 0x44, 0x00, 0x00, 0x01, 0x00, 0x00, 0x00, 0x80, 0x47, 0x00, 0x00


	//----- nvinfo : EIATTR_MERCURY_ISA_VERSION
	.align		4
.L_2501:
        /*0064*/ 	.byte	0x03, 0x5f
        /*0066*/ 	.short	0x0101


	//----- nvinfo : EIATTR_EXIT_INSTR_OFFSETS
	.align		4
        /*0068*/ 	.byte	0x04, 0x1c
        /*006a*/ 	.short	(.L_2503 - .L_2502)


	//   ....[0]....
.L_2502:
        /*006c*/ 	.word	0x00001b80


	//   ....[1]....
        /*0070*/ 	.word	0x000041e0


	//   ....[2]....
        /*0074*/ 	.word	0x00004230


	//----- nvinfo : EIATTR_MAX_THREADS
	.align		4
.L_2503:
        /*0078*/ 	.byte	0x04, 0x05
        /*007a*/ 	.short	(.L_2505 - .L_2504)
.L_2504:
        /*007c*/ 	.word	0x00000080
        /*0080*/ 	.word	0x00000001
        /*0084*/ 	.word	0x00000001


	//----- nvinfo : EIATTR_CRS_STACK_SIZE
	.align		4
.L_2505:
        /*0088*/ 	.byte	0x04, 0x1e
        /*008a*/ 	.short	(.L_2507 - .L_2506)
.L_2506:
        /*008c*/ 	.word	0x00000000


	//----- nvinfo : EIATTR_CBANK_PARAM_SIZE
	.align		4
.L_2507:
        /*0090*/ 	.byte	0x03, 0x19
        /*0092*/ 	.short	0x0030


	//----- nvinfo : EIATTR_PARAM_CBANK
	.align		4
        /*0094*/ 	.byte	0x04, 0x0a
        /*0096*/ 	.short	(.L_2509 - .L_2508)
	.align		4
.L_2508:
        /*0098*/ 	.word	index@(.nv.constant0._ZN2at6native29vectorized_elementwise_kernelILi4EZZZNS0_26round_decimals_kernel_cudaERNS_18TensorIteratorBaseElENKUlvE_clEvENKUlvE_clEvEUldE_St5arrayIPcLm2EEEEviT0_T1_)
        /*009c*/ 	.short	0x0210
        /*009e*/ 	.short	0x0030


	//----- nvinfo : EIATTR_SW_WAR
	.align		4
.L_2509:
        /*00a0*/ 	.byte	0x04, 0x36
        /*00a2*/ 	.short	(.L_2511 - .L_2510)
.L_2510:
        /*00a4*/ 	.word	0x00000008
.L_2511:


//--------------------- .nv.info._ZN2at6native29vectorized_elementwise_kernelILi8EZZZNS0_26round_decimals_kernel_cudaERNS_18TensorIteratorBaseElENKUlvE_clEvENKUlvE_clEvEUldE_St5arrayIPcLm2EEEEviT0_T1_ --------------------------
	.section	.nv.info._ZN2at6native29vectorized_elementwise_kernelILi8EZZZNS0_26round_decimals_kernel_cudaERNS_18TensorIteratorBaseElENKUlvE_clEvENKUlvE_clEvEUldE_St5arrayIPcLm2EEEEviT0_T1_,"",@"SHT_CUDA_INFO"
	.sectionflags	@""
	.align	4


	//----- nvinfo : EIATTR_CUDA_API_VERSION
	.align		4
        /*0000*/ 	.byte	0x04, 0x37
        /*0002*/ 	.short	(.L_2513 - .L_2512)
.L_2512:
        /*0004*/ 	.word	0x00000082


	//----- nvinfo : EIATTR_KPARAM_INFO
	.align		4
.L_2513:
        /*0008*/ 	.byte	0x04, 0x17
        /*000a*/ 	.short	(.L_2515 - .L_2514)
.L_2514:
        /*000c*/ 	.word	0x00000000
        /*0010*/ 	.short	0x0002
        /*0012*/ 	.short	0x0020
        /*0014*/ 	.byte	0x00, 0xf0, 0x41, 0x00


	//----- nvinfo : EIATTR_KPARAM_INFO
	.align		4
.L_2515:
        /*0018*/ 	.byte	0x04, 0x17
        /*001a*/ 	.short	(.L_2517 - .L_2516)
.L_2516:
        /*001c*/ 	.word	0x00000000
        /*0020*/ 	.short	0x0001
        /*0022*/ 	.short	0x0008
        /*0024*/ 	.byte	0x00, 0xf0, 0x61, 0x00


	//----- nvinfo : EIATTR_KPARAM_INFO
	.align		4
.L_2517:
        /*0028*/ 	.byte	0x04, 0x17
        /*002a*/ 	.short	(.L_2519 - .L_2518)
.L_2518:
        /*002c*/ 	.word	0x00000000
        /*0030*/ 	.short	0x0000
        /*0032*/ 	.short	0x0000
        /*0034*/ 	.byte	0x00, 0xf0, 0x11, 0x00


	//----- nvinfo : EIATTR_SPARSE_MMA_MASK
	.align		4
.L_2519:
        /*0038*/ 	.byte	0x03, 0x50
        /*003a*/ 	.short	0x0000


	//----- nvinfo : EIATTR_MAXREG_COUNT
	.align		4
        /*003c*/ 	.byte	0x03, 0x1b
        /*003e*/ 	.short	0x00ff


	//----- nvinfo : EIATTR_ANNOTATIONS
	.align		4
        /*0040*/ 	.byte	0x04, 0x55
        /*0042*/ 	.short	(.L_2521 - .L_2520)


	//   ....[0]....
.L_2520:
        /*0044*/ 	.word	0x00000001
        /*0048*/ 	.byte	0xa0, 0x42, 0x00, 0x00, 0x01, 0x00, 0x00, 0x00, 0x60, 0x44, 0x00, 0x00, 0x01, 0x00, 0x00, 0x00
        /*0058*/ 	.byte	0x90, 0x44, 0x00, 0x00, 0x01, 0x00, 0x00, 0x00, 0x80, 0x47, 0x00, 0x00


	//----- nvinfo : EIATTR_MERCURY_ISA_VERSION
	.align		4
.L_2521:
        /*0064*/ 	.byte	0x03, 0x5f
        /*0066*/ 	.short	0x0101


	//----- nvinfo : EIATTR_EXIT_INSTR_OFFSETS
	.align		4
        /*0068*/ 	.byte	0x04, 0x1c
        /*006a*/ 	.short	(.L_2523 - .L_2522)


	//   ....[0]....
.L_2522:
        /*006c*/ 	.word	0x00001b80


	//   ....[1]....
        /*0070*/ 	.word	0x000041e0


	//   ....[2]....
        /*0074*/ 	.word	0x00004230


	//----- nvinfo : EIATTR_MAX_THREADS
	.align		4
.L_2523:
        /*0078*/ 	.byte	0x04, 0x05
        /*007a*/ 	.short	(.L_2525 - .L_2524)
.L_2524:
        /*007c*/ 	.word	0x00000080
        /*0080*/ 	.word	0x00000001
        /*0084*/ 	.word	0x00000001


	//----- nvinfo : EIATTR_CRS_STACK_SIZE
	.align		4
.L_2525:
        /*0088*/ 	.byte	0x04, 0x1e
        /*008a*/ 	.short	(.L_2527 - .L_2526)
.L_2526:
        /*008c*/ 	.word	0x00000000


	//----- nvinfo : EIATTR_CBANK_PARAM_SIZE
	.align		4
.L_2527:
        /*0090*/ 	.byte	0x03, 0x19
        /*0092*/ 	.short	0x0030


	//----- nvinfo : EIATTR_PARAM_CBANK
	.align		4
        /*0094*/ 	.byte	0x04, 0x0a
        /*0096*/ 	.short	(.L_2529 - .L_2528)
	.align		4
.L_2528:
        /*0098*/ 	.word	index@(.nv.constant0._ZN2at6native29vectorized_elementwise_kernelILi8EZZZNS0_26round_decimals_kernel_cudaERNS_18TensorIteratorBaseElENKUlvE_clEvENKUlvE_clEvEUldE_St5arrayIPcLm2EEEEviT0_T1_)
        /*009c*/ 	.short	0x0210
        /*009e*/ 	.short	0x0030


	//----- nvinfo : EIATTR_SW_WAR
	.align		4
.L_2529:
        /*00a0*/ 	.byte	0x04, 0x36
        /*00a2*/ 	.short	(.L_2531 - .L_2530)
.L_2530:
        /*00a4*/ 	.word	0x00000008
.L_2531:


//--------------------- .nv.info._ZN2at6native18elementwise_kernelILi128ELi4EZNS0_15gpu_kernel_implIZZZNS0_17round_kernel_cudaERNS_18TensorIteratorBaseEENKUlvE_clEvENKUlvE2_clEvEUlN3c108BFloat16EE_EEvS4_RKT_EUliE_EEviT1_ --------------------------
	.section	.nv.info._ZN2at6native18elementwise_kernelILi128ELi4EZNS0_15gpu_kernel_implIZZZNS0_17round_kernel_cudaERNS_18TensorIteratorBaseEENKUlvE_clEvENKUlvE2_clEvEUlN3c108BFloat16EE_EEvS4_RKT_EUliE_EEviT1_,"",@"SHT_CUDA_INFO"
	.sectionflags	@""
	.align	4


	//----- nvinfo : EIATTR_CUDA_API_VERSION
	.align		4
        /*0000*/ 	.byte	0x04, 0x37
        /*0002*/ 	.short	(.L_2533 - .L_2532)
.L_2532:
        /*0004*/ 	.word	0x00000082


	//----- nvinfo : EIATTR_KPARAM_INFO
	.align		4
.L_2533:
        /*0008*/ 	.byte	0x04, 0x17
        /*000a*/ 	.short	(.L_2535 - .L_2534)
.L_2534:
        /*000c*/ 	.word	0x00000000
        /*0010*/ 	.short	0x0001
        /*0012*/ 	.short	0x0008
        /*0014*/ 	.byte	0x00, 0xf0, 0x61, 0x08


	//----- nvinfo : EIATTR_KPARAM_INFO
	.align		4
.L_2535:
        /*0018*/ 	.byte	0x04, 0x17
        /*001a*/ 	.short	(.L_2537 - .L_2536)
.L_2536:
        /*001c*/ 	.word	0x00000000
        /*0020*/ 	.short	0x0000
        /*0022*/ 	.short	0x0000
        /*0024*/ 	.byte	0x00, 0xf0, 0x11, 0x00


	//----- nvinfo : EIATTR_SPARSE_MMA_MASK
	.align		4
.L_2537:
        /*0028*/ 	.byte	0x03, 0x50
        /*002a*/ 	.short	0x0000


	//----- nvinfo : EIATTR_MAXREG_COUNT
	.align		4
        /*002c*/ 	.byte	0x03, 0x1b
        /*002e*/ 	.short	0x0080


	//----- nvinfo : EIATTR_EXTERNS
	.align		4
        /*0030*/ 	.byte	0x04, 0x0f
        /*0032*/ 	.short	(.L_2539 - .L_2538)


	//   ....[0]....
	.align		4
.L_2538:
        /*0034*/ 	.word	index@(__assertfail)


	//----- nvinfo : EIATTR_MERCURY_ISA_VERSION
	.align		4
.L_2539:
        /*0038*/ 	.byte	0x03, 0x5f
        /*003a*/ 	.short	0x0101


	//----- nvinfo : EIATTR_SYSCALL_OFFSETS
	.align		4
        /*003c*/ 	.byte	0x04, 0x46
        /*003e*/ 	.short	(.L_2541 - .L_2540)


	//   ....[0]....
.L_2540:
        /*0040*/ 	.word	0x000022d0


	//   ....[1]....
        /*0044*/ 	.word	0x00003260


	//   ....[2]....
        /*0048*/ 	.word	0x00005590


	//   ....[3]....
        /*004c*/ 	.word	0x00006520


	//   ....[4]....
        /*0050*/ 	.word	0x00008840


	//   ....[5]....
        /*0054*/ 	.word	0x000097d0


	//   ....[6]....
        /*0058*/ 	.word	0x0000bae0


	//   ....[7]....
        /*005c*/ 	.word	0x0000ca70


	//----- nvinfo : EIATTR_EXIT_INSTR_OFFSETS
	.align		4
.L_2541:
        /*0060*/ 	.byte	0x04, 0x1c
        /*0062*/ 	.short	(.L_2543 - .L_2542)


	//   ....[0]....
.L_2542:
        /*0064*/ 	.word	0x000098a0


	//   ....[1]....
        /*0068*/ 	.word	0x0000bca0


	//   ....[2]....
        /*006c*/ 	.word	0x0000bce0


	//   ....[3]....
        /*0070*/ 	.word	0x0000bd80


	//   ....[4]....
        /*0074*/ 	.word	0x0000bdc0


	//   ....[5]....
        /*0078*/ 	.word	0x0000be00


	//   ....[6]....
        /*007c*/ 	.word	0x0000be90


	//   ....[7]....
        /*0080*/ 	.word	0x0000bed0


	//   ....[8]....
        /*0084*/ 	.word	0x0000bf70


	//   ....[9]....
        /*0088*/ 	.word	0x0000bfc0


	//   ....[10]....
        /*008c*/ 	.word	0x0000c010


	//   ....[11]....
        /*0090*/ 	.word	0x0000c0e0


	//   ....[12]....
        /*0094*/ 	.word	0x0000c140


	//   ....[13]....
        /*0098*/ 	.word	0x0000c2d0


	//   ....[14]....
        /*009c*/ 	.word	0x0000c430


	//   ....[15]....
        /*00a0*/ 	.word	0x0000c450


	//   ....[16]....
        /*00a4*/ 	.word	0x0000c510


	//   ....[17]....
        /*00a8*/ 	.word	0x0000c690


	//   ....[18]....
        /*00ac*/ 	.word	0x0000c810


	//   ....[19]....
        /*00b0*/ 	.word	0x0000c970


	//   ....[20]....
        /*00b4*/ 	.word	0x0000ca80


	//   ....[21]....
        /*00b8*/ 	.word	0x0000cac0


	//   ....[22]....
        /*00bc*/ 	.word	0x0000cb00


	//----- nvinfo : EIATTR_MAX_THREADS
	.align		4
.L_2543:
        /*00c0*/ 	.byte	0x04, 0x05
        /*00c2*/ 	.short	(.L_2545 - .L_2544)
.L_2544:
        /*00c4*/ 	.word	0x00000080
        /*00c8*/ 	.word	0x00000001
        /*00cc*/ 	.word	0x00000001


	//----- nvinfo : EIATTR_CRS_STACK_SIZE
	.align		4
.L_2545:
        /*00d0*/ 	.byte	0x04, 0x1e
        /*00d2*/ 	.short	(.L_2547 - .L_2546)
.L_2546:
        /*00d4*/ 	.word	0x00000000


	//----- nvinfo : EIATTR_CBANK_PARAM_SIZE
	.align		4
.L_2547:
        /*00d8*/ 	.byte	0x03, 0x19
        /*00da*/ 	.short	0x0220


	//----- nvinfo : EIATTR_PARAM_CBANK
	.align		4
        /*00dc*/ 	.byte	0x04, 0x0a
        /*00de*/ 	.short	(.L_2549 - .L_2548)
	.align		4
.L_2548:
        /*00e0*/ 	.word	index@(.nv.constant0._ZN2at6native18elementwise_kernelILi128ELi4EZNS0_15gpu_kernel_implIZZZNS0_17round_kernel_cudaERNS_18TensorIteratorBaseEENKUlvE_clEvENKUlvE2_clEvEUlN3c108BFloat16EE_EEvS4_RKT_EUliE_EEviT1_)
        /*00e4*/ 	.short	0x0210
        /*00e6*/ 	.short	0x0220


	//----- nvinfo : EIATTR_SW_WAR
	.align		4
.L_2549:
        /*00e8*/ 	.byte	0x04, 0x36
        /*00ea*/ 	.short	(.L_2551 - .L_2550)
.L_2550:
        /*00ec*/ 	.word	0x00000008
.L_2551:


//--------------------- .nv.info._ZN2at6native27unrolled_elementwise_kernelIZZZNS0_17round_kernel_cudaERNS_18TensorIteratorBaseEENKUlvE_clEvENKUlvE2_clEvEUlN3c108BFloat16EE_St5arrayIPcLm2EELi4E23TrivialOffsetCalculatorILi1EjESD_NS0_6memory12LoadWithCastILi1EEENSE_13StoreWithCastILi1EEEEEviT_T0_T2_T3_T4_T5_ --------------------------
	.section	.nv.info._ZN2at6native27unrolled_elementwise_kernelIZZZNS0_17round_kernel_cudaERNS_18TensorIteratorBaseEENKUlvE_clEvENKUlvE2_clEvEUlN3c108BFloat16EE_St5arrayIPcLm2EELi4E23TrivialOffsetCalculatorILi1EjESD_NS0_6memory12LoadWithCastILi1EEENSE_13StoreWithCastILi1EEEEEviT_T0_T2_T3_T4_T5_,"",@"SHT_CUDA_INFO"
	.sectionflags	@""
	.align	4


	//----- nvinfo : EIATTR_CUDA_API_VERSION
	.align		4
        /*0000*/ 	.byte	0x04, 0x37
        /*0002*/ 	.short	(.L_2553 - .L_2552)
.L_2552:
        /*0004*/ 	.word	0x00000082


	//----- nvinfo : EIATTR_KPARAM_INFO
	.align		4
.L_2553:
        /*0008*/ 	.byte	0x04, 0x17
        /*000a*/ 	.short	(.L_2555 - .L_2554)
.L_2554:
        /*000c*/ 	.word	0x00000000
        /*0010*/ 	.short	0x0006
        /*0012*/ 	.short	0x0024
        /*0014*/ 	.byte	0x00, 0xf0, 0x21, 0x00


	//----- nvinfo : EIATTR_KPARAM_INFO
	.align		4
.L_2555:
        /*0018*/ 	.byte	0x04, 0x17
        /*001a*/ 	.short	(.L_2557 - .L_2556)
.L_2556:
        /*001c*/ 	.word	0x00000000
        /*0020*/ 	.short	0x0005
        /*0022*/ 	.short	0x001c
        /*0024*/ 	.byte	0x00, 0xf0, 0x21, 0x00


	//----- nvinfo : EIATTR_KPARAM_INFO
	.align		4
.L_2557:
        /*0028*/ 	.byte	0x04, 0x17
        /*002a*/ 	.short	(.L_2559 - .L_2558)
.L_2558:
        /*002c*/ 	.word	0x00000000
        /*0030*/ 	.short	0x0004
        /*0032*/ 	.short	0x0019
        /*0034*/ 	.byte	0x00, 0xf0, 0x05, 0x00


	//----- nvinfo : EIATTR_KPARAM_INFO
	.align		4
.L_2559:
        /*0038*/ 	.byte	0x04, 0x17
        /*003a*/ 	.short	(.L_2561 - .L_2560)
.L_2560:
        /*003c*/ 	.word	0x00000000
        /*0040*/ 	.short	0x0003
        /*0042*/ 	.short	0x0018
        /*0044*/ 	.byte	0x00, 0xf0, 0x05, 0x00


	//----- nvinfo : EIATTR_KPARAM_INFO
	.align		4
.L_2561:
        /*0048*/ 	.byte	0x04, 0x17
        /*004a*/ 	.short	(.L_2563 - .L_2562)
.L_2562:
        /*004c*/ 	.word	0x00000000
        /*0050*/ 	.short	0x0002
        /*0052*/ 	.short	0x0008
        /*0054*/ 	.byte	0x00, 0xf0, 0x41, 0x00


	//----- nvinfo : EIATTR_KPARAM_INFO
	.align		4
.L_2563:
        /*0058*/ 	.byte	0x04, 0x17
        /*005a*/ 	.short	(.L_2565 - .L_2564)
.L_2564:
        /*005c*/ 	.word	0x00000000
        /*0060*/ 	.short	0x0001
        /*0062*/ 	.short	0x0004
        /*0064*/ 	.byte	0x00, 0xf0, 0x05, 0x00


	//----- nvinfo : EIATTR_KPARAM_INFO
	.align		4
.L_2565:
        /*0068*/ 	.byte	0x04, 0x17
        /*006a*/ 	.short	(.L_2567 - .L_2566)
.L_2566:
        /*006c*/ 	.word	0x00000000
        /*0070*/ 	.short	0x0000
        /*0072*/ 	.short	0x0000
        /*0074*/ 	.byte	0x00, 0xf0, 0x11, 0x00


	//----- nvinfo : EIATTR_SPARSE_MMA_MASK
	.align		4
.L_2567:
        /*0078*/ 	.byte	0x03, 0x50
        /*007a*/ 	.short	0x0000


	//----- nvinfo : EIATTR_MAXREG_COUNT
	.align		4
        /*007c*/ 	.byte	0x03, 0x1b
        /*007e*/ 	.short	0x00ff


	//----- nvinfo : EIATTR_EXTERNS
	.align		4
        /*0080*/ 	.byte	0x04, 0x0f
        /*0082*/ 	.short	(.L_2569 - .L_2568)


	//   ....[0]....
	.align		4
.L_2568:
        /*0084*/ 	.word	index@(__assertfail)


	//----- nvinfo : EIATTR_MERCURY_ISA_VERSION
	.align		4
.L_2569:
        /*0088*/ 	.byte	0x03, 0x5f
        /*008a*/ 	.short	0x0101


	//----- nvinfo : EIATTR_SYSCALL_OFFSETS
	.align		4
        /*008c*/ 	.byte	0x04, 0x46
        /*008e*/ 	.short	(.L_2571 - .L_2570)


	//   ....[0]....
.L_2570:
        /*0090*/ 	.word	0x000010e0


	//   ....[1]....
        /*0094*/ 	.word	0x00002220


	//   ....[2]....
        /*0098*/ 	.word	0x00003370


	//   ....[3]....
        /*009c*/ 	.word	0x00004490


	//   ....[4]....
        /*00a0*/ 	.word	0x00005720


	//   ....[5]....
        /*00a4*/ 	.word	0x00006740


	//   ....[6]....
        /*00a8*/ 	.word	0x00007720


	//   ....[7]....
        /*00ac*/ 	.word	0x00008700


	//----- nvinfo : EIATTR_EXIT_INSTR_OFFSETS
	.align		4
.L_2571:
        /*00b0*/ 	.byte	0x04, 0x1c
        /*00b2*/ 	.short	(.L_2573 - .L_2572)


	//   ....[0]....
.L_2572:
        /*00b4*/ 	.word	0x000077e0


	//   ....[1]....
        /*00b8*/ 	.word	0x00007930


	//   ....[2]....
        /*00bc*/ 	.word	0x00007970


	//   ....[3]....
        /*00c0*/ 	.word	0x00007a10


	//   ....[4]....
        /*00c4*/ 	.word	0x00007a50


	//   ....[5]....
        /*00c8*/ 	.word	0x00007a90


	//   ....[6]....
        /*00cc*/ 	.word	0x00007b20


	//   ....[7]....
        /*00d0*/ 	.word	0x00007b60


	//   ....[8]....
        /*00d4*/ 	.word	0x00007c00


	//   ....[9]....
        /*00d8*/ 	.word	0x00007c50


	//   ....[10]....
        /*00dc*/ 	.word	0x00007ca0


	//   ....[11]....
        /*00e0*/ 	.word	0x00007d70


	//   ....[12]....
        /*00e4*/ 	.word	0x00007dd0


	//   ....[13]....
        /*00e8*/ 	.word	0x00007f60


	//   ....[14]....
        /*00ec*/ 	.word	0x000080c0


	//   ....[15]....
        /*00f0*/ 	.word	0x000080e0


	//   ....[16]....
        /*00f4*/ 	.word	0x000081a0


	//   ....[17]....
        /*00f8*/ 	.word	0x00008320


	//   ....[18]....
        /*00fc*/ 	.word	0x000084a0


	//   ....[19]....
        /*0100*/ 	.word	0x00008600


	//   ....[20]....
        /*0104*/ 	.word	0x00008710


	//   ....[21]....
        /*0108*/ 	.word	0x00008750


	//   ....[22]....
        /*010c*/ 	.word	0x00008790


	//----- nvinfo : EIATTR_MAX_THREADS
	.align		4
.L_2573:
        /*0110*/ 	.byte	0x04, 0x05
        /*0112*/ 	.short	(.L_2575 - .L_2574)
.L_2574:
        /*0114*/ 	.word	0x00000080
        /*0118*/ 	.word	0x00000001
        /*011c*/ 	.word	0x00000001


	//----- nvinfo : EIATTR_CRS_STACK_SIZE
	.align		4
.L_2575:
        /*0120*/ 	.byte	0x04, 0x1e
        /*0122*/ 	.short	(.L_2577 - .L_2576)
.L_2576:
        /*0124*/ 	.word	0x00000000


	//----- nvinfo : EIATTR_CBANK_PARAM_SIZE
	.align		4
.L_2577:
        /*0128*/ 	.byte	0x03, 0x19
        /*012a*/ 	.short	0x002c


	//----- nvinfo : EIATTR_PARAM_CBANK
	.align		4
        /*012c*/ 	.byte	0x04, 0x0a
        /*012e*/ 	.short	(.L_2579 - .L_2578)
	.align		4
.L_2578:
        /*0130*/ 	.word	index@(.nv.constant0._ZN2at6native27unrolled_elementwise_kernelIZZZNS0_17round_kernel_cudaERNS_18TensorIteratorBaseEENKUlvE_clEvENKUlvE2_clEvEUlN3c108BFloat16EE_St5arrayIPcLm2EELi4E23TrivialOffsetCalculatorILi1EjESD_NS0_6memory12LoadWithCastILi1EEENSE_13StoreWithCastILi1EEEEEviT_T0_T2_T3_T4_T5_)
        /*0134*/ 	.short	0x0210
        /*0136*/ 	.short	0x002c


	//----- nvinfo : EIATTR_SW_WAR
	.align		4
.L_2579:
        /*0138*/ 	.byte	0x04, 0x36
        /*013a*/ 	.short	(.L_2581 - .L_2580)
.L_2580:
        /*013c*/ 	.word	0x00000008
.L_2581:


//--------------------- .nv.info._ZN2at6native18elementwise_kernelILi128ELi4EZNS0_22gpu_kernel_impl_nocastIZZZNS0_17round_kernel_cudaERNS_18TensorIteratorBaseEENKUlvE_clEvENKUlvE2_clEvEUlN3c108BFloat16EE_EEvS4_RKT_EUliE_EEviT1_ --------------------------
	.section	.nv.info._ZN2at6native18elementwise_kernelILi128ELi4EZNS0_22gpu_kernel_impl_nocastIZZZNS0_17round_kernel_cudaERNS_18TensorIteratorBaseEENKUlvE_clEvENKUlvE2_clEvEUlN3c108BFloat16EE_EEvS4_RKT_EUliE_EEviT1_,"",@"SHT_CUDA_INFO"
	.sectionflags	@""
	.align	4


	//----- nvinfo : EIATTR_CUDA_API_VERSION
	.align		4
        /*0000*/ 	.byte	0x04, 0x37
        /*0002*/ 	.short	(.L_2583 - .L_2582)
.L_2582:
        /*0004*/ 	.word	0x00000082


	//----- nvinfo : EIATTR_KPARAM_INFO
	.align		4
.L_2583:
        /*0008*/ 	.byte	0x04, 0x17
        /*000a*/ 	.short	(.L_2585 - .L_2584)
.L_2584:
        /*000c*/ 	.word	0x00000000
        /*0010*/ 	.short	0x0001
        /*0012*/ 	.short	0x0008
        /*0014*/ 	.byte	0x00, 0xf0, 0x61, 0x08


	//----- nvinfo : EIATTR_KPARAM_INFO
	.align		4
.L_2585:
        /*0018*/ 	.byte	0x04, 0x17
        /*001a*/ 	.short	(.L_2587 - .L_2586)
.L_2586:
        /*001c*/ 	.word	0x00000000
        /*0020*/ 	.short	0x0000
        /*0022*/ 	.short	0x0000
        /*0024*/ 	.byte	0x00, 0xf0, 0x11, 0x00


	//----- nvinfo : EIATTR_SPARSE_MMA_MASK
	.align		4
.L_2587:
        /*0028*/ 	.byte	0x03, 0x50
        /*002a*/ 	.short	0x0000


	//----- nvinfo : EIATTR_MAXREG_COUNT
	.align		4
        /*002c*/ 	.byte	0x03, 0x1b
        /*002e*/ 	.short	0x0080


	//----- nvinfo : EIATTR_MERCURY_ISA_VERSION
	.align		4
        /*0030*/ 	.byte	0x03, 0x5f
        /*0032*/ 	.short	0x0101


	//----- nvinfo : EIATTR_EXIT_INSTR_OFFSETS
	.align		4
        /*0034*/ 	.byte	0x04, 0x1c
        /*0036*/ 	.short	(.L_2589 - .L_2588)


	//   ....[0]....
.L_2588:
        /*0038*/ 	.word	0x00003bf0


	//   ....[1]....
        /*003c*/ 	.word	0x00004f90


	//----- nvinfo : EIATTR_MAX_THREADS
	.align		4
.L_2589:
        /*0040*/ 	.byte	0x04, 0x05
        /*0042*/ 	.short	(.L_2591 - .L_2590)
.L_2590:
        /*0044*/ 	.word	0x00000080
        /*0048*/ 	.word	0x00000001
        /*004c*/ 	.word	0x00000001


	//----- nvinfo : EIATTR_CRS_STACK_SIZE
	.align		4
.L_2591:
        /*0050*/ 	.byte	0x04, 0x1e
        /*0052*/ 	.short	(.L_2593 - .L_2592)
.L_2592:
        /*0054*/ 	.word	0x00000000


	//----- nvinfo : EIATTR_CBANK_PARAM_SIZE
	.align		4
.L_2593:
        /*0058*/ 	.byte	0x03, 0x19
        /*005a*/ 	.short	0x0220


	//----- nvinfo : EIATTR_PARAM_CBANK
	.align		4
        /*005c*/ 	.byte	0x04, 0x0a
        /*005e*/ 	.short	(.L_2595 - .L_2594)
	.align		4
.L_2594:
        /*0060*/ 	.word	index@(.nv.constant0._ZN2at6native18elementwise_kernelILi128ELi4EZNS0_22gpu_kernel_impl_nocastIZZZNS0_17round_kernel_cudaERNS_18TensorIteratorBaseEENKUlvE_clEvENKUlvE2_clEvEUlN3c108BFloat16EE_EEvS4_RKT_EUliE_EEviT1_)
        /*0064*/ 	.short	0x0210
        /*0066*/ 	.short	0x0220


	//----- nvinfo : EIATTR_SW_WAR
	.align		4
.L_2595:
        /*0068*/ 	.byte	0x04, 0x36
        /*006a*/ 	.short	(.L_2597 - .L_2596)
.L_2596:
        /*006c*/ 	.word	0x00000008
.L_2597:


//--------------------- .nv.info._ZN2at6native27unrolled_elementwise_kernelIZZZNS0_17round_kernel_cudaERNS_18TensorIteratorBaseEENKUlvE_clEvENKUlvE2_clEvEUlN3c108BFloat16EE_St5arrayIPcLm2EELi4E23TrivialOffsetCalculatorILi1EjESD_NS0_6memory15LoadWithoutCastENSE_16StoreWithoutCastEEEviT_T0_T2_T3_T4_T5_ --------------------------
	.section	.nv.info._ZN2at6native27unrolled_elementwise_kernelIZZZNS0_17round_kernel_cudaERNS_18TensorIteratorBaseEENKUlvE_clEvENKUlvE2_clEvEUlN3c108BFloat16EE_St5arrayIPcLm2EELi4E23TrivialOffsetCalculatorILi1EjESD_NS0_6memory15LoadWithoutCastENSE_16StoreWithoutCastEEEviT_T0_T2_T3_T4_T5_,"",@"SHT_CUDA_INFO"
	.sectionflags	@""
	.align	4


	//----- nvinfo : EIATTR_CUDA_API_VERSION
	.align		4
        /*0000*/ 	.byte	0x04, 0x37
        /*0002*/ 	.short	(.L_2599 - .L_2598)
.L_2598:
        /*0004*/ 	.word	0x00000082


	//----- nvinfo : EIATTR_KPARAM_INFO
	.align		4
.L_2599:
        /*0008*/ 	.byte	0x04, 0x17
        /*000a*/ 	.short	(.L_2601 - .L_2600)
.L_2600:
        /*000c*/ 	.word	0x00000000
        /*0010*/ 	.short	0x0006
        /*0012*/ 	.short	0x001b
        /*0014*/ 	.byte	0x00, 0xf0, 0x05, 0x00


	//----- nvinfo : EIATTR_KPARAM_INFO
	.align		4
.L_2601:
        /*0018*/ 	.byte	0x04, 0x17
        /*001a*/ 	.short	(.L_2603 - .L_2602)
.L_2602:
        /*001c*/ 	.word	0x00000000
        /*0020*/ 	.short	0x0005
        /*0022*/ 	.short	0x001a
        /*0024*/ 	.byte	0x00, 0xf0, 0x05, 0x00


	//----- nvinfo : EIATTR_KPARAM_INFO
	.align		4
.L_2603:
        /*0028*/ 	.byte	0x04, 0x17
        /*002a*/ 	.short	(.L_2605 - .L_2604)
.L_2604:
        /*002c*/ 	.word	0x00000000
        /*0030*/ 	.short	0x0004
        /*0032*/ 	.short	0x0019
        /*0034*/ 	.byte	0x00, 0xf0, 0x05, 0x00


	//----- nvinfo : EIATTR_KPARAM_INFO
	.align		4
.L_2605:
        /*0038*/ 	.byte	0x04, 0x17
        /*003a*/ 	.short	(.L_2607 - .L_2606)
.L_2606:
        /*003c*/ 	.word	0x00000000
        /*0040*/ 	.short	0x0003
        /*0042*/ 	.short	0x0018
        /*0044*/ 	.byte	0x00, 0xf0, 0x05, 0x00


	//----- nvinfo : EIATTR_KPARAM_INFO
	.align		4
.L_2607:
        /*0048*/ 	.byte	0x04, 0x17
        /*004a*/ 	.short	(.L_2609 - .L_2608)
.L_2608:
        /*004c*/ 	.word	0x00000000
        /*0050*/ 	.short	0x0002
        /*0052*/ 	.short	0x0008
        /*0054*/ 	.byte	0x00, 0xf0, 0x41, 0x00


	//----- nvinfo : EIATTR_KPARAM_INFO
	.align		4
.L_2609:
        /*0058*/ 	.byte	0x04, 0x17
        /*005a*/ 	.short	(.L_2611 - .L_2610)
.L_2610:
        /*005c*/ 	.word	0x00000000
        /*0060*/ 	.short	0x0001
        /*0062*/ 	.short	0x0004
        /*0064*/ 	.byte	0x00, 0xf0, 0x05, 0x00


	//----- nvinfo : EIATTR_KPARAM_INFO
	.align		4
.L_2611:
        /*0068*/ 	.byte	0x04, 0x17
        /*006a*/ 	.short	(.L_2613 - .L_2612)
.L_2612:
        /*006c*/ 	.word	0x00000000
        /*0070*/ 	.short	0x0000
        /*0072*/ 	.short	0x0000
        /*0074*/ 	.byte	0x00, 0xf0, 0x11, 0x00


	//----- nvinfo : EIATTR_SPARSE_MMA_MASK
	.align		4
.L_2613:
        /*0078*/ 	.byte	0x03, 0x50
        /*007a*/ 	.short	0x0000


	//----- nvinfo : EIATTR_MAXREG_COUNT
	.align		4
        /*007c*/ 	.byte	0x03, 0x1b
        /*007e*/ 	.short	0x00ff


	//----- nvinfo : EIATTR_MERCURY_ISA_VERSION
	.align		4
        /*0080*/ 	.byte	0x03, 0x5f
        /*0082*/ 	.short	0x0101


	//----- nvinfo : EIATTR_EXIT_INSTR_OFFSETS
	.align		4
        /*0084*/ 	.byte	0x04, 0x1c
        /*0086*/ 	.short	(.L_2615 - .L_2614)


	//   ....[0]....
.L_2614:
        /*0088*/ 	.word	0x00000470


	//   ....[1]....
        /*008c*/ 	.word	0x000004e0


	//----- nvinfo : EIATTR_MAX_THREADS
	.align		4
.L_2615:
        /*0090*/ 	.byte	0x04, 0x05
        /*0092*/ 	.short	(.L_2617 - .L_2616)
.L_2616:
        /*0094*/ 	.word	0x00000080
        /*0098*/ 	.word	0x00000001
        /*009c*/ 	.word	0x00000001


	//----- nvinfo : EIATTR_CRS_STACK_SIZE
	.align		4
.L_2617:
        /*00a0*/ 	.byte	0x04, 0x1e
        /*00a2*/ 	.short	(.L_2619 - .L_2618)
.L_2618:
        /*00a4*/ 	.word	0x00000000


	//----- nvinfo : EIATTR_CBANK_PARAM_SIZE
	.align		4
.L_2619:
        /*00a8*/ 	.byte	0x03, 0x19
        /*00aa*/ 	.short	0x001c


	//----- nvinfo : EIATTR_PARAM_CBANK
	.align		4
        /*00ac*/ 	.byte	0x04, 0x0a
        /*00ae*/ 	.short	(.L_2621 - .L_2620)
	.align		4
.L_2620:
        /*00b0*/ 	.word	index@(.nv.constant0._ZN2at6native27unrolled_elementwise_kernelIZZZNS0_17round_kernel_cudaERNS_18TensorIteratorBaseEENKUlvE_clEvENKUlvE2_clEvEUlN3c108BFloat16EE_St5arrayIPcLm2EELi4E23TrivialOffsetCalculatorILi1EjESD_NS0_6memory15LoadWithoutCastENSE_16StoreWithoutCastEEEviT_T0_T2_T3_T4_T5_)
        /*00b4*/ 	.short	0x0210
        /*00b6*/ 	.short	0x001c


	//----- nvinfo : EIATTR_SW_WAR
	.align		4
.L_2621:
        /*00b8*/ 	.byte	0x04, 0x36
        /*00ba*/ 	.short	(.L_2623 - .L_2622)
.L_2622:
        /*00bc*/ 	.word	0x00000008
.L_2623:


//--------------------- .nv.info._ZN2at6native29vectorized_elementwise_kernelILi2EZZZNS0_17round_kernel_cudaERNS_18TensorIteratorBaseEENKUlvE_clEvENKUlvE2_clEvEUlN3c108BFloat16EE_St5arrayIPcLm2EEEEviT0_T1_ --------------------------
	.section	.nv.info._ZN2at6native29vectorized_elementwise_kernelILi2EZZZNS0_17round_kernel_cudaERNS_18TensorIteratorBaseEENKUlvE_clEvENKUlvE2_clEvEUlN3c108BFloat16EE_St5arrayIPcLm2EEEEviT0_T1_,"",@"SHT_CUDA_INFO"
	.sectionflags	@""
	.align	4


	//----- nvinfo : EIATTR_CUDA_API_VERSION
	.align		4
        /*0000*/ 	.byte	0x04, 0x37
        /*0002*/ 	.short	(.L_2625 - .L_2624)
.L_2624:
        /*0004*/ 	.word	0x00000082


	//----- nvinfo : EIATTR_KPARAM_INFO
	.align		4
.L_2625:
        /*0008*/ 	.byte	0x04, 0x17
        /*000a*/ 	.short	(.L_2627 - .L_2626)
.L_2626:
        /*000c*/ 	.word	0x00000000
        /*0010*/ 	.short	0x0002
        /*0012*/ 	.short	0x0008
        /*0014*/ 	.byte	0x00, 0xf0, 0x41, 0x00


	//----- nvinfo : EIATTR_KPARAM_INFO
	.align		4
.L_2627:
        /*0018*/ 	.byte	0x04, 0x17
        /*001a*/ 	.short	(.L_2629 - .L_2628)
.L_2628:
        /*001c*/ 	.word	0x00000000
        /*0020*/ 	.short	0x0001
        /*0022*/ 	.short	0x0004
        /*0024*/ 	.byte	0x00, 0xf0, 0x05, 0x00


	//----- nvinfo : EIATTR_KPARAM_INFO
	.align		4
.L_2629:
        /*0028*/ 	.byte	0x04, 0x17
        /*002a*/ 	.short	(.L_2631 - .L_2630)
.L_2630:
        /*002c*/ 	.word	0x00000000
        /*0030*/ 	.short	0x0000
        /*0032*/ 	.short	0x0000
        /*0034*/ 	.byte	0x00, 0xf0, 0x11, 0x00


	//----- nvinfo : EIATTR_SPARSE_MMA_MASK
	.align		4
.L_2631:
        /*0038*/ 	.byte	0x03, 0x50
        /*003a*/ 	.short	0x0000


	//----- nvinfo : EIATTR_MAXREG_COUNT
	.align		4
        /*003c*/ 	.byte	0x03, 0x1b
        /*003e*/ 	.short	0x00ff


	//----- nvinfo : EIATTR_MERCURY_ISA_VERSION
	.align		4
        /*0040*/ 	.byte	0x03, 0x5f
        /*0042*/ 	.short	0x0101


	//----- nvinfo : EIATTR_EXIT_INSTR_OFFSETS
	.align		4
        /*0044*/ 	.byte	0x04, 0x1c
        /*0046*/ 	.short	(.L_2633 - .L_2632)


	//   ....[0]....
.L_2632:
        /*0048*/ 	.word	0x000002f0


	//   ....[1]....
        /*004c*/ 	.word	0x00000c40


	//   ....[2]....
        /*0050*/ 	.word	0x00000c90


	//----- nvinfo : EIATTR_MAX_THREADS
	.align		4
.L_2633:
        /*0054*/ 	.byte	0x04, 0x05
        /*0056*/ 	.short	(.L_2635 - .L_2634)
.L_2634:
        /*0058*/ 	.word	0x00000080
        /*005c*/ 	.word	0x00000001
        /*0060*/ 	.word	0x00000001


	//----- nvinfo : EIATTR_CRS_STACK_SIZE
	.align		4
.L_2635:
        /*0064*/ 	.byte	0x04, 0x1e
        /*0066*/ 	.short	(.L_2637 - .L_2636)
.L_2636:
        /*0068*/ 	.word	0x00000000


	//----- nvinfo : EIATTR_CBANK_PARAM_SIZE
	.align		4
.L_2637:
        /*006c*/ 	.byte	0x03, 0x19
        /*006e*/ 	.short	0x0018


	//----- nvinfo : EIATTR_PARAM_CBANK
	.align		4
        /*0070*/ 	.byte	0x04, 0x0a
        /*0072*/ 	.short	(.L_2639 - .L_2638)
	.align		4
.L_2638:
        /*0074*/ 	.word	index@(.nv.constant0._ZN2at6native29vectorized_elementwise_kernelILi2EZZZNS0_17round_kernel_cudaERNS_18TensorIteratorBaseEENKUlvE_clEvENKUlvE2_clEvEUlN3c108BFloat16EE_St5arrayIPcLm2EEEEviT0_T1_)
        /*0078*/ 	.short	0x0210
        /*007a*/ 	.short	0x0018


	//----- nvinfo : EIATTR_SW_WAR
	.align		4
.L_2639:
        /*007c*/ 	.byte	0x04, 0x36
        /*007e*/ 	.short	(.L_2641 - .L_2640)
.L_2640:
        /*0080*/ 	.word	0x00000008
.L_2641:


//--------------------- .nv.info._ZN2at6native29vectorized_elementwise_kernelILi4EZZZNS0_17round_kernel_cudaERNS_18TensorIteratorBaseEENKUlvE_clEvENKUlvE2_clEvEUlN3c108BFloat16EE_St5arrayIPcLm2EEEEviT0_T1_ --------------------------
	.section	.nv.info._ZN2at6native29vectorized_elementwise_kernelILi4EZZZNS0_17round_kernel_cudaERNS_18TensorIteratorBaseEENKUlvE_clEvENKUlvE2_clEvEUlN3c108BFloat16EE_St5arrayIPcLm2EEEEviT0_T1_,"",@"SHT_CUDA_INFO"
	.sectionflags	@""
	.align	4


	//----- nvinfo : EIATTR_CUDA_API_VERSION
	.align		4
        /*0000*/ 	.byte	0x04, 0x37
        /*0002*/ 	.short	(.L_2643 - .L_2642)
.L_2642:
        /*0004*/ 	.word	0x00000082


	//----- nvinfo : EIATTR_KPARAM_INFO
	.align		4
.L_2643:
        /*0008*/ 	.byte	0x04, 0x17
        /*000a*/ 	.short	(.L_2645 - .L_2644)
.L_2644:
        /*000c*/ 	.word	0x00000000
        /*0010*/ 	.short	0x0002
        /*0012*/ 	.short	0x0008
        /*0014*/ 	.byte	0x00, 0xf0, 0x41, 0x00


	//----- nvinfo : EIATTR_KPARAM_INFO
	.align		4
.L_2645:
        /*0018*/ 	.byte	0x04, 0x17
        /*001a*/ 	.short	(.L_2647 - .L_2646)
.L_2646:
        /*001c*/ 	.word	0x00000000
        /*0020*/ 	.short	0x0001
        /*0022*/ 	.short	0x0004
        /*0024*/ 	.byte	0x00, 0xf0, 0x05, 0x00


	//----- nvinfo : EIATTR_KPARAM_INFO
	.align		4
.L_2647:
        /*0028*/ 	.byte	0x04, 0x17
        /*002a*/ 	.short	(.L_2649 - .L_2648)
.L_2648:
        /*002c*/ 	.word	0x00000000
        /*0030*/ 	.short	0x0000
        /*0032*/ 	.short	0x0000
        /*0034*/ 	.byte	0x00, 0xf0, 0x11, 0x00


	//----- nvinfo : EIATTR_SPARSE_MMA_MASK
	.align		4
.L_2649:
        /*0038*/ 	.byte	0x03, 0x50
        /*003a*/ 	.short	0x0000


	//----- nvinfo : EIATTR_MAXREG_COUNT
	.align		4
        /*003c*/ 	.byte	0x03, 0x1b
        /*003e*/ 	.short	0x00ff


	//----- nvinfo : EIATTR_MERCURY_ISA_VERSION
	.align		4
        /*0040*/ 	.byte	0x03, 0x5f
        /*0042*/ 	.short	0x0101


	//----- nvinfo : EIATTR_EXIT_INSTR_OFFSETS
	.align		4
        /*0044*/ 	.byte	0x04, 0x1c
        /*0046*/ 	.short	(.L_2651 - .L_2650)


	//   ....[0]....
.L_2650:
        /*0048*/ 	.word	0x000002b0


	//   ....[1]....
        /*004c*/ 	.word	0x00000c00


	//   ....[2]....
        /*0050*/ 	.word	0x00000c50


	//----- nvinfo : EIATTR_MAX_THREADS
	.align		4
.L_2651:
        /*0054*/ 	.byte	0x04, 0x05
        /*0056*/ 	.short	(.L_2653 - .L_2652)
.L_2652:
        /*0058*/ 	.word	0x00000080
        /*005c*/ 	.word	0x00000001
        /*0060*/ 	.word	0x00000001


	//----- nvinfo : EIATTR_CRS_STACK_SIZE
	.align		4
.L_2653:
        /*0064*/ 	.byte	0x04, 0x1e
        /*0066*/ 	.short	(.L_2655 - .L_2654)
.L_2654:
        /*0068*/ 	.word	0x00000000


	//----- nvinfo : EIATTR_CBANK_PARAM_SIZE
	.align		4
.L_2655:
        /*006c*/ 	.byte	0x03, 0x19
        /*006e*/ 	.short	0x0018


	//----- nvinfo : EIATTR_PARAM_CBANK
	.align		4
        /*0070*/ 	.byte	0x04, 0x0a
        /*0072*/ 	.short	(.L_2657 - .L_2656)
	.align		4
.L_2656:
        /*0074*/ 	.word	index@(.nv.constant0._ZN2at6native29vectorized_elementwise_kernelILi4EZZZNS0_17round_kernel_cudaERNS_18TensorIteratorBaseEENKUlvE_clEvENKUlvE2_clEvEUlN3c108BFloat16EE_St5arrayIPcLm2EEEEviT0_T1_)
        /*0078*/ 	.short	0x0210
        /*007a*/ 	.short	0x0018


	//----- nvinfo : EIATTR_SW_WAR
	.align		4
.L_2657:
        /*007c*/ 	.byte	0x04, 0x36
        /*007e*/ 	.short	(.L_2659 - .L_2658)
.L_2658:
        /*0080*/ 	.word	0x00000008
.L_2659:


//--------------------- .nv.info._ZN2at6native29vectorized_elementwise_kernelILi8EZZZNS0_17round_kernel_cudaERNS_18TensorIteratorBaseEENKUlvE_clEvENKUlvE2_clEvEUlN3c108BFloat16EE_St5arrayIPcLm2EEEEviT0_T1_ --------------------------
	.section	.nv.info._ZN2at6native29vectorized_elementwise_kernelILi8EZZZNS0_17round_kernel_cudaERNS_18TensorIteratorBaseEENKUlvE_clEvENKUlvE2_clEvEUlN3c108BFloat16EE_St5arrayIPcLm2EEEEviT0_T1_,"",@"SHT_CUDA_INFO"
	.sectionflags	@""
	.align	4


	//----- nvinfo : EIATTR_CUDA_API_VERSION
	.align		4
        /*0000*/ 	.byte	0x04, 0x37
        /*0002*/ 	.short	(.L_2661 - .L_2660)
.L_2660:
        /*0004*/ 	.word	0x00000082


	//----- nvinfo : EIATTR_KPARAM_INFO
	.align		4
.L_2661:
        /*0008*/ 	.byte	0x04, 0x17
        /*000a*/ 	.short	(.L_2663 - .L_2662)
.L_2662:
        /*000c*/ 	.word	0x00000000
        /*0010*/ 	.short	0x0002
        /*0012*/ 	.short	0x0008
        /*0014*/ 	.byte	0x00, 0xf0, 0x41, 0x00


	//----- nvinfo : EIATTR_KPARAM_INFO
	.align		4
.L_2663:
        /*0018*/ 	.byte	0x04, 0x17
        /*001a*/ 	.short	(.L_2665 - .L_2664)
.L_2664:
        /*001c*/ 	.word	0x00000000
        /*0020*/ 	.short	0x0001
        /*0022*/ 	.short	0x0004
        /*0024*/ 	.byte	0x00, 0xf0, 0x05, 0x00


	//----- nvinfo : EIATTR_KPARAM_INFO
	.align		4
.L_2665:
        /*0028*/ 	.byte	0x04, 0x17
        /*002a*/ 	.short	(.L_2667 - .L_2666)
.L_2666:
        /*002c*/ 	.word	0x00000000
        /*0030*/ 	.short	0x0000
        /*0032*/ 	.short	0x0000
        /*0034*/ 	.byte	0x00, 0xf0, 0x11, 0x00


	//----- nvinfo : EIATTR_SPARSE_MMA_MASK
	.align		4
.L_2667:
        /*0038*/ 	.byte	0x03, 0x50
        /*003a*/ 	.short	0x0000


	//----- nvinfo : EIATTR_MAXREG_COUNT
	.align		4
        /*003c*/ 	.byte	0x03, 0x1b
        /*003e*/ 	.short	0x00ff


	//----- nvinfo : EIATTR_MERCURY_ISA_VERSION
	.align		4
        /*0040*/ 	.byte	0x03, 0x5f
        /*0042*/ 	.short	0x0101


	//----- nvinfo : EIATTR_EXIT_INSTR_OFFSETS
	.align		4
        /*0044*/ 	.byte	0x04, 0x1c
        /*0046*/ 	.short	(.L_2669 - .L_2668)


	//   ....[0]....
.L_2668:
        /*0048*/ 	.word	0x00000290


	//   ....[1]....
        /*004c*/ 	.word	0x00000be0


	//   ....[2]....
        /*0050*/ 	.word	0x00000c30


	//----- nvinfo : EIATTR_MAX_THREADS
	.align		4
.L_2669:
        /*0054*/ 	.byte	0x04, 0x05
        /*0056*/ 	.short	(.L_2671 - .L_2670)
.L_2670:
        /*0058*/ 	.word	0x00000080
        /*005c*/ 	.word	0x00000001
        /*0060*/ 	.word	0x00000001


	//----- nvinfo : EIATTR_CRS_STACK_SIZE
	.align		4
.L_2671:
        /*0064*/ 	.byte	0x04, 0x1e
        /*0066*/ 	.short	(.L_2673 - .L_2672)
.L_2672:
        /*0068*/ 	.word	0x00000000


	//----- nvinfo : EIATTR_CBANK_PARAM_SIZE
	.align		4
.L_2673:
        /*006c*/ 	.byte	0x03, 0x19
        /*006e*/ 	.short	0x0018


	//----- nvinfo : EIATTR_PARAM_CBANK
	.align		4
        /*0070*/ 	.byte	0x04, 0x0a
        /*0072*/ 	.short	(.L_2675 - .L_2674)
	.align		4
.L_2674:
        /*0074*/ 	.word	index@(.nv.constant0._ZN2at6native29vectorized_elementwise_kernelILi8EZZZNS0_17round_kernel_cudaERNS_18TensorIteratorBaseEENKUlvE_clEvENKUlvE2_clEvEUlN3c108BFloat16EE_St5arrayIPcLm2EEEEviT0_T1_)
        /*0078*/ 	.short	0x0210
        /*007a*/ 	.short	0x0018


	//----- nvinfo : EIATTR_SW_WAR
	.align		4
.L_2675:
        /*007c*/ 	.byte	0x04, 0x36
        /*007e*/ 	.short	(.L_2677 - .L_2676)
.L_2676:
        /*0080*/ 	.word	0x00000008
.L_2677:


//--------------------- .nv.info._ZN2at6native18elementwise_kernelILi128ELi4EZNS0_15gpu_kernel_implIZZZNS0_17round_kernel_cudaERNS_18TensorIteratorBaseEENKUlvE_clEvENKUlvE1_clEvEUlN3c104HalfEE_EEvS4_RKT_EUliE_EEviT1_ --------------------------
	.section	.nv.info._ZN2at6native18elementwise_kernelILi128ELi4EZNS0_15gpu_kernel_implIZZZNS0_17round_kernel_cudaERNS_18TensorIteratorBaseEENKUlvE_clEvENKUlvE1_clEvEUlN3c104HalfEE_EEvS4_RKT_EUliE_EEviT1_,"",@"SHT_CUDA_INFO"
	.sectionflags	@""
	.align	4


	//----- nvinfo : EIATTR_CUDA_API_VERSION
	.align		4
        /*0000*/ 	.byte	0x04, 0x37
        /*0002*/ 	.short	(.L_2679 - .L_2678)
.L_2678:
        /*0004*/ 	.word	0x00000082


	//----- nvinfo : EIATTR_KPARAM_INFO
	.align		4
.L_2679:
        /*0008*/ 	.byte	0x04, 0x17
        /*000a*/ 	.short	(.L_2681 - .L_2680)
.L_2680:
        /*000c*/ 	.word	0x00000000
        /*0010*/ 	.short	0x0001
        /*0012*/ 	.short	0x0008
        /*0014*/ 	.byte	0x00, 0xf0, 0x61, 0x08


	//----- nvinfo : EIATTR_KPARAM_INFO
	.align		4
.L_2681:
        /*0018*/ 	.byte	0x04, 0x17
        /*001a*/ 	.short	(.L_2683 - .L_2682)
.L_2682:
        /*001c*/ 	.word	0x00000000
        /*0020*/ 	.short	0x0000
        /*0022*/ 	.short	0x0000
        /*0024*/ 	.byte	0x00, 0xf0, 0x11, 0x00


	//----- nvinfo : EIATTR_SPARSE_MMA_MASK
	.align		4
.L_2683:
        /*0028*/ 	.byte	0x03, 0x50
        /*002a*/ 	.short	0x0000


	//----- nvinfo : EIATTR_MAXREG_COUNT
	.align		4
        /*002c*/ 	.byte	0x03, 0x1b
        /*002e*/ 	.short	0x0080


	//----- nvinfo : EIATTR_EXTERNS
	.align		4
        /*0030*/ 	.byte	0x04, 0x0f
        /*0032*/ 	.short	(.L_2685 - .L_2684)


	//   ....[0]....
	.align		4
.L_2684:
        /*0034*/ 	.word	index@(__assertfail)


	//----- nvinfo : EIATTR_MERCURY_ISA_VERSION
	.align		4
.L_2685:
        /*0038*/ 	.byte	0x03, 0x5f
        /*003a*/ 	.short	0x0101


	//----- nvinfo : EIATTR_SYSCALL_OFFSETS
	.align		4
        /*003c*/ 	.byte	0x04, 0x46
        /*003e*/ 	.short	(.L_2687 - .L_2686)


	//   ....[0]....
.L_2686:
        /*0040*/ 	.word	0x000022b0


	//   ....[1]....
        /*0044*/ 	.word	0x00003240


	//   ....[2]....
        /*0048*/ 	.word	0x00005550


	//   ....[3]....
        /*004c*/ 	.word	0x000064e0


	//   ....[4]....
        /*0050*/ 	.word	0x000087e0


	//   ....[5]....
        /*0054*/ 	.word	0x00009770


	//   ....[6]....
        /*0058*/ 	.word	0x0000ba60


	//   ....[7]....
        /*005c*/ 	.word	0x0000c9f0


	//----- nvinfo : EIATTR_EXIT_INSTR_OFFSETS
	.align		4
.L_2687:
        /*0060*/ 	.byte	0x04, 0x1c
        /*0062*/ 	.short	(.L_2689 - .L_2688)


	//   ....[0]....
.L_2688:
        /*0064*/ 	.word	0x00009840


	//   ....[1]....
        /*0068*/ 	.word	0x0000bc20


	//   ....[2]....
        /*006c*/ 	.word	0x0000bc60


	//   ....[3]....
        /*0070*/ 	.word	0x0000bd00


	//   ....[4]....
        /*0074*/ 	.word	0x0000bd40


	//   ....[5]....
        /*0078*/ 	.word	0x0000bd80


	//   ....[6]....
        /*007c*/ 	.word	0x0000be10


	//   ....[7]....
        /*0080*/ 	.word	0x0000be30


	//   ....[8]....
        /*0084*/ 	.word	0x0000bed0


	//   ....[9]....
        /*0088*/ 	.word	0x0000bf20


	//   ....[10]....
        /*008c*/ 	.word	0x0000bf70


	//   ....[11]....
        /*0090*/ 	.word	0x0000c040


	//   ....[12]....
        /*0094*/ 	.word	0x0000c0a0


	//   ....[13]....
        /*0098*/ 	.word	0x0000c230


	//   ....[14]....
        /*009c*/ 	.word	0x0000c390


	//   ....[15]....
        /*00a0*/ 	.word	0x0000c3d0


	//   ....[16]....
        /*00a4*/ 	.word	0x0000c490


	//   ....[17]....
        /*00a8*/ 	.word	0x0000c610


	//   ....[18]....
        /*00ac*/ 	.word	0x0000c790


	//   ....[19]....
        /*00b0*/ 	.word	0x0000c8f0


	//   ....[20]....
        /*00b4*/ 	.word	0x0000ca00


	//   ....[21]....
        /*00b8*/ 	.word	0x0000ca40


	//   ....[22]....
        /*00bc*/ 	.word	0x0000ca80


	//----- nvinfo : EIATTR_MAX_THREADS
	.align		4
.L_2689:
        /*00c0*/ 	.byte	0x04, 0x05
        /*00c2*/ 	.short	(.L_2691 - .L_2690)
.L_2690:
        /*00c4*/ 	.word	0x00000080
        /*00c8*/ 	.word	0x00000001
        /*00cc*/ 	.word	0x00000001


	//----- nvinfo : EIATTR_CRS_STACK_SIZE
	.align		4
.L_2691:
        /*00d0*/ 	.byte	0x04, 0x1e
        /*00d2*/ 	.short	(.L_2693 - .L_2692)
.L_2692:
        /*00d4*/ 	.word	0x00000000


	//----- nvinfo : EIATTR_CBANK_PARAM_SIZE
	.align		4
.L_2693:
        /*00d8*/ 	.byte	0x03, 0x19
        /*00da*/ 	.short	0x0220


	//----- nvinfo : EIATTR_PARAM_CBANK
	.align		4
        /*00dc*/ 	.byte	0x04, 0x0a
        /*00de*/ 	.short	(.L_2695 - .L_2694)
	.align		4
.L_2694:
        /*00e0*/ 	.word	index@(.nv.constant0._ZN2at6native18elementwise_kernelILi128ELi4EZNS0_15gpu_kernel_implIZZZNS0_17round_kernel_cudaERNS_18TensorIteratorBaseEENKUlvE_clEvENKUlvE1_clEvEUlN3c104HalfEE_EEvS4_RKT_EUliE_EEviT1_)
        /*00e4*/ 	.short	0x0210
        /*00e6*/ 	.short	0x0220


	//----- nvinfo : EIATTR_SW_WAR
	.align		4
.L_2695:
        /*00e8*/ 	.byte	0x04, 0x36
        /*00ea*/ 	.short	(.L_2697 - .L_2696)
.L_2696:
        /*00ec*/ 	.word	0x00000008
.L_2697:


//--------------------- .nv.info._ZN2at6native27unrolled_elementwise_kernelIZZZNS0_17round_kernel_cudaERNS_18TensorIteratorBaseEENKUlvE_clEvENKUlvE1_clEvEUlN3c104HalfEE_St5arrayIPcLm2EELi4E23TrivialOffsetCalculatorILi1EjESD_NS0_6memory12LoadWithCastILi1EEENSE_13StoreWithCastILi1EEEEEviT_T0_T2_T3_T4_T5_ --------------------------
	.section	.nv.info._ZN2at6native27unrolled_elementwise_kernelIZZZNS0_17round_kernel_cudaERNS_18TensorIteratorBaseEENKUlvE_clEvENKUlvE1_clEvEUlN3c104HalfEE_St5arrayIPcLm2EELi4E23TrivialOffsetCalculatorILi1EjESD_NS0_6memory12LoadWithCastILi1EEENSE_13StoreWithCastILi1EEEEEviT_T0_T2_T3_T4_T5_,"",@"SHT_CUDA_INFO"
	.sectionflags	@""
	.align	4


	//----- nvinfo : EIATTR_CUDA_API_VERSION
	.align		4
        /*0000*/ 	.byte	0x04, 0x37
        /*0002*/ 	.short	(.L_2699 - .L_2698)
.L_2698:
        /*0004*/ 	.word	0x00000082


	//----- nvinfo : EIATTR_KPARAM_INFO
	.align		4
.L_2699:
        /*0008*/ 	.byte	0x04, 0x17
        /*000a*/ 	.short	(.L_2701 - .L_2700)
.L_2700:
        /*000c*/ 	.word	0x00000000
        /*0010*/ 	.short	0x0006
        /*0012*/ 	.short	0x0024
        /*0014*/ 	.byte	0x00, 0xf0, 0x21, 0x00


	//----- nvinfo : EIATTR_KPARAM_INFO
	.align		4
.L_2701:
        /*0018*/ 	.byte	0x04, 0x17
        /*001a*/ 	.short	(.L_2703 - .L_2702)
.L_2702:
        /*001c*/ 	.word	0x00000000
        /*0020*/ 	.short	0x0005
        /*0022*/ 	.short	0x001c
        /*0024*/ 	.byte	0x00, 0xf0, 0x21, 0x00


	//----- nvinfo : EIATTR_KPARAM_INFO
	.align		4
.L_2703:
        /*0028*/ 	.byte	0x04, 0x17
        /*002a*/ 	.short	(.L_2705 - .L_2704)
.L_2704:
        /*002c*/ 	.word	0x00000000
        /*0030*/ 	.short	0x0004
        /*0032*/ 	.short	0x0019
        /*0034*/ 	.byte	0x00, 0xf0, 0x05, 0x00


	//----- nvinfo : EIATTR_KPARAM_INFO
	.align		4
.L_2705:
        /*0038*/ 	.byte	0x04, 0x17
        /*003a*/ 	.short	(.L_2707 - .L_2706)
.L_2706:
        /*003c*/ 	.word	0x00000000
        /*0040*/ 	.short	0x0003
        /*0042*/ 	.short	0x0018
        /*0044*/ 	.byte	0x00, 0xf0, 0x05, 0x00


	//----- nvinfo : EIATTR_KPARAM_INFO
	.align		4
.L_2707:
        /*0048*/ 	.byte	0x04, 0x17
        /*004a*/ 	.short	(.L_2709 - .L_2708)
.L_2708:
        /*004c*/ 	.word	0x00000000
        /*0050*/ 	.short	0x0002
        /*0052*/ 	.short	0x0008
        /*0054*/ 	.byte	0x00, 0xf0, 0x41, 0x00


	//----- nvinfo : EIATTR_KPARAM_INFO
	.align		4
.L_2709:
        /*0058*/ 	.byte	0x04, 0x17
        /*005a*/ 	.short	(.L_2711 - .L_2710)
.L_2710:
        /*005c*/ 	.word	0x00000000
        /*0060*/ 	.short	0x0001
        /*0062*/ 	.short	0x0004
        /*0064*/ 	.byte	0x00, 0xf0, 0x05, 0x00


	//----- nvinfo : EIATTR_KPARAM_INFO
	.align		4
.L_2711:
        /*0068*/ 	.byte	0x04, 0x17
        /*006a*/ 	.short	(.L_2713 - .L_2712)
.L_2712:
        /*006c*/ 	.word	0x00000000
        /*0070*/ 	.short	0x0000
        /*0072*/ 	.short	0x0000
        /*0074*/ 	.byte	0x00, 0xf0, 0x11, 0x00


	//----- nvinfo : EIATTR_SPARSE_MMA_MASK
	.align		4
.L_2713:
        /*0078*/ 	.byte	0x03, 0x50
        /*007a*/ 	.short	0x0000


	//----- nvinfo : EIATTR_MAXREG_COUNT
	.align		4
        /*007c*/ 	.byte	0x03, 0x1b
        /*007e*/ 	.short	0x00ff


	//----- nvinfo : EIATTR_EXTERNS
	.align		4
        /*0080*/ 	.byte	0x04, 0x0f
        /*0082*/ 	.short	(.L_2715 - .L_2714)


	//   ....[0]....
	.align		4
.L_2714:
        /*0084*/ 	.word	index@(__assertfail)


	//----- nvinfo : EIATTR_MERCURY_ISA_VERSION
	.align		4
.L_2715:
        /*0088*/ 	.byte	0x03, 0x5f
        /*008a*/ 	.short	0x0101


	//----- nvinfo : EIATTR_SYSCALL_OFFSETS
	.align		4
        /*008c*/ 	.byte	0x04, 0x46
        /*008e*/ 	.short	(.L_2717 - .L_2716)


	//   ....[0]....
.L_2716:
        /*0090*/ 	.word	0x000010b0


	//   ....[1]....
        /*0094*/ 	.word	0x000021c0


	//   ....[2]....
        /*0098*/ 	.word	0x000032e0


	//   ....[3]....
        /*009c*/ 	.word	0x000043d0


	//   ....[4]....
        /*00a0*/ 	.word	0x00005660


	//   ....[5]....
        /*00a4*/ 	.word	0x00006680


	//   ....[6]....
        /*00a8*/ 	.word	0x00007660


	//   ....[7]....
        /*00ac*/ 	.word	0x00008640


	//----- nvinfo : EIATTR_EXIT_INSTR_OFFSETS
	.align		4
.L_2717:
        /*00b0*/ 	.byte	0x04, 0x1c
        /*00b2*/ 	.short	(.L_2719 - .L_2718)


	//   ....[0]....
.L_2718:
        /*00b4*/ 	.word	0x00007720


	//   ....[1]....
        /*00b8*/ 	.word	0x00007870


	//   ....[2]....
        /*00bc*/ 	.word	0x000078b0


	//   ....[3]....
        /*00c0*/ 	.word	0x00007950


	//   ....[4]....
        /*00c4*/ 	.word	0x00007990


	//   ....[5]....
        /*00c8*/ 	.word	0x000079d0


	//   ....[6]....
        /*00cc*/ 	.word	0x00007a60


	//   ....[7]....
        /*00d0*/ 	.word	0x00007a80


	//   ....[8]....
        /*00d4*/ 	.word	0x00007b20


	//   ....[9]....
        /*00d8*/ 	.word	0x00007b70


	//   ....[10]....
        /*00dc*/ 	.word	0x00007bc0


	//   ....[11]....
        /*00e0*/ 	.word	0x00007c90


	//   ....[12]....
        /*00e4*/ 	.word	0x00007cf0


	//   ....[13]....
        /*00e8*/ 	.word	0x00007e80


	//   ....[14]....
        /*00ec*/ 	.word	0x00007fe0


	//   ....[15]....
        /*00f0*/ 	.word	0x00008020


	//   ....[16]....
        /*00f4*/ 	.word	0x000080e0


	//   ....[17]....
        /*00f8*/ 	.word	0x00008260


	//   ....[18]....
        /*00fc*/ 	.word	0x000083e0


	//   ....[19]....
        /*0100*/ 	.word	0x00008540


	//   ....[20]....
        /*0104*/ 	.word	0x00008650


	//   ....[21]....
        /*0108*/ 	.word	0x00008690


	//   ....[22]....
        /*010c*/ 	.word	0x000086d0


	//----- nvinfo : EIATTR_MAX_THREADS
	.align		4
.L_2719:
        /*0110*/ 	.byte	0x04, 0x05
        /*0112*/ 	.short	(.L_2721 - .L_2720)
.L_2720:
        /*0114*/ 	.word	0x00000080
        /*0118*/ 	.word	0x00000001
        /*011c*/ 	.word	0x00000001


	//----- nvinfo : EIATTR_CRS_STACK_SIZE
	.align		4
.L_2721:
        /*0120*/ 	.byte	0x04, 0x1e
        /*0122*/ 	.short	(.L_2723 - .L_2722)
.L_2722:
        /*0124*/ 	.word	0x00000000


	//----- nvinfo : EIATTR_CBANK_PARAM_SIZE
	.align		4
.L_2723:
        /*0128*/ 	.byte	0x03, 0x19
        /*012a*/ 	.short	0x002c


	//----- nvinfo : EIATTR_PARAM_CBANK
	.align		4
        /*012c*/ 	.byte	0x04, 0x0a
        /*012e*/ 	.short	(.L_2725 - .L_2724)
	.align		4
.L_2724:
        /*0130*/ 	.word	index@(.nv.constant0._ZN2at6native27unrolled_elementwise_kernelIZZZNS0_17round_kernel_cudaERNS_18TensorIteratorBaseEENKUlvE_clEvENKUlvE1_clEvEUlN3c104HalfEE_St5arrayIPcLm2EELi4E23TrivialOffsetCalculatorILi1EjESD_NS0_6memory12LoadWithCastILi1EEENSE_13StoreWithCastILi1EEEEEviT_T0_T2_T3_T4_T5_)
        /*0134*/ 	.short	0x0210
        /*0136*/ 	.short	0x002c


	//----- nvinfo : EIATTR_SW_WAR
	.align		4
.L_2725:
        /*0138*/ 	.byte	0x04, 0x36
        /*013a*/ 	.short	(.L_2727 - .L_2726)
.L_2726:
        /*013c*/ 	.word	0x00000008
.L_2727:


//--------------------- .nv.info._ZN2at6native18elementwise_kernelILi128ELi4EZNS0_22gpu_kernel_impl_nocastIZZZNS0_17round_kernel_cudaERNS_18TensorIteratorBaseEENKUlvE_clEvENKUlvE1_clEvEUlN3c104HalfEE_EEvS4_RKT_EUliE_EEviT1_ --------------------------
	.section	.nv.info._ZN2at6native18elementwise_kernelILi128ELi4EZNS0_22gpu_kernel_impl_nocastIZZZNS0_17round_kernel_cudaERNS_18TensorIteratorBaseEENKUlvE_clEvENKUlvE1_clEvEUlN3c104HalfEE_EEvS4_RKT_EUliE_EEviT1_,"",@"SHT_CUDA_INFO"
	.sectionflags	@""
	.align	4


	//----- nvinfo : EIATTR_CUDA_API_VERSION
	.align		4
        /*0000*/ 	.byte	0x04, 0x37
        /*0002*/ 	.short	(.L_2729 - .L_2728)
.L_2728:
        /*0004*/ 	.word	0x00000082


	//----- nvinfo : EIATTR_KPARAM_INFO
	.align		4
.L_2729:
        /*0008*/ 	.byte	0x04, 0x17
        /*000a*/ 	.short	(.L_2731 - .L_2730)
.L_2730:
        /*000c*/ 	.word	0x00000000
        /*0010*/ 	.short	0x0001
        /*0012*/ 	.short	0x0008
        /*0014*/ 	.byte	0x00, 0xf0, 0x61, 0x08


	//----- nvinfo : EIATTR_KPARAM_INFO
	.align		4
.L_2731:
        /*0018*/ 	.byte	0x04, 0x17
        /*001a*/ 	.short	(.L_2733 - .L_2732)
.L_2732:
        /*001c*/ 	.word	0x00000000
        /*0020*/ 	.short	0x0000
        /*0022*/ 	.short	0x0000
        /*0024*/ 	.byte	0x00, 0xf0, 0x11, 0x00


	//----- nvinfo : EIATTR_SPARSE_MMA_MASK
	.align		4
.L_2733:
        /*0028*/ 	.byte	0x03, 0x50
        /*002a*/ 	.short	0x0000


	//----- nvinfo : EIATTR_MAXREG_COUNT
	.align		4
        /*002c*/ 	.byte	0x03, 0x1b
        /*002e*/ 	.short	0x0080


	//----- nvinfo : EIATTR_MERCURY_ISA_VERSION
	.align		4
        /*0030*/ 	.byte	0x03, 0x5f
        /*0032*/ 	.short	0x0101


	//----- nvinfo : EIATTR_EXIT_INSTR_OFFSETS
	.align		4
        /*0034*/ 	.byte	0x04, 0x1c
        /*0036*/ 	.short	(.L_2735 - .L_2734)


	//   ....[0]....
.L_2734:
        /*0038*/ 	.word	0x00003bf0


	//   ....[1]....
        /*003c*/ 	.word	0x00004f90


	//----- nvinfo : EIATTR_MAX_THREADS
	.align		4
.L_2735:
        /*0040*/ 	.byte	0x04, 0x05
        /*0042*/ 	.short	(.L_2737 - .L_2736)
.L_2736:
        /*0044*/ 	.word	0x00000080
        /*0048*/ 	.word	0x00000001
        /*004c*/ 	.word	0x00000001


	//----- nvinfo : EIATTR_CRS_STACK_SIZE
	.align		4
.L_2737:
        /*0050*/ 	.byte	0x04, 0x1e
        /*0052*/ 	.short	(.L_2739 - .L_2738)
.L_2738:
        /*0054*/ 	.word	0x00000000


	//----- nvinfo : EIATTR_CBANK_PARAM_SIZE
	.align		4
.L_2739:
        /*0058*/ 	.byte	0x03, 0x19
        /*005a*/ 	.short	0x0220


	//----- nvinfo : EIATTR_PARAM_CBANK
	.align		4
        /*005c*/ 	.byte	0x04, 0x0a
        /*005e*/ 	.short	(.L_2741 - .L_2740)
	.align		4
.L_2740:
        /*0060*/ 	.word	index@(.nv.constant0._ZN2at6native18elementwise_kernelILi128ELi4EZNS0_22gpu_kernel_impl_nocastIZZZNS0_17round_kernel_cudaERNS_18TensorIteratorBaseEENKUlvE_clEvENKUlvE1_clEvEUlN3c104HalfEE_EEvS4_RKT_EUliE_EEviT1_)
        /*0064*/ 	.short	0x0210
        /*0066*/ 	.short	0x0220


	//----- nvinfo : EIATTR_SW_WAR
	.align		4
.L_2741:
        /*0068*/ 	.byte	0x04, 0x36
        /*006a*/ 	.short	(.L_2743 - .L_2742)
.L_2742:
        /*006c*/ 	.word	0x00000008
.L_2743:


//--------------------- .nv.info._ZN2at6native27unrolled_elementwise_kernelIZZZNS0_17round_kernel_cudaERNS_18TensorIteratorBaseEENKUlvE_clEvENKUlvE1_clEvEUlN3c104HalfEE_St5arrayIPcLm2EELi4E23TrivialOffsetCalculatorILi1EjESD_NS0_6memory15LoadWithoutCastENSE_16StoreWithoutCastEEEviT_T0_T2_T3_T4_T5_ --------------------------
	.section	.nv.info._ZN2at6native27unrolled_elementwise_kernelIZZZNS0_17round_kernel_cudaERNS_18TensorIteratorBaseEENKUlvE_clEvENKUlvE1_clEvEUlN3c104HalfEE_St5arrayIPcLm2EELi4E23TrivialOffsetCalculatorILi1EjESD_NS0_6memory15LoadWithoutCastENSE_16StoreWithoutCastEEEviT_T0_T2_T3_T4_T5_,"",@"SHT_CUDA_INFO"
	.sectionflags	@""
	.align	4


	//----- nvinfo : EIATTR_CUDA_API_VERSION
	.align		4
        /*0000*/ 	.byte	0x04, 0x37
        /*0002*/ 	.short	(.L_2745 - .L_2744)
.L_2744:
        /*0004*/ 	.word	0x00000082


	//----- nvinfo : EIATTR_KPARAM_INFO
	.align		4
.L_2745:
        /*0008*/ 	.byte	0x04, 0x17
        /*000a*/ 	.short	(.L_2747 - .L_2746)
.L_2746:
        /*000c*/ 	.word	0x00000000
        /*0010*/ 	.short	0x0006
        /*0012*/ 	.short	0x001b
        /*0014*/ 	.byte	0x00, 0xf0, 0x05, 0x00


	//----- nvinfo : EIATTR_KPARAM_INFO
	.align		4
.L_2747:
        /*0018*/ 	.byte	0x04, 0x17
        /*001a*/ 	.short	(.L_2749 - .L_2748)
.L_2748:
        /*001c*/ 	.word	0x00000000
        /*0020*/ 	.short	0x0005
        /*0022*/ 	.short	0x001a
        /*0024*/ 	.byte	0x00, 0xf0, 0x05, 0x00


	//----- nvinfo : EIATTR_KPARAM_INFO
	.align		4
.L_2749:
        /*0028*/ 	.byte	0x04, 0x17
        /*002a*/ 	.short	(.L_2751 - .L_2750)
.L_2750:
        /*002c*/ 	.word	0x00000000
        /*0030*/ 	.short	0x0004
        /*0032*/ 	.short	0x0019
        /*0034*/ 	.byte	0x00, 0xf0, 0x05, 0x00


	//----- nvinfo : EIATTR_KPARAM_INFO
	.align		4
.L_2751:
        /*0038*/ 	.byte	0x04, 0x17
        /*003a*/ 	.short	(.L_2753 - .L_2752)
.L_2752:
        /*003c*/ 	.word	0x00000000
        /*0040*/ 	.short	0x0003
        /*0042*/ 	.short	0x0018
        /*0044*/ 	.byte	0x00, 0xf0, 0x05, 0x00


	//----- nvinfo : EIATTR_KPARAM_INFO
	.align		4
.L_2753:
        /*0048*/ 	.byte	0x04, 0x17
        /*004a*/ 	.short	(.L_2755 - .L_2754)
.L_2754:
        /*004c*/ 	.word	0x00000000
        /*0050*/ 	.short	0x0002
        /*0052*/ 	.short	0x0008
        /*0054*/ 	.byte	0x00, 0xf0, 0x41, 0x00


	//----- nvinfo : EIATTR_KPARAM_INFO
	.align		4
.L_2755:
        /*0058*/ 	.byte	0x04, 0x17
        /*005a*/ 	.short	(.L_2757 - .L_2756)
.L_2756:
        /*005c*/ 	.word	0x00000000
        /*0060*/ 	.short	0x0001
        /*0062*/ 	.short	0x0004
        /*0064*/ 	.byte	0x00, 0xf0, 0x05, 0x00


	//----- nvinfo : EIATTR_KPARAM_INFO
	.align		4
.L_2757:
        /*0068*/ 	.byte	0x04, 0x17
        /*006a*/ 	.short	(.L_2759 - .L_2758)
.L_2758:
        /*006c*/ 	.word	0x00000000
        /*0070*/ 	.short	0x0000
        /*0072*/ 	.short	0x0000
        /*0074*/ 	.byte	0x00, 0xf0, 0x11, 0x00


	//----- nvinfo : EIATTR_SPARSE_MMA_MASK
	.align		4
.L_2759:
        /*0078*/ 	.byte	0x03, 0x50
        /*007a*/ 	.short	0x0000


	//----- nvinfo : EIATTR_MAXREG_COUNT
	.align		4
        /*007c*/ 	.byte	0x03, 0x1b
        /*007e*/ 	.short	0x00ff


	//----- nvinfo : EIATTR_MERCURY_ISA_VERSION
	.align		4
        /*0080*/ 	.byte	0x03, 0x5f
        /*0082*/ 	.short	0x0101


	//----- nvinfo : EIATTR_EXIT_INSTR_OFFSETS
	.align		4
        /*0084*/ 	.byte	0x04, 0x1c
        /*0086*/ 	.short	(.L_2761 - .L_2760)


	//   ....[0]....
.L_2760:
        /*0088*/ 	.word	0x00000470


	//   ....[1]....
        /*008c*/ 	.word	0x000004e0


	//----- nvinfo : EIATTR_MAX_THREADS
	.align		4
.L_2761:
        /*0090*/ 	.byte	0x04, 0x05
        /*0092*/ 	.short	(.L_2763 - .L_2762)
.L_2762:
        /*0094*/ 	.word	0x00000080
        /*0098*/ 	.word	0x00000001
        /*009c*/ 	.word	0x00000001


	//----- nvinfo : EIATTR_CRS_STACK_SIZE
	.align		4
.L_2763:
        /*00a0*/ 	.byte	0x04, 0x1e
        /*00a2*/ 	.short	(.L_2765 - .L_2764)
.L_2764:
        /*00a4*/ 	.word	0x00000000


	//----- nvinfo : EIATTR_CBANK_PARAM_SIZE
	.align		4
.L_2765:
        /*00a8*/ 	.byte	0x03, 0x19
        /*00aa*/ 	.short	0x001c


	//----- nvinfo : EIATTR_PARAM_CBANK
	.align		4
        /*00ac*/ 	.byte	0x04, 0x0a
        /*00ae*/ 	.short	(.L_2767 - .L_2766)
	.align		4
.L_2766:
        /*00b0*/ 	.word	index@(.nv.constant0._ZN2at6native27unrolled_elementwise_kernelIZZZNS0_17round_kernel_cudaERNS_18TensorIteratorBaseEENKUlvE_clEvENKUlvE1_clEvEUlN3c104HalfEE_St5arrayIPcLm2EELi4E23TrivialOffsetCalculatorILi1EjESD_NS0_6memory15LoadWithoutCastENSE_16StoreWithoutCastEEEviT_T0_T2_T3_T4_T5_)
        /*00b4*/ 	.short	0x0210
        /*00b6*/ 	.short	0x001c


	//----- nvinfo : EIATTR_SW_WAR
	.align		4
.L_2767:
        /*00b8*/ 	.byte	0x04, 0x36
        /*00ba*/ 	.short	(.L_2769 - .L_2768)
.L_2768:
        /*00bc*/ 	.word	0x00000008
.L_2769:


//--------------------- .nv.info._ZN2at6native29vectorized_elementwise_kernelILi2EZZZNS0_17round_kernel_cudaERNS_18TensorIteratorBaseEENKUlvE_clEvENKUlvE1_clEvEUlN3c104HalfEE_St5arrayIPcLm2EEEEviT0_T1_ --------------------------
	.section	.nv.info._ZN2at6native29vectorized_elementwise_kernelILi2EZZZNS0_17round_kernel_cudaERNS_18TensorIteratorBaseEENKUlvE_clEvENKUlvE1_clEvEUlN3c104HalfEE_St5arrayIPcLm2EEEEviT0_T1_,"",@"SHT_CUDA_INFO"
	.sectionflags	@""
	.align	4


	//----- nvinfo : EIATTR_CUDA_API_VERSION
	.align		4
        /*0000*/ 	.byte	0x04, 0x37
        /*0002*/ 	.short	(.L_2771 - .L_2770)
.L_2770:
        /*0004*/ 	.word	0x00000082


	//----- nvinfo : EIATTR_KPARAM_INFO
	.align		4
.L_2771:
        /*0008*/ 	.byte	0x04, 0x17
        /*000a*/ 	.short	(.L_2773 - .L_2772)
.L_2772:
        /*000c*/ 	.word	0x00000000
        /*0010*/ 	.short	0x0002
        /*0012*/ 	.short	0x0008
        /*0014*/ 	.byte	0x00, 0xf0, 0x41, 0x00


	//----- nvinfo : EIATTR_KPARAM_INFO
	.align		4
.L_2773:
        /*0018*/ 	.byte	0x04, 0x17
        /*001a*/ 	.short	(.L_2775 - .L_2774)
.L_2774:
        /*001c*/ 	.word	0x00000000
        /*0020*/ 	.short	0x0001
        /*0022*/ 	.short	0x0004
        /*0024*/ 	.byte	0x00, 0xf0, 0x05, 0x00


	//----- nvinfo : EIATTR_KPARAM_INFO
	.align		4
.L_2775:
        /*0028*/ 	.byte	0x04, 0x17
        /*002a*/ 	.short	(.L_2777 - .L_2776)
.L_2776:
        /*002c*/ 	.word	0x00000000
        /*0030*/ 	.short	0x0000
        /*0032*/ 	.short	0x0000
        /*0034*/ 	.byte	0x00, 0xf0, 0x11, 0x00


	//----- nvinfo : EIATTR_SPARSE_MMA_MASK
	.align		4
.L_2777:
        /*0038*/ 	.byte	0x03, 0x50
        /*003a*/ 	.short	0x0000


	//----- nvinfo : EIATTR_MAXREG_COUNT
	.align		4
        /*003c*/ 	.byte	0x03, 0x1b
        /*003e*/ 	.short	0x00ff


	//----- nvinfo : EIATTR_MERCURY_ISA_VERSION
	.align		4
        /*0040*/ 	.byte	0x03, 0x5f
        /*0042*/ 	.short	0x0101


	//----- nvinfo : EIATTR_EXIT_INSTR_OFFSETS
	.align		4
        /*0044*/ 	.byte	0x04, 0x1c
        /*0046*/ 	.short	(.L_2779 - .L_2778)


	//   ....[0]....
.L_2778:
        /*0048*/ 	.word	0x000002b0


	//   ....[1]....
        /*004c*/ 	.word	0x00000c00


	//   ....[2]....
        /*0050*/ 	.word	0x00000c50


	//----- nvinfo : EIATTR_MAX_THREADS
	.align		4
.L_2779:
        /*0054*/ 	.byte	0x04, 0x05
        /*0056*/ 	.short	(.L_2781 - .L_2780)
.L_2780:
        /*0058*/ 	.word	0x00000080
        /*005c*/ 	.word	0x00000001
        /*0060*/ 	.word	0x00000001


	//----- nvinfo : EIATTR_CRS_STACK_SIZE
	.align		4
.L_2781:
        /*0064*/ 	.byte	0x04, 0x1e
        /*0066*/ 	.short	(.L_2783 - .L_2782)
.L_2782:
        /*0068*/ 	.word	0x00000000


	//----- nvinfo : EIATTR_CBANK_PARAM_SIZE
	.align		4
.L_2783:
        /*006c*/ 	.byte	0x03, 0x19
        /*006e*/ 	.short	0x0018


	//----- nvinfo : EIATTR_PARAM_CBANK
	.align		4
        /*0070*/ 	.byte	0x04, 0x0a
        /*0072*/ 	.short	(.L_2785 - .L_2784)
	.align		4
.L_2784:
        /*0074*/ 	.word	index@(.nv.constant0._ZN2at6native29vectorized_elementwise_kernelILi2EZZZNS0_17round_kernel_cudaERNS_18TensorIteratorBaseEENKUlvE_clEvENKUlvE1_clEvEUlN3c104HalfEE_St5arrayIPcLm2EEEEviT0_T1_)
        /*0078*/ 	.short	0x0210
        /*007a*/ 	.short	0x0018


	//----- nvinfo : EIATTR_SW_WAR
	.align		4
.L_2785:
        /*007c*/ 	.byte	0x04, 0x36
        /*007e*/ 	.short	(.L_2787 - .L_2786)
.L_2786:
        /*0080*/ 	.word	0x00000008
.L_2787:


//--------------------- .nv.info._ZN2at6native29vectorized_elementwise_kernelILi4EZZZNS0_17round_kernel_cudaERNS_18TensorIteratorBaseEENKUlvE_clEvENKUlvE1_clEvEUlN3c104HalfEE_St5arrayIPcLm2EEEEviT0_T1_ --------------------------
	.section	.nv.info._ZN2at6native29vectorized_elementwise_kernelILi4EZZZNS0_17round_kernel_cudaERNS_18TensorIteratorBaseEENKUlvE_clEvENKUlvE1_clEvEUlN3c104HalfEE_St5arrayIPcLm2EEEEviT0_T1_,"",@"SHT_CUDA_INFO"
	.sectionflags	@""
	.align	4


	//----- nvinfo : EIATTR_CUDA_API_VERSION
	.align		4
        /*0000*/ 	.byte	0x04, 0x37
        /*0002*/ 	.short	(.L_2789 - .L_2788)
.L_2788:
        /*0004*/ 	.word	0x00000082


	//----- nvinfo : EIATTR_KPARAM_INFO
	.align		4
.L_2789:
        /*0008*/ 	.byte	0x04, 0x17
        /*000a*/ 	.short	(.L_2791 - .L_2790)
.L_2790:
        /*000c*/ 	.word	0x00000000
        /*0010*/ 	.short	0x0002
        /*0012*/ 	.short	0x0008
        /*0014*/ 	.byte	0x00, 0xf0, 0x41, 0x00


	//----- nvinfo : EIATTR_KPARAM_INFO
	.align		4
.L_2791:
        /*0018*/ 	.byte	0x04, 0x17
        /*001a*/ 	.short	(.L_2793 - .L_2792)
.L_2792:
        /*001c*/ 	.word	0x00000000
        /*0020*/ 	.short	0x0001
        /*0022*/ 	.short	0x0004
        /*0024*/ 	.byte	0x00, 0xf0, 0x05, 0x00


	//----- nvinfo : EIATTR_KPARAM_INFO
	.align		4
.L_2793:
        /*0028*/ 	.byte	0x04, 0x17
        /*002a*/ 	.short	(.L_2795 - .L_2794)
.L_2794:
        /*002c*/ 	.word	0x00000000
        /*0030*/ 	.short	0x0000
        /*0032*/ 	.short	0x0000
        /*0034*/ 	.byte	0x00, 0xf0, 0x11, 0x00


	//----- nvinfo : EIATTR_SPARSE_MMA_MASK
	.align		4
.L_2795:
        /*0038*/ 	.byte	0x03, 0x50
        /*003a*/ 	.short	0x0000


	//----- nvinfo : EIATTR_MAXREG_COUNT
	.align		4
        /*003c*/ 	.byte	0x03, 0x1b
        /*003e*/ 	.short	0x00ff


	//----- nvinfo : EIATTR_MERCURY_ISA_VERSION
	.align		4
        /*0040*/ 	.byte	0x03, 0x5f
        /*0042*/ 	.short	0x0101


	//----- nvinfo : EIATTR_EXIT_INSTR_OFFSETS
	.align		4
        /*0044*/ 	.byte	0x04, 0x1c
        /*0046*/ 	.short	(.L_2797 - .L_2796)


	//   ....[0]....
.L_2796:
        /*0048*/ 	.word	0x00000270


	//   ....[1]....
        /*004c*/ 	.word	0x00000bc0


	//   ....[2]....
        /*0050*/ 	.word	0x00000c10


	//----- nvinfo : EIATTR_MAX_THREADS
	.align		4
.L_2797:
        /*0054*/ 	.byte	0x04, 0x05
        /*0056*/ 	.short	(.L_2799 - .L_2798)
.L_2798:
        /*0058*/ 	.word	0x00000080
        /*005c*/ 	.word	0x00000001
        /*0060*/ 	.word	0x00000001


	//----- nvinfo : EIATTR_CRS_STACK_SIZE
	.align		4
.L_2799:
        /*0064*/ 	.byte	0x04, 0x1e
        /*0066*/ 	.short	(.L_2801 - .L_2800)
.L_2800:
        /*0068*/ 	.word	0x00000000


	//----- nvinfo : EIATTR_CBANK_PARAM_SIZE
	.align		4
.L_2801:
        /*006c*/ 	.byte	0x03, 0x19
        /*006e*/ 	.short	0x0018


	//----- nvinfo : EIATTR_PARAM_CBANK
	.align		4
        /*0070*/ 	.byte	0x04, 0x0a
        /*0072*/ 	.short	(.L_2803 - .L_2802)
	.align		4
.L_2802:
        /*0074*/ 	.word	index@(.nv.constant0._ZN2at6native29vectorized_elementwise_kernelILi4EZZZNS0_17round_kernel_cudaERNS_18TensorIteratorBaseEENKUlvE_clEvENKUlvE1_clEvEUlN3c104HalfEE_St5arrayIPcLm2EEEEviT0_T1_)
        /*0078*/ 	.short	0x0210
        /*007a*/ 	.short	0x0018


	//----- nvinfo : EIATTR_SW_WAR
	.align		4
.L_2803:
        /*007c*/ 	.byte	0x04, 0x36
        /*007e*/ 	.short	(.L_2805 - .L_2804)
.L_2804:
        /*0080*/ 	.word	0x00000008
.L_2805:


//--------------------- .nv.info._ZN2at6native29vectorized_elementwise_kernelILi8EZZZNS0_17round_kernel_cudaERNS_18TensorIteratorBaseEENKUlvE_clEvENKUlvE1_clEvEUlN3c104HalfEE_St5arrayIPcLm2EEEEviT0_T1_ --------------------------
	.section	.nv.info._ZN2at6native29vectorized_elementwise_kernelILi8EZZZNS0_17round_kernel_cudaERNS_18TensorIteratorBaseEENKUlvE_clEvENKUlvE1_clEvEUlN3c104HalfEE_St5arrayIPcLm2EEEEviT0_T1_,"",@"SHT_CUDA_INFO"
	.sectionflags	@""
	.align	4


	//----- nvinfo : EIATTR_CUDA_API_VERSION
	.align		4
        /*0000*/ 	.byte	0x04, 0x37
        /*0002*/ 	.short	(.L_2807 - .L_2806)
.L_2806:
        /*0004*/ 	.word	0x00000082


	//----- nvinfo : EIATTR_KPARAM_INFO
	.align		4
.L_2807:
        /*0008*/ 	.byte	0x04, 0x17
        /*000a*/ 	.short	(.L_2809 - .L_2808)
.L_2808:
        /*000c*/ 	.word	0x00000000
        /*0010*/ 	.short	0x0002
        /*0012*/ 	.short	0x0008
        /*0014*/ 	.byte	0x00, 0xf0, 0x41, 0x00


	//----- nvinfo : EIATTR_KPARAM_INFO
	.align		4
.L_2809:
        /*0018*/ 	.byte	0x04, 0x17
        /*001a*/ 	.short	(.L_2811 - .L_2810)
.L_2810:
        /*001c*/ 	.word	0x00000000
        /*0020*/ 	.short	0x0001
        /*0022*/ 	.short	0x0004
        /*0024*/ 	.byte	0x00, 0xf0, 0x05, 0x00


	//----- nvinfo : EIATTR_KPARAM_INFO
	.align		4
.L_2811:
        /*0028*/ 	.byte	0x04, 0x17
        /*002a*/ 	.short	(.L_2813 - .L_2812)
.L_2812:
        /*002c*/ 	.word	0x00000000
        /*0030*/ 	.short	0x0000
        /*0032*/ 	.short	0x0000
        /*0034*/ 	.byte	0x00, 0xf0, 0x11, 0x00


	//----- nvinfo : EIATTR_SPARSE_MMA_MASK
	.align		4
.L_2813:
        /*0038*/ 	.byte	0x03, 0x50
        /*003a*/ 	.short	0x0000


	//----- nvinfo : EIATTR_MAXREG_COUNT
	.align		4
        /*003c*/ 	.byte	0x03, 0x1b
        /*003e*/ 	.short	0x00ff


	//----- nvinfo : EIATTR_MERCURY_ISA_VERSION
	.align		4
        /*0040*/ 	.byte	0x03, 0x5f
        /*0042*/ 	.short	0x0101


	//----- nvinfo : EIATTR_EXIT_INSTR_OFFSETS
	.align		4
        /*0044*/ 	.byte	0x04, 0x1c
        /*0046*/ 	.short	(.L_2815 - .L_2814)


	//   ....[0]....
.L_2814:
        /*0048*/ 	.word	0x00000250


	//   ....[1]....
        /*004c*/ 	.word	0x00000ba0


	//   ....[2]....
        /*0050*/ 	.word	0x00000bf0


	//----- nvinfo : EIATTR_MAX_THREADS
	.align		4
.L_2815:
        /*0054*/ 	.byte	0x04, 0x05
        /*0056*/ 	.short	(.L_2817 - .L_2816)
.L_2816:
        /*0058*/ 	.word	0x00000080
        /*005c*/ 	.word	0x00000001
        /*0060*/ 	.word	0x00000001


	//----- nvinfo : EIATTR_CRS_STACK_SIZE
	.align		4
.L_2817:
        /*0064*/ 	.byte	0x04, 0x1e
        /*0066*/ 	.short	(.L_2819 - .L_2818)
.L_2818:
        /*0068*/ 	.word	0x00000000


	//----- nvinfo : EIATTR_CBANK_PARAM_SIZE
	.align		4
.L_2819:
        /*006c*/ 	.byte	0x03, 0x19
        /*006e*/ 	.short	0x0018


	//----- nvinfo : EIATTR_PARAM_CBANK
	.align		4
        /*0070*/ 	.byte	0x04, 0x0a
        /*0072*/ 	.short	(.L_2821 - .L_2820)
	.align		4
.L_2820:
        /*0074*/ 	.word	index@(.nv.constant0._ZN2at6native29vectorized_elementwise_kernelILi8EZZZNS0_17round_kernel_cudaERNS_18TensorIteratorBaseEENKUlvE_clEvENKUlvE1_clEvEUlN3c104HalfEE_St5arrayIPcLm2EEEEviT0_T1_)
        /*0078*/ 	.short	0x0210
        /*007a*/ 	.short	0x0018


	//----- nvinfo : EIATTR_SW_WAR
	.align		4
.L_2821:
        /*007c*/ 	.byte	0x04, 0x36
        /*007e*/ 	.short	(.L_2823 - .L_2822)
.L_2822:
        /*0080*/ 	.word	0x00000008
.L_2823:


//--------------------- .nv.info._ZN2at6native18elementwise_kernelILi128ELi4EZNS0_15gpu_kernel_implIZZZNS0_17round_kernel_cudaERNS_18TensorIteratorBaseEENKUlvE_clEvENKUlvE0_clEvEUlfE_EEvS4_RKT_EUliE_EEviT1_ --------------------------
	.section	.nv.info._ZN2at6native18elementwise_kernelILi128ELi4EZNS0_15gpu_kernel_implIZZZNS0_17round_kernel_cudaERNS_18TensorIteratorBaseEENKUlvE_clEvENKUlvE0_clEvEUlfE_EEvS4_RKT_EUliE_EEviT1_,"",@"SHT_CUDA_INFO"
	.sectionflags	@""
	.align	4


	//----- nvinfo : EIATTR_CUDA_API_VERSION
	.align		4
        /*0000*/ 	.byte	0x04, 0x37
        /*0002*/ 	.short	(.L_2825 - .L_2824)
.L_2824:
        /*0004*/ 	.word	0x00000082


	//----- nvinfo : EIATTR_KPARAM_INFO
	.align		4
.L_2825:
        /*0008*/ 	.byte	0x04, 0x17
        /*000a*/ 	.short	(.L_2827 - .L_2826)
.L_2826:
        /*000c*/ 	.word	0x00000000
        /*0010*/ 	.short	0x0001
        /*0012*/ 	.short	0x0008
        /*0014*/ 	.byte	0x00, 0xf0, 0x61, 0x08


	//----- nvinfo : EIATTR_KPARAM_INFO
	.align		4
.L_2827:
        /*0018*/ 	.byte	0x04, 0x17
        /*001a*/ 	.short	(.L_2829 - .L_2828)
.L_2828:
        /*001c*/ 	.word	0x00000000
        /*0020*/ 	.short	0x0000
        /*0022*/ 	.short	0x0000
        /*0024*/ 	.byte	0x00, 0xf0, 0x11, 0x00


	//----- nvinfo : EIATTR_SPARSE_MMA_MASK
	.align		4
.L_2829:
        /*0028*/ 	.byte	0x03, 0x50
        /*002a*/ 	.short	0x0000


	//----- nvinfo : EIATTR_MAXREG_COUNT
	.align		4
        /*002c*/ 	.byte	0x03, 0x1b
        /*002e*/ 	.short	0x0080


	//----- nvinfo : EIATTR_EXTERNS
	.align		4
        /*0030*/ 	.byte	0x04, 0x0f
        /*0032*/ 	.short	(.L_2831 - .L_2830)


	//   ....[0]....
	.align		4
.L_2830:
        /*0034*/ 	.word	index@(__assertfail)


	//----- nvinfo : EIATTR_MERCURY_ISA_VERSION
	.align		4
.L_2831:
        /*0038*/ 	.byte	0x03, 0x5f
        /*003a*/ 	.short	0x0101


	//----- nvinfo : EIATTR_SYSCALL_OFFSETS
	.align		4
        /*003c*/ 	.byte	0x04, 0x46
        /*003e*/ 	.short	(.L_2833 - .L_2832)


	//   ....[0]....
.L_2832:
        /*0040*/ 	.word	0x00002150


	//   ....[1]....
        /*0044*/ 	.word	0x00002fa0


	//   ....[2]....
        /*0048*/ 	.word	0x00005130


	//   ....[3]....
        /*004c*/ 	.word	0x00005f80


	//   ....[4]....
        /*0050*/ 	.word	0x00008100


	//   ....[5]....
        /*0054*/ 	.word	0x00008f50


	//   ....[6]....
        /*0058*/ 	.word	0x0000b0c0


	//   ....[7]....
        /*005c*/ 	.word	0x0000bf10


	//----- nvinfo : EIATTR_EXIT_INSTR_OFFSETS
	.align		4
.L_2833:
        /*0060*/ 	.byte	0x04, 0x1c
        /*0062*/ 	.short	(.L_2835 - .L_2834)


	//   ....[0]....
.L_2834:
        /*0064*/ 	.word	0x00009000


	//   ....[1]....
        /*0068*/ 	.word	0x0000b240


	//   ....[2]....
        /*006c*/ 	.word	0x0000b270


	//   ....[3]....
        /*0070*/ 	.word	0x0000b300


	//   ....[4]....
        /*0074*/ 	.word	0x0000b330


	//   ....[5]....
        /*0078*/ 	.word	0x0000b360


	//   ....[6]....
        /*007c*/ 	.word	0x0000b3e0


	//   ....[7]....
        /*0080*/ 	.word	0x0000b410


	//   ....[8]....
        /*0084*/ 	.word	0x0000b4a0


	//   ....[9]....
        /*0088*/ 	.word	0x0000b4e0


	//   ....[10]....
        /*008c*/ 	.word	0x0000b520


	//   ....[11]....
        /*0090*/ 	.word	0x0000b5e0


	//   ....[12]....
        /*0094*/ 	.word	0x0000b630


	//   ....[13]....
        /*0098*/ 	.word	0x0000b7b0


	//   ....[14]....
        /*009c*/ 	.word	0x0000b900


	//   ....[15]....
        /*00a0*/ 	.word	0x0000b930


	//   ....[16]....
        /*00a4*/ 	.word	0x0000b9e0


	//   ....[17]....
        /*00a8*/ 	.word	0x0000bb50


	//   ....[18]....
        /*00ac*/ 	.word	0x0000bcc0


	//   ....[19]....
        /*00b0*/ 	.word	0x0000be10


	//   ....[20]....
        /*00b4*/ 	.word	0x0000bf20


	//   ....[21]....
        /*00b8*/ 	.word	0x0000bf50


	//   ....[22]....
        /*00bc*/ 	.word	0x0000bf80


	//----- nvinfo : EIATTR_MAX_THREADS
	.align		4
.L_2835:
        /*00c0*/ 	.byte	0x04, 0x05
        /*00c2*/ 	.short	(.L_2837 - .L_2836)
.L_2836:
        /*00c4*/ 	.word	0x00000080
        /*00c8*/ 	.word	0x00000001
        /*00cc*/ 	.word	0x00000001


	//----- nvinfo : EIATTR_CRS_STACK_SIZE
	.align		4
.L_2837:
        /*00d0*/ 	.byte	0x04, 0x1e
        /*00d2*/ 	.short	(.L_2839 - .L_2838)
.L_2838:
        /*00d4*/ 	.word	0x00000000


	//----- nvinfo : EIATTR_CBANK_PARAM_SIZE
	.align		4
.L_2839:
        /*00d8*/ 	.byte	0x03, 0x19
        /*00da*/ 	.short	0x0220


	//----- nvinfo : EIATTR_PARAM_CBANK
	.align		4
        /*00dc*/ 	.byte	0x04, 0x0a
        /*00de*/ 	.short	(.L_2841 - .L_2840)
	.align		4
.L_2840:
        /*00e0*/ 	.word	index@(.nv.constant0._ZN2at6native18elementwise_kernelILi128ELi4EZNS0_15gpu_kernel_implIZZZNS0_17round_kernel_cudaERNS_18TensorIteratorBaseEENKUlvE_clEvENKUlvE0_clEvEUlfE_EEvS4_RKT_EUliE_EEviT1_)
        /*00e4*/ 	.short	0x0210
        /*00e6*/ 	.short	0x0220


	//----- nvinfo : EIATTR_SW_WAR
	.align		4
.L_2841:
        /*00e8*/ 	.byte	0x04, 0x36
        /*00ea*/ 	.short	(.L_2843 - .L_2842)
.L_2842:
        /*00ec*/ 	.word	0x00000008
.L_2843:


//--------------------- .nv.info._ZN2at6native27unrolled_elementwise_kernelIZZZNS0_17round_kernel_cudaERNS_18TensorIteratorBaseEENKUlvE_clEvENKUlvE0_clEvEUlfE_St5arrayIPcLm2EELi4E23TrivialOffsetCalculatorILi1EjESB_NS0_6memory12LoadWithCastILi1EEENSC_13StoreWithCastILi1EEEEEviT_T0_T2_T3_T4_T5_ --------------------------
	.section	.nv.info._ZN2at6native27unrolled_elementwise_kernelIZZZNS0_17round_kernel_cudaERNS_18TensorIteratorBaseEENKUlvE_clEvENKUlvE0_clEvEUlfE_St5arrayIPcLm2EELi4E23TrivialOffsetCalculatorILi1EjESB_NS0_6memory12LoadWithCastILi1EEENSC_13StoreWithCastILi1EEEEEviT_T0_T2_T3_T4_T5_,"",@"SHT_CUDA_INFO"
	.sectionflags	@""
	.align	4


	//----- nvinfo : EIATTR_CUDA_API_VERSION
	.align		4
        /*0000*/ 	.byte	0x04, 0x37
        /*0002*/ 	.short	(.L_2845 - .L_2844)
.L_2844:
        /*0004*/ 	.word	0x00000082


	//----- nvinfo : EIATTR_KPARAM_INFO
	.align		4
.L_2845:
        /*0008*/ 	.byte	0x04, 0x17
        /*000a*/ 	.short	(.L_2847 - .L_2846)
.L_2846:
        /*000c*/ 	.word	0x00000000
        /*0010*/ 	.short	0x0006
        /*0012*/ 	.short	0x0024
        /*0014*/ 	.byte	0x00, 0xf0, 0x21, 0x00


	//----- nvinfo : EIATTR_KPARAM_INFO
	.align		4
.L_2847:
        /*0018*/ 	.byte	0x04, 0x17
        /*001a*/ 	.short	(.L_2849 - .L_2848)
.L_2848:
        /*001c*/ 	.word	0x00000000
        /*0020*/ 	.short	0x0005
        /*0022*/ 	.short	0x001c
        /*0024*/ 	.byte	0x00, 0xf0, 0x21, 0x00


	//----- nvinfo : EIATTR_KPARAM_INFO
	.align		4
.L_2849:
        /*0028*/ 	.byte	0x04, 0x17
        /*002a*/ 	.short	(.L_2851 - .L_2850)
.L_2850:
        /*002c*/ 	.word	0x00000000
        /*0030*/ 	.short	0x0004
        /*0032*/ 	.short	0x0019
        /*0034*/ 	.byte	0x00, 0xf0, 0x05, 0x00


	//----- nvinfo : EIATTR_KPARAM_INFO
	.align		4
.L_2851:
        /*0038*/ 	.byte	0x04, 0x17
        /*003a*/ 	.short	(.L_2853 - .L_2852)
.L_2852:
        /*003c*/ 	.word	0x00000000
        /*0040*/ 	.short	0x0003
        /*0042*/ 	.short	0x0018
        /*0044*/ 	.byte	0x00, 0xf0, 0x05, 0x00


	//----- nvinfo : EIATTR_KPARAM_INFO
	.align		4
.L_2853:
        /*0048*/ 	.byte	0x04, 0x17
        /*004a*/ 	.short	(.L_2855 - .L_2854)
.L_2854:
        /*004c*/ 	.word	0x00000000
        /*0050*/ 	.short	0x0002
        /*0052*/ 	.short	0x0008
        /*0054*/ 	.byte	0x00, 0xf0, 0x41, 0x00


	//----- nvinfo : EIATTR_KPARAM_INFO
	.align		4
.L_2855:
        /*0058*/ 	.byte	0x04, 0x17
        /*005a*/ 	.short	(.L_2857 - .L_2856)
.L_2856:
        /*005c*/ 	.word	0x00000000
        /*0060*/ 	.short	0x0001
        /*0062*/ 	.short	0x0004
        /*0064*/ 	.byte	0x00, 0xf0, 0x05, 0x00


	//----- nvinfo : EIATTR_KPARAM_INFO
	.align		4
.L_2857:
        /*0068*/ 	.byte	0x04, 0x17
        /*006a*/ 	.short	(.L_2859 - .L_2858)
.L_2858:
        /*006c*/ 	.word	0x00000000
        /*0070*/ 	.short	0x0000
        /*0072*/ 	.short	0x0000
        /*0074*/ 	.byte	0x00, 0xf0, 0x11, 0x00


	//----- nvinfo : EIATTR_SPARSE_MMA_MASK
	.align		4
.L_2859:
        /*0078*/ 	.byte	0x03, 0x50
        /*007a*/ 	.short	0x0000


	//----- nvinfo : EIATTR_MAXREG_COUNT
	.align		4
        /*007c*/ 	.byte	0x03, 0x1b
        /*007e*/ 	.short	0x00ff


	//----- nvinfo : EIATTR_EXTERNS
	.align		4
        /*0080*/ 	.byte	0x04, 0x0f
        /*0082*/ 	.short	(.L_2861 - .L_2860)


	//   ....[0]....
	.align		4
.L_2860:
        /*0084*/ 	.word	index@(__assertfail)


	//----- nvinfo : EIATTR_MERCURY_ISA_VERSION
	.align		4
.L_2861:
        /*0088*/ 	.byte	0x03, 0x5f
        /*008a*/ 	.short	0x0101


	//----- nvinfo : EIATTR_SYSCALL_OFFSETS
	.align		4
        /*008c*/ 	.byte	0x04, 0x46
        /*008e*/ 	.short	(.L_2863 - .L_2862)


	//   ....[0]....
.L_2862:
        /*0090*/ 	.word	0x00000e80


	//   ....[1]....
        /*0094*/ 	.word	0x00001d30


	//   ....[2]....
        /*0098*/ 	.word	0x00002bf0


	//   ....[3]....
        /*009c*/ 	.word	0x00003a50


	//   ....[4]....
        /*00a0*/ 	.word	0x00004b00


	//   ....[5]....
        /*00a4*/ 	.word	0x000059f0


	//   ....[6]....
        /*00a8*/ 	.word	0x000068a0


	//   ....[7]....
        /*00ac*/ 	.word	0x00007750


	//----- nvinfo : EIATTR_EXIT_INSTR_OFFSETS
	.align		4
.L_2863:
        /*00b0*/ 	.byte	0x04, 0x1c
        /*00b2*/ 	.short	(.L_2865 - .L_2864)


	//   ....[0]....
.L_2864:
        /*00b4*/ 	.word	0x00006940


	//   ....[1]....
        /*00b8*/ 	.word	0x00006a80


	//   ....[2]....
        /*00bc*/ 	.word	0x00006ab0


	//   ....[3]....
        /*00c0*/ 	.word	0x00006b40


	//   ....[4]....
        /*00c4*/ 	.word	0x00006b70


	//   ....[5]....
        /*00c8*/ 	.word	0x00006ba0


	//   ....[6]....
        /*00cc*/ 	.word	0x00006c20


	//   ....[7]....
        /*00d0*/ 	.word	0x00006c50


	//   ....[8]....
        /*00d4*/ 	.word	0x00006ce0


	//   ....[9]....
        /*00d8*/ 	.word	0x00006d20


	//   ....[10]....
        /*00dc*/ 	.word	0x00006d60


	//   ....[11]....
        /*00e0*/ 	.word	0x00006e20


	//   ....[12]....
        /*00e4*/ 	.word	0x00006e70


	//   ....[13]....
        /*00e8*/ 	.word	0x00006ff0


	//   ....[14]....
        /*00ec*/ 	.word	0x00007140


	//   ....[15]....
        /*00f0*/ 	.word	0x00007170


	//   ....[16]....
        /*00f4*/ 	.word	0x00007220


	//   ....[17]....
        /*00f8*/ 	.word	0x00007390


	//   ....[18]....
        /*00fc*/ 	.word	0x00007500


	//   ....[19]....
        /*0100*/ 	.word	0x00007650


	//   ....[20]....
        /*0104*/ 	.word	0x00007760


	//   ....[21]....
        /*0108*/ 	.word	0x00007790


	//   ....[22]....
        /*010c*/ 	.word	0x000077c0


	//----- nvinfo : EIATTR_MAX_THREADS
	.align		4
.L_2865:
        /*0110*/ 	.byte	0x04, 0x05
        /*0112*/ 	.short	(.L_2867 - .L_2866)
.L_2866:
        /*0114*/ 	.word	0x00000080
        /*0118*/ 	.word	0x00000001
        /*011c*/ 	.word	0x00000001


	//----- nvinfo : EIATTR_CRS_STACK_SIZE
	.align		4
.L_2867:
        /*0120*/ 	.byte	0x04, 0x1e
        /*0122*/ 	.short	(.L_2869 - .L_2868)
.L_2868:
        /*0124*/ 	.word	0x00000000


	//----- nvinfo : EIATTR_CBANK_PARAM_SIZE
	.align		4
.L_2869:
        /*0128*/ 	.byte	0x03, 0x19
        /*012a*/ 	.short	0x002c


	//----- nvinfo : EIATTR_PARAM_CBANK
	.align		4
        /*012c*/ 	.byte	0x04, 0x0a
        /*012e*/ 	.short	(.L_2871 - .L_2870)
	.align		4
.L_2870:
        /*0130*/ 	.word	index@(.nv.constant0._ZN2at6native27unrolled_elementwise_kernelIZZZNS0_17round_kernel_cudaERNS_18TensorIteratorBaseEENKUlvE_clEvENKUlvE0_clEvEUlfE_St5arrayIPcLm2EELi4E23TrivialOffsetCalculatorILi1EjESB_NS0_6memory12LoadWithCastILi1EEENSC_13StoreWithCastILi1EEEEEviT_T0_T2_T3_T4_T5_)
        /*0134*/ 	.short	0x0210
        /*0136*/ 	.short	0x002c


	//----- nvinfo : EIATTR_SW_WAR
	.align		4
.L_2871:
        /*0138*/ 	.byte	0x04, 0x36
        /*013a*/ 	.short	(.L_2873 - .L_2872)
.L_2872:
        /*013c*/ 	.word	0x00000008
.L_2873:


//--------------------- .nv.info._ZN2at6native18elementwise_kernelILi128ELi2EZNS0_22gpu_kernel_impl_nocastIZZZNS0_17round_kernel_cudaERNS_18TensorIteratorBaseEENKUlvE_clEvENKUlvE0_clEvEUlfE_EEvS4_RKT_EUliE_EEviT1_ --------------------------
	.section	.nv.info._ZN2at6native18elementwise_kernelILi128ELi2EZNS0_22gpu_kernel_impl_nocastIZZZNS0_17round_kernel_cudaERNS_18TensorIteratorBaseEENKUlvE_clEvENKUlvE0_clEvEUlfE_EEvS4_RKT_EUliE_EEviT1_,"",@"SHT_CUDA_INFO"
	.sectionflags	@""
	.align	4


	//----- nvinfo : EIATTR_CUDA_API_VERSION
	.align		4
        /*0000*/ 	.byte	0x04, 0x37
        /*0002*/ 	.short	(.L_2875 - .L_2874)
.L_2874:
        /*0004*/ 	.word	0x00000082


	//----- nvinfo : EIATTR_KPARAM_INFO
	.align		4
.L_2875:
        /*0008*/ 	.byte	0x04, 0x17
        /*000a*/ 	.short	(.L_2877 - .L_2876)
.L_2876:
        /*000c*/ 	.word	0x00000000
        /*0010*/ 	.short	0x0001
        /*0012*/ 	.short	0x0008
        /*0014*/ 	.byte	0x00, 0xf0, 0x61, 0x08


	//----- nvinfo : EIATTR_KPARAM_INFO
	.align		4
.L_2877:
        /*0018*/ 	.byte	0x04, 0x17
        /*001a*/ 	.short	(.L_2879 - .L_2878)
.L_2878:
        /*001c*/ 	.word	0x00000000
        /*0020*/ 	.short	0x0000
        /*0022*/ 	.short	0x0000
        /*0024*/ 	.byte	0x00, 0xf0, 0x11, 0x00


	//----- nvinfo : EIATTR_SPARSE_MMA_MASK
	.align		4
.L_2879:
        /*0028*/ 	.byte	0x03, 0x50
        /*002a*/ 	.short	0x0000


	//----- nvinfo : EIATTR_MAXREG_COUNT
	.align		4
        /*002c*/ 	.byte	0x03, 0x1b
        /*002e*/ 	.short	0x0080


	//----- nvinfo : EIATTR_MERCURY_ISA_VERSION
	.align		4
        /*0030*/ 	.byte	0x03, 0x5f
        /*0032*/ 	.short	0x0101


	//----- nvinfo : EIATTR_EXIT_INSTR_OFFSETS
	.align		4
        /*0034*/ 	.byte	0x04, 0x1c
        /*0036*/ 	.short	(.L_2881 - .L_2880)


	//   ....[0]....
.L_2880:
        /*0038*/ 	.word	0x00001440


	//   ....[1]....
        /*003c*/ 	.word	0x000027d0


	//----- nvinfo : EIATTR_MAX_THREADS
	.align		4
.L_2881:
        /*0040*/ 	.byte	0x04, 0x05
        /*0042*/ 	.short	(.L_2883 - .L_2882)
.L_2882:
        /*0044*/ 	.word	0x00000080
        /*0048*/ 	.word	0x00000001
        /*004c*/ 	.word	0x00000001


	//----- nvinfo : EIATTR_CRS_STACK_SIZE
	.align		4
.L_2883:
        /*0050*/ 	.byte	0x04, 0x1e
        /*0052*/ 	.short	(.L_2885 - .L_2884)
.L_2884:
        /*0054*/ 	.word	0x00000000


	//----- nvinfo : EIATTR_CBANK_PARAM_SIZE
	.align		4
.L_2885:
        /*0058*/ 	.byte	0x03, 0x19
        /*005a*/ 	.short	0x0220


	//----- nvinfo : EIATTR_PARAM_CBANK
	.align		4
        /*005c*/ 	.byte	0x04, 0x0a
        /*005e*/ 	.short	(.L_2887 - .L_2886)
	.align		4
.L_2886:
        /*0060*/ 	.word	index@(.nv.constant0._ZN2at6native18elementwise_kernelILi128ELi2EZNS0_22gpu_kernel_impl_nocastIZZZNS0_17round_kernel_cudaERNS_18TensorIteratorBaseEENKUlvE_clEvENKUlvE0_clEvEUlfE_EEvS4_RKT_EUliE_EEviT1_)
        /*0064*/ 	.short	0x0210
        /*0066*/ 	.short	0x0220


	//----- nvinfo : EIATTR_SW_WAR
	.align		4
.L_2887:
        /*0068*/ 	.byte	0x04, 0x36
        /*006a*/ 	.short	(.L_2889 - .L_2888)
.L_2888:
        /*006c*/ 	.word	0x00000008
.L_2889:


//--------------------- .nv.info._ZN2at6native27unrolled_elementwise_kernelIZZZNS0_17round_kernel_cudaERNS_18TensorIteratorBaseEENKUlvE_clEvENKUlvE0_clEvEUlfE_St5arrayIPcLm2EELi4E23TrivialOffsetCalculatorILi1EjESB_NS0_6memory15LoadWithoutCastENSC_16StoreWithoutCastEEEviT_T0_T2_T3_T4_T5_ --------------------------
	.section	.nv.info._ZN2at6native27unrolled_elementwise_kernelIZZZNS0_17round_kernel_cudaERNS_18TensorIteratorBaseEENKUlvE_clEvENKUlvE0_clEvEUlfE_St5arrayIPcLm2EELi4E23TrivialOffsetCalculatorILi1EjESB_NS0_6memory15LoadWithoutCastENSC_16StoreWithoutCastEEEviT_T0_T2_T3_T4_T5_,"",@"SHT_CUDA_INFO"
	.sectionflags	@""
	.align	4


	//----- nvinfo : EIATTR_CUDA_API_VERSION
	.align		4
        /*0000*/ 	.byte	0x04, 0x37
        /*0002*/ 	.short	(.L_2891 - .L_2890)
.L_2890:
        /*0004*/ 	.word	0x00000082


	//----- nvinfo : EIATTR_KPARAM_INFO
	.align		4
.L_2891:
        /*0008*/ 	.byte	0x04, 0x17
        /*000a*/ 	.short	(.L_2893 - .L_2892)
.L_2892:
        /*000c*/ 	.word	0x00000000
        /*0010*/ 	.short	0x0006
        /*0012*/ 	.short	0x001b
        /*0014*/ 	.byte	0x00, 0xf0, 0x05, 0x00


	//----- nvinfo : EIATTR_KPARAM_INFO
	.align		4
.L_2893:
        /*0018*/ 	.byte	0x04, 0x17
        /*001a*/ 	.short	(.L_2895 - .L_2894)
.L_2894:
        /*001c*/ 	.word	0x00000000
        /*0020*/ 	.short	0x0005
        /*0022*/ 	.short	0x001a
        /*0024*/ 	.byte	0x00, 0xf0, 0x05, 0x00


	//----- nvinfo : EIATTR_KPARAM_INFO
	.align		4
.L_2895:
        /*0028*/ 	.byte	0x04, 0x17
        /*002a*/ 	.short	(.L_2897 - .L_2896)
.L_2896:
        /*002c*/ 	.word	0x00000000
        /*0030*/ 	.short	0x0004
        /*0032*/ 	.short	0x0019
        /*0034*/ 	.byte	0x00, 0xf0, 0x05, 0x00


	//----- nvinfo : EIATTR_KPARAM_INFO
	.align		4
.L_2897:
        /*0038*/ 	.byte	0x04, 0x17
        /*003a*/ 	.short	(.L_2899 - .L_2898)
.L_2898:
        /*003c*/ 	.word	0x00000000
        /*0040*/ 	.short	0x0003
        /*0042*/ 	.short	0x0018
        /*0044*/ 	.byte	0x00, 0xf0, 0x05, 0x00


	//----- nvinfo : EIATTR_KPARAM_INFO
	.align		4
.L_2899:
        /*0048*/ 	.byte	0x04, 0x17
        /*004a*/ 	.short	(.L_2901 - .L_2900)
.L_2900:
        /*004c*/ 	.word	0x00000000
        /*0050*/ 	.short	0x0002
        /*0052*/ 	.short	0x0008
        /*0054*/ 	.byte	0x00, 0xf0, 0x41, 0x00


	//----- nvinfo : EIATTR_KPARAM_INFO
	.align		4
.L_2901:
        /*0058*/ 	.byte	0x04, 0x17
        /*005a*/ 	.short	(.L_2903 - .L_2902)
.L_2902:
        /*005c*/ 	.word	0x00000000
        /*0060*/ 	.short	0x0001
        /*0062*/ 	.short	0x0004
        /*0064*/ 	.byte	0x00, 0xf0, 0x05, 0x00


	//----- nvinfo : EIATTR_KPARAM_INFO
	.align		4
.L_2903:
        /*0068*/ 	.byte	0x04, 0x17
        /*006a*/ 	.short	(.L_2905 - .L_2904)
.L_2904:
        /*006c*/ 	.word	0x00000000
        /*0070*/ 	.short	0x0000
        /*0072*/ 	.short	0x0000
        /*0074*/ 	.byte	0x00, 0xf0, 0x11, 0x00


	//----- nvinfo : EIATTR_SPARSE_MMA_MASK
	.align		4
.L_2905:
        /*0078*/ 	.byte	0x03, 0x50
        /*007a*/ 	.short	0x0000


	//----- nvinfo : EIATTR_MAXREG_COUNT
	.align		4
        /*007c*/ 	.byte	0x03, 0x1b
        /*007e*/ 	.short	0x00ff


	//----- nvinfo : EIATTR_MERCURY_ISA_VERSION
	.align		4
        /*0080*/ 	.byte	0x03, 0x5f
        /*0082*/ 	.short	0x0101


	//----- nvinfo : EIATTR_EXIT_INSTR_OFFSETS
	.align		4
        /*0084*/ 	.byte	0x04, 0x1c
        /*0086*/ 	.short	(.L_2907 - .L_2906)


	//   ....[0]....
.L_2906:
        /*0088*/ 	.word	0x000003e0


	//   ....[1]....
        /*008c*/ 	.word	0x00000450


	//----- nvinfo : EIATTR_MAX_THREADS
	.align		4
.L_2907:
        /*0090*/ 	.byte	0x04, 0x05
        /*0092*/ 	.short	(.L_2909 - .L_2908)
.L_2908:
        /*0094*/ 	.word	0x00000080
        /*0098*/ 	.word	0x00000001
        /*009c*/ 	.word	0x00000001


	//----- nvinfo : EIATTR_CRS_STACK_SIZE
	.align		4
.L_2909:
        /*00a0*/ 	.byte	0x04, 0x1e
        /*00a2*/ 	.short	(.L_2911 - .L_2910)
.L_2910:
        /*00a4*/ 	.word	0x00000000


	//----- nvinfo : EIATTR_CBANK_PARAM_SIZE
	.align		4
.L_2911:
        /*00a8*/ 	.byte	0x03, 0x19
        /*00aa*/ 	.short	0x001c


	//----- nvinfo : EIATTR_PARAM_CBANK
	.align		4
        /*00ac*/ 	.byte	0x04, 0x0a
        /*00ae*/ 	.short	(.L_2913 - .L_2912)
	.align		4
.L_2912:
        /*00b0*/ 	.word	index@(.nv.constant0._ZN2at6native27unrolled_elementwise_kernelIZZZNS0_17round_kernel_cudaERNS_18TensorIteratorBaseEENKUlvE_clEvENKUlvE0_clEvEUlfE_St5arrayIPcLm2EELi4E23TrivialOffsetCalculatorILi1EjESB_NS0_6memory15LoadWithoutCastENSC_16StoreWithoutCastEEEviT_T0_T2_T3_T4_T5_)
        /*00b4*/ 	.short	0x0210
        /*00b6*/ 	.short	0x001c


	//----- nvinfo : EIATTR_SW_WAR
	.align		4
.L_2913:
        /*00b8*/ 	.byte	0x04, 0x36
        /*00ba*/ 	.short	(.L_2915 - .L_2914)
.L_2914:
        /*00bc*/ 	.word	0x00000008
.L_2915:


//--------------------- .nv.info._ZN2at6native29vectorized_elementwise_kernelILi2EZZZNS0_17round_kernel_cudaERNS_18TensorIteratorBaseEENKUlvE_clEvENKUlvE0_clEvEUlfE_St5arrayIPcLm2EEEEviT0_T1_ --------------------------
	.section	.nv.info._ZN2at6native29vectorized_elementwise_kernelILi2EZZZNS0_17round_kernel_cudaERNS_18TensorIteratorBaseEENKUlvE_clEvENKUlvE0_clEvEUlfE_St5arrayIPcLm2EEEEviT0_T1_,"",@"SHT_CUDA_INFO"
	.sectionflags	@""
	.align	4


	//----- nvinfo : EIATTR_CUDA_API_VERSION
	.align		4
        /*0000*/ 	.byte	0x04, 0x37
        /*0002*/ 	.short	(.L_2917 - .L_2916)
.L_2916:
        /*0004*/ 	.word	0x00000082


	//----- nvinfo : EIATTR_KPARAM_INFO
	.align		4
.L_2917:
        /*0008*/ 	.byte	0x04, 0x17
        /*000a*/ 	.short	(.L_2919 - .L_2918)
.L_2918:
        /*000c*/ 	.word	0x00000000
        /*0010*/ 	.short	0x0002
        /*0012*/ 	.short	0x0008
        /*0014*/ 	.byte	0x00, 0xf0, 0x41, 0x00


	//----- nvinfo : EIATTR_KPARAM_INFO
	.align		4
.L_2919:
        /*0018*/ 	.byte	0x04, 0x17
        /*001a*/ 	.short	(.L_2921 - .L_2920)
.L_2920:
        /*001c*/ 	.word	0x00000000
        /*0020*/ 	.short	0x0001
        /*0022*/ 	.short	0x0004
        /*0024*/ 	.byte	0x00, 0xf0, 0x05, 0x00


	//----- nvinfo : EIATTR_KPARAM_INFO
	.align		4
.L_2921:
        /*0028*/ 	.byte	0x04, 0x17
        /*002a*/ 	.short	(.L_2923 - .L_2922)
.L_2922:
        /*002c*/ 	.word	0x00000000
        /*0030*/ 	.short	0x0000
        /*0032*/ 	.short	0x0000
        /*0034*/ 	.byte	0x00, 0xf0, 0x11, 0x00


	//----- nvinfo : EIATTR_SPARSE_MMA_MASK
	.align		4
.L_2923:
        /*0038*/ 	.byte	0x03, 0x50
        /*003a*/ 	.short	0x0000


	//----- nvinfo : EIATTR_MAXREG_COUNT
	.align		4
        /*003c*/ 	.byte	0x03, 0x1b
        /*003e*/ 	.short	0x00ff


	//----- nvinfo : EIATTR_MERCURY_ISA_VERSION
	.align		4
        /*0040*/ 	.byte	0x03, 0x5f
        /*0042*/ 	.short	0x0101


	//----- nvinfo : EIATTR_EXIT_INSTR_OFFSETS
	.align		4
        /*0044*/ 	.byte	0x04, 0x1c
        /*0046*/ 	.short	(.L_2925 - .L_2924)


	//   ....[0]....
.L_2924:
        /*0048*/ 	.word	0x000001f0


	//   ....[1]....
        /*004c*/ 	.word	0x00000a40


	//   ....[2]....
        /*0050*/ 	.word	0x00000a90


	//----- nvinfo : EIATTR_MAX_THREADS
	.align		4
.L_2925:
        /*0054*/ 	.byte	0x04, 0x05
        /*0056*/ 	.short	(.L_2927 - .L_2926)
.L_2926:
        /*0058*/ 	.word	0x00000080
        /*005c*/ 	.word	0x00000001
        /*0060*/ 	.word	0x00000001


	//----- nvinfo : EIATTR_CRS_STACK_SIZE
	.align		4
.L_2927:
        /*0064*/ 	.byte	0x04, 0x1e
        /*0066*/ 	.short	(.L_2929 - .L_2928)
.L_2928:
        /*0068*/ 	.word	0x00000000


	//----- nvinfo : EIATTR_CBANK_PARAM_SIZE
	.align		4
.L_2929:
        /*006c*/ 	.byte	0x03, 0x19
        /*006e*/ 	.short	0x0018


	//----- nvinfo : EIATTR_PARAM_CBANK
	.align		4
        /*0070*/ 	.byte	0x04, 0x0a
        /*0072*/ 	.short	(.L_2931 - .L_2930)
	.align		4
.L_2930:
        /*0074*/ 	.word	index@(.nv.constant0._ZN2at6native29vectorized_elementwise_kernelILi2EZZZNS0_17round_kernel_cudaERNS_18TensorIteratorBaseEENKUlvE_clEvENKUlvE0_clEvEUlfE_St5arrayIPcLm2EEEEviT0_T1_)
        /*0078*/ 	.short	0x0210
        /*007a*/ 	.short	0x0018


	//----- nvinfo : EIATTR_SW_WAR
	.align		4
.L_2931:
        /*007c*/ 	.byte	0x04, 0x36
        /*007e*/ 	.short	(.L_2933 - .L_2932)
.L_2932:
        /*0080*/ 	.word	0x00000008
.L_2933:


//--------------------- .nv.info._ZN2at6native29vectorized_elementwise_kernelILi4EZZZNS0_17round_kernel_cudaERNS_18TensorIteratorBaseEENKUlvE_clEvENKUlvE0_clEvEUlfE_St5arrayIPcLm2EEEEviT0_T1_ --------------------------
	.section	.nv.info._ZN2at6native29vectorized_elementwise_kernelILi4EZZZNS0_17round_kernel_cudaERNS_18TensorIteratorBaseEENKUlvE_clEvENKUlvE0_clEvEUlfE_St5arrayIPcLm2EEEEviT0_T1_,"",@"SHT_CUDA_INFO"
	.sectionflags	@""
	.align	4


	//----- nvinfo : EIATTR_CUDA_API_VERSION
	.align		4
        /*0000*/ 	.byte	0x04, 0x37
        /*0002*/ 	.short	(.L_2935 - .L_2934)
.L_2934:
        /*0004*/ 	.word	0x00000082


	//----- nvinfo : EIATTR_KPARAM_INFO
	.align		4
.L_2935:
        /*0008*/ 	.byte	0x04, 0x17
        /*000a*/ 	.short	(.L_2937 - .L_2936)
.L_2936:
        /*000c*/ 	.word	0x00000000
        /*0010*/ 	.short	0x0002
        /*0012*/ 	.short	0x0008
        /*0014*/ 	.byte	0x00, 0xf0, 0x41, 0x00


	//----- nvinfo : EIATTR_KPARAM_INFO
	.align		4
.L_2937:
        /*0018*/ 	.byte	0x04, 0x17
        /*001a*/ 	.short	(.L_2939 - .L_2938)
.L_2938:
        /*001c*/ 	.word	0x00000000
        /*0020*/ 	.short	0x0001
        /*0022*/ 	.short	0x0004
        /*0024*/ 	.byte	0x00, 0xf0, 0x05, 0x00


	//----- nvinfo : EIATTR_KPARAM_INFO
	.align		4
.L_2939:
        /*0028*/ 	.byte	0x04, 0x17
        /*002a*/ 	.short	(.L_2941 - .L_2940)
.L_2940:
        /*002c*/ 	.word	0x00000000
        /*0030*/ 	.short	0x0000
        /*0032*/ 	.short	0x0000
        /*0034*/ 	.byte	0x00, 0xf0, 0x11, 0x00


	//----- nvinfo : EIATTR_SPARSE_MMA_MASK
	.align		4
.L_2941:
        /*0038*/ 	.byte	0x03, 0x50
        /*003a*/ 	.short	0x0000


	//----- nvinfo : EIATTR_MAXREG_COUNT
	.align		4
        /*003c*/ 	.byte	0x03, 0x1b
        /*003e*/ 	.short	0x00ff


	//----- nvinfo : EIATTR_MERCURY_ISA_VERSION
	.align		4
        /*0040*/ 	.byte	0x03, 0x5f
        /*0042*/ 	.short	0x0101


	//----- nvinfo : EIATTR_EXIT_INSTR_OFFSETS
	.align		4
        /*0044*/ 	.byte	0x04, 0x1c
        /*0046*/ 	.short	(.L_2943 - .L_2942)


	//   ....[0]....
.L_2942:
        /*0048*/ 	.word	0x000001b0


	//   ....[1]....
        /*004c*/ 	.word	0x00000a00


	//   ....[2]....
        /*0050*/ 	.word	0x00000a50


	//----- nvinfo : EIATTR_MAX_THREADS
	.align		4
.L_2943:
        /*0054*/ 	.byte	0x04, 0x05
        /*0056*/ 	.short	(.L_2945 - .L_2944)
.L_2944:
        /*0058*/ 	.word	0x00000080
        /*005c*/ 	.word	0x00000001
        /*0060*/ 	.word	0x00000001


	//----- nvinfo : EIATTR_CRS_STACK_SIZE
	.align		4
.L_2945:
        /*0064*/ 	.byte	0x04, 0x1e
        /*0066*/ 	.short	(.L_2947 - .L_2946)
.L_2946:
        /*0068*/ 	.word	0x00000000


	//----- nvinfo : EIATTR_CBANK_PARAM_SIZE
	.align		4
.L_2947:
        /*006c*/ 	.byte	0x03, 0x19
        /*006e*/ 	.short	0x0018


	//----- nvinfo : EIATTR_PARAM_CBANK
	.align		4
        /*0070*/ 	.byte	0x04, 0x0a
        /*0072*/ 	.short	(.L_2949 - .L_2948)
	.align		4
.L_2948:
        /*0074*/ 	.word	index@(.nv.constant0._ZN2at6native29vectorized_elementwise_kernelILi4EZZZNS0_17round_kernel_cudaERNS_18TensorIteratorBaseEENKUlvE_clEvENKUlvE0_clEvEUlfE_St5arrayIPcLm2EEEEviT0_T1_)
        /*0078*/ 	.short	0x0210
        /*007a*/ 	.short	0x0018


	//----- nvinfo : EIATTR_SW_WAR
	.align		4
.L_2949:
        /*007c*/ 	.byte	0x04, 0x36
        /*007e*/ 	.short	(.L_2951 - .L_2950)
.L_2950:
        /*0080*/ 	.word	0x00000008
.L_2951:


//--------------------- .nv.info._ZN2at6native29vectorized_elementwise_kernelILi8EZZZNS0_17round_kernel_cudaERNS_18TensorIteratorBaseEENKUlvE_clEvENKUlvE0_clEvEUlfE_St5arrayIPcLm2EEEEviT0_T1_ --------------------------
	.section	.nv.info._ZN2at6native29vectorized_elementwise_kernelILi8EZZZNS0_17round_kernel_cudaERNS_18TensorIteratorBaseEENKUlvE_clEvENKUlvE0_clEvEUlfE_St5arrayIPcLm2EEEEviT0_T1_,"",@"SHT_CUDA_INFO"
	.sectionflags	@""
	.align	4


	//----- nvinfo : EIATTR_CUDA_API_VERSION
	.align		4
        /*0000*/ 	.byte	0x04, 0x37
        /*0002*/ 	.short	(.L_2953 - .L_2952)
.L_2952:
        /*0004*/ 	.word	0x00000082


	//----- nvinfo : EIATTR_KPARAM_INFO
	.align		4
.L_2953:
        /*0008*/ 	.byte	0x04, 0x17
        /*000a*/ 	.short	(.L_2955 - .L_2954)
.L_2954:
        /*000c*/ 	.word	0x00000000
        /*0010*/ 	.short	0x0002
        /*0012*/ 	.short	0x0008
        /*0014*/ 	.byte	0x00, 0xf0, 0x41, 0x00


	//----- nvinfo : EIATTR_KPARAM_INFO
	.align		4
.L_2955:
        /*0018*/ 	.byte	0x04, 0x17
        /*001a*/ 	.short	(.L_2957 - .L_2956)
.L_2956:
        /*001c*/ 	.word	0x00000000
        /*0020*/ 	.short	0x0001
        /*0022*/ 	.short	0x0004
        /*0024*/ 	.byte	0x00, 0xf0, 0x05, 0x00


	//----- nvinfo : EIATTR_KPARAM_INFO
	.align		4
.L_2957:
        /*0028*/ 	.byte	0x04, 0x17
        /*002a*/ 	.short	(.L_2959 - .L_2958)
.L_2958:
        /*002c*/ 	.word	0x00000000
        /*0030*/ 	.short	0x0000
        /*0032*/ 	.short	0x0000
        /*0034*/ 	.byte	0x00, 0xf0, 0x11, 0x00


	//----- nvinfo : EIATTR_SPARSE_MMA_MASK
	.align		4
.L_2959:
        /*0038*/ 	.byte	0x03, 0x50
        /*003a*/ 	.short	0x0000


	//----- nvinfo : EIATTR_MAXREG_COUNT
	.align		4
        /*003c*/ 	.byte	0x03, 0x1b
        /*003e*/ 	.short	0x00ff


	//----- nvinfo : EIATTR_MERCURY_ISA_VERSION
	.align		4
        /*0040*/ 	.byte	0x03, 0x5f
        /*0042*/ 	.short	0x0101


	//----- nvinfo : EIATTR_EXIT_INSTR_OFFSETS
	.align		4
        /*0044*/ 	.byte	0x04, 0x1c
        /*0046*/ 	.short	(.L_2961 - .L_2960)


	//   ....[0]....
.L_2960:
        /*0048*/ 	.word	0x000001b0


	//   ....[1]....
        /*004c*/ 	.word	0x00000a00


	//   ....[2]....
        /*0050*/ 	.word	0x00000a50


	//----- nvinfo : EIATTR_MAX_THREADS
	.align		4
.L_2961:
        /*0054*/ 	.byte	0x04, 0x05
        /*0056*/ 	.short	(.L_2963 - .L_2962)
.L_2962:
        /*0058*/ 	.word	0x00000080
        /*005c*/ 	.word	0x00000001
        /*0060*/ 	.word	0x00000001


	//----- nvinfo : EIATTR_CRS_STACK_SIZE
	.align		4
.L_2963:
        /*0064*/ 	.byte	0x04, 0x1e
        /*0066*/ 	.short	(.L_2965 - .L_2964)
.L_2964:
        /*0068*/ 	.word	0x00000000


	//----- nvinfo : EIATTR_CBANK_PARAM_SIZE
	.align		4
.L_2965:
        /*006c*/ 	.byte	0x03, 0x19
        /*006e*/ 	.short	0x0018


	//----- nvinfo : EIATTR_PARAM_CBANK
	.align		4
        /*0070*/ 	.byte	0x04, 0x0a
        /*0072*/ 	.short	(.L_2967 - .L_2966)
	.align		4
.L_2966:
        /*0074*/ 	.word	index@(.nv.constant0._ZN2at6native29vectorized_elementwise_kernelILi8EZZZNS0_17round_kernel_cudaERNS_18TensorIteratorBaseEENKUlvE_clEvENKUlvE0_clEvEUlfE_St5arrayIPcLm2EEEEviT0_T1_)
        /*0078*/ 	.short	0x0210
        /*007a*/ 	.short	0x0018


	//----- nvinfo : EIATTR_SW_WAR
	.align		4
.L_2967:
        /*007c*/ 	.byte	0x04, 0x36
        /*007e*/ 	.short	(.L_2969 - .L_2968)
.L_2968:
        /*0080*/ 	.word	0x00000008
.L_2969:


//--------------------- .nv.info._ZN2at6native18elementwise_kernelILi128ELi4EZNS0_15gpu_kernel_implIZZZNS0_17round_kernel_cudaERNS_18TensorIteratorBaseEENKUlvE_clEvENKUlvE_clEvEUldE_EEvS4_RKT_EUliE_EEviT1_ --------------------------
	.section	.nv.info._ZN2at6native18elementwise_kernelILi128ELi4EZNS0_15gpu_kernel_implIZZZNS0_17round_kernel_cudaERNS_18TensorIteratorBaseEENKUlvE_clEvENKUlvE_clEvEUldE_EEvS4_RKT_EUliE_EEviT1_,"",@"SHT_CUDA_INFO"
	.sectionflags	@""
	.align	4


	//----- nvinfo : EIATTR_CUDA_API_VERSION
	.align		4
        /*0000*/ 	.byte	0x04, 0x37
        /*0002*/ 	.short	(.L_2971 - .L_2970)
.L_2970:
        /*0004*/ 	.word	0x00000082


	//----- nvinfo : EIATTR_KPARAM_INFO
	.align		4
.L_2971:
        /*0008*/ 	.byte	0x04, 0x17
        /*000a*/ 	.short	(.L_2973 - .L_2972)
.L_2972:
        /*000c*/ 	.word	0x00000000
        /*0010*/ 	.short	0x0001
        /*0012*/ 	.short	0x0008
        /*0014*/ 	.byte	0x00, 0xf0, 0x61, 0x08


	//----- nvinfo : EIATTR_KPARAM_INFO
	.align		4
.L_2973:
        /*0018*/ 	.byte	0x04, 0x17
        /*001a*/ 	.short	(.L_2975 - .L_2974)
.L_2974:
        /*001c*/ 	.word	0x00000000
        /*0020*/ 	.short	0x0000
        /*0022*/ 	.short	0x0000
        /*0024*/ 	.byte	0x00, 0xf0, 0x11, 0x00


	//----- nvinfo : EIATTR_SPARSE_MMA_MASK
	.align		4
.L_2975:
        /*0028*/ 	.byte	0x03, 0x50
        /*002a*/ 	.short	0x0000


	//----- nvinfo : EIATTR_MAXREG_COUNT
	.align		4
        /*002c*/ 	.byte	0x03, 0x1b
        /*002e*/ 	.short	0x0080


	//----- nvinfo : EIATTR_EXTERNS
	.align		4
        /*0030*/ 	.byte	0x04, 0x0f
        /*0032*/ 	.short	(.L_2977 - .L_2976)


	//   ....[0]....
	.align		4
.L_2976:
        /*0034*/ 	.word	index@(__assertfail)


	//----- nvinfo : EIATTR_MERCURY_ISA_VERSION
	.align		4
.L_2977:
        /*0038*/ 	.byte	0x03, 0x5f
        /*003a*/ 	.short	0x0101


	//----- nvinfo : EIATTR_SYSCALL_OFFSETS
	.align		4
        /*003c*/ 	.byte	0x04, 0x46
        /*003e*/ 	.short	(.L_2979 - .L_2978)


	//   ....[0]....
.L_2978:
        /*0040*/ 	.word	0x00002250


	//   ....[1]....
        /*0044*/ 	.word	0x00003380


	//   ....[2]....
        /*0048*/ 	.word	0x00005610


	//   ....[3]....
        /*004c*/ 	.word	0x00006740


	//   ....[4]....
        /*0050*/ 	.word	0x000089c0


	//   ....[5]....
        /*0054*/ 	.word	0x00009af0


	//   ....[6]....
        /*0058*/ 	.word	0x0000bd60


	//   ....[7]....
        /*005c*/ 	.word	0x0000ce90


	//----- nvinfo : EIATTR_EXIT_INSTR_OFFSETS
	.align		4
.L_2979:
        /*0060*/ 	.byte	0x04, 0x1c
        /*0062*/ 	.short	(.L_2981 - .L_2980)


	//   ....[0]....
.L_2980:
        /*0064*/ 	.word	0x00009ba0


	//   ....[1]....
        /*0068*/ 	.word	0x0000bed0


	//   ....[2]....
        /*006c*/ 	.word	0x0000bf10


	//   ....[3]....
        /*0070*/ 	.word	0x0000bfa0


	//   ....[4]....
        /*0074*/ 	.word	0x0000bfd0


	//   ....[5]....
        /*0078*/ 	.word	0x0000c000


	//   ....[6]....
        /*007c*/ 	.word	0x0000c0d0


	//   ....[7]....
        /*0080*/ 	.word	0x0000c150


	//   ....[8]....
        /*0084*/ 	.word	0x0000c230


	//   ....[9]....
        /*0088*/ 	.word	0x0000c2c0


	//   ....[10]....
        /*008c*/ 	.word	0x0000c2e0


	//   ....[11]....
        /*0090*/ 	.word	0x0000c3a0


	//   ....[12]....
        /*0094*/ 	.word	0x0000c3d0


	//   ....[13]....
        /*0098*/ 	.word	0x0000c5a0


	//   ....[14]....
        /*009c*/ 	.word	0x0000c740


	//   ....[15]....
        /*00a0*/ 	.word	0x0000c7c0


	//   ....[16]....
        /*00a4*/ 	.word	0x0000c870


	//   ....[17]....
        /*00a8*/ 	.word	0x0000ca30


	//   ....[18]....
        /*00ac*/ 	.word	0x0000cbf0


	//   ....[19]....
        /*00b0*/ 	.word	0x0000cd90


	//   ....[20]....
        /*00b4*/ 	.word	0x0000cea0


	//   ....[21]....
        /*00b8*/ 	.word	0x0000ced0


	//   ....[22]....
        /*00bc*/ 	.word	0x0000cf00


	//----- nvinfo : EIATTR_MAX_THREADS
	.align		4
.L_2981:
        /*00c0*/ 	.byte	0x04, 0x05
        /*00c2*/ 	.short	(.L_2983 - .L_2982)
.L_2982:
        /*00c4*/ 	.word	0x00000080
        /*00c8*/ 	.word	0x00000001
        /*00cc*/ 	.word	0x00000001


	//----- nvinfo : EIATTR_CRS_STACK_SIZE
	.align		4
.L_2983:
        /*00d0*/ 	.byte	0x04, 0x1e
        /*00d2*/ 	.short	(.L_2985 - .L_2984)
.L_2984:
        /*00d4*/ 	.word	0x00000000


	//----- nvinfo : EIATTR_CBANK_PARAM_SIZE
	.align		4
.L_2985:
        /*00d8*/ 	.byte	0x03, 0x19
        /*00da*/ 	.short	0x0220


	//----- nvinfo : EIATTR_PARAM_CBANK
	.align		4
        /*00dc*/ 	.byte	0x04, 0x0a
        /*00de*/ 	.short	(.L_2987 - .L_2986)
	.align		4
.L_2986:
        /*00e0*/ 	.word	index@(.nv.constant0._ZN2at6native18elementwise_kernelILi128ELi4EZNS0_15gpu_kernel_implIZZZNS0_17round_kernel_cudaERNS_18TensorIteratorBaseEENKUlvE_clEvENKUlvE_clEvEUldE_EEvS4_RKT_EUliE_EEviT1_)
        /*00e4*/ 	.short	0x0210
        /*00e6*/ 	.short	0x0220


	//----- nvinfo : EIATTR_SW_WAR
	.align		4
.L_2987:
        /*00e8*/ 	.byte	0x04, 0x36
        /*00ea*/ 	.short	(.L_2989 - .L_2988)
.L_2988:
        /*00ec*/ 	.word	0x00000008
.L_2989:


//--------------------- .nv.info._ZN2at6native27unrolled_elementwise_kernelIZZZNS0_17round_kernel_cudaERNS_18TensorIteratorBaseEENKUlvE_clEvENKUlvE_clEvEUldE_St5arrayIPcLm2EELi4E23TrivialOffsetCalculatorILi1EjESB_NS0_6memory12LoadWithCastILi1EEENSC_13StoreWithCastILi1EEEEEviT_T0_T2_T3_T4_T5_ --------------------------
	.section	.nv.info._ZN2at6native27unrolled_elementwise_kernelIZZZNS0_17round_kernel_cudaERNS_18TensorIteratorBaseEENKUlvE_clEvENKUlvE_clEvEUldE_St5arrayIPcLm2EELi4E23TrivialOffsetCalculatorILi1EjESB_NS0_6memory12LoadWithCastILi1EEENSC_13StoreWithCastILi1EEEEEviT_T0_T2_T3_T4_T5_,"",@"SHT_CUDA_INFO"
	.sectionflags	@""
	.align	4


	//----- nvinfo : EIATTR_CUDA_API_VERSION
	.align		4
        /*0000*/ 	.byte	0x04, 0x37
        /*0002*/ 	.short	(.L_2991 - .L_2990)
.L_2990:
        /*0004*/ 	.word	0x00000082


	//----- nvinfo : EIATTR_KPARAM_INFO
	.align		4
.L_2991:
        /*0008*/ 	.byte	0x04, 0x17
        /*000a*/ 	.short	(.L_2993 - .L_2992)
.L_2992:
        /*000c*/ 	.word	0x00000000
        /*0010*/ 	.short	0x0006
        /*0012*/ 	.short	0x0024
        /*0014*/ 	.byte	0x00, 0xf0, 0x21, 0x00


	//----- nvinfo : EIATTR_KPARAM_INFO
	.align		4
.L_2993:
        /*0018*/ 	.byte	0x04, 0x17
        /*001a*/ 	.short	(.L_2995 - .L_2994)
.L_2994:
        /*001c*/ 	.word	0x00000000
        /*0020*/ 	.short	0x0005
        /*0022*/ 	.short	0x001c
        /*0024*/ 	.byte	0x00, 0xf0, 0x21, 0x00


	//----- nvinfo : EIATTR_KPARAM_INFO
	.align		4
.L_2995:
        /*0028*/ 	.byte	0x04, 0x17
        /*002a*/ 	.short	(.L_2997 - .L_2996)
.L_2996:
        /*002c*/ 	.word	0x00000000
        /*0030*/ 	.short	0x0004
        /*0032*/ 	.short	0x0019
        /*0034*/ 	.byte	0x00, 0xf0, 0x05, 0x00


	//----- nvinfo : EIATTR_KPARAM_INFO
	.align		4
.L_2997:
        /*0038*/ 	.byte	0x04, 0x17
        /*003a*/ 	.short	(.L_2999 - .L_2998)
.L_2998:
        /*003c*/ 	.word	0x00000000
        /*0040*/ 	.short	0x0003
        /*0042*/ 	.short	0x0018
        /*0044*/ 	.byte	0x00, 0xf0, 0x05, 0x00


	//----- nvinfo : EIATTR_KPARAM_INFO
	.align		4
.L_2999:
        /*0048*/ 	.byte	0x04, 0x17
        /*004a*/ 	.short	(.L_3001 - .L_3000)
.L_3000:
        /*004c*/ 	.word	0x00000000
        /*0050*/ 	.short	0x0002
        /*0052*/ 	.short	0x0008
        /*0054*/ 	.byte	0x00, 0xf0, 0x41, 0x00


	//----- nvinfo : EIATTR_KPARAM_INFO
	.align		4
.L_3001:
        /*0058*/ 	.byte	0x04, 0x17
        /*005a*/ 	.short	(.L_3003 - .L_3002)
.L_3002:
        /*005c*/ 	.word	0x00000000
        /*0060*/ 	.short	0x0001
        /*0062*/ 	.short	0x0004
        /*0064*/ 	.byte	0x00, 0xf0, 0x05, 0x00


	//----- nvinfo : EIATTR_KPARAM_INFO
	.align		4
.L_3003:
        /*0068*/ 	.byte	0x04, 0x17
        /*006a*/ 	.short	(.L_3005 - .L_3004)
.L_3004:
        /*006c*/ 	.word	0x00000000
        /*0070*/ 	.short	0x0000
        /*0072*/ 	.short	0x0000
        /*0074*/ 	.byte	0x00, 0xf0, 0x11, 0x00


	//----- nvinfo : EIATTR_SPARSE_MMA_MASK
	.align		4
.L_3005:
        /*0078*/ 	.byte	0x03, 0x50
        /*007a*/ 	.short	0x0000


	//----- nvinfo : EIATTR_MAXREG_COUNT
	.align		4
        /*007c*/ 	.byte	0x03, 0x1b
        /*007e*/ 	.short	0x00ff


	//----- nvinfo : EIATTR_EXTERNS
	.align		4
        /*0080*/ 	.byte	0x04, 0x0f
        /*0082*/ 	.short	(.L_3007 - .L_3006)


	//   ....[0]....
	.align		4
.L_3006:
        /*0084*/ 	.word	index@(__assertfail)


	//----- nvinfo : EIATTR_MERCURY_ISA_VERSION
	.align		4
.L_3007:
        /*0088*/ 	.byte	0x03, 0x5f
        /*008a*/ 	.short	0x0101


	//----- nvinfo : EIATTR_SYSCALL_OFFSETS
	.align		4
        /*008c*/ 	.byte	0x04, 0x46
        /*008e*/ 	.short	(.L_3009 - .L_3008)


	//   ....[0]....
.L_3008:
        /*0090*/ 	.word	0x00000f80


	//   ....[1]....
        /*0094*/ 	.word	0x00001f20


	//   ....[2]....
        /*0098*/ 	.word	0x00002ed0


	//   ....[3]....
        /*009c*/ 	.word	0x00003e50


	//   ....[4]....
        /*00a0*/ 	.word	0x000051d0


	//   ....[5]....
        /*00a4*/ 	.word	0x00006390


	//   ....[6]....
        /*00a8*/ 	.word	0x00007510


	//   ....[7]....
        /*00ac*/ 	.word	0x000086b0


	//----- nvinfo : EIATTR_EXIT_INSTR_OFFSETS
	.align		4
.L_3009:
        /*00b0*/ 	.byte	0x04, 0x1c
        /*00b2*/ 	.short	(.L_3011 - .L_3010)


	//   ....[0]....
.L_3010:
        /*00b4*/ 	.word	0x000075b0


	//   ....[1]....
        /*00b8*/ 	.word	0x000076f0


	//   ....[2]....
        /*00bc*/ 	.word	0x00007730


	//   ....[3]....
        /*00c0*/ 	.word	0x000077c0


	//   ....[4]....
        /*00c4*/ 	.word	0x000077f0


	//   ....[5]....
        /*00c8*/ 	.word	0x00007820


	//   ....[6]....
        /*00cc*/ 	.word	0x000078f0


	//   ....[7]....
        /*00d0*/ 	.word	0x00007970


	//   ....[8]....
        /*00d4*/ 	.word	0x00007a50


	//   ....[9]....
        /*00d8*/ 	.word	0x00007ae0


	//   ....[10]....
        /*00dc*/ 	.word	0x00007b00


	//   ....[11]....
        /*00e0*/ 	.word	0x00007bc0


	//   ....[12]....
        /*00e4*/ 	.word	0x00007bf0


	//   ....[13]....
        /*00e8*/ 	.word	0x00007dc0


	//   ....[14]....
        /*00ec*/ 	.word	0x00007f60


	//   ....[15]....
        /*00f0*/ 	.word	0x00007fe0


	//   ....[16]....
        /*00f4*/ 	.word	0x00008090


	//   ....[17]....
        /*00f8*/ 	.word	0x00008250


	//   ....[18]....
        /*00fc*/ 	.word	0x00008410


	//   ....[19]....
        /*0100*/ 	.word	0x000085b0


	//   ....[20]....
        /*0104*/ 	.word	0x000086c0


	//   ....[21]....
        /*0108*/ 	.word	0x000086f0


	//   ....[22]....
        /*010c*/ 	.word	0x00008720


	//----- nvinfo : EIATTR_MAX_THREADS
	.align		4
.L_3011:
        /*0110*/ 	.byte	0x04, 0x05
        /*0112*/ 	.short	(.L_3013 - .L_3012)
.L_3012:
        /*0114*/ 	.word	0x00000080
        /*0118*/ 	.word	0x00000001
        /*011c*/ 	.word	0x00000001


	//----- nvinfo : EIATTR_CRS_STACK_SIZE
	.align		4
.L_3013:
        /*0120*/ 	.byte	0x04, 0x1e
        /*0122*/ 	.short	(.L_3015 - .L_3014)
.L_3014:
        /*0124*/ 	.word	0x00000000


	//----- nvinfo : EIATTR_CBANK_PARAM_SIZE
	.align		4
.L_3015:
        /*0128*/ 	.byte	0x03, 0x19
        /*012a*/ 	.short	0x002c


	//----- nvinfo : EIATTR_PARAM_CBANK
	.align		4
        /*012c*/ 	.byte	0x04, 0x0a
        /*012e*/ 	.short	(.L_3017 - .L_3016)
	.align		4
.L_3016:
        /*0130*/ 	.word	index@(.nv.constant0._ZN2at6native27unrolled_elementwise_kernelIZZZNS0_17round_kernel_cudaERNS_18TensorIteratorBaseEENKUlvE_clEvENKUlvE_clEvEUldE_St5arrayIPcLm2EELi4E23TrivialOffsetCalculatorILi1EjESB_NS0_6memory12LoadWithCastILi1EEENSC_13StoreWithCastILi1EEEEEviT_T0_T2_T3_T4_T5_)
        /*0134*/ 	.short	0x0210
        /*0136*/ 	.short	0x002c


	//----- nvinfo : EIATTR_SW_WAR
	.align		4
.L_3017:
        /*0138*/ 	.byte	0x04, 0x36
        /*013a*/ 	.short	(.L_3019 - .L_3018)
.L_3018:
        /*013c*/ 	.word	0x00000008
.L_3019:


//--------------------- .nv.info._ZN2at6native18elementwise_kernelILi128ELi2EZNS0_22gpu_kernel_impl_nocastIZZZNS0_17round_kernel_cudaERNS_18TensorIteratorBaseEENKUlvE_clEvENKUlvE_clEvEUldE_EEvS4_RKT_EUliE_EEviT1_ --------------------------
	.section	.nv.info._ZN2at6native18elementwise_kernelILi128ELi2EZNS0_22gpu_kernel_impl_nocastIZZZNS0_17round_kernel_cudaERNS_18TensorIteratorBaseEENKUlvE_clEvENKUlvE_clEvEUldE_EEvS4_RKT_EUliE_EEviT1_,"",@"SHT_CUDA_INFO"
	.sectionflags	@""
	.align	4


	//----- nvinfo : EIATTR_CUDA_API_VERSION
	.align		4
        /*0000*/ 	.byte	0x04, 0x37
        /*0002*/ 	.short	(.L_3021 - .L_3020)
.L_3020:
        /*0004*/ 	.word	0x00000082


	//----- nvinfo : EIATTR_KPARAM_INFO
	.align		4
.L_3021:
        /*0008*/ 	.byte	0x04, 0x17
        /*000a*/ 	.short	(.L_3023 - .L_3022)
.L_3022:
        /*000c*/ 	.word	0x00000000
        /*0010*/ 	.short	0x0001
        /*0012*/ 	.short	0x0008
        /*0014*/ 	.byte	0x00, 0xf0, 0x61, 0x08


	//----- nvinfo : EIATTR_KPARAM_INFO
	.align		4
.L_3023:
        /*0018*/ 	.byte	0x04, 0x17
        /*001a*/ 	.short	(.L_3025 - .L_3024)
.L_3024:
        /*001c*/ 	.word	0x00000000
        /*0020*/ 	.short	0x0000
        /*0022*/ 	.short	0x0000
        /*0024*/ 	.byte	0x00, 0xf0, 0x11, 0x00


	//----- nvinfo : EIATTR_SPARSE_MMA_MASK
	.align		4
.L_3025:
        /*0028*/ 	.byte	0x03, 0x50
        /*002a*/ 	.short	0x0000


	//----- nvinfo : EIATTR_MAXREG_COUNT
	.align		4
        /*002c*/ 	.byte	0x03, 0x1b
        /*002e*/ 	.short	0x0080


	//----- nvinfo : EIATTR_MERCURY_ISA_VERSION
	.align		4
        /*0030*/ 	.byte	0x03, 0x5f
        /*0032*/ 	.short	0x0101


	//----- nvinfo : EIATTR_EXIT_INSTR_OFFSETS
	.align		4
        /*0034*/ 	.byte	0x04, 0x1c
        /*0036*/ 	.short	(.L_3027 - .L_3026)


	//   ....[0]....
.L_3026:
        /*0038*/ 	.word	0x00001440


	//   ....[1]....
        /*003c*/ 	.word	0x000027d0


	//----- nvinfo : EIATTR_MAX_THREADS
	.align		4
.L_3027:
        /*0040*/ 	.byte	0x04, 0x05
        /*0042*/ 	.short	(.L_3029 - .L_3028)
.L_3028:
        /*0044*/ 	.word	0x00000080
        /*0048*/ 	.word	0x00000001
        /*004c*/ 	.word	0x00000001


	//----- nvinfo : EIATTR_CRS_STACK_SIZE
	.align		4
.L_3029:
        /*0050*/ 	.byte	0x04, 0x1e
        /*0052*/ 	.short	(.L_3031 - .L_3030)
.L_3030:
        /*0054*/ 	.word	0x00000000


	//----- nvinfo : EIATTR_CBANK_PARAM_SIZE
	.align		4
.L_3031:
        /*0058*/ 	.byte	0x03, 0x19
        /*005a*/ 	.short	0x0220


	//----- nvinfo : EIATTR_PARAM_CBANK
	.align		4
        /*005c*/ 	.byte	0x04, 0x0a
        /*005e*/ 	.short	(.L_3033 - .L_3032)
	.align		4
.L_3032:
        /*0060*/ 	.word	index@(.nv.constant0._ZN2at6native18elementwise_kernelILi128ELi2EZNS0_22gpu_kernel_impl_nocastIZZZNS0_17round_kernel_cudaERNS_18TensorIteratorBaseEENKUlvE_clEvENKUlvE_clEvEUldE_EEvS4_RKT_EUliE_EEviT1_)
        /*0064*/ 	.short	0x0210
        /*0066*/ 	.short	0x0220


	//----- nvinfo : EIATTR_SW_WAR
	.align		4
.L_3033:
        /*0068*/ 	.byte	0x04, 0x36
        /*006a*/ 	.short	(.L_3035 - .L_3034)
.L_3034:
        /*006c*/ 	.word	0x00000008
.L_3035:


//--------------------- .nv.info._ZN2at6native27unrolled_elementwise_kernelIZZZNS0_17round_kernel_cudaERNS_18TensorIteratorBaseEENKUlvE_clEvENKUlvE_clEvEUldE_St5arrayIPcLm2EELi4E23TrivialOffsetCalculatorILi1EjESB_NS0_6memory15LoadWithoutCastENSC_16StoreWithoutCastEEEviT_T0_T2_T3_T4_T5_ --------------------------
	.section	.nv.info._ZN2at6native27unrolled_elementwise_kernelIZZZNS0_17round_kernel_cudaERNS_18TensorIteratorBaseEENKUlvE_clEvENKUlvE_clEvEUldE_St5arrayIPcLm2EELi4E23TrivialOffsetCalculatorILi1EjESB_NS0_6memory15LoadWithoutCastENSC_16StoreWithoutCastEEEviT_T0_T2_T3_T4_T5_,"",@"SHT_CUDA_INFO"
	.sectionflags	@""
	.align	4


	//----- nvinfo : EIATTR_CUDA_API_VERSION
	.align		4
        /*0000*/ 	.byte	0x04, 0x37
        /*0002*/ 	.short	(.L_3037 - .L_3036)
.L_3036:
        /*0004*/ 	.word	0x00000082


	//----- nvinfo : EIATTR_KPARAM_INFO
	.align		4
.L_3037:
        /*0008*/ 	.byte	0x04, 0x17
        /*000a*/ 	.short	(.L_3039 - .L_3038)
.L_3038:
        /*000c*/ 	.word	0x00000000
        /*0010*/ 	.short	0x0006
        /*0012*/ 	.short	0x001b
        /*0014*/ 	.byte	0x00, 0xf0, 0x05, 0x00


	//----- nvinfo : EIATTR_KPARAM_INFO
	.align		4
.L_3039:
        /*0018*/ 	.byte	0x04, 0x17
        /*001a*/ 	.short	(.L_3041 - .L_3040)
.L_3040:
        /*001c*/ 	.word	0x00000000
        /*0020*/ 	.short	0x0005
        /*0022*/ 	.short	0x001a
        /*0024*/ 	.byte	0x00, 0xf0, 0x05, 0x00


	//----- nvinfo : EIATTR_KPARAM_INFO
	.align		4
.L_3041:
        /*0028*/ 	.byte	0x04, 0x17
        /*002a*/ 	.short	(.L_3043 - .L_3042)
.L_3042:
        /*002c*/ 	.word	0x00000000
        /*0030*/ 	.short	0x0004
        /*0032*/ 	.short	0x0019
        /*0034*/ 	.byte	0x00, 0xf0, 0x05, 0x00


	//----- nvinfo : EIATTR_KPARAM_INFO
	.align		4
.L_3043:
        /*0038*/ 	.byte	0x04, 0x17
        /*003a*/ 	.short	(.L_3045 - .L_3044)
.L_3044:
        /*003c*/ 	.word	0x00000000
        /*0040*/ 	.short	0x0003
        /*0042*/ 	.short	0x0018
        /*0044*/ 	.byte	0x00, 0xf0, 0x05, 0x00


	//----- nvinfo : EIATTR_KPARAM_INFO
	.align		4
.L_3045:
        /*0048*/ 	.byte	0x04, 0x17
        /*004a*/ 	.short	(.L_3047 - .L_3046)
.L_3046:
        /*004c*/ 	.word	0x00000000
        /*0050*/ 	.short	0x0002
        /*0052*/ 	.short	0x0008
        /*0054*/ 	.byte	0x00, 0xf0, 0x41, 0x00


	//----- nvinfo : EIATTR_KPARAM_INFO
	.align		4
.L_3047:
        /*0058*/ 	.byte	0x04, 0x17
        /*005a*/ 	.short	(.L_3049 - .L_3048)
.L_3048:
        /*005c*/ 	.word	0x00000000
        /*0060*/ 	.short	0x0001
        /*0062*/ 	.short	0x0004
        /*0064*/ 	.byte	0x00, 0xf0, 0x05, 0x00


	//----- nvinfo : EIATTR_KPARAM_INFO
	.align		4
.L_3049:
        /*0068*/ 	.byte	0x04, 0x17
        /*006a*/ 	.short	(.L_3051 - .L_3050)
.L_3050:
        /*006c*/ 	.word	0x00000000
        /*0070*/ 	.short	0x0000
        /*0072*/ 	.short	0x0000
        /*0074*/ 	.byte	0x00, 0xf0, 0x11, 0x00


	//----- nvinfo : EIATTR_SPARSE_MMA_MASK
	.align		4
.L_3051:
        /*0078*/ 	.byte	0x03, 0x50
        /*007a*/ 	.short	0x0000


	//----- nvinfo : EIATTR_MAXREG_COUNT
	.align		4
        /*007c*/ 	.byte	0x03, 0x1b
        /*007e*/ 	.short	0x00ff


	//----- nvinfo : EIATTR_MERCURY_ISA_VERSION
	.align		4
        /*0080*/ 	.byte	0x03, 0x5f
        /*0082*/ 	.short	0x0101


	//----- nvinfo : EIATTR_EXIT_INSTR_OFFSETS
	.align		4
        /*0084*/ 	.byte	0x04, 0x1c
        /*0086*/ 	.short	(.L_3053 - .L_3052)


	//   ....[0]....
.L_3052:
        /*0088*/ 	.word	0x000003f0


	//   ....[1]....
        /*008c*/ 	.word	0x00000460


	//----- nvinfo : EIATTR_MAX_THREADS
	.align		4
.L_3053:
        /*0090*/ 	.byte	0x04, 0x05
        /*0092*/ 	.short	(.L_3055 - .L_3054)
.L_3054:
        /*0094*/ 	.word	0x00000080
        /*0098*/ 	.word	0x00000001
        /*009c*/ 	.word	0x00000001


	//----- nvinfo : EIATTR_CRS_STACK_SIZE
	.align		4
.L_3055:
        /*00a0*/ 	.byte	0x04, 0x1e
        /*00a2*/ 	.short	(.L_3057 - .L_3056)
.L_3056:
        /*00a4*/ 	.word	0x00000000


	//----- nvinfo : EIATTR_CBANK_PARAM_SIZE
	.align		4
.L_3057:
        /*00a8*/ 	.byte	0x03, 0x19
        /*00aa*/ 	.short	0x001c


	//----- nvinfo : EIATTR_PARAM_CBANK
	.align		4
        /*00ac*/ 	.byte	0x04, 0x0a
        /*00ae*/ 	.short	(.L_3059 - .L_3058)
	.align		4
.L_3058:
        /*00b0*/ 	.word	index@(.nv.constant0._ZN2at6native27unrolled_elementwise_kernelIZZZNS0_17round_kernel_cudaERNS_18TensorIteratorBaseEENKUlvE_clEvENKUlvE_clEvEUldE_St5arrayIPcLm2EELi4E23TrivialOffsetCalculatorILi1EjESB_NS0_6memory15LoadWithoutCastENSC_16StoreWithoutCastEEEviT_T0_T2_T3_T4_T5_)
        /*00b4*/ 	.short	0x0210
        /*00b6*/ 	.short	0x001c


	//----- nvinfo : EIATTR_SW_WAR
	.align		4
.L_3059:
        /*00b8*/ 	.byte	0x04, 0x36
        /*00ba*/ 	.short	(.L_3061 - .L_3060)
.L_3060:
        /*00bc*/ 	.word	0x00000008
.L_3061:


//--------------------- .nv.info._ZN2at6native29vectorized_elementwise_kernelILi2EZZZNS0_17round_kernel_cudaERNS_18TensorIteratorBaseEENKUlvE_clEvENKUlvE_clEvEUldE_St5arrayIPcLm2EEEEviT0_T1_ --------------------------
	.section	.nv.info._ZN2at6native29vectorized_elementwise_kernelILi2EZZZNS0_17round_kernel_cudaERNS_18TensorIteratorBaseEENKUlvE_clEvENKUlvE_clEvEUldE_St5arrayIPcLm2EEEEviT0_T1_,"",@"SHT_CUDA_INFO"
	.sectionflags	@""
	.align	4


	//----- nvinfo : EIATTR_CUDA_API_VERSION
	.align		4
        /*0000*/ 	.byte	0x04, 0x37
        /*0002*/ 	.short	(.L_3063 - .L_3062)
.L_3062:
        /*0004*/ 	.word	0x00000082


	//----- nvinfo : EIATTR_KPARAM_INFO
	.align		4
.L_3063:
        /*0008*/ 	.byte	0x04, 0x17
        /*000a*/ 	.short	(.L_3065 - .L_3064)
.L_3064:
        /*000c*/ 	.word	0x00000000
        /*0010*/ 	.short	0x0002
        /*0012*/ 	.short	0x0008
        /*0014*/ 	.byte	0x00, 0xf0, 0x41, 0x00


	//----- nvinfo : EIATTR_KPARAM_INFO
	.align		4
.L_3065:
        /*0018*/ 	.byte	0x04, 0x17
        /*001a*/ 	.short	(.L_3067 - .L_3066)
.L_3066:
        /*001c*/ 	.word	0x00000000
        /*0020*/ 	.short	0x0001
        /*0022*/ 	.short	0x0004
        /*0024*/ 	.byte	0x00, 0xf0, 0x05, 0x00


	//----- nvinfo : EIATTR_KPARAM_INFO
	.align		4
.L_3067:
        /*0028*/ 	.byte	0x04, 0x17
        /*002a*/ 	.short	(.L_3069 - .L_3068)
.L_3068:
        /*002c*/ 	.word	0x00000000
        /*0030*/ 	.short	0x0000
        /*0032*/ 	.short	0x0000
        /*0034*/ 	.byte	0x00, 0xf0, 0x11, 0x00


	//----- nvinfo : EIATTR_SPARSE_MMA_MASK
	.align		4
.L_3069:
        /*0038*/ 	.byte	0x03, 0x50
        /*003a*/ 	.short	0x0000


	//----- nvinfo : EIATTR_MAXREG_COUNT
	.align		4
        /*003c*/ 	.byte	0x03, 0x1b
        /*003e*/ 	.short	0x00ff


	//----- nvinfo : EIATTR_MERCURY_ISA_VERSION
	.align		4
        /*0040*/ 	.byte	0x03, 0x5f
        /*0042*/ 	.short	0x0101


	//----- nvinfo : EIATTR_EXIT_INSTR_OFFSETS
	.align		4
        /*0044*/ 	.byte	0x04, 0x1c
        /*0046*/ 	.short	(.L_3071 - .L_3070)


	//   ....[0]....
.L_3070:
        /*0048*/ 	.word	0x000001f0


	//   ....[1]....
        /*004c*/ 	.word	0x00000a50


	//   ....[2]....
        /*0050*/ 	.word	0x00000aa0


	//----- nvinfo : EIATTR_MAX_THREADS
	.align		4
.L_3071:
        /*0054*/ 	.byte	0x04, 0x05
        /*0056*/ 	.short	(.L_3073 - .L_3072)
.L_3072:
        /*0058*/ 	.word	0x00000080
        /*005c*/ 	.word	0x00000001
        /*0060*/ 	.word	0x00000001


	//----- nvinfo : EIATTR_CRS_STACK_SIZE
	.align		4
.L_3073:
        /*0064*/ 	.byte	0x04, 0x1e
        /*0066*/ 	.short	(.L_3075 - .L_3074)
.L_3074:
        /*0068*/ 	.word	0x00000000


	//----- nvinfo : EIATTR_CBANK_PARAM_SIZE
	.align		4
.L_3075:
        /*006c*/ 	.byte	0x03, 0x19
        /*006e*/ 	.short	0x0018


	//----- nvinfo : EIATTR_PARAM_CBANK
	.align		4
        /*0070*/ 	.byte	0x04, 0x0a
        /*0072*/ 	.short	(.L_3077 - .L_3076)
	.align		4
.L_3076:
        /*0074*/ 	.word	index@(.nv.constant0._ZN2at6native29vectorized_elementwise_kernelILi2EZZZNS0_17round_kernel_cudaERNS_18TensorIteratorBaseEENKUlvE_clEvENKUlvE_clEvEUldE_St5arrayIPcLm2EEEEviT0_T1_)
        /*0078*/ 	.short	0x0210
        /*007a*/ 	.short	0x0018


	//----- nvinfo : EIATTR_SW_WAR
	.align		4
.L_3077:
        /*007c*/ 	.byte	0x04, 0x36
        /*007e*/ 	.short	(.L_3079 - .L_3078)
.L_3078:
        /*0080*/ 	.word	0x00000008
.L_3079:


//--------------------- .nv.info._ZN2at6native29vectorized_elementwise_kernelILi4EZZZNS0_17round_kernel_cudaERNS_18TensorIteratorBaseEENKUlvE_clEvENKUlvE_clEvEUldE_St5arrayIPcLm2EEEEviT0_T1_ --------------------------
	.section	.nv.info._ZN2at6native29vectorized_elementwise_kernelILi4EZZZNS0_17round_kernel_cudaERNS_18TensorIteratorBaseEENKUlvE_clEvENKUlvE_clEvEUldE_St5arrayIPcLm2EEEEviT0_T1_,"",@"SHT_CUDA_INFO"
	.sectionflags	@""
	.align	4


	//----- nvinfo : EIATTR_CUDA_API_VERSION
	.align		4
        /*0000*/ 	.byte	0x04, 0x37
        /*0002*/ 	.short	(.L_3081 - .L_3080)
.L_3080:
        /*0004*/ 	.word	0x00000082


	//----- nvinfo : EIATTR_KPARAM_INFO
	.align		4
.L_3081:
        /*0008*/ 	.byte	0x04, 0x17
        /*000a*/ 	.short	(.L_3083 - .L_3082)
.L_3082:
        /*000c*/ 	.word	0x00000000
        /*0010*/ 	.short	0x0002
        /*0012*/ 	.short	0x0008
        /*0014*/ 	.byte	0x00, 0xf0, 0x41, 0x00


	//----- nvinfo : EIATTR_KPARAM_INFO
	.align		4
.L_3083:
        /*0018*/ 	.byte	0x04, 0x17
        /*001a*/ 	.short	(.L_3085 - .L_3084)
.L_3084:
        /*001c*/ 	.word	0x00000000
        /*0020*/ 	.short	0x0001
        /*0022*/ 	.short	0x0004
        /*0024*/ 	.byte	0x00, 0xf0, 0x05, 0x00


	//----- nvinfo : EIATTR_KPARAM_INFO
	.align		4
.L_3085:
        /*0028*/ 	.byte	0x04, 0x17
        /*002a*/ 	.short	(.L_3087 - .L_3086)
.L_3086:
        /*002c*/ 	.word	0x00000000
        /*0030*/ 	.short	0x0000
        /*0032*/ 	.short	0x0000
        /*0034*/ 	.byte	0x00, 0xf0, 0x11, 0x00


	//----- nvinfo : EIATTR_SPARSE_MMA_MASK
	.align		4
.L_3087:
        /*0038*/ 	.byte	0x03, 0x50
        /*003a*/ 	.short	0x0000


	//----- nvinfo : EIATTR_MAXREG_COUNT
	.align		4
        /*003c*/ 	.byte	0x03, 0x1b
        /*003e*/ 	.short	0x00ff


	//----- nvinfo : EIATTR_MERCURY_ISA_VERSION
	.align		4
        /*0040*/ 	.byte	0x03, 0x5f
        /*0042*/ 	.short	0x0101


	//----- nvinfo : EIATTR_EXIT_INSTR_OFFSETS
	.align		4
        /*0044*/ 	.byte	0x04, 0x1c
        /*0046*/ 	.short	(.L_3089 - .L_3088)


	//   ....[0]....
.L_3088:
        /*0048*/ 	.word	0x000001f0


	//   ....[1]....
        /*004c*/ 	.word	0x00000a50


	//   ....[2]....
        /*0050*/ 	.word	0x00000aa0


	//----- nvinfo : EIATTR_MAX_THREADS
	.align		4
.L_3089:
        /*0054*/ 	.byte	0x04, 0x05
        /*0056*/ 	.short	(.L_3091 - .L_3090)
.L_3090:
        /*0058*/ 	.word	0x00000080
        /*005c*/ 	.word	0x00000001
        /*0060*/ 	.word	0x00000001


	//----- nvinfo : EIATTR_CRS_STACK_SIZE
	.align		4
.L_3091:
        /*0064*/ 	.byte	0x04, 0x1e
        /*0066*/ 	.short	(.L_3093 - .L_3092)
.L_3092:
        /*0068*/ 	.word	0x00000000


	//----- nvinfo : EIATTR_CBANK_PARAM_SIZE
	.align		4
.L_3093:
        /*006c*/ 	.byte	0x03, 0x19
        /*006e*/ 	.short	0x0018


	//----- nvinfo : EIATTR_PARAM_CBANK
	.align		4
        /*0070*/ 	.byte	0x04, 0x0a
        /*0072*/ 	.short	(.L_3095 - .L_3094)
	.align		4
.L_3094:
        /*0074*/ 	.word	index@(.nv.constant0._ZN2at6native29vectorized_elementwise_kernelILi4EZZZNS0_17round_kernel_cudaERNS_18TensorIteratorBaseEENKUlvE_clEvENKUlvE_clEvEUldE_St5arrayIPcLm2EEEEviT0_T1_)
        /*0078*/ 	.short	0x0210
        /*007a*/ 	.short	0x0018


	//----- nvinfo : EIATTR_SW_WAR
	.align		4
.L_3095:
        /*007c*/ 	.byte	0x04, 0x36
        /*007e*/ 	.short	(.L_3097 - .L_3096)
.L_3096:
        /*0080*/ 	.word	0x00000008
.L_3097:


//--------------------- .nv.info._ZN2at6native29vectorized_elementwise_kernelILi8EZZZNS0_17round_kernel_cudaERNS_18TensorIteratorBaseEENKUlvE_clEvENKUlvE_clEvEUldE_St5arrayIPcLm2EEEEviT0_T1_ --------------------------
	.section	.nv.info._ZN2at6native29vectorized_elementwise_kernelILi8EZZZNS0_17round_kernel_cudaERNS_18TensorIteratorBaseEENKUlvE_clEvENKUlvE_clEvEUldE_St5arrayIPcLm2EEEEviT0_T1_,"",@"SHT_CUDA_INFO"
	.sectionflags	@""
	.align	4


	//----- nvinfo : EIATTR_CUDA_API_VERSION
	.align		4
        /*0000*/ 	.byte	0x04, 0x37
        /*0002*/ 	.short	(.L_3099 - .L_3098)
.L_3098:
        /*0004*/ 	.word	0x00000082


	//----- nvinfo : EIATTR_KPARAM_INFO
	.align		4
.L_3099:
        /*0008*/ 	.byte	0x04, 0x17
        /*000a*/ 	.short	(.L_3101 - .L_3100)
.L_3100:
        /*000c*/ 	.word	0x00000000
        /*0010*/ 	.short	0x0002
        /*0012*/ 	.short	0x0008
        /*0014*/ 	.byte	0x00, 0xf0, 0x41, 0x00


	//----- nvinfo : EIATTR_KPARAM_INFO
	.align		4
.L_3101:
        /*0018*/ 	.byte	0x04, 0x17
        /*001a*/ 	.short	(.L_3103 - .L_3102)
.L_3102:
        /*001c*/ 	.word	0x00000000
        /*0020*/ 	.short	0x0001
        /*0022*/ 	.short	0x0004
        /*0024*/ 	.byte	0x00, 0xf0, 0x05, 0x00


	//----- nvinfo : EIATTR_KPARAM_INFO
	.align		4
.L_3103:
        /*0028*/ 	.byte	0x04, 0x17
        /*002a*/ 	.short	(.L_3105 - .L_3104)
.L_3104:
        /*002c*/ 	.word	0x00000000
        /*0030*/ 	.short	0x0000
        /*0032*/ 	.short	0x0000
        /*0034*/ 	.byte	0x00, 0xf0, 0x11, 0x00


	//----- nvinfo : EIATTR_SPARSE_MMA_MASK
	.align		4
.L_3105:
        /*0038*/ 	.byte	0x03, 0x50
        /*003a*/ 	.short	0x0000


	//----- nvinfo : EIATTR_MAXREG_COUNT
	.align		4
        /*003c*/ 	.byte	0x03, 0x1b
        /*003e*/ 	.short	0x00ff


	//----- nvinfo : EIATTR_MERCURY_ISA_VERSION
	.align		4
        /*0040*/ 	.byte	0x03, 0x5f
        /*0042*/ 	.short	0x0101


	//----- nvinfo : EIATTR_EXIT_INSTR_OFFSETS
	.align		4
        /*0044*/ 	.byte	0x04, 0x1c
        /*0046*/ 	.short	(.L_3107 - .L_3106)


	//   ....[0]....
.L_3106:
        /*0048*/ 	.word	0x000001f0


	//   ....[1]....
        /*004c*/ 	.word	0x00000a50


	//   ....[2]....
        /*0050*/ 	.word	0x00000aa0


	//----- nvinfo : EIATTR_MAX_THREADS
	.align		4
.L_3107:
        /*0054*/ 	.byte	0x04, 0x05
        /*0056*/ 	.short	(.L_3109 - .L_3108)
.L_3108:
        /*0058*/ 	.word	0x00000080
        /*005c*/ 	.word	0x00000001
        /*0060*/ 	.word	0x00000001


	//----- nvinfo : EIATTR_CRS_STACK_SIZE
	.align		4
.L_3109:
        /*0064*/ 	.byte	0x04, 0x1e
        /*0066*/ 	.short	(.L_3111 - .L_3110)
.L_3110:
        /*0068*/ 	.word	0x00000000


	//----- nvinfo : EIATTR_CBANK_PARAM_SIZE
	.align		4
.L_3111:
        /*006c*/ 	.byte	0x03, 0x19
        /*006e*/ 	.short	0x0018


	//----- nvinfo : EIATTR_PARAM_CBANK
	.align		4
        /*0070*/ 	.byte	0x04, 0x0a
        /*0072*/ 	.short	(.L_3113 - .L_3112)
	.align		4
.L_3112:
        /*0074*/ 	.word	index@(.nv.constant0._ZN2at6native29vectorized_elementwise_kernelILi8EZZZNS0_17round_kernel_cudaERNS_18TensorIteratorBaseEENKUlvE_clEvENKUlvE_clEvEUldE_St5arrayIPcLm2EEEEviT0_T1_)
        /*0078*/ 	.short	0x0210
        /*007a*/ 	.short	0x0018


	//----- nvinfo : EIATTR_SW_WAR
	.align		4
.L_3113:
        /*007c*/ 	.byte	0x04, 0x36
        /*007e*/ 	.short	(.L_3115 - .L_3114)
.L_3114:
        /*0080*/ 	.word	0x00000008
.L_3115:


//--------------------- .nv.info._ZN2at6native18elementwise_kernelILi128ELi4EZNS0_15gpu_kernel_implIZZZNS0_22reciprocal_kernel_cudaERNS_18TensorIteratorBaseEENKUlvE_clEvENKUlvE4_clEvEUlN3c108BFloat16EE_EEvS4_RKT_EUliE_EEviT1_ --------------------------
	.section	.nv.info._ZN2at6native18elementwise_kernelILi128ELi4EZNS0_15gpu_kernel_implIZZZNS0_22reciprocal_kernel_cudaERNS_18TensorIteratorBaseEENKUlvE_clEvENKUlvE4_clEvEUlN3c108BFloat16EE_EEvS4_RKT_EUliE_EEviT1_,"",@"SHT_CUDA_INFO"
	.sectionflags	@""
	.align	4


	//----- nvinfo : EIATTR_CUDA_API_VERSION
	.align		4
        /*0000*/ 	.byte	0x04, 0x37
        /*0002*/ 	.short	(.L_3117 - .L_3116)
.L_3116:
        /*0004*/ 	.word	0x00000082


	//----- nvinfo : EIATTR_KPARAM_INFO
	.align		4
.L_3117:
        /*0008*/ 	.byte	0x04, 0x17
        /*000a*/ 	.short	(.L_3119 - .L_3118)
.L_3118:
        /*000c*/ 	.word	0x00000000
        /*0010*/ 	.short	0x0001
        /*0012*/ 	.short	0x0008
        /*0014*/ 	.byte	0x00, 0xf0, 0x61, 0x08


	//----- nvinfo : EIATTR_KPARAM_INFO
	.align		4
.L_3119:
        /*0018*/ 	.byte	0x04, 0x17
        /*001a*/ 	.short	(.L_3121 - .L_3120)
.L_3120:
        /*001c*/ 	.word	0x00000000
        /*0020*/ 	.short	0x0000
        /*0022*/ 	.short	0x0000
        /*0024*/ 	.byte	0x00, 0xf0, 0x11, 0x00


	//----- nvinfo : EIATTR_SPARSE_MMA_MASK
	.align		4
.L_3121:
        /*0028*/ 	.byte	0x03, 0x50
        /*002a*/ 	.short	0x0000


	//----- nvinfo : EIATTR_MAXREG_COUNT
	.align		4
        /*002c*/ 	.byte	0x03, 0x1b
        /*002e*/ 	.short	0x0080


	//----- nvinfo : EIATTR_EXTERNS
	.align		4
        /*0030*/ 	.byte	0x04, 0x0f
        /*0032*/ 	.short	(.L_3123 - .L_3122)


	//   ....[0]....
	.align		4
.L_3122:
        /*0034*/ 	.word	index@(__assertfail)


	//----- nvinfo : EIATTR_MERCURY_ISA_VERSION
	.align		4
.L_3123:
        /*0038*/ 	.byte	0x03, 0x5f
        /*003a*/ 	.short	0x0101


	//----- nvinfo : EIATTR_SYSCALL_OFFSETS
	.align		4
        /*003c*/ 	.byte	0x04, 0x46
        /*003e*/ 	.short	(.L_3125 - .L_3124)


	//   ....[0]....
.L_3124:
        /*0040*/ 	.word	0x000022d0


	//   ....[1]....
        /*0044*/ 	.word	0x00003270


	//   ....[2]....
        /*0048*/ 	.word	0x000055a0


	//   ....[3]....
        /*004c*/ 	.word	0x00006540


	//   ....[4]....
        /*0050*/ 	.word	0x00008860


	//   ....[5]....
        /*0054*/ 	.word	0x00009800


	//   ....[6]....
        /*0058*/ 	.word	0x0000bb10


	//   ....[7]....
        /*005c*/ 	.word	0x0000cab0


	//----- nvinfo : EIATTR_EXIT_INSTR_OFFSETS
	.align		4
.L_3125:
        /*0060*/ 	.byte	0x04, 0x1c
        /*0062*/ 	.short	(.L_3127 - .L_3126)


	//   ....[0]....
.L_3126:
        /*0064*/ 	.word	0x000098d0


	//   ....[1]....
        /*0068*/ 	.word	0x0000bce0


	//   ....[2]....
        /*006c*/ 	.word	0x0000bd20


	//   ....[3]....
        /*0070*/ 	.word	0x0000bdc0


	//   ....[4]....
        /*0074*/ 	.word	0x0000be00


	//   ....[5]....
        /*0078*/ 	.word	0x0000be40


	//   ....[6]....
        /*007c*/ 	.word	0x0000bed0


	//   ....[7]....
        /*0080*/ 	.word	0x0000bf10


	//   ....[8]....
        /*0084*/ 	.word	0x0000bfb0


	//   ....[9]....
        /*0088*/ 	.word	0x0000c000


	//   ....[10]....
        /*008c*/ 	.word	0x0000c050


	//   ....[11]....
        /*0090*/ 	.word	0x0000c120


	//   ....[12]....
        /*0094*/ 	.word	0x0000c180


	//   ....[13]....
        /*0098*/ 	.word	0x0000c310


	//   ....[14]....
        /*009c*/ 	.word	0x0000c470


	//   ....[15]....
        /*00a0*/ 	.word	0x0000c490


	//   ....[16]....
        /*00a4*/ 	.word	0x0000c550


	//   ....[17]....
        /*00a8*/ 	.word	0x0000c6d0


	//   ....[18]....
        /*00ac*/ 	.word	0x0000c850


	//   ....[19]....
        /*00b0*/ 	.word	0x0000c9b0


	//   ....[20]....
        /*00b4*/ 	.word	0x0000cac0


	//   ....[21]....
        /*00b8*/ 	.word	0x0000cb00


	//   ....[22]....
        /*00bc*/ 	.word	0x0000cb40


	//----- nvinfo : EIATTR_MAX_THREADS
	.align		4
.L_3127:
        /*00c0*/ 	.byte	0x04, 0x05
        /*00c2*/ 	.short	(.L_3129 - .L_3128)
.L_3128:
        /*00c4*/ 	.word	0x00000080
        /*00c8*/ 	.word	0x00000001
        /*00cc*/ 	.word	0x00000001


	//----- nvinfo : EIATTR_CRS_STACK_SIZE
	.align		4
.L_3129:
        /*00d0*/ 	.byte	0x04, 0x1e
        /*00d2*/ 	.short	(.L_3131 - .L_3130)
.L_3130:
        /*00d4*/ 	.word	0x00000000


	//----- nvinfo : EIATTR_CBANK_PARAM_SIZE
	.align		4
.L_3131:
        /*00d8*/ 	.byte	0x03, 0x19
        /*00da*/ 	.short	0x0220


	//----- nvinfo : EIATTR_PARAM_CBANK
	.align		4
        /*00dc*/ 	.byte	0x04, 0x0a
        /*00de*/ 	.short	(.L_3133 - .L_3132)
	.align		4
.L_3132:
        /*00e0*/ 	.word	index@(.nv.constant0._ZN2at6native18elementwise_kernelILi128ELi4EZNS0_15gpu_kernel_implIZZZNS0_22reciprocal_kernel_cudaERNS_18TensorIteratorBaseEENKUlvE_clEvENKUlvE4_clEvEUlN3c108BFloat16EE_EEvS4_RKT_EUliE_EEviT1_)
        /*00e4*/ 	.short	0x0210
        /*00e6*/ 	.short	0x0220


	//----- nvinfo : EIATTR_SW_WAR
	.align		4
.L_3133:
        /*00e8*/ 	.byte	0x04, 0x36
        /*00ea*/ 	.short	(.L_3135 - .L_3134)
.L_3134:
        /*00ec*/ 	.word	0x00000008
.L_3135:


//--------------------- .nv.info._ZN2at6native27unrolled_elementwise_kernelIZZZNS0_22reciprocal_kernel_cudaERNS_18TensorIteratorBaseEENKUlvE_clEvENKUlvE4_clEvEUlN3c108BFloat16EE_St5arrayIPcLm2EELi4E23TrivialOffsetCalculatorILi1EjESD_NS0_6memory12LoadWithCastILi1EEENSE_13StoreWithCastILi1EEEEEviT_T0_T2_T3_T4_T5_ --------------------------
	.section	.nv.info._ZN2at6native27unrolled_elementwise_kernelIZZZNS0_22reciprocal_kernel_cudaERNS_18TensorIteratorBaseEENKUlvE_clEvENKUlvE4_clEvEUlN3c108BFloat16EE_St5arrayIPcLm2EELi4E23TrivialOffsetCalculatorILi1EjESD_NS0_6memory12LoadWithCastILi1EEENSE_13StoreWithCastILi1EEEEEviT_T0_T2_T3_T4_T5_,"",@"SHT_CUDA_INFO"
	.sectionflags	@""
	.align	4


	//----- nvinfo : EIATTR_CUDA_API_VERSION
	.align		4
        /*0000*/ 	.byte	0x04, 0x37
        /*0002*/ 	.short	(.L_3137 - .L_3136)
.L_3136:
        /*0004*/ 	.word	0x00000082


	//----- nvinfo : EIATTR_KPARAM_INFO
	.align		4
.L_3137:
        /*0008*/ 	.byte	0x04, 0x17
        /*000a*/ 	.short	(.L_3139 - .L_3138)
.L_3138:
        /*000c*/ 	.word	0x00000000
        /*0010*/ 	.short	0x0006
        /*0012*/ 	.short	0x0024
        /*0014*/ 	.byte	0x00, 0xf0, 0x21, 0x00


	//----- nvinfo : EIATTR_KPARAM_INFO
	.align		4
.L_3139:
        /*0018*/ 	.byte	0x04, 0x17
        /*001a*/ 	.short	(.L_3141 - .L_3140)
.L_3140:
        /*001c*/ 	.word	0x00000000
        /*0020*/ 	.short	0x0005
        /*0022*/ 	.short	0x001c
        /*0024*/ 	.byte	0x00, 0xf0, 0x21, 0x00


	//----- nvinfo : EIATTR_KPARAM_INFO
	.align		4
.L_3141:
        /*0028*/ 	.byte	0x04, 0x17
        /*002a*/ 	.short	(.L_3143 - .L_3142)
.L_3142:
        /*002c*/ 	.word	0x00000000
        /*0030*/ 	.short	0x0004
        /*0032*/ 	.short	0x0019
        /*0034*/ 	.byte	0x00, 0xf0, 0x05, 0x00


	//----- nvinfo : EIATTR_KPARAM_INFO
	.align		4
.L_3143:
        /*0038*/ 	.byte	0x04, 0x17
        /*003a*/ 	.short	(.L_3145 - .L_3144)
.L_3144:
        /*003c*/ 	.word	0x00000000
        /*0040*/ 	.short	0x0003
        /*0042*/ 	.short	0x0018
        /*0044*/ 	.byte	0x00, 0xf0, 0x05, 0x00


	//----- nvinfo : EIATTR_KPARAM_INFO
	.align		4
.L_3145:
        /*0048*/ 	.byte	0x04, 0x17
        /*004a*/ 	.short	(.L_3147 - .L_3146)
.L_3146:
        /*004c*/ 	.word	0x00000000
        /*0050*/ 	.short	0x0002
        /*0052*/ 	.short	0x0008
        /*0054*/ 	.byte	0x00, 0xf0, 0x41, 0x00


	//----- nvinfo : EIATTR_KPARAM_INFO
	.align		4
.L_3147:
        /*0058*/ 	.byte	0x04, 0x17
        /*005a*/ 	.short	(.L_3149 - .L_3148)
.L_3148:
        /*005c*/ 	.word	0x00000000
        /*0060*/ 	.short	0x0001
        /*0062*/ 	.short	0x0004
        /*0064*/ 	.byte	0x00, 0xf0, 0x05, 0x00


	//----- nvinfo : EIATTR_KPARAM_INFO
	.align		4
.L_3149:
        /*0068*/ 	.byte	0x04, 0x17
        /*006a*/ 	.short	(.L_3151 - .L_3150)
.L_3150:
        /*006c*/ 	.word	0x00000000
        /*0070*/ 	.short	0x0000
        /*0072*/ 	.short	0x0000
        /*0074*/ 	.byte	0x00, 0xf0, 0x11, 0x00


	//----- nvinfo : EIATTR_SPARSE_MMA_MASK
	.align		4
.L_3151:
        /*0078*/ 	.byte	0x03, 0x50
        /*007a*/ 	.short	0x0000


	//----- nvinfo : EIATTR_MAXREG_COUNT
	.align		4
        /*007c*/ 	.byte	0x03, 0x1b
        /*007e*/ 	.short	0x00ff


	//----- nvinfo : EIATTR_EXTERNS
	.align		4
        /*0080*/ 	.byte	0x04, 0x0f
        /*0082*/ 	.short	(.L_3153 - .L_3152)


	//   ....[0]....
	.align		4
.L_3152:
        /*0084*/ 	.word	index@(__assertfail)


	//----- nvinfo : EIATTR_MERCURY_ISA_VERSION
	.align		4
.L_3153:
        /*0088*/ 	.byte	0x03, 0x5f
        /*008a*/ 	.short	0x0101


	//----- nvinfo : EIATTR_SYSCALL_OFFSETS
	.align		4
        /*008c*/ 	.byte	0x04, 0x46
        /*008e*/ 	.short	(.L_3155 - .L_3154)


	//   ....[0]....
.L_3154:
        /*0090*/ 	.word	0x000010e0


	//   ....[1]....
        /*0094*/ 	.word	0x00002220


	//   ....[2]....
        /*0098*/ 	.word	0x00003370


	//   ....[3]....
        /*009c*/ 	.word	0x00004490


	//   ....[4]....
        /*00a0*/ 	.word	0x00005760


	//   ....[5]....
        /*00a4*/ 	.word	0x00006780


	//   ....[6]....
        /*00a8*/ 	.word	0x00007760


	//   ....[7]....
        /*00ac*/ 	.word	0x00008740


	//----- nvinfo : EIATTR_EXIT_INSTR_OFFSETS
	.align		4
.L_3155:
        /*00b0*/ 	.byte	0x04, 0x1c
        /*00b2*/ 	.short	(.L_3157 - .L_3156)


	//   ....[0]....
.L_3156:
        /*00b4*/ 	.word	0x00007820


	//   ....[1]....
        /*00b8*/ 	.word	0x00007970


	//   ....[2]....
        /*00bc*/ 	.word	0x000079b0


	//   ....[3]....
        /*00c0*/ 	.word	0x00007a50


	//   ....[4]....
        /*00c4*/ 	.word	0x00007a90


	//   ....[5]....
        /*00c8*/ 	.word	0x00007ad0


	//   ....[6]....
        /*00cc*/ 	.word	0x00007b60


	//   ....[7]....
        /*00d0*/ 	.word	0x00007ba0


	//   ....[8]....
        /*00d4*/ 	.word	0x00007c40


	//   ....[9]....
        /*00d8*/ 	.word	0x00007c90


	//   ....[10]....
        /*00dc*/ 	.word	0x00007ce0


	//   ....[11]....
        /*00e0*/ 	.word	0x00007db0


	//   ....[12]....
        /*00e4*/ 	.word	0x00007e10


	//   ....[13]....
        /*00e8*/ 	.word	0x00007fa0


	//   ....[14]....
        /*00ec*/ 	.word	0x00008100


	//   ....[15]....
        /*00f0*/ 	.word	0x00008120


	//   ....[16]....
        /*00f4*/ 	.word	0x000081e0


	//   ....[17]....
        /*00f8*/ 	.word	0x00008360


	//   ....[18]....
        /*00fc*/ 	.word	0x000084e0


	//   ....[19]....
        /*0100*/ 	.word	0x00008640


	//   ....[20]....
        /*0104*/ 	.word	0x00008750


	//   ....[21]....
        /*0108*/ 	.word	0x00008790


	//   ....[22]....
        /*010c*/ 	.word	0x000087d0


	//----- nvinfo : EIATTR_MAX_THREADS
	.align		4
.L_3157:
        /*0110*/ 	.byte	0x04, 0x05
        /*0112*/ 	.short	(.L_3159 - .L_3158)
.L_3158:
        /*0114*/ 	.word	0x00000080
        /*0118*/ 	.word	0x00000001
        /*011c*/ 	.word	0x00000001


	//----- nvinfo : EIATTR_CRS_STACK_SIZE
	.align		4
.L_3159:
        /*0120*/ 	.byte	0x04, 0x1e
        /*0122*/ 	.short	(.L_3161 - .L_3160)
.L_3160:
        /*0124*/ 	.word	0x00000000


	//----- nvinfo : EIATTR_CBANK_PARAM_SIZE
	.align		4
.L_3161:
        /*0128*/ 	.byte	0x03, 0x19
        /*012a*/ 	.short	0x002c


	//----- nvinfo : EIATTR_PARAM_CBANK
	.align		4
        /*012c*/ 	.byte	0x04, 0x0a
        /*012e*/ 	.short	(.L_3163 - .L_3162)
	.align		4
.L_3162:
        /*0130*/ 	.word	index@(.nv.constant0._ZN2at6native27unrolled_elementwise_kernelIZZZNS0_22reciprocal_kernel_cudaERNS_18TensorIteratorBaseEENKUlvE_clEvENKUlvE4_clEvEUlN3c108BFloat16EE_St5arrayIPcLm2EELi4E23TrivialOffsetCalculatorILi1EjESD_NS0_6memory12LoadWithCastILi1EEENSE_13StoreWithCastILi1EEEEEviT_T0_T2_T3_T4_T5_)
        /*0134*/ 	.short	0x0210
        /*0136*/ 	.short	0x002c


	//----- nvinfo : EIATTR_SW_WAR
	.align		4
.L_3163:
        /*0138*/ 	.byte	0x04, 0x36
        /*013a*/ 	.short	(.L_3165 - .L_3164)
.L_3164:
        /*013c*/ 	.word	0x00000008
.L_3165:


//--------------------- .nv.info._ZN2at6native18elementwise_kernelILi128ELi4EZNS0_22gpu_kernel_impl_nocastIZZZNS0_22reciprocal_kernel_cudaERNS_18TensorIteratorBaseEENKUlvE_clEvENKUlvE4_clEvEUlN3c108BFloat16EE_EEvS4_RKT_EUliE_EEviT1_ --------------------------
	.section	.nv.info._ZN2at6native18elementwise_kernelILi128ELi4EZNS0_22gpu_kernel_impl_nocastIZZZNS0_22reciprocal_kernel_cudaERNS_18TensorIteratorBaseEENKUlvE_clEvENKUlvE4_clEvEUlN3c108BFloat16EE_EEvS4_RKT_EUliE_EEviT1_,"",@"SHT_CUDA_INFO"
	.sectionflags	@""
	.align	4


	//----- nvinfo : EIATTR_CUDA_API_VERSION
	.align		4
        /*0000*/ 	.byte	0x04, 0x37
        /*0002*/ 	.short	(.L_3167 - .L_3166)
.L_3166:
        /*0004*/ 	.word	0x00000082


	//----- nvinfo : EIATTR_KPARAM_INFO
	.align		4
.L_3167:
        /*0008*/ 	.byte	0x04, 0x17
        /*000a*/ 	.short	(.L_3169 - .L_3168)
.L_3168:
        /*000c*/ 	.word	0x00000000
        /*0010*/ 	.short	0x0001
        /*0012*/ 	.short	0x0008
        /*0014*/ 	.byte	0x00, 0xf0, 0x61, 0x08


	//----- nvinfo : EIATTR_KPARAM_INFO
	.align		4
.L_3169:
        /*0018*/ 	.byte	0x04, 0x17
        /*001a*/ 	.short	(.L_3171 - .L_3170)
.L_3170:
        /*001c*/ 	.word	0x00000000
        /*0020*/ 	.short	0x0000
        /*0022*/ 	.short	0x0000
        /*0024*/ 	.byte	0x00, 0xf0, 0x11, 0x00


	//----- nvinfo : EIATTR_SPARSE_MMA_MASK
	.align		4
.L_3171:
        /*0028*/ 	.byte	0x03, 0x50
        /*002a*/ 	.short	0x0000


	//----- nvinfo : EIATTR_MAXREG_COUNT
	.align		4
        /*002c*/ 	.byte	0x03, 0x1b
        /*002e*/ 	.short	0x0080


	//----- nvinfo : EIATTR_MERCURY_ISA_VERSION
	.align		4
        /*0030*/ 	.byte	0x03, 0x5f
        /*0032*/ 	.short	0x0101


	//----- nvinfo : EIATTR_EXIT_INSTR_OFFSETS
	.align		4
        /*0034*/ 	.byte	0x04, 0x1c
        /*0036*/ 	.short	(.L_3173 - .L_3172)


	//   ....[0]....
.L_3172:
        /*0038*/ 	.word	0x00003c20


	//   ....[1]....
        /*003c*/ 	.word	0x00004fd0


	//----- nvinfo : EIATTR_MAX_THREADS
	.align		4
.L_3173:
        /*0040*/ 	.byte	0x04, 0x05
        /*0042*/ 	.short	(.L_3175 - .L_3174)
.L_3174:
        /*0044*/ 	.word	0x00000080
        /*0048*/ 	.word	0x00000001
        /*004c*/ 	.word	0x00000001


	//----- nvinfo : EIATTR_CRS_STACK_SIZE
	.align		4
.L_3175:
        /*0050*/ 	.byte	0x04, 0x1e
        /*0052*/ 	.short	(.L_3177 - .L_3176)
.L_3176:
        /*0054*/ 	.word	0x00000000


	//----- nvinfo : EIATTR_CBANK_PARAM_SIZE
	.align		4
.L_3177:
        /*0058*/ 	.byte	0x03, 0x19
        /*005a*/ 	.short	0x0220


	//----- nvinfo : EIATTR_PARAM_CBANK
	.align		4
        /*005c*/ 	.byte	0x04, 0x0a
        /*005e*/ 	.short	(.L_3179 - .L_3178)
	.align		4
.L_3178:
        /*0060*/ 	.word	index@(.nv.constant0._ZN2at6native18elementwise_kernelILi128ELi4EZNS0_22gpu_kernel_impl_nocastIZZZNS0_22reciprocal_kernel_cudaERNS_18TensorIteratorBaseEENKUlvE_clEvENKUlvE4_clEvEUlN3c108BFloat16EE_EEvS4_RKT_EUliE_EEviT1_)
        /*0064*/ 	.short	0x0210
        /*0066*/ 	.short	0x0220


	//----- nvinfo : EIATTR_SW_WAR
	.align		4
.L_3179:
        /*0068*/ 	.byte	0x04, 0x36
        /*006a*/ 	.short	(.L_3181 - .L_3180)
.L_3180:
        /*006c*/ 	.word	0x00000008
.L_3181:


//--------------------- .nv.info._ZN2at6native27unrolled_elementwise_kernelIZZZNS0_22reciprocal_kernel_cudaERNS_18TensorIteratorBaseEENKUlvE_clEvENKUlvE4_clEvEUlN3c108BFloat16EE_St5arrayIPcLm2EELi4E23TrivialOffsetCalculatorILi1EjESD_NS0_6memory15LoadWithoutCastENSE_16StoreWithoutCastEEEviT_T0_T2_T3_T4_T5_ --------------------------
	.section	.nv.info._ZN2at6native27unrolled_elementwise_kernelIZZZNS0_22reciprocal_kernel_cudaERNS_18TensorIteratorBaseEENKUlvE_clEvENKUlvE4_clEvEUlN3c108BFloat16EE_St5arrayIPcLm2EELi4E23TrivialOffsetCalculatorILi1EjESD_NS0_6memory15LoadWithoutCastENSE_16StoreWithoutCastEEEviT_T0_T2_T3_T4_T5_,"",@"SHT_CUDA_INFO"
	.sectionflags	@""
	.align	4


	//----- nvinfo : EIATTR_CUDA_API_VERSION
	.align		4
        /*0000*/ 	.byte	0x04, 0x37
        /*0002*/ 	.short	(.L_3183 - .L_3182)
.L_3182:
        /*0004*/ 	.word	0x00000082


	//----- nvinfo : EIATTR_KPARAM_INFO
	.align		4
.L_3183:
        /*0008*/ 	.byte	0x04, 0x17
        /*000a*/ 	.short	(.L_3185 - .L_3184)
.L_3184:
        /*000c*/ 	.word	0x00000000
        /*0010*/ 	.short	0x0006
        /*0012*/ 	.short	0x001b
        /*0014*/ 	.byte	0x00, 0xf0, 0x05, 0x00


	//----- nvinfo : EIATTR_KPARAM_INFO
	.align		4
.L_3185:
        /*0018*/ 	.byte	0x04, 0x17
        /*001a*/ 	.short	(.L_3187 - .L_3186)
.L_3186:
        /*001c*/ 	.word	0x00000000
        /*0020*/ 	.short	0x0005
        /*0022*/ 	.short	0x001a
        /*0024*/ 	.byte	0x00, 0xf0, 0x05, 0x00


	//----- nvinfo : EIATTR_KPARAM_INFO
	.align		4
.L_3187:
        /*0028*/ 	.byte	0x04, 0x17
        /*002a*/ 	.short	(.L_3189 - .L_3188)
.L_3188:
        /*002c*/ 	.word	0x00000000
        /*0030*/ 	.short	0x0004
        /*0032*/ 	.short	0x0019
        /*0034*/ 	.byte	0x00, 0xf0, 0x05, 0x00


	//----- nvinfo : EIATTR_KPARAM_INFO
	.align		4
.L_3189:
        /*0038*/ 	.byte	0x04, 0x17
        /*003a*/ 	.short	(.L_3191 - .L_3190)
.L_3190:
        /*003c*/ 	.word	0x00000000
        /*0040*/ 	.short	0x0003
        /*0042*/ 	.short	0x0018
        /*0044*/ 	.byte	0x00, 0xf0, 0x05, 0x00


	//----- nvinfo : EIATTR_KPARAM_INFO
	.align		4
.L_3191:
        /*0048*/ 	.byte	0x04, 0x17
        /*004a*/ 	.short	(.L_3193 - .L_3192)
.L_3192:
        /*004c*/ 	.word	0x00000000
        /*0050*/ 	.short	0x0002
        /*0052*/ 	.short	0x0008
        /*0054*/ 	.byte	0x00, 0xf0, 0x41, 0x00


	//----- nvinfo : EIATTR_KPARAM_INFO
	.align		4
.L_3193:
        /*0058*/ 	.byte	0x04, 0x17
        /*005a*/ 	.short	(.L_3195 - .L_3194)
.L_3194:
        /*005c*/ 	.word	0x00000000
        /*0060*/ 	.short	0x0001
        /*0062*/ 	.short	0x0004
        /*0064*/ 	.byte	0x00, 0xf0, 0x05, 0x00


	//----- nvinfo : EIATTR_KPARAM_INFO
	.align		4
.L_3195:
        /*0068*/ 	.byte	0x04, 0x17
        /*006a*/ 	.short	(.L_3197 - .L_3196)
.L_3196:
        /*006c*/ 	.word	0x00000000
        /*0070*/ 	.short	0x0000
        /*0072*/ 	.short	0x0000
        /*0074*/ 	.byte	0x00, 0xf0, 0x11, 0x00


	//----- nvinfo : EIATTR_SPARSE_MMA_MASK
	.align		4
.L_3197:
        /*0078*/ 	.byte	0x03, 0x50
        /*007a*/ 	.short	0x0000


	//----- nvinfo : EIATTR_MAXREG_COUNT
	.align		4
        /*007c*/ 	.byte	0x03, 0x1b
        /*007e*/ 	.short	0x00ff


	//----- nvinfo : EIATTR_MERCURY_ISA_VERSION
	.align		4
        /*0080*/ 	.byte	0x03, 0x5f
        /*0082*/ 	.short	0x0101


	//----- nvinfo : EIATTR_EXIT_INSTR_OFFSETS
	.align		4
        /*0084*/ 	.byte	0x04, 0x1c
        /*0086*/ 	.short	(.L_3199 - .L_3198)


	//   ....[0]....
.L_3198:
        /*0088*/ 	.word	0x000004c0


	//   ....[1]....
        /*008c*/ 	.word	0x00000530


	//----- nvinfo : EIATTR_MAX_THREADS
	.align		4
.L_3199:
        /*0090*/ 	.byte	0x04, 0x05
        /*0092*/ 	.short	(.L_3201 - .L_3200)
.L_3200:
        /*0094*/ 	.word	0x00000080
        /*0098*/ 	.word	0x00000001
        /*009c*/ 	.word	0x00000001


	//----- nvinfo : EIATTR_CRS_STACK_SIZE
	.align		4
.L_3201:
        /*00a0*/ 	.byte	0x04, 0x1e
        /*00a2*/ 	.short	(.L_3203 - .L_3202)
.L_3202:
        /*00a4*/ 	.word	0x00000000


	//----- nvinfo : EIATTR_CBANK_PARAM_SIZE
	.align		4
.L_3203:
        /*00a8*/ 	.byte	0x03, 0x19
        /*00aa*/ 	.short	0x001c


	//----- nvinfo : EIATTR_PARAM_CBANK
	.align		4
        /*00ac*/ 	.byte	0x04, 0x0a
        /*00ae*/ 	.short	(.L_3205 - .L_3204)
	.align		4
.L_3204:
        /*00b0*/ 	.word	index@(.nv.constant0._ZN2at6native27unrolled_elementwise_kernelIZZZNS0_22reciprocal_kernel_cudaERNS_18TensorIteratorBaseEENKUlvE_clEvENKUlvE4_clEvEUlN3c108BFloat16EE_St5arrayIPcLm2EELi4E23TrivialOffsetCalculatorILi1EjESD_NS0_6memory15LoadWithoutCastENSE_16StoreWithoutCastEEEviT_T0_T2_T3_T4_T5_)
        /*00b4*/ 	.short	0x0210
        /*00b6*/ 	.short	0x001c


	//----- nvinfo : EIATTR_SW_WAR
	.align		4
.L_3205:
        /*00b8*/ 	.byte	0x04, 0x36
        /*00ba*/ 	.short	(.L_3207 - .L_3206)
.L_3206:
        /*00bc*/ 	.word	0x00000008
.L_3207:


//--------------------- .nv.info._ZN2at6native29vectorized_elementwise_kernelILi2EZZZNS0_22reciprocal_kernel_cudaERNS_18TensorIteratorBaseEENKUlvE_clEvENKUlvE4_clEvEUlN3c108BFloat16EE_St5arrayIPcLm2EEEEviT0_T1_ --------------------------
	.section	.nv.info._ZN2at6native29vectorized_elementwise_kernelILi2EZZZNS0_22reciprocal_kernel_cudaERNS_18TensorIteratorBaseEENKUlvE_clEvENKUlvE4_clEvEUlN3c108BFloat16EE_St5arrayIPcLm2EEEEviT0_T1_,"",@"SHT_CUDA_INFO"
	.sectionflags	@""
	.align	4


	//----- nvinfo : EIATTR_CUDA_API_VERSION
	.align		4
        /*0000*/ 	.byte	0x04, 0x37
        /*0002*/ 	.short	(.L_3209 - .L_3208)
.L_3208:
        /*0004*/ 	.word	0x00000082


	//----- nvinfo : EIATTR_KPARAM_INFO
	.align		4
.L_3209:
        /*0008*/ 	.byte	0x04, 0x17
        /*000a*/ 	.short	(.L_3211 - .L_3210)
.L_3210:
        /*000c*/ 	.word	0x00000000
        /*0010*/ 	.short	0x0002
        /*0012*/ 	.short	0x0008
        /*0014*/ 	.byte	0x00, 0xf0, 0x41, 0x00


	//----- nvinfo : EIATTR_KPARAM_INFO
	.align		4
.L_3211:
        /*0018*/ 	.byte	0x04, 0x17
        /*001a*/ 	.short	(.L_3213 - .L_3212)
.L_3212:
        /*001c*/ 	.word	0x00000000
        /*0020*/ 	.short	0x0001
        /*0022*/ 	.short	0x0004
        /*0024*/ 	.byte	0x00, 0xf0, 0x05, 0x00


	//----- nvinfo : EIATTR_KPARAM_INFO
	.align		4
.L_3213:
        /*0028*/ 	.byte	0x04, 0x17
        /*002a*/ 	.short	(.L_3215 - .L_3214)
.L_3214:
        /*002c*/ 	.word	0x00000000
        /*0030*/ 	.short	0x0000
        /*0032*/ 	.short	0x0000
        /*0034*/ 	.byte	0x00, 0xf0, 0x11, 0x00


	//----- nvinfo : EIATTR_SPARSE_MMA_MASK
	.align		4
.L_3215:
        /*0038*/ 	.byte	0x03, 0x50
        /*003a*/ 	.short	0x0000


	//----- nvinfo : EIATTR_MAXREG_COUNT
	.align		4
        /*003c*/ 	.byte	0x03, 0x1b
        /*003e*/ 	.short	0x00ff


	//----- nvinfo : EIATTR_MERCURY_ISA_VERSION
	.align		4
        /*0040*/ 	.byte	0x03, 0x5f
        /*0042*/ 	.short	0x0101


	//----- nvinfo : EIATTR_EXIT_INSTR_OFFSETS
	.align		4
        /*0044*/ 	.byte	0x04, 0x1c
        /*0046*/ 	.short	(.L_3217 - .L_3216)


	//   ....[0]....
.L_3216:
        /*0048*/ 	.word	0x00000370


	//   ....[1]....
        /*004c*/ 	.word	0x00000d40


	//   ....[2]....
        /*0050*/ 	.word	0x00000d90


	//----- nvinfo : EIATTR_MAX_THREADS
	.align		4
.L_3217:
        /*0054*/ 	.byte	0x04, 0x05
        /*0056*/ 	.short	(.L_3219 - .L_3218)
.L_3218:
        /*0058*/ 	.word	0x00000080
        /*005c*/ 	.word	0x00000001
        /*0060*/ 	.word	0x00000001


	//----- nvinfo : EIATTR_CRS_STACK_SIZE
	.align		4
.L_3219:
        /*0064*/ 	.byte	0x04, 0x1e
        /*0066*/ 	.short	(.L_3221 - .L_3220)
.L_3220:
        /*0068*/ 	.word	0x00000000


	//----- nvinfo : EIATTR_CBANK_PARAM_SIZE
	.align		4
.L_3221:
        /*006c*/ 	.byte	0x03, 0x19
        /*006e*/ 	.short	0x0018


	//----- nvinfo : EIATTR_PARAM_CBANK
	.align		4
        /*0070*/ 	.byte	0x04, 0x0a
        /*0072*/ 	.short	(.L_3223 - .L_3222)
	.align		4
.L_3222:
        /*0074*/ 	.word	index@(.nv.constant0._ZN2at6native29vectorized_elementwise_kernelILi2EZZZNS0_22reciprocal_kernel_cudaERNS_18TensorIteratorBaseEENKUlvE_clEvENKUlvE4_clEvEUlN3c108BFloat16EE_St5arrayIPcLm2EEEEviT0_T1_)
        /*0078*/ 	.short	0x0210
        /*007a*/ 	.short	0x0018


	//----- nvinfo : EIATTR_SW_WAR
	.align		4
.L_3223:
        /*007c*/ 	.byte	0x04, 0x36
        /*007e*/ 	.short	(.L_3225 - .L_3224)
.L_3224:
        /*0080*/ 	.word	0x00000008
.L_3225:


//--------------------- .nv.info._ZN2at6native29vectorized_elementwise_kernelILi4EZZZNS0_22reciprocal_kernel_cudaERNS_18TensorIteratorBaseEENKUlvE_clEvENKUlvE4_clEvEUlN3c108BFloat16EE_St5arrayIPcLm2EEEEviT0_T1_ --------------------------
	.section	.nv.info._ZN2at6native29vectorized_elementwise_kernelILi4EZZZNS0_22reciprocal_kernel_cudaERNS_18TensorIteratorBaseEENKUlvE_clEvENKUlvE4_clEvEUlN3c108BFloat16EE_St5arrayIPcLm2EEEEviT0_T1_,"",@"SHT_CUDA_INFO"
	.sectionflags	@""
	.align	4


	//----- nvinfo : EIATTR_CUDA_API_VERSION
	.align		4
        /*0000*/ 	.byte	0x04, 0x37
        /*0002*/ 	.short	(.L_3227 - .L_3226)
.L_3226:
        /*0004*/ 	.word	0x00000082


	//----- nvinfo : EIATTR_KPARAM_INFO
	.align		4
.L_3227:
        /*0008*/ 	.byte	0x04, 0x17
        /*000a*/ 	.short	(.L_3229 - .L_3228)
.L_3228:
        /*000c*/ 	.word	0x00000000
        /*0010*/ 	.short	0x0002
        /*0012*/ 	.short	0x0008
        /*0014*/ 	.byte	0x00, 0xf0, 0x41, 0x00


	//----- nvinfo : EIATTR_KPARAM_INFO
	.align		4
.L_3229:
        /*0018*/ 	.byte	0x04, 0x17
        /*001a*/ 	.short	(.L_3231 - .L_3230)
.L_3230:
        /*001c*/ 	.word	0x00000000
        /*0020*/ 	.short	0x0001
        /*0022*/ 	.short	0x0004
        /*0024*/ 	.byte	0x00, 0xf0, 0x05, 0x00


	//----- nvinfo : EIATTR_KPARAM_INFO
	.align		4
.L_3231:
        /*0028*/ 	.byte	0x04, 0x17
        /*002a*/ 	.short	(.L_3233 - .L_3232)
.L_3232:
        /*002c*/ 	.word	0x00000000
        /*0030*/ 	.short	0x0000
        /*0032*/ 	.short	0x0000
        /*0034*/ 	.byte	0x00, 0xf0, 0x11, 0x00


	//----- nvinfo : EIATTR_SPARSE_MMA_MASK
	.align		4
.L_3233:
        /*0038*/ 	.byte	0x03, 0x50
        /*003a*/ 	.short	0x0000


	//----- nvinfo : EIATTR_MAXREG_COUNT
	.align		4
        /*003c*/ 	.byte	0x03, 0x1b
        /*003e*/ 	.short	0x00ff


	//----- nvinfo : EIATTR_MERCURY_ISA_VERSION
	.align		4
        /*0040*/ 	.byte	0x03, 0x5f
        /*0042*/ 	.short	0x0101


	//----- nvinfo : EIATTR_EXIT_INSTR_OFFSETS
	.align		4
        /*0044*/ 	.byte	0x04, 0x1c
        /*0046*/ 	.short	(.L_3235 - .L_3234)


	//   ....[0]....
.L_3234:
        /*0048*/ 	.word	0x00000330


	//   ....[1]....
        /*004c*/ 	.word	0x00000d00


	//   ....[2]....
        /*0050*/ 	.word	0x00000d50


	//----- nvinfo : EIATTR_MAX_THREADS
	.align		4
.L_3235:
        /*0054*/ 	.byte	0x04, 0x05
        /*0056*/ 	.short	(.L_3237 - .L_3236)
.L_3236:
        /*0058*/ 	.word	0x00000080
        /*005c*/ 	.word	0x00000001
        /*0060*/ 	.word	0x00000001


	//----- nvinfo : EIATTR_CRS_STACK_SIZE
	.align		4
.L_3237:
        /*0064*/ 	.byte	0x04, 0x1e
        /*0066*/ 	.short	(.L_3239 - .L_3238)
.L_3238:
        /*0068*/ 	.word	0x00000000


	//----- nvinfo : EIATTR_CBANK_PARAM_SIZE
	.align		4
.L_3239:
        /*006c*/ 	.byte	0x03, 0x19
        /*006e*/ 	.short	0x0018


	//----- nvinfo : EIATTR_PARAM_CBANK
	.align		4
        /*0070*/ 	.byte	0x04, 0x0a
        /*0072*/ 	.short	(.L_3241 - .L_3240)
	.align		4
.L_3240:
        /*0074*/ 	.word	index@(.nv.constant0._ZN2at6native29vectorized_elementwise_kernelILi4EZZZNS0_22reciprocal_kernel_cudaERNS_18TensorIteratorBaseEENKUlvE_clEvENKUlvE4_clEvEUlN3c108BFloat16EE_St5arrayIPcLm2EEEEviT0_T1_)
        /*0078*/ 	.short	0x0210
        /*007a*/ 	.short	0x0018


	//----- nvinfo : EIATTR_SW_WAR
	.align		4
.L_3241:
        /*007c*/ 	.byte	0x04, 0x36
        /*007e*/ 	.short	(.L_3243 - .L_3242)
.L_3242:
        /*0080*/ 	.word	0x00000008
.L_3243:


//--------------------- .nv.info._ZN2at6native29vectorized_elementwise_kernelILi8EZZZNS0_22reciprocal_kernel_cudaERNS_18TensorIteratorBaseEENKUlvE_clEvENKUlvE4_clEvEUlN3c108BFloat16EE_St5arrayIPcLm2EEEEviT0_T1_ --------------------------
	.section	.nv.info._ZN2at6native29vectorized_elementwise_kernelILi8EZZZNS0_22reciprocal_kernel_cudaERNS_18TensorIteratorBaseEENKUlvE_clEvENKUlvE4_clEvEUlN3c108BFloat16EE_St5arrayIPcLm2EEEEviT0_T1_,"",@"SHT_CUDA_INFO"
	.sectionflags	@""
	.align	4


	//----- nvinfo : EIATTR_CUDA_API_VERSION
	.align		4
        /*0000*/ 	.byte	0x04, 0x37
        /*0002*/ 	.short	(.L_3245 - .L_3244)
.L_3244:
        /*0004*/ 	.word	0x00000082


	//----- nvinfo : EIATTR_KPARAM_INFO
	.align		4
.L_3245:
        /*0008*/ 	.byte	0x04, 0x17
        /*000a*/ 	.short	(.L_3247 - .L_3246)
.L_3246:
        /*000c*/ 	.word	0x00000000
        /*0010*/ 	.short	0x0002
        /*0012*/ 	.short	0x0008
        /*0014*/ 	.byte	0x00, 0xf0, 0x41, 0x00


	//----- nvinfo : EIATTR_KPARAM_INFO
	.align		4
.L_3247:
        /*0018*/ 	.byte	0x04, 0x17
        /*001a*/ 	.short	(.L_3249 - .L_3248)
.L_3248:
        /*001c*/ 	.word	0x00000000
        /*0020*/ 	.short	0x0001
        /*0022*/ 	.short	0x0004
        /*0024*/ 	.byte	0x00, 0xf0, 0x05, 0x00


	//----- nvinfo : EIATTR_KPARAM_INFO
	.align		4
.L_3249:
        /*0028*/ 	.byte	0x04, 0x17
        /*002a*/ 	.short	(.L_3251 - .L_3250)
.L_3250:
        /*002c*/ 	.word	0x00000000
        /*0030*/ 	.short	0x0000
        /*0032*/ 	.short	0x0000
        /*0034*/ 	.byte	0x00, 0xf0, 0x11, 0x00


	//----- nvinfo : EIATTR_SPARSE_MMA_MASK
	.align		4
.L_3251:
        /*0038*/ 	.byte	0x03, 0x50
        /*003a*/ 	.short	0x0000


	//----- nvinfo : EIATTR_MAXREG_COUNT
	.align		4
        /*003c*/ 	.byte	0x03, 0x1b
        /*003e*/ 	.short	0x00ff


	//----- nvinfo : EIATTR_MERCURY_ISA_VERSION
	.align		4
        /*0040*/ 	.byte	0x03, 0x5f
        /*0042*/ 	.short	0x0101


	//----- nvinfo : EIATTR_EXIT_INSTR_OFFSETS
	.align		4
        /*0044*/ 	.byte	0x04, 0x1c
        /*0046*/ 	.short	(.L_3253 - .L_3252)


	//   ....[0]....
.L_3252:
        /*0048*/ 	.word	0x00000310


	//   ....[1]....
        /*004c*/ 	.word	0x00000ce0


	//   ....[2]....
        /*0050*/ 	.word	0x00000d30


	//----- nvinfo : EIATTR_MAX_THREADS
	.align		4
.L_3253:
        /*0054*/ 	.byte	0x04, 0x05
        /*0056*/ 	.short	(.L_3255 - .L_3254)
.L_3254:
        /*0058*/ 	.word	0x00000080
        /*005c*/ 	.word	0x00000001
        /*0060*/ 	.word	0x00000001


	//----- nvinfo : EIATTR_CRS_STACK_SIZE
	.align		4
.L_3255:
        /*0064*/ 	.byte	0x04, 0x1e
        /*0066*/ 	.short	(.L_3257 - .L_3256)
.L_3256:
        /*0068*/ 	.word	0x00000000


	//----- nvinfo : EIATTR_CBANK_PARAM_SIZE
	.align		4
.L_3257:
        /*006c*/ 	.byte	0x03, 0x19
        /*006e*/ 	.short	0x0018


	//----- nvinfo : EIATTR_PARAM_CBANK
	.align		4
        /*0070*/ 	.byte	0x04, 0x0a
        /*0072*/ 	.short	(.L_3259 - .L_3258)
	.align		4
.L_3258:
        /*0074*/ 	.word	index@(.nv.constant0._ZN2at6native29vectorized_elementwise_kernelILi8EZZZNS0_22reciprocal_kernel_cudaERNS_18TensorIteratorBaseEENKUlvE_clEvENKUlvE4_clEvEUlN3c108BFloat16EE_St5arrayIPcLm2EEEEviT0_T1_)
        /*0078*/ 	.short	0x0210
        /*007a*/ 	.short	0x0018


	//----- nvinfo : EIATTR_SW_WAR
	.align		4
.L_3259:
        /*007c*/ 	.byte	0x04, 0x36
        /*007e*/ 	.short	(.L_3261 - .L_3260)
.L_3260:
        /*0080*/ 	.word	0x00000008
.L_3261:


//--------------------- .nv.info._ZN2at6native18elementwise_kernelILi128ELi4EZNS0_15gpu_kernel_implIZZZNS0_22reciprocal_kernel_cudaERNS_18TensorIteratorBaseEENKUlvE_clEvENKUlvE3_clEvEUlN3c104HalfEE_EEvS4_RKT_EUliE_EEviT1_ --------------------------
	.section	.nv.info._ZN2at6native18elementwise_kernelILi128ELi4EZNS0_15gpu_kernel_implIZZZNS0_22reciprocal_kernel_cudaERNS_18TensorIteratorBaseEENKUlvE_clEvENKUlvE3_clEvEUlN3c104HalfEE_EEvS4_RKT_EUliE_EEviT1_,"",@"SHT_CUDA_INFO"
	.sectionflags	@""
	.align	4


	//----- nvinfo : EIATTR_CUDA_API_VERSION
	.align		4
        /*0000*/ 	.byte	0x04, 0x37
        /*0002*/ 	.short	(.L_3263 - .L_3262)
.L_3262:
        /*0004*/ 	.word	0x00000082


	//----- nvinfo : EIATTR_KPARAM_INFO
	.align		4
.L_3263:
        /*0008*/ 	.byte	0x04, 0x17
        /*000a*/ 	.short	(.L_3265 - .L_3264)
.L_3264:
        /*000c*/ 	.word	0x00000000
        /*0010*/ 	.short	0x0001
        /*0012*/ 	.short	0x0008
        /*0014*/ 	.byte	0x00, 0xf0, 0x61, 0x08


	//----- nvinfo : EIATTR_KPARAM_INFO
	.align		4
.L_3265:
        /*0018*/ 	.byte	0x04, 0x17
        /*001a*/ 	.short	(.L_3267 - .L_3266)
.L_3266:
        /*001c*/ 	.word	0x00000000
        /*0020*/ 	.short	0x0000
        /*0022*/ 	.short	0x0000
        /*0024*/ 	.byte	0x00, 0xf0, 0x11, 0x00


	//----- nvinfo : EIATTR_SPARSE_MMA_MASK
	.align		4
.L_3267:
        /*0028*/ 	.byte	0x03, 0x50
        /*002a*/ 	.short	0x0000


	//----- nvinfo : EIATTR_MAXREG_COUNT
	.align		4
        /*002c*/ 	.byte	0x03, 0x1b
        /*002e*/ 	.short	0x0080


	//----- nvinfo : EIATTR_EXTERNS
	.align		4
        /*0030*/ 	.byte	0x04, 0x0f
        /*0032*/ 	.short	(.L_3269 - .L_3268)


	//   ....[0]....
	.align		4
.L_3268:
        /*0034*/ 	.word	index@(__assertfail)


	//----- nvinfo : EIATTR_MERCURY_ISA_VERSION
	.align		4
.L_3269:
        /*0038*/ 	.byte	0x03, 0x5f
        /*003a*/ 	.short	0x0101


	//----- nvinfo : EIATTR_SYSCALL_OFFSETS
	.align		4
        /*003c*/ 	.byte	0x04, 0x46
        /*003e*/ 	.short	(.L_3271 - .L_3270)


	//   ....[0]....
.L_3270:
        /*0040*/ 	.word	0x000022b0


	//   ....[1]....
        /*0044*/ 	.word	0x00003250


	//   ....[2]....
        /*0048*/ 	.word	0x00005560


	//   ....[3]....
        /*004c*/ 	.word	0x00006500


	//   ....[4]....
        /*0050*/ 	.word	0x00008800


	//   ....[5]....
        /*0054*/ 	.word	0x000097a0


	//   ....[6]....
        /*0058*/ 	.word	0x0000ba90


	//   ....[7]....
        /*005c*/ 	.word	0x0000ca30


	//----- nvinfo : EIATTR_EXIT_INSTR_OFFSETS
	.align		4
.L_3271:
        /*0060*/ 	.byte	0x04, 0x1c
        /*0062*/ 	.short	(.L_3273 - .L_3272)


	//   ....[0]....
.L_3272:
        /*0064*/ 	.word	0x00009870


	//   ....[1]....
        /*0068*/ 	.word	0x0000bc60


	//   ....[2]....
        /*006c*/ 	.word	0x0000bca0


	//   ....[3]....
        /*0070*/ 	.word	0x0000bd40


	//   ....[4]....
        /*0074*/ 	.word	0x0000bd80


	//   ....[5]....
        /*0078*/ 	.word	0x0000bdc0


	//   ....[6]....
        /*007c*/ 	.word	0x0000be50


	//   ....[7]....
        /*0080*/ 	.word	0x0000be70


	//   ....[8]....
        /*0084*/ 	.word	0x0000bf10


	//   ....[9]....
        /*0088*/ 	.word	0x0000bf60


	//   ....[10]....
        /*008c*/ 	.word	0x0000bfb0


	//   ....[11]....
        /*0090*/ 	.word	0x0000c080


	//   ....[12]....
        /*0094*/ 	.word	0x0000c0e0


	//   ....[13]....
        /*0098*/ 	.word	0x0000c270


	//   ....[14]....
        /*009c*/ 	.word	0x0000c3d0


	//   ....[15]....
        /*00a0*/ 	.word	0x0000c410


	//   ....[16]....
        /*00a4*/ 	.word	0x0000c4d0


	//   ....[17]....
        /*00a8*/ 	.word	0x0000c650


	//   ....[18]....
        /*00ac*/ 	.word	0x0000c7d0


	//   ....[19]....
        /*00b0*/ 	.word	0x0000c930


	//   ....[20]....
        /*00b4*/ 	.word	0x0000ca40


	//   ....[21]....
        /*00b8*/ 	.word	0x0000ca80


	//   ....[22]....
        /*00bc*/ 	.word	0x0000cac0


	//----- nvinfo : EIATTR_MAX_THREADS
	.align		4
.L_3273:
        /*00c0*/ 	.byte	0x04, 0x05
        /*00c2*/ 	.short	(.L_3275 - .L_3274)
.L_3274:
        /*00c4*/ 	.word	0x00000080
        /*00c8*/ 	.word	0x00000001
        /*00cc*/ 	.word	0x00000001


	//----- nvinfo : EIATTR_CRS_STACK_SIZE
	.align		4
.L_3275:
        /*00d0*/ 	.byte	0x04, 0x1e
        /*00d2*/ 	.short	(.L_3277 - .L_3276)
.L_3276:
        /*00d4*/ 	.word	0x00000000


	//----- nvinfo : EIATTR_CBANK_PARAM_SIZE
	.align		4
.L_3277:
        /*00d8*/ 	.byte	0x03, 0x19
        /*00da*/ 	.short	0x0220


	//----- nvinfo : EIATTR_PARAM_CBANK
	.align		4
        /*00dc*/ 	.byte	0x04, 0x0a
        /*00de*/ 	.short	(.L_3279 - .L_3278)
	.align		4
.L_3278:
        /*00e0*/ 	.word	index@(.nv.constant0._ZN2at6native18elementwise_kernelILi128ELi4EZNS0_15gpu_kernel_implIZZZNS0_22reciprocal_kernel_cudaERNS_18TensorIteratorBaseEENKUlvE_clEvENKUlvE3_clEvEUlN3c104HalfEE_EEvS4_RKT_EUliE_EEviT1_)
        /*00e4*/ 	.short	0x0210
        /*00e6*/ 	.short	0x0220


	//----- nvinfo : EIATTR_SW_WAR
	.align		4
.L_3279:
        /*00e8*/ 	.byte	0x04, 0x36
        /*00ea*/ 	.short	(.L_3281 - .L_3280)
.L_3280:
        /*00ec*/ 	.word	0x00000008
.L_3281:


//--------------------- .nv.info._ZN2at6native27unrolled_elementwise_kernelIZZZNS0_22reciprocal_kernel_cudaERNS_18TensorIteratorBaseEENKUlvE_clEvENKUlvE3_clEvEUlN3c104HalfEE_St5arrayIPcLm2EELi4E23TrivialOffsetCalculatorILi1EjESD_NS0_6memory12LoadWithCastILi1EEENSE_13StoreWithCastILi1EEEEEviT_T0_T2_T3_T4_T5_ --------------------------
	.section	.nv.info._ZN2at6native27unrolled_elementwise_kernelIZZZNS0_22reciprocal_kernel_cudaERNS_18TensorIteratorBaseEENKUlvE_clEvENKUlvE3_clEvEUlN3c104HalfEE_St5arrayIPcLm2EELi4E23TrivialOffsetCalculatorILi1EjESD_NS0_6memory12LoadWithCastILi1EEENSE_13StoreWithCastILi1EEEEEviT_T0_T2_T3_T4_T5_,"",@"SHT_CUDA_INFO"
	.sectionflags	@""
	.align	4


	//----- nvinfo : EIATTR_CUDA_API_VERSION
	.align		4
        /*0000*/ 	.byte	0x04, 0x37
        /*0002*/ 	.short	(.L_3283 - .L_3282)
.L_3282:
        /*0004*/ 	.word	0x00000082


	//----- nvinfo : EIATTR_KPARAM_INFO
	.align		4
.L_3283:
        /*0008*/ 	.byte	0x04, 0x17
        /*000a*/ 	.short	(.L_3285 - .L_3284)
.L_3284:
        /*000c*/ 	.word	0x00000000
        /*0010*/ 	.short	0x0006
        /*0012*/ 	.short	0x0024
        /*0014*/ 	.byte	0x00, 0xf0, 0x21, 0x00


	//----- nvinfo : EIATTR_KPARAM_INFO
	.align		4
.L_3285:
        /*0018*/ 	.byte	0x04, 0x17
        /*001a*/ 	.short	(.L_3287 - .L_3286)
.L_3286:
        /*001c*/ 	.word	0x00000000
        /*0020*/ 	.short	0x0005
        /*0022*/ 	.short	0x001c
        /*0024*/ 	.byte	0x00, 0xf0, 0x21, 0x00


	//----- nvinfo : EIATTR_KPARAM_INFO
	.align		4
.L_3287:
        /*0028*/ 	.byte	0x04, 0x17
        /*002a*/ 	.short	(.L_3289 - .L_3288)
.L_3288:
        /*002c*/ 	.word	0x00000000
        /*0030*/ 	.short	0x0004
        /*0032*/ 	.short	0x0019
        /*0034*/ 	.byte	0x00, 0xf0, 0x05, 0x00


	//----- nvinfo : EIATTR_KPARAM_INFO
	.align		4
.L_3289:
        /*0038*/ 	.byte	0x04, 0x17
        /*003a*/ 	.short	(.L_3291 - .L_3290)
.L_3290:
        /*003c*/ 	.word	0x00000000
        /*0040*/ 	.short	0x0003
        /*0042*/ 	.short	0x0018
        /*0044*/ 	.byte	0x00, 0xf0, 0x05, 0x00


	//----- nvinfo : EIATTR_KPARAM_INFO
	.align		4
.L_3291:
        /*0048*/ 	.byte	0x04, 0x17
        /*004a*/ 	.short	(.L_3293 - .L_3292)
.L_3292:
        /*004c*/ 	.word	0x00000000
        /*0050*/ 	.short	0x0002
        /*0052*/ 	.short	0x0008
        /*0054*/ 	.byte	0x00, 0xf0, 0x41, 0x00


	//----- nvinfo : EIATTR_KPARAM_INFO
	.align		4
.L_3293:
        /*0058*/ 	.byte	0x04, 0x17
        /*005a*/ 	.short	(.L_3295 - .L_3294)
.L_3294:
        /*005c*/ 	.word	0x00000000
        /*0060*/ 	.short	0x0001
        /*0062*/ 	.short	0x0004
        /*0064*/ 	.byte	0x00, 0xf0, 0x05, 0x00


	//----- nvinfo : EIATTR_KPARAM_INFO
	.align		4
.L_3295:
        /*0068*/ 	.byte	0x04, 0x17
        /*006a*/ 	.short	(.L_3297 - .L_3296)
.L_3296:
        /*006c*/ 	.word	0x00000000
        /*0070*/ 	.short	0x0000
        /*0072*/ 	.short	0x0000
        /*0074*/ 	.byte	0x00, 0xf0, 0x11, 0x00


	//----- nvinfo : EIATTR_SPARSE_MMA_MASK
	.align		4
.L_3297:
        /*0078*/ 	.byte	0x03, 0x50
        /*007a*/ 	.short	0x0000


	//----- nvinfo : EIATTR_MAXREG_COUNT
	.align		4
        /*007c*/ 	.byte	0x03, 0x1b
        /*007e*/ 	.short	0x00ff


	//----- nvinfo : EIATTR_EXTERNS
	.align		4
        /*0080*/ 	.byte	0x04, 0x0f
        /*0082*/ 	.short	(.L_3299 - .L_3298)


	//   ....[0]....
	.align		4
.L_3298:
        /*0084*/ 	.word	index@(__assertfail)


	//----- nvinfo : EIATTR_MERCURY_ISA_VERSION
	.align		4
.L_3299:
        /*0088*/ 	.byte	0x03, 0x5f
        /*008a*/ 	.short	0x0101


	//----- nvinfo : EIATTR_SYSCALL_OFFSETS
	.align		4
        /*008c*/ 	.byte	0x04, 0x46
        /*008e*/ 	.short	(.L_3301 - .L_3300)


	//   ....[0]....
.L_3300:
        /*0090*/ 	.word	0x000010b0


	//   ....[1]....
        /*0094*/ 	.word	0x000021c0


	//   ....[2]....
        /*0098*/ 	.word	0x000032e0


	//   ....[3]....
        /*009c*/ 	.word	0x000043d0


	//   ....[4]....
        /*00a0*/ 	.word	0x000056a0


	//   ....[5]....
        /*00a4*/ 	.word	0x000066c0


	//   ....[6]....
        /*00a8*/ 	.word	0x000076a0


	//   ....[7]....
        /*00ac*/ 	.word	0x00008680


	//----- nvinfo : EIATTR_EXIT_INSTR_OFFSETS
	.align		4
.L_3301:
        /*00b0*/ 	.byte	0x04, 0x1c
        /*00b2*/ 	.short	(.L_3303 - .L_3302)


	//   ....[0]....
.L_3302:
        /*00b4*/ 	.word	0x00007760


	//   ....[1]....
        /*00b8*/ 	.word	0x000078b0


	//   ....[2]....
        /*00bc*/ 	.word	0x000078f0


	//   ....[3]....
        /*00c0*/ 	.word	0x00007990


	//   ....[4]....
        /*00c4*/ 	.word	0x000079d0


	//   ....[5]....
        /*00c8*/ 	.word	0x00007a10


	//   ....[6]....
        /*00cc*/ 	.word	0x00007aa0


	//   ....[7]....
        /*00d0*/ 	.word	0x00007ac0


	//   ....[8]....
        /*00d4*/ 	.word	0x00007b60


	//   ....[9]....
        /*00d8*/ 	.word	0x00007bb0


	//   ....[10]....
        /*00dc*/ 	.word	0x00007c00


	//   ....[11]....
        /*00e0*/ 	.word	0x00007cd0


	//   ....[12]....
        /*00e4*/ 	.word	0x00007d30


	//   ....[13]....
        /*00e8*/ 	.word	0x00007ec0


	//   ....[14]....
        /*00ec*/ 	.word	0x00008020


	//   ....[15]....
        /*00f0*/ 	.word	0x00008060


	//   ....[16]....
        /*00f4*/ 	.word	0x00008120


	//   ....[17]....
        /*00f8*/ 	.word	0x000082a0


	//   ....[18]....
        /*00fc*/ 	.word	0x00008420


	//   ....[19]....
        /*0100*/ 	.word	0x00008580


	//   ....[20]....
        /*0104*/ 	.word	0x00008690


	//   ....[21]....
        /*0108*/ 	.word	0x000086d0


	//   ....[22]....
        /*010c*/ 	.word	0x00008710


	//----- nvinfo : EIATTR_MAX_THREADS
	.align		4
.L_3303:
        /*0110*/ 	.byte	0x04, 0x05
        /*0112*/ 	.short	(.L_3305 - .L_3304)
.L_3304:
        /*0114*/ 	.word	0x00000080
        /*0118*/ 	.word	0x00000001
        /*011c*/ 	.word	0x00000001


	//----- nvinfo : EIATTR_CRS_STACK_SIZE
	.align		4
.L_3305:
        /*0120*/ 	.byte	0x04, 0x1e
        /*0122*/ 	.short	(.L_3307 - .L_3306)
.L_3306:
        /*0124*/ 	.word	0x00000000


	//----- nvinfo : EIATTR_CBANK_PARAM_SIZE
	.align		4
.L_3307:
        /*0128*/ 	.byte	0x03, 0x19
        /*012a*/ 	.short	0x002c


	//----- nvinfo : EIATTR_PARAM_CBANK
	.align		4
        /*012c*/ 	.byte	0x04, 0x0a
        /*012e*/ 	.short	(.L_3309 - .L_3308)
	.align		4
.L_3308:
        /*0130*/ 	.word	index@(.nv.constant0._ZN2at6native27unrolled_elementwise_kernelIZZZNS0_22reciprocal_kernel_cudaERNS_18TensorIteratorBaseEENKUlvE_clEvENKUlvE3_clEvEUlN3c104HalfEE_St5arrayIPcLm2EELi4E23TrivialOffsetCalculatorILi1EjESD_NS0_6memory12LoadWithCastILi1EEENSE_13StoreWithCastILi1EEEEEviT_T0_T2_T3_T4_T5_)
        /*0134*/ 	.short	0x0210
        /*0136*/ 	.short	0x002c


	//----- nvinfo : EIATTR_SW_WAR
	.align		4
.L_3309:
        /*0138*/ 	.byte	0x04, 0x36
        /*013a*/ 	.short	(.L_3311 - .L_3310)
.L_3310:
        /*013c*/ 	.word	0x00000008
.L_3311:


//--------------------- .nv.info._ZN2at6native18elementwise_kernelILi128ELi4EZNS0_22gpu_kernel_impl_nocastIZZZNS0_22reciprocal_kernel_cudaERNS_18TensorIteratorBaseEENKUlvE_clEvENKUlvE3_clEvEUlN3c104HalfEE_EEvS4_RKT_EUliE_EEviT1_ --------------------------
	.section	.nv.info._ZN2at6native18elementwise_kernelILi128ELi4EZNS0_22gpu_kernel_impl_nocastIZZZNS0_22reciprocal_kernel_cudaERNS_18TensorIteratorBaseEENKUlvE_clEvENKUlvE3_clEvEUlN3c104HalfEE_EEvS4_RKT_EUliE_EEviT1_,"",@"SHT_CUDA_INFO"
	.sectionflags	@""
	.align	4


	//----- nvinfo : EIATTR_CUDA_API_VERSION
	.align		4
        /*0000*/ 	.byte	0x04, 0x37
        /*0002*/ 	.short	(.L_3313 - .L_3312)
.L_3312:
        /*0004*/ 	.word	0x00000082


	//----- nvinfo : EIATTR_KPARAM_INFO
	.align		4
.L_3313:
        /*0008*/ 	.byte	0x04, 0x17
        /*000a*/ 	.short	(.L_3315 - .L_3314)
.L_3314:
        /*000c*/ 	.word	0x00000000
        /*0010*/ 	.short	0x0001
        /*0012*/ 	.short	0x0008
        /*0014*/ 	.byte	0x00, 0xf0, 0x61, 0x08


	//----- nvinfo : EIATTR_KPARAM_INFO
	.align		4
.L_3315:
        /*0018*/ 	.byte	0x04, 0x17
        /*001a*/ 	.short	(.L_3317 - .L_3316)
.L_3316:
        /*001c*/ 	.word	0x00000000
        /*0020*/ 	.short	0x0000
        /*0022*/ 	.short	0x0000
        /*0024*/ 	.byte	0x00, 0xf0, 0x11, 0x00


	//----- nvinfo : EIATTR_SPARSE_MMA_MASK
	.align		4
.L_3317:
        /*0028*/ 	.byte	0x03, 0x50
        /*002a*/ 	.short	0x0000


	//----- nvinfo : EIATTR_MAXREG_COUNT
	.align		4
        /*002c*/ 	.byte	0x03, 0x1b
        /*002e*/ 	.short	0x0080


	//----- nvinfo : EIATTR_MERCURY_ISA_VERSION
	.align		4
        /*0030*/ 	.byte	0x03, 0x5f
        /*0032*/ 	.short	0x0101


	//----- nvinfo : EIATTR_EXIT_INSTR_OFFSETS
	.align		4
        /*0034*/ 	.byte	0x04, 0x1c
        /*0036*/ 	.short	(.L_3319 - .L_3318)


	//   ....[0]....
.L_3318:
        /*0038*/ 	.word	0x00003c20


	//   ....[1]....
        /*003c*/ 	.word	0x00004fd0


	//----- nvinfo : EIATTR_MAX_THREADS
	.align		4
.L_3319:
        /*0040*/ 	.byte	0x04, 0x05
        /*0042*/ 	.short	(.L_3321 - .L_3320)
.L_3320:
        /*0044*/ 	.word	0x00000080
        /*0048*/ 	.word	0x00000001
        /*004c*/ 	.word	0x00000001


	//----- nvinfo : EIATTR_CRS_STACK_SIZE
	.align		4
.L_3321:
        /*0050*/ 	.byte	0x04, 0x1e
        /*0052*/ 	.short	(.L_3323 - .L_3322)
.L_3322:
        /*0054*/ 	.word	0x00000000


	//----- nvinfo : EIATTR_CBANK_PARAM_SIZE
	.align		4
.L_3323:
        /*0058*/ 	.byte	0x03, 0x19
        /*005a*/ 	.short	0x0220


	//----- nvinfo : EIATTR_PARAM_CBANK
	.align		4
        /*005c*/ 	.byte	0x04, 0x0a
        /*005e*/ 	.short	(.L_3325 - .L_3324)
	.align		4
.L_3324:
        /*0060*/ 	.word	index@(.nv.constant0._ZN2at6native18elementwise_kernelILi128ELi4EZNS0_22gpu_kernel_impl_nocastIZZZNS0_22reciprocal_kernel_cudaERNS_18TensorIteratorBaseEENKUlvE_clEvENKUlvE3_clEvEUlN3c104HalfEE_EEvS4_RKT_EUliE_EEviT1_)
        /*0064*/ 	.short	0x0210
        /*0066*/ 	.short	0x0220


	//----- nvinfo : EIATTR_SW_WAR
	.align		4
.L_3325:
        /*0068*/ 	.byte	0x04, 0x36
        /*006a*/ 	.short	(.L_3327 - .L_3326)
.L_3326:
        /*006c*/ 	.word	0x00000008
.L_3327:


//--------------------- .nv.info._ZN2at6native27unrolled_elementwise_kernelIZZZNS0_22reciprocal_kernel_cudaERNS_18TensorIteratorBaseEENKUlvE_clEvENKUlvE3_clEvEUlN3c104HalfEE_St5arrayIPcLm2EELi4E23TrivialOffsetCalculatorILi1EjESD_NS0_6memory15LoadWithoutCastENSE_16StoreWithoutCastEEEviT_T0_T2_T3_T4_T5_ --------------------------
	.section	.nv.info._ZN2at6native27unrolled_elementwise_kernelIZZZNS0_22reciprocal_kernel_cudaERNS_18TensorIteratorBaseEENKUlvE_clEvENKUlvE3_clEvEUlN3c104HalfEE_St5arrayIPcLm2EELi4E23TrivialOffsetCalculatorILi1EjESD_NS0_6memory15LoadWithoutCastENSE_16StoreWithoutCastEEEviT_T0_T2_T3_T4_T5_,"",@"SHT_CUDA_INFO"
	.sectionflags	@""
	.align	4


	//----- nvinfo : EIATTR_CUDA_API_VERSION
	.align		4
        /*0000*/ 	.byte	0x04, 0x37
        /*0002*/ 	.short	(.L_3329 - .L_3328)
.L_3328:
        /*0004*/ 	.word	0x00000082


	//----- nvinfo : EIATTR_KPARAM_INFO
	.align		4
.L_3329:
        /*0008*/ 	.byte	0x04, 0x17
        /*000a*/ 	.short	(.L_3331 - .L_3330)
.L_3330:
        /*000c*/ 	.word	0x00000000
        /*0010*/ 	.short	0x0006
        /*0012*/ 	.short	0x001b
        /*0014*/ 	.byte	0x00, 0xf0, 0x05, 0x00


	//----- nvinfo : EIATTR_KPARAM_INFO
	.align		4
.L_3331:
        /*0018*/ 	.byte	0x04, 0x17
        /*001a*/ 	.short	(.L_3333 - .L_3332)
.L_3332:
        /*001c*/ 	.word	0x00000000
        /*0020*/ 	.short	0x0005
        /*0022*/ 	.short	0x001a
        /*0024*/ 	.byte	0x00, 0xf0, 0x05, 0x00


	//----- nvinfo : EIATTR_KPARAM_INFO
	.align		4
.L_3333:
        /*0028*/ 	.byte	0x04, 0x17
        /*002a*/ 	.short	(.L_3335 - .L_3334)
.L_3334:
        /*002c*/ 	.word	0x00000000
        /*0030*/ 	.short	0x0004
        /*0032*/ 	.short	0x0019
        /*0034*/ 	.byte	0x00, 0xf0, 0x05, 0x00


	//----- nvinfo : EIATTR_KPARAM_INFO
	.align		4
.L_3335:
        /*0038*/ 	.byte	0x04, 0x17
        /*003a*/ 	.short	(.L_3337 - .L_3336)
.L_3336:
        /*003c*/ 	.word	0x00000000
        /*0040*/ 	.short	0x0003
        /*0042*/ 	.short	0x0018
        /*0044*/ 	.byte	0x00, 0xf0, 0x05, 0x00


	//----- nvinfo : EIATTR_KPARAM_INFO
	.align		4
.L_3337:
        /*0048*/ 	.byte	0x04, 0x17
        /*004a*/ 	.short	(.L_3339 - .L_3338)
.L_3338:
        /*004c*/ 	.word	0x00000000
        /*0050*/ 	.short	0x0002
        /*0052*/ 	.short	0x0008
        /*0054*/ 	.byte	0x00, 0xf0, 0x41, 0x00


	//----- nvinfo : EIATTR_KPARAM_INFO
	.align		4
.L_3339:
        /*0058*/ 	.byte	0x04, 0x17
        /*005a*/ 	.short	(.L_3341 - .L_3340)
.L_3340:
        /*005c*/ 	.word	0x00000000
        /*0060*/ 	.short	0x0001
        /*0062*/ 	.short	0x0004
        /*0064*/ 	.byte	0x00, 0xf0, 0x05, 0x00


	//----- nvinfo : EIATTR_KPARAM_INFO
	.align		4
.L_3341:
        /*0068*/ 	.byte	0x04, 0x17
        /*006a*/ 	.short	(.L_3343 - .L_3342)
.L_3342:
        /*006c*/ 	.word	0x00000000
        /*0070*/ 	.short	0x0000
        /*0072*/ 	.short	0x0000
        /*0074*/ 	.byte	0x00, 0xf0, 0x11, 0x00


	//----- nvinfo : EIATTR_SPARSE_MMA_MASK
	.align		4
.L_3343:
        /*0078*/ 	.byte	0x03, 0x50
        /*007a*/ 	.short	0x0000


	//----- nvinfo : EIATTR_MAXREG_COUNT
	.align		4
        /*007c*/ 	.byte	0x03, 0x1b
        /*007e*/ 	.short	0x00ff


	//----- nvinfo : EIATTR_MERCURY_ISA_VERSION
	.align		4
        /*0080*/ 	.byte	0x03, 0x5f
        /*0082*/ 	.short	0x0101


	//----- nvinfo : EIATTR_EXIT_INSTR_OFFSETS
	.align		4
        /*0084*/ 	.byte	0x04, 0x1c
        /*0086*/ 	.short	(.L_3345 - .L_3344)


	//   ....[0]....
.L_3344:
        /*0088*/ 	.word	0x000004c0


	//   ....[1]....
        /*008c*/ 	.word	0x00000530


	//----- nvinfo : EIATTR_MAX_THREADS
	.align		4
.L_3345:
        /*0090*/ 	.byte	0x04, 0x05
        /*0092*/ 	.short	(.L_3347 - .L_3346)
.L_3346:
        /*0094*/ 	.word	0x00000080
        /*0098*/ 	.word	0x00000001
        /*009c*/ 	.word	0x00000001


	//----- nvinfo : EIATTR_CRS_STACK_SIZE
	.align		4
.L_3347:
        /*00a0*/ 	.byte	0x04, 0x1e
        /*00a2*/ 	.short	(.L_3349 - .L_3348)
.L_3348:
        /*00a4*/ 	.word	0x00000000


	//----- nvinfo : EIATTR_CBANK_PARAM_SIZE
	.align		4
.L_3349:
        /*00a8*/ 	.byte	0x03, 0x19
        /*00aa*/ 	.short	0x001c


	//----- nvinfo : EIATTR_PARAM_CBANK
	.align		4
        /*00ac*/ 	.byte	0x04, 0x0a
        /*00ae*/ 	.short	(.L_3351 - .L_3350)
	.align		4
.L_3350:
        /*00b0*/ 	.word	index@(.nv.constant0._ZN2at6native27unrolled_elementwise_kernelIZZZNS0_22reciprocal_kernel_cudaERNS_18TensorIteratorBaseEENKUlvE_clEvENKUlvE3_clEvEUlN3c104HalfEE_St5arrayIPcLm2EELi4E23TrivialOffsetCalculatorILi1EjESD_NS0_6memory15LoadWithoutCastENSE_16StoreWithoutCastEEEviT_T0_T2_T3_T4_T5_)
        /*00b4*/ 	.short	0x0210
        /*00b6*/ 	.short	0x001c


	//----- nvinfo : EIATTR_SW_WAR
	.align		4
.L_3351:
        /*00b8*/ 	.byte	0x04, 0x36
        /*00ba*/ 	.short	(.L_3353 - .L_3352)
.L_3352:
        /*00bc*/ 	.word	0x00000008
.L_3353:


//--------------------- .nv.info._ZN2at6native29vectorized_elementwise_kernelILi2EZZZNS0_22reciprocal_kernel_cudaERNS_18TensorIteratorBaseEENKUlvE_clEvENKUlvE3_clEvEUlN3c104HalfEE_St5arrayIPcLm2EEEEviT0_T1_ --------------------------
	.section	.nv.info._ZN2at6native29vectorized_elementwise_kernelILi2EZZZNS0_22reciprocal_kernel_cudaERNS_18TensorIteratorBaseEENKUlvE_clEvENKUlvE3_clEvEUlN3c104HalfEE_St5arrayIPcLm2EEEEviT0_T1_,"",@"SHT_CUDA_INFO"
	.sectionflags	@""
	.align	4


	//----- nvinfo : EIATTR_CUDA_API_VERSION
	.align		4
        /*0000*/ 	.byte	0x04, 0x37
        /*0002*/ 	.short	(.L_3355 - .L_3354)
.L_3354:
        /*0004*/ 	.word	0x00000082


	//----- nvinfo : EIATTR_KPARAM_INFO
	.align		4
.L_3355:
        /*0008*/ 	.byte	0x04, 0x17
        /*000a*/ 	.short	(.L_3357 - .L_3356)
.L_3356:
        /*000c*/ 	.word	0x00000000
        /*0010*/ 	.short	0x0002
        /*0012*/ 	.short	0x0008
        /*0014*/ 	.byte	0x00, 0xf0, 0x41, 0x00


	//----- nvinfo : EIATTR_KPARAM_INFO
	.align		4
.L_3357:
        /*0018*/ 	.byte	0x04, 0x17
        /*001a*/ 	.short	(.L_3359 - .L_3358)
.L_3358:
        /*001c*/ 	.word	0x00000000
        /*0020*/ 	.short	0x0001
        /*0022*/ 	.short	0x0004
        /*0024*/ 	.byte	0x00, 0xf0, 0x05, 0x00


	//----- nvinfo : EIATTR_KPARAM_INFO
	.align		4
.L_3359:
        /*0028*/ 	.byte	0x04, 0x17
        /*002a*/ 	.short	(.L_3361 - .L_3360)
.L_3360:
        /*002c*/ 	.word	0x00000000
        /*0030*/ 	.short	0x0000
        /*0032*/ 	.short	0x0000
        /*0034*/ 	.byte	0x00, 0xf0, 0x11, 0x00


	//----- nvinfo : EIATTR_SPARSE_MMA_MASK
	.align		4
.L_3361:
        /*0038*/ 	.byte	0x03, 0x50
        /*003a*/ 	.short	0x0000


	//----- nvinfo : EIATTR_MAXREG_COUNT
	.align		4
        /*003c*/ 	.byte	0x03, 0x1b
        /*003e*/ 	.short	0x00ff


	//----- nvinfo : EIATTR_MERCURY_ISA_VERSION
	.align		4
        /*0040*/ 	.byte	0x03, 0x5f
        /*0042*/ 	.short	0x0101


	//----- nvinfo : EIATTR_EXIT_INSTR_OFFSETS
	.align		4
        /*0044*/ 	.byte	0x04, 0x1c
        /*0046*/ 	.short	(.L_3363 - .L_3362)


	//   ....[0]....
.L_3362:
        /*0048*/ 	.word	0x00000330


	//   ....[1]....
        /*004c*/ 	.word	0x00000d00


	//   ....[2]....
        /*0050*/ 	.word	0x00000d50


	//----- nvinfo : EIATTR_MAX_THREADS
	.align		4
.L_3363:
        /*0054*/ 	.byte	0x04, 0x05
        /*0056*/ 	.short	(.L_3365 - .L_3364)
.L_3364:
        /*0058*/ 	.word	0x00000080
        /*005c*/ 	.word	0x00000001
        /*0060*/ 	.word	0x00000001


	//----- nvinfo : EIATTR_CRS_STACK_SIZE
	.align		4
.L_3365:
        /*0064*/ 	.byte	0x04, 0x1e
        /*0066*/ 	.short	(.L_3367 - .L_3366)
.L_3366:
        /*0068*/ 	.word	0x00000000


	//----- nvinfo : EIATTR_CBANK_PARAM_SIZE
	.align		4
.L_3367:
        /*006c*/ 	.byte	0x03, 0x19
        /*006e*/ 	.short	0x0018


	//----- nvinfo : EIATTR_PARAM_CBANK
	.align		4
        /*0070*/ 	.byte	0x04, 0x0a
        /*0072*/ 	.short	(.L_3369 - .L_3368)
	.align		4
.L_3368:
        /*0074*/ 	.word	index@(.nv.constant0._ZN2at6native29vectorized_elementwise_kernelILi2EZZZNS0_22reciprocal_kernel_cudaERNS_18TensorIteratorBaseEENKUlvE_clEvENKUlvE3_clEvEUlN3c104HalfEE_St5arrayIPcLm2EEEEviT0_T1_)
        /*0078*/ 	.short	0x0210
        /*007a*/ 	.short	0x0018


	//----- nvinfo : EIATTR_SW_WAR
	.align		4
.L_3369:
        /*007c*/ 	.byte	0x04, 0x36
        /*007e*/ 	.short	(.L_3371 - .L_3370)
.L_3370:
        /*0080*/ 	.word	0x00000008
.L_3371:


//--------------------- .nv.info._ZN2at6native29vectorized_elementwise_kernelILi4EZZZNS0_22reciprocal_kernel_cudaERNS_18TensorIteratorBaseEENKUlvE_clEvENKUlvE3_clEvEUlN3c104HalfEE_St5arrayIPcLm2EEEEviT0_T1_ --------------------------
	.section	.nv.info._ZN2at6native29vectorized_elementwise_kernelILi4EZZZNS0_22reciprocal_kernel_cudaERNS_18TensorIteratorBaseEENKUlvE_clEvENKUlvE3_clEvEUlN3c104HalfEE_St5arrayIPcLm2EEEEviT0_T1_,"",@"SHT_CUDA_INFO"
	.sectionflags	@""
	.align	4


	//----- nvinfo : EIATTR_CUDA_API_VERSION
	.align		4
        /*0000*/ 	.byte	0x04, 0x37
        /*0002*/ 	.short	(.L_3373 - .L_3372)
.L_3372:
        /*0004*/ 	.word	0x00000082


	//----- nvinfo : EIATTR_KPARAM_INFO
	.align		4
.L_3373:
        /*0008*/ 	.byte	0x04, 0x17
        /*000a*/ 	.short	(.L_3375 - .L_3374)
.L_3374:
        /*000c*/ 	.word	0x00000000
        /*0010*/ 	.short	0x0002
        /*0012*/ 	.short	0x0008
        /*0014*/ 	.byte	0x00, 0xf0, 0x41, 0x00


	//----- nvinfo : EIATTR_KPARAM_INFO
	.align		4
.L_3375:
        /*0018*/ 	.byte	0x04, 0x17
        /*001a*/ 	.short	(.L_3377 - .L_3376)
.L_3376:
        /*001c*/ 	.word	0x00000000
        /*0020*/ 	.short	0x0001
        /*0022*/ 	.short	0x0004
        /*0024*/ 	.byte	0x00, 0xf0, 0x05, 0x00


	//----- nvinfo : EIATTR_KPARAM_INFO
	.align		4
.L_3377:
        /*0028*/ 	.byte	0x04, 0x17
        /*002a*/ 	.short	(.L_3379 - .L_3378)
.L_3378:
        /*002c*/ 	.word	0x00000000
        /*0030*/ 	.short	0x0000
        /*0032*/ 	.short	0x0000
        /*0034*/ 	.byte	0x00, 0xf0, 0x11, 0x00


	//----- nvinfo : EIATTR_SPARSE_MMA_MASK
	.align		4
.L_3379:
        /*0038*/ 	.byte	0x03, 0x50
        /*003a*/ 	.short	0x0000


	//----- nvinfo : EIATTR_MAXREG_COUNT
	.align		4
        /*003c*/ 	.byte	0x03, 0x1b
        /*003e*/ 	.short	0x00ff


	//----- nvinfo : EIATTR_MERCURY_ISA_VERSION
	.align		4
        /*0040*/ 	.byte	0x03, 0x5f
        /*0042*/ 	.short	0x0101


	//----- nvinfo : EIATTR_EXIT_INSTR_OFFSETS
	.align		4
        /*0044*/ 	.byte	0x04, 0x1c
        /*0046*/ 	.short	(.L_3381 - .L_3380)


	//   ....[0]....
.L_3380:
        /*0048*/ 	.word	0x000002f0


	//   ....[1]....
        /*004c*/ 	.word	0x00000cc0


	//   ....[2]....
        /*0050*/ 	.word	0x00000d10


	//----- nvinfo : EIATTR_MAX_THREADS
	.align		4
.L_3381:
        /*0054*/ 	.byte	0x04, 0x05
        /*0056*/ 	.short	(.L_3383 - .L_3382)
.L_3382:
        /*0058*/ 	.word	0x00000080
        /*005c*/ 	.word	0x00000001
        /*0060*/ 	.word	0x00000001


	//----- nvinfo : EIATTR_CRS_STACK_SIZE
	.align		4
.L_3383:
        /*0064*/ 	.byte	0x04, 0x1e
        /*0066*/ 	.short	(.L_3385 - .L_3384)
.L_3384:
        /*0068*/ 	.word	0x00000000


	//----- nvinfo : EIATTR_CBANK_PARAM_SIZE
	.align		4
.L_3385:
        /*006c*/ 	.byte	0x03, 0x19
        /*006e*/ 	.short	0x0018


	//----- nvinfo : EIATTR_PARAM_CBANK
	.align		4
        /*0070*/ 	.byte	0x04, 0x0a
        /*0072*/ 	.short	(.L_3387 - .L_3386)
	.align		4
.L_3386:
        /*0074*/ 	.word	index@(.nv.constant0._ZN2at6native29vectorized_elementwise_kernelILi4EZZZNS0_22reciprocal_kernel_cudaERNS_18TensorIteratorBaseEENKUlvE_clEvENKUlvE3_clEvEUlN3c104HalfEE_St5arrayIPcLm2EEEEviT0_T1_)
        /*0078*/ 	.short	0x0210
        /*007a*/ 	.short	0x0018


	//----- nvinfo : EIATTR_SW_WAR
	.align		4
.L_3387:
        /*007c*/ 	.byte	0x04, 0x36
        /*007e*/ 	.short	(.L_3389 - .L_3388)
.L_3388:
        /*0080*/ 	.word	0x00000008
.L_3389:


//--------------------- .nv.info._ZN2at6native29vectorized_elementwise_kernelILi8EZZZNS0_22reciprocal_kernel_cudaERNS_18TensorIteratorBaseEENKUlvE_clEvENKUlvE3_clEvEUlN3c104HalfEE_St5arrayIPcLm2EEEEviT0_T1_ --------------------------
	.section	.nv.info._ZN2at6native29vectorized_elementwise_kernelILi8EZZZNS0_22reciprocal_kernel_cudaERNS_18TensorIteratorBaseEENKUlvE_clEvENKUlvE3_clEvEUlN3c104HalfEE_St5arrayIPcLm2EEEEviT0_T1_,"",@"SHT_CUDA_INFO"
	.sectionflags	@""
	.align	4


	//----- nvinfo : EIATTR_CUDA_API_VERSION
	.align		4
        /*0000*/ 	.byte	0x04, 0x37
        /*0002*/ 	.short	(.L_3391 - .L_3390)
.L_3390:
        /*0004*/ 	.word	0x00000082


	//----- nvinfo : EIATTR_KPARAM_INFO
	.align		4
.L_3391:
        /*0008*/ 	.byte	0x04, 0x17
        /*000a*/ 	.short	(.L_3393 - .L_3392)
.L_3392:
        /*000c*/ 	.word	0x00000000
        /*0010*/ 	.short	0x0002
        /*0012*/ 	.short	0x0008
        /*0014*/ 	.byte	0x00, 0xf0, 0x41, 0x00


	//----- nvinfo : EIATTR_KPARAM_INFO
	.align		4
.L_3393:
        /*0018*/ 	.byte	0x04, 0x17
        /*001a*/ 	.short	(.L_3395 - .L_3394)
.L_3394:
        /*001c*/ 	.word	0x00000000
        /*0020*/ 	.short	0x0001
        /*0022*/ 	.short	0x0004
        /*0024*/ 	.byte	0x00, 0xf0, 0x05, 0x00


	//----- nvinfo : EIATTR_KPARAM_INFO
	.align		4
.L_3395:
        /*0028*/ 	.byte	0x04, 0x17
        /*002a*/ 	.short	(.L_3397 - .L_3396)
.L_3396:
        /*002c*/ 	.word	0x00000000
        /*0030*/ 	.short	0x0000
        /*0032*/ 	.short	0x0000
        /*0034*/ 	.byte	0x00, 0xf0, 0x11, 0x00


	//----- nvinfo : EIATTR_SPARSE_MMA_MASK
	.align		4
.L_3397:
        /*0038*/ 	.byte	0x03, 0x50
        /*003a*/ 	.short	0x0000


	//----- nvinfo : EIATTR_MAXREG_COUNT
	.align		4
        /*003c*/ 	.byte	0x03, 0x1b
        /*003e*/ 	.short	0x00ff


	//----- nvinfo : EIATTR_MERCURY_ISA_VERSION
	.align		4
        /*0040*/ 	.byte	0x03, 0x5f
        /*0042*/ 	.short	0x0101


	//----- nvinfo : EIATTR_EXIT_INSTR_OFFSETS
	.align		4
        /*0044*/ 	.byte	0x04, 0x1c
        /*0046*/ 	.short	(.L_3399 - .L_3398)


	//   ....[0]....
.L_3398:
        /*0048*/ 	.word	0x000002d0


	//   ....[1]....
        /*004c*/ 	.word	0x00000ca0


	//   ....[2]....
        /*0050*/ 	.word	0x00000cf0


	//----- nvinfo : EIATTR_MAX_THREADS
	.align		4
.L_3399:
        /*0054*/ 	.byte	0x04, 0x05
        /*0056*/ 	.short	(.L_3401 - .L_3400)
.L_3400:
        /*0058*/ 	.word	0x00000080
        /*005c*/ 	.word	0x00000001
        /*0060*/ 	.word	0x00000001


	//----- nvinfo : EIATTR_CRS_STACK_SIZE
	.align		4
.L_3401:
        /*0064*/ 	.byte	0x04, 0x1e
        /*0066*/ 	.short	(.L_3403 - .L_3402)
.L_3402:
        /*0068*/ 	.word	0x00000000


	//----- nvinfo : EIATTR_CBANK_PARAM_SIZE
	.align		4
.L_3403:
        /*006c*/ 	.byte	0x03, 0x19
        /*006e*/ 	.short	0x0018


	//----- nvinfo : EIATTR_PARAM_CBANK
	.align		4
        /*0070*/ 	.byte	0x04, 0x0a
        /*0072*/ 	.short	(.L_3405 - .L_3404)
	.align		4
.L_3404:
        /*0074*/ 	.word	index@(.nv.constant0._ZN2at6native29vectorized_elementwise_kernelILi8EZZZNS0_22reciprocal_kernel_cudaERNS_18TensorIteratorBaseEENKUlvE_clEvENKUlvE3_clEvEUlN3c104HalfEE_St5arrayIPcLm2EEEEviT0_T1_)
        /*0078*/ 	.short	0x0210
        /*007a*/ 	.short	0x0018


	//----- nvinfo : EIATTR_SW_WAR
	.align		4
.L_3405:
        /*007c*/ 	.byte	0x04, 0x36
        /*007e*/ 	.short	(.L_3407 - .L_3406)
.L_3406:
        /*0080*/ 	.word	0x00000008
.L_3407:


//--------------------- .nv.info._ZN2at6native18elementwise_kernelILi128ELi4EZNS0_15gpu_kernel_implIZZZNS0_22reciprocal_kernel_cudaERNS_18TensorIteratorBaseEENKUlvE_clEvENKUlvE2_clEvEUlN3c107complexIfEEE_EEvS4_RKT_EUliE_EEviT1_ --------------------------
	.section	.nv.info._ZN2at6native18elementwise_kernelILi128ELi4EZNS0_15gpu_kernel_implIZZZNS0_22reciprocal_kernel_cudaERNS_18TensorIteratorBaseEENKUlvE_clEvENKUlvE2_clEvEUlN3c107complexIfEEE_EEvS4_RKT_EUliE_EEviT1_,"",@"SHT_CUDA_INFO"
	.sectionflags	@""
	.align	4


	//----- nvinfo : EIATTR_CUDA_API_VERSION
	.align		4
        /*0000*/ 	.byte	0x04, 0x37
        /*0002*/ 	.short	(.L_3409 - .L_3408)
.L_3408:
        /*0004*/ 	.word	0x00000082


	//----- nvinfo : EIATTR_KPARAM_INFO
	.align		4
.L_3409:
        /*0008*/ 	.byte	0x04, 0x17
        /*000a*/ 	.short	(.L_3411 - .L_3410)
.L_3410:
        /*000c*/ 	.word	0x00000000
        /*0010*/ 	.short	0x0001
        /*0012*/ 	.short	0x0008
        /*0014*/ 	.byte	0x00, 0xf0, 0x61, 0x08


	//----- nvinfo : EIATTR_KPARAM_INFO
	.align		4
.L_3411:
        /*0018*/ 	.byte	0x04, 0x17
        /*001a*/ 	.short	(.L_3413 - .L_3412)
.L_3412:
        /*001c*/ 	.word	0x00000000
        /*0020*/ 	.short	0x0000
        /*0022*/ 	.short	0x0000
        /*0024*/ 	.byte	0x00, 0xf0, 0x11, 0x00


	//----- nvinfo : EIATTR_SPARSE_MMA_MASK
	.align		4
.L_3413:
        /*0028*/ 	.byte	0x03, 0x50
        /*002a*/ 	.short	0x0000


	//----- nvinfo : EIATTR_MAXREG_COUNT
	.align		4
        /*002c*/ 	.byte	0x03, 0x1b
        /*002e*/ 	.short	0x0080


	//----- nvinfo : EIATTR_EXTERNS
	.align		4
        /*0030*/ 	.byte	0x04, 0x0f
        /*0032*/ 	.short	(.L_3415 - .L_3414)


	//   ....[0]....
	.align		4
.L_3414:
        /*0034*/ 	.word	index@(__assertfail)


	//----- nvinfo : EIATTR_MERCURY_ISA_VERSION
	.align		4
.L_3415:
        /*0038*/ 	.byte	0x03, 0x5f
        /*003a*/ 	.short	0x0101


	//----- nvinfo : EIATTR_SYSCALL_OFFSETS
	.align		4
        /*003c*/ 	.byte	0x04, 0x46
        /*003e*/ 	.short	(.L_3417 - .L_3416)


	//   ....[0]....
.L_3416:
        /*0040*/ 	.word	0x00002290


	//   ....[1]....
        /*0044*/ 	.word	0x00003480


	//   ....[2]....
        /*0048*/ 	.word	0x00005750


	//   ....[3]....
        /*004c*/ 	.word	0x00006940


	//   ....[4]....
        /*0050*/ 	.word	0x00008c00


	//   ....[5]....
        /*0054*/ 	.word	0x00009df0


	//   ....[6]....
        /*0058*/ 	.word	0x0000c0a0


	//   ....[7]....
        /*005c*/ 	.word	0x0000d290


	//----- nvinfo : EIATTR_EXIT_INSTR_OFFSETS
	.align		4
.L_3417:
        /*0060*/ 	.byte	0x04, 0x1c
        /*0062*/ 	.short	(.L_3419 - .L_3418)


	//   ....[0]....
.L_3418:
        /*0064*/ 	.word	0x00009ea0


	//   ....[1]....
        /*0068*/ 	.word	0x0000c5a0


	//   ....[2]....
        /*006c*/ 	.word	0x0000c5e0


	//   ....[3]....
        /*0070*/ 	.word	0x0000c670


	//   ....[4]....
        /*0074*/ 	.word	0x0000c6a0


	//   ....[5]....
        /*0078*/ 	.word	0x0000c6d0


	//   ....[6]....
        /*007c*/ 	.word	0x0000c750


	//   ....[7]....
        /*0080*/ 	.word	0x0000c780


	//   ....[8]....
        /*0084*/ 	.word	0x0000c800


	//   ....[9]....
        /*0088*/ 	.word	0x0000c830


	//   ....[10]....
        /*008c*/ 	.word	0x0000c870


	//   ....[11]....
        /*0090*/ 	.word	0x0000c950


	//   ....[12]....
        /*0094*/ 	.word	0x0000c9b0


	//   ....[13]....
        /*0098*/ 	.word	0x0000cb30


	//   ....[14]....
        /*009c*/ 	.word	0x0000cc80


	//   ....[15]....
        /*00a0*/ 	.word	0x0000ccb0


	//   ....[16]....
        /*00a4*/ 	.word	0x0000cd60


	//   ....[17]....
        /*00a8*/ 	.word	0x0000ced0


	//   ....[18]....
        /*00ac*/ 	.word	0x0000d040


	//   ....[19]....
        /*00b0*/ 	.word	0x0000d190


	//   ....[20]....
        /*00b4*/ 	.word	0x0000d2a0


	//   ....[21]....
        /*00b8*/ 	.word	0x0000d2d0


	//   ....[22]....
        /*00bc*/ 	.word	0x0000d300


	//----- nvinfo : EIATTR_MAX_THREADS
	.align		4
.L_3419:
        /*00c0*/ 	.byte	0x04, 0x05
        /*00c2*/ 	.short	(.L_3421 - .L_3420)
.L_3420:
        /*00c4*/ 	.word	0x00000080
        /*00c8*/ 	.word	0x00000001
        /*00cc*/ 	.word	0x00000001


	//----- nvinfo : EIATTR_CRS_STACK_SIZE
	.align		4
.L_3421:
        /*00d0*/ 	.byte	0x04, 0x1e
        /*00d2*/ 	.short	(.L_3423 - .L_3422)
.L_3422:
        /*00d4*/ 	.word	0x00000000


	//----- nvinfo : EIATTR_CBANK_PARAM_SIZE
	.align		4
.L_3423:
        /*00d8*/ 	.byte	0x03, 0x19
        /*00da*/ 	.short	0x0220


	//----- nvinfo : EIATTR_PARAM_CBANK
	.align		4
        /*00dc*/ 	.byte	0x04, 0x0a
        /*00de*/ 	.short	(.L_3425 - .L_3424)
	.align		4
.L_3424:
        /*00e0*/ 	.word	index@(.nv.constant0._ZN2at6native18elementwise_kernelILi128ELi4EZNS0_15gpu_kernel_implIZZZNS0_22reciprocal_kernel_cudaERNS_18TensorIteratorBaseEENKUlvE_clEvENKUlvE2_clEvEUlN3c107complexIfEEE_EEvS4_RKT_EUliE_EEviT1_)
        /*00e4*/ 	.short	0x0210
        /*00e6*/ 	.short	0x0220


	//----- nvinfo : EIATTR_SW_WAR
	.align		4
.L_3425:
        /*00e8*/ 	.byte	0x04, 0x36
        /*00ea*/ 	.short	(.L_3427 - .L_3426)
.L_3426:
        /*00ec*/ 	.word	0x00000008
.L_3427:


//--------------------- .nv.info._ZN2at6native27unrolled_elementwise_kernelIZZZNS0_22reciprocal_kernel_cudaERNS_18TensorIteratorBaseEENKUlvE_clEvENKUlvE2_clEvEUlN3c107complexIfEEE_St5arrayIPcLm2EELi4E23TrivialOffsetCalculatorILi1EjESE_NS0_6memory12LoadWithCastILi1EEENSF_13StoreWithCastILi1EEEEEviT_T0_T2_T3_T4_T5_ --------------------------
	.section	.nv.info._ZN2at6native27unrolled_elementwise_kernelIZZZNS0_22reciprocal_kernel_cudaERNS_18TensorIteratorBaseEENKUlvE_clEvENKUlvE2_clEvEUlN3c107complexIfEEE_St5arrayIPcLm2EELi4E23TrivialOffsetCalculatorILi1EjESE_NS0_6memory12LoadWithCastILi1EEENSF_13StoreWithCastILi1EEEEEviT_T0_T2_T3_T4_T5_,"",@"SHT_CUDA_INFO"
	.sectionflags	@""
	.align	4


	//----- nvinfo : EIATTR_CUDA_API_VERSION
	.align		4
        /*0000*/ 	.byte	0x04, 0x37
        /*0002*/ 	.short	(.L_3429 - .L_3428)
.L_3428:
        /*0004*/ 	.word	0x00000082


	//----- nvinfo : EIATTR_KPARAM_INFO
	.align		4
.L_3429:
        /*0008*/ 	.byte	0x04, 0x17
        /*000a*/ 	.short	(.L_3431 - .L_3430)
.L_3430:
        /*000c*/ 	.word	0x00000000
        /*0010*/ 	.short	0x0006
        /*0012*/ 	.short	0x0024
        /*0014*/ 	.byte	0x00, 0xf0, 0x21, 0x00


	//----- nvinfo : EIATTR_KPARAM_INFO
	.align		4
.L_3431:
        /*0018*/ 	.byte	0x04, 0x17
        /*001a*/ 	.short	(.L_3433 - .L_3432)
.L_3432:
        /*001c*/ 	.word	0x00000000
        /*0020*/ 	.short	0x0005
        /*0022*/ 	.short	0x001c
        /*0024*/ 	.byte	0x00, 0xf0, 0x21, 0x00


	//----- nvinfo : EIATTR_KPARAM_INFO
	.align		4
.L_3433:
        /*0028*/ 	.byte	0x04, 0x17
        /*002a*/ 	.short	(.L_3435 - .L_3434)
.L_3434:
        /*002c*/ 	.word	0x00000000
        /*0030*/ 	.short	0x0004
        /*0032*/ 	.short	0x0019
        /*0034*/ 	.byte	0x00, 0xf0, 0x05, 0x00


	//----- nvinfo : EIATTR_KPARAM_INFO
	.align		4
.L_3435:
        /*0038*/ 	.byte	0x04, 0x17
        /*003a*/ 	.short	(.L_3437 - .L_3436)
.L_3436:
        /*003c*/ 	.word	0x00000000
        /*0040*/ 	.short	0x0003
        /*0042*/ 	.short	0x0018
        /*0044*/ 	.byte	0x00, 0xf0, 0x05, 0x00


	//----- nvinfo : EIATTR_KPARAM_INFO
	.align		4
.L_3437:
        /*0048*/ 	.byte	0x04, 0x17
        /*004a*/ 	.short	(.L_3439 - .L_3438)
.L_3438:
        /*004c*/ 	.word	0x00000000
        /*0050*/ 	.short	0x0002
        /*0052*/ 	.short	0x0008
        /*0054*/ 	.byte	0x00, 0xf0, 0x41, 0x00


	//----- nvinfo : EIATTR_KPARAM_INFO
	.align		4
.L_3439:
        /*0058*/ 	.byte	0x04, 0x17
        /*005a*/ 	.short	(.L_3441 - .L_3440)
.L_3440:
        /*005c*/ 	.word	0x00000000
        /*0060*/ 	.short	0x0001
        /*0062*/ 	.short	0x0004
        /*0064*/ 	.byte	0x00, 0xf0, 0x05, 0x00


	//----- nvinfo : EIATTR_KPARAM_INFO
	.align		4
.L_3441:
        /*0068*/ 	.byte	0x04, 0x17
        /*006a*/ 	.short	(.L_3443 - .L_3442)
.L_3442:
        /*006c*/ 	.word	0x00000000
        /*0070*/ 	.short	0x0000
        /*0072*/ 	.short	0x0000
        /*0074*/ 	.byte	0x00, 0xf0, 0x11, 0x00


	//----- nvinfo : EIATTR_SPARSE_MMA_MASK
	.align		4
.L_3443:
        /*0078*/ 	.byte	0x03, 0x50
        /*007a*/ 	.short	0x0000


	//----- nvinfo : EIATTR_MAXREG_COUNT
	.align		4
        /*007c*/ 	.byte	0x03, 0x1b
        /*007e*/ 	.short	0x00ff


	//----- nvinfo : EIATTR_EXTERNS
	.align		4
        /*0080*/ 	.byte	0x04, 0x0f
        /*0082*/ 	.short	(.L_3445 - .L_3444)


	//   ....[0]....
	.align		4
.L_3444:
        /*0084*/ 	.word	index@(__assertfail)


	//----- nvinfo : EIATTR_MERCURY_ISA_VERSION
	.align		4
.L_3445:
        /*0088*/ 	.byte	0x03, 0x5f
        /*008a*/ 	.short	0x0101


	//----- nvinfo : EIATTR_SYSCALL_OFFSETS
	.align		4
        /*008c*/ 	.byte	0x04, 0x46
        /*008e*/ 	.short	(.L_3447 - .L_3446)


	//   ....[0]....
.L_3446:
        /*0090*/ 	.word	0x00000fc0


	//   ....[1]....
        /*0094*/ 	.word	0x00001fe0


	//   ....[2]....
        /*0098*/ 	.word	0x00003000


	//   ....[3]....
        /*009c*/ 	.word	0x00003ff0


	//   ....[4]....
        /*00a0*/ 	.word	0x00005f50


	//   ....[5]....
        /*00a4*/ 	.word	0x00006e60


	//   ....[6]....
        /*00a8*/ 	.word	0x00007d30


	//   ....[7]....
        /*00ac*/ 	.word	0x00008c10


	//----- nvinfo : EIATTR_EXIT_INSTR_OFFSETS
	.align		4
.L_3447:
        /*00b0*/ 	.byte	0x04, 0x1c
        /*00b2*/ 	.short	(.L_3449 - .L_3448)


	//   ....[0]....
.L_3448:
        /*00b4*/ 	.word	0x00007dd0


	//   ....[1]....
        /*00b8*/ 	.word	0x00007f20


	//   ....[2]....
        /*00bc*/ 	.word	0x00007f60


	//   ....[3]....
        /*00c0*/ 	.word	0x00007ff0


	//   ....[4]....
        /*00c4*/ 	.word	0x00008020


	//   ....[5]....
        /*00c8*/ 	.word	0x00008050


	//   ....[6]....
        /*00cc*/ 	.word	0x000080d0


	//   ....[7]....
        /*00d0*/ 	.word	0x00008100


	//   ....[8]....
        /*00d4*/ 	.word	0x00008180


	//   ....[9]....
        /*00d8*/ 	.word	0x000081b0


	//   ....[10]....
        /*00dc*/ 	.word	0x000081f0


	//   ....[11]....
        /*00e0*/ 	.word	0x000082d0


	//   ....[12]....
        /*00e4*/ 	.word	0x00008330


	//   ....[13]....
        /*00e8*/ 	.word	0x000084b0


	//   ....[14]....
        /*00ec*/ 	.word	0x00008600


	//   ....[15]....
        /*00f0*/ 	.word	0x00008630


	//   ....[16]....
        /*00f4*/ 	.word	0x000086e0


	//   ....[17]....
        /*00f8*/ 	.word	0x00008850


	//   ....[18]....
        /*00fc*/ 	.word	0x000089c0


	//   ....[19]....
        /*0100*/ 	.word	0x00008b10


	//   ....[20]....
        /*0104*/ 	.word	0x00008c20


	//   ....[21]....
        /*0108*/ 	.word	0x00008c50


	//   ....[22]....
        /*010c*/ 	.word	0x00008c80


	//----- nvinfo : EIATTR_MAX_THREADS
	.align		4
.L_3449:
        /*0110*/ 	.byte	0x04, 0x05
        /*0112*/ 	.short	(.L_3451 - .L_3450)
.L_3450:
        /*0114*/ 	.word	0x00000080
        /*0118*/ 	.word	0x00000001
        /*011c*/ 	.word	0x00000001


	//----- nvinfo : EIATTR_CRS_STACK_SIZE
	.align		4
.L_3451:
        /*0120*/ 	.byte	0x04, 0x1e
        /*0122*/ 	.short	(.L_3453 - .L_3452)
.L_3452:
        /*0124*/ 	.word	0x00000000


	//----- nvinfo : EIATTR_CBANK_PARAM_SIZE
	.align		4
.L_3453:
        /*0128*/ 	.byte	0x03, 0x19
        /*012a*/ 	.short	0x002c


	//----- nvinfo : EIATTR_PARAM_CBANK
	.align		4
        /*012c*/ 	.byte	0x04, 0x0a
        /*012e*/ 	.short	(.L_3455 - .L_3454)
	.align		4
.L_3454:
        /*0130*/ 	.word	index@(.nv.constant0._ZN2at6native27unrolled_elementwise_kernelIZZZNS0_22reciprocal_kernel_cudaERNS_18TensorIteratorBaseEENKUlvE_clEvENKUlvE2_clEvEUlN3c107complexIfEEE_St5arrayIPcLm2EELi4E23TrivialOffsetCalculatorILi1EjESE_NS0_6memory12LoadWithCastILi1EEENSF_13StoreWithCastILi1EEEEEviT_T0_T2_T3_T4_T5_)
        /*0134*/ 	.short	0x0210
        /*0136*/ 	.short	0x002c


	//----- nvinfo : EIATTR_SW_WAR
	.align		4
.L_3455:
        /*0138*/ 	.byte	0x04, 0x36
        /*013a*/ 	.short	(.L_3457 - .L_3456)
.L_3456:
        /*013c*/ 	.word	0x00000008
.L_3457:


//--------------------- .nv.info._ZN2at6native18elementwise_kernelILi128ELi2EZNS0_22gpu_kernel_impl_nocastIZZZNS0_22reciprocal_kernel_cudaERNS_18TensorIteratorBaseEENKUlvE_clEvENKUlvE2_clEvEUlN3c107complexIfEEE_EEvS4_RKT_EUliE_EEviT1_ --------------------------
	.section	.nv.info._ZN2at6native18elementwise_kernelILi128ELi2EZNS0_22gpu_kernel_impl_nocastIZZZNS0_22reciprocal_kernel_cudaERNS_18TensorIteratorBaseEENKUlvE_clEvENKUlvE2_clEvEUlN3c107complexIfEEE_EEvS4_RKT_EUliE_EEviT1_,"",@"SHT_CUDA_INFO"
	.sectionflags	@""
	.align	4


	//----- nvinfo : EIATTR_CUDA_API_VERSION
	.align		4
        /*0000*/ 	.byte	0x04, 0x37
        /*0002*/ 	.short	(.L_3459 - .L_3458)
.L_3458:
        /*0004*/ 	.word	0x00000082


	//----- nvinfo : EIATTR_KPARAM_INFO
	.align		4
.L_3459:
        /*0008*/ 	.byte	0x04, 0x17
        /*000a*/ 	.short	(.L_3461 - .L_3460)
.L_3460:
        /*000c*/ 	.word	0x00000000
        /*0010*/ 	.short	0x0001
        /*0012*/ 	.short	0x0008
        /*0014*/ 	.byte	0x00, 0xf0, 0x61, 0x08


	//----- nvinfo : EIATTR_KPARAM_INFO
	.align		4
.L_3461:
        /*0018*/ 	.byte	0x04, 0x17
        /*001a*/ 	.short	(.L_3463 - .L_3462)
.L_3462:
        /*001c*/ 	.word	0x00000000
        /*0020*/ 	.short	0x0000
        /*0022*/ 	.short	0x0000
        /*0024*/ 	.byte	0x00, 0xf0, 0x11, 0x00


	//----- nvinfo : EIATTR_SPARSE_MMA_MASK
	.align		4
.L_3463:
        /*0028*/ 	.byte	0x03, 0x50
        /*002a*/ 	.short	0x0000


	//----- nvinfo : EIATTR_MAXREG_COUNT
	.align		4
        /*002c*/ 	.byte	0x03, 0x1b
        /*002e*/ 	.short	0x0080


	//----- nvinfo : EIATTR_MERCURY_ISA_VERSION
	.align		4
        /*0030*/ 	.byte	0x03, 0x5f
        /*0032*/ 	.short	0x0101


	//----- nvinfo : EIATTR_EXIT_INSTR_OFFSETS
	.align		4
        /*0034*/ 	.byte	0x04, 0x1c
        /*0036*/ 	.short	(.L_3465 - .L_3464)


	//   ....[0]....
.L_3464:
        /*0038*/ 	.word	0x000017a0


	//   ....[1]....
        /*003c*/ 	.word	0x00002df0


	//----- nvinfo : EIATTR_MAX_THREADS
	.align		4
.L_3465:
        /*0040*/ 	.byte	0x04, 0x05
        /*0042*/ 	.short	(.L_3467 - .L_3466)
.L_3466:
        /*0044*/ 	.word	0x00000080
        /*0048*/ 	.word	0x00000001
        /*004c*/ 	.word	0x00000001


	//----- nvinfo : EIATTR_CRS_STACK_SIZE
	.align		4
.L_3467:
        /*0050*/ 	.byte	0x04, 0x1e
        /*0052*/ 	.short	(.L_3469 - .L_3468)
.L_3468:
        /*0054*/ 	.word	0x00000000


	//----- nvinfo : EIATTR_CBANK_PARAM_SIZE
	.align		4
.L_3469:
        /*0058*/ 	.byte	0x03, 0x19
        /*005a*/ 	.short	0x0220


	//----- nvinfo : EIATTR_PARAM_CBANK
	.align		4
        /*005c*/ 	.byte	0x04, 0x0a
        /*005e*/ 	.short	(.L_3471 - .L_3470)
	.align		4
.L_3470:
        /*0060*/ 	.word	index@(.nv.constant0._ZN2at6native18elementwise_kernelILi128ELi2EZNS0_22gpu_kernel_impl_nocastIZZZNS0_22reciprocal_kernel_cudaERNS_18TensorIteratorBaseEENKUlvE_clEvENKUlvE2_clEvEUlN3c107complexIfEEE_EEvS4_RKT_EUliE_EEviT1_)
        /*0064*/ 	.short	0x0210
        /*0066*/ 	.short	0x0220


	//----- nvinfo : EIATTR_SW_WAR
	.align		4
.L_3471:
        /*0068*/ 	.byte	0x04, 0x36
        /*006a*/ 	.short	(.L_3473 - .L_3472)
.L_3472:
        /*006c*/ 	.word	0x00000008
.L_3473:


//--------------------- .nv.info._ZN2at6native27unrolled_elementwise_kernelIZZZNS0_22reciprocal_kernel_cudaERNS_18TensorIteratorBaseEENKUlvE_clEvENKUlvE2_clEvEUlN3c107complexIfEEE_St5arrayIPcLm2EELi4E23TrivialOffsetCalculatorILi1EjESE_NS0_6memory15LoadWithoutCastENSF_16StoreWithoutCastEEEviT_T0_T2_T3_T4_T5_ --------------------------
	.section	.nv.info._ZN2at6native27unrolled_elementwise_kernelIZZZNS0_22reciprocal_kernel_cudaERNS_18TensorIteratorBaseEENKUlvE_clEvENKUlvE2_clEvEUlN3c107complexIfEEE_St5arrayIPcLm2EELi4E23TrivialOffsetCalculatorILi1EjESE_NS0_6memory15LoadWithoutCastENSF_16StoreWithoutCastEEEviT_T0_T2_T3_T4_T5_,"",@"SHT_CUDA_INFO"
	.sectionflags	@""
	.align	4


	//----- nvinfo : EIATTR_CUDA_API_VERSION
	.align		4
        /*0000*/ 	.byte	0x04, 0x37
        /*0002*/ 	.short	(.L_3475 - .L_3474)
.L_3474:
        /*0004*/ 	.word	0x00000082


	//----- nvinfo : EIATTR_KPARAM_INFO
	.align		4
.L_3475:
        /*0008*/ 	.byte	0x04, 0x17
        /*000a*/ 	.short	(.L_3477 - .L_3476)
.L_3476:
        /*000c*/ 	.word	0x00000000
        /*0010*/ 	.short	0x0006
        /*0012*/ 	.short	0x001b
        /*0014*/ 	.byte	0x00, 0xf0, 0x05, 0x00


	//----- nvinfo : EIATTR_KPARAM_INFO
	.align		4
.L_3477:
        /*0018*/ 	.byte	0x04, 0x17
        /*001a*/ 	.short	(.L_3479 - .L_3478)
.L_3478:
        /*001c*/ 	.word	0x00000000
        /*0020*/ 	.short	0x0005
        /*0022*/ 	.short	0x001a
        /*0024*/ 	.byte	0x00, 0xf0, 0x05, 0x00


	//----- nvinfo : EIATTR_KPARAM_INFO
	.align		4
.L_3479:
        /*0028*/ 	.byte	0x04, 0x17
        /*002a*/ 	.short	(.L_3481 - .L_3480)
.L_3480:
        /*002c*/ 	.word	0x00000000
        /*0030*/ 	.short	0x0004
        /*0032*/ 	.short	0x0019
        /*0034*/ 	.byte	0x00, 0xf0, 0x05, 0x00


	//----- nvinfo : EIATTR_KPARAM_INFO
	.align		4
.L_3481:
        /*0038*/ 	.byte	0x04, 0x17
        /*003a*/ 	.short	(.L_3483 - .L_3482)
.L_3482:
        /*003c*/ 	.word	0x00000000
        /*0040*/ 	.short	0x0003
        /*0042*/ 	.short	0x0018
        /*0044*/ 	.byte	0x00, 0xf0, 0x05, 0x00


	//----- nvinfo : EIATTR_KPARAM_INFO
	.align		4
.L_3483:
        /*0048*/ 	.byte	0x04, 0x17
        /*004a*/ 	.short	(.L_3485 - .L_3484)
.L_3484:
        /*004c*/ 	.word	0x00000000
        /*0050*/ 	.short	0x0002
        /*0052*/ 	.short	0x0008
        /*0054*/ 	.byte	0x00, 0xf0, 0x41, 0x00


	//----- nvinfo : EIATTR_KPARAM_INFO
	.align		4
.L_3485:
        /*0058*/ 	.byte	0x04, 0x17
        /*005a*/ 	.short	(.L_3487 - .L_3486)
.L_3486:
        /*005c*/ 	.word	0x00000000
        /*0060*/ 	.short	0x0001
        /*0062*/ 	.short	0x0004
        /*0064*/ 	.byte	0x00, 0xf0, 0x05, 0x00


	//----- nvinfo : EIATTR_KPARAM_INFO
	.align		4
.L_3487:
        /*0068*/ 	.byte	0x04, 0x17
        /*006a*/ 	.short	(.L_3489 - .L_3488)
.L_3488:
        /*006c*/ 	.word	0x00000000
        /*0070*/ 	.short	0x0000
        /*0072*/ 	.short	0x0000
        /*0074*/ 	.byte	0x00, 0xf0, 0x11, 0x00


	//----- nvinfo : EIATTR_SPARSE_MMA_MASK
	.align		4
.L_3489:
        /*0078*/ 	.byte	0x03, 0x50
        /*007a*/ 	.short	0x0000


	//----- nvinfo : EIATTR_MAXREG_COUNT
	.align		4
        /*007c*/ 	.byte	0x03, 0x1b
        /*007e*/ 	.short	0x00ff


	//----- nvinfo : EIATTR_MERCURY_ISA_VERSION
	.align		4
        /*0080*/ 	.byte	0x03, 0x5f
        /*0082*/ 	.short	0x0101


	//----- nvinfo : EIATTR_EXIT_INSTR_OFFSETS
	.align		4
        /*0084*/ 	.byte	0x04, 0x1c
        /*0086*/ 	.short	(.L_3491 - .L_3490)


	//   ....[0]....
.L_3490:
        /*0088*/ 	.word	0x00001100


	//   ....[1]....
        /*008c*/ 	.word	0x00001150


	//----- nvinfo : EIATTR_MAX_THREADS
	.align		4
.L_3491:
        /*0090*/ 	.byte	0x04, 0x05
        /*0092*/ 	.short	(.L_3493 - .L_3492)
.L_3492:
        /*0094*/ 	.word	0x00000080
        /*0098*/ 	.word	0x00000001
        /*009c*/ 	.word	0x00000001


	//----- nvinfo : EIATTR_CRS_STACK_SIZE
	.align		4
.L_3493:
        /*00a0*/ 	.byte	0x04, 0x1e
        /*00a2*/ 	.short	(.L_3495 - .L_3494)
.L_3494:
        /*00a4*/ 	.word	0x00000000


	//----- nvinfo : EIATTR_CBANK_PARAM_SIZE
	.align		4
.L_3495:
        /*00a8*/ 	.byte	0x03, 0x19
        /*00aa*/ 	.short	0x001c


	//----- nvinfo : EIATTR_PARAM_CBANK
	.align		4
        /*00ac*/ 	.byte	0x04, 0x0a
        /*00ae*/ 	.short	(.L_3497 - .L_3496)
	.align		4
.L_3496:
        /*00b0*/ 	.word	index@(.nv.constant0._ZN2at6native27unrolled_elementwise_kernelIZZZNS0_22reciprocal_kernel_cudaERNS_18TensorIteratorBaseEENKUlvE_clEvENKUlvE2_clEvEUlN3c107complexIfEEE_St5arrayIPcLm2EELi4E23TrivialOffsetCalculatorILi1EjESE_NS0_6memory15LoadWithoutCastENSF_16StoreWithoutCastEEEviT_T0_T2_T3_T4_T5_)
        /*00b4*/ 	.short	0x0210
        /*00b6*/ 	.short	0x001c


	//----- nvinfo : EIATTR_SW_WAR
	.align		4
.L_3497:
        /*00b8*/ 	.byte	0x04, 0x36
        /*00ba*/ 	.short	(.L_3499 - .L_3498)
.L_3498:
        /*00bc*/ 	.word	0x00000008
.L_3499:


//--------------------- .nv.info._ZN2at6native29vectorized_elementwise_kernelILi2EZZZNS0_22reciprocal_kernel_cudaERNS_18TensorIteratorBaseEENKUlvE_clEvENKUlvE2_clEvEUlN3c107complexIfEEE_St5arrayIPcLm2EEEEviT0_T1_ --------------------------
	.section	.nv.info._ZN2at6native29vectorized_elementwise_kernelILi2EZZZNS0_22reciprocal_kernel_cudaERNS_18TensorIteratorBaseEENKUlvE_clEvENKUlvE2_clEvEUlN3c107complexIfEEE_St5arrayIPcLm2EEEEviT0_T1_,"",@"SHT_CUDA_INFO"
	.sectionflags	@""
	.align	4


	//----- nvinfo : EIATTR_CUDA_API_VERSION
	.align		4
        /*0000*/ 	.byte	0x04, 0x37
        /*0002*/ 	.short	(.L_3501 - .L_3500)
.L_3500:
        /*0004*/ 	.word	0x00000082


	//----- nvinfo : EIATTR_KPARAM_INFO
	.align		4
.L_3501:
        /*0008*/ 	.byte	0x04, 0x17
        /*000a*/ 	.short	(.L_3503 - .L_3502)
.L_3502:
        /*000c*/ 	.word	0x00000000
        /*0010*/ 	.short	0x0002
        /*0012*/ 	.short	0x0008
        /*0014*/ 	.byte	0x00, 0xf0, 0x41, 0x00


	//----- nvinfo : EIATTR_KPARAM_INFO
	.align		4
.L_3503:
        /*0018*/ 	.byte	0x04, 0x17
        /*001a*/ 	.short	(.L_3505 - .L_3504)
.L_3504:
        /*001c*/ 	.word	0x00000000
        /*0020*/ 	.short	0x0001
        /*0022*/ 	.short	0x0004
        /*0024*/ 	.byte	0x00, 0xf0, 0x05, 0x00


	//----- nvinfo : EIATTR_KPARAM_INFO
	.align		4
.L_3505:
        /*0028*/ 	.byte	0x04, 0x17
        /*002a*/ 	.short	(.L_3507 - .L_3506)
.L_3506:
        /*002c*/ 	.word	0x00000000
        /*0030*/ 	.short	0x0000
        /*0032*/ 	.short	0x0000
        /*0034*/ 	.byte	0x00, 0xf0, 0x11, 0x00


	//----- nvinfo : EIATTR_SPARSE_MMA_MASK
	.align		4
.L_3507:
        /*0038*/ 	.byte	0x03, 0x50
        /*003a*/ 	.short	0x0000


	//----- nvinfo : EIATTR_MAXREG_COUNT
	.align		4
        /*003c*/ 	.byte	0x03, 0x1b
        /*003e*/ 	.short	0x00ff


	//----- nvinfo : EIATTR_MERCURY_ISA_VERSION
	.align		4
        /*0040*/ 	.byte	0x03, 0x5f
        /*0042*/ 	.short	0x0101


	//----- nvinfo : EIATTR_EXIT_INSTR_OFFSETS
	.align		4
        /*0044*/ 	.byte	0x04, 0x1c
        /*0046*/ 	.short	(.L_3509 - .L_3508)


	//   ....[0]....
.L_3508:
        /*0048*/ 	.word	0x00001b10


	//   ....[1]....
        /*004c*/ 	.word	0x00003e90


	//   ....[2]....
        /*0050*/ 	.word	0x00003ee0


	//----- nvinfo : EIATTR_MAX_THREADS
	.align		4
.L_3509:
        /*0054*/ 	.byte	0x04, 0x05
        /*0056*/ 	.short	(.L_3511 - .L_3510)
.L_3510:
        /*0058*/ 	.word	0x00000080
        /*005c*/ 	.word	0x00000001
        /*0060*/ 	.word	0x00000001


	//----- nvinfo : EIATTR_CRS_STACK_SIZE
	.align		4
.L_3511:
        /*0064*/ 	.byte	0x04, 0x1e
        /*0066*/ 	.short	(.L_3513 - .L_3512)
.L_3512:
        /*0068*/ 	.word	0x00000000


	//----- nvinfo : EIATTR_CBANK_PARAM_SIZE
	.align		4
.L_3513:
        /*006c*/ 	.byte	0x03, 0x19
        /*006e*/ 	.short	0x0018


	//----- nvinfo : EIATTR_PARAM_CBANK
	.align		4
        /*0070*/ 	.byte	0x04, 0x0a
        /*0072*/ 	.short	(.L_3515 - .L_3514)
	.align		4
.L_3514:
        /*0074*/ 	.word	index@(.nv.constant0._ZN2at6native29vectorized_elementwise_kernelILi2EZZZNS0_22reciprocal_kernel_cudaERNS_18TensorIteratorBaseEENKUlvE_clEvENKUlvE2_clEvEUlN3c107complexIfEEE_St5arrayIPcLm2EEEEviT0_T1_)
        /*0078*/ 	.short	0x0210
        /*007a*/ 	.short	0x0018


	//----- nvinfo : EIATTR_SW_WAR
	.align		4
.L_3515:
        /*007c*/ 	.byte	0x04, 0x36
        /*007e*/ 	.short	(.L_3517 - .L_3516)
.L_3516:
        /*0080*/ 	.word	0x00000008
.L_3517:


//--------------------- .nv.info._ZN2at6native29vectorized_elementwise_kernelILi4EZZZNS0_22reciprocal_kernel_cudaERNS_18TensorIteratorBaseEENKUlvE_clEvENKUlvE2_clEvEUlN3c107complexIfEEE_St5arrayIPcLm2EEEEviT0_T1_ --------------------------
	.section	.nv.info._ZN2at6native29vectorized_elementwise_kernelILi4EZZZNS0_22reciprocal_kernel_cudaERNS_18TensorIteratorBaseEENKUlvE_clEvENKUlvE2_clEvEUlN3c107complexIfEEE_St5arrayIPcLm2EEEEviT0_T1_,"",@"SHT_CUDA_INFO"
	.sectionflags	@""
	.align	4


	//----- nvinfo : EIATTR_CUDA_API_VERSION
	.align		4
        /*0000*/ 	.byte	0x04, 0x37
        /*0002*/ 	.short	(.L_3519 - .L_3518)
.L_3518:
        /*0004*/ 	.word	0x00000082


	//----- nvinfo : EIATTR_KPARAM_INFO
	.align		4
.L_3519:
        /*0008*/ 	.byte	0x04, 0x17
        /*000a*/ 	.short	(.L_3521 - .L_3520)
.L_3520:
        /*000c*/ 	.word	0x00000000
        /*0010*/ 	.short	0x0002
        /*0012*/ 	.short	0x0008
        /*0014*/ 	.byte	0x00, 0xf0, 0x41, 0x00


	//----- nvinfo : EIATTR_KPARAM_INFO
	.align		4
.L_3521:
        /*0018*/ 	.byte	0x04, 0x17
        /*001a*/ 	.short	(.L_3523 - .L_3522)
.L_3522:
        /*001c*/ 	.word	0x00000000
        /*0020*/ 	.short	0x0001
        /*0022*/ 	.short	0x0004
        /*0024*/ 	.byte	0x00, 0xf0, 0x05, 0x00


	//----- nvinfo : EIATTR_KPARAM_INFO
	.align		4
.L_3523:
        /*0028*/ 	.byte	0x04, 0x17
        /*002a*/ 	.short	(.L_3525 - .L_3524)
.L_3524:
        /*002c*/ 	.word	0x00000000
        /*0030*/ 	.short	0x0000
        /*0032*/ 	.short	0x0000
        /*0034*/ 	.byte	0x00, 0xf0, 0x11, 0x00


	//----- nvinfo : EIATTR_SPARSE_MMA_MASK
	.align		4
.L_3525:
        /*0038*/ 	.byte	0x03, 0x50
        /*003a*/ 	.short	0x0000


	//----- nvinfo : EIATTR_MAXREG_COUNT
	.align		4
        /*003c*/ 	.byte	0x03, 0x1b
        /*003e*/ 	.short	0x00ff


	//----- nvinfo : EIATTR_MERCURY_ISA_VERSION
	.align		4
        /*0040*/ 	.byte	0x03, 0x5f
        /*0042*/ 	.short	0x0101


	//----- nvinfo : EIATTR_EXIT_INSTR_OFFSETS
	.align		4
        /*0044*/ 	.byte	0x04, 0x1c
        /*0046*/ 	.short	(.L_3527 - .L_3526)


	//   ....[0]....
.L_3526:
        /*0048*/ 	.word	0x00001b10


	//   ....[1]....
        /*004c*/ 	.word	0x00003e90


	//   ....[2]....
        /*0050*/ 	.word	0x00003ee0


	//----- nvinfo : EIATTR_MAX_THREADS
	.align		4
.L_3527:
        /*0054*/ 	.byte	0x04, 0x05
        /*0056*/ 	.short	(.L_3529 - .L_3528)
.L_3528:
        /*0058*/ 	.word	0x00000080
        /*005c*/ 	.word	0x00000001
        /*0060*/ 	.word	0x00000001


	//----- nvinfo : EIATTR_CRS_STACK_SIZE
	.align		4
.L_3529:
        /*0064*/ 	.byte	0x04, 0x1e
        /*0066*/ 	.short	(.L_3531 - .L_3530)
.L_3530:
        /*0068*/ 	.word	0x00000000


	//----- nvinfo : EIATTR_CBANK_PARAM_SIZE
	.align		4
.L_3531:
        /*006c*/ 	.byte	0x03, 0x19
        /*006e*/ 	.short	0x0018


	//----- nvinfo : EIATTR_PARAM_CBANK
	.align		4
        /*0070*/ 	.byte	0x04, 0x0a
        /*0072*/ 	.short	(.L_3533 - .L_3532)
	.align		4
.L_3532:
        /*0074*/ 	.word	index@(.nv.constant0._ZN2at6native29vectorized_elementwise_kernelILi4EZZZNS0_22reciprocal_kernel_cudaERNS_18TensorIteratorBaseEENKUlvE_clEvENKUlvE2_clEvEUlN3c107complexIfEEE_St5arrayIPcLm2EEEEviT0_T1_)
        /*0078*/ 	.short	0x0210
        /*007a*/ 	.short	0x0018


	//----- nvinfo : EIATTR_SW_WAR
	.align		4
.L_3533:
        /*007c*/ 	.byte	0x04, 0x36
        /*007e*/ 	.short	(.L_3535 - .L_3534)
.L_3534:
        /*0080*/ 	.word	0x00000008
.L_3535:


//--------------------- .nv.info._ZN2at6native29vectorized_elementwise_kernelILi8EZZZNS0_22reciprocal_kernel_cudaERNS_18TensorIteratorBaseEENKUlvE_clEvENKUlvE2_clEvEUlN3c107complexIfEEE_St5arrayIPcLm2EEEEviT0_T1_ --------------------------
	.section	.nv.info._ZN2at6native29vectorized_elementwise_kernelILi8EZZZNS0_22reciprocal_kernel_cudaERNS_18TensorIteratorBaseEENKUlvE_clEvENKUlvE2_clEvEUlN3c107complexIfEEE_St5arrayIPcLm2EEEEviT0_T1_,"",@"SHT_CUDA_INFO"
	.sectionflags	@""
	.align	4


	//----- nvinfo : EIATTR_CUDA_API_VERSION
	.align		4
        /*0000*/ 	.byte	0x04, 0x37
        /*0002*/ 	.short	(.L_3537 - .L_3536)
.L_3536:
        /*0004*/ 	.word	0x00000082


	//----- nvinfo : EIATTR_KPARAM_INFO
	.align		4
.L_3537:
        /*0008*/ 	.byte	0x04, 0x17
        /*000a*/ 	.short	(.L_3539 - .L_3538)
.L_3538:
        /*000c*/ 	.word	0x00000000
        /*0010*/ 	.short	0x0002
        /*0012*/ 	.short	0x0008
        /*0014*/ 	.byte	0x00, 0xf0, 0x41, 0x00


	//----- nvinfo : EIATTR_KPARAM_INFO
	.align		4
.L_3539:
        /*0018*/ 	.byte	0x04, 0x17
        /*001a*/ 	.short	(.L_3541 - .L_3540)
.L_3540:
        /*001c*/ 	.word	0x00000000
        /*0020*/ 	.short	0x0001
        /*0022*/ 	.short	0x0004
        /*0024*/ 	.byte	0x00, 0xf0, 0x05, 0x00


	//----- nvinfo : EIATTR_KPARAM_INFO
	.align		4
.L_3541:
        /*0028*/ 	.byte	0x04, 0x17
        /*002a*/ 	.short	(.L_3543 - .L_3542)
.L_3542:
        /*002c*/ 	.word	0x00000000
        /*0030*/ 	.short	0x0000
        /*0032*/ 	.short	0x0000
        /*0034*/ 	.byte	0x00, 0xf0, 0x11, 0x00


	//----- nvinfo : EIATTR_SPARSE_MMA_MASK
	.align		4
.L_3543:
        /*0038*/ 	.byte	0x03, 0x50
        /*003a*/ 	.short	0x0000


	//----- nvinfo : EIATTR_MAXREG_COUNT
	.align		4
        /*003c*/ 	.byte	0x03, 0x1b
        /*003e*/ 	.short	0x00ff


	//----- nvinfo : EIATTR_MERCURY_ISA_VERSION
	.align		4
        /*0040*/ 	.byte	0x03, 0x5f
        /*0042*/ 	.short	0x0101


	//----- nvinfo : EIATTR_EXIT_INSTR_OFFSETS
	.align		4
        /*0044*/ 	.byte	0x04, 0x1c
        /*0046*/ 	.short	(.L_3545 - .L_3544)


	//   ....[0]....
.L_3544:
        /*0048*/ 	.word	0x00001b10


	//   ....[1]....
        /*004c*/ 	.word	0x00003e90


	//   ....[2]....
        /*0050*/ 	.word	0x00003ee0


	//----- nvinfo : EIATTR_MAX_THREADS
	.align		4
.L_3545:
        /*0054*/ 	.byte	0x04, 0x05
        /*0056*/ 	.short	(.L_3547 - .L_3546)
.L_3546:
        /*0058*/ 	.word	0x00000080
        /*005c*/ 	.word	0x00000001
        /*0060*/ 	.word	0x00000001


	//----- nvinfo : EIATTR_CRS_STACK_SIZE
	.align		4
.L_3547:
        /*0064*/ 	.byte	0x04, 0x1e
        /*0066*/ 	.short	(.L_3549 - .L_3548)
.L_3548:
        /*0068*/ 	.word	0x00000000


	//----- nvinfo : EIATTR_CBANK_PARAM_SIZE
	.align		4
.L_3549:
        /*006c*/ 	.byte	0x03, 0x19
        /*006e*/ 	.short	0x0018


	//----- nvinfo : EIATTR_PARAM_CBANK
	.align		4
        /*0070*/ 	.byte	0x04, 0x0a
        /*0072*/ 	.short	(.L_3551 - .L_3550)
	.align		4
.L_3550:
        /*0074*/ 	.word	index@(.nv.constant0._ZN2at6native29vectorized_elementwise_kernelILi8EZZZNS0_22reciprocal_kernel_cudaERNS_18TensorIteratorBaseEENKUlvE_clEvENKUlvE2_clEvEUlN3c107complexIfEEE_St5arrayIPcLm2EEEEviT0_T1_)
        /*0078*/ 	.short	0x0210
        /*007a*/ 	.short	0x0018


	//----- nvinfo : EIATTR_SW_WAR
	.align		4
.L_3551:
        /*007c*/ 	.byte	0x04, 0x36
        /*007e*/ 	.short	(.L_3553 - .L_3552)
.L_3552:
        /*0080*/ 	.word	0x00000008
.L_3553:


//--------------------- .nv.info._ZN2at6native18elementwise_kernelILi128ELi4EZNS0_15gpu_kernel_implIZZZNS0_22reciprocal_kernel_cudaERNS_18TensorIteratorBaseEENKUlvE_clEvENKUlvE1_clEvEUlN3c107complexIdEEE_EEvS4_RKT_EUliE_EEviT1_ --------------------------
	.section	.nv.info._ZN2at6native18elementwise_kernelILi128ELi4EZNS0_15gpu_kernel_implIZZZNS0_22reciprocal_kernel_cudaERNS_18TensorIteratorBaseEENKUlvE_clEvENKUlvE1_clEvEUlN3c107complexIdEEE_EEvS4_RKT_EUliE_EEviT1_,"",@"SHT_CUDA_INFO"
	.sectionflags	@""
	.align	4


	//----- nvinfo : EIATTR_CUDA_API_VERSION
	.align		4
        /*0000*/ 	.byte	0x04, 0x37
        /*0002*/ 	.short	(.L_3555 - .L_3554)
.L_3554:
        /*0004*/ 	.word	0x00000082


	//----- nvinfo : EIATTR_KPARAM_INFO
	.align		4
.L_3555:
        /*0008*/ 	.byte	0x04, 0x17
        /*000a*/ 	.short	(.L_3557 - .L_3556)
.L_3556:
        /*000c*/ 	.word	0x00000000
        /*0010*/ 	.short	0x0001
        /*0012*/ 	.short	0x0008
        /*0014*/ 	.byte	0x00, 0xf0, 0x61, 0x08


	//----- nvinfo : EIATTR_KPARAM_INFO
	.align		4
.L_3557:
        /*0018*/ 	.byte	0x04, 0x17
        /*001a*/ 	.short	(.L_3559 - .L_3558)
.L_3558:
        /*001c*/ 	.word	0x00000000
        /*0020*/ 	.short	0x0000
        /*0022*/ 	.short	0x0000
        /*0024*/ 	.byte	0x00, 0xf0, 0x11, 0x00


	//----- nvinfo : EIATTR_SPARSE_MMA_MASK
	.align		4
.L_3559:
        /*0028*/ 	.byte	0x03, 0x50
        /*002a*/ 	.short	0x0000


	//----- nvinfo : EIATTR_MAXREG_COUNT
	.align		4
        /*002c*/ 	.byte	0x03, 0x1b
        /*002e*/ 	.short	0x0080


	//----- nvinfo : EIATTR_EXTERNS
	.align		4
        /*0030*/ 	.byte	0x04, 0x0f
        /*0032*/ 	.short	(.L_3561 - .L_3560)


	//   ....[0]....
	.align		4
.L_3560:
        /*0034*/ 	.word	index@(__assertfail)


	//----- nvinfo : EIATTR_MERCURY_ISA_VERSION
	.align		4
.L_3561:
        /*0038*/ 	.byte	0x03, 0x5f
        /*003a*/ 	.short	0x0101


	//----- nvinfo : EIATTR_SYSCALL_OFFSETS
	.align		4
        /*003c*/ 	.byte	0x04, 0x46
        /*003e*/ 	.short	(.L_3563 - .L_3562)


	//   ....[0]....
.L_3562:
        /*0040*/ 	.word	0x00002390


	//   ....[1]....
        /*0044*/ 	.word	0x00003eb0


	//   ....[2]....
        /*0048*/ 	.word	0x00006290


	//   ....[3]....
        /*004c*/ 	.word	0x00007dd0


	//   ....[4]....
        /*0050*/ 	.word	0x0000a1a0


	//   ....[5]....
        /*0054*/ 	.word	0x0000bce0


	//   ....[6]....
        /*0058*/ 	.word	0x0000e0a0


	//   ....[7]....
        /*005c*/ 	.word	0x0000fbc0


	//----- nvinfo : EIATTR_EXIT_INSTR_OFFSETS
	.align		4
.L_3563:
        /*0060*/ 	.byte	0x04, 0x1c
        /*0062*/ 	.short	(.L_3565 - .L_3564)


	//   ....[0]....
.L_3564:
        /*0064*/ 	.word	0x0000bd90


	//   ....[1]....
        /*0068*/ 	.word	0x0000ebc0


	//   ....[2]....
        /*006c*/ 	.word	0x0000ec00


	//   ....[3]....
        /*0070*/ 	.word	0x0000ec90


	//   ....[4]....
        /*0074*/ 	.word	0x0000ecc0


	//   ....[5]....
        /*0078*/ 	.word	0x0000ecf0


	//   ....[6]....
        /*007c*/ 	.word	0x0000edc0


	//   ....[7]....
        /*0080*/ 	.word	0x0000ee40


	//   ....[8]....
        /*0084*/ 	.word	0x0000ef40


	//   ....[9]....
        /*0088*/ 	.word	0x0000eff0


	//   ....[10]....
        /*008c*/ 	.word	0x0000f010


	//   ....[11]....
        /*0090*/ 	.word	0x0000f0e0


	//   ....[12]....
        /*0094*/ 	.word	0x0000f100


	//   ....[13]....
        /*0098*/ 	.word	0x0000f2d0


	//   ....[14]....
        /*009c*/ 	.word	0x0000f470


	//   ....[15]....
        /*00a0*/ 	.word	0x0000f4f0


	//   ....[16]....
        /*00a4*/ 	.word	0x0000f5a0


	//   ....[17]....
        /*00a8*/ 	.word	0x0000f760


	//   ....[18]....
        /*00ac*/ 	.word	0x0000f920


	//   ....[19]....
        /*00b0*/ 	.word	0x0000fac0


	//   ....[20]....
        /*00b4*/ 	.word	0x0000fbd0


	//   ....[21]....
        /*00b8*/ 	.word	0x0000fc00


	//   ....[22]....
        /*00bc*/ 	.word	0x0000fc30


	//----- nvinfo : EIATTR_MAX_THREADS
	.align		4
.L_3565:
        /*00c0*/ 	.byte	0x04, 0x05
        /*00c2*/ 	.short	(.L_3567 - .L_3566)
.L_3566:
        /*00c4*/ 	.word	0x00000080
        /*00c8*/ 	.word	0x00000001
        /*00cc*/ 	.word	0x00000001


	//----- nvinfo : EIATTR_CRS_STACK_SIZE
	.align		4
.L_3567:
        /*00d0*/ 	.byte	0x04, 0x1e
        /*00d2*/ 	.short	(.L_3569 - .L_3568)
.L_3568:
        /*00d4*/ 	.word	0x00000000


	//----- nvinfo : EIATTR_CBANK_PARAM_SIZE
	.align		4
.L_3569:
        /*00d8*/ 	.byte	0x03, 0x19
        /*00da*/ 	.short	0x0220


	//----- nvinfo : EIATTR_PARAM_CBANK
	.align		4
        /*00dc*/ 	.byte	0x04, 0x0a
        /*00de*/ 	.short	(.L_3571 - .L_3570)
	.align		4
.L_3570:
        /*00e0*/ 	.word	index@(.nv.constant0._ZN2at6native18elementwise_kernelILi128ELi4EZNS0_15gpu_kernel_implIZZZNS0_22reciprocal_kernel_cudaERNS_18TensorIteratorBaseEENKUlvE_clEvENKUlvE1_clEvEUlN3c107complexIdEEE_EEvS4_RKT_EUliE_EEviT1_)
        /*00e4*/ 	.short	0x0210
        /*00e6*/ 	.short	0x0220


	//----- nvinfo : EIATTR_SW_WAR
	.align		4
.L_3571:
        /*00e8*/ 	.byte	0x04, 0x36
        /*00ea*/ 	.short	(.L_3573 - .L_3572)
.L_3572:
        /*00ec*/ 	.word	0x00000008
.L_3573:


//--------------------- .nv.info._ZN2at6native27unrolled_elementwise_kernelIZZZNS0_22reciprocal_kernel_cudaERNS_18TensorIteratorBaseEENKUlvE_clEvENKUlvE1_clEvEUlN3c107complexIdEEE_St5arrayIPcLm2EELi4E23TrivialOffsetCalculatorILi1EjESE_NS0_6memory12LoadWithCastILi1EEENSF_13StoreWithCastILi1EEEEEviT_T0_T2_T3_T4_T5_ --------------------------
	.section	.nv.info._ZN2at6native27unrolled_elementwise_kernelIZZZNS0_22reciprocal_kernel_cudaERNS_18TensorIteratorBaseEENKUlvE_clEvENKUlvE1_clEvEUlN3c107complexIdEEE_St5arrayIPcLm2EELi4E23TrivialOffsetCalculatorILi1EjESE_NS0_6memory12LoadWithCastILi1EEENSF_13StoreWithCastILi1EEEEEviT_T0_T2_T3_T4_T5_,"",@"SHT_CUDA_INFO"
	.sectionflags	@""
	.align	4


	//----- nvinfo : EIATTR_CUDA_API_VERSION
	.align		4
        /*0000*/ 	.byte	0x04, 0x37
        /*0002*/ 	.short	(.L_3575 - .L_3574)
.L_3574:
        /*0004*/ 	.word	0x00000082


	//----- nvinfo : EIATTR_KPARAM_INFO
	.align		4
.L_3575:
        /*0008*/ 	.byte	0x04, 0x17
        /*000a*/ 	.short	(.L_3577 - .L_3576)
.L_3576:
        /*000c*/ 	.word	0x00000000
        /*0010*/ 	.short	0x0006
        /*0012*/ 	.short	0x0024
        /*0014*/ 	.byte	0x00, 0xf0, 0x21, 0x00


	//----- nvinfo : EIATTR_KPARAM_INFO
	.align		4
.L_3577:
        /*0018*/ 	.byte	0x04, 0x17
        /*001a*/ 	.short	(.L_3579 - .L_3578)
.L_3578:
        /*001c*/ 	.word	0x00000000
        /*0020*/ 	.short	0x0005
        /*0022*/ 	.short	0x001c
        /*0024*/ 	.byte	0x00, 0xf0, 0x21, 0x00


	//----- nvinfo : EIATTR_KPARAM_INFO
	.align		4
.L_3579:
        /*0028*/ 	.byte	0x04, 0x17
        /*002a*/ 	.short	(.L_3581 - .L_3580)
.L_3580:
        /*002c*/ 	.word	0x00000000
        /*0030*/ 	.short	0x0004
        /*0032*/ 	.short	0x0019
        /*0034*/ 	.byte	0x00, 0xf0, 0x05, 0x00


	//----- nvinfo : EIATTR_KPARAM_INFO
	.align		4
.L_3581:
        /*0038*/ 	.byte	0x04, 0x17
        /*003a*/ 	.short	(.L_3583 - .L_3582)
.L_3582:
        /*003c*/ 	.word	0x00000000
        /*0040*/ 	.short	0x0003
        /*0042*/ 	.short	0x0018
        /*0044*/ 	.byte	0x00, 0xf0, 0x05, 0x00


	//----- nvinfo : EIATTR_KPARAM_INFO
	.align		4
.L_3583:
        /*0048*/ 	.byte	0x04, 0x17
        /*004a*/ 	.short	(.L_3585 - .L_3584)
.L_3584:
        /*004c*/ 	.word	0x00000000
        /*0050*/ 	.short	0x0002
        /*0052*/ 	.short	0x0008
        /*0054*/ 	.byte	0x00, 0xf0, 0x41, 0x00


	//----- nvinfo : EIATTR_KPARAM_INFO
	.align		4
.L_3585:
        /*0058*/ 	.byte	0x04, 0x17
        /*005a*/ 	.short	(.L_3587 - .L_3586)
.L_3586:
        /*005c*/ 	.word	0x00000000
        /*0060*/ 	.short	0x0001
        /*0062*/ 	.short	0x0004
        /*0064*/ 	.byte	0x00, 0xf0, 0x05, 0x00


	//----- nvinfo : EIATTR_KPARAM_INFO
	.align		4
.L_3587:
        /*0068*/ 	.byte	0x04, 0x17
        /*006a*/ 	.short	(.L_3589 - .L_3588)
.L_3588:
        /*006c*/ 	.word	0x00000000
        /*0070*/ 	.short	0x0000
        /*0072*/ 	.short	0x0000
        /*0074*/ 	.byte	0x00, 0xf0, 0x11, 0x00


	//----- nvinfo : EIATTR_SPARSE_MMA_MASK
	.align		4
.L_3589:
        /*0078*/ 	.byte	0x03, 0x50
        /*007a*/ 	.short	0x0000


	//----- nvinfo : EIATTR_MAXREG_COUNT
	.align		4
        /*007c*/ 	.byte	0x03, 0x1b
        /*007e*/ 	.short	0x00ff


	//----- nvinfo : EIATTR_EXTERNS
	.align		4
        /*0080*/ 	.byte	0x04, 0x0f
        /*0082*/ 	.short	(.L_3591 - .L_3590)


	//   ....[0]....
	.align		4
.L_3590:
        /*0084*/ 	.word	index@(__assertfail)


	//----- nvinfo : EIATTR_MERCURY_ISA_VERSION
	.align		4
.L_3591:
        /*0088*/ 	.byte	0x03, 0x5f
        /*008a*/ 	.short	0x0101


	//----- nvinfo : EIATTR_SYSCALL_OFFSETS
	.align		4
        /*008c*/ 	.byte	0x04, 0x46
        /*008e*/ 	.short	(.L_3593 - .L_3592)


	//   ....[0]....
.L_3592:
        /*0090*/ 	.word	0x000010c0


	//   ....[1]....
        /*0094*/ 	.word	0x00002210


	//   ....[2]....
        /*0098*/ 	.word	0x00003340


	//   ....[3]....
        /*009c*/ 	.word	0x00004460


	//   ....[4]....
        /*00a0*/ 	.word	0x00007f90


	//   ....[5]....
        /*00a4*/ 	.word	0x00009190


	//   ....[6]....
        /*00a8*/ 	.word	0x0000a350


	//   ....[7]....
        /*00ac*/ 	.word	0x0000b530


	//----- nvinfo : EIATTR_EXIT_INSTR_OFFSETS
	.align		4
.L_3593:
        /*00b0*/ 	.byte	0x04, 0x1c
        /*00b2*/ 	.short	(.L_3595 - .L_3594)


	//   ....[0]....
.L_3594:
        /*00b4*/ 	.word	0x0000a3f0


	//   ....[1]....
        /*00b8*/ 	.word	0x0000a530


	//   ....[2]....
        /*00bc*/ 	.word	0x0000a570


	//   ....[3]....
        /*00c0*/ 	.word	0x0000a600


	//   ....[4]....
        /*00c4*/ 	.word	0x0000a630


	//   ....[5]....
        /*00c8*/ 	.word	0x0000a660


	//   ....[6]....
        /*00cc*/ 	.word	0x0000a730


	//   ....[7]....
        /*00d0*/ 	.word	0x0000a7b0


	//   ....[8]....
        /*00d4*/ 	.word	0x0000a8b0


	//   ....[9]....
        /*00d8*/ 	.word	0x0000a960


	//   ....[10]....
        /*00dc*/ 	.word	0x0000a980


	//   ....[11]....
        /*00e0*/ 	.word	0x0000aa50


	//   ....[12]....
        /*00e4*/ 	.word	0x0000aa70


	//   ....[13]....
        /*00e8*/ 	.word	0x0000ac40


	//   ....[14]....
        /*00ec*/ 	.word	0x0000ade0


	//   ....[15]....
        /*00f0*/ 	.word	0x0000ae60


	//   ....[16]....
        /*00f4*/ 	.word	0x0000af10


	//   ....[17]....
        /*00f8*/ 	.word	0x0000b0d0


	//   ....[18]....
        /*00fc*/ 	.word	0x0000b290


	//   ....[19]....
        /*0100*/ 	.word	0x0000b430


	//   ....[20]....
        /*0104*/ 	.word	0x0000b540


	//   ....[21]....
        /*0108*/ 	.word	0x0000b570


	//   ....[22]....
        /*010c*/ 	.word	0x0000b5a0


	//----- nvinfo : EIATTR_MAX_THREADS
	.align		4
.L_3595:
        /*0110*/ 	.byte	0x04, 0x05
        /*0112*/ 	.short	(.L_3597 - .L_3596)
.L_3596:
        /*0114*/ 	.word	0x00000080
        /*0118*/ 	.word	0x00000001
        /*011c*/ 	.word	0x00000001


	//----- nvinfo : EIATTR_CRS_STACK_SIZE
	.align		4
.L_3597:
        /*0120*/ 	.byte	0x04, 0x1e
        /*0122*/ 	.short	(.L_3599 - .L_3598)
.L_3598:
        /*0124*/ 	.word	0x00000000


	//----- nvinfo : EIATTR_CBANK_PARAM_SIZE
	.align		4
.L_3599:
        /*0128*/ 	.byte	0x03, 0x19
        /*012a*/ 	.short	0x002c


	//----- nvinfo : EIATTR_PARAM_CBANK
	.align		4
        /*012c*/ 	.byte	0x04, 0x0a
        /*012e*/ 	.short	(.L_3601 - .L_3600)
	.align		4
.L_3600:
        /*0130*/ 	.word	index@(.nv.constant0._ZN2at6native27unrolled_elementwise_kernelIZZZNS0_22reciprocal_kernel_cudaERNS_18TensorIteratorBaseEENKUlvE_clEvENKUlvE1_clEvEUlN3c107complexIdEEE_St5arrayIPcLm2EELi4E23TrivialOffsetCalculatorILi1EjESE_NS0_6memory12LoadWithCastILi1EEENSF_13StoreWithCastILi1EEEEEviT_T0_T2_T3_T4_T5_)
        /*0134*/ 	.short	0x0210
        /*0136*/ 	.short	0x002c


	//----- nvinfo : EIATTR_SW_WAR
	.align		4
.L_3601:
        /*0138*/ 	.byte	0x04, 0x36
        /*013a*/ 	.short	(.L_3603 - .L_3602)
.L_3602:
        /*013c*/ 	.word	0x00000008
.L_3603:


//--------------------- .nv.info._ZN2at6native18elementwise_kernelILi128ELi2EZNS0_22gpu_kernel_impl_nocastIZZZNS0_22reciprocal_kernel_cudaERNS_18TensorIteratorBaseEENKUlvE_clEvENKUlvE1_clEvEUlN3c107complexIdEEE_EEvS4_RKT_EUliE_EEviT1_ --------------------------
	.section	.nv.info._ZN2at6native18elementwise_kernelILi128ELi2EZNS0_22gpu_kernel_impl_nocastIZZZNS0_22reciprocal_kernel_cudaERNS_18TensorIteratorBaseEENKUlvE_clEvENKUlvE1_clEvEUlN3c107complexIdEEE_EEvS4_RKT_EUliE_EEviT1_,"",@"SHT_CUDA_INFO"
	.sectionflags	@""
	.align	4


	//----- nvinfo : EIATTR_CUDA_API_VERSION
	.align		4
        /*0000*/ 	.byte	0x04, 0x37
        /*0002*/ 	.short	(.L_3605 - .L_3604)
.L_3604:
        /*0004*/ 	.word	0x00000082


	//----- nvinfo : EIATTR_KPARAM_INFO
	.align		4
.L_3605:
        /*0008*/ 	.byte	0x04, 0x17
        /*000a*/ 	.short	(.L_3607 - .L_3606)
.L_3606:
        /*000c*/ 	.word	0x00000000
        /*0010*/ 	.short	0x0001
        /*0012*/ 	.short	0x0008
        /*0014*/ 	.byte	0x00, 0xf0, 0x61, 0x08


	//----- nvinfo : EIATTR_KPARAM_INFO
	.align		4
.L_3607:
        /*0018*/ 	.byte	0x04, 0x17
        /*001a*/ 	.short	(.L_3609 - .L_3608)
.L_3608:
        /*001c*/ 	.word	0x00000000
        /*0020*/ 	.short	0x0000
        /*0022*/ 	.short	0x0000
        /*0024*/ 	.byte	0x00, 0xf0, 0x11, 0x00


	//----- nvinfo : EIATTR_SPARSE_MMA_MASK
	.align		4
.L_3609:
        /*0028*/ 	.byte	0x03, 0x50
        /*002a*/ 	.short	0x0000


	//----- nvinfo : EIATTR_MAXREG_COUNT
	.align		4
        /*002c*/ 	.byte	0x03, 0x1b
        /*002e*/ 	.short	0x0080


	//----- nvinfo : EIATTR_MERCURY_ISA_VERSION
	.align		4
        /*0030*/ 	.byte	0x03, 0x5f
        /*0032*/ 	.short	0x0101


	//----- nvinfo : EIATTR_EXIT_INSTR_OFFSETS
	.align		4
        /*0034*/ 	.byte	0x04, 0x1c
        /*0036*/ 	.short	(.L_3611 - .L_3610)


	//   ....[0]....
.L_3610:
        /*0038*/ 	.word	0x00001dd0


	//   ....[1]....
        /*003c*/ 	.word	0x00003a20


	//----- nvinfo : EIATTR_MAX_THREADS
	.align		4
.L_3611:
        /*0040*/ 	.byte	0x04, 0x05
        /*0042*/ 	.short	(.L_3613 - .L_3612)
.L_3612:
        /*0044*/ 	.word	0x00000080
        /*0048*/ 	.word	0x00000001
        /*004c*/ 	.word	0x00000001


	//----- nvinfo : EIATTR_CRS_STACK_SIZE
	.align		4
.L_3613:
        /*0050*/ 	.byte	0x04, 0x1e
        /*0052*/ 	.short	(.L_3615 - .L_3614)
.L_3614:
        /*0054*/ 	.word	0x00000000


	//----- nvinfo : EIATTR_CBANK_PARAM_SIZE
	.align		4
.L_3615:
        /*0058*/ 	.byte	0x03, 0x19
        /*005a*/ 	.short	0x0220


	//----- nvinfo : EIATTR_PARAM_CBANK
	.align		4
        /*005c*/ 	.byte	0x04, 0x0a
        /*005e*/ 	.short	(.L_3617 - .L_3616)
	.align		4
.L_3616:
        /*0060*/ 	.word	index@(.nv.constant0._ZN2at6native18elementwise_kernelILi128ELi2EZNS0_22gpu_kernel_impl_nocastIZZZNS0_22reciprocal_kernel_cudaERNS_18TensorIteratorBaseEENKUlvE_clEvENKUlvE1_clEvEUlN3c107complexIdEEE_EEvS4_RKT_EUliE_EEviT1_)
        /*0064*/ 	.short	0x0210
        /*0066*/ 	.short	0x0220


	//----- nvinfo : EIATTR_SW_WAR
	.align		4
.L_3617:
        /*0068*/ 	.byte	0x04, 0x36
        /*006a*/ 	.short	(.L_3619 - .L_3618)
.L_3618:
        /*006c*/ 	.word	0x00000008
.L_3619:


//--------------------- .nv.info._ZN2at6native27unrolled_elementwise_kernelIZZZNS0_22reciprocal_kernel_cudaERNS_18TensorIteratorBaseEENKUlvE_clEvENKUlvE1_clEvEUlN3c107complexIdEEE_St5arrayIPcLm2EELi4E23TrivialOffsetCalculatorILi1EjESE_NS0_6memory15LoadWithoutCastENSF_16StoreWithoutCastEEEviT_T0_T2_T3_T4_T5_ --------------------------
	.section	.nv.info._ZN2at6native27unrolled_elementwise_kernelIZZZNS0_22reciprocal_kernel_cudaERNS_18TensorIteratorBaseEENKUlvE_clEvENKUlvE1_clEvEUlN3c107complexIdEEE_St5arrayIPcLm2EELi4E23TrivialOffsetCalculatorILi1EjESE_NS0_6memory15LoadWithoutCastENSF_16StoreWithoutCastEEEviT_T0_T2_T3_T4_T5_,"",@"SHT_CUDA_INFO"
	.sectionflags	@""
	.align	4


	//----- nvinfo : EIATTR_CUDA_API_VERSION
	.align		4
        /*0000*/ 	.byte	0x04, 0x37
        /*0002*/ 	.short	(.L_3621 - .L_3620)
.L_3620:
        /*0004*/ 	.word	0x00000082


	//----- nvinfo : EIATTR_KPARAM_INFO
	.align		4
.L_3621:
        /*0008*/ 	.byte	0x04, 0x17
        /*000a*/ 	.short	(.L_3623 - .L_3622)
.L_3622:
        /*000c*/ 	.word	0x00000000
        /*0010*/ 	.short	0x0006
        /*0012*/ 	.short	0x001b
        /*0014*/ 	.byte	0x00, 0xf0, 0x05, 0x00


	//----- nvinfo : EIATTR_KPARAM_INFO
	.align		4
.L_3623:
        /*0018*/ 	.byte	0x04, 0x17
        /*001a*/ 	.short	(.L_3625 - .L_3624)
.L_3624:
        /*001c*/ 	.word	0x00000000
        /*0020*/ 	.short	0x0005
        /*0022*/ 	.short	0x001a
        /*0024*/ 	.byte	0x00, 0xf0, 0x05, 0x00


	//----- nvinfo : EIATTR_KPARAM_INFO
	.align		4
.L_3625:
        /*0028*/ 	.byte	0x04, 0x17
        /*002a*/ 	.short	(.L_3627 - .L_3626)
.L_3626:
        /*002c*/ 	.word	0x00000000
        /*0030*/ 	.short	0x0004
        /*0032*/ 	.short	0x0019
        /*0034*/ 	.byte	0x00, 0xf0, 0x05, 0x00


	//----- nvinfo : EIATTR_KPARAM_INFO
	.align		4
.L_3627:
        /*0038*/ 	.byte	0x04, 0x17
        /*003a*/ 	.short	(.L_3629 - .L_3628)
.L_3628:
        /*003c*/ 	.word	0x00000000
        /*0040*/ 	.short	0x0003
        /*0042*/ 	.short	0x0018
        /*0044*/ 	.byte	0x00, 0xf0, 0x05, 0x00


	//----- nvinfo : EIATTR_KPARAM_INFO
	.align		4
.L_3629:
        /*0048*/ 	.byte	0x04, 0x17
        /*004a*/ 	.short	(.L_3631 - .L_3630)
.L_3630:
        /*004c*/ 	.word	0x00000000
        /*0050*/ 	.short	0x0002
        /*0052*/ 	.short	0x0008
        /*0054*/ 	.byte	0x00, 0xf0, 0x41, 0x00


	//----- nvinfo : EIATTR_KPARAM_INFO
	.align		4
.L_3631:
        /*0058*/ 	.byte	0x04, 0x17
        /*005a*/ 	.short	(.L_3633 - .L_3632)
.L_3632:
        /*005c*/ 	.word	0x00000000
        /*0060*/ 	.short	0x0001
        /*0062*/ 	.short	0x0004
        /*0064*/ 	.byte	0x00, 0xf0, 0x05, 0x00


	//----- nvinfo : EIATTR_KPARAM_INFO
	.align		4
.L_3633:
        /*0068*/ 	.byte	0x04, 0x17
        /*006a*/ 	.short	(.L_3635 - .L_3634)
.L_3634:
        /*006c*/ 	.word	0x00000000
        /*0070*/ 	.short	0x0000
        /*0072*/ 	.short	0x0000
        /*0074*/ 	.byte	0x00, 0xf0, 0x11, 0x00


	//----- nvinfo : EIATTR_SPARSE_MMA_MASK
	.align		4
.L_3635:
        /*0078*/ 	.byte	0x03, 0x50
        /*007a*/ 	.short	0x0000


	//----- nvinfo : EIATTR_MAXREG_COUNT
	.align		4
        /*007c*/ 	.byte	0x03, 0x1b
        /*007e*/ 	.short	0x00ff


	//----- nvinfo : EIATTR_MERCURY_ISA_VERSION
	.align		4
        /*0080*/ 	.byte	0x03, 0x5f
        /*0082*/ 	.short	0x0101


	//----- nvinfo : EIATTR_EXIT_INSTR_OFFSETS
	.align		4
        /*0084*/ 	.byte	0x04, 0x1c
        /*0086*/ 	.short	(.L_3637 - .L_3636)


	//   ....[0]....
.L_3636:
        /*0088*/ 	.word	0x00002b10


	//   ....[1]....
        /*008c*/ 	.word	0x00002b60


	//----- nvinfo : EIATTR_MAX_THREADS
	.align		4
.L_3637:
        /*0090*/ 	.byte	0x04, 0x05
        /*0092*/ 	.short	(.L_3639 - .L_3638)
.L_3638:
        /*0094*/ 	.word	0x00000080
        /*0098*/ 	.word	0x00000001
        /*009c*/ 	.word	0x00000001


	//----- nvinfo : EIATTR_CRS_STACK_SIZE
	.align		4
.L_3639:
        /*00a0*/ 	.byte	0x04, 0x1e
        /*00a2*/ 	.short	(.L_3641 - .L_3640)
.L_3640:
        /*00a4*/ 	.word	0x00000000


	//----- nvinfo : EIATTR_CBANK_PARAM_SIZE
	.align		4
.L_3641:
        /*00a8*/ 	.byte	0x03, 0x19
        /*00aa*/ 	.short	0x001c


	//----- nvinfo : EIATTR_PARAM_CBANK
	.align		4
        /*00ac*/ 	.byte	0x04, 0x0a
        /*00ae*/ 	.short	(.L_3643 - .L_3642)
	.align		4
.L_3642:
        /*00b0*/ 	.word	index@(.nv.constant0._ZN2at6native27unrolled_elementwise_kernelIZZZNS0_22reciprocal_kernel_cudaERNS_18TensorIteratorBaseEENKUlvE_clEvENKUlvE1_clEvEUlN3c107complexIdEEE_St5arrayIPcLm2EELi4E23TrivialOffsetCalculatorILi1EjESE_NS0_6memory15LoadWithoutCastENSF_16StoreWithoutCastEEEviT_T0_T2_T3_T4_T5_)
        /*00b4*/ 	.short	0x0210
        /*00b6*/ 	.short	0x001c


	//----- nvinfo : EIATTR_SW_WAR
	.align		4
.L_3643:
        /*00b8*/ 	.byte	0x04, 0x36
        /*00ba*/ 	.short	(.L_3645 - .L_3644)
.L_3644:
        /*00bc*/ 	.word	0x00000008
.L_3645:


//--------------------- .nv.info._ZN2at6native29vectorized_elementwise_kernelILi2EZZZNS0_22reciprocal_kernel_cudaERNS_18TensorIteratorBaseEENKUlvE_clEvENKUlvE1_clEvEUlN3c107complexIdEEE_St5arrayIPcLm2EEEEviT0_T1_ --------------------------
	.section	.nv.info._ZN2at6native29vectorized_elementwise_kernelILi2EZZZNS0_22reciprocal_kernel_cudaERNS_18TensorIteratorBaseEENKUlvE_clEvENKUlvE1_clEvEUlN3c107complexIdEEE_St5arrayIPcLm2EEEEviT0_T1_,"",@"SHT_CUDA_INFO"
	.sectionflags	@""
	.align	4


	//----- nvinfo : EIATTR_CUDA_API_VERSION
	.align		4
        /*0000*/ 	.byte	0x04, 0x37
        /*0002*/ 	.short	(.L_3647 - .L_3646)
.L_3646:
        /*0004*/ 	.word	0x00000082


	//----- nvinfo : EIATTR_KPARAM_INFO
	.align		4
.L_3647:
        /*0008*/ 	.byte	0x04, 0x17
        /*000a*/ 	.short	(.L_3649 - .L_3648)
.L_3648:
        /*000c*/ 	.word	0x00000000
        /*0010*/ 	.short	0x0002
        /*0012*/ 	.short	0x0008
        /*0014*/ 	.byte	0x00, 0xf0, 0x41, 0x00


	//----- nvinfo : EIATTR_KPARAM_INFO
	.align		4
.L_3649:
        /*0018*/ 	.byte	0x04, 0x17
        /*001a*/ 	.short	(.L_3651 - .L_3650)
.L_3650:
        /*001c*/ 	.word	0x00000000
        /*0020*/ 	.short	0x0001
        /*0022*/ 	.short	0x0004
        /*0024*/ 	.byte	0x00, 0xf0, 0x05, 0x00


	//----- nvinfo : EIATTR_KPARAM_INFO
	.align		4
.L_3651:
        /*0028*/ 	.byte	0x04, 0x17
        /*002a*/ 	.short	(.L_3653 - .L_3652)
.L_3652:
        /*002c*/ 	.word	0x00000000
        /*0030*/ 	.short	0x0000
        /*0032*/ 	.short	0x0000
        /*0034*/ 	.byte	0x00, 0xf0, 0x11, 0x00


	//----- nvinfo : EIATTR_SPARSE_MMA_MASK
	.align		4
.L_3653:
        /*0038*/ 	.byte	0x03, 0x50
        /*003a*/ 	.short	0x0000


	//----- nvinfo : EIATTR_MAXREG_COUNT
	.align		4
        /*003c*/ 	.byte	0x03, 0x1b
        /*003e*/ 	.short	0x00ff


	//----- nvinfo : EIATTR_MERCURY_ISA_VERSION
	.align		4
        /*0040*/ 	.byte	0x03, 0x5f
        /*0042*/ 	.short	0x0101


	//----- nvinfo : EIATTR_EXIT_INSTR_OFFSETS
	.align		4
        /*0044*/ 	.byte	0x04, 0x1c
        /*0046*/ 	.short	(.L_3655 - .L_3654)


	//   ....[0]....
.L_3654:
        /*0048*/ 	.word	0x00005110


	//   ....[1]....
        /*004c*/ 	.word	0x0000ac30


	//   ....[2]....
        /*0050*/ 	.word	0x0000ac80


	//----- nvinfo : EIATTR_MAX_THREADS
	.align		4
.L_3655:
        /*0054*/ 	.byte	0x04, 0x05
        /*0056*/ 	.short	(.L_3657 - .L_3656)
.L_3656:
        /*0058*/ 	.word	0x00000080
        /*005c*/ 	.word	0x00000001
        /*0060*/ 	.word	0x00000001


	//----- nvinfo : EIATTR_CRS_STACK_SIZE
	.align		4
.L_3657:
        /*0064*/ 	.byte	0x04, 0x1e
        /*0066*/ 	.short	(.L_3659 - .L_3658)
.L_3658:
        /*0068*/ 	.word	0x00000000


	//----- nvinfo : EIATTR_CBANK_PARAM_SIZE
	.align		4
.L_3659:
        /*006c*/ 	.byte	0x03, 0x19
        /*006e*/ 	.short	0x0018


	//----- nvinfo : EIATTR_PARAM_CBANK
	.align		4
        /*0070*/ 	.byte	0x04, 0x0a
        /*0072*/ 	.short	(.L_3661 - .L_3660)
	.align		4
.L_3660:
        /*0074*/ 	.word	index@(.nv.constant0._ZN2at6native29vectorized_elementwise_kernelILi2EZZZNS0_22reciprocal_kernel_cudaERNS_18TensorIteratorBaseEENKUlvE_clEvENKUlvE1_clEvEUlN3c107complexIdEEE_St5arrayIPcLm2EEEEviT0_T1_)
        /*0078*/ 	.short	0x0210
        /*007a*/ 	.short	0x0018


	//----- nvinfo : EIATTR_SW_WAR
	.align		4
.L_3661:
        /*007c*/ 	.byte	0x04, 0x36
        /*007e*/ 	.short	(.L_3663 - .L_3662)
.L_3662:
        /*0080*/ 	.word	0x00000008
.L_3663:


//--------------------- .nv.info._ZN2at6native29vectorized_elementwise_kernelILi4EZZZNS0_22reciprocal_kernel_cudaERNS_18TensorIteratorBaseEENKUlvE_clEvENKUlvE1_clEvEUlN3c107complexIdEEE_St5arrayIPcLm2EEEEviT0_T1_ --------------------------
	.section	.nv.info._ZN2at6native29vectorized_elementwise_kernelILi4EZZZNS0_22reciprocal_kernel_cudaERNS_18TensorIteratorBaseEENKUlvE_clEvENKUlvE1_clEvEUlN3c107complexIdEEE_St5arrayIPcLm2EEEEviT0_T1_,"",@"SHT_CUDA_INFO"
	.sectionflags	@""
	.align	4


	//----- nvinfo : EIATTR_CUDA_API_VERSION
	.align		4
        /*0000*/ 	.byte	0x04, 0x37
        /*0002*/ 	.short	(.L_3665 - .L_3664)
.L_3664:
        /*0004*/ 	.word	0x00000082


	//----- nvinfo : EIATTR_KPARAM_INFO
	.align		4
.L_3665:
        /*0008*/ 	.byte	0x04, 0x17
        /*000a*/ 	.short	(.L_3667 - .L_3666)
.L_3666:
        /*000c*/ 	.word	0x00000000
        /*0010*/ 	.short	0x0002
        /*0012*/ 	.short	0x0008
        /*0014*/ 	.byte	0x00, 0xf0, 0x41, 0x00


	//----- nvinfo : EIATTR_KPARAM_INFO
	.align		4
.L_3667:
        /*0018*/ 	.byte	0x04, 0x17
        /*001a*/ 	.short	(.L_3669 - .L_3668)
.L_3668:
        /*001c*/ 	.word	0x00000000
        /*0020*/ 	.short	0x0001
        /*0022*/ 	.short	0x0004
        /*0024*/ 	.byte	0x00, 0xf0, 0x05, 0x00


	//----- nvinfo : EIATTR_KPARAM_INFO
	.align		4
.L_3669:
        /*0028*/ 	.byte	0x04, 0x17
        /*002a*/ 	.short	(.L_3671 - .L_3670)
.L_3670:
        /*002c*/ 	.word	0x00000000
        /*0030*/ 	.short	0x0000
        /*0032*/ 	.short	0x0000
        /*0034*/ 	.byte	0x00, 0xf0, 0x11, 0x00


	//----- nvinfo : EIATTR_SPARSE_MMA_MASK
	.align		4
.L_3671:
        /*0038*/ 	.byte	0x03, 0x50
        /*003a*/ 	.short	0x0000


	//----- nvinfo : EIATTR_MAXREG_COUNT
	.align		4
        /*003c*/ 	.byte	0x03, 0x1b
        /*003e*/ 	.short	0x00ff


	//----- nvinfo : EIATTR_MERCURY_ISA_VERSION
	.align		4
        /*0040*/ 	.byte	0x03, 0x5f
        /*0042*/ 	.short	0x0101


	//----- nvinfo : EIATTR_EXIT_INSTR_OFFSETS
	.align		4
        /*0044*/ 	.byte	0x04, 0x1c
        /*0046*/ 	.short	(.L_3673 - .L_3672)


	//   ....[0]....
.L_3672:
        /*0048*/ 	.word	0x00005110


	//   ....[1]....
        /*004c*/ 	.word	0x0000ac30


	//   ....[2]....
        /*0050*/ 	.word	0x0000ac80


	//----- nvinfo : EIATTR_MAX_THREADS
	.align		4
.L_3673:
        /*0054*/ 	.byte	0x04, 0x05
        /*0056*/ 	.short	(.L_3675 - .L_3674)
.L_3674:
        /*0058*/ 	.word	0x00000080
        /*005c*/ 	.word	0x00000001
        /*0060*/ 	.word	0x00000001


	//----- nvinfo : EIATTR_CRS_STACK_SIZE
	.align		4
.L_3675:
        /*0064*/ 	.byte	0x04, 0x1e
        /*0066*/ 	.short	(.L_3677 - .L_3676)
.L_3676:
        /*0068*/ 	.word	0x00000000


	//----- nvinfo : EIATTR_CBANK_PARAM_SIZE
	.align		4
.L_3677:
        /*006c*/ 	.byte	0x03, 0x19
        /*006e*/ 	.short	0x0018


	//----- nvinfo : EIATTR_PARAM_CBANK
	.align		4
        /*0070*/ 	.byte	0x04, 0x0a
        /*0072*/ 	.short	(.L_3679 - .L_3678)
	.align		4
.L_3678:
        /*0074*/ 	.word	index@(.nv.constant0._ZN2at6native29vectorized_elementwise_kernelILi4EZZZNS0_22reciprocal_kernel_cudaERNS_18TensorIteratorBaseEENKUlvE_clEvENKUlvE1_clEvEUlN3c107complexIdEEE_St5arrayIPcLm2EEEEviT0_T1_)
        /*0078*/ 	.short	0x0210
        /*007a*/ 	.short	0x0018


	//----- nvinfo : EIATTR_SW_WAR
	.align		4
.L_3679:
        /*007c*/ 	.byte	0x04, 0x36
        /*007e*/ 	.short	(.L_3681 - .L_3680)
.L_3680:
        /*0080*/ 	.word	0x00000008
.L_3681:


//--------------------- .nv.info._ZN2at6native29vectorized_elementwise_kernelILi8EZZZNS0_22reciprocal_kernel_cudaERNS_18TensorIteratorBaseEENKUlvE_clEvENKUlvE1_clEvEUlN3c107complexIdEEE_St5arrayIPcLm2EEEEviT0_T1_ --------------------------
	.section	.nv.info._ZN2at6native29vectorized_elementwise_kernelILi8EZZZNS0_22reciprocal_kernel_cudaERNS_18TensorIteratorBaseEENKUlvE_clEvENKUlvE1_clEvEUlN3c107complexIdEEE_St5arrayIPcLm2EEEEviT0_T1_,"",@"SHT_CUDA_INFO"
	.sectionflags	@""
	.align	4


	//----- nvinfo : EIATTR_CUDA_API_VERSION
	.align		4
        /*0000*/ 	.byte	0x04, 0x37
        /*0002*/ 	.short	(.L_3683 - .L_3682)
.L_3682:
        /*0004*/ 	.word	0x00000082


	//----- nvinfo : EIATTR_KPARAM_INFO
	.align		4
.L_3683:
        /*0008*/ 	.byte	0x04, 0x17
        /*000a*/ 	.short	(.L_3685 - .L_3684)
.L_3684:
        /*000c*/ 	.word	0x00000000
        /*0010*/ 	.short	0x0002
        /*0012*/ 	.short	0x0008
        /*0014*/ 	.byte	0x00, 0xf0, 0x41, 0x00


	//----- nvinfo : EIATTR_KPARAM_INFO
	.align		4
.L_3685:
        /*0018*/ 	.byte	0x04, 0x17
        /*001a*/ 	.short	(.L_3687 - .L_3686)
.L_3686:
        /*001c*/ 	.word	0x00000000
        /*0020*/ 	.short	0x0001
        /*0022*/ 	.short	0x0004
        /*0024*/ 	.byte	0x00, 0xf0, 0x05, 0x00


	//----- nvinfo : EIATTR_KPARAM_INFO
	.align		4
.L_3687:
        /*0028*/ 	.byte	0x04, 0x17
        /*002a*/ 	.short	(.L_3689 - .L_3688)
.L_3688:
        /*002c*/ 	.word	0x00000000
        /*0030*/ 	.short	0x0000
        /*0032*/ 	.short	0x0000
        /*0034*/ 	.byte	0x00, 0xf0, 0x11, 0x00


	//----- nvinfo : EIATTR_SPARSE_MMA_MASK
	.align		4
.L_3689:
        /*0038*/ 	.byte	0x03, 0x50
        /*003a*/ 	.short	0x0000


	//----- nvinfo : EIATTR_MAXREG_COUNT
	.align		4
        /*003c*/ 	.byte	0x03, 0x1b
        /*003e*/ 	.short	0x00ff


	//----- nvinfo : EIATTR_MERCURY_ISA_VERSION
	.align		4
        /*0040*/ 	.byte	0x03, 0x5f
        /*0042*/ 	.short	0x0101


	//----- nvinfo : EIATTR_EXIT_INSTR_OFFSETS
	.align		4
        /*0044*/ 	.byte	0x04, 0x1c
        /*0046*/ 	.short	(.L_3691 - .L_3690)


	//   ....[0]....
.L_3690:
        /*0048*/ 	.word	0x00005130


	//   ....[1]....
        /*004c*/ 	.word	0x0000ac50


	//   ....[2]....
        /*0050*/ 	.word	0x0000aca0


	//----- nvinfo : EIATTR_MAX_THREADS
	.align		4
.L_3691:
        /*0054*/ 	.byte	0x04, 0x05
        /*0056*/ 	.short	(.L_3693 - .L_3692)
.L_3692:
        /*0058*/ 	.word	0x00000080
        /*005c*/ 	.word	0x00000001
        /*0060*/ 	.word	0x00000001


	//----- nvinfo : EIATTR_CRS_STACK_SIZE
	.align		4
.L_3693:
        /*0064*/ 	.byte	0x04, 0x1e
        /*0066*/ 	.short	(.L_3695 - .L_3694)
.L_3694:
        /*0068*/ 	.word	0x00000000


	//----- nvinfo : EIATTR_CBANK_PARAM_SIZE
	.align		4
.L_3695:
        /*006c*/ 	.byte	0x03, 0x19
        /*006e*/ 	.short	0x0018


	//----- nvinfo : EIATTR_PARAM_CBANK
	.align		4
        /*0070*/ 	.byte	0x04, 0x0a
        /*0072*/ 	.short	(.L_3697 - .L_3696)
	.align		4
.L_3696:
        /*0074*/ 	.word	index@(.nv.constant0._ZN2at6native29vectorized_elementwise_kernelILi8EZZZNS0_22reciprocal_kernel_cudaERNS_18TensorIteratorBaseEENKUlvE_clEvENKUlvE1_clEvEUlN3c107complexIdEEE_St5arrayIPcLm2EEEEviT0_T1_)
        /*0078*/ 	.short	0x0210
        /*007a*/ 	.short	0x0018


	//----- nvinfo : EIATTR_SW_WAR
	.align		4
.L_3697:
        /*007c*/ 	.byte	0x04, 0x36
        /*007e*/ 	.short	(.L_3699 - .L_3698)
.L_3698:
        /*0080*/ 	.word	0x00000008
.L_3699:


//--------------------- .nv.info._ZN2at6native18elementwise_kernelILi128ELi4EZNS0_15gpu_kernel_implIZZZNS0_22reciprocal_kernel_cudaERNS_18TensorIteratorBaseEENKUlvE_clEvENKUlvE0_clEvEUlfE_EEvS4_RKT_EUliE_EEviT1_ --------------------------
	.section	.nv.info._ZN2at6native18elementwise_kernelILi128ELi4EZNS0_15gpu_kernel_implIZZZNS0_22reciprocal_kernel_cudaERNS_18TensorIteratorBaseEENKUlvE_clEvENKUlvE0_clEvEUlfE_EEvS4_RKT_EUliE_EEviT1_,"",@"SHT_CUDA_INFO"
	.sectionflags	@""
	.align	4


	//----- nvinfo : EIATTR_CUDA_API_VERSION
	.align		4
        /*0000*/ 	.byte	0x04, 0x37
        /*0002*/ 	.short	(.L_3701 - .L_3700)
.L_3700:
        /*0004*/ 	.word	0x00000082


	//----- nvinfo : EIATTR_KPARAM_INFO
	.align		4
.L_3701:
        /*0008*/ 	.byte	0x04, 0x17
        /*000a*/ 	.short	(.L_3703 - .L_3702)
.L_3702:
        /*000c*/ 	.word	0x00000000
        /*0010*/ 	.short	0x0001
        /*0012*/ 	.short	0x0008
        /*0014*/ 	.byte	0x00, 0xf0, 0x61, 0x08


	//----- nvinfo : EIATTR_KPARAM_INFO
	.align		4
.L_3703:
        /*0018*/ 	.byte	0x04, 0x17
        /*001a*/ 	.short	(.L_3705 - .L_3704)
.L_3704:
        /*001c*/ 	.word	0x00000000
        /*0020*/ 	.short	0x0000
        /*0022*/ 	.short	0x0000
        /*0024*/ 	.byte	0x00, 0xf0, 0x11, 0x00


	//----- nvinfo : EIATTR_SPARSE_MMA_MASK
	.align		4
.L_3705:
        /*0028*/ 	.byte	0x03, 0x50
        /*002a*/ 	.short	0x0000


	//----- nvinfo : EIATTR_MAXREG_COUNT
	.align		4
        /*002c*/ 	.byte	0x03, 0x1b
        /*002e*/ 	.short	0x0080


	//----- nvinfo : EIATTR_EXTERNS
	.align		4
        /*0030*/ 	.byte	0x04, 0x0f
        /*0032*/ 	.short	(.L_3707 - .L_3706)


	//   ....[0]....
	.align		4
.L_3706:
        /*0034*/ 	.word	index@(__assertfail)


	//----- nvinfo : EIATTR_MERCURY_ISA_VERSION
	.align		4
.L_3707:
        /*0038*/ 	.byte	0x03, 0x5f
        /*003a*/ 	.short	0x0101


	//----- nvinfo : EIATTR_SYSCALL_OFFSETS
	.align		4
        /*003c*/ 	.byte	0x04, 0x46
        /*003e*/ 	.short	(.L_3709 - .L_3708)


	//   ....[0]....
.L_3708:
        /*0040*/ 	.word	0x00002150


	//   ....[1]....
        /*0044*/ 	.word	0x00002fb0


	//   ....[2]....
        /*0048*/ 	.word	0x00005140


	//   ....[3]....
        /*004c*/ 	.word	0x00005fa0


	//   ....[4]....
        /*0050*/ 	.word	0x00008120


	//   ....[5]....
        /*0054*/ 	.word	0x00008f80


	//   ....[6]....
        /*0058*/ 	.word	0x0000b0f0


	//   ....[7]....
        /*005c*/ 	.word	0x0000bf50


	//----- nvinfo : EIATTR_EXIT_INSTR_OFFSETS
	.align		4
.L_3709:
        /*0060*/ 	.byte	0x04, 0x1c
        /*0062*/ 	.short	(.L_3711 - .L_3710)


	//   ....[0]....
.L_3710:
        /*0064*/ 	.word	0x00009030


	//   ....[1]....
        /*0068*/ 	.word	0x0000b270


	//   ....[2]....
        /*006c*/ 	.word	0x0000b2b0


	//   ....[3]....
        /*0070*/ 	.word	0x0000b340


	//   ....[4]....
        /*0074*/ 	.word	0x0000b370


	//   ....[5]....
        /*0078*/ 	.word	0x0000b3a0


	//   ....[6]....
        /*007c*/ 	.word	0x0000b420


	//   ....[7]....
        /*0080*/ 	.word	0x0000b450


	//   ....[8]....
        /*0084*/ 	.word	0x0000b4e0


	//   ....[9]....
        /*0088*/ 	.word	0x0000b520


	//   ....[10]....
        /*008c*/ 	.word	0x0000b560


	//   ....[11]....
        /*0090*/ 	.word	0x0000b620


	//   ....[12]....
        /*0094*/ 	.word	0x0000b670


	//   ....[13]....
        /*0098*/ 	.word	0x0000b7f0


	//   ....[14]....
        /*009c*/ 	.word	0x0000b940


	//   ....[15]....
        /*00a0*/ 	.word	0x0000b970


	//   ....[16]....
        /*00a4*/ 	.word	0x0000ba20


	//   ....[17]....
        /*00a8*/ 	.word	0x0000bb90


	//   ....[18]....
        /*00ac*/ 	.word	0x0000bd00


	//   ....[19]....
        /*00b0*/ 	.word	0x0000be50


	//   ....[20]....
        /*00b4*/ 	.word	0x0000bf60


	//   ....[21]....
        /*00b8*/ 	.word	0x0000bf90


	//   ....[22]....
        /*00bc*/ 	.word	0x0000bfc0


	//----- nvinfo : EIATTR_MAX_THREADS
	.align		4
.L_3711:
        /*00c0*/ 	.byte	0x04, 0x05
        /*00c2*/ 	.short	(.L_3713 - .L_3712)
.L_3712:
        /*00c4*/ 	.word	0x00000080
        /*00c8*/ 	.word	0x00000001
        /*00cc*/ 	.word	0x00000001


	//----- nvinfo : EIATTR_CRS_STACK_SIZE
	.align		4
.L_3713:
        /*00d0*/ 	.byte	0x04, 0x1e
        /*00d2*/ 	.short	(.L_3715 - .L_3714)
.L_3714:
        /*00d4*/ 	.word	0x00000000


	//----- nvinfo : EIATTR_CBANK_PARAM_SIZE
	.align		4
.L_3715:
        /*00d8*/ 	.byte	0x03, 0x19
        /*00da*/ 	.short	0x0220


	//----- nvinfo : EIATTR_PARAM_CBANK
	.align		4
        /*00dc*/ 	.byte	0x04, 0x0a
        /*00de*/ 	.short	(.L_3717 - .L_3716)
	.align		4
.L_3716:
        /*00e0*/ 	.word	index@(.nv.constant0._ZN2at6native18elementwise_kernelILi128ELi4EZNS0_15gpu_kernel_implIZZZNS0_22reciprocal_kernel_cudaERNS_18TensorIteratorBaseEENKUlvE_clEvENKUlvE0_clEvEUlfE_EEvS4_RKT_EUliE_EEviT1_)
        /*00e4*/ 	.short	0x0210
        /*00e6*/ 	.short	0x0220


	//----- nvinfo : EIATTR_SW_WAR
	.align		4
.L_3717:
        /*00e8*/ 	.byte	0x04, 0x36
        /*00ea*/ 	.short	(.L_3719 - .L_3718)
.L_3718:
        /*00ec*/ 	.word	0x00000008
.L_3719:


//--------------------- .nv.info._ZN2at6native27unrolled_elementwise_kernelIZZZNS0_22reciprocal_kernel_cudaERNS_18TensorIteratorBaseEENKUlvE_clEvENKUlvE0_clEvEUlfE_St5arrayIPcLm2EELi4E23TrivialOffsetCalculatorILi1EjESB_NS0_6memory12LoadWithCastILi1EEENSC_13StoreWithCastILi1EEEEEviT_T0_T2_T3_T4_T5_ --------------------------
	.section	.nv.info._ZN2at6native27unrolled_elementwise_kernelIZZZNS0_22reciprocal_kernel_cudaERNS_18TensorIteratorBaseEENKUlvE_clEvENKUlvE0_clEvEUlfE_St5arrayIPcLm2EELi4E23TrivialOffsetCalculatorILi1EjESB_NS0_6memory12LoadWithCastILi1EEENSC_13StoreWithCastILi1EEEEEviT_T0_T2_T3_T4_T5_,"",@"SHT_CUDA_INFO"
	.sectionflags	@""
	.align	4


	//----- nvinfo : EIATTR_CUDA_API_VERSION
	.align		4
        /*0000*/ 	.byte	0x04, 0x37
        /*0002*/ 	.short	(.L_3721 - .L_3720)
.L_3720:
        /*0004*/ 	.word	0x00000082


	//----- nvinfo : EIATTR_KPARAM_INFO
	.align		4
.L_3721:
        /*0008*/ 	.byte	0x04, 0x17
        /*000a*/ 	.short	(.L_3723 - .L_3722)
.L_3722:
        /*000c*/ 	.word	0x00000000
        /*0010*/ 	.short	0x0006
        /*0012*/ 	.short	0x0024
        /*0014*/ 	.byte	0x00, 0xf0, 0x21, 0x00


	//----- nvinfo : EIATTR_KPARAM_INFO
	.align		4
.L_3723:
        /*0018*/ 	.byte	0x04, 0x17
        /*001a*/ 	.short	(.L_3725 - .L_3724)
.L_3724:
        /*001c*/ 	.word	0x00000000
        /*0020*/ 	.short	0x0005
        /*0022*/ 	.short	0x001c
        /*0024*/ 	.byte	0x00, 0xf0, 0x21, 0x00


	//----- nvinfo : EIATTR_KPARAM_INFO
	.align		4
.L_3725:
        /*0028*/ 	.byte	0x04, 0x17
        /*002a*/ 	.short	(.L_3727 - .L_3726)
.L_3726:
        /*002c*/ 	.word	0x00000000
        /*0030*/ 	.short	0x0004
        /*0032*/ 	.short	0x0019
        /*0034*/ 	.byte	0x00, 0xf0, 0x05, 0x00


	//----- nvinfo : EIATTR_KPARAM_INFO
	.align		4
.L_3727:
        /*0038*/ 	.byte	0x04, 0x17
        /*003a*/ 	.short	(.L_3729 - .L_3728)
.L_3728:
        /*003c*/ 	.word	0x00000000
        /*0040*/ 	.short	0x0003
        /*0042*/ 	.short	0x0018
        /*0044*/ 	.byte	0x00, 0xf0, 0x05, 0x00


	//----- nvinfo : EIATTR_KPARAM_INFO
	.align		4
.L_3729:
        /*0048*/ 	.byte	0x04, 0x17
        /*004a*/ 	.short	(.L_3731 - .L_3730)
.L_3730:
        /*004c*/ 	.word	0x00000000
        /*0050*/ 	.short	0x0002
        /*0052*/ 	.short	0x0008
        /*0054*/ 	.byte	0x00, 0xf0, 0x41, 0x00


	//----- nvinfo : EIATTR_KPARAM_INFO
	.align		4
.L_3731:
        /*0058*/ 	.byte	0x04, 0x17
        /*005a*/ 	.short	(.L_3733 - .L_3732)
.L_3732:
        /*005c*/ 	.word	0x00000000
        /*0060*/ 	.short	0x0001
        /*0062*/ 	.short	0x0004
        /*0064*/ 	.byte	0x00, 0xf0, 0x05, 0x00


	//----- nvinfo : EIATTR_KPARAM_INFO
	.align		4
.L_3733:
        /*0068*/ 	.byte	0x04, 0x17
        /*006a*/ 	.short	(.L_3735 - .L_3734)
.L_3734:
        /*006c*/ 	.word	0x00000000
        /*0070*/ 	.short	0x0000
        /*0072*/ 	.short	0x0000
        /*0074*/ 	.byte	0x00, 0xf0, 0x11, 0x00


	//----- nvinfo : EIATTR_SPARSE_MMA_MASK
	.align		4
.L_3735:
        /*0078*/ 	.byte	0x03, 0x50
        /*007a*/ 	.short	0x0000


	//----- nvinfo : EIATTR_MAXREG_COUNT
	.align		4
        /*007c*/ 	.byte	0x03, 0x1b
        /*007e*/ 	.short	0x00ff


	//----- nvinfo : EIATTR_EXTERNS
	.align		4
        /*0080*/ 	.byte	0x04, 0x0f
        /*0082*/ 	.short	(.L_3737 - .L_3736)


	//   ....[0]....
	.align		4
.L_3736:
        /*0084*/ 	.word	index@(__assertfail)


	//----- nvinfo : EIATTR_MERCURY_ISA_VERSION
	.align		4
.L_3737:
        /*0088*/ 	.byte	0x03, 0x5f
        /*008a*/ 	.short	0x0101


	//----- nvinfo : EIATTR_SYSCALL_OFFSETS
	.align		4
        /*008c*/ 	.byte	0x04, 0x46
        /*008e*/ 	.short	(.L_3739 - .L_3738)


	//   ....[0]....
.L_3738:
        /*0090*/ 	.word	0x00000e80


	//   ....[1]....
        /*0094*/ 	.word	0x00001d30


	//   ....[2]....
        /*0098*/ 	.word	0x00002bf0


	//   ....[3]....
        /*009c*/ 	.word	0x00003a50


	//   ....[4]....
        /*00a0*/ 	.word	0x00004b10


	//   ....[5]....
        /*00a4*/ 	.word	0x00005a10


	//   ....[6]....
        /*00a8*/ 	.word	0x000068d0


	//   ....[7]....
        /*00ac*/ 	.word	0x00007790


	//----- nvinfo : EIATTR_EXIT_INSTR_OFFSETS
	.align		4
.L_3739:
        /*00b0*/ 	.byte	0x04, 0x1c
        /*00b2*/ 	.short	(.L_3741 - .L_3740)


	//   ....[0]....
.L_3740:
        /*00b4*/ 	.word	0x00006970


	//   ....[1]....
        /*00b8*/ 	.word	0x00006ab0


	//   ....[2]....
        /*00bc*/ 	.word	0x00006af0


	//   ....[3]....
        /*00c0*/ 	.word	0x00006b80


	//   ....[4]....
        /*00c4*/ 	.word	0x00006bb0


	//   ....[5]....
        /*00c8*/ 	.word	0x00006be0


	//   ....[6]....
        /*00cc*/ 	.word	0x00006c60


	//   ....[7]....
        /*00d0*/ 	.word	0x00006c90


	//   ....[8]....
        /*00d4*/ 	.word	0x00006d20


	//   ....[9]....
        /*00d8*/ 	.word	0x00006d60


	//   ....[10]....
        /*00dc*/ 	.word	0x00006da0


	//   ....[11]....
        /*00e0*/ 	.word	0x00006e60


	//   ....[12]....
        /*00e4*/ 	.word	0x00006eb0


	//   ....[13]....
        /*00e8*/ 	.word	0x00007030


	//   ....[14]....
        /*00ec*/ 	.word	0x00007180


	//   ....[15]....
        /*00f0*/ 	.word	0x000071b0


	//   ....[16]....
        /*00f4*/ 	.word	0x00007260


	//   ....[17]....
        /*00f8*/ 	.word	0x000073d0


	//   ....[18]....
        /*00fc*/ 	.word	0x00007540


	//   ....[19]....
        /*0100*/ 	.word	0x00007690


	//   ....[20]....
        /*0104*/ 	.word	0x000077a0


	//   ....[21]....
        /*0108*/ 	.word	0x000077d0


	//   ....[22]....
        /*010c*/ 	.word	0x00007800


	//----- nvinfo : EIATTR_MAX_THREADS
	.align		4
.L_3741:
        /*0110*/ 	.byte	0x04, 0x05
        /*0112*/ 	.short	(.L_3743 - .L_3742)
.L_3742:
        /*0114*/ 	.word	0x00000080
        /*0118*/ 	.word	0x00000001
        /*011c*/ 	.word	0x00000001


	//----- nvinfo : EIATTR_CRS_STACK_SIZE
	.align		4
.L_3743:
        /*0120*/ 	.byte	0x04, 0x1e
        /*0122*/ 	.short	(.L_3745 - .L_3744)
.L_3744:
        /*0124*/ 	.word	0x00000000


	//----- nvinfo : EIATTR_CBANK_PARAM_SIZE
	.align		4
.L_3745:
        /*0128*/ 	.byte	0x03, 0x19
        /*012a*/ 	.short	0x002c


	//----- nvinfo : EIATTR_PARAM_CBANK
	.align		4
        /*012c*/ 	.byte	0x04, 0x0a
        /*012e*/ 	.short	(.L_3747 - .L_3746)
	.align		4
.L_3746:
        /*0130*/ 	.word	index@(.nv.constant0._ZN2at6native27unrolled_elementwise_kernelIZZZNS0_22reciprocal_kernel_cudaERNS_18TensorIteratorBaseEENKUlvE_clEvENKUlvE0_clEvEUlfE_St5arrayIPcLm2EELi4E23TrivialOffsetCalculatorILi1EjESB_NS0_6memory12LoadWithCastILi1EEENSC_13StoreWithCastILi1EEEEEviT_T0_T2_T3_T4_T5_)
        /*0134*/ 	.short	0x0210
        /*0136*/ 	.short	0x002c


	//----- nvinfo : EIATTR_SW_WAR
	.align		4
.L_3747:
        /*0138*/ 	.byte	0x04, 0x36
        /*013a*/ 	.short	(.L_3749 - .L_3748)
.L_3748:
        /*013c*/ 	.word	0x00000008
.L_3749:


//--------------------- .nv.info._ZN2at6native18elementwise_kernelILi128ELi2EZNS0_22gpu_kernel_impl_nocastIZZZNS0_22reciprocal_kernel_cudaERNS_18TensorIteratorBaseEENKUlvE_clEvENKUlvE0_clEvEUlfE_EEvS4_RKT_EUliE_EEviT1_ --------------------------
	.section	.nv.info._ZN2at6native18elementwise_kernelILi128ELi2EZNS0_22gpu_kernel_impl_nocastIZZZNS0_22reciprocal_kernel_cudaERNS_18TensorIteratorBaseEENKUlvE_clEvENKUlvE0_clEvEUlfE_EEvS4_RKT_EUliE_EEviT1_,"",@"SHT_CUDA_INFO"
	.sectionflags	@""
	.align	4


	//----- nvinfo : EIATTR_CUDA_API_VERSION
	.align		4
        /*0000*/ 	.byte	0x04, 0x37
        /*0002*/ 	.short	(.L_3751 - .L_3750)
.L_3750:
        /*0004*/ 	.word	0x00000082


	//----- nvinfo : EIATTR_KPARAM_INFO
	.align		4
.L_3751:
        /*0008*/ 	.byte	0x04, 0x17
        /*000a*/ 	.short	(.L_3753 - .L_3752)
.L_3752:
        /*000c*/ 	.word	0x00000000
        /*0010*/ 	.short	0x0001
        /*0012*/ 	.short	0x0008
        /*0014*/ 	.byte	0x00, 0xf0, 0x61, 0x08


	//----- nvinfo : EIATTR_KPARAM_INFO
	.align		4
.L_3753:
        /*0018*/ 	.byte	0x04, 0x17
        /*001a*/ 	.short	(.L_3755 - .L_3754)
.L_3754:
        /*001c*/ 	.word	0x00000000
        /*0020*/ 	.short	0x0000
        /*0022*/ 	.short	0x0000
        /*0024*/ 	.byte	0x00, 0xf0, 0x11, 0x00


	//----- nvinfo : EIATTR_SPARSE_MMA_MASK
	.align		4
.L_3755:
        /*0028*/ 	.byte	0x03, 0x50
        /*002a*/ 	.short	0x0000


	//----- nvinfo : EIATTR_MAXREG_COUNT
	.align		4
        /*002c*/ 	.byte	0x03, 0x1b
        /*002e*/ 	.short	0x0080


	//----- nvinfo : EIATTR_MERCURY_ISA_VERSION
	.align		4
        /*0030*/ 	.byte	0x03, 0x5f
        /*0032*/ 	.short	0x0101


	//----- nvinfo : EIATTR_EXIT_INSTR_OFFSETS
	.align		4
        /*0034*/ 	.byte	0x04, 0x1c
        /*0036*/ 	.short	(.L_3757 - .L_3756)


	//   ....[0]....
.L_3756:
        /*0038*/ 	.word	0x00001440


	//   ....[1]....
        /*003c*/ 	.word	0x000027d0


	//----- nvinfo : EIATTR_MAX_THREADS
	.align		4
.L_3757:
        /*0040*/ 	.byte	0x04, 0x05
        /*0042*/ 	.short	(.L_3759 - .L_3758)
.L_3758:
        /*0044*/ 	.word	0x00000080
        /*0048*/ 	.word	0x00000001
        /*004c*/ 	.word	0x00000001


	//----- nvinfo : EIATTR_CRS_STACK_SIZE
	.align		4
.L_3759:
        /*0050*/ 	.byte	0x04, 0x1e
        /*0052*/ 	.short	(.L_3761 - .L_3760)
.L_3760:
        /*0054*/ 	.word	0x00000000


	//----- nvinfo : EIATTR_CBANK_PARAM_SIZE
	.align		4
.L_3761:
        /*0058*/ 	.byte	0x03, 0x19
        /*005a*/ 	.short	0x0220


	//----- nvinfo : EIATTR_PARAM_CBANK
	.align		4
        /*005c*/ 	.byte	0x04, 0x0a
        /*005e*/ 	.short	(.L_3763 - .L_3762)
	.align		4
.L_3762:
        /*0060*/ 	.word	index@(.nv.constant0._ZN2at6native18elementwise_kernelILi128ELi2EZNS0_22gpu_kernel_impl_nocastIZZZNS0_22reciprocal_kernel_cudaERNS_18TensorIteratorBaseEENKUlvE_clEvENKUlvE0_clEvEUlfE_EEvS4_RKT_EUliE_EEviT1_)
        /*0064*/ 	.short	0x0210
        /*0066*/ 	.short	0x0220


	//----- nvinfo : EIATTR_SW_WAR
	.align		4
.L_3763:
        /*0068*/ 	.byte	0x04, 0x36
        /*006a*/ 	.short	(.L_3765 - .L_3764)
.L_3764:
        /*006c*/ 	.word	0x00000008
.L_3765:


//--------------------- .nv.info._ZN2at6native27unrolled_elementwise_kernelIZZZNS0_22reciprocal_kernel_cudaERNS_18TensorIteratorBaseEENKUlvE_clEvENKUlvE0_clEvEUlfE_St5arrayIPcLm2EELi4E23TrivialOffsetCalculatorILi1EjESB_NS0_6memory15LoadWithoutCastENSC_16StoreWithoutCastEEEviT_T0_T2_T3_T4_T5_ --------------------------
	.section	.nv.info._ZN2at6native27unrolled_elementwise_kernelIZZZNS0_22reciprocal_kernel_cudaERNS_18TensorIteratorBaseEENKUlvE_clEvENKUlvE0_clEvEUlfE_St5arrayIPcLm2EELi4E23TrivialOffsetCalculatorILi1EjESB_NS0_6memory15LoadWithoutCastENSC_16StoreWithoutCastEEEviT_T0_T2_T3_T4_T5_,"",@"SHT_CUDA_INFO"
	.sectionflags	@""
	.align	4


	//----- nvinfo : EIATTR_CUDA_API_VERSION
	.align		4
        /*0000*/ 	.byte	0x04, 0x37
        /*0002*/ 	.short	(.L_3767 - .L_3766)
.L_3766:
        /*0004*/ 	.word	0x00000082


	//----- nvinfo : EIATTR_KPARAM_INFO
	.align		4
.L_3767:
        /*0008*/ 	.byte	0x04, 0x17
        /*000a*/ 	.short	(.L_3769 - .L_3768)
.L_3768:
        /*000c*/ 	.word	0x00000000
        /*0010*/ 	.short	0x0006
        /*0012*/ 	.short	0x001b
        /*0014*/ 	.byte	0x00, 0xf0, 0x05, 0x00


	//----- nvinfo : EIATTR_KPARAM_INFO
	.align		4
.L_3769:
        /*0018*/ 	.byte	0x04, 0x17
        /*001a*/ 	.short	(.L_3771 - .L_3770)
.L_3770:
        /*001c*/ 	.word	0x00000000
        /*0020*/ 	.short	0x0005
        /*0022*/ 	.short	0x001a
        /*0024*/ 	.byte	0x00, 0xf0, 0x05, 0x00


	//----- nvinfo : EIATTR_KPARAM_INFO
	.align		4
.L_3771:
        /*0028*/ 	.byte	0x04, 0x17
        /*002a*/ 	.short	(.L_3773 - .L_3772)
.L_3772:
        /*002c*/ 	.word	0x00000000
        /*0030*/ 	.short	0x0004
        /*0032*/ 	.short	0x0019
        /*0034*/ 	.byte	0x00, 0xf0, 0x05, 0x00


	//----- nvinfo : EIATTR_KPARAM_INFO
	.align		4
.L_3773:
        /*0038*/ 	.byte	0x04, 0x17
        /*003a*/ 	.short	(.L_3775 - .L_3774)
.L_3774:
        /*003c*/ 	.word	0x00000000
        /*0040*/ 	.short	0x0003
        /*0042*/ 	.short	0x0018
        /*0044*/ 	.byte	0x00, 0xf0, 0x05, 0x00


	//----- nvinfo : EIATTR_KPARAM_INFO
	.align		4
.L_3775:
        /*0048*/ 	.byte	0x04, 0x17
        /*004a*/ 	.short	(.L_3777 - .L_3776)
.L_3776:
        /*004c*/ 	.word	0x00000000
        /*0050*/ 	.short	0x0002
        /*0052*/ 	.short	0x0008
        /*0054*/ 	.byte	0x00, 0xf0, 0x41, 0x00


	//----- nvinfo : EIATTR_KPARAM_INFO
	.align		4
.L_3777:
        /*0058*/ 	.byte	0x04, 0x17
        /*005a*/ 	.short	(.L_3779 - .L_3778)
.L_3778:
        /*005c*/ 	.word	0x00000000
        /*0060*/ 	.short	0x0001
        /*0062*/ 	.short	0x0004
        /*0064*/ 	.byte	0x00, 0xf0, 0x05, 0x00


	//----- nvinfo : EIATTR_KPARAM_INFO
	.align		4
.L_3779:
        /*0068*/ 	.byte	0x04, 0x17
        /*006a*/ 	.short	(.L_3781 - .L_3780)
.L_3780:
        /*006c*/ 	.word	0x00000000
        /*0070*/ 	.short	0x0000
        /*0072*/ 	.short	0x0000
        /*0074*/ 	.byte	0x00, 0xf0, 0x11, 0x00


	//----- nvinfo : EIATTR_SPARSE_MMA_MASK
	.align		4
.L_3781:
        /*0078*/ 	.byte	0x03, 0x50
        /*007a*/ 	.short	0x0000


	//----- nvinfo : EIATTR_MAXREG_COUNT
	.align		4
        /*007c*/ 	.byte	0x03, 0x1b
        /*007e*/ 	.short	0x00ff


	//----- nvinfo : EIATTR_MERCURY_ISA_VERSION
	.align		4
        /*0080*/ 	.byte	0x03, 0x5f
        /*0082*/ 	.short	0x0101


	//----- nvinfo : EIATTR_EXIT_INSTR_OFFSETS
	.align		4
        /*0084*/ 	.byte	0x04, 0x1c
        /*0086*/ 	.short	(.L_3783 - .L_3782)


	//   ....[0]....
.L_3782:
        /*0088*/ 	.word	0x000003f0


	//   ....[1]....
        /*008c*/ 	.word	0x00000450


	//----- nvinfo : EIATTR_MAX_THREADS
	.align		4
.L_3783:
        /*0090*/ 	.byte	0x04, 0x05
        /*0092*/ 	.short	(.L_3785 - .L_3784)
.L_3784:
        /*0094*/ 	.word	0x00000080
        /*0098*/ 	.word	0x00000001
        /*009c*/ 	.word	0x00000001


	//----- nvinfo : EIATTR_CRS_STACK_SIZE
	.align		4
.L_3785:
        /*00a0*/ 	.byte	0x04, 0x1e
        /*00a2*/ 	.short	(.L_3787 - .L_3786)
.L_3786:
        /*00a4*/ 	.word	0x00000000


	//----- nvinfo : EIATTR_CBANK_PARAM_SIZE
	.align		4
.L_3787:
        /*00a8*/ 	.byte	0x03, 0x19
        /*00aa*/ 	.short	0x001c


	//----- nvinfo : EIATTR_PARAM_CBANK
	.align		4
        /*00ac*/ 	.byte	0x04, 0x0a
        /*00ae*/ 	.short	(.L_3789 - .L_3788)
	.align		4
.L_3788:
        /*00b0*/ 	.word	index@(.nv.constant0._ZN2at6native27unrolled_elementwise_kernelIZZZNS0_22reciprocal_kernel_cudaERNS_18TensorIteratorBaseEENKUlvE_clEvENKUlvE0_clEvEUlfE_St5arrayIPcLm2EELi4E23TrivialOffsetCalculatorILi1EjESB_NS0_6memory15LoadWithoutCastENSC_16StoreWithoutCastEEEviT_T0_T2_T3_T4_T5_)
        /*00b4*/ 	.short	0x0210
        /*00b6*/ 	.short	0x001c


	//----- nvinfo : EIATTR_SW_WAR
	.align		4
.L_3789:
        /*00b8*/ 	.byte	0x04, 0x36
        /*00ba*/ 	.short	(.L_3791 - .L_3790)
.L_3790:
        /*00bc*/ 	.word	0x00000008
.L_3791:


//--------------------- .nv.info._ZN2at6native29vectorized_elementwise_kernelILi2EZZZNS0_22reciprocal_kernel_cudaERNS_18TensorIteratorBaseEENKUlvE_clEvENKUlvE0_clEvEUlfE_St5arrayIPcLm2EEEEviT0_T1_ --------------------------
	.section	.nv.info._ZN2at6native29vectorized_elementwise_kernelILi2EZZZNS0_22reciprocal_kernel_cudaERNS_18TensorIteratorBaseEENKUlvE_clEvENKUlvE0_clEvEUlfE_St5arrayIPcLm2EEEEviT0_T1_,"",@"SHT_CUDA_INFO"
	.sectionflags	@""
	.align	4


	//----- nvinfo : EIATTR_CUDA_API_VERSION
	.align		4
        /*0000*/ 	.byte	0x04, 0x37
        /*0002*/ 	.short	(.L_3793 - .L_3792)
.L_3792:
        /*0004*/ 	.word	0x00000082


	//----- nvinfo : EIATTR_KPARAM_INFO
	.align		4
.L_3793:
        /*0008*/ 	.byte	0x04, 0x17
        /*000a*/ 	.short	(.L_3795 - .L_3794)
.L_3794:
        /*000c*/ 	.word	0x00000000
        /*0010*/ 	.short	0x0002
        /*0012*/ 	.short	0x0008
        /*0014*/ 	.byte	0x00, 0xf0, 0x41, 0x00


	//----- nvinfo : EIATTR_KPARAM_INFO
	.align		4
.L_3795:
        /*0018*/ 	.byte	0x04, 0x17
        /*001a*/ 	.short	(.L_3797 - .L_3796)
.L_3796:
        /*001c*/ 	.word	0x00000000
        /*0020*/ 	.short	0x0001
        /*0022*/ 	.short	0x0004
        /*0024*/ 	.byte	0x00, 0xf0, 0x05, 0x00


	//----- nvinfo : EIATTR_KPARAM_INFO
	.align		4
.L_3797:
        /*0028*/ 	.byte	0x04, 0x17
        /*002a*/ 	.short	(.L_3799 - .L_3798)
.L_3798:
        /*002c*/ 	.word	0x00000000
        /*0030*/ 	.short	0x0000
        /*0032*/ 	.short	0x0000
        /*0034*/ 	.byte	0x00, 0xf0, 0x11, 0x00


	//----- nvinfo : EIATTR_SPARSE_MMA_MASK
	.align		4
.L_3799:
        /*0038*/ 	.byte	0x03, 0x50
        /*003a*/ 	.short	0x0000


	//----- nvinfo : EIATTR_MAXREG_COUNT
	.align		4
        /*003c*/ 	.byte	0x03, 0x1b
        /*003e*/ 	.short	0x00ff


	//----- nvinfo : EIATTR_MERCURY_ISA_VERSION
	.align		4
        /*0040*/ 	.byte	0x03, 0x5f
        /*0042*/ 	.short	0x0101


	//----- nvinfo : EIATTR_EXIT_INSTR_OFFSETS
	.align		4
        /*0044*/ 	.byte	0x04, 0x1c
        /*0046*/ 	.short	(.L_3801 - .L_3800)


	//   ....[0]....
.L_3800:
        /*0048*/ 	.word	0x000001f0


	//   ....[1]....
        /*004c*/ 	.word	0x00000a40


	//   ....[2]....
        /*0050*/ 	.word	0x00000a90


	//----- nvinfo : EIATTR_MAX_THREADS
	.align		4
.L_3801:
        /*0054*/ 	.byte	0x04, 0x05
        /*0056*/ 	.short	(.L_3803 - .L_3802)
.L_3802:
        /*0058*/ 	.word	0x00000080
        /*005c*/ 	.word	0x00000001
        /*0060*/ 	.word	0x00000001


	//----- nvinfo : EIATTR_CRS_STACK_SIZE
	.align		4
.L_3803:
        /*0064*/ 	.byte	0x04, 0x1e
        /*0066*/ 	.short	(.L_3805 - .L_3804)
.L_3804:
        /*0068*/ 	.word	0x00000000


	//----- nvinfo : EIATTR_CBANK_PARAM_SIZE
	.align		4
.L_3805:
        /*006c*/ 	.byte	0x03, 0x19
        /*006e*/ 	.short	0x0018


	//----- nvinfo : EIATTR_PARAM_CBANK
	.align		4
        /*0070*/ 	.byte	0x04, 0x0a
        /*0072*/ 	.short	(.L_3807 - .L_3806)
	.align		4
.L_3806:
        /*0074*/ 	.word	index@(.nv.constant0._ZN2at6native29vectorized_elementwise_kernelILi2EZZZNS0_22reciprocal_kernel_cudaERNS_18TensorIteratorBaseEENKUlvE_clEvENKUlvE0_clEvEUlfE_St5arrayIPcLm2EEEEviT0_T1_)
        /*0078*/ 	.short	0x0210
        /*007a*/ 	.short	0x0018


	//----- nvinfo : EIATTR_SW_WAR
	.align		4
.L_3807:
        /*007c*/ 	.byte	0x04, 0x36
        /*007e*/ 	.short	(.L_3809 - .L_3808)
.L_3808:
        /*0080*/ 	.word	0x00000008
.L_3809:


//--------------------- .nv.info._ZN2at6native29vectorized_elementwise_kernelILi4EZZZNS0_22reciprocal_kernel_cudaERNS_18TensorIteratorBaseEENKUlvE_clEvENKUlvE0_clEvEUlfE_St5arrayIPcLm2EEEEviT0_T1_ --------------------------
	.section	.nv.info._ZN2at6native29vectorized_elementwise_kernelILi4EZZZNS0_22reciprocal_kernel_cudaERNS_18TensorIteratorBaseEENKUlvE_clEvENKUlvE0_clEvEUlfE_St5arrayIPcLm2EEEEviT0_T1_,"",@"SHT_CUDA_INFO"
	.sectionflags	@""
	.align	4


	//----- nvinfo : EIATTR_CUDA_API_VERSION
	.align		4
        /*0000*/ 	.byte	0x04, 0x37
        /*0002*/ 	.short	(.L_3811 - .L_3810)
.L_3810:
        /*0004*/ 	.word	0x00000082


	//----- nvinfo : EIATTR_KPARAM_INFO
	.align		4
.L_3811:
        /*0008*/ 	.byte	0x04, 0x17
        /*000a*/ 	.short	(.L_3813 - .L_3812)
.L_3812:
        /*000c*/ 	.word	0x00000000
        /*0010*/ 	.short	0x0002
        /*0012*/ 	.short	0x0008
        /*0014*/ 	.byte	0x00, 0xf0, 0x41, 0x00


	//----- nvinfo : EIATTR_KPARAM_INFO
	.align		4
.L_3813:
        /*0018*/ 	.byte	0x04, 0x17
        /*001a*/ 	.short	(.L_3815 - .L_3814)
.L_3814:
        /*001c*/ 	.word	0x00000000
        /*0020*/ 	.short	0x0001
        /*0022*/ 	.short	0x0004
        /*0024*/ 	.byte	0x00, 0xf0, 0x05, 0x00


	//----- nvinfo : EIATTR_KPARAM_INFO
	.align		4
.L_3815:
        /*0028*/ 	.byte	0x04, 0x17
        /*002a*/ 	.short	(.L_3817 - .L_3816)
.L_3816:
        /*002c*/ 	.word	0x00000000
        /*0030*/ 	.short	0x0000
        /*0032*/ 	.short	0x0000
        /*0034*/ 	.byte	0x00, 0xf0, 0x11, 0x00


	//----- nvinfo : EIATTR_SPARSE_MMA_MASK
	.align		4
.L_3817:
        /*0038*/ 	.byte	0x03, 0x50
        /*003a*/ 	.short	0x0000


	//----- nvinfo : EIATTR_MAXREG_COUNT
	.align		4
        /*003c*/ 	.byte	0x03, 0x1b
        /*003e*/ 	.short	0x00ff


	//----- nvinfo : EIATTR_MERCURY_ISA_VERSION
	.align		4
        /*0040*/ 	.byte	0x03, 0x5f
        /*0042*/ 	.short	0x0101


	//----- nvinfo : EIATTR_EXIT_INSTR_OFFSETS
	.align		4
        /*0044*/ 	.byte	0x04, 0x1c
        /*0046*/ 	.short	(.L_3819 - .L_3818)


	//   ....[0]....
.L_3818:
        /*0048*/ 	.word	0x000001b0


	//   ....[1]....
        /*004c*/ 	.word	0x00000a00


	//   ....[2]....
        /*0050*/ 	.word	0x00000a50


	//----- nvinfo : EIATTR_MAX_THREADS
	.align		4
.L_3819:
        /*0054*/ 	.byte	0x04, 0x05
        /*0056*/ 	.short	(.L_3821 - .L_3820)
.L_3820:
        /*0058*/ 	.word	0x00000080
        /*005c*/ 	.word	0x00000001
        /*0060*/ 	.word	0x00000001


	//----- nvinfo : EIATTR_CRS_STACK_SIZE
	.align		4
.L_3821:
        /*0064*/ 	.byte	0x04, 0x1e
        /*0066*/ 	.short	(.L_3823 - .L_3822)
.L_3822:
        /*0068*/ 	.word	0x00000000


	//----- nvinfo : EIATTR_CBANK_PARAM_SIZE
	.align		4
.L_3823:
        /*006c*/ 	.byte	0x03, 0x19
        /*006e*/ 	.short	0x0018


	//----- nvinfo : EIATTR_PARAM_CBANK
	.align		4
        /*0070*/ 	.byte	0x04, 0x0a
        /*0072*/ 	.short	(.L_3825 - .L_3824)
	.align		4
.L_3824:
        /*0074*/ 	.word	index@(.nv.constant0._ZN2at6native29vectorized_elementwise_kernelILi4EZZZNS0_22reciprocal_kernel_cudaERNS_18TensorIteratorBaseEENKUlvE_clEvENKUlvE0_clEvEUlfE_St5arrayIPcLm2EEEEviT0_T1_)
        /*0078*/ 	.short	0x0210
        /*007a*/ 	.short	0x0018


	//----- nvinfo : EIATTR_SW_WAR
	.align		4
.L_3825:
        /*007c*/ 	.byte	0x04, 0x36
        /*007e*/ 	.short	(.L_3827 - .L_3826)
.L_3826:
        /*0080*/ 	.word	0x00000008
.L_3827:


//--------------------- .nv.info._ZN2at6native29vectorized_elementwise_kernelILi8EZZZNS0_22reciprocal_kernel_cudaERNS_18TensorIteratorBaseEENKUlvE_clEvENKUlvE0_clEvEUlfE_St5arrayIPcLm2EEEEviT0_T1_ --------------------------
	.section	.nv.info._ZN2at6native29vectorized_elementwise_kernelILi8EZZZNS0_22reciprocal_kernel_cudaERNS_18TensorIteratorBaseEENKUlvE_clEvENKUlvE0_clEvEUlfE_St5arrayIPcLm2EEEEviT0_T1_,"",@"SHT_CUDA_INFO"
	.sectionflags	@""
	.align	4


	//----- nvinfo : EIATTR_CUDA_API_VERSION
	.align		4
        /*0000*/ 	.byte	0x04, 0x37
        /*0002*/ 	.short	(.L_3829 - .L_3828)
.L_3828:
        /*0004*/ 	.word	0x00000082


	//----- nvinfo : EIATTR_KPARAM_INFO
	.align		4
.L_3829:
        /*0008*/ 	.byte	0x04, 0x17
        /*000a*/ 	.short	(.L_3831 - .L_3830)
.L_3830:
        /*000c*/ 	.word	0x00000000
        /*0010*/ 	.short	0x0002
        /*0012*/ 	.short	0x0008
        /*0014*/ 	.byte	0x00, 0xf0, 0x41, 0x00


	//----- nvinfo : EIATTR_KPARAM_INFO
	.align		4
.L_3831:
        /*0018*/ 	.byte	0x04, 0x17
        /*001a*/ 	.short	(.L_3833 - .L_3832)
.L_3832:
        /*001c*/ 	.word	0x00000000
        /*0020*/ 	.short	0x0001
        /*0022*/ 	.short	0x0004
        /*0024*/ 	.byte	0x00, 0xf0, 0x05, 0x00


	//----- nvinfo : EIATTR_KPARAM_INFO
	.align		4
.L_3833:
        /*0028*/ 	.byte	0x04, 0x17
        /*002a*/ 	.short	(.L_3835 - .L_3834)
.L_3834:
        /*002c*/ 	.word	0x00000000
        /*0030*/ 	.short	0x0000
        /*0032*/ 	.short	0x0000
        /*0034*/ 	.byte	0x00, 0xf0, 0x11, 0x00


	//----- nvinfo : EIATTR_SPARSE_MMA_MASK
	.align		4
.L_3835:
        /*0038*/ 	.byte	0x03, 0x50
        /*003a*/ 	.short	0x0000


	//----- nvinfo : EIATTR_MAXREG_COUNT
	.align		4
        /*003c*/ 	.byte	0x03, 0x1b
        /*003e*/ 	.short	0x00ff


	//----- nvinfo : EIATTR_MERCURY_ISA_VERSION
	.align		4
        /*0040*/ 	.byte	0x03, 0x5f
        /*0042*/ 	.short	0x0101


	//----- nvinfo : EIATTR_EXIT_INSTR_OFFSETS
	.align		4
        /*0044*/ 	.byte	0x04, 0x1c
        /*0046*/ 	.short	(.L_3837 - .L_3836)


	//   ....[0]....
.L_3836:
        /*0048*/ 	.word	0x000001b0


	//   ....[1]....
        /*004c*/ 	.word	0x00000a00


	//   ....[2]....
        /*0050*/ 	.word	0x00000a50


	//----- nvinfo : EIATTR_MAX_THREADS
	.align		4
.L_3837:
        /*0054*/ 	.byte	0x04, 0x05
        /*0056*/ 	.short	(.L_3839 - .L_3838)
.L_3838:
        /*0058*/ 	.word	0x00000080
        /*005c*/ 	.word	0x00000001
        /*0060*/ 	.word	0x00000001


	//----- nvinfo : EIATTR_CRS_STACK_SIZE
	.align		4
.L_3839:
        /*0064*/ 	.byte	0x04, 0x1e
        /*0066*/ 	.short	(.L_3841 - .L_3840)
.L_3840:
        /*0068*/ 	.word	0x00000000


	//----- nvinfo : EIATTR_CBANK_PARAM_SIZE
	.align		4
.L_3841:
        /*006c*/ 	.byte	0x03, 0x19
        /*006e*/ 	.short	0x0018


	//----- nvinfo : EIATTR_PARAM_CBANK
	.align		4
        /*0070*/ 	.byte	0x04, 0x0a
        /*0072*/ 	.short	(.L_3843 - .L_3842)
	.align		4
.L_3842:
        /*0074*/ 	.word	index@(.nv.constant0._ZN2at6native29vectorized_elementwise_kernelILi8EZZZNS0_22reciprocal_kernel_cudaERNS_18TensorIteratorBaseEENKUlvE_clEvENKUlvE0_clEvEUlfE_St5arrayIPcLm2EEEEviT0_T1_)
        /*0078*/ 	.short	0x0210
        /*007a*/ 	.short	0x0018


	//----- nvinfo : EIATTR_SW_WAR
	.align		4
.L_3843:
        /*007c*/ 	.byte	0x04, 0x36
        /*007e*/ 	.short	(.L_3845 - .L_3844)
.L_3844:
        /*0080*/ 	.word	0x00000008
.L_3845:


//--------------------- .nv.info._ZN2at6native18elementwise_kernelILi128ELi4EZNS0_15gpu_kernel_implIZZZNS0_22reciprocal_kernel_cudaERNS_18TensorIteratorBaseEENKUlvE_clEvENKUlvE_clEvEUldE_EEvS4_RKT_EUliE_EEviT1_ --------------------------
	.section	.nv.info._ZN2at6native18elementwise_kernelILi128ELi4EZNS0_15gpu_kernel_implIZZZNS0_22reciprocal_kernel_cudaERNS_18TensorIteratorBaseEENKUlvE_clEvENKUlvE_clEvEUldE_EEvS4_RKT_EUliE_EEviT1_,"",@"SHT_CUDA_INFO"
	.sectionflags	@""
	.align	4


	//----- nvinfo : EIATTR_CUDA_API_VERSION
	.align		4
        /*0000*/ 	.byte	0x04, 0x37
        /*0002*/ 	.short	(.L_3847 - .L_3846)
.L_3846:
        /*0004*/ 	.word	0x00000082


	//----- nvinfo : EIATTR_KPARAM_INFO
	.align		4
.L_3847:
        /*0008*/ 	.byte	0x04, 0x17
        /*000a*/ 	.short	(.L_3849 - .L_3848)
.L_3848:
        /*000c*/ 	.word	0x00000000
        /*0010*/ 	.short	0x0001
        /*0012*/ 	.short	0x0008
        /*0014*/ 	.byte	0x00, 0xf0, 0x61, 0x08


	//----- nvinfo : EIATTR_KPARAM_INFO
	.align		4
.L_3849:
        /*0018*/ 	.byte	0x04, 0x17
        /*001a*/ 	.short	(.L_3851 - .L_3850)
.L_3850:
        /*001c*/ 	.word	0x00000000
        /*0020*/ 	.short	0x0000
        /*0022*/ 	.short	0x0000
        /*0024*/ 	.byte	0x00, 0xf0, 0x11, 0x00


	//----- nvinfo : EIATTR_SPARSE_MMA_MASK
	.align		4
.L_3851:
        /*0028*/ 	.byte	0x03, 0x50
        /*002a*/ 	.short	0x0000


	//----- nvinfo : EIATTR_MAXREG_COUNT
	.align		4
        /*002c*/ 	.byte	0x03, 0x1b
        /*002e*/ 	.short	0x0080


	//----- nvinfo : EIATTR_EXTERNS
	.align		4
        /*0030*/ 	.byte	0x04, 0x0f
        /*0032*/ 	.short	(.L_3853 - .L_3852)


	//   ....[0]....
	.align		4
.L_3852:
        /*0034*/ 	.word	index@(__assertfail)


	//----- nvinfo : EIATTR_MERCURY_ISA_VERSION
	.align		4
.L_3853:
        /*0038*/ 	.byte	0x03, 0x5f
        /*003a*/ 	.short	0x0101


	//----- nvinfo : EIATTR_SYSCALL_OFFSETS
	.align		4
        /*003c*/ 	.byte	0x04, 0x46
        /*003e*/ 	.short	(.L_3855 - .L_3854)


	//   ....[0]....
.L_3854:
        /*0040*/ 	.word	0x00002250


	//   ....[1]....
        /*0044*/ 	.word	0x00003460


	//   ....[2]....
        /*0048*/ 	.word	0x000056f0


	//   ....[3]....
        /*004c*/ 	.word	0x00006900


	//   ....[4]....
        /*0050*/ 	.word	0x00008b80


	//   ....[5]....
        /*0054*/ 	.word	0x00009d90


	//   ....[6]....
        /*0058*/ 	.word	0x0000c000


	//   ....[7]....
        /*005c*/ 	.word	0x0000d210


	//----- nvinfo : EIATTR_EXIT_INSTR_OFFSETS
	.align		4
.L_3855:
        /*0060*/ 	.byte	0x04, 0x1c
        /*0062*/ 	.short	(.L_3857 - .L_3856)


	//   ....[0]....
.L_3856:
        /*0064*/ 	.word	0x00009e40


	//   ....[1]....
        /*0068*/ 	.word	0x0000c250


	//   ....[2]....
        /*006c*/ 	.word	0x0000c290


	//   ....[3]....
        /*0070*/ 	.word	0x0000c320


	//   ....[4]....
        /*0074*/ 	.word	0x0000c350


	//   ....[5]....
        /*0078*/ 	.word	0x0000c380


	//   ....[6]....
        /*007c*/ 	.word	0x0000c450


	//   ....[7]....
        /*0080*/ 	.word	0x0000c4d0


	//   ....[8]....
        /*0084*/ 	.word	0x0000c5b0


	//   ....[9]....
        /*0088*/ 	.word	0x0000c640


	//   ....[10]....
        /*008c*/ 	.word	0x0000c660


	//   ....[11]....
        /*0090*/ 	.word	0x0000c720


	//   ....[12]....
        /*0094*/ 	.word	0x0000c750


	//   ....[13]....
        /*0098*/ 	.word	0x0000c920


	//   ....[14]....
        /*009c*/ 	.word	0x0000cac0


	//   ....[15]....
        /*00a0*/ 	.word	0x0000cb40


	//   ....[16]....
        /*00a4*/ 	.word	0x0000cbf0


	//   ....[17]....
        /*00a8*/ 	.word	0x0000cdb0


	//   ....[18]....
        /*00ac*/ 	.word	0x0000cf70


	//   ....[19]....
        /*00b0*/ 	.word	0x0000d110


	//   ....[20]....
        /*00b4*/ 	.word	0x0000d220


	//   ....[21]....
        /*00b8*/ 	.word	0x0000d250


	//   ....[22]....
        /*00bc*/ 	.word	0x0000d280


	//----- nvinfo : EIATTR_MAX_THREADS
	.align		4
.L_3857:
        /*00c0*/ 	.byte	0x04, 0x05
        /*00c2*/ 	.short	(.L_3859 - .L_3858)
.L_3858:
        /*00c4*/ 	.word	0x00000080
        /*00c8*/ 	.word	0x00000001
        /*00cc*/ 	.word	0x00000001


	//----- nvinfo : EIATTR_CRS_STACK_SIZE
	.align		4
.L_3859:
        /*00d0*/ 	.byte	0x04, 0x1e
        /*00d2*/ 	.short	(.L_3861 - .L_3860)
.L_3860:
        /*00d4*/ 	.word	0x00000000


	//----- nvinfo : EIATTR_CBANK_PARAM_SIZE
	.align		4
.L_3861:
        /*00d8*/ 	.byte	0x03, 0x19
        /*00da*/ 	.short	0x0220


	//----- nvinfo : EIATTR_PARAM_CBANK
	.align		4
        /*00dc*/ 	.byte	0x04, 0x0a
        /*00de*/ 	.short	(.L_3863 - .L_3862)
	.align		4
.L_3862:
        /*00e0*/ 	.word	index@(.nv.constant0._ZN2at6native18elementwise_kernelILi128ELi4EZNS0_15gpu_kernel_implIZZZNS0_22reciprocal_kernel_cudaERNS_18TensorIteratorBaseEENKUlvE_clEvENKUlvE_clEvEUldE_EEvS4_RKT_EUliE_EEviT1_)
        /*00e4*/ 	.short	0x0210
        /*00e6*/ 	.short	0x0220


	//----- nvinfo : EIATTR_SW_WAR
	.align		4
.L_3863:
        /*00e8*/ 	.byte	0x04, 0x36
        /*00ea*/ 	.short	(.L_3865 - .L_3864)
.L_3864:
        /*00ec*/ 	.word	0x00000008
.L_3865:


//--------------------- .nv.info._ZN2at6native27unrolled_elementwise_kernelIZZZNS0_22reciprocal_kernel_cudaERNS_18TensorIteratorBaseEENKUlvE_clEvENKUlvE_clEvEUldE_St5arrayIPcLm2EELi4E23TrivialOffsetCalculatorILi1EjESB_NS0_6memory12LoadWithCastILi1EEENSC_13StoreWithCastILi1EEEEEviT_T0_T2_T3_T4_T5_ --------------------------
	.section	.nv.info._ZN2at6native27unrolled_elementwise_kernelIZZZNS0_22reciprocal_kernel_cudaERNS_18TensorIteratorBaseEENKUlvE_clEvENKUlvE_clEvEUldE_St5arrayIPcLm2EELi4E23TrivialOffsetCalculatorILi1EjESB_NS0_6memory12LoadWithCastILi1EEENSC_13StoreWithCastILi1EEEEEviT_T0_T2_T3_T4_T5_,"",@"SHT_CUDA_INFO"
	.sectionflags	@""
	.align	4


	//----- nvinfo : EIATTR_CUDA_API_VERSION
	.align		4
        /*0000*/ 	.byte	0x04, 0x37
        /*0002*/ 	.short	(.L_3867 - .L_3866)
.L_3866:
        /*0004*/ 	.word	0x00000082


	//----- nvinfo : EIATTR_KPARAM_INFO
	.align		4
.L_3867:
        /*0008*/ 	.byte	0x04, 0x17
        /*000a*/ 	.short	(.L_3869 - .L_3868)
.L_3868:
        /*000c*/ 	.word	0x00000000
        /*0010*/ 	.short	0x0006
        /*0012*/ 	.short	0x0024
        /*0014*/ 	.byte	0x00, 0xf0, 0x21, 0x00


	//----- nvinfo : EIATTR_KPARAM_INFO
	.align		4
.L_3869:
        /*0018*/ 	.byte	0x04, 0x17
        /*001a*/ 	.short	(.L_3871 - .L_3870)
.L_3870:
        /*001c*/ 	.word	0x00000000
        /*0020*/ 	.short	0x0005
        /*0022*/ 	.short	0x001c
        /*0024*/ 	.byte	0x00, 0xf0, 0x21, 0x00


	//----- nvinfo : EIATTR_KPARAM_INFO
	.align		4
.L_3871:
        /*0028*/ 	.byte	0x04, 0x17
        /*002a*/ 	.short	(.L_3873 - .L_3872)
.L_3872:
        /*002c*/ 	.word	0x00000000
        /*0030*/ 	.short	0x0004
        /*0032*/ 	.short	0x0019
        /*0034*/ 	.byte	0x00, 0xf0, 0x05, 0x00


	//----- nvinfo : EIATTR_KPARAM_INFO
	.align		4
.L_3873:
        /*0038*/ 	.byte	0x04, 0x17
        /*003a*/ 	.short	(.L_3875 - .L_3874)
.L_3874:
        /*003c*/ 	.word	0x00000000
        /*0040*/ 	.short	0x0003
        /*0042*/ 	.short	0x0018
        /*0044*/ 	.byte	0x00, 0xf0, 0x05, 0x00


	//----- nvinfo : EIATTR_KPARAM_INFO
	.align		4
.L_3875:
        /*0048*/ 	.byte	0x04, 0x17
        /*004a*/ 	.short	(.L_3877 - .L_3876)
.L_3876:
        /*004c*/ 	.word	0x00000000
        /*0050*/ 	.short	0x0002
        /*0052*/ 	.short	0x0008
        /*0054*/ 	.byte	0x00, 0xf0, 0x41, 0x00


	//----- nvinfo : EIATTR_KPARAM_INFO
	.align		4
.L_3877:
        /*0058*/ 	.byte	0x04, 0x17
        /*005a*/ 	.short	(.L_3879 - .L_3878)
.L_3878:
        /*005c*/ 	.word	0x00000000
        /*0060*/ 	.short	0x0001
        /*0062*/ 	.short	0x0004
        /*0064*/ 	.byte	0x00, 0xf0, 0x05, 0x00


	//----- nvinfo : EIATTR_KPARAM_INFO
	.align		4
.L_3879:
        /*0068*/ 	.byte	0x04, 0x17
        /*006a*/ 	.short	(.L_3881 - .L_3880)
.L_3880:
        /*006c*/ 	.word	0x00000000
        /*0070*/ 	.short	0x0000
        /*0072*/ 	.short	0x0000
        /*0074*/ 	.byte	0x00, 0xf0, 0x11, 0x00


	//----- nvinfo : EIATTR_SPARSE_MMA_MASK
	.align		4
.L_3881:
        /*0078*/ 	.byte	0x03, 0x50
        /*007a*/ 	.short	0x0000


	//----- nvinfo : EIATTR_MAXREG_COUNT
	.align		4
        /*007c*/ 	.byte	0x03, 0x1b
        /*007e*/ 	.short	0x00ff


	//----- nvinfo : EIATTR_EXTERNS
	.align		4
        /*0080*/ 	.byte	0x04, 0x0f
        /*0082*/ 	.short	(.L_3883 - .L_3882)


	//   ....[0]....
	.align		4
.L_3882:
        /*0084*/ 	.word	index@(__assertfail)


	//----- nvinfo : EIATTR_MERCURY_ISA_VERSION
	.align		4
.L_3883:
        /*0088*/ 	.byte	0x03, 0x5f
        /*008a*/ 	.short	0x0101


	//----- nvinfo : EIATTR_SYSCALL_OFFSETS
	.align		4
        /*008c*/ 	.byte	0x04, 0x46
        /*008e*/ 	.short	(.L_3885 - .L_3884)


	//   ....[0]....
.L_3884:
        /*0090*/ 	.word	0x00000f80


	//   ....[1]....
        /*0094*/ 	.word	0x00001f20


	//   ....[2]....
        /*0098*/ 	.word	0x00002ed0


	//   ....[3]....
        /*009c*/ 	.word	0x00003e50


	//   ....[4]....
        /*00a0*/ 	.word	0x000056a0


	//   ....[5]....
        /*00a4*/ 	.word	0x00006860


	//   ....[6]....
        /*00a8*/ 	.word	0x000079e0


	//   ....[7]....
        /*00ac*/ 	.word	0x00008b80


	//----- nvinfo : EIATTR_EXIT_INSTR_OFFSETS
	.align		4
.L_3885:
        /*00b0*/ 	.byte	0x04, 0x1c
        /*00b2*/ 	.short	(.L_3887 - .L_3886)


	//   ....[0]....
.L_3886:
        /*00b4*/ 	.word	0x00007a80


	//   ....[1]....
        /*00b8*/ 	.word	0x00007bc0


	//   ....[2]....
        /*00bc*/ 	.word	0x00007c00


	//   ....[3]....
        /*00c0*/ 	.word	0x00007c90


	//   ....[4]....
        /*00c4*/ 	.word	0x00007cc0


	//   ....[5]....
        /*00c8*/ 	.word	0x00007cf0


	//   ....[6]....
        /*00cc*/ 	.word	0x00007dc0


	//   ....[7]....
        /*00d0*/ 	.word	0x00007e40


	//   ....[8]....
        /*00d4*/ 	.word	0x00007f20


	//   ....[9]....
        /*00d8*/ 	.word	0x00007fb0


	//   ....[10]....
        /*00dc*/ 	.word	0x00007fd0


	//   ....[11]....
        /*00e0*/ 	.word	0x00008090


	//   ....[12]....
        /*00e4*/ 	.word	0x000080c0


	//   ....[13]....
        /*00e8*/ 	.word	0x00008290


	//   ....[14]....
        /*00ec*/ 	.word	0x00008430


	//   ....[15]....
        /*00f0*/ 	.word	0x000084b0


	//   ....[16]....
        /*00f4*/ 	.word	0x00008560


	//   ....[17]....
        /*00f8*/ 	.word	0x00008720


	//   ....[18]....
        /*00fc*/ 	.word	0x000088e0


	//   ....[19]....
        /*0100*/ 	.word	0x00008a80


	//   ....[20]....
        /*0104*/ 	.word	0x00008b90


	//   ....[21]....
        /*0108*/ 	.word	0x00008bc0


	//   ....[22]....
        /*010c*/ 	.word	0x00008bf0


	//----- nvinfo : EIATTR_MAX_THREADS
	.align		4
.L_3887:
        /*0110*/ 	.byte	0x04, 0x05
        /*0112*/ 	.short	(.L_3889 - .L_3888)
.L_3888:
        /*0114*/ 	.word	0x00000080
        /*0118*/ 	.word	0x00000001
        /*011c*/ 	.word	0x00000001


	//----- nvinfo : EIATTR_CRS_STACK_SIZE
	.align		4
.L_3889:
        /*0120*/ 	.byte	0x04, 0x1e
        /*0122*/ 	.short	(.L_3891 - .L_3890)
.L_3890:
        /*0124*/ 	.word	0x00000000


	//----- nvinfo : EIATTR_CBANK_PARAM_SIZE
	.align		4
.L_3891:
        /*0128*/ 	.byte	0x03, 0x19
        /*012a*/ 	.short	0x002c


	//----- nvinfo : EIATTR_PARAM_CBANK
	.align		4
        /*012c*/ 	.byte	0x04, 0x0a
        /*012e*/ 	.short	(.L_3893 - .L_3892)
	.align		4
.L_3892:
        /*0130*/ 	.word	index@(.nv.constant0._ZN2at6native27unrolled_elementwise_kernelIZZZNS0_22reciprocal_kernel_cudaERNS_18TensorIteratorBaseEENKUlvE_clEvENKUlvE_clEvEUldE_St5arrayIPcLm2EELi4E23TrivialOffsetCalculatorILi1EjESB_NS0_6memory12LoadWithCastILi1EEENSC_13StoreWithCastILi1EEEEEviT_T0_T2_T3_T4_T5_)
        /*0134*/ 	.short	0x0210
        /*0136*/ 	.short	0x002c


	//----- nvinfo : EIATTR_SW_WAR
	.align		4
.L_3893:
        /*0138*/ 	.byte	0x04, 0x36
        /*013a*/ 	.short	(.L_3895 - .L_3894)
.L_3894:
        /*013c*/ 	.word	0x00000008
.L_3895:


//--------------------- .nv.info._ZN2at6native18elementwise_kernelILi128ELi2EZNS0_22gpu_kernel_impl_nocastIZZZNS0_22reciprocal_kernel_cudaERNS_18TensorIteratorBaseEENKUlvE_clEvENKUlvE_clEvEUldE_EEvS4_RKT_EUliE_EEviT1_ --------------------------
	.section	.nv.info._ZN2at6native18elementwise_kernelILi128ELi2EZNS0_22gpu_kernel_impl_nocastIZZZNS0_22reciprocal_kernel_cudaERNS_18TensorIteratorBaseEENKUlvE_clEvENKUlvE_clEvEUldE_EEvS4_RKT_EUliE_EEviT1_,"",@"SHT_CUDA_INFO"
	.sectionflags	@""
	.align	4


	//----- nvinfo : EIATTR_CUDA_API_VERSION
	.align		4
        /*0000*/ 	.byte	0x04, 0x37
        /*0002*/ 	.short	(.L_3897 - .L_3896)
.L_3896:
        /*0004*/ 	.word	0x00000082


	//----- nvinfo : EIATTR_KPARAM_INFO
	.align		4
.L_3897:
        /*0008*/ 	.byte	0x04, 0x17
        /*000a*/ 	.short	(.L_3899 - .L_3898)
.L_3898:
        /*000c*/ 	.word	0x00000000
        /*0010*/ 	.short	0x0001
        /*0012*/ 	.short	0x0008
        /*0014*/ 	.byte	0x00, 0xf0, 0x61, 0x08


	//----- nvinfo : EIATTR_KPARAM_INFO
	.align		4
.L_3899:
        /*0018*/ 	.byte	0x04, 0x17
        /*001a*/ 	.short	(.L_3901 - .L_3900)
.L_3900:
        /*001c*/ 	.word	0x00000000
        /*0020*/ 	.short	0x0000
        /*0022*/ 	.short	0x0000
        /*0024*/ 	.byte	0x00, 0xf0, 0x11, 0x00


	//----- nvinfo : EIATTR_SPARSE_MMA_MASK
	.align		4
.L_3901:
        /*0028*/ 	.byte	0x03, 0x50
        /*002a*/ 	.short	0x0000


	//----- nvinfo : EIATTR_MAXREG_COUNT
	.align		4
        /*002c*/ 	.byte	0x03, 0x1b
        /*002e*/ 	.short	0x0080


	//----- nvinfo : EIATTR_MERCURY_ISA_VERSION
	.align		4
        /*0030*/ 	.byte	0x03, 0x5f
        /*0032*/ 	.short	0x0101


	//----- nvinfo : EIATTR_EXIT_INSTR_OFFSETS
	.align		4
        /*0034*/ 	.byte	0x04, 0x1c
        /*0036*/ 	.short	(.L_3903 - .L_3902)


	//   ....[0]....
.L_3902:
        /*0038*/ 	.word	0x00001580


	//   ....[1]....
        /*003c*/ 	.word	0x00002a10


	//----- nvinfo : EIATTR_MAX_THREADS
	.align		4
.L_3903:
        /*0040*/ 	.byte	0x04, 0x05
        /*0042*/ 	.short	(.L_3905 - .L_3904)
.L_3904:
        /*0044*/ 	.word	0x00000080
        /*0048*/ 	.word	0x00000001
        /*004c*/ 	.word	0x00000001


	//----- nvinfo : EIATTR_CRS_STACK_SIZE
	.align		4
.L_3905:
        /*0050*/ 	.byte	0x04, 0x1e
        /*0052*/ 	.short	(.L_3907 - .L_3906)
.L_3906:
        /*0054*/ 	.word	0x00000000


	//----- nvinfo : EIATTR_CBANK_PARAM_SIZE
	.align		4
.L_3907:
        /*0058*/ 	.byte	0x03, 0x19
        /*005a*/ 	.short	0x0220


	//----- nvinfo : EIATTR_PARAM_CBANK
	.align		4
        /*005c*/ 	.byte	0x04, 0x0a
        /*005e*/ 	.short	(.L_3909 - .L_3908)
	.align		4
.L_3908:
        /*0060*/ 	.word	index@(.nv.constant0._ZN2at6native18elementwise_kernelILi128ELi2EZNS0_22gpu_kernel_impl_nocastIZZZNS0_22reciprocal_kernel_cudaERNS_18TensorIteratorBaseEENKUlvE_clEvENKUlvE_clEvEUldE_EEvS4_RKT_EUliE_EEviT1_)
        /*0064*/ 	.short	0x0210
        /*0066*/ 	.short	0x0220


	//----- nvinfo : EIATTR_SW_WAR
	.align		4
.L_3909:
        /*0068*/ 	.byte	0x04, 0x36
        /*006a*/ 	.short	(.L_3911 - .L_3910)
.L_3910:
        /*006c*/ 	.word	0x00000008
.L_3911:


//--------------------- .nv.info._ZN2at6native27unrolled_elementwise_kernelIZZZNS0_22reciprocal_kernel_cudaERNS_18TensorIteratorBaseEENKUlvE_clEvENKUlvE_clEvEUldE_St5arrayIPcLm2EELi4E23TrivialOffsetCalculatorILi1EjESB_NS0_6memory15LoadWithoutCastENSC_16StoreWithoutCastEEEviT_T0_T2_T3_T4_T5_ --------------------------
	.section	.nv.info._ZN2at6native27unrolled_elementwise_kernelIZZZNS0_22reciprocal_kernel_cudaERNS_18TensorIteratorBaseEENKUlvE_clEvENKUlvE_clEvEUldE_St5arrayIPcLm2EELi4E23TrivialOffsetCalculatorILi1EjESB_NS0_6memory15LoadWithoutCastENSC_16StoreWithoutCastEEEviT_T0_T2_T3_T4_T5_,"",@"SHT_CUDA_INFO"
	.sectionflags	@""
	.align	4


	//----- nvinfo : EIATTR_CUDA_API_VERSION
	.align		4
        /*0000*/ 	.byte	0x04, 0x37
        /*0002*/ 	.short	(.L_3913 - .L_3912)
.L_3912:
        /*0004*/ 	.word	0x00000082


	//----- nvinfo : EIATTR_KPARAM_INFO
	.align		4
.L_3913:
        /*0008*/ 	.byte	0x04, 0x17
        /*000a*/ 	.short	(.L_3915 - .L_3914)
.L_3914:
        /*000c*/ 	.word	0x00000000
        /*0010*/ 	.short	0x0006
        /*0012*/ 	.short	0x001b
        /*0014*/ 	.byte	0x00, 0xf0, 0x05, 0x00


	//----- nvinfo : EIATTR_KPARAM_INFO
	.align		4
.L_3915:
        /*0018*/ 	.byte	0x04, 0x17
        /*001a*/ 	.short	(.L_3917 - .L_3916)
.L_3916:
        /*001c*/ 	.word	0x00000000
        /*0020*/ 	.short	0x0005
        /*0022*/ 	.short	0x001a
        /*0024*/ 	.byte	0x00, 0xf0, 0x05, 0x00


	//----- nvinfo : EIATTR_KPARAM_INFO
	.align		4
.L_3917:
        /*0028*/ 	.byte	0x04, 0x17
        /*002a*/ 	.short	(.L_3919 - .L_3918)
.L_3918:
        /*002c*/ 	.word	0x00000000
        /*0030*/ 	.short	0x0004
        /*0032*/ 	.short	0x0019
        /*0034*/ 	.byte	0x00, 0xf0, 0x05, 0x00


	//----- nvinfo : EIATTR_KPARAM_INFO
	.align		4
.L_3919:
        /*0038*/ 	.byte	0x04, 0x17
        /*003a*/ 	.short	(.L_3921 - .L_3920)
.L_3920:
        /*003c*/ 	.word	0x00000000
        /*0040*/ 	.short	0x0003
        /*0042*/ 	.short	0x0018
        /*0044*/ 	.byte	0x00, 0xf0, 0x05, 0x00


	//----- nvinfo : EIATTR_KPARAM_INFO
	.align		4
.L_3921:
        /*0048*/ 	.byte	0x04, 0x17
        /*004a*/ 	.short	(.L_3923 - .L_3922)
.L_3922:
        /*004c*/ 	.word	0x00000000
        /*0050*/ 	.short	0x0002
        /*0052*/ 	.short	0x0008
        /*0054*/ 	.byte	0x00, 0xf0, 0x41, 0x00


	//----- nvinfo : EIATTR_KPARAM_INFO
	.align		4
.L_3923:
        /*0058*/ 	.byte	0x04, 0x17
        /*005a*/ 	.short	(.L_3925 - .L_3924)
.L_3924:
        /*005c*/ 	.word	0x00000000
        /*0060*/ 	.short	0x0001
        /*0062*/ 	.short	0x0004
        /*0064*/ 	.byte	0x00, 0xf0, 0x05, 0x00


	//----- nvinfo : EIATTR_KPARAM_INFO
	.align		4
.L_3925:
        /*0068*/ 	.byte	0x04, 0x17
        /*006a*/ 	.short	(.L_3927 - .L_3926)
.L_3926:
        /*006c*/ 	.word	0x00000000
        /*0070*/ 	.short	0x0000
        /*0072*/ 	.short	0x0000
        /*0074*/ 	.byte	0x00, 0xf0, 0x11, 0x00


	//----- nvinfo : EIATTR_SPARSE_MMA_MASK
	.align		4
.L_3927:
        /*0078*/ 	.byte	0x03, 0x50
        /*007a*/ 	.short	0x0000


	//----- nvinfo : EIATTR_MAXREG_COUNT
	.align		4
        /*007c*/ 	.byte	0x03, 0x1b
        /*007e*/ 	.short	0x00ff


	//----- nvinfo : EIATTR_MERCURY_ISA_VERSION
	.align		4
        /*0080*/ 	.byte	0x03, 0x5f
        /*0082*/ 	.short	0x0101


	//----- nvinfo : EIATTR_EXIT_INSTR_OFFSETS
	.align		4
        /*0084*/ 	.byte	0x04, 0x1c
        /*0086*/ 	.short	(.L_3929 - .L_3928)


	//   ....[0]....
.L_3928:
        /*0088*/ 	.word	0x000008d0


	//   ....[1]....
        /*008c*/ 	.word	0x00000920


	//----- nvinfo : EIATTR_MAX_THREADS
	.align		4
.L_3929:
        /*0090*/ 	.byte	0x04, 0x05
        /*0092*/ 	.short	(.L_3931 - .L_3930)
.L_3930:
        /*0094*/ 	.word	0x00000080
        /*0098*/ 	.word	0x00000001
        /*009c*/ 	.word	0x00000001


	//----- nvinfo : EIATTR_CRS_STACK_SIZE
	.align		4
.L_3931:
        /*00a0*/ 	.byte	0x04, 0x1e
        /*00a2*/ 	.short	(.L_3933 - .L_3932)
.L_3932:
        /*00a4*/ 	.word	0x00000000


	//----- nvinfo : EIATTR_CBANK_PARAM_SIZE
	.align		4
.L_3933:
        /*00a8*/ 	.byte	0x03, 0x19
        /*00aa*/ 	.short	0x001c


	//----- nvinfo : EIATTR_PARAM_CBANK
	.align		4
        /*00ac*/ 	.byte	0x04, 0x0a
        /*00ae*/ 	.short	(.L_3935 - .L_3934)
	.align		4
.L_3934:
        /*00b0*/ 	.word	index@(.nv.constant0._ZN2at6native27unrolled_elementwise_kernelIZZZNS0_22reciprocal_kernel_cudaERNS_18TensorIteratorBaseEENKUlvE_clEvENKUlvE_clEvEUldE_St5arrayIPcLm2EELi4E23TrivialOffsetCalculatorILi1EjESB_NS0_6memory15LoadWithoutCastENSC_16StoreWithoutCastEEEviT_T0_T2_T3_T4_T5_)
        /*00b4*/ 	.short	0x0210
        /*00b6*/ 	.short	0x001c


	//----- nvinfo : EIATTR_SW_WAR
	.align		4
.L_3935:
        /*00b8*/ 	.byte	0x04, 0x36
        /*00ba*/ 	.short	(.L_3937 - .L_3936)
.L_3936:
        /*00bc*/ 	.word	0x00000008
.L_3937:


//--------------------- .nv.info._ZN2at6native29vectorized_elementwise_kernelILi2EZZZNS0_22reciprocal_kernel_cudaERNS_18TensorIteratorBaseEENKUlvE_clEvENKUlvE_clEvEUldE_St5arrayIPcLm2EEEEviT0_T1_ --------------------------
	.section	.nv.info._ZN2at6native29vectorized_elementwise_kernelILi2EZZZNS0_22reciprocal_kernel_cudaERNS_18TensorIteratorBaseEENKUlvE_clEvENKUlvE_clEvEUldE_St5arrayIPcLm2EEEEviT0_T1_,"",@"SHT_CUDA_INFO"
	.sectionflags	@""
	.align	4


	//----- nvinfo : EIATTR_CUDA_API_VERSION
	.align		4
        /*0000*/ 	.byte	0x04, 0x37
        /*0002*/ 	.short	(.L_3939 - .L_3938)
.L_3938:
        /*0004*/ 	.word	0x00000082


	//----- nvinfo : EIATTR_KPARAM_INFO
	.align		4
.L_3939:
        /*0008*/ 	.byte	0x04, 0x17
        /*000a*/ 	.short	(.L_3941 - .L_3940)
.L_3940:
        /*000c*/ 	.word	0x00000000
        /*0010*/ 	.short	0x0002
        /*0012*/ 	.short	0x0008
        /*0014*/ 	.byte	0x00, 0xf0, 0x41, 0x00


	//----- nvinfo : EIATTR_KPARAM_INFO
	.align		4
.L_3941:
        /*0018*/ 	.byte	0x04, 0x17
        /*001a*/ 	.short	(.L_3943 - .L_3942)
.L_3942:
        /*001c*/ 	.word	0x00000000
        /*0020*/ 	.short	0x0001
        /*0022*/ 	.short	0x0004
        /*0024*/ 	.byte	0x00, 0xf0, 0x05, 0x00


	//----- nvinfo : EIATTR_KPARAM_INFO
	.align		4
.L_3943:
        /*0028*/ 	.byte	0x04, 0x17
        /*002a*/ 	.short	(.L_3945 - .L_3944)
.L_3944:
        /*002c*/ 	.word	0x00000000
        /*0030*/ 	.short	0x0000
        /*0032*/ 	.short	0x0000
        /*0034*/ 	.byte	0x00, 0xf0, 0x11, 0x00


	//----- nvinfo : EIATTR_SPARSE_MMA_MASK
	.align		4
.L_3945:
        /*0038*/ 	.byte	0x03, 0x50
        /*003a*/ 	.short	0x0000


	//----- nvinfo : EIATTR_MAXREG_COUNT
	.align		4
        /*003c*/ 	.byte	0x03, 0x1b
        /*003e*/ 	.short	0x00ff


	//----- nvinfo : EIATTR_MERCURY_ISA_VERSION
	.align		4
        /*0040*/ 	.byte	0x03, 0x5f
        /*0042*/ 	.short	0x0101


	//----- nvinfo : EIATTR_EXIT_INSTR_OFFSETS
	.align		4
        /*0044*/ 	.byte	0x04, 0x1c
        /*0046*/ 	.short	(.L_3947 - .L_3946)


	//   ....[0]....
.L_3946:
        /*0048*/ 	.word	0x00000ae0


	//   ....[1]....
        /*004c*/ 	.word	0x00001cc0


	//   ....[2]....
        /*0050*/ 	.word	0x00001d10


	//----- nvinfo : EIATTR_MAX_THREADS
	.align		4
.L_3947:
        /*0054*/ 	.byte	0x04, 0x05
        /*0056*/ 	.short	(.L_3949 - .L_3948)
.L_3948:
        /*0058*/ 	.word	0x00000080
        /*005c*/ 	.word	0x00000001
        /*0060*/ 	.word	0x00000001


	//----- nvinfo : EIATTR_CRS_STACK_SIZE
	.align		4
.L_3949:
        /*0064*/ 	.byte	0x04, 0x1e
        /*0066*/ 	.short	(.L_3951 - .L_3950)
.L_3950:
        /*0068*/ 	.word	0x00000000


	//----- nvinfo : EIATTR_CBANK_PARAM_SIZE
	.align		4
.L_3951:
        /*006c*/ 	.byte	0x03, 0x19
        /*006e*/ 	.short	0x0018


	//----- nvinfo : EIATTR_PARAM_CBANK
	.align		4
        /*0070*/ 	.byte	0x04, 0x0a
        /*0072*/ 	.short	(.L_3953 - .L_3952)
	.align		4
.L_3952:
        /*0074*/ 	.word	index@(.nv.constant0._ZN2at6native29vectorized_elementwise_kernelILi2EZZZNS0_22reciprocal_kernel_cudaERNS_18TensorIteratorBaseEENKUlvE_clEvENKUlvE_clEvEUldE_St5arrayIPcLm2EEEEviT0_T1_)
        /*0078*/ 	.short	0x0210
        /*007a*/ 	.short	0x0018


	//----- nvinfo : EIATTR_SW_WAR
	.align		4
.L_3953:
        /*007c*/ 	.byte	0x04, 0x36
        /*007e*/ 	.short	(.L_3955 - .L_3954)
.L_3954:
        /*0080*/ 	.word	0x00000008
.L_3955:


//--------------------- .nv.info._ZN2at6native29vectorized_elementwise_kernelILi4EZZZNS0_22reciprocal_kernel_cudaERNS_18TensorIteratorBaseEENKUlvE_clEvENKUlvE_clEvEUldE_St5arrayIPcLm2EEEEviT0_T1_ --------------------------
	.section	.nv.info._ZN2at6native29vectorized_elementwise_kernelILi4EZZZNS0_22reciprocal_kernel_cudaERNS_18TensorIteratorBaseEENKUlvE_clEvENKUlvE_clEvEUldE_St5arrayIPcLm2EEEEviT0_T1_,"",@"SHT_CUDA_INFO"
	.sectionflags	@""
	.align	4


	//----- nvinfo : EIATTR_CUDA_API_VERSION
	.align		4
        /*0000*/ 	.byte	0x04, 0x37
        /*0002*/ 	.short	(.L_3957 - .L_3956)
.L_3956:
        /*0004*/ 	.word	0x00000082


	//----- nvinfo : EIATTR_KPARAM_INFO
	.align		4
.L_3957:
        /*0008*/ 	.byte	0x04, 0x17
        /*000a*/ 	.short	(.L_3959 - .L_3958)
.L_3958:
        /*000c*/ 	.word	0x00000000
        /*0010*/ 	.short	0x0002
        /*0012*/ 	.short	0x0008
        /*0014*/ 	.byte	0x00, 0xf0, 0x41, 0x00


	//----- nvinfo : EIATTR_KPARAM_INFO
	.align		4
.L_3959:
        /*0018*/ 	.byte	0x04, 0x17
        /*001a*/ 	.short	(.L_3961 - .L_3960)
.L_3960:
        /*001c*/ 	.word	0x00000000
        /*0020*/ 	.short	0x0001
        /*0022*/ 	.short	0x0004
        /*0024*/ 	.byte	0x00, 0xf0, 0x05, 0x00


	//----- nvinfo : EIATTR_KPARAM_INFO
	.align		4
.L_3961:
        /*0028*/ 	.byte	0x04, 0x17
        /*002a*/ 	.short	(.L_3963 - .L_3962)
.L_3962:
        /*002c*/ 	.word	0x00000000
        /*0030*/ 	.short	0x0000
        /*0032*/ 	.short	0x0000
        /*0034*/ 	.byte	0x00, 0xf0, 0x11, 0x00


	//----- nvinfo : EIATTR_SPARSE_MMA_MASK
	.align		4
.L_3963:
        /*0038*/ 	.byte	0x03, 0x50
        /*003a*/ 	.short	0x0000


	//----- nvinfo : EIATTR_MAXREG_COUNT
	.align		4
        /*003c*/ 	.byte	0x03, 0x1b
        /*003e*/ 	.short	0x00ff


	//----- nvinfo : EIATTR_MERCURY_ISA_VERSION
	.align		4
        /*0040*/ 	.byte	0x03, 0x5f
        /*0042*/ 	.short	0x0101


	//----- nvinfo : EIATTR_EXIT_INSTR_OFFSETS
	.align		4
        /*0044*/ 	.byte	0x04, 0x1c
        /*0046*/ 	.short	(.L_3965 - .L_3964)


	//   ....[0]....
.L_3964:
        /*0048*/ 	.word	0x00000ae0


	//   ....[1]....
        /*004c*/ 	.word	0x00001cc0


	//   ....[2]....
        /*0050*/ 	.word	0x00001d10


	//----- nvinfo : EIATTR_MAX_THREADS
	.align		4
.L_3965:
        /*0054*/ 	.byte	0x04, 0x05
        /*0056*/ 	.short	(.L_3967 - .L_3966)
.L_3966:
        /*0058*/ 	.word	0x00000080
        /*005c*/ 	.word	0x00000001
        /*0060*/ 	.word	0x00000001


	//----- nvinfo : EIATTR_CRS_STACK_SIZE
	.align		4
.L_3967:
        /*0064*/ 	.byte	0x04, 0x1e
        /*0066*/ 	.short	(.L_3969 - .L_3968)
.L_3968:
        /*0068*/ 	.word	0x00000000


	//----- nvinfo : EIATTR_CBANK_PARAM_SIZE
	.align		4
.L_3969:
        /*006c*/ 	.byte	0x03, 0x19
        /*006e*/ 	.short	0x0018


	//----- nvinfo : EIATTR_PARAM_CBANK
	.align		4
        /*0070*/ 	.byte	0x04, 0x0a
        /*0072*/ 	.short	(.L_3971 - .L_3970)
	.align		4
.L_3970:
        /*0074*/ 	.word	index@(.nv.constant0._ZN2at6native29vectorized_elementwise_kernelILi4EZZZNS0_22reciprocal_kernel_cudaERNS_18TensorIteratorBaseEENKUlvE_clEvENKUlvE_clEvEUldE_St5arrayIPcLm2EEEEviT0_T1_)
        /*0078*/ 	.short	0x0210
        /*007a*/ 	.short	0x0018


	//----- nvinfo : EIATTR_SW_WAR
	.align		4
.L_3971:
        /*007c*/ 	.byte	0x04, 0x36
        /*007e*/ 	.short	(.L_3973 - .L_3972)
.L_3972:
        /*0080*/ 	.word	0x00000008
.L_3973:


//--------------------- .nv.info._ZN2at6native29vectorized_elementwise_kernelILi8EZZZNS0_22reciprocal_kernel_cudaERNS_18TensorIteratorBaseEENKUlvE_clEvENKUlvE_clEvEUldE_St5arrayIPcLm2EEEEviT0_T1_ --------------------------
	.section	.nv.info._ZN2at6native29vectorized_elementwise_kernelILi8EZZZNS0_22reciprocal_kernel_cudaERNS_18TensorIteratorBaseEENKUlvE_clEvENKUlvE_clEvEUldE_St5arrayIPcLm2EEEEviT0_T1_,"",@"SHT_CUDA_INFO"
	.sectionflags	@""
	.align	4


	//----- nvinfo : EIATTR_CUDA_API_VERSION
	.align		4
        /*0000*/ 	.byte	0x04, 0x37
        /*0002*/ 	.short	(.L_3975 - .L_3974)
.L_3974:
        /*0004*/ 	.word	0x00000082


	//----- nvinfo : EIATTR_KPARAM_INFO
	.align		4
.L_3975:
        /*0008*/ 	.byte	0x04, 0x17
        /*000a*/ 	.short	(.L_3977 - .L_3976)
.L_3976:
        /*000c*/ 	.word	0x00000000
        /*0010*/ 	.short	0x0002
        /*0012*/ 	.short	0x0008
        /*0014*/ 	.byte	0x00, 0xf0, 0x41, 0x00


	//----- nvinfo : EIATTR_KPARAM_INFO
	.align		4
.L_3977:
        /*0018*/ 	.byte	0x04, 0x17
        /*001a*/ 	.short	(.L_3979 - .L_3978)
.L_3978:
        /*001c*/ 	.word	0x00000000
        /*0020*/ 	.short	0x0001
        /*0022*/ 	.short	0x0004
        /*0024*/ 	.byte	0x00, 0xf0, 0x05, 0x00


	//----- nvinfo : EIATTR_KPARAM_INFO
	.align		4
.L_3979:
        /*0028*/ 	.byte	0x04, 0x17
        /*002a*/ 	.short	(.L_3981 - .L_3980)
.L_3980:
        /*002c*/ 	.word	0x00000000
        /*0030*/ 	.short	0x0000
        /*0032*/ 	.short	0x0000
        /*0034*/ 	.byte	0x00, 0xf0, 0x11, 0x00


	//----- nvinfo : EIATTR_SPARSE_MMA_MASK
	.align		4
.L_3981:
        /*0038*/ 	.byte	0x03, 0x50
        /*003a*/ 	.short	0x0000


	//----- nvinfo : EIATTR_MAXREG_COUNT
	.align		4
        /*003c*/ 	.byte	0x03, 0x1b
        /*003e*/ 	.short	0x00ff


	//----- nvinfo : EIATTR_MERCURY_ISA_VERSION
	.align		4
        /*0040*/ 	.byte	0x03, 0x5f
        /*0042*/ 	.short	0x0101


	//----- nvinfo : EIATTR_EXIT_INSTR_OFFSETS
	.align		4
        /*0044*/ 	.byte	0x04, 0x1c
        /*0046*/ 	.short	(.L_3983 - .L_3982)


	//   ....[0]....
.L_3982:
        /*0048*/ 	.word	0x00000ae0


	//   ....[1]....
        /*004c*/ 	.word	0x00001cc0


	//   ....[2]....
        /*0050*/ 	.word	0x00001d10


	//----- nvinfo : EIATTR_MAX_THREADS
	.align		4
.L_3983:
        /*0054*/ 	.byte	0x04, 0x05
        /*0056*/ 	.short	(.L_3985 - .L_3984)
.L_3984:
        /*0058*/ 	.word	0x00000080
        /*005c*/ 	.word	0x00000001
        /*0060*/ 	.word	0x00000001


	//----- nvinfo : EIATTR_CRS_STACK_SIZE
	.align		4
.L_3985:
        /*0064*/ 	.byte	0x04, 0x1e
        /*0066*/ 	.short	(.L_3987 - .L_3986)
.L_3986:
        /*0068*/ 	.word	0x00000000


	//----- nvinfo : EIATTR_CBANK_PARAM_SIZE
	.align		4
.L_3987:
        /*006c*/ 	.byte	0x03, 0x19
        /*006e*/ 	.short	0x0018


	//----- nvinfo : EIATTR_PARAM_CBANK
	.align		4
        /*0070*/ 	.byte	0x04, 0x0a
        /*0072*/ 	.short	(.L_3989 - .L_3988)
	.align		4
.L_3988:
        /*0074*/ 	.word	index@(.nv.constant0._ZN2at6native29vectorized_elementwise_kernelILi8EZZZNS0_22reciprocal_kernel_cudaERNS_18TensorIteratorBaseEENKUlvE_clEvENKUlvE_clEvEUldE_St5arrayIPcLm2EEEEviT0_T1_)
        /*0078*/ 	.short	0x0210
        /*007a*/ 	.short	0x0018


	//----- nvinfo : EIATTR_SW_WAR
	.align		4
.L_3989:
        /*007c*/ 	.byte	0x04, 0x36
        /*007e*/ 	.short	(.L_3991 - .L_3990)
.L_3990:
        /*0080*/ 	.word	0x00000008
.L_3991:


//--------------------- .nv.info._ZN2at6native18elementwise_kernelILi128ELi4EZNS0_15gpu_kernel_implIZZZNS0_17floor_kernel_cudaERNS_18TensorIteratorBaseEENKUlvE_clEvENKUlvE2_clEvEUlN3c108BFloat16EE_EEvS4_RKT_EUliE_EEviT1_ --------------------------
	.section	.nv.info._ZN2at6native18elementwise_kernelILi128ELi4EZNS0_15gpu_kernel_implIZZZNS0_17floor_kernel_cudaERNS_18TensorIteratorBaseEENKUlvE_clEvENKUlvE2_clEvEUlN3c108BFloat16EE_EEvS4_RKT_EUliE_EEviT1_,"",@"SHT_CUDA_INFO"
	.sectionflags	@""
	.align	4


	//----- nvinfo : EIATTR_CUDA_API_VERSION
	.align		4
        /*0000*/ 	.byte	0x04, 0x37
        /*0002*/ 	.short	(.L_3993 - .L_3992)
.L_3992:
        /*0004*/ 	.word	0x00000082


	//----- nvinfo : EIATTR_KPARAM_INFO
	.align		4
.L_3993:
        /*0008*/ 	.byte	0x04, 0x17
        /*000a*/ 	.short	(.L_3995 - .L_3994)
.L_3994:
        /*000c*/ 	.word	0x00000000
        /*0010*/ 	.short	0x0001
        /*0012*/ 	.short	0x0008
        /*0014*/ 	.byte	0x00, 0xf0, 0x61, 0x08


	//----- nvinfo : EIATTR_KPARAM_INFO
	.align		4
.L_3995:
        /*0018*/ 	.byte	0x04, 0x17
        /*001a*/ 	.short	(.L_3997 - .L_3996)
.L_3996:
        /*001c*/ 	.word	0x00000000
        /*0020*/ 	.short	0x0000
        /*0022*/ 	.short	0x0000
        /*0024*/ 	.byte	0x00, 0xf0, 0x11, 0x00


	//----- nvinfo : EIATTR_SPARSE_MMA_MASK
	.align		4
.L_3997:
        /*0028*/ 	.byte	0x03, 0x50
        /*002a*/ 	.short	0x0000


	//----- nvinfo : EIATTR_MAXREG_COUNT
	.align		4
        /*002c*/ 	.byte	0x03, 0x1b
        /*002e*/ 	.short	0x0080


	//----- nvinfo : EIATTR_EXTERNS
	.align		4
        /*0030*/ 	.byte	0x04, 0x0f
        /*0032*/ 	.short	(.L_3999 - .L_3998)


	//   ....[0]....
	.align		4
.L_3998:
        /*0034*/ 	.word	index@(__assertfail)


	//----- nvinfo : EIATTR_MERCURY_ISA_VERSION
	.align		4
.L_3999:
        /*0038*/ 	.byte	0x03, 0x5f
        /*003a*/ 	.short	0x0101


	//----- nvinfo : EIATTR_SYSCALL_OFFSETS
	.align		4
        /*003c*/ 	.byte	0x04, 0x46
        /*003e*/ 	.short	(.L_4001 - .L_4000)


	//   ....[0]....
.L_4000:
        /*0040*/ 	.word	0x000022d0


	//   ....[1]....
        /*0044*/ 	.word	0x00003260


	//   ....[2]....
        /*0048*/ 	.word	0x00005590


	//   ....[3]....
        /*004c*/ 	.word	0x00006520


	//   ....[4]....
        /*0050*/ 	.word	0x00008840


	//   ....[5]....
        /*0054*/ 	.word	0x000097d0


	//   ....[6]....
        /*0058*/ 	.word	0x0000bae0


	//   ....[7]....
        /*005c*/ 	.word	0x0000ca70


	//----- nvinfo : EIATTR_EXIT_INSTR_OFFSETS
	.align		4
.L_4001:
        /*0060*/ 	.byte	0x04, 0x1c
        /*0062*/ 	.short	(.L_4003 - .L_4002)


	//   ....[0]....
.L_4002:
        /*0064*/ 	.word	0x000098a0


	//   ....[1]....
        /*0068*/ 	.word	0x0000bca0


	//   ....[2]....
        /*006c*/ 	.word	0x0000bce0


	//   ....[3]....
        /*0070*/ 	.word	0x0000bd80


	//   ....[4]....
        /*0074*/ 	.word	0x0000bdc0


	//   ....[5]....
        /*0078*/ 	.word	0x0000be00


	//   ....[6]....
        /*007c*/ 	.word	0x0000be90


	//   ....[7]....
        /*0080*/ 	.word	0x0000bed0


	//   ....[8]....
        /*0084*/ 	.word	0x0000bf70


	//   ....[9]....
        /*0088*/ 	.word	0x0000bfc0


	//   ....[10]....
        /*008c*/ 	.word	0x0000c010


	//   ....[11]....
        /*0090*/ 	.word	0x0000c0e0


	//   ....[12]....
        /*0094*/ 	.word	0x0000c140


	//   ....[13]....
        /*0098*/ 	.word	0x0000c2d0


	//   ....[14]....
        /*009c*/ 	.word	0x0000c430


	//   ....[15]....
        /*00a0*/ 	.word	0x0000c450


	//   ....[16]....
        /*00a4*/ 	.word	0x0000c510


	//   ....[17]....
        /*00a8*/ 	.word	0x0000c690


	//   ....[18]....
        /*00ac*/ 	.word	0x0000c810


	//   ....[19]....
        /*00b0*/ 	.word	0x0000c970


	//   ....[20]....
        /*00b4*/ 	.word	0x0000ca80


	//   ....[21]....
        /*00b8*/ 	.word	0x0000cac0


	//   ....[22]....
        /*00bc*/ 	.word	0x0000cb00


	//----- nvinfo : EIATTR_MAX_THREADS
	.align		4
.L_4003:
        /*00c0*/ 	.byte	0x04, 0x05
        /*00c2*/ 	.short	(.L_4005 - .L_4004)
.L_4004:
        /*00c4*/ 	.word	0x00000080
        /*00c8*/ 	.word	0x00000001
        /*00cc*/ 	.word	0x00000001


	//----- nvinfo : EIATTR_CRS_STACK_SIZE
	.align		4
.L_4005:
        /*00d0*/ 	.byte	0x04, 0x1e
        /*00d2*/ 	.short	(.L_4007 - .L_4006)
.L_4006:
        /*00d4*/ 	.word	0x00000000


	//----- nvinfo : EIATTR_CBANK_PARAM_SIZE
	.align		4
.L_4007:
        /*00d8*/ 	.byte	0x03, 0x19
        /*00da*/ 	.short	0x0220


	//----- nvinfo : EIATTR_PARAM_CBANK
	.align		4
        /*00dc*/ 	.byte	0x04, 0x0a
        /*00de*/ 	.short	(.L_4009 - .L_4008)
	.align		4
.L_4008:
        /*00e0*/ 	.word	index@(.nv.constant0._ZN2at6native18elementwise_kernelILi128ELi4EZNS0_15gpu_kernel_implIZZZNS0_17floor_kernel_cudaERNS_18TensorIteratorBaseEENKUlvE_clEvENKUlvE2_clEvEUlN3c108BFloat16EE_EEvS4_RKT_EUliE_EEviT1_)
        /*00e4*/ 	.short	0x0210
        /*00e6*/ 	.short	0x0220


	//----- nvinfo : EIATTR_SW_WAR
	.align		4
.L_4009:
        /*00e8*/ 	.byte	0x04, 0x36
        /*00ea*/ 	.short	(.L_4011 - .L_4010)
.L_4010:
        /*00ec*/ 	.word	0x00000008
.L_4011:


//--------------------- .nv.info._ZN2at6native27unrolled_elementwise_kernelIZZZNS0_17floor_kernel_cudaERNS_18TensorIteratorBaseEENKUlvE_clEvENKUlvE2_clEvEUlN3c108BFloat16EE_St5arrayIPcLm2EELi4E23TrivialOffsetCalculatorILi1EjESD_NS0_6memory12LoadWithCastILi1EEENSE_13StoreWithCastILi1EEEEEviT_T0_T2_T3_T4_T5_ --------------------------
	.section	.nv.info._ZN2at6native27unrolled_elementwise_kernelIZZZNS0_17floor_kernel_cudaERNS_18TensorIteratorBaseEENKUlvE_clEvENKUlvE2_clEvEUlN3c108BFloat16EE_St5arrayIPcLm2EELi4E23TrivialOffsetCalculatorILi1EjESD_NS0_6memory12LoadWithCastILi1EEENSE_13StoreWithCastILi1EEEEEviT_T0_T2_T3_T4_T5_,"",@"SHT_CUDA_INFO"
	.sectionflags	@""
	.align	4


	//----- nvinfo : EIATTR_CUDA_API_VERSION
	.align		4
        /*0000*/ 	.byte	0x04, 0x37
        /*0002*/ 	.short	(.L_4013 - .L_4012)
.L_4012:
        /*0004*/ 	.word	0x00000082


	//----- nvinfo : EIATTR_KPARAM_INFO
	.align		4
.L_4013:
        /*0008*/ 	.byte	0x04, 0x17
        /*000a*/ 	.short	(.L_4015 - .L_4014)
.L_4014:
        /*000c*/ 	.word	0x00000000
        /*0010*/ 	.short	0x0006
        /*0012*/ 	.short	0x0024
        /*0014*/ 	.byte	0x00, 0xf0, 0x21, 0x00


	//----- nvinfo : EIATTR_KPARAM_INFO
	.align		4
.L_4015:
        /*0018*/ 	.byte	0x04, 0x17
        /*001a*/ 	.short	(.L_4017 - .L_4016)
.L_4016:
        /*001c*/ 	.word	0x00000000
        /*0020*/ 	.short	0x0005
        /*0022*/ 	.short	0x001c
        /*0024*/ 	.byte	0x00, 0xf0, 0x21, 0x00


	//----- nvinfo : EIATTR_KPARAM_INFO
	.align		4
.L_4017:
        /*0028*/ 	.byte	0x04, 0x17
        /*002a*/ 	.short	(.L_4019 - .L_4018)
.L_4018:
        /*002c*/ 	.word	0x00000000
        /*0030*/ 	.short	0x0004
        /*0032*/ 	.short	0x0019
        /*0034*/ 	.byte	0x00, 0xf0, 0x05, 0x00


	//----- nvinfo : EIATTR_KPARAM_INFO
	.align		4
.L_4019:
        /*0038*/ 	.byte	0x04, 0x17
        /*003a*/ 	.short	(.L_4021 - .L_4020)
.L_4020:
        /*003c*/ 	.word	0x00000000
        /*0040*/ 	.short	0x0003
        /*0042*/ 	.short	0x0018
        /*0044*/ 	.byte	0x00, 0xf0, 0x05, 0x00


	//----- nvinfo : EIATTR_KPARAM_INFO
	.align		4
.L_4021:
        /*0048*/ 	.byte	0x04, 0x17
        /*004a*/ 	.short	(.L_4023 - .L_4022)
.L_4022:
        /*004c*/ 	.word	0x00000000
        /*0050*/ 	.short	0x0002
        /*0052*/ 	.short	0x0008
        /*0054*/ 	.byte	0x00, 0xf0, 0x41, 0x00


	//----- nvinfo : EIATTR_KPARAM_INFO
	.align		4
.L_4023:
        /*0058*/ 	.byte	0x04, 0x17
        /*005a*/ 	.short	(.L_4025 - .L_4024)
.L_4024:
        /*005c*/ 	.word	0x00000000
        /*0060*/ 	.short	0x0001
        /*0062*/ 	.short	0x0004
        /*0064*/ 	.byte	0x00, 0xf0, 0x05, 0x00


	//----- nvinfo : EIATTR_KPARAM_INFO
	.align		4
.L_4025:
        /*0068*/ 	.byte	0x04, 0x17
        /*006a*/ 	.short	(.L_4027 - .L_4026)
.L_4026:
        /*006c*/ 	.word	0x00000000
        /*0070*/ 	.short	0x0000
        /*0072*/ 	.short	0x0000
        /*0074*/ 	.byte	0x00, 0xf0, 0x11, 0x00


	//----- nvinfo : EIATTR_SPARSE_MMA_MASK
	.align		4
.L_4027:
        /*0078*/ 	.byte	0x03, 0x50
        /*007a*/ 	.short	0x0000


	//----- nvinfo : EIATTR_MAXREG_COUNT
	.align		4
        /*007c*/ 	.byte	0x03, 0x1b
        /*007e*/ 	.short	0x00ff


	//----- nvinfo : EIATTR_EXTERNS
	.align		4
        /*0080*/ 	.byte	0x04, 0x0f
        /*0082*/ 	.short	(.L_4029 - .L_4028)


	//   ....[0]....
	.align		4
.L_4028:
        /*0084*/ 	.word	index@(__assertfail)


	//----- nvinfo : EIATTR_MERCURY_ISA_VERSION
	.align		4
.L_4029:
        /*0088*/ 	.byte	0x03, 0x5f
        /*008a*/ 	.short	0x0101


	//----- nvinfo : EIATTR_SYSCALL_OFFSETS
	.align		4
        /*008c*/ 	.byte	0x04, 0x46
        /*008e*/ 	.short	(.L_4031 - .L_4030)


	//   ....[0]....
.L_4030:
        /*0090*/ 	.word	0x000010e0


	//   ....[1]....
        /*0094*/ 	.word	0x00002220


	//   ....[2]....
        /*0098*/ 	.word	0x00003370


	//   ....[3]....
        /*009c*/ 	.word	0x00004490


	//   ....[4]....
        /*00a0*/ 	.word	0x00005720


	//   ....[5]....
        /*00a4*/ 	.word	0x00006740


	//   ....[6]....
        /*00a8*/ 	.word	0x00007720


	//   ....[7]....
        /*00ac*/ 	.word	0x00008700


	//----- nvinfo : EIATTR_EXIT_INSTR_OFFSETS
	.align		4
.L_4031:
        /*00b0*/ 	.byte	0x04, 0x1c
        /*00b2*/ 	.short	(.L_4033 - .L_4032)


	//   ....[0]....
.L_4032:
        /*00b4*/ 	.word	0x000077e0


	//   ....[1]....
        /*00b8*/ 	.word	0x00007930


	//   ....[2]....
        /*00bc*/ 	.word	0x00007970


	//   ....[3]....
        /*00c0*/ 	.word	0x00007a10


	//   ....[4]....
        /*00c4*/ 	.word	0x00007a50


	//   ....[5]....
        /*00c8*/ 	.word	0x00007a90


	//   ....[6]....
        /*00cc*/ 	.word	0x00007b20


	//   ....[7]....
        /*00d0*/ 	.word	0x00007b60


	//   ....[8]....
        /*00d4*/ 	.word	0x00007c00


	//   ....[9]....
        /*00d8*/ 	.word	0x00007c50


	//   ....[10]....
        /*00dc*/ 	.word	0x00007ca0


	//   ....[11]....
        /*00e0*/ 	.word	0x00007d70


	//   ....[12]....
        /*00e4*/ 	.word	0x00007dd0


	//   ....[13]....
        /*00e8*/ 	.word	0x00007f60


	//   ....[14]....
        /*00ec*/ 	.word	0x000080c0


	//   ....[15]....
        /*00f0*/ 	.word	0x000080e0


	//   ....[16]....
        /*00f4*/ 	.word	0x000081a0


	//   ....[17]....
        /*00f8*/ 	.word	0x00008320


	//   ....[18]....
        /*00fc*/ 	.word	0x000084a0


	//   ....[19]....
        /*0100*/ 	.word	0x00008600


	//   ....[20]....
        /*0104*/ 	.word	0x00008710


	//   ....[21]....
        /*0108*/ 	.word	0x00008750


	//   ....[22]....
        /*010c*/ 	.word	0x00008790


	//----- nvinfo : EIATTR_MAX_THREADS
	.align		4
.L_4033:
        /*0110*/ 	.byte	0x04, 0x05
        /*0112*/ 	.short	(.L_4035 - .L_4034)
.L_4034:
        /*0114*/ 	.word	0x00000080
        /*0118*/ 	.word	0x00000001
        /*011c*/ 	.word	0x00000001


	//----- nvinfo : EIATTR_CRS_STACK_SIZE
	.align		4
.L_4035:
        /*0120*/ 	.byte	0x04, 0x1e
        /*0122*/ 	.short	(.L_4037 - .L_4036)
.L_4036:
        /*0124*/ 	.word	0x00000000


	//----- nvinfo : EIATTR_CBANK_PARAM_SIZE
	.align		4
.L_4037:
        /*0128*/ 	.byte	0x03, 0x19
        /*012a*/ 	.short	0x002c


	//----- nvinfo : EIATTR_PARAM_CBANK
	.align		4
        /*012c*/ 	.byte	0x04, 0x0a
        /*012e*/ 	.short	(.L_4039 - .L_4038)
	.align		4
.L_4038:
        /*0130*/ 	.word	index@(.nv.constant0._ZN2at6native27unrolled_elementwise_kernelIZZZNS0_17floor_kernel_cudaERNS_18TensorIteratorBaseEENKUlvE_clEvENKUlvE2_clEvEUlN3c108BFloat16EE_St5arrayIPcLm2EELi4E23TrivialOffsetCalculatorILi1EjESD_NS0_6memory12LoadWithCastILi1EEENSE_13StoreWithCastILi1EEEEEviT_T0_T2_T3_T4_T5_)
        /*0134*/ 	.short	0x0210
        /*0136*/ 	.short	0x002c


	//----- nvinfo : EIATTR_SW_WAR
	.align		4
.L_4039:
        /*0138*/ 	.byte	0x04, 0x36
        /*013a*/ 	.short	(.L_4041 - .L_4040)
.L_4040:
        /*013c*/ 	.word	0x00000008
.L_4041:


//--------------------- .nv.info._ZN2at6native18elementwise_kernelILi128ELi4EZNS0_22gpu_kernel_impl_nocastIZZZNS0_17floor_kernel_cudaERNS_18TensorIteratorBaseEENKUlvE_clEvENKUlvE2_clEvEUlN3c108BFloat16EE_EEvS4_RKT_EUliE_EEviT1_ --------------------------
	.section	.nv.info._ZN2at6native18elementwise_kernelILi128ELi4EZNS0_22gpu_kernel_impl_nocastIZZZNS0_17floor_kernel_cudaERNS_18TensorIteratorBaseEENKUlvE_clEvENKUlvE2_clEvEUlN3c108BFloat16EE_EEvS4_RKT_EUliE_EEviT1_,"",@"SHT_CUDA_INFO"
	.sectionflags	@""
	.align	4


	//----- nvinfo : EIATTR_CUDA_API_VERSION
	.align		4
        /*0000*/ 	.byte	0x04, 0x37
        /*0002*/ 	.short	(.L_4043 - .L_4042)
.L_4042:
        /*0004*/ 	.word	0x00000082


	//----- nvinfo : EIATTR_KPARAM_INFO
	.align		4
.L_4043:
        /*0008*/ 	.byte	0x04, 0x17
        /*000a*/ 	.short	(.L_4045 - .L_4044)
.L_4044:
        /*000c*/ 	.word	0x00000000
        /*0010*/ 	.short	0x0001
        /*0012*/ 	.short	0x0008
        /*0014*/ 	.byte	0x00, 0xf0, 0x61, 0x08


	//----- nvinfo : EIATTR_KPARAM_INFO
	.align		4
.L_4045:
        /*0018*/ 	.byte	0x04, 0x17
        /*001a*/ 	.short	(.L_4047 - .L_4046)
.L_4046:
        /*001c*/ 	.word	0x00000000
        /*0020*/ 	.short	0x0000
        /*0022*/ 	.short	0x0000
        /*0024*/ 	.byte	0x00, 0xf0, 0x11, 0x00


	//----- nvinfo : EIATTR_SPARSE_MMA_MASK
	.align		4
.L_4047:
        /*0028*/ 	.byte	0x03, 0x50
        /*002a*/ 	.short	0x0000


	//----- nvinfo : EIATTR_MAXREG_COUNT
	.align		4
        /*002c*/ 	.byte	0x03, 0x1b
        /*002e*/ 	.short	0x0080


	//----- nvinfo : EIATTR_MERCURY_ISA_VERSION
	.align		4
        /*0030*/ 	.byte	0x03, 0x5f
        /*0032*/ 	.short	0x0101


	//----- nvinfo : EIATTR_EXIT_INSTR_OFFSETS
	.align		4
        /*0034*/ 	.byte	0x04, 0x1c
        /*0036*/ 	.short	(.L_4049 - .L_4048)


	//   ....[0]....
.L_4048:
        /*0038*/ 	.word	0x00003bf0


	//   ....[1]....
        /*003c*/ 	.word	0x00004f90


	//----- nvinfo : EIATTR_MAX_THREADS
	.align		4
.L_4049:
        /*0040*/ 	.byte	0x04, 0x05
        /*0042*/ 	.short	(.L_4051 - .L_4050)
.L_4050:
        /*0044*/ 	.word	0x00000080
        /*0048*/ 	.word	0x00000001
        /*004c*/ 	.word	0x00000001


	//----- nvinfo : EIATTR_CRS_STACK_SIZE
	.align		4
.L_4051:
        /*0050*/ 	.byte	0x04, 0x1e
        /*0052*/ 	.short	(.L_4053 - .L_4052)
.L_4052:
        /*0054*/ 	.word	0x00000000


	//----- nvinfo : EIATTR_CBANK_PARAM_SIZE
	.align		4
.L_4053:
        /*0058*/ 	.byte	0x03, 0x19
        /*005a*/ 	.short	0x0220


	//----- nvinfo : EIATTR_PARAM_CBANK
	.align		4
        /*005c*/ 	.byte	0x04, 0x0a
        /*005e*/ 	.short	(.L_4055 - .L_4054)
	.align		4
.L_4054:
        /*0060*/ 	.word	index@(.nv.constant0._ZN2at6native18elementwise_kernelILi128ELi4EZNS0_22gpu_kernel_impl_nocastIZZZNS0_17floor_kernel_cudaERNS_18TensorIteratorBaseEENKUlvE_clEvENKUlvE2_clEvEUlN3c108BFloat16EE_EEvS4_RKT_EUliE_EEviT1_)
        /*0064*/ 	.short	0x0210
        /*0066*/ 	.short	0x0220


	//----- nvinfo : EIATTR_SW_WAR
	.align		4
.L_4055:
        /*0068*/ 	.byte	0x04, 0x36
        /*006a*/ 	.short	(.L_4057 - .L_4056)
.L_4056:
        /*006c*/ 	.word	0x00000008
.L_4057:


//--------------------- .nv.info._ZN2at6native27unrolled_elementwise_kernelIZZZNS0_17floor_kernel_cudaERNS_18TensorIteratorBaseEENKUlvE_clEvENKUlvE2_clEvEUlN3c108BFloat16EE_St5arrayIPcLm2EELi4E23TrivialOffsetCalculatorILi1EjESD_NS0_6memory15LoadWithoutCastENSE_16StoreWithoutCastEEEviT_T0_T2_T3_T4_T5_ --------------------------
	.section	.nv.info._ZN2at6native27unrolled_elementwise_kernelIZZZNS0_17floor_kernel_cudaERNS_18TensorIteratorBaseEENKUlvE_clEvENKUlvE2_clEvEUlN3c108BFloat16EE_St5arrayIPcLm2EELi4E23TrivialOffsetCalculatorILi1EjESD_NS0_6memory15LoadWithoutCastENSE_16StoreWithoutCastEEEviT_T0_T2_T3_T4_T5_,"",@"SHT_CUDA_INFO"
	.sectionflags	@""
	.align	4


	//----- nvinfo : EIATTR_CUDA_API_VERSION
	.align		4
        /*0000*/ 	.byte	0x04, 0x37
        /*0002*/ 	.short	(.L_4059 - .L_4058)
.L_4058:
        /*0004*/ 	.word	0x00000082


	//----- nvinfo : EIATTR_KPARAM_INFO
	.align		4
.L_4059:
        /*0008*/ 	.byte	0x04, 0x17
        /*000a*/ 	.short	(.L_4061 - .L_4060)
.L_4060:
        /*000c*/ 	.word	0x00000000
        /*0010*/ 	.short	0x0006
        /*0012*/ 	.short	0x001b
        /*0014*/ 	.byte	0x00, 0xf0, 0x05, 0x00


	//----- nvinfo : EIATTR_KPARAM_INFO
	.align		4
.L_4061:
        /*0018*/ 	.byte	0x04, 0x17
        /*001a*/ 	.short	(.L_4063 - .L_4062)
.L_4062:
        /*001c*/ 	.word	0x00000000
        /*0020*/ 	.short	0x0005
        /*0022*/ 	.short	0x001a
        /*0024*/ 	.byte	0x00, 0xf0, 0x05, 0x00


	//----- nvinfo : EIATTR_KPARAM_INFO
	.align		4
.L_4063:
        /*0028*/ 	.byte	0x04, 0x17
        /*002a*/ 	.short	(.L_4065 - .L_4064)
.L_4064:
        /*002c*/ 	.word	0x00000000
        /*0030*/ 	.short	0x0004
        /*0032*/ 	.short	0x0019
        /*0034*/ 	.byte	0x00, 0xf0, 0x05, 0x00


	//----- nvinfo : EIATTR_KPARAM_INFO
	.align		4
.L_4065:
        /*0038*/ 	.byte	0x04, 0x17
        /*003a*/ 	.short	(.L_4067 - .L_4066)
.L_4066:
        /*003c*/ 	.word	0x00000000
        /*0040*/ 	.short	0x0003
        /*0042*/ 	.short	0x0018
        /*0044*/ 	.byte	0x00, 0xf0, 0x05, 0x00


	//----- nvinfo : EIATTR_KPARAM_INFO
	.align		4
.L_4067:
        /*0048*/ 	.byte	0x04, 0x17
        /*004a*/ 	.short	(.L_4069 - .L_4068)
.L_4068:
        /*004c*/ 	.word	0x00000000
        /*0050*/ 	.short	0x0002
        /*0052*/ 	.short	0x0008
        /*0054*/ 	.byte	0x00, 0xf0, 0x41, 0x00


	//----- nvinfo : EIATTR_KPARAM_INFO
	.align		4
.L_4069:
        /*0058*/ 	.byte	0x04, 0x17
        /*005a*/ 	.short	(.L_4071 - .L_4070)
.L_4070:
        /*005c*/ 	.word	0x00000000
        /*0060*/ 	.short	0x0001
        /*0062*/ 	.short	0x0004
        /*0064*/ 	.byte	0x00, 0xf0, 0x05, 0x00


	//----- nvinfo : EIATTR_KPARAM_INFO
	.align		4
.L_4071:
        /*0068*/ 	.byte	0x04, 0x17
        /*006a*/ 	.short	(.L_4073 - .L_4072)
.L_4072:
        /*006c*/ 	.word	0x00000000
        /*0070*/ 	.short	0x0000
        /*0072*/ 	.short	0x0000
        /*0074*/ 	.byte	0x00, 0xf0, 0x11, 0x00


	//----- nvinfo : EIATTR_SPARSE_MMA_MASK
	.align		4
.L_4073:
        /*0078*/ 	.byte	0x03, 0x50
        /*007a*/ 	.short	0x0000


	//----- nvinfo : EIATTR_MAXREG_COUNT
	.align		4
        /*007c*/ 	.byte	0x03, 0x1b
        /*007e*/ 	.short	0x00ff


	//----- nvinfo : EIATTR_MERCURY_ISA_VERSION
	.align		4
        /*0080*/ 	.byte	0x03, 0x5f
        /*0082*/ 	.short	0x0101


	//----- nvinfo : EIATTR_EXIT_INSTR_OFFSETS
	.align		4
        /*0084*/ 	.byte	0x04, 0x1c
        /*0086*/ 	.short	(.L_4075 - .L_4074)


	//   ....[0]....
.L_4074:
        /*0088*/ 	.word	0x00000470


	//   ....[1]....
        /*008c*/ 	.word	0x000004e0


	//----- nvinfo : EIATTR_MAX_THREADS
	.align		4
.L_4075:
        /*0090*/ 	.byte	0x04, 0x05
        /*0092*/ 	.short	(.L_4077 - .L_4076)
.L_4076:
        /*0094*/ 	.word	0x00000080
        /*0098*/ 	.word	0x00000001
        /*009c*/ 	.word	0x00000001


	//----- nvinfo : EIATTR_CRS_STACK_SIZE
	.align		4
.L_4077:
        /*00a0*/ 	.byte	0x04, 0x1e
        /*00a2*/ 	.short	(.L_4079 - .L_4078)
.L_4078:
        /*00a4*/ 	.word	0x00000000


	//----- nvinfo : EIATTR_CBANK_PARAM_SIZE
	.align		4
.L_4079:
        /*00a8*/ 	.byte	0x03, 0x19
        /*00aa*/ 	.short	0x001c


	//----- nvinfo : EIATTR_PARAM_CBANK
	.align		4
        /*00ac*/ 	.byte	0x04, 0x0a
        /*00ae*/ 	.short	(.L_4081 - .L_4080)
	.align		4
.L_4080:
        /*00b0*/ 	.word	index@(.nv.constant0._ZN2at6native27unrolled_elementwise_kernelIZZZNS0_17floor_kernel_cudaERNS_18TensorIteratorBaseEENKUlvE_clEvENKUlvE2_clEvEUlN3c108BFloat16EE_St5arrayIPcLm2EELi4E23TrivialOffsetCalculatorILi1EjESD_NS0_6memory15LoadWithoutCastENSE_16StoreWithoutCastEEEviT_T0_T2_T3_T4_T5_)
        /*00b4*/ 	.short	0x0210
        /*00b6*/ 	.short	0x001c


	//----- nvinfo : EIATTR_SW_WAR
	.align		4
.L_4081:
        /*00b8*/ 	.byte	0x04, 0x36
        /*00ba*/ 	.short	(.L_4083 - .L_4082)
.L_4082:
        /*00bc*/ 	.word	0x00000008
.L_4083:


//--------------------- .nv.info._ZN2at6native29vectorized_elementwise_kernelILi2EZZZNS0_17floor_kernel_cudaERNS_18TensorIteratorBaseEENKUlvE_clEvENKUlvE2_clEvEUlN3c108BFloat16EE_St5arrayIPcLm2EEEEviT0_T1_ --------------------------
	.section	.nv.info._ZN2at6native29vectorized_elementwise_kernelILi2EZZZNS0_17floor_kernel_cudaERNS_18TensorIteratorBaseEENKUlvE_clEvENKUlvE2_clEvEUlN3c108BFloat16EE_St5arrayIPcLm2EEEEviT0_T1_,"",@"SHT_CUDA_INFO"
	.sectionflags	@""
	.align	4


	//----- nvinfo : EIATTR_CUDA_API_VERSION
	.align		4
        /*0000*/ 	.byte	0x04, 0x37
        /*0002*/ 	.short	(.L_4085 - .L_4084)
.L_4084:
        /*0004*/ 	.word	0x00000082


	//----- nvinfo : EIATTR_KPARAM_INFO
	.align		4
.L_4085:
        /*0008*/ 	.byte	0x04, 0x17
        /*000a*/ 	.short	(.L_4087 - .L_4086)
.L_4086:
        /*000c*/ 	.word	0x00000000
        /*0010*/ 	.short	0x0002
        /*0012*/ 	.short	0x0008
        /*0014*/ 	.byte	0x00, 0xf0, 0x41, 0x00


	//----- nvinfo : EIATTR_KPARAM_INFO
	.align		4
.L_4087:
        /*0018*/ 	.byte	0x04, 0x17
        /*001a*/ 	.short	(.L_4089 - .L_4088)
.L_4088:
        /*001c*/ 	.word	0x00000000
        /*0020*/ 	.short	0x0001
        /*0022*/ 	.short	0x0004
        /*0024*/ 	.byte	0x00, 0xf0, 0x05, 0x00


	//----- nvinfo : EIATTR_KPARAM_INFO
	.align		4
.L_4089:
        /*0028*/ 	.byte	0x04, 0x17
        /*002a*/ 	.short	(.L_4091 - .L_4090)
.L_4090:
        /*002c*/ 	.word	0x00000000
        /*0030*/ 	.short	0x0000
        /*0032*/ 	.short	0x0000
        /*0034*/ 	.byte	0x00, 0xf0, 0x11, 0x00


	//----- nvinfo : EIATTR_SPARSE_MMA_MASK
	.align		4
.L_4091:
        /*0038*/ 	.byte	0x03, 0x50
        /*003a*/ 	.short	0x0000


	//----- nvinfo : EIATTR_MAXREG_COUNT
	.align		4
        /*003c*/ 	.byte	0x03, 0x1b
        /*003e*/ 	.short	0x00ff


	//----- nvinfo : EIATTR_MERCURY_ISA_VERSION
	.align		4
        /*0040*/ 	.byte	0x03, 0x5f
        /*0042*/ 	.short	0x0101


	//----- nvinfo : EIATTR_EXIT_INSTR_OFFSETS
	.align		4
        /*0044*/ 	.byte	0x04, 0x1c
        /*0046*/ 	.short	(.L_4093 - .L_4092)


	//   ....[0]....
.L_4092:
        /*0048*/ 	.word	0x000002f0


	//   ....[1]....
        /*004c*/ 	.word	0x00000c40


	//   ....[2]....
        /*0050*/ 	.word	0x00000c90


	//----- nvinfo : EIATTR_MAX_THREADS
	.align		4
.L_4093:
        /*0054*/ 	.byte	0x04, 0x05
        /*0056*/ 	.short	(.L_4095 - .L_4094)
.L_4094:
        /*0058*/ 	.word	0x00000080
        /*005c*/ 	.word	0x00000001
        /*0060*/ 	.word	0x00000001


	//----- nvinfo : EIATTR_CRS_STACK_SIZE
	.align		4
.L_4095:
        /*0064*/ 	.byte	0x04, 0x1e
        /*0066*/ 	.short	(.L_4097 - .L_4096)
.L_4096:
        /*0068*/ 	.word	0x00000000


	//----- nvinfo : EIATTR_CBANK_PARAM_SIZE
	.align		4
.L_4097:
        /*006c*/ 	.byte	0x03, 0x19
        /*006e*/ 	.short	0x0018


	//----- nvinfo : EIATTR_PARAM_CBANK
	.align		4
        /*0070*/ 	.byte	0x04, 0x0a
        /*0072*/ 	.short	(.L_4099 - .L_4098)
	.align		4
.L_4098:
        /*0074*/ 	.word	index@(.nv.constant0._ZN2at6native29vectorized_elementwise_kernelILi2EZZZNS0_17floor_kernel_cudaERNS_18TensorIteratorBaseEENKUlvE_clEvENKUlvE2_clEvEUlN3c108BFloat16EE_St5arrayIPcLm2EEEEviT0_T1_)
        /*0078*/ 	.short	0x0210
        /*007a*/ 	.short	0x0018


	//----- nvinfo : EIATTR_SW_WAR
	.align		4
.L_4099:
        /*007c*/ 	.byte	0x04, 0x36
        /*007e*/ 	.short	(.L_4101 - .L_4100)
.L_4100:
        /*0080*/ 	.word	0x00000008
.L_4101:


//--------------------- .nv.info._ZN2at6native29vectorized_elementwise_kernelILi4EZZZNS0_17floor_kernel_cudaERNS_18TensorIteratorBaseEENKUlvE_clEvENKUlvE2_clEvEUlN3c108BFloat16EE_St5arrayIPcLm2EEEEviT0_T1_ --------------------------
	.section	.nv.info._ZN2at6native29vectorized_elementwise_kernelILi4EZZZNS0_17floor_kernel_cudaERNS_18TensorIteratorBaseEENKUlvE_clEvENKUlvE2_clEvEUlN3c108BFloat16EE_St5arrayIPcLm2EEEEviT0_T1_,"",@"SHT_CUDA_INFO"
	.sectionflags	@""
	.align	4


	//----- nvinfo : EIATTR_CUDA_API_VERSION
	.align		4
        /*0000*/ 	.byte	0x04, 0x37
        /*0002*/ 	.short	(.L_4103 - .L_4102)
.L_4102:
        /*0004*/ 	.word	0x00000082


	//----- nvinfo : EIATTR_KPARAM_INFO
	.align		4
.L_4103:
        /*0008*/ 	.byte	0x04, 0x17
        /*000a*/ 	.short	(.L_4105 - .L_4104)
.L_4104:
        /*000c*/ 	.word	0x00000000
        /*0010*/ 	.short	0x0002
        /*0012*/ 	.short	0x0008
        /*0014*/ 	.byte	0x00, 0xf0, 0x41, 0x00


	//----- nvinfo : EIATTR_KPARAM_INFO
	.align		4
.L_4105:
        /*0018*/ 	.byte	0x04, 0x17
        /*001a*/ 	.short	(.L_4107 - .L_4106)
.L_4106:
        /*001c*/ 	.word	0x00000000
        /*0020*/ 	.short	0x0001
        /*0022*/ 	.short	0x0004
        /*0024*/ 	.byte	0x00, 0xf0, 0x05, 0x00


	//----- nvinfo : EIATTR_KPARAM_INFO
	.align		4
.L_4107:
        /*0028*/ 	.byte	0x04, 0x17
        /*002a*/ 	.short	(.L_4109 - .L_4108)
.L_4108:
        /*002c*/ 	.word	0x00000000
        /*0030*/ 	.short	0x0000
        /*0032*/ 	.short	0x0000
        /*0034*/ 	.byte	0x00, 0xf0, 0x11, 0x00


	//----- nvinfo : EIATTR_SPARSE_MMA_MASK
	.align		4
.L_4109:
        /*0038*/ 	.byte	0x03, 0x50
        /*003a*/ 	.short	0x0000


	//----- nvinfo : EIATTR_MAXREG_COUNT
	.align		4
        /*003c*/ 	.byte	0x03, 0x1b
        /*003e*/ 	.short	0x00ff


	//----- nvinfo : EIATTR_MERCURY_ISA_VERSION
	.align		4
        /*0040*/ 	.byte	0x03, 0x5f
        /*0042*/ 	.short	0x0101


	//----- nvinfo : EIATTR_EXIT_INSTR_OFFSETS
	.align		4
        /*0044*/ 	.byte	0x04, 0x1c
        /*0046*/ 	.short	(.L_4111 - .L_4110)


	//   ....[0]....
.L_4110:
        /*0048*/ 	.word	0x000002b0


	//   ....[1]....
        /*004c*/ 	.word	0x00000c00


	//   ....[2]....
        /*0050*/ 	.word	0x00000c50


	//----- nvinfo : EIATTR_MAX_THREADS
	.align		4
.L_4111:
        /*0054*/ 	.byte	0x04, 0x05
        /*0056*/ 	.short	(.L_4113 - .L_4112)
.L_4112:
        /*0058*/ 	.word	0x00000080
        /*005c*/ 	.word	0x00000001
        /*0060*/ 	.word	0x00000001


	//----- nvinfo : EIATTR_CRS_STACK_SIZE
	.align		4
.L_4113:
        /*0064*/ 	.byte	0x04, 0x1e
        /*0066*/ 	.short	(.L_4115 - .L_4114)
.L_4114:
        /*0068*/ 	.word	0x00000000


	//----- nvinfo : EIATTR_CBANK_PARAM_SIZE
	.align		4
.L_4115:
        /*006c*/ 	.byte	0x03, 0x19
        /*006e*/ 	.short	0x0018


	//----- nvinfo : EIATTR_PARAM_CBANK
	.align		4
        /*0070*/ 	.byte	0x04, 0x0a
        /*0072*/ 	.short	(.L_4117 - .L_4116)
	.align		4
.L_4116:
        /*0074*/ 	.word	index@(.nv.constant0._ZN2at6native29vectorized_elementwise_kernelILi4EZZZNS0_17floor_kernel_cudaERNS_18TensorIteratorBaseEENKUlvE_clEvENKUlvE2_clEvEUlN3c108BFloat16EE_St5arrayIPcLm2EEEEviT0_T1_)
        /*0078*/ 	.short	0x0210
        /*007a*/ 	.short	0x0018


	//----- nvinfo : EIATTR_SW_WAR
	.align		4
.L_4117:
        /*007c*/ 	.byte	0x04, 0x36
        /*007e*/ 	.short	(.L_4119 - .L_4118)
.L_4118:
        /*0080*/ 	.word	0x00000008
.L_4119:


//--------------------- .nv.info._ZN2at6native29vectorized_elementwise_kernelILi8EZZZNS0_17floor_kernel_cudaERNS_18TensorIteratorBaseEENKUlvE_clEvENKUlvE2_clEvEUlN3c108BFloat16EE_St5arrayIPcLm2EEEEviT0_T1_ --------------------------
	.section	.nv.info._ZN2at6native29vectorized_elementwise_kernelILi8EZZZNS0_17floor_kernel_cudaERNS_18TensorIteratorBaseEENKUlvE_clEvENKUlvE2_clEvEUlN3c108BFloat16EE_St5arrayIPcLm2EEEEviT0_T1_,"",@"SHT_CUDA_INFO"
	.sectionflags	@""
	.align	4


	//----- nvinfo : EIATTR_CUDA_API_VERSION
	.align		4
        /*0000*/ 	.byte	0x04, 0x37
        /*0002*/ 	.short	(.L_4121 - .L_4120)
.L_4120:
        /*0004*/ 	.word	0x00000082


	//----- nvinfo : EIATTR_KPARAM_INFO
	.align		4
.L_4121:
        /*0008*/ 	.byte	0x04, 0x17
        /*000a*/ 	.short	(.L_4123 - .L_4122)
.L_4122:
        /*000c*/ 	.word	0x00000000
        /*0010*/ 	.short	0x0002
        /*0012*/ 	.short	0x0008
        /*0014*/ 	.byte	0x00, 0xf0, 0x41, 0x00


	//----- nvinfo : EIATTR_KPARAM_INFO
	.align		4
.L_4123:
        /*0018*/ 	.byte	0x04, 0x17
        /*001a*/ 	.short	(.L_4125 - .L_4124)
.L_4124:
        /*001c*/ 	.word	0x00000000
        /*0020*/ 	.short	0x0001
        /*0022*/ 	.short	0x0004
        /*0024*/ 	.byte	0x00, 0xf0, 0x05, 0x00


	//----- nvinfo : EIATTR_KPARAM_INFO
	.align		4
.L_4125:
        /*0028*/ 	.byte	0x04, 0x17
        /*002a*/ 	.short	(.L_4127 - .L_4126)
.L_4126:
        /*002c*/ 	.word	0x00000000
        /*0030*/ 	.short	0x0000
        /*0032*/ 	.short	0x0000
        /*0034*/ 	.byte	0x00, 0xf0, 0x11, 0x00


	//----- nvinfo : EIATTR_SPARSE_MMA_MASK
	.align		4
.L_4127:
        /*0038*/ 	.byte	0x03, 0x50
        /*003a*/ 	.short	0x0000


	//----- nvinfo : EIATTR_MAXREG_COUNT
	.align		4
        /*003c*/ 	.byte	0x03, 0x1b
        /*003e*/ 	.short	0x00ff


	//----- nvinfo : EIATTR_MERCURY_ISA_VERSION
	.align		4
        /*0040*/ 	.byte	0x03, 0x5f
        /*0042*/ 	.short	0x0101


	//----- nvinfo : EIATTR_EXIT_INSTR_OFFSETS
	.align		4
        /*0044*/ 	.byte	0x04, 0x1c
        /*0046*/ 	.short	(.L_4129 - .L_4128)


	//   ....[0]....
.L_4128:
        /*0048*/ 	.word	0x00000290


	//   ....[1]....
        /*004c*/ 	.word	0x00000be0


	//   ....[2]....
        /*0050*/ 	.word	0x00000c30


	//----- nvinfo : EIATTR_MAX_THREADS
	.align		4
.L_4129:
        /*0054*/ 	.byte	0x04, 0x05
        /*0056*/ 	.short	(.L_4131 - .L_4130)
.L_4130:
        /*0058*/ 	.word	0x00000080
        /*005c*/ 	.word	0x00000001
        /*0060*/ 	.word	0x00000001


	//----- nvinfo : EIATTR_CRS_STACK_SIZE
	.align		4
.L_4131:
        /*0064*/ 	.byte	0x04, 0x1e
        /*0066*/ 	.short	(.L_4133 - .L_4132)
.L_4132:
        /*0068*/ 	.word	0x00000000


	//----- nvinfo : EIATTR_CBANK_PARAM_SIZE
	.align		4
.L_4133:
        /*006c*/ 	.byte	0x03, 0x19
        /*006e*/ 	.short	0x0018


	//----- nvinfo : EIATTR_PARAM_CBANK
	.align		4
        /*0070*/ 	.byte	0x04, 0x0a
        /*0072*/ 	.short	(.L_4135 - .L_4134)
	.align		4
.L_4134:
        /*0074*/ 	.word	index@(.nv.constant0._ZN2at6native29vectorized_elementwise_kernelILi8EZZZNS0_17floor_kernel_cudaERNS_18TensorIteratorBaseEENKUlvE_clEvENKUlvE2_clEvEUlN3c108BFloat16EE_St5arrayIPcLm2EEEEviT0_T1_)
        /*0078*/ 	.short	0x0210
        /*007a*/ 	.short	0x0018


	//----- nvinfo : EIATTR_SW_WAR
	.align		4
.L_4135:
        /*007c*/ 	.byte	0x04, 0x36
        /*007e*/ 	.short	(.L_4137 - .L_4136)
.L_4136:
        /*0080*/ 	.word	0x00000008
.L_4137:


//--------------------- .nv.info._ZN2at6native18elementwise_kernelILi128ELi4EZNS0_15gpu_kernel_implIZZZNS0_17floor_kernel_cudaERNS_18TensorIteratorBaseEENKUlvE_clEvENKUlvE1_clEvEUlN3c104HalfEE_EEvS4_RKT_EUliE_EEviT1_ --------------------------
	.section	.nv.info._ZN2at6native18elementwise_kernelILi128ELi4EZNS0_15gpu_kernel_implIZZZNS0_17floor_kernel_cudaERNS_18TensorIteratorBaseEENKUlvE_clEvENKUlvE1_clEvEUlN3c104HalfEE_EEvS4_RKT_EUliE_EEviT1_,"",@"SHT_CUDA_INFO"
	.sectionflags	@""
	.align	4


	//----- nvinfo : EIATTR_CUDA_API_VERSION
	.align		4
        /*0000*/ 	.byte	0x04, 0x37
        /*0002*/ 	.short	(.L_4139 - .L_4138)
.L_4138:
        /*0004*/ 	.word	0x00000082


	//----- nvinfo : EIATTR_KPARAM_INFO
	.align		4
.L_4139:
        /*0008*/ 	.byte	0x04, 0x17
        /*000a*/ 	.short	(.L_4141 - .L_4140)
.L_4140:
        /*000c*/ 	.word	0x00000000
        /*0010*/ 	.short	0x0001
        /*0012*/ 	.short	0x0008
        /*0014*/ 	.byte	0x00, 0xf0, 0x61, 0x08


	//----- nvinfo : EIATTR_KPARAM_INFO
	.align		4
.L_4141:
        /*0018*/ 	.byte	0x04, 0x17
        /*001a*/ 	.short	(.L_4143 - .L_4142)
.L_4142:
        /*001c*/ 	.word	0x00000000
        /*0020*/ 	.short	0x0000
        /*0022*/ 	.short	0x0000
        /*0024*/ 	.byte	0x00, 0xf0, 0x11, 0x00


	//----- nvinfo : EIATTR_SPARSE_MMA_MASK
	.align		4
.L_4143:
        /*0028*/ 	.byte	0x03, 0x50
        /*002a*/ 	.short	0x0000


	//----- nvinfo : EIATTR_MAXREG_COUNT
	.align		4
        /*002c*/ 	.byte	0x03, 0x1b
        /*002e*/ 	.short	0x0080


	//----- nvinfo : EIATTR_EXTERNS
	.align		4
        /*0030*/ 	.byte	0x04, 0x0f
        /*0032*/ 	.short	(.L_4145 - .L_4144)


	//   ....[0]....
	.align		4
.L_4144:
        /*0034*/ 	.word	index@(__assertfail)


	//----- nvinfo : EIATTR_MERCURY_ISA_VERSION
	.align		4
.L_4145:
        /*0038*/ 	.byte	0x03, 0x5f
        /*003a*/ 	.short	0x0101


	//----- nvinfo : EIATTR_SYSCALL_OFFSETS
	.align		4
        /*003c*/ 	.byte	0x04, 0x46
        /*003e*/ 	.short	(.L_4147 - .L_4146)


	//   ....[0]....
.L_4146:
        /*0040*/ 	.word	0x000022b0


	//   ....[1]....
        /*0044*/ 	.word	0x00003240


	//   ....[2]....
        /*0048*/ 	.word	0x00005550


	//   ....[3]....
        /*004c*/ 	.word	0x000064e0


	//   ....[4]....
        /*0050*/ 	.word	0x000087e0


	//   ....[5]....
        /*0054*/ 	.word	0x00009770


	//   ....[6]....
        /*0058*/ 	.word	0x0000ba60


	//   ....[7]....
        /*005c*/ 	.word	0x0000c9f0


	//----- nvinfo : EIATTR_EXIT_INSTR_OFFSETS
	.align		4
.L_4147:
        /*0060*/ 	.byte	0x04, 0x1c
        /*0062*/ 	.short	(.L_4149 - .L_4148)


	//   ....[0]....
.L_4148:
        /*0064*/ 	.word	0x00009840


	//   ....[1]....
        /*0068*/ 	.word	0x0000bc20


	//   ....[2]....
        /*006c*/ 	.word	0x0000bc60


	//   ....[3]....
        /*0070*/ 	.word	0x0000bd00


	//   ....[4]....
        /*0074*/ 	.word	0x0000bd40


	//   ....[5]....
        /*0078*/ 	.word	0x0000bd80


	//   ....[6]....
        /*007c*/ 	.word	0x0000be10


	//   ....[7]....
        /*0080*/ 	.word	0x0000be30


	//   ....[8]....
        /*0084*/ 	.word	0x0000bed0


	//   ....[9]....
        /*0088*/ 	.word	0x0000bf20


	//   ....[10]....
        /*008c*/ 	.word	0x0000bf70


	//   ....[11]....
        /*0090*/ 	.word	0x0000c040


	//   ....[12]....
        /*0094*/ 	.word	0x0000c0a0


	//   ....[13]....
        /*0098*/ 	.word	0x0000c230


	//   ....[14]....
        /*009c*/ 	.word	0x0000c390


	//   ....[15]....
        /*00a0*/ 	.word	0x0000c3d0


	//   ....[16]....
        /*00a4*/ 	.word	0x0000c490


	//   ....[17]....
        /*00a8*/ 	.word	0x0000c610


	//   ....[18]....
        /*00ac*/ 	.word	0x0000c790


	//   ....[19]....
        /*00b0*/ 	.word	0x0000c8f0


	//   ....[20]....
        /*00b4*/ 	.word	0x0000ca00


	//   ....[21]....
        /*00b8*/ 	.word	0x0000ca40


	//   ....[22]....
        /*00bc*/ 	.word	0x0000ca80


	//----- nvinfo : EIATTR_MAX_THREADS
	.align		4
.L_4149:
        /*00c0*/ 	.byte	0x04, 0x05
        /*00c2*/ 	.short	(.L_4151 - .L_4150)
.L_4150:
        /*00c4*/ 	.word	0x00000080
        /*00c8*/ 	.word	0x00000001
        /*00cc*/ 	.word	0x00000001


	//----- nvinfo : EIATTR_CRS_STACK_SIZE
	.align		4
.L_4151:
        /*00d0*/ 	.byte	0x04, 0x1e
        /*00d2*/ 	.short	(.L_4153 - .L_4152)
.L_4152:
        /*00d4*/ 	.word	0x00000000


	//----- nvinfo : EIATTR_CBANK_PARAM_SIZE
	.align		4
.L_4153:
        /*00d8*/ 	.byte	0x03, 0x19
        /*00da*/ 	.short	0x0220


	//----- nvinfo : EIATTR_PARAM_CBANK
	.align		4
        /*00dc*/ 	.byte	0x04, 0x0a
        /*00de*/ 	.short	(.L_4155 - .L_4154)
	.align		4
.L_4154:
        /*00e0*/ 	.word	index@(.nv.constant0._ZN2at6native18elementwise_kernelILi128ELi4EZNS0_15gpu_kernel_implIZZZNS0_17floor_kernel_cudaERNS_18TensorIteratorBaseEENKUlvE_clEvENKUlvE1_clEvEUlN3c104HalfEE_EEvS4_RKT_EUliE_EEviT1_)
        /*00e4*/ 	.short	0x0210
        /*00e6*/ 	.short	0x0220


	//----- nvinfo : EIATTR_SW_WAR
	.align		4
.L_4155:
        /*00e8*/ 	.byte	0x04, 0x36
        /*00ea*/ 	.short	(.L_4157 - .L_4156)
.L_4156:
        /*00ec*/ 	.word	0x00000008
.L_4157:


//--------------------- .nv.info._ZN2at6native27unrolled_elementwise_kernelIZZZNS0_17floor_kernel_cudaERNS_18TensorIteratorBaseEENKUlvE_clEvENKUlvE1_clEvEUlN3c104HalfEE_St5arrayIPcLm2EELi4E23TrivialOffsetCalculatorILi1EjESD_NS0_6memory12LoadWithCastILi1EEENSE_13StoreWithCastILi1EEEEEviT_T0_T2_T3_T4_T5_ --------------------------
	.section	.nv.info._ZN2at6native27unrolled_elementwise_kernelIZZZNS0_17floor_kernel_cudaERNS_18TensorIteratorBaseEENKUlvE_clEvENKUlvE1_clEvEUlN3c104HalfEE_St5arrayIPcLm2EELi4E23TrivialOffsetCalculatorILi1EjESD_NS0_6memory12LoadWithCastILi1EEENSE_13StoreWithCastILi1EEEEEviT_T0_T2_T3_T4_T5_,"",@"SHT_CUDA_INFO"
	.sectionflags	@""
	.align	4


	//----- nvinfo : EIATTR_CUDA_API_VERSION
	.align		4
        /*0000*/ 	.byte	0x04, 0x37
        /*0002*/ 	.short	(.L_4159 - .L_4158)
.L_4158:
        /*0004*/ 	.word	0x00000082


	//----- nvinfo : EIATTR_KPARAM_INFO
	.align		4
.L_4159:
        /*0008*/ 	.byte	0x04, 0x17
        /*000a*/ 	.short	(.L_4161 - .L_4160)
.L_4160:
        /*000c*/ 	.word	0x00000000
        /*0010*/ 	.short	0x0006
        /*0012*/ 	.short	0x0024
        /*0014*/ 	.byte	0x00, 0xf0, 0x21, 0x00


	//----- nvinfo : EIATTR_KPARAM_INFO
	.align		4
.L_4161:
        /*0018*/ 	.byte	0x04, 0x17
        /*001a*/ 	.short	(.L_4163 - .L_4162)
.L_4162:
        /*001c*/ 	.word	0x00000000
        /*0020*/ 	.short	0x0005
        /*0022*/ 	.short	0x001c
        /*0024*/ 	.byte	0x00, 0xf0, 0x21, 0x00


	//----- nvinfo : EIATTR_KPARAM_INFO
	.align		4
.L_4163:
        /*0028*/ 	.byte	0x04, 0x17
        /*002a*/ 	.short	(.L_4165 - .L_4164)
.L_4164:
        /*002c*/ 	.word	0x00000000
        /*0030*/ 	.short	0x0004
        /*0032*/ 	.short	0x0019
        /*0034*/ 	.byte	0x00, 0xf0, 0x05, 0x00


	//----- nvinfo : EIATTR_KPARAM_INFO
	.align		4
.L_4165:
        /*0038*/ 	.byte	0x04, 0x17
        /*003a*/ 	.short	(.L_4167 - .L_4166)
.L_4166:
        /*003c*/ 	.word	0x00000000
        /*0040*/ 	.short	0x0003
        /*0042*/ 	.short	0x0018
        /*0044*/ 	.byte	0x00, 0xf0, 0x05, 0x00


	//----- nvinfo : EIATTR_KPARAM_INFO
	.align		4
.L_4167:
        /*0048*/ 	.byte	0x04, 0x17
        /*004a*/ 	.short	(.L_4169 - .L_4168)
.L_4168:
        /*004c*/ 	.word	0x00000000
        /*0050*/ 	.short	0x0002
        /*0052*/ 	.short	0x0008
        /*0054*/ 	.byte	0x00, 0xf0, 0x41, 0x00


	//----- nvinfo : EIATTR_KPARAM_INFO
	.align		4
.L_4169:
        /*0058*/ 	.byte	0x04, 0x17
        /*005a*/ 	.short	(.L_4171 - .L_4170)
.L_4170:
        /*005c*/ 	.word	0x00000000
        /*0060*/ 	.short	0x0001
        /*0062*/ 	.short	0x0004
        /*0064*/ 	.byte	0x00, 0xf0, 0x05, 0x00


	//----- nvinfo : EIATTR_KPARAM_INFO
	.align		4
.L_4171:
        /*0068*/ 	.byte	0x04, 0x17
        /*006a*/ 	.short	(.L_4173 - .L_4172)
.L_4172:
        /*006c*/ 	.word	0x00000000
        /*0070*/ 	.short	0x0000
        /*0072*/ 	.short	0x0000
        /*0074*/ 	.byte	0x00, 0xf0, 0x11, 0x00


	//----- nvinfo : EIATTR_SPARSE_MMA_MASK
	.align		4
.L_4173:
        /*0078*/ 	.byte	0x03, 0x50
        /*007a*/ 	.short	0x0000


	//----- nvinfo : EIATTR_MAXREG_COUNT
	.align		4
        /*007c*/ 	.byte	0x03, 0x1b
        /*007e*/ 	.short	0x00ff


	//----- nvinfo : EIATTR_EXTERNS
	.align		4
        /*0080*/ 	.byte	0x04, 0x0f
        /*0082*/ 	.short	(.L_4175 - .L_4174)


	//   ....[0]....
	.align		4
.L_4174:
        /*0084*/ 	.word	index@(__assertfail)


	//----- nvinfo : EIATTR_MERCURY_ISA_VERSION
	.align		4
.L_4175:
        /*0088*/ 	.byte	0x03, 0x5f
        /*008a*/ 	.short	0x0101


	//----- nvinfo : EIATTR_SYSCALL_OFFSETS
	.align		4
        /*008c*/ 	.byte	0x04, 0x46
        /*008e*/ 	.short	(.L_4177 - .L_4176)


	//   ....[0]....
.L_4176:
        /*0090*/ 	.word	0x000010b0


	//   ....[1]....
        /*0094*/ 	.word	0x000021c0


	//   ....[2]....
        /*0098*/ 	.word	0x000032e0


	//   ....[3]....
        /*009c*/ 	.word	0x000043d0


	//   ....[4]....
        /*00a0*/ 	.word	0x00005660


	//   ....[5]....
        /*00a4*/ 	.word	0x00006680


	//   ....[6]....
        /*00a8*/ 	.word	0x00007660


	//   ....[7]....
        /*00ac*/ 	.word	0x00008640


	//----- nvinfo : EIATTR_EXIT_INSTR_OFFSETS
	.align		4
.L_4177:
        /*00b0*/ 	.byte	0x04, 0x1c
        /*00b2*/ 	.short	(.L_4179 - .L_4178)


	//   ....[0]....
.L_4178:
        /*00b4*/ 	.word	0x00007720


	//   ....[1]....
        /*00b8*/ 	.word	0x00007870


	//   ....[2]....
        /*00bc*/ 	.word	0x000078b0


	//   ....[3]....
        /*00c0*/ 	.word	0x00007950


	//   ....[4]....
        /*00c4*/ 	.word	0x00007990


	//   ....[5]....
        /*00c8*/ 	.word	0x000079d0


	//   ....[6]....
        /*00cc*/ 	.word	0x00007a60


	//   ....[7]....
        /*00d0*/ 	.word	0x00007a80


	//   ....[8]....
        /*00d4*/ 	.word	0x00007b20


	//   ....[9]....
        /*00d8*/ 	.word	0x00007b70


	//   ....[10]....
        /*00dc*/ 	.word	0x00007bc0


	//   ....[11]....
        /*00e0*/ 	.word	0x00007c90


	//   ....[12]....
        /*00e4*/ 	.word	0x00007cf0


	//   ....[13]....
        /*00e8*/ 	.word	0x00007e80


	//   ....[14]....
        /*00ec*/ 	.word	0x00007fe0


	//   ....[15]....
        /*00f0*/ 	.word	0x00008020


	//   ....[16]....
        /*00f4*/ 	.word	0x000080e0


	//   ....[17]....
        /*00f8*/ 	.word	0x00008260


	//   ....[18]....
        /*00fc*/ 	.word	0x000083e0


	//   ....[19]....
        /*0100*/ 	.word	0x00008540


	//   ....[20]....
        /*0104*/ 	.word	0x00008650


	//   ....[21]....
        /*0108*/ 	.word	0x00008690


	//   ....[22]....
        /*010c*/ 	.word	0x000086d0


	//----- nvinfo : EIATTR_MAX_THREADS
	.align		4
.L_4179:
        /*0110*/ 	.byte	0x04, 0x05
        /*0112*/ 	.short	(.L_4181 - .L_4180)
.L_4180:
        /*0114*/ 	.word	0x00000080
        /*0118*/ 	.word	0x00000001
        /*011c*/ 	.word	0x00000001


	//----- nvinfo : EIATTR_CRS_STACK_SIZE
	.align		4
.L_4181:
        /*0120*/ 	.byte	0x04, 0x1e
        /*0122*/ 	.short	(.L_4183 - .L_4182)
.L_4182:
        /*0124*/ 	.word	0x00000000


	//----- nvinfo : EIATTR_CBANK_PARAM_SIZE
	.align		4
.L_4183:
        /*0128*/ 	.byte	0x03, 0x19
        /*012a*/ 	.short	0x002c


	//----- nvinfo : EIATTR_PARAM_CBANK
	.align		4
        /*012c*/ 	.byte	0x04, 0x0a
        /*012e*/ 	.short	(.L_4185 - .L_4184)
	.align		4
.L_4184:
        /*0130*/ 	.word	index@(.nv.constant0._ZN2at6native27unrolled_elementwise_kernelIZZZNS0_17floor_kernel_cudaERNS_18TensorIteratorBaseEENKUlvE_clEvENKUlvE1_clEvEUlN3c104HalfEE_St5arrayIPcLm2EELi4E23TrivialOffsetCalculatorILi1EjESD_NS0_6memory12LoadWithCastILi1EEENSE_13StoreWithCastILi1EEEEEviT_T0_T2_T3_T4_T5_)
        /*0134*/ 	.short	0x0210
        /*0136*/ 	.short	0x002c


	//----- nvinfo : EIATTR_SW_WAR
	.align		4
.L_4185:
        /*0138*/ 	.byte	0x04, 0x36
        /*013a*/ 	.short	(.L_4187 - .L_4186)
.L_4186:
        /*013c*/ 	.word	0x00000008
.L_4187:


//--------------------- .nv.info._ZN2at6native18elementwise_kernelILi128ELi4EZNS0_22gpu_kernel_impl_nocastIZZZNS0_17floor_kernel_cudaERNS_18TensorIteratorBaseEENKUlvE_clEvENKUlvE1_clEvEUlN3c104HalfEE_EEvS4_RKT_EUliE_EEviT1_ --------------------------
	.section	.nv.info._ZN2at6native18elementwise_kernelILi128ELi4EZNS0_22gpu_kernel_impl_nocastIZZZNS0_17floor_kernel_cudaERNS_18TensorIteratorBaseEENKUlvE_clEvENKUlvE1_clEvEUlN3c104HalfEE_EEvS4_RKT_EUliE_EEviT1_,"",@"SHT_CUDA_INFO"
	.sectionflags	@""
	.align	4


	//----- nvinfo : EIATTR_CUDA_API_VERSION
	.align		4
        /*0000*/ 	.byte	0x04, 0x37
        /*0002*/ 	.short	(.L_4189 - .L_4188)
.L_4188:
        /*0004*/ 	.word	0x00000082


	//----- nvinfo : EIATTR_KPARAM_INFO
	.align		4
.L_4189:
        /*0008*/ 	.byte	0x04, 0x17
        /*000a*/ 	.short	(.L_4191 - .L_4190)
.L_4190:
        /*000c*/ 	.word	0x00000000
        /*0010*/ 	.short	0x0001
        /*0012*/ 	.short	0x0008
        /*0014*/ 	.byte	0x00, 0xf0, 0x61, 0x08


	//----- nvinfo : EIATTR_KPARAM_INFO
	.align		4
.L_4191:
        /*0018*/ 	.byte	0x04, 0x17
        /*001a*/ 	.short	(.L_4193 - .L_4192)
.L_4192:
        /*001c*/ 	.word	0x00000000
        /*0020*/ 	.short	0x0000
        /*0022*/ 	.short	0x0000
        /*0024*/ 	.byte	0x00, 0xf0, 0x11, 0x00


	//----- nvinfo : EIATTR_SPARSE_MMA_MASK
	.align		4
.L_4193:
        /*0028*/ 	.byte	0x03, 0x50
        /*002a*/ 	.short	0x0000


	//----- nvinfo : EIATTR_MAXREG_COUNT
	.align		4
        /*002c*/ 	.byte	0x03, 0x1b
        /*002e*/ 	.short	0x0080


	//----- nvinfo : EIATTR_MERCURY_ISA_VERSION
	.align		4
        /*0030*/ 	.byte	0x03, 0x5f
        /*0032*/ 	.short	0x0101


	//----- nvinfo : EIATTR_EXIT_INSTR_OFFSETS
	.align		4
        /*0034*/ 	.byte	0x04, 0x1c
        /*0036*/ 	.short	(.L_4195 - .L_4194)


	//   ....[0]....
.L_4194:
        /*0038*/ 	.word	0x00003bf0


	//   ....[1]....
        /*003c*/ 	.word	0x00004f90


	//----- nvinfo : EIATTR_MAX_THREADS
	.align		4
.L_4195:
        /*0040*/ 	.byte	0x04, 0x05
        /*0042*/ 	.short	(.L_4197 - .L_4196)
.L_4196:
        /*0044*/ 	.word	0x00000080
        /*0048*/ 	.word	0x00000001
        /*004c*/ 	.word	0x00000001


	//----- nvinfo : EIATTR_CRS_STACK_SIZE
	.align		4
.L_4197:
        /*0050*/ 	.byte	0x04, 0x1e
        /*0052*/ 	.short	(.L_4199 - .L_4198)
.L_4198:
        /*0054*/ 	.word	0x00000000


	//----- nvinfo : EIATTR_CBANK_PARAM_SIZE
	.align		4
.L_4199:
        /*0058*/ 	.byte	0x03, 0x19
        /*005a*/ 	.short	0x0220


	//----- nvinfo : EIATTR_PARAM_CBANK
	.align		4
        /*005c*/ 	.byte	0x04, 0x0a
        /*005e*/ 	.short	(.L_4201 - .L_4200)
	.align		4
.L_4200:
        /*0060*/ 	.word	index@(.nv.constant0._ZN2at6native18elementwise_kernelILi128ELi4EZNS0_22gpu_kernel_impl_nocastIZZZNS0_17floor_kernel_cudaERNS_18TensorIteratorBaseEENKUlvE_clEvENKUlvE1_clEvEUlN3c104HalfEE_EEvS4_RKT_EUliE_EEviT1_)
        /*0064*/ 	.short	0x0210
        /*0066*/ 	.short	0x0220


	//----- nvinfo : EIATTR_SW_WAR
	.align		4
.L_4201:
        /*0068*/ 	.byte	0x04, 0x36
        /*006a*/ 	.short	(.L_4203 - .L_4202)
.L_4202:
        /*006c*/ 	.word	0x00000008
.L_4203:


//--------------------- .nv.info._ZN2at6native27unrolled_elementwise_kernelIZZZNS0_17floor_kernel_cudaERNS_18TensorIteratorBaseEENKUlvE_clEvENKUlvE1_clEvEUlN3c104HalfEE_St5arrayIPcLm2EELi4E23TrivialOffsetCalculatorILi1EjESD_NS0_6memory15LoadWithoutCastENSE_16StoreWithoutCastEEEviT_T0_T2_T3_T4_T5_ --------------------------
	.section	.nv.info._ZN2at6native27unrolled_elementwise_kernelIZZZNS0_17floor_kernel_cudaERNS_18TensorIteratorBaseEENKUlvE_clEvENKUlvE1_clEvEUlN3c104HalfEE_St5arrayIPcLm2EELi4E23TrivialOffsetCalculatorILi1EjESD_NS0_6memory15LoadWithoutCastENSE_16StoreWithoutCastEEEviT_T0_T2_T3_T4_T5_,"",@"SHT_CUDA_INFO"
	.sectionflags	@""
	.align	4


	//----- nvinfo : EIATTR_CUDA_API_VERSION
	.align		4
        /*0000*/ 	.byte	0x04, 0x37
        /*0002*/ 	.short	(.L_4205 - .L_4204)
.L_4204:
        /*0004*/ 	.word	0x00000082


	//----- nvinfo : EIATTR_KPARAM_INFO
	.align		4
.L_4205:
        /*0008*/ 	.byte	0x04, 0x17
        /*000a*/ 	.short	(.L_4207 - .L_4206)
.L_4206:
        /*000c*/ 	.word	0x00000000
        /*0010*/ 	.short	0x0006
        /*0012*/ 	.short	0x001b
        /*0014*/ 	.byte	0x00, 0xf0, 0x05, 0x00


	//----- nvinfo : EIATTR_KPARAM_INFO
	.align		4
.L_4207:
        /*0018*/ 	.byte	0x04, 0x17
        /*001a*/ 	.short	(.L_4209 - .L_4208)
.L_4208:
        /*001c*/ 	.word	0x00000000
        /*0020*/ 	.short	0x0005
        /*0022*/ 	.short	0x001a
        /*0024*/ 	.byte	0x00, 0xf0, 0x05, 0x00


	//----- nvinfo : EIATTR_KPARAM_INFO
	.align		4
.L_4209:
        /*0028*/ 	.byte	0x04, 0x17
        /*002a*/ 	.short	(.L_4211 - .L_4210)
.L_4210:
        /*002c*/ 	.word	0x00000000
        /*0030*/ 	.short	0x0004
        /*0032*/ 	.short	0x0019
        /*0034*/ 	.byte	0x00, 0xf0, 0x05, 0x00


	//----- nvinfo : EIATTR_KPARAM_INFO
	.align		4
.L_4211:
        /*0038*/ 	.byte	0x04, 0x17
        /*003a*/ 	.short	(.L_4213 - .L_4212)
.L_4212:
        /*003c*/ 	.word	0x00000000
        /*0040*/ 	.short	0x0003
        /*0042*/ 	.short	0x0018
        /*0044*/ 	.byte	0x00, 0xf0, 0x05, 0x00


	//----- nvinfo : EIATTR_KPARAM_INFO
	.align		4
.L_4213:
        /*0048*/ 	.byte	0x04, 0x17
        /*004a*/ 	.short	(.L_4215 - .L_4214)
.L_4214:
        /*004c*/ 	.word	0x00000000
        /*0050*/ 	.short	0x0002
        /*0052*/ 	.short	0x0008
        /*0054*/ 	.byte	0x00, 0xf0, 0x41, 0x00


	//----- nvinfo : EIATTR_KPARAM_INFO
	.align		4
.L_4215:
        /*0058*/ 	.byte	0x04, 0x17
        /*005a*/ 	.short	(.L_4217 - .L_4216)
.L_4216:
        /*005c*/ 	.word	0x00000000
        /*0060*/ 	.short	0x0001
        /*0062*/ 	.short	0x0004
        /*0064*/ 	.byte	0x00, 0xf0, 0x05, 0x00


	//----- nvinfo : EIATTR_KPARAM_INFO
	.align		4
.L_4217:
        /*0068*/ 	.byte	0x04, 0x17
        /*006a*/ 	.short	(.L_4219 - .L_4218)
.L_4218:
        /*006c*/ 	.word	0x00000000
        /*0070*/ 	.short	0x0000
        /*0072*/ 	.short	0x0000
        /*0074*/ 	.byte	0x00, 0xf0, 0x11, 0x00


	//----- nvinfo : EIATTR_SPARSE_MMA_MASK
	.align		4
.L_4219:
        /*0078*/ 	.byte	0x03, 0x50
        /*007a*/ 	.short	0x0000


	//----- nvinfo : EIATTR_MAXREG_COUNT
	.align		4
        /*007c*/ 	.byte	0x03, 0x1b
        /*007e*/ 	.short	0x00ff


	//----- nvinfo : EIATTR_MERCURY_ISA_VERSION
	.align		4
        /*0080*/ 	.byte	0x03, 0x5f
        /*0082*/ 	.short	0x0101


	//----- nvinfo : EIATTR_EXIT_INSTR_OFFSETS
	.align		4
        /*0084*/ 	.byte	0x04, 0x1c
        /*0086*/ 	.short	(.L_4221 - .L_4220)


	//   ....[0]....
.L_4220:
        /*0088*/ 	.word	0x00000470


	//   ....[1]....
        /*008c*/ 	.word	0x000004e0


	//----- nvinfo : EIATTR_MAX_THREADS
	.align		4
.L_4221:
        /*0090*/ 	.byte	0x04, 0x05
        /*0092*/ 	.short	(.L_4223 - .L_4222)
.L_4222:
        /*0094*/ 	.word	0x00000080
        /*0098*/ 	.word	0x00000001
        /*009c*/ 	.word	0x00000001


	//----- nvinfo : EIATTR_CRS_STACK_SIZE
	.align		4
.L_4223:
        /*00a0*/ 	.byte	0x04, 0x1e
        /*00a2*/ 	.short	(.L_4225 - .L_4224)
.L_4224:
        /*00a4*/ 	.word	0x00000000


	//----- nvinfo : EIATTR_CBANK_PARAM_SIZE
	.align		4
.L_4225:
        /*00a8*/ 	.byte	0x03, 0x19
        /*00aa*/ 	.short	0x001c


	//----- nvinfo : EIATTR_PARAM_CBANK
	.align		4
        /*00ac*/ 	.byte	0x04, 0x0a
        /*00ae*/ 	.short	(.L_4227 - .L_4226)
	.align		4
.L_4226:
        /*00b0*/ 	.word	index@(.nv.constant0._ZN2at6native27unrolled_elementwise_kernelIZZZNS0_17floor_kernel_cudaERNS_18TensorIteratorBaseEENKUlvE_clEvENKUlvE1_clEvEUlN3c104HalfEE_St5arrayIPcLm2EELi4E23TrivialOffsetCalculatorILi1EjESD_NS0_6memory15LoadWithoutCastENSE_16StoreWithoutCastEEEviT_T0_T2_T3_T4_T5_)
        /*00b4*/ 	.short	0x0210
        /*00b6*/ 	.short	0x001c


	//----- nvinfo : EIATTR_SW_WAR
	.align		4
.L_4227:
        /*00b8*/ 	.byte	0x04, 0x36
        /*00ba*/ 	.short	(.L_4229 - .L_4228)
.L_4228:
        /*00bc*/ 	.word	0x00000008
.L_4229:


//--------------------- .nv.info._ZN2at6native29vectorized_elementwise_kernelILi2EZZZNS0_17floor_kernel_cudaERNS_18TensorIteratorBaseEENKUlvE_clEvENKUlvE1_clEvEUlN3c104HalfEE_St5arrayIPcLm2EEEEviT0_T1_ --------------------------
	.section	.nv.info._ZN2at6native29vectorized_elementwise_kernelILi2EZZZNS0_17floor_kernel_cudaERNS_18TensorIteratorBaseEENKUlvE_clEvENKUlvE1_clEvEUlN3c104HalfEE_St5arrayIPcLm2EEEEviT0_T1_,"",@"SHT_CUDA_INFO"
	.sectionflags	@""
	.align	4


	//----- nvinfo : EIATTR_CUDA_API_VERSION
	.align		4
        /*0000*/ 	.byte	0x04, 0x37
        /*0002*/ 	.short	(.L_4231 - .L_4230)
.L_4230:
        /*0004*/ 	.word	0x00000082


	//----- nvinfo : EIATTR_KPARAM_INFO
	.align		4
.L_4231:
        /*0008*/ 	.byte	0x04, 0x17
        /*000a*/ 	.short	(.L_4233 - .L_4232)
.L_4232:
        /*000c*/ 	.word	0x00000000
        /*0010*/ 	.short	0x0002
        /*0012*/ 	.short	0x0008
        /*0014*/ 	.byte	0x00, 0xf0, 0x41, 0x00


	//----- nvinfo : EIATTR_KPARAM_INFO
	.align		4
.L_4233:
        /*0018*/ 	.byte	0x04, 0x17
        /*001a*/ 	.short	(.L_4235 - .L_4234)
.L_4234:
        /*001c*/ 	.word	0x00000000
        /*0020*/ 	.short	0x0001
        /*0022*/ 	.short	0x0004
        /*0024*/ 	.byte	0x00, 0xf0, 0x05, 0x00


	//----- nvinfo : EIATTR_KPARAM_INFO
	.align		4
.L_4235:
        /*0028*/ 	.byte	0x04, 0x17
        /*002a*/ 	.short	(.L_4237 - .L_4236)
.L_4236:
        /*002c*/ 	.word	0x00000000
        /*0030*/ 	.short	0x0000
        /*0032*/ 	.short	0x0000
        /*0034*/ 	.byte	0x00, 0xf0, 0x11, 0x00


	//----- nvinfo : EIATTR_SPARSE_MMA_MASK
	.align		4
.L_4237:
        /*0038*/ 	.byte	0x03, 0x50
        /*003a*/ 	.short	0x0000


	//----- nvinfo : EIATTR_MAXREG_COUNT
	.align		4
        /*003c*/ 	.byte	0x03, 0x1b
        /*003e*/ 	.short	0x00ff


	//----- nvinfo : EIATTR_MERCURY_ISA_VERSION
	.align		4
        /*0040*/ 	.byte	0x03, 0x5f
        /*0042*/ 	.short	0x0101


	//----- nvinfo : EIATTR_EXIT_INSTR_OFFSETS
	.align		4
        /*0044*/ 	.byte	0x04, 0x1c
        /*0046*/ 	.short	(.L_4239 - .L_4238)


	//   ....[0]....
.L_4238:
        /*0048*/ 	.word	0x000002b0


	//   ....[1]....
        /*004c*/ 	.word	0x00000c00


	//   ....[2]....
        /*0050*/ 	.word	0x00000c50


	//----- nvinfo : EIATTR_MAX_THREADS
	.align		4
.L_4239:
        /*0054*/ 	.byte	0x04, 0x05
        /*0056*/ 	.short	(.L_4241 - .L_4240)
.L_4240:
        /*0058*/ 	.word	0x00000080
        /*005c*/ 	.word	0x00000001
        /*0060*/ 	.word	0x00000001


	//----- nvinfo : EIATTR_CRS_STACK_SIZE
	.align		4
.L_4241:
        /*0064*/ 	.byte	0x04, 0x1e
        /*0066*/ 	.short	(.L_4243 - .L_4242)
.L_4242:
        /*0068*/ 	.word	0x00000000


	//----- nvinfo : EIATTR_CBANK_PARAM_SIZE
	.align		4
.L_4243:
        /*006c*/ 	.byte	0x03, 0x19
        /*006e*/ 	.short	0x0018


	//----- nvinfo : EIATTR_PARAM_CBANK
	.align		4
        /*0070*/ 	.byte	0x04, 0x0a
        /*0072*/ 	.short	(.L_4245 - .L_4244)
	.align		4
.L_4244:
        /*0074*/ 	.word	index@(.nv.constant0._ZN2at6native29vectorized_elementwise_kernelILi2EZZZNS0_17floor_kernel_cudaERNS_18TensorIteratorBaseEENKUlvE_clEvENKUlvE1_clEvEUlN3c104HalfEE_St5arrayIPcLm2EEEEviT0_T1_)
        /*0078*/ 	.short	0x0210
        /*007a*/ 	.short	0x0018


	//----- nvinfo : EIATTR_SW_WAR
	.align		4
.L_4245:
        /*007c*/ 	.byte	0x04, 0x36
        /*007e*/ 	.short	(.L_4247 - .L_4246)
.L_4246:
        /*0080*/ 	.word	0x00000008
.L_4247:


//--------------------- .nv.info._ZN2at6native29vectorized_elementwise_kernelILi4EZZZNS0_17floor_kernel_cudaERNS_18TensorIteratorBaseEENKUlvE_clEvENKUlvE1_clEvEUlN3c104HalfEE_St5arrayIPcLm2EEEEviT0_T1_ --------------------------
	.section	.nv.info._ZN2at6native29vectorized_elementwise_kernelILi4EZZZNS0_17floor_kernel_cudaERNS_18TensorIteratorBaseEENKUlvE_clEvENKUlvE1_clEvEUlN3c104HalfEE_St5arrayIPcLm2EEEEviT0_T1_,"",@"SHT_CUDA_INFO"
	.sectionflags	@""
	.align	4


	//----- nvinfo : EIATTR_CUDA_API_VERSION
	.align		4
        /*0000*/ 	.byte	0x04, 0x37
        /*0002*/ 	.short	(.L_4249 - .L_4248)
.L_4248:
        /*0004*/ 	.word	0x00000082


	//----- nvinfo : EIATTR_KPARAM_INFO
	.align		4
.L_4249:
        /*0008*/ 	.byte	0x04, 0x17
        /*000a*/ 	.short	(.L_4251 - .L_4250)
.L_4250:
        /*000c*/ 	.word	0x00000000
        /*0010*/ 	.short	0x0002
        /*0012*/ 	.short	0x0008
        /*0014*/ 	.byte	0x00, 0xf0, 0x41, 0x00


	//----- nvinfo : EIATTR_KPARAM_INFO
	.align		4
.L_4251:
        /*0018*/ 	.byte	0x04, 0x17
        /*001a*/ 	.short	(.L_4253 - .L_4252)
.L_4252:
        /*001c*/ 	.word	0x00000000
        /*0020*/ 	.short	0x0001
        /*0022*/ 	.short	0x0004
        /*0024*/ 	.byte	0x00, 0xf0, 0x05, 0x00


	//----- nvinfo : EIATTR_KPARAM_INFO
	.align		4
.L_4253:
        /*0028*/ 	.byte	0x04, 0x17
        /*002a*/ 	.short	(.L_4255 - .L_4254)
.L_4254:
        /*002c*/ 	.word	0x00000000
        /*0030*/ 	.short	0x0000
        /*0032*/ 	.short	0x0000
        /*0034*/ 	.byte	0x00, 0xf0, 0x11, 0x00


	//----- nvinfo : EIATTR_SPARSE_MMA_MASK
	.align		4
.L_4255:
        /*0038*/ 	.byte	0x03, 0x50
        /*003a*/ 	.short	0x0000


	//----- nvinfo : EIATTR_MAXREG_COUNT
	.align		4
        /*003c*/ 	.byte	0x03, 0x1b
        /*003e*/ 	.short	0x00ff


	//----- nvinfo : EIATTR_MERCURY_ISA_VERSION
	.align		4
        /*0040*/ 	.byte	0x03, 0x5f
        /*0042*/ 	.short	0x0101


	//----- nvinfo : EIATTR_EXIT_INSTR_OFFSETS
	.align		4
        /*0044*/ 	.byte	0x04, 0x1c
        /*0046*/ 	.short	(.L_4257 - .L_4256)


	//   ....[0]....
.L_4256:
        /*0048*/ 	.word	0x00000270


	//   ....[1]....
        /*004c*/ 	.word	0x00000bc0


	//   ....[2]....
        /*0050*/ 	.word	0x00000c10


	//----- nvinfo : EIATTR_MAX_THREADS
	.align		4
.L_4257:
        /*0054*/ 	.byte	0x04, 0x05
        /*0056*/ 	.short	(.L_4259 - .L_4258)
.L_4258:
        /*0058*/ 	.word	0x00000080
        /*005c*/ 	.word	0x00000001
        /*0060*/ 	.word	0x00000001


	//----- nvinfo : EIATTR_CRS_STACK_SIZE
	.align		4
.L_4259:
        /*0064*/ 	.byte	0x04, 0x1e
        /*0066*/ 	.short	(.L_4261 - .L_4260)
.L_4260:
        /*0068*/ 	.word	0x00000000


	//----- nvinfo : EIATTR_CBANK_PARAM_SIZE
	.align		4
.L_4261:
        /*006c*/ 	.byte	0x03, 0x19
        /*006e*/ 	.short	0x0018


	//----- nvinfo : EIATTR_PARAM_CBANK
	.align		4
        /*0070*/ 	.byte	0x04, 0x0a
        /*0072*/ 	.short	(.L_4263 - .L_4262)
	.align		4
.L_4262:
        /*0074*/ 	.word	index@(.nv.constant0._ZN2at6native29vectorized_elementwise_kernelILi4EZZZNS0_17floor_kernel_cudaERNS_18TensorIteratorBaseEENKUlvE_clEvENKUlvE1_clEvEUlN3c104HalfEE_St5arrayIPcLm2EEEEviT0_T1_)
        /*0078*/ 	.short	0x0210
        /*007a*/ 	.short	0x0018


	//----- nvinfo : EIATTR_SW_WAR
	.align		4
.L_4263:
        /*007c*/ 	.byte	0x04, 0x36
        /*007e*/ 	.short	(.L_4265 - .L_4264)
.L_4264:
        /*0080*/ 	.word	0x00000008
.L_4265:


//--------------------- .nv.info._ZN2at6native29vectorized_elementwise_kernelILi8EZZZNS0_17floor_kernel_cudaERNS_18TensorIteratorBaseEENKUlvE_clEvENKUlvE1_clEvEUlN3c104HalfEE_St5arrayIPcLm2EEEEviT0_T1_ --------------------------
	.section	.nv.info._ZN2at6native29vectorized_elementwise_kernelILi8EZZZNS0_17floor_kernel_cudaERNS_18TensorIteratorBaseEENKUlvE_clEvENKUlvE1_clEvEUlN3c104HalfEE_St5arrayIPcLm2EEEEviT0_T1_,"",@"SHT_CUDA_INFO"
	.sectionflags	@""
	.align	4


	//----- nvinfo : EIATTR_CUDA_API_VERSION
	.align		4
        /*0000*/ 	.byte	0x04, 0x37
        /*0002*/ 	.short	(.L_4267 - .L_4266)
.L_4266:
        /*0004*/ 	.word	0x00000082


	//----- nvinfo : EIATTR_KPARAM_INFO
	.align		4
.L_4267:
        /*0008*/ 	.byte	0x04, 0x17
        /*000a*/ 	.short	(.L_4269 - .L_4268)
.L_4268:
        /*000c*/ 	.word	0x00000000
        /*0010*/ 	.short	0x0002
        /*0012*/ 	.short	0x0008
        /*0014*/ 	.byte	0x00, 0xf0, 0x41, 0x00


	//----- nvinfo : EIATTR_KPARAM_INFO
	.align		4
.L_4269:
        /*0018*/ 	.byte	0x04, 0x17
        /*001a*/ 	.short	(.L_4271 - .L_4270)
.L_4270:
        /*001c*/ 	.word	0x00000000
        /*0020*/ 	.short	0x0001
        /*0022*/ 	.short	0x0004
        /*0024*/ 	.byte	0x00, 0xf0, 0x05, 0x00


	//----- nvinfo : EIATTR_KPARAM_INFO
	.align		4
.L_4271:
        /*0028*/ 	.byte	0x04, 0x17
        /*002a*/ 	.short	(.L_4273 - .L_4272)
.L_4272:
        /*002c*/ 	.word	0x00000000
        /*0030*/ 	.short	0x0000
        /*0032*/ 	.short	0x0000
        /*0034*/ 	.byte	0x00, 0xf0, 0x11, 0x00


	//----- nvinfo : EIATTR_SPARSE_MMA_MASK
	.align		4
.L_4273:
        /*0038*/ 	.byte	0x03, 0x50
        /*003a*/ 	.short	0x0000


	//----- nvinfo : EIATTR_MAXREG_COUNT
	.align		4
        /*003c*/ 	.byte	0x03, 0x1b
        /*003e*/ 	.short	0x00ff


	//----- nvinfo : EIATTR_MERCURY_ISA_VERSION
	.align		4
        /*0040*/ 	.byte	0x03, 0x5f
        /*0042*/ 	.short	0x0101


	//----- nvinfo : EIATTR_EXIT_INSTR_OFFSETS
	.align		4
        /*0044*/ 	.byte	0x04, 0x1c
        /*0046*/ 	.short	(.L_4275 - .L_4274)


	//   ....[0]....
.L_4274:
        /*0048*/ 	.word	0x00000250


	//   ....[1]....
        /*004c*/ 	.word	0x00000ba0


	//   ....[2]....
        /*0050*/ 	.word	0x00000bf0


	//----- nvinfo : EIATTR_MAX_THREADS
	.align		4
.L_4275:
        /*0054*/ 	.byte	0x04, 0x05
        /*0056*/ 	.short	(.L_4277 - .L_4276)
.L_4276:
        /*0058*/ 	.word	0x00000080
        /*005c*/ 	.word	0x00000001
        /*0060*/ 	.word	0x00000001


	//----- nvinfo : EIATTR_CRS_STACK_SIZE
	.align		4
.L_4277:
        /*0064*/ 	.byte	0x04, 0x1e
        /*0066*/ 	.short	(.L_4279 - .L_4278)
.L_4278:
        /*0068*/ 	.word	0x00000000


	//----- nvinfo : EIATTR_CBANK_PARAM_SIZE
	.align		4
.L_4279:
        /*006c*/ 	.byte	0x03, 0x19
        /*006e*/ 	.short	0x0018


	//----- nvinfo : EIATTR_PARAM_CBANK
	.align		4
        /*0070*/ 	.byte	0x04, 0x0a
        /*0072*/ 	.short	(.L_4281 - .L_4280)
	.align		4
.L_4280:
        /*0074*/ 	.word	index@(.nv.constant0._ZN2at6native29vectorized_elementwise_kernelILi8EZZZNS0_17floor_kernel_cudaERNS_18TensorIteratorBaseEENKUlvE_clEvENKUlvE1_clEvEUlN3c104HalfEE_St5arrayIPcLm2EEEEviT0_T1_)
        /*0078*/ 	.short	0x0210
        /*007a*/ 	.short	0x0018


	//----- nvinfo : EIATTR_SW_WAR
	.align		4
.L_4281:
        /*007c*/ 	.byte	0x04, 0x36
        /*007e*/ 	.short	(.L_4283 - .L_4282)
.L_4282:
        /*0080*/ 	.word	0x00000008
.L_4283:


//--------------------- .nv.info._ZN2at6native18elementwise_kernelILi128ELi4EZNS0_15gpu_kernel_implIZZZNS0_17floor_kernel_cudaERNS_18TensorIteratorBaseEENKUlvE_clEvENKUlvE0_clEvEUlfE_EEvS4_RKT_EUliE_EEviT1_ --------------------------
	.section	.nv.info._ZN2at6native18elementwise_kernelILi128ELi4EZNS0_15gpu_kernel_implIZZZNS0_17floor_kernel_cudaERNS_18TensorIteratorBaseEENKUlvE_clEvENKUlvE0_clEvEUlfE_EEvS4_RKT_EUliE_EEviT1_,"",@"SHT_CUDA_INFO"
	.sectionflags	@""
	.align	4


	//----- nvinfo : EIATTR_CUDA_API_VERSION
	.align		4
        /*0000*/ 	.byte	0x04, 0x37
        /*0002*/ 	.short	(.L_4285 - .L_4284)
.L_4284:
        /*0004*/ 	.word	0x00000082


	//----- nvinfo : EIATTR_KPARAM_INFO
	.align		4
.L_4285:
        /*0008*/ 	.byte	0x04, 0x17
        /*000a*/ 	.short	(.L_4287 - .L_4286)
.L_4286:
        /*000c*/ 	.word	0x00000000
        /*0010*/ 	.short	0x0001
        /*0012*/ 	.short	0x0008
        /*0014*/ 	.byte	0x00, 0xf0, 0x61, 0x08


	//----- nvinfo : EIATTR_KPARAM_INFO
	.align		4
.L_4287:
        /*0018*/ 	.byte	0x04, 0x17
        /*001a*/ 	.short	(.L_4289 - .L_4288)
.L_4288:
        /*001c*/ 	.word	0x00000000
        /*0020*/ 	.short	0x0000
        /*0022*/ 	.short	0x0000
        /*0024*/ 	.byte	0x00, 0xf0, 0x11, 0x00


	//----- nvinfo : EIATTR_SPARSE_MMA_MASK
	.align		4
.L_4289:
        /*0028*/ 	.byte	0x03, 0x50
        /*002a*/ 	.short	0x0000


	//----- nvinfo : EIATTR_MAXREG_COUNT
	.align		4
        /*002c*/ 	.byte	0x03, 0x1b
        /*002e*/ 	.short	0x0080


	//----- nvinfo : EIATTR_EXTERNS
	.align		4
        /*0030*/ 	.byte	0x04, 0x0f
        /*0032*/ 	.short	(.L_4291 - .L_4290)


	//   ....[0]....
	.align		4
.L_4290:
        /*0034*/ 	.word	index@(__assertfail)


	//----- nvinfo : EIATTR_MERCURY_ISA_VERSION
	.align		4
.L_4291:
        /*0038*/ 	.byte	0x03, 0x5f
        /*003a*/ 	.short	0x0101


	//----- nvinfo : EIATTR_SYSCALL_OFFSETS
	.align		4
        /*003c*/ 	.byte	0x04, 0x46
        /*003e*/ 	.short	(.L_4293 - .L_4292)


	//   ....[0]....
.L_4292:
        /*0040*/ 	.word	0x00002150


	//   ....[1]....
        /*0044*/ 	.word	0x00002fa0


	//   ....[2]....
        /*0048*/ 	.word	0x00005130


	//   ....[3]....
        /*004c*/ 	.word	0x00005f80


	//   ....[4]....
        /*0050*/ 	.word	0x00008100


	//   ....[5]....
        /*0054*/ 	.word	0x00008f50


	//   ....[6]....
        /*0058*/ 	.word	0x0000b0c0


	//   ....[7]....
        /*005c*/ 	.word	0x0000bf10


	//----- nvinfo : EIATTR_EXIT_INSTR_OFFSETS
	.align		4
.L_4293:
        /*0060*/ 	.byte	0x04, 0x1c
        /*0062*/ 	.short	(.L_4295 - .L_4294)


	//   ....[0]....
.L_4294:
        /*0064*/ 	.word	0x00009000


	//   ....[1]....
        /*0068*/ 	.word	0x0000b240


	//   ....[2]....
        /*006c*/ 	.word	0x0000b270


	//   ....[3]....
        /*0070*/ 	.word	0x0000b300


	//   ....[4]....
        /*0074*/ 	.word	0x0000b330


	//   ....[5]....
        /*0078*/ 	.word	0x0000b360


	//   ....[6]....
        /*007c*/ 	.word	0x0000b3e0


	//   ....[7]....
        /*0080*/ 	.word	0x0000b410


	//   ....[8]....
        /*0084*/ 	.word	0x0000b4a0


	//   ....[9]....
        /*0088*/ 	.word	0x0000b4e0


	//   ....[10]....
        /*008c*/ 	.word	0x0000b520


	//   ....[11]....
        /*0090*/ 	.word	0x0000b5e0


	//   ....[12]....
        /*0094*/ 	.word	0x0000b630


	//   ....[13]....
        /*0098*/ 	.word	0x0000b7b0


	//   ....[14]....
        /*009c*/ 	.word	0x0000b900


	//   ....[15]....
        /*00a0*/ 	.word	0x0000b930


	//   ....[16]....
        /*00a4*/ 	.word	0x0000b9e0


	//   ....[17]....
        /*00a8*/ 	.word	0x0000bb50


	//   ....[18]....
        /*00ac*/ 	.word	0x0000bcc0


	//   ....[19]....
        /*00b0*/ 	.word	0x0000be10


	//   ....[20]....
        /*00b4*/ 	.word	0x0000bf20


	//   ....[21]....
        /*00b8*/ 	.word	0x0000bf50


	//   ....[22]....
        /*00bc*/ 	.word	0x0000bf80


	//----- nvinfo : EIATTR_MAX_THREADS
	.align		4
.L_4295:
        /*00c0*/ 	.byte	0x04, 0x05
        /*00c2*/ 	.short	(.L_4297 - .L_4296)
.L_4296:
        /*00c4*/ 	.word	0x00000080
        /*00c8*/ 	.word	0x00000001
        /*00cc*/ 	.word	0x00000001


	//----- nvinfo : EIATTR_CRS_STACK_SIZE
	.align		4
.L_4297:
        /*00d0*/ 	.byte	0x04, 0x1e
        /*00d2*/ 	.short	(.L_4299 - .L_4298)
.L_4298:
        /*00d4*/ 	.word	0x00000000


	//----- nvinfo : EIATTR_CBANK_PARAM_SIZE
	.align		4
.L_4299:
        /*00d8*/ 	.byte	0x03, 0x19
        /*00da*/ 	.short	0x0220


	//----- nvinfo : EIATTR_PARAM_CBANK
	.align		4
        /*00dc*/ 	.byte	0x04, 0x0a
        /*00de*/ 	.short	(.L_4301 - .L_4300)
	.align		4
.L_4300:
        /*00e0*/ 	.word	index@(.nv.constant0._ZN2at6native18elementwise_kernelILi128ELi4EZNS0_15gpu_kernel_implIZZZNS0_17floor_kernel_cudaERNS_18TensorIteratorBaseEENKUlvE_clEvENKUlvE0_clEvEUlfE_EEvS4_RKT_EUliE_EEviT1_)
        /*00e4*/ 	.short	0x0210
        /*00e6*/ 	.short	0x0220


	//----- nvinfo : EIATTR_SW_WAR
	.align		4
.L_4301:
        /*00e8*/ 	.byte	0x04, 0x36
        /*00ea*/ 	.short	(.L_4303 - .L_4302)
.L_4302:
        /*00ec*/ 	.word	0x00000008
.L_4303:


//--------------------- .nv.info._ZN2at6native27unrolled_elementwise_kernelIZZZNS0_17floor_kernel_cudaERNS_18TensorIteratorBaseEENKUlvE_clEvENKUlvE0_clEvEUlfE_St5arrayIPcLm2EELi4E23TrivialOffsetCalculatorILi1EjESB_NS0_6memory12LoadWithCastILi1EEENSC_13StoreWithCastILi1EEEEEviT_T0_T2_T3_T4_T5_ --------------------------
	.section	.nv.info._ZN2at6native27unrolled_elementwise_kernelIZZZNS0_17floor_kernel_cudaERNS_18TensorIteratorBaseEENKUlvE_clEvENKUlvE0_clEvEUlfE_St5arrayIPcLm2EELi4E23TrivialOffsetCalculatorILi1EjESB_NS0_6memory12LoadWithCastILi1EEENSC_13StoreWithCastILi1EEEEEviT_T0_T2_T3_T4_T5_,"",@"SHT_CUDA_INFO"
	.sectionflags	@""
	.align	4


	//----- nvinfo : EIATTR_CUDA_API_VERSION
	.align		4
        /*0000*/ 	.byte	0x04, 0x37
        /*0002*/ 	.short	(.L_4305 - .L_4304)
.L_4304:
        /*0004*/ 	.word	0x00000082


	//----- nvinfo : EIATTR_KPARAM_INFO
	.align		4
.L_4305:
        /*0008*/ 	.byte	0x04, 0x17
        /*000a*/ 	.short	(.L_4307 - .L_4306)
.L_4306:
        /*000c*/ 	.word	0x00000000
        /*0010*/ 	.short	0x0006
        /*0012*/ 	.short	0x0024
        /*0014*/ 	.byte	0x00, 0xf0, 0x21, 0x00


	//----- nvinfo : EIATTR_KPARAM_INFO
	.align		4
.L_4307:
        /*0018*/ 	.byte	0x04, 0x17
        /*001a*/ 	.short	(.L_4309 - .L_4308)
.L_4308:
        /*001c*/ 	.word	0x00000000
        /*0020*/ 	.short	0x0005
        /*0022*/ 	.short	0x001c
        /*0024*/ 	.byte	0x00, 0xf0, 0x21, 0x00


	//----- nvinfo : EIATTR_KPARAM_INFO
	.align		4
.L_4309:
        /*0028*/ 	.byte	0x04, 0x17
        /*002a*/ 	.short	(.L_4311 - .L_4310)
.L_4310:
        /*002c*/ 	.word	0x00000000
        /*0030*/ 	.short	0x0004
        /*0032*/ 	.short	0x0019
        /*0034*/ 	.byte	0x00, 0xf0, 0x05, 0x00


	//----- nvinfo : EIATTR_KPARAM_INFO
	.align		4
.L_4311:
        /*0038*/ 	.byte	0x04, 0x17
        /*003a*/ 	.short	(.L_4313 - .L_4312)
.L_4312:
        /*003c*/ 	.word	0x00000000
        /*0040*/ 	.short	0x0003
        /*0042*/ 	.short	0x0018
        /*0044*/ 	.byte	0x00, 0xf0, 0x05, 0x00


	//----- nvinfo : EIATTR_KPARAM_INFO
	.align		4
.L_4313:
        /*0048*/ 	.byte	0x04, 0x17
        /*004a*/ 	.short	(.L_4315 - .L_4314)
.L_4314:
        /*004c*/ 	.word	0x00000000
        /*0050*/ 	.short	0x0002
        /*0052*/ 	.short	0x0008
        /*0054*/ 	.byte	0x00, 0xf0, 0x41, 0x00


	//----- nvinfo : EIATTR_KPARAM_INFO
	.align		4
.L_4315:
        /*0058*/ 	.byte	0x04, 0x17
        /*005a*/ 	.short	(.L_4317 - .L_4316)
.L_4316:
        /*005c*/ 	.word	0x00000000
        /*0060*/ 	.short	0x0001
        /*0062*/ 	.short	0x0004
        /*0064*/ 	.byte	0x00, 0xf0, 0x05, 0x00


	//----- nvinfo : EIATTR_KPARAM_INFO
	.align		4
.L_4317:
        /*0068*/ 	.byte	0x04, 0x17
        /*006a*/ 	.short	(.L_4319 - .L_4318)
.L_4318:
        /*006c*/ 	.word	0x00000000
        /*0070*/ 	.short	0x0000
        /*0072*/ 	.short	0x0000
        /*0074*/ 	.byte	0x00, 0xf0, 0x11, 0x00


	//----- nvinfo : EIATTR_SPARSE_MMA_MASK
	.align		4
.L_4319:
        /*0078*/ 	.byte	0x03, 0x50
        /*007a*/ 	.short	0x0000


	//----- nvinfo : EIATTR_MAXREG_COUNT
	.align		4
        /*007c*/ 	.byte	0x03, 0x1b
        /*007e*/ 	.short	0x00ff


	//----- nvinfo : EIATTR_EXTERNS
	.align		4
        /*0080*/ 	.byte	0x04, 0x0f
        /*0082*/ 	.short	(.L_4321 - .L_4320)


	//   ....[0]....
	.align		4
.L_4320:
        /*0084*/ 	.word	index@(__assertfail)


	//----- nvinfo : EIATTR_MERCURY_ISA_VERSION
	.align		4
.L_4321:
        /*0088*/ 	.byte	0x03, 0x5f
        /*008a*/ 	.short	0x0101


	//----- nvinfo : EIATTR_SYSCALL_OFFSETS
	.align		4
        /*008c*/ 	.byte	0x04, 0x46
        /*008e*/ 	.short	(.L_4323 - .L_4322)


	//   ....[0]....
.L_4322:
        /*0090*/ 	.word	0x00000e80


	//   ....[1]....
        /*0094*/ 	.word	0x00001d30


	//   ....[2]....
        /*0098*/ 	.word	0x00002bf0


	//   ....[3]....
        /*009c*/ 	.word	0x00003a50


	//   ....[4]....
        /*00a0*/ 	.word	0x00004b00


	//   ....[5]....
        /*00a4*/ 	.word	0x000059f0


	//   ....[6]....
        /*00a8*/ 	.word	0x000068a0


	//   ....[7]....
        /*00ac*/ 	.word	0x00007750


	//----- nvinfo : EIATTR_EXIT_INSTR_OFFSETS
	.align		4
.L_4323:
        /*00b0*/ 	.byte	0x04, 0x1c
        /*00b2*/ 	.short	(.L_4325 - .L_4324)


	//   ....[0]....
.L_4324:
        /*00b4*/ 	.word	0x00006940


	//   ....[1]....
        /*00b8*/ 	.word	0x00006a80


	//   ....[2]....
        /*00bc*/ 	.word	0x00006ab0


	//   ....[3]....
        /*00c0*/ 	.word	0x00006b40


	//   ....[4]....
        /*00c4*/ 	.word	0x00006b70


	//   ....[5]....
        /*00c8*/ 	.word	0x00006ba0


	//   ....[6]....
        /*00cc*/ 	.word	0x00006c20


	//   ....[7]....
        /*00d0*/ 	.word	0x00006c50


	//   ....[8]....
        /*00d4*/ 	.word	0x00006ce0


	//   ....[9]....
        /*00d8*/ 	.word	0x00006d20


	//   ....[10]....
        /*00dc*/ 	.word	0x00006d60


	//   ....[11]....
        /*00e0*/ 	.word	0x00006e20


	//   ....[12]....
        /*00e4*/ 	.word	0x00006e70


	//   ....[13]....
        /*00e8*/ 	.word	0x00006ff0


	//   ....[14]....
        /*00ec*/ 	.word	0x00007140


	//   ....[15]....
        /*00f0*/ 	.word	0x00007170


	//   ....[16]....
        /*00f4*/ 	.word	0x00007220


	//   ....[17]....
        /*00f8*/ 	.word	0x00007390


	//   ....[18]....
        /*00fc*/ 	.word	0x00007500


	//   ....[19]....
        /*0100*/ 	.word	0x00007650


	//   ....[20]....
        /*0104*/ 	.word	0x00007760


	//   ....[21]....
        /*0108*/ 	.word	0x00007790


	//   ....[22]....
        /*010c*/ 	.word	0x000077c0


	//----- nvinfo : EIATTR_MAX_THREADS
	.align		4
.L_4325:
        /*0110*/ 	.byte	0x04, 0x05
        /*0112*/ 	.short	(.L_4327 - .L_4326)
.L_4326:
        /*0114*/ 	.word	0x00000080
        /*0118*/ 	.word	0x00000001
        /*011c*/ 	.word	0x00000001


	//----- nvinfo : EIATTR_CRS_STACK_SIZE
	.align		4
.L_4327:
        /*0120*/ 	.byte	0x04, 0x1e
        /*0122*/ 	.short	(.L_4329 - .L_4328)
.L_4328:
        /*0124*/ 	.word	0x00000000


	//----- nvinfo : EIATTR_CBANK_PARAM_SIZE
	.align		4
.L_4329:
        /*0128*/ 	.byte	0x03, 0x19
        /*012a*/ 	.short	0x002c


	//----- nvinfo : EIATTR_PARAM_CBANK
	.align		4
        /*012c*/ 	.byte	0x04, 0x0a
        /*012e*/ 	.short	(.L_4331 - .L_4330)
	.align		4
.L_4330:
        /*0130*/ 	.word	index@(.nv.constant0._ZN2at6native27unrolled_elementwise_kernelIZZZNS0_17floor_kernel_cudaERNS_18TensorIteratorBaseEENKUlvE_clEvENKUlvE0_clEvEUlfE_St5arrayIPcLm2EELi4E23TrivialOffsetCalculatorILi1EjESB_NS0_6memory12LoadWithCastILi1EEENSC_13StoreWithCastILi1EEEEEviT_T0_T2_T3_T4_T5_)
        /*0134*/ 	.short	0x0210
        /*0136*/ 	.short	0x002c


	//----- nvinfo : EIATTR_SW_WAR
	.align		4
.L_4331:
        /*0138*/ 	.byte	0x04, 0x36
        /*013a*/ 	.short	(.L_4333 - .L_4332)
.L_4332:
        /*013c*/ 	.word	0x00000008
.L_4333:


//--------------------- .nv.info._ZN2at6native18elementwise_kernelILi128ELi2EZNS0_22gpu_kernel_impl_nocastIZZZNS0_17floor_kernel_cudaERNS_18TensorIteratorBaseEENKUlvE_clEvENKUlvE0_clEvEUlfE_EEvS4_RKT_EUliE_EEviT1_ --------------------------
	.section	.nv.info._ZN2at6native18elementwise_kernelILi128ELi2EZNS0_22gpu_kernel_impl_nocastIZZZNS0_17floor_kernel_cudaERNS_18TensorIteratorBaseEENKUlvE_clEvENKUlvE0_clEvEUlfE_EEvS4_RKT_EUliE_EEviT1_,"",@"SHT_CUDA_INFO"
	.sectionflags	@""
	.align	4


	//----- nvinfo : EIATTR_CUDA_API_VERSION
	.align		4
        /*0000*/ 	.byte	0x04, 0x37
        /*0002*/ 	.short	(.L_4335 - .L_4334)
.L_4334:
        /*0004*/ 	.word	0x00000082


	//----- nvinfo : EIATTR_KPARAM_INFO
	.align		4
.L_4335:
        /*0008*/ 	.byte	0x04, 0x17
        /*000a*/ 	.short	(.L_4337 - .L_4336)
.L_4336:
        /*000c*/ 	.word	0x00000000
        /*0010*/ 	.short	0x0001
        /*0012*/ 	.short	0x0008
        /*0014*/ 	.byte	0x00, 0xf0, 0x61, 0x08


	//----- nvinfo : EIATTR_KPARAM_INFO
	.align		4
.L_4337:
        /*0018*/ 	.byte	0x04, 0x17
        /*001a*/ 	.short	(.L_4339 - .L_4338)
.L_4338:
        /*001c*/ 	.word	0x00000000
        /*0020*/ 	.short	0x0000
        /*0022*/ 	.short	0x0000
        /*0024*/ 	.byte	0x00, 0xf0, 0x11, 0x00


	//----- nvinfo : EIATTR_SPARSE_MMA_MASK
	.align		4
.L_4339:
        /*0028*/ 	.byte	0x03, 0x50
        /*002a*/ 	.short	0x0000


	//----- nvinfo : EIATTR_MAXREG_COUNT
	.align		4
        /*002c*/ 	.byte	0x03, 0x1b
        /*002e*/ 	.short	0x0080


	//----- nvinfo : EIATTR_MERCURY_ISA_VERSION
	.align		4
        /*0030*/ 	.byte	0x03, 0x5f
        /*0032*/ 	.short	0x0101


	//----- nvinfo : EIATTR_EXIT_INSTR_OFFSETS
	.align		4
        /*0034*/ 	.byte	0x04, 0x1c
        /*0036*/ 	.short	(.L_4341 - .L_4340)


	//   ....[0]....
.L_4340:
        /*0038*/ 	.word	0x00001440


	//   ....[1]....
        /*003c*/ 	.word	0x000027d0


	//----- nvinfo : EIATTR_MAX_THREADS
	.align		4
.L_4341:
        /*0040*/ 	.byte	0x04, 0x05
        /*0042*/ 	.short	(.L_4343 - .L_4342)
.L_4342:
        /*0044*/ 	.word	0x00000080
        /*0048*/ 	.word	0x00000001
        /*004c*/ 	.word	0x00000001


	//----- nvinfo : EIATTR_CRS_STACK_SIZE
	.align		4
.L_4343:
        /*0050*/ 	.byte	0x04, 0x1e
        /*0052*/ 	.short	(.L_4345 - .L_4344)
.L_4344:
        /*0054*/ 	.word	0x00000000


	//----- nvinfo : EIATTR_CBANK_PARAM_SIZE
	.align		4
.L_4345:
        /*0058*/ 	.byte	0x03, 0x19
        /*005a*/ 	.short	0x0220


	//----- nvinfo : EIATTR_PARAM_CBANK
	.align		4
        /*005c*/ 	.byte	0x04, 0x0a
        /*005e*/ 	.short	(.L_4347 - .L_4346)
	.align		4
.L_4346:
        /*0060*/ 	.word	index@(.nv.constant0._ZN2at6native18elementwise_kernelILi128ELi2EZNS0_22gpu_kernel_impl_nocastIZZZNS0_17floor_kernel_cudaERNS_18TensorIteratorBaseEENKUlvE_clEvENKUlvE0_clEvEUlfE_EEvS4_RKT_EUliE_EEviT1_)
        /*0064*/ 	.short	0x0210
        /*0066*/ 	.short	0x0220


	//----- nvinfo : EIATTR_SW_WAR
	.align		4
.L_4347:
        /*0068*/ 	.byte	0x04, 0x36
        /*006a*/ 	.short	(.L_4349 - .L_4348)
.L_4348:
        /*006c*/ 	.word	0x00000008
.L_4349:


//--------------------- .nv.info._ZN2at6native27unrolled_elementwise_kernelIZZZNS0_17floor_kernel_cudaERNS_18TensorIteratorBaseEENKUlvE_clEvENKUlvE0_clEvEUlfE_St5arrayIPcLm2EELi4E23TrivialOffsetCalculatorILi1EjESB_NS0_6memory15LoadWithoutCastENSC_16StoreWithoutCastEEEviT_T0_T2_T3_T4_T5_ --------------------------
	.section	.nv.info._ZN2at6native27unrolled_elementwise_kernelIZZZNS0_17floor_kernel_cudaERNS_18TensorIteratorBaseEENKUlvE_clEvENKUlvE0_clEvEUlfE_St5arrayIPcLm2EELi4E23TrivialOffsetCalculatorILi1EjESB_NS0_6memory15LoadWithoutCastENSC_16StoreWithoutCastEEEviT_T0_T2_T3_T4_T5_,"",@"SHT_CUDA_INFO"
	.sectionflags	@""
	.align	4


	//----- nvinfo : EIATTR_CUDA_API_VERSION
	.align		4
        /*0000*/ 	.byte	0x04, 0x37
        /*0002*/ 	.short	(.L_4351 - .L_4350)
.L_4350:
        /*0004*/ 	.word	0x00000082


	//----- nvinfo : EIATTR_KPARAM_INFO
	.align		4
.L_4351:
        /*0008*/ 	.byte	0x04, 0x17
        /*000a*/ 	.short	(.L_4353 - .L_4352)
.L_4352:
        /*000c*/ 	.word	0x00000000
        /*0010*/ 	.short	0x0006
        /*0012*/ 	.short	0x001b
        /*0014*/ 	.byte	0x00, 0xf0, 0x05, 0x00


	//----- nvinfo : EIATTR_KPARAM_INFO
	.align		4
.L_4353:
        /*0018*/ 	.byte	0x04, 0x17
        /*001a*/ 	.short	(.L_4355 - .L_4354)
.L_4354:
        /*001c*/ 	.word	0x00000000
        /*0020*/ 	.short	0x0005
        /*0022*/ 	.short	0x001a
        /*0024*/ 	.byte	0x00, 0xf0, 0x05, 0x00


	//----- nvinfo : EIATTR_KPARAM_INFO
	.align		4
.L_4355:
        /*0028*/ 	.byte	0x04, 0x17
        /*002a*/ 	.short	(.L_4357 - .L_4356)
.L_4356:
        /*002c*/ 	.word	0x00000000
        /*0030*/ 	.short	0x0004
        /*0032*/ 	.short	0x0019
        /*0034*/ 	.byte	0x00, 0xf0, 0x05, 0x00


	//----- nvinfo : EIATTR_KPARAM_INFO
	.align		4
.L_4357:
        /*0038*/ 	.byte	0x04, 0x17
        /*003a*/ 	.short	(.L_4359 - .L_4358)
.L_4358:
        /*003c*/ 	.word	0x00000000
        /*0040*/ 	.short	0x0003
        /*0042*/ 	.short	0x0018
        /*0044*/ 	.byte	0x00, 0xf0, 0x05, 0x00


	//----- nvinfo : EIATTR_KPARAM_INFO
	.align		4
.L_4359:
        /*0048*/ 	.byte	0x04, 0x17
        /*004a*/ 	.short	(.L_4361 - .L_4360)
.L_4360:
        /*004c*/ 	.word	0x00000000
        /*0050*/ 	.short	0x0002
        /*0052*/ 	.short	0x0008
        /*0054*/ 	.byte	0x00, 0xf0, 0x41, 0x00


	//----- nvinfo : EIATTR_KPARAM_INFO
	.align		4
.L_4361:
        /*0058*/ 	.byte	0x04, 0x17
        /*005a*/ 	.short	(.L_4363 - .L_4362)
.L_4362:
        /*005c*/ 	.word	0x00000000
        /*0060*/ 	.short	0x0001
        /*0062*/ 	.short	0x0004
        /*0064*/ 	.byte	0x00, 0xf0, 0x05, 0x00


	//----- nvinfo : EIATTR_KPARAM_INFO
	.align		4
.L_4363:
        /*0068*/ 	.byte	0x04, 0x17
        /*006a*/ 	.short	(.L_4365 - .L_4364)
.L_4364:
        /*006c*/ 	.word	0x00000000
        /*0070*/ 	.short	0x0000
        /*0072*/ 	.short	0x0000
        /*0074*/ 	.byte	0x00, 0xf0, 0x11, 0x00


	//----- nvinfo : EIATTR_SPARSE_MMA_MASK
	.align		4
.L_4365:
        /*0078*/ 	.byte	0x03, 0x50
        /*007a*/ 	.short	0x0000


	//----- nvinfo : EIATTR_MAXREG_COUNT
	.align		4
        /*007c*/ 	.byte	0x03, 0x1b
        /*007e*/ 	.short	0x00ff


	//----- nvinfo : EIATTR_MERCURY_ISA_VERSION
	.align		4
        /*0080*/ 	.byte	0x03, 0x5f
        /*0082*/ 	.short	0x0101


	//----- nvinfo : EIATTR_EXIT_INSTR_OFFSETS
	.align		4
        /*0084*/ 	.byte	0x04, 0x1c
        /*0086*/ 	.short	(.L_4367 - .L_4366)


	//   ....[0]....
.L_4366:
        /*0088*/ 	.word	0x000003e0


	//   ....[1]....
        /*008c*/ 	.word	0x00000450


	//----- nvinfo : EIATTR_MAX_THREADS
	.align		4
.L_4367:
        /*0090*/ 	.byte	0x04, 0x05
        /*0092*/ 	.short	(.L_4369 - .L_4368)
.L_4368:
        /*0094*/ 	.word	0x00000080
        /*0098*/ 	.word	0x00000001
        /*009c*/ 	.word	0x00000001


	//----- nvinfo : EIATTR_CRS_STACK_SIZE
	.align		4
.L_4369:
        /*00a0*/ 	.byte	0x04, 0x1e
        /*00a2*/ 	.short	(.L_4371 - .L_4370)
.L_4370:
        /*00a4*/ 	.word	0x00000000


	//----- nvinfo : EIATTR_CBANK_PARAM_SIZE
	.align		4
.L_4371:
        /*00a8*/ 	.byte	0x03, 0x19
        /*00aa*/ 	.short	0x001c


	//----- nvinfo : EIATTR_PARAM_CBANK
	.align		4
        /*00ac*/ 	.byte	0x04, 0x0a
        /*00ae*/ 	.short	(.L_4373 - .L_4372)
	.align		4
.L_4372:
        /*00b0*/ 	.word	index@(.nv.constant0._ZN2at6native27unrolled_elementwise_kernelIZZZNS0_17floor_kernel_cudaERNS_18TensorIteratorBaseEENKUlvE_clEvENKUlvE0_clEvEUlfE_St5arrayIPcLm2EELi4E23TrivialOffsetCalculatorILi1EjESB_NS0_6memory15LoadWithoutCastENSC_16StoreWithoutCastEEEviT_T0_T2_T3_T4_T5_)
        /*00b4*/ 	.short	0x0210
        /*00b6*/ 	.short	0x001c


	//----- nvinfo : EIATTR_SW_WAR
	.align		4
.L_4373:
        /*00b8*/ 	.byte	0x04, 0x36
        /*00ba*/ 	.short	(.L_4375 - .L_4374)
.L_4374:
        /*00bc*/ 	.word	0x00000008
.L_4375:


//--------------------- .nv.info._ZN2at6native29vectorized_elementwise_kernelILi2EZZZNS0_17floor_kernel_cudaERNS_18TensorIteratorBaseEENKUlvE_clEvENKUlvE0_clEvEUlfE_St5arrayIPcLm2EEEEviT0_T1_ --------------------------
	.section	.nv.info._ZN2at6native29vectorized_elementwise_kernelILi2EZZZNS0_17floor_kernel_cudaERNS_18TensorIteratorBaseEENKUlvE_clEvENKUlvE0_clEvEUlfE_St5arrayIPcLm2EEEEviT0_T1_,"",@"SHT_CUDA_INFO"
	.sectionflags	@""
	.align	4


	//----- nvinfo : EIATTR_CUDA_API_VERSION
	.align		4
        /*0000*/ 	.byte	0x04, 0x37
        /*0002*/ 	.short	(.L_4377 - .L_4376)
.L_4376:
        /*0004*/ 	.word	0x00000082


	//----- nvinfo : EIATTR_KPARAM_INFO
	.align		4
.L_4377:
        /*0008*/ 	.byte	0x04, 0x17
        /*000a*/ 	.short	(.L_4379 - .L_4378)
.L_4378:
        /*000c*/ 	.word	0x00000000
        /*0010*/ 	.short	0x0002
        /*0012*/ 	.short	0x0008
        /*0014*/ 	.byte	0x00, 0xf0, 0x41, 0x00


	//----- nvinfo : EIATTR_KPARAM_INFO
	.align		4
.L_4379:
        /*0018*/ 	.byte	0x04, 0x17
        /*001a*/ 	.short	(.L_4381 - .L_4380)
.L_4380:
        /*001c*/ 	.word	0x00000000
        /*0020*/ 	.short	0x0001
        /*0022*/ 	.short	0x0004
        /*0024*/ 	.byte	0x00, 0xf0, 0x05, 0x00


	//----- nvinfo : EIATTR_KPARAM_INFO
	.align		4
.L_4381:
        /*0028*/ 	.byte	0x04, 0x17
        /*002a*/ 	.short	(.L_4383 - .L_4382)
.L_4382:
        /*002c*/ 	.word	0x00000000
        /*0030*/ 	.short	0x0000
        /*0032*/ 	.short	0x0000
        /*0034*/ 	.byte	0x00, 0xf0, 0x11, 0x00


	//----- nvinfo : EIATTR_SPARSE_MMA_MASK
	.align		4
.L_4383:
        /*0038*/ 	.byte	0x03, 0x50
        /*003a*/ 	.short	0x0000


	//----- nvinfo : EIATTR_MAXREG_COUNT
	.align		4
        /*003c*/ 	.byte	0x03, 0x1b
        /*003e*/ 	.short	0x00ff


	//----- nvinfo : EIATTR_MERCURY_ISA_VERSION
	.align		4
        /*0040*/ 	.byte	0x03, 0x5f
        /*0042*/ 	.short	0x0101


	//----- nvinfo : EIATTR_EXIT_INSTR_OFFSETS
	.align		4
        /*0044*/ 	.byte	0x04, 0x1c
        /*0046*/ 	.short	(.L_4385 - .L_4384)


	//   ....[0]....
.L_4384:
        /*0048*/ 	.word	0x000001f0


	//   ....[1]....
        /*004c*/ 	.word	0x00000a40


	//   ....[2]....
        /*0050*/ 	.word	0x00000a90


	//----- nvinfo : EIATTR_MAX_THREADS
	.align		4
.L_4385:
        /*0054*/ 	.byte	0x04, 0x05
        /*0056*/ 	.short	(.L_4387 - .L_4386)
.L_4386:
        /*0058*/ 	.word	0x00000080
        /*005c*/ 	.word	0x00000001
        /*0060*/ 	.word	0x00000001


	//----- nvinfo : EIATTR_CRS_STACK_SIZE
	.align		4
.L_4387:
        /*0064*/ 	.byte	0x04, 0x1e
        /*0066*/ 	.short	(.L_4389 - .L_4388)
.L_4388:
        /*0068*/ 	.word	0x00000000


	//----- nvinfo : EIATTR_CBANK_PARAM_SIZE
	.align		4
.L_4389:
        /*006c*/ 	.byte	0x03, 0x19
        /*006e*/ 	.short	0x0018


	//----- nvinfo : EIATTR_PARAM_CBANK
	.align		4
        /*0070*/ 	.byte	0x04, 0x0a
        /*0072*/ 	.short	(.L_4391 - .L_4390)
	.align		4
.L_4390:
        /*0074*/ 	.word	index@(.nv.constant0._ZN2at6native29vectorized_elementwise_kernelILi2EZZZNS0_17floor_kernel_cudaERNS_18TensorIteratorBaseEENKUlvE_clEvENKUlvE0_clEvEUlfE_St5arrayIPcLm2EEEEviT0_T1_)
        /*0078*/ 	.short	0x0210
        /*007a*/ 	.short	0x0018


	//----- nvinfo : EIATTR_SW_WAR
	.align		4
.L_4391:
        /*007c*/ 	.byte	0x04, 0x36
        /*007e*/ 	.short	(.L_4393 - .L_4392)
.L_4392:
        /*0080*/ 	.word	0x00000008
.L_4393:


//--------------------- .nv.info._ZN2at6native29vectorized_elementwise_kernelILi4EZZZNS0_17floor_kernel_cudaERNS_18TensorIteratorBaseEENKUlvE_clEvENKUlvE0_clEvEUlfE_St5arrayIPcLm2EEEEviT0_T1_ --------------------------
	.section	.nv.info._ZN2at6native29vectorized_elementwise_kernelILi4EZZZNS0_17floor_kernel_cudaERNS_18TensorIteratorBaseEENKUlvE_clEvENKUlvE0_clEvEUlfE_St5arrayIPcLm2EEEEviT0_T1_,"",@"SHT_CUDA_INFO"
	.sectionflags	@""
	.align	4


	//----- nvinfo : EIATTR_CUDA_API_VERSION
	.align		4
        /*0000*/ 	.byte	0x04, 0x37
        /*0002*/ 	.short	(.L_4395 - .L_4394)
.L_4394:
        /*0004*/ 	.word	0x00000082


	//----- nvinfo : EIATTR_KPARAM_INFO
	.align		4
.L_4395:
        /*0008*/ 	.byte	0x04, 0x17
        /*000a*/ 	.short	(.L_4397 - .L_4396)
.L_4396:
        /*000c*/ 	.word	0x00000000
        /*0010*/ 	.short	0x0002
        /*0012*/ 	.short	0x0008
        /*0014*/ 	.byte	0x00, 0xf0, 0x41, 0x00


	//----- nvinfo : EIATTR_KPARAM_INFO
	.align		4
.L_4397:
        /*0018*/ 	.byte	0x04, 0x17
        /*001a*/ 	.short	(.L_4399 - .L_4398)
.L_4398:
        /*001c*/ 	.word	0x00000000
        /*0020*/ 	.short	0x0001
        /*0022*/ 	.short	0x0004
        /*0024*/ 	.byte	0x00, 0xf0, 0x05, 0x00


	//----- nvinfo : EIATTR_KPARAM_INFO
	.align		4
.L_4399:
        /*0028*/ 	.byte	0x04, 0x17
        /*002a*/ 	.short	(.L_4401 - .L_4400)
.L_4400:
        /*002c*/ 	.word	0x00000000
        /*0030*/ 	.short	0x0000
        /*0032*/ 	.short	0x0000
        /*0034*/ 	.byte	0x00, 0xf0, 0x11, 0x00


	//----- nvinfo : EIATTR_SPARSE_MMA_MASK
	.align		4
.L_4401:
        /*0038*/ 	.byte	0x03, 0x50
        /*003a*/ 	.short	0x0000


	//----- nvinfo : EIATTR_MAXREG_COUNT
	.align		4
        /*003c*/ 	.byte	0x03, 0x1b
        /*003e*/ 	.short	0x00ff


	//----- nvinfo : EIATTR_MERCURY_ISA_VERSION
	.align		4
        /*0040*/ 	.byte	0x03, 0x5f
        /*0042*/ 	.short	0x0101


	//----- nvinfo : EIATTR_EXIT_INSTR_OFFSETS
	.align		4
        /*0044*/ 	.byte	0x04, 0x1c
        /*0046*/ 	.short	(.L_4403 - .L_4402)


	//   ....[0]....
.L_4402:
        /*0048*/ 	.word	0x000001b0


	//   ....[1]....
        /*004c*/ 	.word	0x00000a00


	//   ....[2]....
        /*0050*/ 	.word	0x00000a50


	//----- nvinfo : EIATTR_MAX_THREADS
	.align		4
.L_4403:
        /*0054*/ 	.byte	0x04, 0x05
        /*0056*/ 	.short	(.L_4405 - .L_4404)
.L_4404:
        /*0058*/ 	.word	0x00000080
        /*005c*/ 	.word	0x00000001
        /*0060*/ 	.word	0x00000001


	//----- nvinfo : EIATTR_CRS_STACK_SIZE
	.align		4
.L_4405:
        /*0064*/ 	.byte	0x04, 0x1e
        /*0066*/ 	.short	(.L_4407 - .L_4406)
.L_4406:
        /*0068*/ 	.word	0x00000000


	//----- nvinfo : EIATTR_CBANK_PARAM_SIZE
	.align		4
.L_4407:
        /*006c*/ 	.byte	0x03, 0x19
        /*006e*/ 	.short	0x0018


	//----- nvinfo : EIATTR_PARAM_CBANK
	.align		4
        /*0070*/ 	.byte	0x04, 0x0a
        /*0072*/ 	.short	(.L_4409 - .L_4408)
	.align		4
.L_4408:
        /*0074*/ 	.word	index@(.nv.constant0._ZN2at6native29vectorized_elementwise_kernelILi4EZZZNS0_17floor_kernel_cudaERNS_18TensorIteratorBaseEENKUlvE_clEvENKUlvE0_clEvEUlfE_St5arrayIPcLm2EEEEviT0_T1_)
        /*0078*/ 	.short	0x0210
        /*007a*/ 	.short	0x0018


	//----- nvinfo : EIATTR_SW_WAR
	.align		4
.L_4409:
        /*007c*/ 	.byte	0x04, 0x36
        /*007e*/ 	.short	(.L_4411 - .L_4410)
.L_4410:
        /*0080*/ 	.word	0x00000008
.L_4411:


//--------------------- .nv.info._ZN2at6native29vectorized_elementwise_kernelILi8EZZZNS0_17floor_kernel_cudaERNS_18TensorIteratorBaseEENKUlvE_clEvENKUlvE0_clEvEUlfE_St5arrayIPcLm2EEEEviT0_T1_ --------------------------
	.section	.nv.info._ZN2at6native29vectorized_elementwise_kernelILi8EZZZNS0_17floor_kernel_cudaERNS_18TensorIteratorBaseEENKUlvE_clEvENKUlvE0_clEvEUlfE_St5arrayIPcLm2EEEEviT0_T1_,"",@"SHT_CUDA_INFO"
	.sectionflags	@""
	.align	4


	//----- nvinfo : EIATTR_CUDA_API_VERSION
	.align		4
        /*0000*/ 	.byte	0x04, 0x37
        /*0002*/ 	.short	(.L_4413 - .L_4412)
.L_4412:
        /*0004*/ 	.word	0x00000082


	//----- nvinfo : EIATTR_KPARAM_INFO
	.align		4
.L_4413:
        /*0008*/ 	.byte	0x04, 0x17
        /*000a*/ 	.short	(.L_4415 - .L_4414)
.L_4414:
        /*000c*/ 	.word	0x00000000
        /*0010*/ 	.short	0x0002
        /*0012*/ 	.short	0x0008
        /*0014*/ 	.byte	0x00, 0xf0, 0x41, 0x00


	//----- nvinfo : EIATTR_KPARAM_INFO
	.align		4
.L_4415:
        /*0018*/ 	.byte	0x04, 0x17
        /*001a*/ 	.short	(.L_4417 - .L_4416)
.L_4416:
        /*001c*/ 	.word	0x00000000
        /*0020*/ 	.short	0x0001
        /*0022*/ 	.short	0x0004
        /*0024*/ 	.byte	0x00, 0xf0, 0x05, 0x00


	//----- nvinfo : EIATTR_KPARAM_INFO
	.align		4
.L_4417:
        /*0028*/ 	.byte	0x04, 0x17
        /*002a*/ 	.short	(.L_4419 - .L_4418)
.L_4418:
        /*002c*/ 	.word	0x00000000
        /*0030*/ 	.short	0x0000
        /*0032*/ 	.short	0x0000
        /*0034*/ 	.byte	0x00, 0xf0, 0x11, 0x00


	//----- nvinfo : EIATTR_SPARSE_MMA_MASK
	.align		4
.L_4419:
        /*0038*/ 	.byte	0x03, 0x50
        /*003a*/ 	.short	0x0000


	//----- nvinfo : EIATTR_MAXREG_COUNT
	.align		4
        /*003c*/ 	.byte	0x03, 0x1b
        /*003e*/ 	.short	0x00ff


	//----- nvinfo : EIATTR_MERCURY_ISA_VERSION
	.align		4
        /*0040*/ 	.byte	0x03, 0x5f
        /*0042*/ 	.short	0x0101


	//----- nvinfo : EIATTR_EXIT_INSTR_OFFSETS
	.align		4
        /*0044*/ 	.byte	0x04, 0x1c
        /*0046*/ 	.short	(.L_4421 - .L_4420)


	//   ....[0]....
.L_4420:
        /*0048*/ 	.word	0x000001b0


	//   ....[1]....
        /*004c*/ 	.word	0x00000a00


	//   ....[2]....
        /*0050*/ 	.word	0x00000a50


	//----- nvinfo : EIATTR_MAX_THREADS
	.align		4
.L_4421:
        /*0054*/ 	.byte	0x04, 0x05
        /*0056*/ 	.short	(.L_4423 - .L_4422)
.L_4422:
        /*0058*/ 	.word	0x00000080
        /*005c*/ 	.word	0x00000001
        /*0060*/ 	.word	0x00000001


	//----- nvinfo : EIATTR_CRS_STACK_SIZE
	.align		4
.L_4423:
        /*0064*/ 	.byte	0x04, 0x1e
        /*0066*/ 	.short	(.L_4425 - .L_4424)
.L_4424:
        /*0068*/ 	.word	0x00000000


	//----- nvinfo : EIATTR_CBANK_PARAM_SIZE
	.align		4
.L_4425:
        /*006c*/ 	.byte	0x03, 0x19
        /*006e*/ 	.short	0x0018


	//----- nvinfo : EIATTR_PARAM_CBANK
	.align		4
        /*0070*/ 	.byte	0x04, 0x0a
        /*0072*/ 	.short	(.L_4427 - .L_4426)
	.align		4
.L_4426:
        /*0074*/ 	.word	index@(.nv.constant0._ZN2at6native29vectorized_elementwise_kernelILi8EZZZNS0_17floor_kernel_cudaERNS_18TensorIteratorBaseEENKUlvE_clEvENKUlvE0_clEvEUlfE_St5arrayIPcLm2EEEEviT0_T1_)
        /*0078*/ 	.short	0x0210
        /*007a*/ 	.short	0x0018


	//----- nvinfo : EIATTR_SW_WAR
	.align		4
.L_4427:
        /*007c*/ 	.byte	0x04, 0x36
        /*007e*/ 	.short	(.L_4429 - .L_4428)
.L_4428:
        /*0080*/ 	.word	0x00000008
.L_4429:


//--------------------- .nv.info._ZN2at6native18elementwise_kernelILi128ELi4EZNS0_15gpu_kernel_implIZZZNS0_17floor_kernel_cudaERNS_18TensorIteratorBaseEENKUlvE_clEvENKUlvE_clEvEUldE_EEvS4_RKT_EUliE_EEviT1_ --------------------------
	.section	.nv.info._ZN2at6native18elementwise_kernelILi128ELi4EZNS0_15gpu_kernel_implIZZZNS0_17floor_kernel_cudaERNS_18TensorIteratorBaseEENKUlvE_clEvENKUlvE_clEvEUldE_EEvS4_RKT_EUliE_EEviT1_,"",@"SHT_CUDA_INFO"
	.sectionflags	@""
	.align	4


	//----- nvinfo : EIATTR_CUDA_API_VERSION
	.align		4
        /*0000*/ 	.byte	0x04, 0x37
        /*0002*/ 	.short	(.L_4431 - .L_4430)
.L_4430:
        /*0004*/ 	.word	0x00000082


	//----- nvinfo : EIATTR_KPARAM_INFO
	.align		4
.L_4431:
        /*0008*/ 	.byte	0x04, 0x17
        /*000a*/ 	.short	(.L_4433 - .L_4432)
.L_4432:
        /*000c*/ 	.word	0x00000000
        /*0010*/ 	.short	0x0001
        /*0012*/ 	.short	0x0008
        /*0014*/ 	.byte	0x00, 0xf0, 0x61, 0x08


	//----- nvinfo : EIATTR_KPARAM_INFO
	.align		4
.L_4433:
        /*0018*/ 	.byte	0x04, 0x17
        /*001a*/ 	.short	(.L_4435 - .L_4434)
.L_4434:
        /*001c*/ 	.word	0x00000000
        /*0020*/ 	.short	0x0000
        /*0022*/ 	.short	0x0000
        /*0024*/ 	.byte	0x00, 0xf0, 0x11, 0x00


	//----- nvinfo : EIATTR_SPARSE_MMA_MASK
	.align		4
.L_4435:
        /*0028*/ 	.byte	0x03, 0x50
        /*002a*/ 	.short	0x0000


	//----- nvinfo : EIATTR_MAXREG_COUNT
	.align		4
        /*002c*/ 	.byte	0x03, 0x1b
        /*002e*/ 	.short	0x0080


	//----- nvinfo : EIATTR_EXTERNS
	.align		4
        /*0030*/ 	.byte	0x04, 0x0f
        /*0032*/ 	.short	(.L_4437 - .L_4436)


	//   ....[0]....
	.align		4
.L_4436:
        /*0034*/ 	.word	index@(__assertfail)


	//----- nvinfo : EIATTR_MERCURY_ISA_VERSION
	.align		4
.L_4437:
        /*0038*/ 	.byte	0x03, 0x5f
        /*003a*/ 	.short	0x0101


	//----- nvinfo : EIATTR_SYSCALL_OFFSETS
	.align		4
        /*003c*/ 	.byte	0x04, 0x46
        /*003e*/ 	.short	(.L_4439 - .L_4438)


	//   ....[0]....
.L_4438:
        /*0040*/ 	.word	0x00002250


	//   ....[1]....
        /*0044*/ 	.word	0x00003380


	//   ....[2]....
        /*0048*/ 	.word	0x00005610


	//   ....[3]....
        /*004c*/ 	.word	0x00006740


	//   ....[4]....
        /*0050*/ 	.word	0x000089c0


	//   ....[5]....
        /*0054*/ 	.word	0x00009af0


	//   ....[6]....
        /*0058*/ 	.word	0x0000bd60


	//   ....[7]....
        /*005c*/ 	.word	0x0000ce90


	//----- nvinfo : EIATTR_EXIT_INSTR_OFFSETS
	.align		4
.L_4439:
        /*0060*/ 	.byte	0x04, 0x1c
        /*0062*/ 	.short	(.L_4441 - .L_4440)


	//   ....[0]....
.L_4440:
        /*0064*/ 	.word	0x00009ba0


	//   ....[1]....
        /*0068*/ 	.word	0x0000bed0


	//   ....[2]....
        /*006c*/ 	.word	0x0000bf10


	//   ....[3]....
        /*0070*/ 	.word	0x0000bfa0


	//   ....[4]....
        /*0074*/ 	.word	0x0000bfd0


	//   ....[5]....
        /*0078*/ 	.word	0x0000c000


	//   ....[6]....
        /*007c*/ 	.word	0x0000c0d0


	//   ....[7]....
        /*0080*/ 	.word	0x0000c150


	//   ....[8]....
        /*0084*/ 	.word	0x0000c230


	//   ....[9]....
        /*0088*/ 	.word	0x0000c2c0


	//   ....[10]....
        /*008c*/ 	.word	0x0000c2e0


	//   ....[11]....
        /*0090*/ 	.word	0x0000c3a0


	//   ....[12]....
        /*0094*/ 	.word	0x0000c3d0


	//   ....[13]....
        /*0098*/ 	.word	0x0000c5a0


	//   ....[14]....
        /*009c*/ 	.word	0x0000c740


	//   ....[15]....
        /*00a0*/ 	.word	0x0000c7c0


	//   ....[16]....
        /*00a4*/ 	.word	0x0000c870


	//   ....[17]....
        /*00a8*/ 	.word	0x0000ca30


	//   ....[18]....
        /*00ac*/ 	.word	0x0000cbf0


	//   ....[19]....
        /*00b0*/ 	.word	0x0000cd90


	//   ....[20]....
        /*00b4*/ 	.word	0x0000cea0


	//   ....[21]....
        /*00b8*/ 	.word	0x0000ced0


	//   ....[22]....
        /*00bc*/ 	.word	0x0000cf00


	//----- nvinfo : EIATTR_MAX_THREADS
	.align		4
.L_4441:
        /*00c0*/ 	.byte	0x04, 0x05
        /*00c2*/ 	.short	(.L_4443 - .L_4442)
.L_4442:
        /*00c4*/ 	.word	0x00000080
        /*00c8*/ 	.word	0x00000001
        /*00cc*/ 	.word	0x00000001


	//----- nvinfo : EIATTR_CRS_STACK_SIZE
	.align		4
.L_4443:
        /*00d0*/ 	.byte	0x04, 0x1e
        /*00d2*/ 	.short	(.L_4445 - .L_4444)
.L_4444:
        /*00d4*/ 	.word	0x00000000


	//----- nvinfo : EIATTR_CBANK_PARAM_SIZE
	.align		4
.L_4445:
        /*00d8*/ 	.byte	0x03, 0x19
        /*00da*/ 	.short	0x0220


	//----- nvinfo : EIATTR_PARAM_CBANK
	.align		4
        /*00dc*/ 	.byte	0x04, 0x0a
        /*00de*/ 	.short	(.L_4447 - .L_4446)
	.align		4
.L_4446:
        /*00e0*/ 	.word	index@(.nv.constant0._ZN2at6native18elementwise_kernelILi128ELi4EZNS0_15gpu_kernel_implIZZZNS0_17floor_kernel_cudaERNS_18TensorIteratorBaseEENKUlvE_clEvENKUlvE_clEvEUldE_EEvS4_RKT_EUliE_EEviT1_)
        /*00e4*/ 	.short	0x0210
        /*00e6*/ 	.short	0x0220


	//----- nvinfo : EIATTR_SW_WAR
	.align		4
.L_4447:
        /*00e8*/ 	.byte	0x04, 0x36
        /*00ea*/ 	.short	(.L_4449 - .L_4448)
.L_4448:
        /*00ec*/ 	.word	0x00000008
.L_4449:


//--------------------- .nv.info._ZN2at6native27unrolled_elementwise_kernelIZZZNS0_17floor_kernel_cudaERNS_18TensorIteratorBaseEENKUlvE_clEvENKUlvE_clEvEUldE_St5arrayIPcLm2EELi4E23TrivialOffsetCalculatorILi1EjESB_NS0_6memory12LoadWithCastILi1EEENSC_13StoreWithCastILi1EEEEEviT_T0_T2_T3_T4_T5_ --------------------------
	.section	.nv.info._ZN2at6native27unrolled_elementwise_kernelIZZZNS0_17floor_kernel_cudaERNS_18TensorIteratorBaseEENKUlvE_clEvENKUlvE_clEvEUldE_St5arrayIPcLm2EELi4E23TrivialOffsetCalculatorILi1EjESB_NS0_6memory12LoadWithCastILi1EEENSC_13StoreWithCastILi1EEEEEviT_T0_T2_T3_T4_T5_,"",@"SHT_CUDA_INFO"
	.sectionflags	@""
	.align	4


	//----- nvinfo : EIATTR_CUDA_API_VERSION
	.align		4
        /*0000*/ 	.byte	0x04, 0x37
        /*0002*/ 	.short	(.L_4451 - .L_4450)
.L_4450:
        /*0004*/ 	.word	0x00000082


	//----- nvinfo : EIATTR_KPARAM_INFO
	.align		4
.L_4451:
        /*0008*/ 	.byte	0x04, 0x17
        /*000a*/ 	.short	(.L_4453 - .L_4452)
.L_4452:
        /*000c*/ 	.word	0x00000000
        /*0010*/ 	.short	0x0006
        /*0012*/ 	.short	0x0024
        /*0014*/ 	.byte	0x00, 0xf0, 0x21, 0x00


	//----- nvinfo : EIATTR_KPARAM_INFO
	.align		4
.L_4453:
        /*0018*/ 	.byte	0x04, 0x17
        /*001a*/ 	.short	(.L_4455 - .L_4454)
.L_4454:
        /*001c*/ 	.word	0x00000000
        /*0020*/ 	.short	0x0005
        /*0022*/ 	.short	0x001c
        /*0024*/ 	.byte	0x00, 0xf0, 0x21, 0x00


	//----- nvinfo : EIATTR_KPARAM_INFO
	.align		4
.L_4455:
        /*0028*/ 	.byte	0x04, 0x17
        /*002a*/ 	.short	(.L_4457 - .L_4456)
.L_4456:
        /*002c*/ 	.word	0x00000000
        /*0030*/ 	.short	0x0004
        /*0032*/ 	.short	0x0019
        /*0034*/ 	.byte	0x00, 0xf0, 0x05, 0x00


	//----- nvinfo : EIATTR_KPARAM_INFO
	.align		4
.L_4457:
        /*0038*/ 	.byte	0x04, 0x17
        /*003a*/ 	.short	(.L_4459 - .L_4458)
.L_4458:
        /*003c*/ 	.word	0x00000000
        /*0040*/ 	.short	0x0003
        /*0042*/ 	.short	0x0018
        /*0044*/ 	.byte	0x00, 0xf0, 0x05, 0x00


	//----- nvinfo : EIATTR_KPARAM_INFO
	.align		4
.L_4459:
        /*0048*/ 	.byte	0x04, 0x17
        /*004a*/ 	.short	(.L_4461 - .L_4460)
.L_4460:
        /*004c*/ 	.word	0x00000000
        /*0050*/ 	.short	0x0002
        /*0052*/ 	.short	0x0008
        /*0054*/ 	.byte	0x00, 0xf0, 0x41, 0x00


	//----- nvinfo : EIATTR_KPARAM_INFO
	.align		4
.L_4461:
        /*0058*/ 	.byte	0x04, 0x17
        /*005a*/ 	.short	(.L_4463 - .L_4462)
.L_4462:
        /*005c*/ 	.word	0x00000000
        /*0060*/ 	.short	0x0001
        /*0062*/ 	.short	0x0004
        /*0064*/ 	.byte	0x00, 0xf0, 0x05, 0x00


	//----- nvinfo : EIATTR_KPARAM_INFO
	.align		4
.L_4463:
        /*0068*/ 	.byte	0x04, 0x17
        /*006a*/ 	.short	(.L_4465 - .L_4464)
.L_4464:
        /*006c*/ 	.word	0x00000000
        /*0070*/ 	.short	0x0000
        /*0072*/ 	.short	0x0000
        /*0074*/ 	.byte	0x00, 0xf0, 0x11, 0x00


	//----- nvinfo : EIATTR_SPARSE_MMA_MASK
	.align		4
.L_4465:
        /*0078*/ 	.byte	0x03, 0x50
        /*007a*/ 	.short	0x0000


	//----- nvinfo : EIATTR_MAXREG_COUNT
	.align		4
        /*007c*/ 	.byte	0x03, 0x1b
        /*007e*/ 	.short	0x00ff


	//----- nvinfo : EIATTR_EXTERNS
	.align		4
        /*0080*/ 	.byte	0x04, 0x0f
        /*0082*/ 	.short	(.L_4467 - .L_4466)


	//   ....[0]....
	.align		4
.L_4466:
        /*0084*/ 	.word	index@(__assertfail)


	//----- nvinfo : EIATTR_MERCURY_ISA_VERSION
	.align		4
.L_4467:
        /*0088*/ 	.byte	0x03, 0x5f
        /*008a*/ 	.short	0x0101


	//----- nvinfo : EIATTR_SYSCALL_OFFSETS
	.align		4
        /*008c*/ 	.byte	0x04, 0x46
        /*008e*/ 	.short	(.L_4469 - .L_4468)


	//   ....[0]....
.L_4468:
        /*0090*/ 	.word	0x00000f80


	//   ....[1]....
        /*0094*/ 	.word	0x00001f20


	//   ....[2]....
        /*0098*/ 	.word	0x00002ed0


	//   ....[3]....
        /*009c*/ 	.word	0x00003e50


	//   ....[4]....
        /*00a0*/ 	.word	0x000051d0


	//   ....[5]....
        /*00a4*/ 	.word	0x00006390


	//   ....[6]....
        /*00a8*/ 	.word	0x00007510


	//   ....[7]....
        /*00ac*/ 	.word	0x000086b0


	//----- nvinfo : EIATTR_EXIT_INSTR_OFFSETS
	.align		4
.L_4469:
        /*00b0*/ 	.byte	0x04, 0x1c
        /*00b2*/ 	.short	(.L_4471 - .L_4470)


	//   ....[0]....
.L_4470:
        /*00b4*/ 	.word	0x000075b0


	//   ....[1]....
        /*00b8*/ 	.word	0x000076f0


	//   ....[2]....
        /*00bc*/ 	.word	0x00007730


	//   ....[3]....
        /*00c0*/ 	.word	0x000077c0


	//   ....[4]....
        /*00c4*/ 	.word	0x000077f0


	//   ....[5]....
        /*00c8*/ 	.word	0x00007820


	//   ....[6]....
        /*00cc*/ 	.word	0x000078f0


	//   ....[7]....
        /*00d0*/ 	.word	0x00007970


	//   ....[8]....
        /*00d4*/ 	.word	0x00007a50


	//   ....[9]....
        /*00d8*/ 	.word	0x00007ae0


	//   ....[10]....
        /*00dc*/ 	.word	0x00007b00


	//   ....[11]....
        /*00e0*/ 	.word	0x00007bc0


	//   ....[12]....
        /*00e4*/ 	.word	0x00007bf0


	//   ....[13]....
        /*00e8*/ 	.word	0x00007dc0


	//   ....[14]....
        /*00ec*/ 	.word	0x00007f60


	//   ....[15]....
        /*00f0*/ 	.word	0x00007fe0


	//   ....[16]....
        /*00f4*/ 	.word	0x00008090


	//   ....[17]....
        /*00f8*/ 	.word	0x00008250


	//   ....[18]....
        /*00fc*/ 	.word	0x00008410


	//   ....[19]....
        /*0100*/ 	.word	0x000085b0


	//   ....[20]....
        /*0104*/ 	.word	0x000086c0


	//   ....[21]....
        /*0108*/ 	.word	0x000086f0


	//   ....[22]....
        /*010c*/ 	.word	0x00008720


	//----- nvinfo : EIATTR_MAX_THREADS
	.align		4
.L_4471:
        /*0110*/ 	.byte	0x04, 0x05
        /*0112*/ 	.short	(.L_4473 - .L_4472)
.L_4472:
        /*0114*/ 	.word	0x00000080
        /*0118*/ 	.word	0x00000001
        /*011c*/ 	.word	0x00000001


	//----- nvinfo : EIATTR_CRS_STACK_SIZE
	.align		4
.L_4473:
        /*0120*/ 	.byte	0x04, 0x1e
        /*0122*/ 	.short	(.L_4475 - .L_4474)
.L_4474:
        /*0124*/ 	.word	0x00000000


	//----- nvinfo : EIATTR_CBANK_PARAM_SIZE
	.align		4
.L_4475:
        /*0128*/ 	.byte	0x03, 0x19
        /*012a*/ 	.short	0x002c


	//----- nvinfo : EIATTR_PARAM_CBANK
	.align		4
        /*012c*/ 	.byte	0x04, 0x0a
        /*012e*/ 	.short	(.L_4477 - .L_4476)
	.align		4
.L_4476:
        /*0130*/ 	.word	index@(.nv.constant0._ZN2at6native27unrolled_elementwise_kernelIZZZNS0_17floor_kernel_cudaERNS_18TensorIteratorBaseEENKUlvE_clEvENKUlvE_clEvEUldE_St5arrayIPcLm2EELi4E23TrivialOffsetCalculatorILi1EjESB_NS0_6memory12LoadWithCastILi1EEENSC_13StoreWithCastILi1EEEEEviT_T0_T2_T3_T4_T5_)
        /*0134*/ 	.short	0x0210
        /*0136*/ 	.short	0x002c


	//----- nvinfo : EIATTR_SW_WAR
	.align		4
.L_4477:
        /*0138*/ 	.byte	0x04, 0x36
        /*013a*/ 	.short	(.L_4479 - .L_4478)
.L_4478:
        /*013c*/ 	.word	0x00000008
.L_4479:


//--------------------- .nv.info._ZN2at6native18elementwise_kernelILi128ELi2EZNS0_22gpu_kernel_impl_nocastIZZZNS0_17floor_kernel_cudaERNS_18TensorIteratorBaseEENKUlvE_clEvENKUlvE_clEvEUldE_EEvS4_RKT_EUliE_EEviT1_ --------------------------
	.section	.nv.info._ZN2at6native18elementwise_kernelILi128ELi2EZNS0_22gpu_kernel_impl_nocastIZZZNS0_17floor_kernel_cudaERNS_18TensorIteratorBaseEENKUlvE_clEvENKUlvE_clEvEUldE_EEvS4_RKT_EUliE_EEviT1_,"",@"SHT_CUDA_INFO"
	.sectionflags	@""
	.align	4


	//----- nvinfo : EIATTR_CUDA_API_VERSION
	.align		4
        /*0000*/ 	.byte	0x04, 0x37
        /*0002*/ 	.short	(.L_4481 - .L_4480)
.L_4480:
        /*0004*/ 	.word	0x00000082


	//----- nvinfo : EIATTR_KPARAM_INFO
	.align		4
.L_4481:
        /*0008*/ 	.byte	0x04, 0x17
        /*000a*/ 	.short	(.L_4483 - .L_4482)
.L_4482:
        /*000c*/ 	.word	0x00000000
        /*0010*/ 	.short	0x0001
        /*0012*/ 	.short	0x0008
        /*0014*/ 	.byte	0x00, 0xf0, 0x61, 0x08


	//----- nvinfo : EIATTR_KPARAM_INFO
	.align		4
.L_4483:
        /*0018*/ 	.byte	0x04, 0x17
        /*001a*/ 	.short	(.L_4485 - .L_4484)
.L_4484:
        /*001c*/ 	.word	0x00000000
        /*0020*/ 	.short	0x0000
        /*0022*/ 	.short	0x0000
        /*0024*/ 	.byte	0x00, 0xf0, 0x11, 0x00


	//----- nvinfo : EIATTR_SPARSE_MMA_MASK
	.align		4
.L_4485:
        /*0028*/ 	.byte	0x03, 0x50
        /*002a*/ 	.short	0x0000


	//----- nvinfo : EIATTR_MAXREG_COUNT
	.align		4
        /*002c*/ 	.byte	0x03, 0x1b
        /*002e*/ 	.short	0x0080


	//----- nvinfo : EIATTR_MERCURY_ISA_VERSION
	.align		4
        /*0030*/ 	.byte	0x03, 0x5f
        /*0032*/ 	.short	0x0101


	//----- nvinfo : EIATTR_EXIT_INSTR_OFFSETS
	.align		4
        /*0034*/ 	.byte	0x04, 0x1c
        /*0036*/ 	.short	(.L_4487 - .L_4486)


	//   ....[0]....
.L_4486:
        /*0038*/ 	.word	0x00001440


	//   ....[1]....
        /*003c*/ 	.word	0x000027d0


	//----- nvinfo : EIATTR_MAX_THREADS
	.align		4
.L_4487:
        /*0040*/ 	.byte	0x04, 0x05
        /*0042*/ 	.short	(.L_4489 - .L_4488)
.L_4488:
        /*0044*/ 	.word	0x00000080
        /*0048*/ 	.word	0x00000001
        /*004c*/ 	.word	0x00000001


	//----- nvinfo : EIATTR_CRS_STACK_SIZE
	.align		4
.L_4489:
        /*0050*/ 	.byte	0x04, 0x1e
        /*0052*/ 	.short	(.L_4491 - .L_4490)
.L_4490:
        /*0054*/ 	.word	0x00000000


	//----- nvinfo : EIATTR_CBANK_PARAM_SIZE
	.align		4
.L_4491:
        /*0058*/ 	.byte	0x03, 0x19
        /*005a*/ 	.short	0x0220


	//----- nvinfo : EIATTR_PARAM_CBANK
	.align		4
        /*005c*/ 	.byte	0x04, 0x0a
        /*005e*/ 	.short	(.L_4493 - .L_4492)
	.align		4
.L_4492:
        /*0060*/ 	.word	index@(.nv.constant0._ZN2at6native18elementwise_kernelILi128ELi2EZNS0_22gpu_kernel_impl_nocastIZZZNS0_17floor_kernel_cudaERNS_18TensorIteratorBaseEENKUlvE_clEvENKUlvE_clEvEUldE_EEvS4_RKT_EUliE_EEviT1_)
        /*0064*/ 	.short	0x0210
        /*0066*/ 	.short	0x0220


	//----- nvinfo : EIATTR_SW_WAR
	.align		4
.L_4493:
        /*0068*/ 	.byte	0x04, 0x36
        /*006a*/ 	.short	(.L_4495 - .L_4494)
.L_4494:
        /*006c*/ 	.word	0x00000008
.L_4495:


//--------------------- .nv.info._ZN2at6native27unrolled_elementwise_kernelIZZZNS0_17floor_kernel_cudaERNS_18TensorIteratorBaseEENKUlvE_clEvENKUlvE_clEvEUldE_St5arrayIPcLm2EELi4E23TrivialOffsetCalculatorILi1EjESB_NS0_6memory15LoadWithoutCastENSC_16StoreWithoutCastEEEviT_T0_T2_T3_T4_T5_ --------------------------
	.section	.nv.info._ZN2at6native27unrolled_elementwise_kernelIZZZNS0_17floor_kernel_cudaERNS_18TensorIteratorBaseEENKUlvE_clEvENKUlvE_clEvEUldE_St5arrayIPcLm2EELi4E23TrivialOffsetCalculatorILi1EjESB_NS0_6memory15LoadWithoutCastENSC_16StoreWithoutCastEEEviT_T0_T2_T3_T4_T5_,"",@"SHT_CUDA_INFO"
	.sectionflags	@""
	.align	4


	//----- nvinfo : EIATTR_CUDA_API_VERSION
	.align		4
        /*0000*/ 	.byte	0x04, 0x37
        /*0002*/ 	.short	(.L_4497 - .L_4496)
.L_4496:
        /*0004*/ 	.word	0x00000082


	//----- nvinfo : EIATTR_KPARAM_INFO
	.align		4
.L_4497:
        /*0008*/ 	.byte	0x04, 0x17
        /*000a*/ 	.short	(.L_4499 - .L_4498)
.L_4498:
        /*000c*/ 	.word	0x00000000
        /*0010*/ 	.short	0x0006
        /*0012*/ 	.short	0x001b
        /*0014*/ 	.byte	0x00, 0xf0, 0x05, 0x00


	//----- nvinfo : EIATTR_KPARAM_INFO
	.align		4
.L_4499:
        /*0018*/ 	.byte	0x04, 0x17
        /*001a*/ 	.short	(.L_4501 - .L_4500)
.L_4500:
        /*001c*/ 	.word	0x00000000
        /*0020*/ 	.short	0x0005
        /*0022*/ 	.short	0x001a
        /*0024*/ 	.byte	0x00, 0xf0, 0x05, 0x00


	//----- nvinfo : EIATTR_KPARAM_INFO
	.align		4
.L_4501:
        /*0028*/ 	.byte	0x04, 0x17
        /*002a*/ 	.short	(.L_4503 - .L_4502)
.L_4502:
        /*002c*/ 	.word	0x00000000
        /*0030*/ 	.short	0x0004
        /*0032*/ 	.short	0x0019
        /*0034*/ 	.byte	0x00, 0xf0, 0x05, 0x00


	//----- nvinfo : EIATTR_KPARAM_INFO
	.align		4
.L_4503:
        /*0038*/ 	.byte	0x04, 0x17
        /*003a*/ 	.short	(.L_4505 - .L_4504)
.L_4504:
        /*003c*/ 	.word	0x00000000
        /*0040*/ 	.short	0x0003
        /*0042*/ 	.short	0x0018
        /*0044*/ 	.byte	0x00, 0xf0, 0x05, 0x00


	//----- nvinfo : EIATTR_KPARAM_INFO
	.align		4
.L_4505:
        /*0048*/ 	.byte	0x04, 0x17
        /*004a*/ 	.short	(.L_4507 - .L_4506)
.L_4506:
        /*004c*/ 	.word	0x00000000
        /*0050*/ 	.short	0x0002
        /*0052*/ 	.short	0x0008
        /*0054*/ 	.byte	0x00, 0xf0, 0x41, 0x00


	//----- nvinfo : EIATTR_KPARAM_INFO
	.align		4
.L_4507:
        /*0058*/ 	.byte	0x04, 0x17
        /*005a*/ 	.short	(.L_4509 - .L_4508)
.L_4508:
        /*005c*/ 	.word	0x00000000
        /*0060*/ 	.short	0x0001
        /*0062*/ 	.short	0x0004
        /*0064*/ 	.byte	0x00, 0xf0, 0x05, 0x00


	//----- nvinfo : EIATTR_KPARAM_INFO
	.align		4
.L_4509:
        /*0068*/ 	.byte	0x04, 0x17
        /*006a*/ 	.short	(.L_4511 - .L_4510)
.L_4510:
        /*006c*/ 	.word	0x00000000
        /*0070*/ 	.short	0x0000
        /*0072*/ 	.short	0x0000
        /*0074*/ 	.byte	0x00, 0xf0, 0x11, 0x00


	//----- nvinfo : EIATTR_SPARSE_MMA_MASK
	.align		4
.L_4511:
        /*0078*/ 	.byte	0x03, 0x50
        /*007a*/ 	.short	0x0000


	//----- nvinfo : EIATTR_MAXREG_COUNT
	.align		4
        /*007c*/ 	.byte	0x03, 0x1b
        /*007e*/ 	.short	0x00ff


	//----- nvinfo : EIATTR_MERCURY_ISA_VERSION
	.align		4
        /*0080*/ 	.byte	0x03, 0x5f
        /*0082*/ 	.short	0x0101


	//----- nvinfo : EIATTR_EXIT_INSTR_OFFSETS
	.align		4
        /*0084*/ 	.byte	0x04, 0x1c
        /*0086*/ 	.short	(.L_4513 - .L_4512)


	//   ....[0]....
.L_4512:
        /*0088*/ 	.word	0x000003f0


	//   ....[1]....
        /*008c*/ 	.word	0x00000460


	//----- nvinfo : EIATTR_MAX_THREADS
	.align		4
.L_4513:
        /*0090*/ 	.byte	0x04, 0x05
        /*0092*/ 	.short	(.L_4515 - .L_4514)
.L_4514:
        /*0094*/ 	.word	0x00000080
        /*0098*/ 	.word	0x00000001
        /*009c*/ 	.word	0x00000001


	//----- nvinfo : EIATTR_CRS_STACK_SIZE
	.align		4
.L_4515:
        /*00a0*/ 	.byte	0x04, 0x1e
        /*00a2*/ 	.short	(.L_4517 - .L_4516)
.L_4516:
        /*00a4*/ 	.word	0x00000000


	//----- nvinfo : EIATTR_CBANK_PARAM_SIZE
	.align		4
.L_4517:
        /*00a8*/ 	.byte	0x03, 0x19
        /*00aa*/ 	.short	0x001c


	//----- nvinfo : EIATTR_PARAM_CBANK
	.align		4
        /*00ac*/ 	.byte	0x04, 0x0a
        /*00ae*/ 	.short	(.L_4519 - .L_4518)
	.align		4
.L_4518:
        /*00b0*/ 	.word	index@(.nv.constant0._ZN2at6native27unrolled_elementwise_kernelIZZZNS0_17floor_kernel_cudaERNS_18TensorIteratorBaseEENKUlvE_clEvENKUlvE_clEvEUldE_St5arrayIPcLm2EELi4E23TrivialOffsetCalculatorILi1EjESB_NS0_6memory15LoadWithoutCastENSC_16StoreWithoutCastEEEviT_T0_T2_T3_T4_T5_)
        /*00b4*/ 	.short	0x0210
        /*00b6*/ 	.short	0x001c


	//----- nvinfo : EIATTR_SW_WAR
	.align		4
.L_4519:
        /*00b8*/ 	.byte	0x04, 0x36
        /*00ba*/ 	.short	(.L_4521 - .L_4520)
.L_4520:
        /*00bc*/ 	.word	0x00000008
.L_4521:


//--------------------- .nv.info._ZN2at6native29vectorized_elementwise_kernelILi2EZZZNS0_17floor_kernel_cudaERNS_18TensorIteratorBaseEENKUlvE_clEvENKUlvE_clEvEUldE_St5arrayIPcLm2EEEEviT0_T1_ --------------------------
	.section	.nv.info._ZN2at6native29vectorized_elementwise_kernelILi2EZZZNS0_17floor_kernel_cudaERNS_18TensorIteratorBaseEENKUlvE_clEvENKUlvE_clEvEUldE_St5arrayIPcLm2EEEEviT0_T1_,"",@"SHT_CUDA_INFO"
	.sectionflags	@""
	.align	4


	//----- nvinfo : EIATTR_CUDA_API_VERSION
	.align		4
        /*0000*/ 	.byte	0x04, 0x37
        /*0002*/ 	.short	(.L_4523 - .L_4522)
.L_4522:
        /*0004*/ 	.word	0x00000082


	//----- nvinfo : EIATTR_KPARAM_INFO
	.align		4
.L_4523:
        /*0008*/ 	.byte	0x04, 0x17
        /*000a*/ 	.short	(.L_4525 - .L_4524)
.L_4524:
        /*000c*/ 	.word	0x00000000
        /*0010*/ 	.short	0x0002
        /*0012*/ 	.short	0x0008
        /*0014*/ 	.byte	0x00, 0xf0, 0x41, 0x00


	//----- nvinfo : EIATTR_KPARAM_INFO
	.align		4
.L_4525:
        /*0018*/ 	.byte	0x04, 0x17
        /*001a*/ 	.short	(.L_4527 - .L_4526)
.L_4526:
        /*001c*/ 	.word	0x00000000
        /*0020*/ 	.short	0x0001
        /*0022*/ 	.short	0x0004
        /*0024*/ 	.byte	0x00, 0xf0, 0x05, 0x00


	//----- nvinfo : EIATTR_KPARAM_INFO
	.align		4
.L_4527:
        /*0028*/ 	.byte	0x04, 0x17
        /*002a*/ 	.short	(.L_4529 - .L_4528)
.L_4528:
        /*002c*/ 	.word	0x00000000
        /*0030*/ 	.short	0x0000
        /*0032*/ 	.short	0x0000
        /*0034*/ 	.byte	0x00, 0xf0, 0x11, 0x00


	//----- nvinfo : EIATTR_SPARSE_MMA_MASK
	.align		4
.L_4529:
        /*0038*/ 	.byte	0x03, 0x50
        /*003a*/ 	.short	0x0000


	//----- nvinfo : EIATTR_MAXREG_COUNT
	.align		4
        /*003c*/ 	.byte	0x03, 0x1b
        /*003e*/ 	.short	0x00ff


	//----- nvinfo : EIATTR_MERCURY_ISA_VERSION
	.align		4
        /*0040*/ 	.byte	0x03, 0x5f
        /*0042*/ 	.short	0x0101


	//----- nvinfo : EIATTR_EXIT_INSTR_OFFSETS
	.align		4
        /*0044*/ 	.byte	0x04, 0x1c
        /*0046*/ 	.short	(.L_4531 - .L_4530)


	//   ....[0]....
.L_4530:
        /*0048*/ 	.word	0x000001f0


	//   ....[1]....
        /*004c*/ 	.word	0x00000a50


	//   ....[2]....
        /*0050*/ 	.word	0x00000aa0


	//----- nvinfo : EIATTR_MAX_THREADS
	.align		4
.L_4531:
        /*0054*/ 	.byte	0x04, 0x05
        /*0056*/ 	.short	(.L_4533 - .L_4532)
.L_4532:
        /*0058*/ 	.word	0x00000080
        /*005c*/ 	.word	0x00000001
        /*0060*/ 	.word	0x00000001


	//----- nvinfo : EIATTR_CRS_STACK_SIZE
	.align		4
.L_4533:
        /*0064*/ 	.byte	0x04, 0x1e
        /*0066*/ 	.short	(.L_4535 - .L_4534)
.L_4534:
        /*0068*/ 	.word	0x00000000


	//----- nvinfo : EIATTR_CBANK_PARAM_SIZE
	.align		4
.L_4535:
        /*006c*/ 	.byte	0x03, 0x19
        /*006e*/ 	.short	0x0018


	//----- nvinfo : EIATTR_PARAM_CBANK
	.align		4
        /*0070*/ 	.byte	0x04, 0x0a
        /*0072*/ 	.short	(.L_4537 - .L_4536)
	.align		4
.L_4536:
        /*0074*/ 	.word	index@(.nv.constant0._ZN2at6native29vectorized_elementwise_kernelILi2EZZZNS0_17floor_kernel_cudaERNS_18TensorIteratorBaseEENKUlvE_clEvENKUlvE_clEvEUldE_St5arrayIPcLm2EEEEviT0_T1_)
        /*0078*/ 	.short	0x0210
        /*007a*/ 	.short	0x0018


	//----- nvinfo : EIATTR_SW_WAR
	.align		4
.L_4537:
        /*007c*/ 	.byte	0x04, 0x36
        /*007e*/ 	.short	(.L_4539 - .L_4538)
.L_4538:
        /*0080*/ 	.word	0x00000008
.L_4539:


//--------------------- .nv.info._ZN2at6native29vectorized_elementwise_kernelILi4EZZZNS0_17floor_kernel_cudaERNS_18TensorIteratorBaseEENKUlvE_clEvENKUlvE_clEvEUldE_St5arrayIPcLm2EEEEviT0_T1_ --------------------------
	.section	.nv.info._ZN2at6native29vectorized_elementwise_kernelILi4EZZZNS0_17floor_kernel_cudaERNS_18TensorIteratorBaseEENKUlvE_clEvENKUlvE_clEvEUldE_St5arrayIPcLm2EEEEviT0_T1_,"",@"SHT_CUDA_INFO"
	.sectionflags	@""
	.align	4


	//----- nvinfo : EIATTR_CUDA_API_VERSION
	.align		4
        /*0000*/ 	.byte	0x04, 0x37
        /*0002*/ 	.short	(.L_4541 - .L_4540)
.L_4540:
        /*0004*/ 	.word	0x00000082


	//----- nvinfo : EIATTR_KPARAM_INFO
	.align		4
.L_4541:
        /*0008*/ 	.byte	0x04, 0x17
        /*000a*/ 	.short	(.L_4543 - .L_4542)
.L_4542:
        /*000c*/ 	.word	0x00000000
        /*0010*/ 	.short	0x0002
        /*0012*/ 	.short	0x0008
        /*0014*/ 	.byte	0x00, 0xf0, 0x41, 0x00


	//----- nvinfo : EIATTR_KPARAM_INFO
	.align		4
.L_4543:
        /*0018*/ 	.byte	0x04, 0x17
        /*001a*/ 	.short	(.L_4545 - .L_4544)
.L_4544:
        /*001c*/ 	.word	0x00000000
        /*0020*/ 	.short	0x0001
        /*0022*/ 	.short	0x0004
        /*0024*/ 	.byte	0x00, 0xf0, 0x05, 0x00


	//----- nvinfo : EIATTR_KPARAM_INFO
	.align		4
.L_4545:
        /*0028*/ 	.byte	0x04, 0x17
        /*002a*/ 	.short	(.L_4547 - .L_4546)
.L_4546:
        /*002c*/ 	.word	0x00000000
        /*0030*/ 	.short	0x0000
        /*0032*/ 	.short	0x0000
        /*0034*/ 	.byte	0x00, 0xf0, 0x11, 0x00


	//----- nvinfo : EIATTR_SPARSE_MMA_MASK
	.align		4
.L_4547:
        /*0038*/ 	.byte	0x03, 0x50
        /*003a*/ 	.short	0x0000


	//----- nvinfo : EIATTR_MAXREG_COUNT
	.align		4
        /*003c*/ 	.byte	0x03, 0x1b
        /*003e*/ 	.short	0x00ff


	//----- nvinfo : EIATTR_MERCURY_ISA_VERSION
	.align		4
        /*0040*/ 	.byte	0x03, 0x5f
        /*0042*/ 	.short	0x0101


	//----- nvinfo : EIATTR_EXIT_INSTR_OFFSETS
	.align		4
        /*0044*/ 	.byte	0x04, 0x1c
        /*0046*/ 	.short	(.L_4549 - .L_4548)


	//   ....[0]....
.L_4548:
        /*0048*/ 	.word	0x000001f0


	//   ....[1]....
        /*004c*/ 	.word	0x00000a50


	//   ....[2]....
        /*0050*/ 	.word	0x00000aa0


	//----- nvinfo : EIATTR_MAX_THREADS
	.align		4
.L_4549:
        /*0054*/ 	.byte	0x04, 0x05
        /*0056*/ 	.short	(.L_4551 - .L_4550)
.L_4550:
        /*0058*/ 	.word	0x00000080
        /*005c*/ 	.word	0x00000001
        /*0060*/ 	.word	0x00000001


	//----- nvinfo : EIATTR_CRS_STACK_SIZE
	.align		4
.L_4551:
        /*0064*/ 	.byte	0x04, 0x1e
        /*0066*/ 	.short	(.L_4553 - .L_4552)
.L_4552:
        /*0068*/ 	.word	0x00000000


	//----- nvinfo : EIATTR_CBANK_PARAM_SIZE
	.align		4
.L_4553:
        /*006c*/ 	.byte	0x03, 0x19
        /*006e*/ 	.short	0x0018


	//----- nvinfo : EIATTR_PARAM_CBANK
	.align		4
        /*0070*/ 	.byte	0x04, 0x0a
        /*0072*/ 	.short	(.L_4555 - .L_4554)
	.align		4
.L_4554:
        /*0074*/ 	.word	index@(.nv.constant0._ZN2at6native29vectorized_elementwise_kernelILi4EZZZNS0_17floor_kernel_cudaERNS_18TensorIteratorBaseEENKUlvE_clEvENKUlvE_clEvEUldE_St5arrayIPcLm2EEEEviT0_T1_)
        /*0078*/ 	.short	0x0210
        /*007a*/ 	.short	0x0018


	//----- nvinfo : EIATTR_SW_WAR
	.align		4
.L_4555:
        /*007c*/ 	.byte	0x04, 0x36
        /*007e*/ 	.short	(.L_4557 - .L_4556)
.L_4556:
        /*0080*/ 	.word	0x00000008
.L_4557:


//--------------------- .nv.info._ZN2at6native29vectorized_elementwise_kernelILi8EZZZNS0_17floor_kernel_cudaERNS_18TensorIteratorBaseEENKUlvE_clEvENKUlvE_clEvEUldE_St5arrayIPcLm2EEEEviT0_T1_ --------------------------
	.section	.nv.info._ZN2at6native29vectorized_elementwise_kernelILi8EZZZNS0_17floor_kernel_cudaERNS_18TensorIteratorBaseEENKUlvE_clEvENKUlvE_clEvEUldE_St5arrayIPcLm2EEEEviT0_T1_,"",@"SHT_CUDA_INFO"
	.sectionflags	@""
	.align	4


	//----- nvinfo : EIATTR_CUDA_API_VERSION
	.align		4
        /*0000*/ 	.byte	0x04, 0x37
        /*0002*/ 	.short	(.L_4559 - .L_4558)
.L_4558:
        /*0004*/ 	.word	0x00000082


	//----- nvinfo : EIATTR_KPARAM_INFO
	.align		4
.L_4559:
        /*0008*/ 	.byte	0x04, 0x17
        /*000a*/ 	.short	(.L_4561 - .L_4560)
.L_4560:
        /*000c*/ 	.word	0x00000000
        /*0010*/ 	.short	0x0002
        /*0012*/ 	.short	0x0008
        /*0014*/ 	.byte	0x00, 0xf0, 0x41, 0x00


	//----- nvinfo : EIATTR_KPARAM_INFO
	.align		4
.L_4561:
        /*0018*/ 	.byte	0x04, 0x17
        /*001a*/ 	.short	(.L_4563 - .L_4562)
.L_4562:
        /*001c*/ 	.word	0x00000000
        /*0020*/ 	.short	0x0001
        /*0022*/ 	.short	0x0004
        /*0024*/ 	.byte	0x00, 0xf0, 0x05, 0x00


	//----- nvinfo : EIATTR_KPARAM_INFO
	.align		4
.L_4563:
        /*0028*/ 	.byte	0x04, 0x17
        /*002a*/ 	.short	(.L_4565 - .L_4564)
.L_4564:
        /*002c*/ 	.word	0x00000000
        /*0030*/ 	.short	0x0000
        /*0032*/ 	.short	0x0000
        /*0034*/ 	.byte	0x00, 0xf0, 0x11, 0x00


	//----- nvinfo : EIATTR_SPARSE_MMA_MASK
	.align		4
.L_4565:
        /*0038*/ 	.byte	0x03, 0x50
        /*003a*/ 	.short	0x0000


	//----- nvinfo : EIATTR_MAXREG_COUNT
	.align		4
        /*003c*/ 	.byte	0x03, 0x1b
        /*003e*/ 	.short	0x00ff


	//----- nvinfo : EIATTR_MERCURY_ISA_VERSION
	.align		4
        /*0040*/ 	.byte	0x03, 0x5f
        /*0042*/ 	.short	0x0101


	//----- nvinfo : EIATTR_EXIT_INSTR_OFFSETS
	.align		4
        /*0044*/ 	.byte	0x04, 0x1c
        /*0046*/ 	.short	(.L_4567 - .L_4566)


	//   ....[0]....
.L_4566:
        /*0048*/ 	.word	0x000001f0


	//   ....[1]....
        /*004c*/ 	.word	0x00000a50


	//   ....[2]....
        /*0050*/ 	.word	0x00000aa0


	//----- nvinfo : EIATTR_MAX_THREADS
	.align		4
.L_4567:
        /*0054*/ 	.byte	0x04, 0x05
        /*0056*/ 	.short	(.L_4569 - .L_4568)
.L_4568:
        /*0058*/ 	.word	0x00000080
        /*005c*/ 	.word	0x00000001
        /*0060*/ 	.word	0x00000001


	//----- nvinfo : EIATTR_CRS_STACK_SIZE
	.align		4
.L_4569:
        /*0064*/ 	.byte	0x04, 0x1e
        /*0066*/ 	.short	(.L_4571 - .L_4570)
.L_4570:
        /*0068*/ 	.word	0x00000000


	//----- nvinfo : EIATTR_CBANK_PARAM_SIZE
	.align		4
.L_4571:
        /*006c*/ 	.byte	0x03, 0x19
        /*006e*/ 	.short	0x0018


	//----- nvinfo : EIATTR_PARAM_CBANK
	.align		4
        /*0070*/ 	.byte	0x04, 0x0a
        /*0072*/ 	.short	(.L_4573 - .L_4572)
	.align		4
.L_4572:
        /*0074*/ 	.word	index@(.nv.constant0._ZN2at6native29vectorized_elementwise_kernelILi8EZZZNS0_17floor_kernel_cudaERNS_18TensorIteratorBaseEENKUlvE_clEvENKUlvE_clEvEUldE_St5arrayIPcLm2EEEEviT0_T1_)
        /*0078*/ 	.short	0x0210
        /*007a*/ 	.short	0x0018


	//----- nvinfo : EIATTR_SW_WAR
	.align		4
.L_4573:
        /*007c*/ 	.byte	0x04, 0x36
        /*007e*/ 	.short	(.L_4575 - .L_4574)
.L_4574:
        /*0080*/ 	.word	0x00000008
.L_4575:


//--------------------- .nv.info._ZN2at6native18elementwise_kernelILi128ELi4EZNS0_15gpu_kernel_implIZZZNS0_16frac_kernel_cudaERNS_18TensorIteratorBaseEENKUlvE_clEvENKUlvE2_clEvEUlN3c108BFloat16EE_EEvS4_RKT_EUliE_EEviT1_ --------------------------
	.section	.nv.info._ZN2at6native18elementwise_kernelILi128ELi4EZNS0_15gpu_kernel_implIZZZNS0_16frac_kernel_cudaERNS_18TensorIteratorBaseEENKUlvE_clEvENKUlvE2_clEvEUlN3c108BFloat16EE_EEvS4_RKT_EUliE_EEviT1_,"",@"SHT_CUDA_INFO"
	.sectionflags	@""
	.align	4


	//----- nvinfo : EIATTR_CUDA_API_VERSION
	.align		4
        /*0000*/ 	.byte	0x04, 0x37
        /*0002*/ 	.short	(.L_4577 - .L_4576)
.L_4576:
        /*0004*/ 	.word	0x00000082


	//----- nvinfo : EIATTR_KPARAM_INFO
	.align		4
.L_4577:
        /*0008*/ 	.byte	0x04, 0x17
        /*000a*/ 	.short	(.L_4579 - .L_4578)
.L_4578:
        /*000c*/ 	.word	0x00000000
        /*0010*/ 	.short	0x0001
        /*0012*/ 	.short	0x0008
        /*0014*/ 	.byte	0x00, 0xf0, 0x61, 0x08


	//----- nvinfo : EIATTR_KPARAM_INFO
	.align		4
.L_4579:
        /*0018*/ 	.byte	0x04, 0x17
        /*001a*/ 	.short	(.L_4581 - .L_4580)
.L_4580:
        /*001c*/ 	.word	0x00000000
        /*0020*/ 	.short	0x0000
        /*0022*/ 	.short	0x0000
        /*0024*/ 	.byte	0x00, 0xf0, 0x11, 0x00


	//----- nvinfo : EIATTR_SPARSE_MMA_MASK
	.align		4
.L_4581:
        /*0028*/ 	.byte	0x03, 0x50
        /*002a*/ 	.short	0x0000


	//----- nvinfo : EIATTR_MAXREG_COUNT
	.align		4
        /*002c*/ 	.byte	0x03, 0x1b
        /*002e*/ 	.short	0x0080


	//----- nvinfo : EIATTR_EXTERNS
	.align		4
        /*0030*/ 	.byte	0x04, 0x0f
        /*0032*/ 	.short	(.L_4583 - .L_4582)


	//   ....[0]....
	.align		4
.L_4582:
        /*0034*/ 	.word	index@(__assertfail)


	//----- nvinfo : EIATTR_MERCURY_ISA_VERSION
	.align		4
.L_4583:
        /*0038*/ 	.byte	0x03, 0x5f
        /*003a*/ 	.short	0x0101


	//----- nvinfo : EIATTR_SYSCALL_OFFSETS
	.align		4
        /*003c*/ 	.byte	0x04, 0x46
        /*003e*/ 	.short	(.L_4585 - .L_4584)


	//   ....[0]....
.L_4584:
        /*0040*/ 	.word	0x000022d0


	//   ....[1]....
        /*0044*/ 	.word	0x00003270


	//   ....[2]....
        /*0048*/ 	.word	0x000055a0


	//   ....[3]....
        /*004c*/ 	.word	0x00006540


	//   ....[4]....
        /*0050*/ 	.word	0x00008860


	//   ....[5]....
        /*0054*/ 	.word	0x00009800


	//   ....[6]....
        /*0058*/ 	.word	0x0000bb10


	//   ....[7]....
        /*005c*/ 	.word	0x0000cab0


	//----- nvinfo : EIATTR_EXIT_INSTR_OFFSETS
	.align		4
.L_4585:
        /*0060*/ 	.byte	0x04, 0x1c
        /*0062*/ 	.short	(.L_4587 - .L_4586)


	//   ....[0]....
.L_4586:
        /*0064*/ 	.word	0x000098d0


	//   ....[1]....
        /*0068*/ 	.word	0x0000bce0


	//   ....[2]....
        /*006c*/ 	.word	0x0000bd20


	//   ....[3]....
        /*0070*/ 	.word	0x0000bdc0


	//   ....[4]....
        /*0074*/ 	.word	0x0000be00


	//   ....[5]....
        /*0078*/ 	.word	0x0000be40


	//   ....[6]....
        /*007c*/ 	.word	0x0000bed0


	//   ....[7]....
        /*0080*/ 	.word	0x0000bf10


	//   ....[8]....
        /*0084*/ 	.word	0x0000bfb0


	//   ....[9]....
        /*0088*/ 	.word	0x0000c000


	//   ....[10]....
        /*008c*/ 	.word	0x0000c050


	//   ....[11]....
        /*0090*/ 	.word	0x0000c120


	//   ....[12]....
        /*0094*/ 	.word	0x0000c180


	//   ....[13]....
        /*0098*/ 	.word	0x0000c310


	//   ....[14]....
        /*009c*/ 	.word	0x0000c470


	//   ....[15]....
        /*00a0*/ 	.word	0x0000c490


	//   ....[16]....
        /*00a4*/ 	.word	0x0000c550


	//   ....[17]....
        /*00a8*/ 	.word	0x0000c6d0


	//   ....[18]....
        /*00ac*/ 	.word	0x0000c850


	//   ....[19]....
        /*00b0*/ 	.word	0x0000c9b0


	//   ....[20]....
        /*00b4*/ 	.word	0x0000cac0


	//   ....[21]....
        /*00b8*/ 	.word	0x0000cb00


	//   ....[22]....
        /*00bc*/ 	.word	0x0000cb40


	//----- nvinfo : EIATTR_MAX_THREADS
	.align		4
.L_4587:
        /*00c0*/ 	.byte	0x04, 0x05
        /*00c2*/ 	.short	(.L_4589 - .L_4588)
.L_4588:
        /*00c4*/ 	.word	0x00000080
        /*00c8*/ 	.word	0x00000001
        /*00cc*/ 	.word	0x00000001


	//----- nvinfo : EIATTR_CRS_STACK_SIZE
	.align		4
.L_4589:
        /*00d0*/ 	.byte	0x04, 0x1e
        /*00d2*/ 	.short	(.L_4591 - .L_4590)
.L_4590:
        /*00d4*/ 	.word	0x00000000


	//----- nvinfo : EIATTR_CBANK_PARAM_SIZE
	.align		4
.L_4591:
        /*00d8*/ 	.byte	0x03, 0x19
        /*00da*/ 	.short	0x0220


	//----- nvinfo : EIATTR_PARAM_CBANK
	.align		4
        /*00dc*/ 	.byte	0x04, 0x0a
        /*00de*/ 	.short	(.L_4593 - .L_4592)
	.align		4
.L_4592:
        /*00e0*/ 	.word	index@(.nv.constant0._ZN2at6native18elementwise_kernelILi128ELi4EZNS0_15gpu_kernel_implIZZZNS0_16frac_kernel_cudaERNS_18TensorIteratorBaseEENKUlvE_clEvENKUlvE2_clEvEUlN3c108BFloat16EE_EEvS4_RKT_EUliE_EEviT1_)
        /*00e4*/ 	.short	0x0210
        /*00e6*/ 	.short	0x0220


	//----- nvinfo : EIATTR_SW_WAR
	.align		4
.L_4593:
        /*00e8*/ 	.byte	0x04, 0x36
        /*00ea*/ 	.short	(.L_4595 - .L_4594)
.L_4594:
        /*00ec*/ 	.word	0x00000008
.L_4595:


//--------------------- .nv.info._ZN2at6native27unrolled_elementwise_kernelIZZZNS0_16frac_kernel_cudaERNS_18TensorIteratorBaseEENKUlvE_clEvENKUlvE2_clEvEUlN3c108BFloat16EE_St5arrayIPcLm2EELi4E23TrivialOffsetCalculatorILi1EjESD_NS0_6memory12LoadWithCastILi1EEENSE_13StoreWithCastILi1EEEEEviT_T0_T2_T3_T4_T5_ --------------------------
	.section	.nv.info._ZN2at6native27unrolled_elementwise_kernelIZZZNS0_16frac_kernel_cudaERNS_18TensorIteratorBaseEENKUlvE_clEvENKUlvE2_clEvEUlN3c108BFloat16EE_St5arrayIPcLm2EELi4E23TrivialOffsetCalculatorILi1EjESD_NS0_6memory12LoadWithCastILi1EEENSE_13StoreWithCastILi1EEEEEviT_T0_T2_T3_T4_T5_,"",@"SHT_CUDA_INFO"
	.sectionflags	@""
	.align	4


	//----- nvinfo : EIATTR_CUDA_API_VERSION
	.align		4
        /*0000*/ 	.byte	0x04, 0x37
        /*0002*/ 	.short	(.L_4597 - .L_4596)
.L_4596:
        /*0004*/ 	.word	0x00000082


	//----- nvinfo : EIATTR_KPARAM_INFO
	.align		4
.L_4597:
        /*0008*/ 	.byte	0x04, 0x17
        /*000a*/ 	.short	(.L_4599 - .L_4598)
.L_4598:
        /*000c*/ 	.word	0x00000000
        /*0010*/ 	.short	0x0006
        /*0012*/ 	.short	0x0024
        /*0014*/ 	.byte	0x00, 0xf0, 0x21, 0x00


	//----- nvinfo : EIATTR_KPARAM_INFO
	.align		4
.L_4599:
        /*0018*/ 	.byte	0x04, 0x17
        /*001a*/ 	.short	(.L_4601 - .L_4600)
.L_4600:
        /*001c*/ 	.word	0x00000000
        /*0020*/ 	.short	0x0005
        /*0022*/ 	.short	0x001c
        /*0024*/ 	.byte	0x00, 0xf0, 0x21, 0x00


	//----- nvinfo : EIATTR_KPARAM_INFO
	.align		4
.L_4601:
        /*0028*/ 	.byte	0x04, 0x17
        /*002a*/ 	.short	(.L_4603 - .L_4602)
.L_4602:
        /*002c*/ 	.word	0x00000000
        /*0030*/ 	.short	0x0004
        /*0032*/ 	.short	0x0019
        /*0034*/ 	.byte	0x00, 0xf0, 0x05, 0x00


	//----- nvinfo : EIATTR_KPARAM_INFO
	.align		4
.L_4603:
        /*0038*/ 	.byte	0x04, 0x17
        /*003a*/ 	.short	(.L_4605 - .L_4604)
.L_4604:
        /*003c*/ 	.word	0x00000000
        /*0040*/ 	.short	0x0003
        /*0042*/ 	.short	0x0018
        /*0044*/ 	.byte	0x00, 0xf0, 0x05, 0x00


	//----- nvinfo : EIATTR_KPARAM_INFO
	.align		4
.L_4605:
        /*0048*/ 	.byte	0x04, 0x17
        /*004a*/ 	.short	(.L_4607 - .L_4606)
.L_4606:
        /*004c*/ 	.word	0x00000000
        /*0050*/ 	.short	0x0002
        /*0052*/ 	.short	0x0008
        /*0054*/ 	.byte	0x00, 0xf0, 0x41, 0x00


	//----- nvinfo : EIATTR_KPARAM_INFO
	.align		4
.L_4607:
        /*0058*/ 	.byte	0x04, 0x17
        /*005a*/ 	.short	(.L_4609 - .L_4608)
.L_4608:
        /*005c*/ 	.word	0x00000000
        /*0060*/ 	.short	0x0001
        /*0062*/ 	.short	0x0004
        /*0064*/ 	.byte	0x00, 0xf0, 0x05, 0x00


	//----- nvinfo : EIATTR_KPARAM_INFO
	.align		4
.L_4609:
        /*0068*/ 	.byte	0x04, 0x17
        /*006a*/ 	.short	(.L_4611 - .L_4610)
.L_4610:
        /*006c*/ 	.word	0x00000000
        /*0070*/ 	.short	0x0000
        /*0072*/ 	.short	0x0000
        /*0074*/ 	.byte	0x00, 0xf0, 0x11, 0x00


	//----- nvinfo : EIATTR_SPARSE_MMA_MASK
	.align		4
.L_4611:
        /*0078*/ 	.byte	0x03, 0x50
        /*007a*/ 	.short	0x0000


	//----- nvinfo : EIATTR_MAXREG_COUNT
	.align		4
        /*007c*/ 	.byte	0x03, 0x1b
        /*007e*/ 	.short	0x00ff


	//----- nvinfo : EIATTR_EXTERNS
	.align		4
        /*0080*/ 	.byte	0x04, 0x0f
        /*0082*/ 	.short	(.L_4613 - .L_4612)


	//   ....[0]....
	.align		4
.L_4612:
        /*0084*/ 	.word	index@(__assertfail)


	//----- nvinfo : EIATTR_MERCURY_ISA_VERSION
	.align		4
.L_4613:
        /*0088*/ 	.byte	0x03, 0x5f
        /*008a*/ 	.short	0x0101


	//----- nvinfo : EIATTR_SYSCALL_OFFSETS
	.align		4
        /*008c*/ 	.byte	0x04, 0x46
        /*008e*/ 	.short	(.L_4615 - .L_4614)


	//   ....[0]....
.L_4614:
        /*0090*/ 	.word	0x000010e0


	//   ....[1]....
        /*0094*/ 	.word	0x00002220


	//   ....[2]....
        /*0098*/ 	.word	0x00003370


	//   ....[3]....
        /*009c*/ 	.word	0x00004490


	//   ....[4]....
        /*00a0*/ 	.word	0x00005760


	//   ....[5]....
        /*00a4*/ 	.word	0x00006780


	//   ....[6]....
        /*00a8*/ 	.word	0x00007760


	//   ....[7]....
        /*00ac*/ 	.word	0x00008740


	//----- nvinfo : EIATTR_EXIT_INSTR_OFFSETS
	.align		4
.L_4615:
        /*00b0*/ 	.byte	0x04, 0x1c
        /*00b2*/ 	.short	(.L_4617 - .L_4616)


	//   ....[0]....
.L_4616:
        /*00b4*/ 	.word	0x00007820


	//   ....[1]....
        /*00b8*/ 	.word	0x00007970


	//   ....[2]....
        /*00bc*/ 	.word	0x000079b0


	//   ....[3]....
        /*00c0*/ 	.word	0x00007a50


	//   ....[4]....
        /*00c4*/ 	.word	0x00007a90


	//   ....[5]....
        /*00c8*/ 	.word	0x00007ad0


	//   ....[6]....
        /*00cc*/ 	.word	0x00007b60


	//   ....[7]....
        /*00d0*/ 	.word	0x00007ba0


	//   ....[8]....
        /*00d4*/ 	.word	0x00007c40


	//   ....[9]....
        /*00d8*/ 	.word	0x00007c90


	//   ....[10]....
        /*00dc*/ 	.word	0x00007ce0


	//   ....[11]....
        /*00e0*/ 	.word	0x00007db0


	//   ....[12]....
        /*00e4*/ 	.word	0x00007e10


	//   ....[13]....
        /*00e8*/ 	.word	0x00007fa0


	//   ....[14]....
        /*00ec*/ 	.word	0x00008100


	//   ....[15]....
        /*00f0*/ 	.word	0x00008120


	//   ....[16]....
        /*00f4*/ 	.word	0x000081e0


	//   ....[17]....
        /*00f8*/ 	.word	0x00008360


	//   ....[18]....
        /*00fc*/ 	.word	0x000084e0


	//   ....[19]....
        /*0100*/ 	.word	0x00008640


	//   ....[20]....
        /*0104*/ 	.word	0x00008750


	//   ....[21]....
        /*0108*/ 	.word	0x00008790


	//   ....[22]....
        /*010c*/ 	.word	0x000087d0


	//----- nvinfo : EIATTR_MAX_THREADS
	.align		4
.L_4617:
        /*0110*/ 	.byte	0x04, 0x05
        /*0112*/ 	.short	(.L_4619 - .L_4618)
.L_4618:
        /*0114*/ 	.word	0x00000080
        /*0118*/ 	.word	0x00000001
        /*011c*/ 	.word	0x00000001


	//----- nvinfo : EIATTR_CRS_STACK_SIZE
	.align		4
.L_4619:
        /*0120*/ 	.byte	0x04, 0x1e
        /*0122*/ 	.short	(.L_4621 - .L_4620)
.L_4620:
        /*0124*/ 	.word	0x00000000


	//----- nvinfo : EIATTR_CBANK_PARAM_SIZE
	.align		4
.L_4621:
        /*0128*/ 	.byte	0x03, 0x19
        /*012a*/ 	.short	0x002c


	//----- nvinfo : EIATTR_PARAM_CBANK
	.align		4
        /*012c*/ 	.byte	0x04, 0x0a
        /*012e*/ 	.short	(.L_4623 - .L_4622)
	.align		4
.L_4622:
        /*0130*/ 	.word	index@(.nv.constant0._ZN2at6native27unrolled_elementwise_kernelIZZZNS0_16frac_kernel_cudaERNS_18TensorIteratorBaseEENKUlvE_clEvENKUlvE2_clEvEUlN3c108BFloat16EE_St5arrayIPcLm2EELi4E23TrivialOffsetCalculatorILi1EjESD_NS0_6memory12LoadWithCastILi1EEENSE_13StoreWithCastILi1EEEEEviT_T0_T2_T3_T4_T5_)
        /*0134*/ 	.short	0x0210
        /*0136*/ 	.short	0x002c


	//----- nvinfo : EIATTR_SW_WAR
	.align		4
.L_4623:
        /*0138*/ 	.byte	0x04, 0x36
        /*013a*/ 	.short	(.L_4625 - .L_4624)
.L_4624:
        /*013c*/ 	.word	0x00000008
.L_4625:


//--------------------- .nv.info._ZN2at6native18elementwise_kernelILi128ELi4EZNS0_22gpu_kernel_impl_nocastIZZZNS0_16frac_kernel_cudaERNS_18TensorIteratorBaseEENKUlvE_clEvENKUlvE2_clEvEUlN3c108BFloat16EE_EEvS4_RKT_EUliE_EEviT1_ --------------------------
	.section	.nv.info._ZN2at6native18elementwise_kernelILi128ELi4EZNS0_22gpu_kernel_impl_nocastIZZZNS0_16frac_kernel_cudaERNS_18TensorIteratorBaseEENKUlvE_clEvENKUlvE2_clEvEUlN3c108BFloat16EE_EEvS4_RKT_EUliE_EEviT1_,"",@"SHT_CUDA_INFO"
	.sectionflags	@""
	.align	4


	//----- nvinfo : EIATTR_CUDA_API_VERSION
	.align		4
        /*0000*/ 	.byte	0x04, 0x37
        /*0002*/ 	.short	(.L_4627 - .L_4626)
.L_4626:
        /*0004*/ 	.word	0x00000082


	//----- nvinfo : EIATTR_KPARAM_INFO
	.align		4
.L_4627:
        /*0008*/ 	.byte	0x04, 0x17
        /*000a*/ 	.short	(.L_4629 - .L_4628)
.L_4628:
        /*000c*/ 	.word	0x00000000
        /*0010*/ 	.short	0x0001
        /*0012*/ 	.short	0x0008
        /*0014*/ 	.byte	0x00, 0xf0, 0x61, 0x08


	//----- nvinfo : EIATTR_KPARAM_INFO
	.align		4
.L_4629:
        /*0018*/ 	.byte	0x04, 0x17
        /*001a*/ 	.short	(.L_4631 - .L_4630)
.L_4630:
        /*001c*/ 	.word	0x00000000
        /*0020*/ 	.short	0x0000
        /*0022*/ 	.short	0x0000
        /*0024*/ 	.byte	0x00, 0xf0, 0x11, 0x00


	//----- nvinfo : EIATTR_SPARSE_MMA_MASK
	.align		4
.L_4631:
        /*0028*/ 	.byte	0x03, 0x50
        /*002a*/ 	.short	0x0000


	//----- nvinfo : EIATTR_MAXREG_COUNT
	.align		4
        /*002c*/ 	.byte	0x03, 0x1b
        /*002e*/ 	.short	0x0080


	//----- nvinfo : EIATTR_MERCURY_ISA_VERSION
	.align		4
        /*0030*/ 	.byte	0x03, 0x5f
        /*0032*/ 	.short	0x0101


	//----- nvinfo : EIATTR_EXIT_INSTR_OFFSETS
	.align		4
        /*0034*/ 	.byte	0x04, 0x1c
        /*0036*/ 	.short	(.L_4633 - .L_4632)


	//   ....[0]....
.L_4632:
        /*0038*/ 	.word	0x00003c20


	//   ....[1]....
        /*003c*/ 	.word	0x00004fd0


	//----- nvinfo : EIATTR_MAX_THREADS
	.align		4
.L_4633:
        /*0040*/ 	.byte	0x04, 0x05
        /*0042*/ 	.short	(.L_4635 - .L_4634)
.L_4634:
        /*0044*/ 	.word	0x00000080
        /*0048*/ 	.word	0x00000001
        /*004c*/ 	.word	0x00000001


	//----- nvinfo : EIATTR_CRS_STACK_SIZE
	.align		4
.L_4635:
        /*0050*/ 	.byte	0x04, 0x1e
        /*0052*/ 	.short	(.L_4637 - .L_4636)
.L_4636:
        /*0054*/ 	.word	0x00000000


	//----- nvinfo : EIATTR_CBANK_PARAM_SIZE
	.align		4
.L_4637:
        /*0058*/ 	.byte	0x03, 0x19
        /*005a*/ 	.short	0x0220


	//----- nvinfo : EIATTR_PARAM_CBANK
	.align		4
        /*005c*/ 	.byte	0x04, 0x0a
        /*005e*/ 	.short	(.L_4639 - .L_4638)
	.align		4
.L_4638:
        /*0060*/ 	.word	index@(.nv.constant0._ZN2at6native18elementwise_kernelILi128ELi4EZNS0_22gpu_kernel_impl_nocastIZZZNS0_16frac_kernel_cudaERNS_18TensorIteratorBaseEENKUlvE_clEvENKUlvE2_clEvEUlN3c108BFloat16EE_EEvS4_RKT_EUliE_EEviT1_)
        /*0064*/ 	.short	0x0210
        /*0066*/ 	.short	0x0220


	//----- nvinfo : EIATTR_SW_WAR
	.align		4
.L_4639:
        /*0068*/ 	.byte	0x04, 0x36
        /*006a*/ 	.short	(.L_4641 - .L_4640)
.L_4640:
        /*006c*/ 	.word	0x00000008
.L_4641:


//--------------------- .nv.info._ZN2at6native27unrolled_elementwise_kernelIZZZNS0_16frac_kernel_cudaERNS_18TensorIteratorBaseEENKUlvE_clEvENKUlvE2_clEvEUlN3c108BFloat16EE_St5arrayIPcLm2EELi4E23TrivialOffsetCalculatorILi1EjESD_NS0_6memory15LoadWithoutCastENSE_16StoreWithoutCastEEEviT_T0_T2_T3_T4_T5_ --------------------------
	.section	.nv.info._ZN2at6native27unrolled_elementwise_kernelIZZZNS0_16frac_kernel_cudaERNS_18TensorIteratorBaseEENKUlvE_clEvENKUlvE2_clEvEUlN3c108BFloat16EE_St5arrayIPcLm2EELi4E23TrivialOffsetCalculatorILi1EjESD_NS0_6memory15LoadWithoutCastENSE_16StoreWithoutCastEEEviT_T0_T2_T3_T4_T5_,"",@"SHT_CUDA_INFO"
	.sectionflags	@""
	.align	4


	//----- nvinfo : EIATTR_CUDA_API_VERSION
	.align		4
        /*0000*/ 	.byte	0x04, 0x37
        /*0002*/ 	.short	(.L_4643 - .L_4642)
.L_4642:
        /*0004*/ 	.word	0x00000082


	//----- nvinfo : EIATTR_KPARAM_INFO
	.align		4
.L_4643:
        /*0008*/ 	.byte	0x04, 0x17
        /*000a*/ 	.short	(.L_4645 - .L_4644)
.L_4644:
        /*000c*/ 	.word	0x00000000
        /*0010*/ 	.short	0x0006
        /*0012*/ 	.short	0x001b
        /*0014*/ 	.byte	0x00, 0xf0, 0x05, 0x00


	//----- nvinfo : EIATTR_KPARAM_INFO
	.align		4
.L_4645:
        /*0018*/ 	.byte	0x04, 0x17
        /*001a*/ 	.short	(.L_4647 - .L_4646)
.L_4646:
        /*001c*/ 	.word	0x00000000
        /*0020*/ 	.short	0x0005
        /*0022*/ 	.short	0x001a
        /*0024*/ 	.byte	0x00, 0xf0, 0x05, 0x00


	//----- nvinfo : EIATTR_KPARAM_INFO
	.align		4
.L_4647:
        /*0028*/ 	.byte	0x04, 0x17
        /*002a*/ 	.short	(.L_4649 - .L_4648)
.L_4648:
        /*002c*/ 	.word	0x00000000
        /*0030*/ 	.short	0x0004
        /*0032*/ 	.short	0x0019
        /*0034*/ 	.byte	0x00, 0xf0, 0x05, 0x00


	//----- nvinfo : EIATTR_KPARAM_INFO
	.align		4
.L_4649:
        /*0038*/ 	.byte	0x04, 0x17
        /*003a*/ 	.short	(.L_4651 - .L_4650)
.L_4650:
        /*003c*/ 	.word	0x00000000
        /*0040*/ 	.short	0x0003
        /*0042*/ 	.short	0x0018
        /*0044*/ 	.byte	0x00, 0xf0, 0x05, 0x00


	//----- nvinfo : EIATTR_KPARAM_INFO
	.align		4
.L_4651:
        /*0048*/ 	.byte	0x04, 0x17
        /*004a*/ 	.short	(.L_4653 - .L_4652)
.L_4652:
        /*004c*/ 	.word	0x00000000
        /*0050*/ 	.short	0x0002
        /*0052*/ 	.short	0x0008
        /*0054*/ 	.byte	0x00, 0xf0, 0x41, 0x00


	//----- nvinfo : EIATTR_KPARAM_INFO
	.align		4
.L_4653:
        /*0058*/ 	.byte	0x04, 0x17
        /*005a*/ 	.short	(.L_4655 - .L_4654)
.L_4654:
        /*005c*/ 	.word	0x00000000
        /*0060*/ 	.short	0x0001
        /*0062*/ 	.short	0x0004
        /*0064*/ 	.byte	0x00, 0xf0, 0x05, 0x00


	//----- nvinfo : EIATTR_KPARAM_INFO
	.align		4
.L_4655:
        /*0068*/ 	.byte	0x04, 0x17
        /*006a*/ 	.short	(.L_4657 - .L_4656)
.L_4656:
        /*006c*/ 	.word	0x00000000
        /*0070*/ 	.short	0x0000
        /*0072*/ 	.short	0x0000
        /*0074*/ 	.byte	0x00, 0xf0, 0x11, 0x00


	//----- nvinfo : EIATTR_SPARSE_MMA_MASK
	.align		4
.L_4657:
        /*0078*/ 	.byte	0x03, 0x50
        /*007a*/ 	.short	0x0000


	//----- nvinfo : EIATTR_MAXREG_COUNT
	.align		4
        /*007c*/ 	.byte	0x03, 0x1b
        /*007e*/ 	.short	0x00ff


	//----- nvinfo : EIATTR_MERCURY_ISA_VERSION
	.align		4
        /*0080*/ 	.byte	0x03, 0x5f
        /*0082*/ 	.short	0x0101


	//----- nvinfo : EIATTR_EXIT_INSTR_OFFSETS
	.align		4
        /*0084*/ 	.byte	0x04, 0x1c
        /*0086*/ 	.short	(.L_4659 - .L_4658)


	//   ....[0]....
.L_4658:
        /*0088*/ 	.word	0x000004b0


	//   ....[1]....
        /*008c*/ 	.word	0x00000520


	//----- nvinfo : EIATTR_MAX_THREADS
	.align		4
.L_4659:
        /*0090*/ 	.byte	0x04, 0x05
        /*0092*/ 	.short	(.L_4661 - .L_4660)
.L_4660:
        /*0094*/ 	.word	0x00000080
        /*0098*/ 	.word	0x00000001
        /*009c*/ 	.word	0x00000001


	//----- nvinfo : EIATTR_CRS_STACK_SIZE
	.align		4
.L_4661:
        /*00a0*/ 	.byte	0x04, 0x1e
        /*00a2*/ 	.short	(.L_4663 - .L_4662)
.L_4662:
        /*00a4*/ 	.word	0x00000000


	//----- nvinfo : EIATTR_CBANK_PARAM_SIZE
	.align		4
.L_4663:
        /*00a8*/ 	.byte	0x03, 0x19
        /*00aa*/ 	.short	0x001c


	//----- nvinfo : EIATTR_PARAM_CBANK
	.align		4
        /*00ac*/ 	.byte	0x04, 0x0a
        /*00ae*/ 	.short	(.L_4665 - .L_4664)
	.align		4
.L_4664:
        /*00b0*/ 	.word	index@(.nv.constant0._ZN2at6native27unrolled_elementwise_kernelIZZZNS0_16frac_kernel_cudaERNS_18TensorIteratorBaseEENKUlvE_clEvENKUlvE2_clEvEUlN3c108BFloat16EE_St5arrayIPcLm2EELi4E23TrivialOffsetCalculatorILi1EjESD_NS0_6memory15LoadWithoutCastENSE_16StoreWithoutCastEEEviT_T0_T2_T3_T4_T5_)
        /*00b4*/ 	.short	0x0210
        /*00b6*/ 	.short	0x001c


	//----- nvinfo : EIATTR_SW_WAR
	.align		4
.L_4665:
        /*00b8*/ 	.byte	0x04, 0x36
        /*00ba*/ 	.short	(.L_4667 - .L_4666)
.L_4666:
        /*00bc*/ 	.word	0x00000008
.L_4667:


//--------------------- .nv.info._ZN2at6native29vectorized_elementwise_kernelILi2EZZZNS0_16frac_kernel_cudaERNS_18TensorIteratorBaseEENKUlvE_clEvENKUlvE2_clEvEUlN3c108BFloat16EE_St5arrayIPcLm2EEEEviT0_T1_ --------------------------
	.section	.nv.info._ZN2at6native29vectorized_elementwise_kernelILi2EZZZNS0_16frac_kernel_cudaERNS_18TensorIteratorBaseEENKUlvE_clEvENKUlvE2_clEvEUlN3c108BFloat16EE_St5arrayIPcLm2EEEEviT0_T1_,"",@"SHT_CUDA_INFO"
	.sectionflags	@""
	.align	4


	//----- nvinfo : EIATTR_CUDA_API_VERSION
	.align		4
        /*0000*/ 	.byte	0x04, 0x37
        /*0002*/ 	.short	(.L_4669 - .L_4668)
.L_4668:
        /*0004*/ 	.word	0x00000082


	//----- nvinfo : EIATTR_KPARAM_INFO
	.align		4
.L_4669:
        /*0008*/ 	.byte	0x04, 0x17
        /*000a*/ 	.short	(.L_4671 - .L_4670)
.L_4670:
        /*000c*/ 	.word	0x00000000
        /*0010*/ 	.short	0x0002
        /*0012*/ 	.short	0x0008
        /*0014*/ 	.byte	0x00, 0xf0, 0x41, 0x00


	//----- nvinfo : EIATTR_KPARAM_INFO
	.align		4
.L_4671:
        /*0018*/ 	.byte	0x04, 0x17
        /*001a*/ 	.short	(.L_4673 - .L_4672)
.L_4672:
        /*001c*/ 	.word	0x00000000
        /*0020*/ 	.short	0x0001
        /*0022*/ 	.short	0x0004
        /*0024*/ 	.byte	0x00, 0xf0, 0x05, 0x00


	//----- nvinfo : EIATTR_KPARAM_INFO
	.align		4
.L_4673:
        /*0028*/ 	.byte	0x04, 0x17
        /*002a*/ 	.short	(.L_4675 - .L_4674)
.L_4674:
        /*002c*/ 	.word	0x00000000
        /*0030*/ 	.short	0x0000
        /*0032*/ 	.short	0x0000
        /*0034*/ 	.byte	0x00, 0xf0, 0x11, 0x00


	//----- nvinfo : EIATTR_SPARSE_MMA_MASK
	.align		4
.L_4675:
        /*0038*/ 	.byte	0x03, 0x50
        /*003a*/ 	.short	0x0000


	//----- nvinfo : EIATTR_MAXREG_COUNT
	.align		4
        /*003c*/ 	.byte	0x03, 0x1b
        /*003e*/ 	.short	0x00ff


	//----- nvinfo : EIATTR_MERCURY_ISA_VERSION
	.align		4
        /*0040*/ 	.byte	0x03, 0x5f
        /*0042*/ 	.short	0x0101


	//----- nvinfo : EIATTR_EXIT_INSTR_OFFSETS
	.align		4
        /*0044*/ 	.byte	0x04, 0x1c
        /*0046*/ 	.short	(.L_4677 - .L_4676)


	//   ....[0]....
.L_4676:
        /*0048*/ 	.word	0x00000370


	//   ....[1]....
        /*004c*/ 	.word	0x00000d40


	//   ....[2]....
        /*0050*/ 	.word	0x00000d90


	//----- nvinfo : EIATTR_MAX_THREADS
	.align		4
.L_4677:
        /*0054*/ 	.byte	0x04, 0x05
        /*0056*/ 	.short	(.L_4679 - .L_4678)
.L_4678:
        /*0058*/ 	.word	0x00000080
        /*005c*/ 	.word	0x00000001
        /*0060*/ 	.word	0x00000001


	//----- nvinfo : EIATTR_CRS_STACK_SIZE
	.align		4
.L_4679:
        /*0064*/ 	.byte	0x04, 0x1e
        /*0066*/ 	.short	(.L_4681 - .L_4680)
.L_4680:
        /*0068*/ 	.word	0x00000000


	//----- nvinfo : EIATTR_CBANK_PARAM_SIZE
	.align		4
.L_4681:
        /*006c*/ 	.byte	0x03, 0x19
        /*006e*/ 	.short	0x0018


	//----- nvinfo : EIATTR_PARAM_CBANK
	.align		4
        /*0070*/ 	.byte	0x04, 0x0a
        /*0072*/ 	.short	(.L_4683 - .L_4682)
	.align		4
.L_4682:
        /*0074*/ 	.word	index@(.nv.constant0._ZN2at6native29vectorized_elementwise_kernelILi2EZZZNS0_16frac_kernel_cudaERNS_18TensorIteratorBaseEENKUlvE_clEvENKUlvE2_clEvEUlN3c108BFloat16EE_St5arrayIPcLm2EEEEviT0_T1_)
        /*0078*/ 	.short	0x0210
        /*007a*/ 	.short	0x0018


	//----- nvinfo : EIATTR_SW_WAR
	.align		4
.L_4683:
        /*007c*/ 	.byte	0x04, 0x36
        /*007e*/ 	.short	(.L_4685 - .L_4684)
.L_4684:
        /*0080*/ 	.word	0x00000008
.L_4685:


//--------------------- .nv.info._ZN2at6native29vectorized_elementwise_kernelILi4EZZZNS0_16frac_kernel_cudaERNS_18TensorIteratorBaseEENKUlvE_clEvENKUlvE2_clEvEUlN3c108BFloat16EE_St5arrayIPcLm2EEEEviT0_T1_ --------------------------
	.section	.nv.info._ZN2at6native29vectorized_elementwise_kernelILi4EZZZNS0_16frac_kernel_cudaERNS_18TensorIteratorBaseEENKUlvE_clEvENKUlvE2_clEvEUlN3c108BFloat16EE_St5arrayIPcLm2EEEEviT0_T1_,"",@"SHT_CUDA_INFO"
	.sectionflags	@""
	.align	4


	//----- nvinfo : EIATTR_CUDA_API_VERSION
	.align		4
        /*0000*/ 	.byte	0x04, 0x37
        /*0002*/ 	.short	(.L_4687 - .L_4686)
.L_4686:
        /*0004*/ 	.word	0x00000082


	//----- nvinfo : EIATTR_KPARAM_INFO
	.align		4
.L_4687:
        /*0008*/ 	.byte	0x04, 0x17
        /*000a*/ 	.short	(.L_4689 - .L_4688)
.L_4688:
        /*000c*/ 	.word	0x00000000
        /*0010*/ 	.short	0x0002
        /*0012*/ 	.short	0x0008
        /*0014*/ 	.byte	0x00, 0xf0, 0x41, 0x00


	//----- nvinfo : EIATTR_KPARAM_INFO
	.align		4
.L_4689:
        /*0018*/ 	.byte	0x04, 0x17
        /*001a*/ 	.short	(.L_4691 - .L_4690)
.L_4690:
        /*001c*/ 	.word	0x00000000
        /*0020*/ 	.short	0x0001
        /*0022*/ 	.short	0x0004
        /*0024*/ 	.byte	0x00, 0xf0, 0x05, 0x00


	//----- nvinfo : EIATTR_KPARAM_INFO
	.align		4
.L_4691:
        /*0028*/ 	.byte	0x04, 0x17
        /*002a*/ 	.short	(.L_4693 - .L_4692)
.L_4692:
        /*002c*/ 	.word	0x00000000
        /*0030*/ 	.short	0x0000
        /*0032*/ 	.short	0x0000
        /*0034*/ 	.byte	0x00, 0xf0, 0x11, 0x00


	//----- nvinfo : EIATTR_SPARSE_MMA_MASK
	.align		4
.L_4693:
        /*0038*/ 	.byte	0x03, 0x50
        /*003a*/ 	.short	0x0000


	//----- nvinfo : EIATTR_MAXREG_COUNT
	.align		4
        /*003c*/ 	.byte	0x03, 0x1b
        /*003e*/ 	.short	0x00ff


	//----- nvinfo : EIATTR_MERCURY_ISA_VERSION
	.align		4
        /*0040*/ 	.byte	0x03, 0x5f
        /*0042*/ 	.short	0x0101


	//----- nvinfo : EIATTR_EXIT_INSTR_OFFSETS
	.align		4
        /*0044*/ 	.byte	0x04, 0x1c
        /*0046*/ 	.short	(.L_4695 - .L_4694)


	//   ....[0]....
.L_4694:
        /*0048*/ 	.word	0x00000330


	//   ....[1]....
        /*004c*/ 	.word	0x00000d00


	//   ....[2]....
        /*0050*/ 	.word	0x00000d50


	//----- nvinfo : EIATTR_MAX_THREADS
	.align		4
.L_4695:
        /*0054*/ 	.byte	0x04, 0x05
        /*0056*/ 	.short	(.L_4697 - .L_4696)
.L_4696:
        /*0058*/ 	.word	0x00000080
        /*005c*/ 	.word	0x00000001
        /*0060*/ 	.word	0x00000001


	//----- nvinfo : EIATTR_CRS_STACK_SIZE
	.align		4
.L_4697:
        /*0064*/ 	.byte	0x04, 0x1e
        /*0066*/ 	.short	(.L_4699 - .L_4698)
.L_4698:
        /*0068*/ 	.word	0x00000000


	//----- nvinfo : EIATTR_CBANK_PARAM_SIZE
	.align		4
.L_4699:
        /*006c*/ 	.byte	0x03, 0x19
        /*006e*/ 	.short	0x0018


	//----- nvinfo : EIATTR_PARAM_CBANK
	.align		4
        /*0070*/ 	.byte	0x04, 0x0a
        /*0072*/ 	.short	(.L_4701 - .L_4700)
	.align		4
.L_4700:
        /*0074*/ 	.word	index@(.nv.constant0._ZN2at6native29vectorized_elementwise_kernelILi4EZZZNS0_16frac_kernel_cudaERNS_18TensorIteratorBaseEENKUlvE_clEvENKUlvE2_clEvEUlN3c108BFloat16EE_St5arrayIPcLm2EEEEviT0_T1_)
        /*0078*/ 	.short	0x0210
        /*007a*/ 	.short	0x0018


	//----- nvinfo : EIATTR_SW_WAR
	.align		4
.L_4701:
        /*007c*/ 	.byte	0x04, 0x36
        /*007e*/ 	.short	(.L_4703 - .L_4702)
.L_4702:
        /*0080*/ 	.word	0x00000008
.L_4703:


//--------------------- .nv.info._ZN2at6native29vectorized_elementwise_kernelILi8EZZZNS0_16frac_kernel_cudaERNS_18TensorIteratorBaseEENKUlvE_clEvENKUlvE2_clEvEUlN3c108BFloat16EE_St5arrayIPcLm2EEEEviT0_T1_ --------------------------
	.section	.nv.info._ZN2at6native29vectorized_elementwise_kernelILi8EZZZNS0_16frac_kernel_cudaERNS_18TensorIteratorBaseEENKUlvE_clEvENKUlvE2_clEvEUlN3c108BFloat16EE_St5arrayIPcLm2EEEEviT0_T1_,"",@"SHT_CUDA_INFO"
	.sectionflags	@""
	.align	4


	//----- nvinfo : EIATTR_CUDA_API_VERSION
	.align		4
        /*0000*/ 	.byte	0x04, 0x37
        /*0002*/ 	.short	(.L_4705 - .L_4704)
.L_4704:
        /*0004*/ 	.word	0x00000082


	//----- nvinfo : EIATTR_KPARAM_INFO
	.align		4
.L_4705:
        /*0008*/ 	.byte	0x04, 0x17
        /*000a*/ 	.short	(.L_4707 - .L_4706)
.L_4706:
        /*000c*/ 	.word	0x00000000
        /*0010*/ 	.short	0x0002
        /*0012*/ 	.short	0x0008
        /*0014*/ 	.byte	0x00, 0xf0, 0x41, 0x00


	//----- nvinfo : EIATTR_KPARAM_INFO
	.align		4
.L_4707:
        /*0018*/ 	.byte	0x04, 0x17
        /*001a*/ 	.short	(.L_4709 - .L_4708)
.L_4708:
        /*001c*/ 	.word	0x00000000
        /*0020*/ 	.short	0x0001
        /*0022*/ 	.short	0x0004
        /*0024*/ 	.byte	0x00, 0xf0, 0x05, 0x00


	//----- nvinfo : EIATTR_KPARAM_INFO
	.align		4
.L_4709:
        /*0028*/ 	.byte	0x04, 0x17
        /*002a*/ 	.short	(.L_4711 - .L_4710)
.L_4710:
        /*002c*/ 	.word	0x00000000
        /*0030*/ 	.short	0x0000
        /*0032*/ 	.short	0x0000
        /*0034*/ 	.byte	0x00, 0xf0, 0x11, 0x00


	//----- nvinfo : EIATTR_SPARSE_MMA_MASK
	.align		4
.L_4711:
        /*0038*/ 	.byte	0x03, 0x50
        /*003a*/ 	.short	0x0000


	//----- nvinfo : EIATTR_MAXREG_COUNT
	.align		4
        /*003c*/ 	.byte	0x03, 0x1b
        /*003e*/ 	.short	0x00ff


	//----- nvinfo : EIATTR_MERCURY_ISA_VERSION
	.align		4
        /*0040*/ 	.byte	0x03, 0x5f
        /*0042*/ 	.short	0x0101


	//----- nvinfo : EIATTR_EXIT_INSTR_OFFSETS
	.align		4
        /*0044*/ 	.byte	0x04, 0x1c
        /*0046*/ 	.short	(.L_4713 - .L_4712)


	//   ....[0]....
.L_4712:
        /*0048*/ 	.word	0x00000310


	//   ....[1]....
        /*004c*/ 	.word	0x00000ce0


	//   ....[2]....
        /*0050*/ 	.word	0x00000d30


	//----- nvinfo : EIATTR_MAX_THREADS
	.align		4
.L_4713:
        /*0054*/ 	.byte	0x04, 0x05
        /*0056*/ 	.short	(.L_4715 - .L_4714)
.L_4714:
        /*0058*/ 	.word	0x00000080
        /*005c*/ 	.word	0x00000001
        /*0060*/ 	.word	0x00000001


	//----- nvinfo : EIATTR_CRS_STACK_SIZE
	.align		4
.L_4715:
        /*0064*/ 	.byte	0x04, 0x1e
        /*0066*/ 	.short	(.L_4717 - .L_4716)
.L_4716:
        /*0068*/ 	.word	0x00000000


	//----- nvinfo : EIATTR_CBANK_PARAM_SIZE
	.align		4
.L_4717:
        /*006c*/ 	.byte	0x03, 0x19
        /*006e*/ 	.short	0x0018


	//----- nvinfo : EIATTR_PARAM_CBANK
	.align		4
        /*0070*/ 	.byte	0x04, 0x0a
        /*0072*/ 	.short	(.L_4719 - .L_4718)
	.align		4
.L_4718:
        /*0074*/ 	.word	index@(.nv.constant0._ZN2at6native29vectorized_elementwise_kernelILi8EZZZNS0_16frac_kernel_cudaERNS_18TensorIteratorBaseEENKUlvE_clEvENKUlvE2_clEvEUlN3c108BFloat16EE_St5arrayIPcLm2EEEEviT0_T1_)
        /*0078*/ 	.short	0x0210
        /*007a*/ 	.short	0x0018


	//----- nvinfo : EIATTR_SW_WAR
	.align		4
.L_4719:
        /*007c*/ 	.byte	0x04, 0x36
        /*007e*/ 	.short	(.L_4721 - .L_4720)
.L_4720:
        /*0080*/ 	.word	0x00000008
.L_4721:


//--------------------- .nv.info._ZN2at6native18elementwise_kernelILi128ELi4EZNS0_15gpu_kernel_implIZZZNS0_16frac_kernel_cudaERNS_18TensorIteratorBaseEENKUlvE_clEvENKUlvE1_clEvEUlN3c104HalfEE_EEvS4_RKT_EUliE_EEviT1_ --------------------------
	.section	.nv.info._ZN2at6native18elementwise_kernelILi128ELi4EZNS0_15gpu_kernel_implIZZZNS0_16frac_kernel_cudaERNS_18TensorIteratorBaseEENKUlvE_clEvENKUlvE1_clEvEUlN3c104HalfEE_EEvS4_RKT_EUliE_EEviT1_,"",@"SHT_CUDA_INFO"
	.sectionflags	@""
	.align	4


	//----- nvinfo : EIATTR_CUDA_API_VERSION
	.align		4
        /*0000*/ 	.byte	0x04, 0x37
        /*0002*/ 	.short	(.L_4723 - .L_4722)
.L_4722:
        /*0004*/ 	.word	0x00000082


	//----- nvinfo : EIATTR_KPARAM_INFO
	.align		4
.L_4723:
        /*0008*/ 	.byte	0x04, 0x17
        /*000a*/ 	.short	(.L_4725 - .L_4724)
.L_4724:
        /*000c*/ 	.word	0x00000000
        /*0010*/ 	.short	0x0001
        /*0012*/ 	.short	0x0008
        /*0014*/ 	.byte	0x00, 0xf0, 0x61, 0x08


	//----- nvinfo : EIATTR_KPARAM_INFO
	.align		4
.L_4725:
        /*0018*/ 	.byte	0x04, 0x17
        /*001a*/ 	.short	(.L_4727 - .L_4726)
.L_4726:
        /*001c*/ 	.word	0x00000000
        /*0020*/ 	.short	0x0000
        /*0022*/ 	.short	0x0000
        /*0024*/ 	.byte	0x00, 0xf0, 0x11, 0x00


	//----- nvinfo : EIATTR_SPARSE_MMA_MASK
	.align		4
.L_4727:
        /*0028*/ 	.byte	0x03, 0x50
        /*002a*/ 	.short	0x0000


	//----- nvinfo : EIATTR_MAXREG_COUNT
	.align		4
        /*002c*/ 	.byte	0x03, 0x1b
        /*002e*/ 	.short	0x0080


	//----- nvinfo : EIATTR_EXTERNS
	.align		4
        /*0030*/ 	.byte	0x04, 0x0f
        /*0032*/ 	.short	(.L_4729 - .L_4728)


	//   ....[0]....
	.align		4
.L_4728:
        /*0034*/ 	.word	index@(__assertfail)


	//----- nvinfo : EIATTR_MERCURY_ISA_VERSION
	.align		4
.L_4729:
        /*0038*/ 	.byte	0x03, 0x5f
        /*003a*/ 	.short	0x0101


	//----- nvinfo : EIATTR_SYSCALL_OFFSETS
	.align		4
        /*003c*/ 	.byte	0x04, 0x46
        /*003e*/ 	.short	(.L_4731 - .L_4730)


	//   ....[0]....
.L_4730:
        /*0040*/ 	.word	0x000022b0


	//   ....[1]....
        /*0044*/ 	.word	0x00003250


	//   ....[2]....
        /*0048*/ 	.word	0x00005560


	//   ....[3]....
        /*004c*/ 	.word	0x00006500


	//   ....[4]....
        /*0050*/ 	.word	0x00008800


	//   ....[5]....
        /*0054*/ 	.word	0x000097a0


	//   ....[6]....
        /*0058*/ 	.word	0x0000ba90


	//   ....[7]....
        /*005c*/ 	.word	0x0000ca30


	//----- nvinfo : EIATTR_EXIT_INSTR_OFFSETS
	.align		4
.L_4731:
        /*0060*/ 	.byte	0x04, 0x1c
        /*0062*/ 	.short	(.L_4733 - .L_4732)


	//   ....[0]....
.L_4732:
        /*0064*/ 	.word	0x00009870


	//   ....[1]....
        /*0068*/ 	.word	0x0000bc60


	//   ....[2]....
        /*006c*/ 	.word	0x0000bca0


	//   ....[3]....
        /*0070*/ 	.word	0x0000bd40


	//   ....[4]....
        /*0074*/ 	.word	0x0000bd80


	//   ....[5]....
        /*0078*/ 	.word	0x0000bdc0


	//   ....[6]....
        /*007c*/ 	.word	0x0000be50


	//   ....[7]....
        /*0080*/ 	.word	0x0000be70


	//   ....[8]....
        /*0084*/ 	.word	0x0000bf10


	//   ....[9]....
        /*0088*/ 	.word	0x0000bf60


	//   ....[10]....
        /*008c*/ 	.word	0x0000bfb0


	//   ....[11]....
        /*0090*/ 	.word	0x0000c080


	//   ....[12]....
        /*0094*/ 	.word	0x0000c0e0


	//   ....[13]....
        /*0098*/ 	.word	0x0000c270


	//   ....[14]....
        /*009c*/ 	.word	0x0000c3d0


	//   ....[15]....
        /*00a0*/ 	.word	0x0000c410


	//   ....[16]....
        /*00a4*/ 	.word	0x0000c4d0


	//   ....[17]....
        /*00a8*/ 	.word	0x0000c650


	//   ....[18]....
        /*00ac*/ 	.word	0x0000c7d0


	//   ....[19]....
        /*00b0*/ 	.word	0x0000c930


	//   ....[20]....
        /*00b4*/ 	.word	0x0000ca40


	//   ....[21]....
        /*00b8*/ 	.word	0x0000ca80


	//   ....[22]....
        /*00bc*/ 	.word	0x0000cac0


	//----- nvinfo : EIATTR_MAX_THREADS
	.align		4
.L_4733:
        /*00c0*/ 	.byte	0x04, 0x05
        /*00c2*/ 	.short	(.L_4735 - .L_4734)
.L_4734:
        /*00c4*/ 	.word	0x00000080
        /*00c8*/ 	.word	0x00000001
        /*00cc*/ 	.word	0x00000001


	//----- nvinfo : EIATTR_CRS_STACK_SIZE
	.align		4
.L_4735:
        /*00d0*/ 	.byte	0x04, 0x1e
        /*00d2*/ 	.short	(.L_4737 - .L_4736)
.L_4736:
        /*00d4*/ 	.word	0x00000000


	//----- nvinfo : EIATTR_CBANK_PARAM_SIZE
	.align		4
.L_4737:
        /*00d8*/ 	.byte	0x03, 0x19
        /*00da*/ 	.short	0x0220


	//----- nvinfo : EIATTR_PARAM_CBANK
	.align		4
        /*00dc*/ 	.byte	0x04, 0x0a
        /*00de*/ 	.short	(.L_4739 - .L_4738)
	.align		4
.L_4738:
        /*00e0*/ 	.word	index@(.nv.constant0._ZN2at6native18elementwise_kernelILi128ELi4EZNS0_15gpu_kernel_implIZZZNS0_16frac_kernel_cudaERNS_18TensorIteratorBaseEENKUlvE_clEvENKUlvE1_clEvEUlN3c104HalfEE_EEvS4_RKT_EUliE_EEviT1_)
        /*00e4*/ 	.short	0x0210
        /*00e6*/ 	.short	0x0220


	//----- nvinfo : EIATTR_SW_WAR
	.align		4
.L_4739:
        /*00e8*/ 	.byte	0x04, 0x36
        /*00ea*/ 	.short	(.L_4741 - .L_4740)
.L_4740:
        /*00ec*/ 	.word	0x00000008
.L_4741:


//--------------------- .nv.info._ZN2at6native27unrolled_elementwise_kernelIZZZNS0_16frac_kernel_cudaERNS_18TensorIteratorBaseEENKUlvE_clEvENKUlvE1_clEvEUlN3c104HalfEE_St5arrayIPcLm2EELi4E23TrivialOffsetCalculatorILi1EjESD_NS0_6memory12LoadWithCastILi1EEENSE_13StoreWithCastILi1EEEEEviT_T0_T2_T3_T4_T5_ --------------------------
	.section	.nv.info._ZN2at6native27unrolled_elementwise_kernelIZZZNS0_16frac_kernel_cudaERNS_18TensorIteratorBaseEENKUlvE_clEvENKUlvE1_clEvEUlN3c104HalfEE_St5arrayIPcLm2EELi4E23TrivialOffsetCalculatorILi1EjESD_NS0_6memory12LoadWithCastILi1EEENSE_13StoreWithCastILi1EEEEEviT_T0_T2_T3_T4_T5_,"",@"SHT_CUDA_INFO"
	.sectionflags	@""
	.align	4


	//----- nvinfo : EIATTR_CUDA_API_VERSION
	.align		4
        /*0000*/ 	.byte	0x04, 0x37
        /*0002*/ 	.short	(.L_4743 - .L_4742)
.L_4742:
        /*0004*/ 	.word	0x00000082


	//----- nvinfo : EIATTR_KPARAM_INFO
	.align		4
.L_4743:
        /*0008*/ 	.byte	0x04, 0x17
        /*000a*/ 	.short	(.L_4745 - .L_4744)
.L_4744:
        /*000c*/ 	.word	0x00000000
        /*0010*/ 	.short	0x0006
        /*0012*/ 	.short	0x0024
        /*0014*/ 	.byte	0x00, 0xf0, 0x21, 0x00


	//----- nvinfo : EIATTR_KPARAM_INFO
	.align		4
.L_4745:
        /*0018*/ 	.byte	0x04, 0x17
        /*001a*/ 	.short	(.L_4747 - .L_4746)
.L_4746:
        /*001c*/ 	.word	0x00000000
        /*0020*/ 	.short	0x0005
        /*0022*/ 	.short	0x001c
        /*0024*/ 	.byte	0x00, 0xf0, 0x21, 0x00


	//----- nvinfo : EIATTR_KPARAM_INFO
	.align		4
.L_4747:
        /*0028*/ 	.byte	0x04, 0x17
        /*002a*/ 	.short	(.L_4749 - .L_4748)
.L_4748:
        /*002c*/ 	.word	0x00000000
        /*0030*/ 	.short	0x0004
        /*0032*/ 	.short	0x0019
        /*0034*/ 	.byte	0x00, 0xf0, 0x05, 0x00


	//----- nvinfo : EIATTR_KPARAM_INFO
	.align		4
.L_4749:
        /*0038*/ 	.byte	0x04, 0x17
        /*003a*/ 	.short	(.L_4751 - .L_4750)
.L_4750:
        /*003c*/ 	.word	0x00000000
        /*0040*/ 	.short	0x0003
        /*0042*/ 	.short	0x0018
        /*0044*/ 	.byte	0x00, 0xf0, 0x05, 0x00


	//----- nvinfo : EIATTR_KPARAM_INFO
	.align		4
.L_4751:
        /*0048*/ 	.byte	0x04, 0x17
        /*004a*/ 	.short	(.L_4753 - .L_4752)
.L_4752:
        /*004c*/ 	.word	0x00000000
        /*0050*/ 	.short	0x0002
        /*0052*/ 	.short	0x0008
        /*0054*/ 	.byte	0x00, 0xf0, 0x41, 0x00


	//----- nvinfo : EIATTR_KPARAM_INFO
	.align		4
.L_4753:
        /*0058*/ 	.byte	0x04, 0x17
        /*005a*/ 	.short	(.L_4755 - .L_4754)
.L_4754:
        /*005c*/ 	.word	0x00000000
        /*0060*/ 	.short	0x0001
        /*0062*/ 	.short	0x0004
        /*0064*/ 	.byte	0x00, 0xf0, 0x05, 0x00


	//----- nvinfo : EIATTR_KPARAM_INFO
	.align		4
.L_4755:
        /*0068*/ 	.byte	0x04, 0x17
        /*006a*/ 	.short	(.L_4757 - .L_4756)
.L_4756:
        /*006c*/ 	.word	0x00000000
        /*0070*/ 	.short	0x0000
        /*0072*/ 	.short	0x0000
        /*0074*/ 	.byte	0x00, 0xf0, 0x11, 0x00


	//----- nvinfo : EIATTR_SPARSE_MMA_MASK
	.align		4
.L_4757:
        /*0078*/ 	.byte	0x03, 0x50
        /*007a*/ 	.short	0x0000


	//----- nvinfo : EIATTR_MAXREG_COUNT
	.align		4
        /*007c*/ 	.byte	0x03, 0x1b
        /*007e*/ 	.short	0x00ff


	//----- nvinfo : EIATTR_EXTERNS
	.align		4
        /*0080*/ 	.byte	0x04, 0x0f
        /*0082*/ 	.short	(.L_4759 - .L_4758)


	//   ....[0]....
	.align		4
.L_4758:
        /*0084*/ 	.word	index@(__assertfail)


	//----- nvinfo : EIATTR_MERCURY_ISA_VERSION
	.align		4
.L_4759:
        /*0088*/ 	.byte	0x03, 0x5f
        /*008a*/ 	.short	0x0101


	//----- nvinfo : EIATTR_SYSCALL_OFFSETS
	.align		4
        /*008c*/ 	.byte	0x04, 0x46
        /*008e*/ 	.short	(.L_4761 - .L_4760)


	//   ....[0]....
.L_4760:
        /*0090*/ 	.word	0x000010b0


	//   ....[1]....
        /*0094*/ 	.word	0x000021c0


	//   ....[2]....
        /*0098*/ 	.word	0x000032e0


	//   ....[3]....
        /*009c*/ 	.word	0x000043d0


	//   ....[4]....
        /*00a0*/ 	.word	0x000056a0


	//   ....[5]....
        /*00a4*/ 	.word	0x000066c0


	//   ....[6]....
        /*00a8*/ 	.word	0x000076a0


	//   ....[7]....
        /*00ac*/ 	.word	0x00008680


	//----- nvinfo : EIATTR_EXIT_INSTR_OFFSETS
	.align		4
.L_4761:
        /*00b0*/ 	.byte	0x04, 0x1c
        /*00b2*/ 	.short	(.L_4763 - .L_4762)


	//   ....[0]....
.L_4762:
        /*00b4*/ 	.word	0x00007760


	//   ....[1]....
        /*00b8*/ 	.word	0x000078b0


	//   ....[2]....
        /*00bc*/ 	.word	0x000078f0


	//   ....[3]....
        /*00c0*/ 	.word	0x00007990


	//   ....[4]....
        /*00c4*/ 	.word	0x000079d0


	//   ....[5]....
        /*00c8*/ 	.word	0x00007a10


	//   ....[6]....
        /*00cc*/ 	.word	0x00007aa0


	//   ....[7]....
        /*00d0*/ 	.word	0x00007ac0


	//   ....[8]....
        /*00d4*/ 	.word	0x00007b60


	//   ....[9]....
        /*00d8*/ 	.word	0x00007bb0


	//   ....[10]....
        /*00dc*/ 	.word	0x00007c00


	//   ....[11]....
        /*00e0*/ 	.word	0x00007cd0


	//   ....[12]....
        /*00e4*/ 	.word	0x00007d30


	//   ....[13]....
        /*00e8*/ 	.word	0x00007ec0


	//   ....[14]....
        /*00ec*/ 	.word	0x00008020


	//   ....[15]....
        /*00f0*/ 	.word	0x00008060


	//   ....[16]....
        /*00f4*/ 	.word	0x00008120


	//   ....[17]....
        /*00f8*/ 	.word	0x000082a0


	//   ....[18]....
        /*00fc*/ 	.word	0x00008420


	//   ....[19]....
        /*0100*/ 	.word	0x00008580


	//   ....[20]....
        /*0104*/ 	.word	0x00008690


	//   ....[21]....
        /*0108*/ 	.word	0x000086d0


	//   ....[22]....
        /*010c*/ 	.word	0x00008710


	//----- nvinfo : EIATTR_MAX_THREADS
	.align		4
.L_4763:
        /*0110*/ 	.byte	0x04, 0x05
        /*0112*/ 	.short	(.L_4765 - .L_4764)
.L_4764:
        /*0114*/ 	.word	0x00000080
        /*0118*/ 	.word	0x00000001
        /*011c*/ 	.word	0x00000001


	//----- nvinfo : EIATTR_CRS_STACK_SIZE
	.align		4
.L_4765:
        /*0120*/ 	.byte	0x04, 0x1e
        /*0122*/ 	.short	(.L_4767 - .L_4766)
.L_4766:
        /*0124*/ 	.word	0x00000000


	//----- nvinfo : EIATTR_CBANK_PARAM_SIZE
	.align		4
.L_4767:
        /*0128*/ 	.byte	0x03, 0x19
        /*012a*/ 	.short	0x002c


	//----- nvinfo : EIATTR_PARAM_CBANK
	.align		4
        /*012c*/ 	.byte	0x04, 0x0a
        /*012e*/ 	.short	(.L_4769 - .L_4768)
	.align		4
.L_4768:
        /*0130*/ 	.word	index@(.nv.constant0._ZN2at6native27unrolled_elementwise_kernelIZZZNS0_16frac_kernel_cudaERNS_18TensorIteratorBaseEENKUlvE_clEvENKUlvE1_clEvEUlN3c104HalfEE_St5arrayIPcLm2EELi4E23TrivialOffsetCalculatorILi1EjESD_NS0_6memory12LoadWithCastILi1EEENSE_13StoreWithCastILi1EEEEEviT_T0_T2_T3_T4_T5_)
        /*0134*/ 	.short	0x0210
        /*0136*/ 	.short	0x002c


	//----- nvinfo : EIATTR_SW_WAR
	.align		4
.L_4769:
        /*0138*/ 	.byte	0x04, 0x36
        /*013a*/ 	.short	(.L_4771 - .L_4770)
.L_4770:
        /*013c*/ 	.word	0x00000008
.L_4771:


//--------------------- .nv.info._ZN2at6native18elementwise_kernelILi128ELi4EZNS0_22gpu_kernel_impl_nocastIZZZNS0_16frac_kernel_cudaERNS_18TensorIteratorBaseEENKUlvE_clEvENKUlvE1_clEvEUlN3c104HalfEE_EEvS4_RKT_EUliE_EEviT1_ --------------------------
	.section	.nv.info._ZN2at6native18elementwise_kernelILi128ELi4EZNS0_22gpu_kernel_impl_nocastIZZZNS0_16frac_kernel_cudaERNS_18TensorIteratorBaseEENKUlvE_clEvENKUlvE1_clEvEUlN3c104HalfEE_EEvS4_RKT_EUliE_EEviT1_,"",@"SHT_CUDA_INFO"
	.sectionflags	@""
	.align	4


	//----- nvinfo : EIATTR_CUDA_API_VERSION
	.align		4
        /*0000*/ 	.byte	0x04, 0x37
        /*0002*/ 	.short	(.L_4773 - .L_4772)
.L_4772:
        /*0004*/ 	.word	0x00000082


	//----- nvinfo : EIATTR_KPARAM_INFO
	.align		4
.L_4773:
        /*0008*/ 	.byte	0x04, 0x17
        /*000a*/ 	.short	(.L_4775 - .L_4774)
.L_4774:
        /*000c*/ 	.word	0x00000000
        /*0010*/ 	.short	0x0001
        /*0012*/ 	.short	0x0008
        /*0014*/ 	.byte	0x00, 0xf0, 0x61, 0x08


	//----- nvinfo : EIATTR_KPARAM_INFO
	.align		4
.L_4775:
        /*0018*/ 	.byte	0x04, 0x17
        /*001a*/ 	.short	(.L_4777 - .L_4776)
.L_4776:
        /*001c*/ 	.word	0x00000000
        /*0020*/ 	.short	0x0000
        /*0022*/ 	.short	0x0000
        /*0024*/ 	.byte	0x00, 0xf0, 0x11, 0x00


	//----- nvinfo : EIATTR_SPARSE_MMA_MASK
	.align		4
.L_4777:
        /*0028*/ 	.byte	0x03, 0x50
        /*002a*/ 	.short	0x0000


	//----- nvinfo : EIATTR_MAXREG_COUNT
	.align		4
        /*002c*/ 	.byte	0x03, 0x1b
        /*002e*/ 	.short	0x0080


	//----- nvinfo : EIATTR_MERCURY_ISA_VERSION
	.align		4
        /*0030*/ 	.byte	0x03, 0x5f
        /*0032*/ 	.short	0x0101


	//----- nvinfo : EIATTR_EXIT_INSTR_OFFSETS
	.align		4
        /*0034*/ 	.byte	0x04, 0x1c
        /*0036*/ 	.short	(.L_4779 - .L_4778)


	//   ....[0]....
.L_4778:
        /*0038*/ 	.word	0x00003c20


	//   ....[1]....
        /*003c*/ 	.word	0x00004fd0


	//----- nvinfo : EIATTR_MAX_THREADS
	.align		4
.L_4779:
        /*0040*/ 	.byte	0x04, 0x05
        /*0042*/ 	.short	(.L_4781 - .L_4780)
.L_4780:
        /*0044*/ 	.word	0x00000080
        /*0048*/ 	.word	0x00000001
        /*004c*/ 	.word	0x00000001


	//----- nvinfo : EIATTR_CRS_STACK_SIZE
	.align		4
.L_4781:
        /*0050*/ 	.byte	0x04, 0x1e
        /*0052*/ 	.short	(.L_4783 - .L_4782)
.L_4782:
        /*0054*/ 	.word	0x00000000


	//----- nvinfo : EIATTR_CBANK_PARAM_SIZE
	.align		4
.L_4783:
        /*0058*/ 	.byte	0x03, 0x19
        /*005a*/ 	.short	0x0220


	//----- nvinfo : EIATTR_PARAM_CBANK
	.align		4
        /*005c*/ 	.byte	0x04, 0x0a
        /*005e*/ 	.short	(.L_4785 - .L_4784)
	.align		4
.L_4784:
        /*0060*/ 	.word	index@(.nv.constant0._ZN2at6native18elementwise_kernelILi128ELi4EZNS0_22gpu_kernel_impl_nocastIZZZNS0_16frac_kernel_cudaERNS_18TensorIteratorBaseEENKUlvE_clEvENKUlvE1_clEvEUlN3c104HalfEE_EEvS4_RKT_EUliE_EEviT1_)
        /*0064*/ 	.short	0x0210
        /*0066*/ 	.short	0x0220


	//----- nvinfo : EIATTR_SW_WAR
	.align		4
.L_4785:
        /*0068*/ 	.byte	0x04, 0x36
        /*006a*/ 	.short	(.L_4787 - .L_4786)
.L_4786:
        /*006c*/ 	.word	0x00000008
.L_4787:


//--------------------- .nv.info._ZN2at6native27unrolled_elementwise_kernelIZZZNS0_16frac_kernel_cudaERNS_18TensorIteratorBaseEENKUlvE_clEvENKUlvE1_clEvEUlN3c104HalfEE_St5arrayIPcLm2EELi4E23TrivialOffsetCalculatorILi1EjESD_NS0_6memory15LoadWithoutCastENSE_16StoreWithoutCastEEEviT_T0_T2_T3_T4_T5_ --------------------------
	.section	.nv.info._ZN2at6native27unrolled_elementwise_kernelIZZZNS0_16frac_kernel_cudaERNS_18TensorIteratorBaseEENKUlvE_clEvENKUlvE1_clEvEUlN3c104HalfEE_St5arrayIPcLm2EELi4E23TrivialOffsetCalculatorILi1EjESD_NS0_6memory15LoadWithoutCastENSE_16StoreWithoutCastEEEviT_T0_T2_T3_T4_T5_,"",@"SHT_CUDA_INFO"
	.sectionflags	@""
	.align	4


	//----- nvinfo : EIATTR_CUDA_API_VERSION
	.align		4
        /*0000*/ 	.byte	0x04, 0x37
        /*0002*/ 	.short	(.L_4789 - .L_4788)
.L_4788:
        /*0004*/ 	.word	0x00000082


	//----- nvinfo : EIATTR_KPARAM_INFO
	.align		4
.L_4789:
        /*0008*/ 	.byte	0x04, 0x17
        /*000a*/ 	.short	(.L_4791 - .L_4790)
.L_4790:
        /*000c*/ 	.word	0x00000000
        /*0010*/ 	.short	0x0006
        /*0012*/ 	.short	0x001b
        /*0014*/ 	.byte	0x00, 0xf0, 0x05, 0x00


	//----- nvinfo : EIATTR_KPARAM_INFO
	.align		4
.L_4791:
        /*0018*/ 	.byte	0x04, 0x17
        /*001a*/ 	.short	(.L_4793 - .L_4792)
.L_4792:
        /*001c*/ 	.word	0x00000000
        /*0020*/ 	.short	0x0005
        /*0022*/ 	.short	0x001a
        /*0024*/ 	.byte	0x00, 0xf0, 0x05, 0x00


	//----- nvinfo : EIATTR_KPARAM_INFO
	.align		4
.L_4793:
        /*0028*/ 	.byte	0x04, 0x17
        /*002a*/ 	.short	(.L_4795 - .L_4794)
.L_4794:
        /*002c*/ 	.word	0x00000000
        /*0030*/ 	.short	0x0004
        /*0032*/ 	.short	0x0019
        /*0034*/ 	.byte	0x00, 0xf0, 0x05, 0x00


	//----- nvinfo : EIATTR_KPARAM_INFO
	.align		4
.L_4795:
        /*0038*/ 	.byte	0x04, 0x17
        /*003a*/ 	.short	(.L_4797 - .L_4796)
.L_4796:
        /*003c*/ 	.word	0x00000000
        /*0040*/ 	.short	0x0003
        /*0042*/ 	.short	0x0018
        /*0044*/ 	.byte	0x00, 0xf0, 0x05, 0x00


	//----- nvinfo : EIATTR_KPARAM_INFO
	.align		4
.L_4797:
        /*0048*/ 	.byte	0x04, 0x17
        /*004a*/ 	.short	(.L_4799 - .L_4798)
.L_4798:
        /*004c*/ 	.word	0x00000000
        /*0050*/ 	.short	0x0002
        /*0052*/ 	.short	0x0008
        /*0054*/ 	.byte	0x00, 0xf0, 0x41, 0x00


	//----- nvinfo : EIATTR_KPARAM_INFO
	.align		4
.L_4799:
        /*0058*/ 	.byte	0x04, 0x17
        /*005a*/ 	.short	(.L_4801 - .L_4800)
.L_4800:
        /*005c*/ 	.word	0x00000000
        /*0060*/ 	.short	0x0001
        /*0062*/ 	.short	0x0004
        /*0064*/ 	.byte	0x00, 0xf0, 0x05, 0x00


	//----- nvinfo : EIATTR_KPARAM_INFO
	.align		4
.L_4801:
        /*0068*/ 	.byte	0x04, 0x17
        /*006a*/ 	.short	(.L_4803 - .L_4802)
.L_4802:
        /*006c*/ 	.word	0x00000000
        /*0070*/ 	.short	0x0000
        /*0072*/ 	.short	0x0000
        /*0074*/ 	.byte	0x00, 0xf0, 0x11, 0x00


	//----- nvinfo : EIATTR_SPARSE_MMA_MASK
	.align		4
.L_4803:
        /*0078*/ 	.byte	0x03, 0x50
        /*007a*/ 	.short	0x0000


	//----- nvinfo : EIATTR_MAXREG_COUNT
	.align		4
        /*007c*/ 	.byte	0x03, 0x1b
        /*007e*/ 	.short	0x00ff


	//----- nvinfo : EIATTR_MERCURY_ISA_VERSION
	.align		4
        /*0080*/ 	.byte	0x03, 0x5f
        /*0082*/ 	.short	0x0101


	//----- nvinfo : EIATTR_EXIT_INSTR_OFFSETS
	.align		4
        /*0084*/ 	.byte	0x04, 0x1c
        /*0086*/ 	.short	(.L_4805 - .L_4804)


	//   ....[0]....
.L_4804:
        /*0088*/ 	.word	0x000004b0


	//   ....[1]....
        /*008c*/ 	.word	0x00000520


	//----- nvinfo : EIATTR_MAX_THREADS
	.align		4
.L_4805:
        /*0090*/ 	.byte	0x04, 0x05
        /*0092*/ 	.short	(.L_4807 - .L_4806)
.L_4806:
        /*0094*/ 	.word	0x00000080
        /*0098*/ 	.word	0x00000001
        /*009c*/ 	.word	0x00000001


	//----- nvinfo : EIATTR_CRS_STACK_SIZE
	.align		4
.L_4807:
        /*00a0*/ 	.byte	0x04, 0x1e
        /*00a2*/ 	.short	(.L_4809 - .L_4808)
.L_4808:
        /*00a4*/ 	.word	0x00000000


	//----- nvinfo : EIATTR_CBANK_PARAM_SIZE
	.align		4
.L_4809:
        /*00a8*/ 	.byte	0x03, 0x19
        /*00aa*/ 	.short	0x001c


	//----- nvinfo : EIATTR_PARAM_CBANK
	.align		4
        /*00ac*/ 	.byte	0x04, 0x0a
        /*00ae*/ 	.short	(.L_4811 - .L_4810)
	.align		4
.L_4810:
        /*00b0*/ 	.word	index@(.nv.constant0._ZN2at6native27unrolled_elementwise_kernelIZZZNS0_16frac_kernel_cudaERNS_18TensorIteratorBaseEENKUlvE_clEvENKUlvE1_clEvEUlN3c104HalfEE_St5arrayIPcLm2EELi4E23TrivialOffsetCalculatorILi1EjESD_NS0_6memory15LoadWithoutCastENSE_16StoreWithoutCastEEEviT_T0_T2_T3_T4_T5_)
        /*00b4*/ 	.short	0x0210
        /*00b6*/ 	.short	0x001c


	//----- nvinfo : EIATTR_SW_WAR
	.align		4
.L_4811:
        /*00b8*/ 	.byte	0x04, 0x36
        /*00ba*/ 	.short	(.L_4813 - .L_4812)
.L_4812:
        /*00bc*/ 	.word	0x00000008
.L_4813:


//--------------------- .nv.info._ZN2at6native29vectorized_elementwise_kernelILi2EZZZNS0_16frac_kernel_cudaERNS_18TensorIteratorBaseEENKUlvE_clEvENKUlvE1_clEvEUlN3c104HalfEE_St5arrayIPcLm2EEEEviT0_T1_ --------------------------
	.section	.nv.info._ZN2at6native29vectorized_elementwise_kernelILi2EZZZNS0_16frac_kernel_cudaERNS_18TensorIteratorBaseEENKUlvE_clEvENKUlvE1_clEvEUlN3c104HalfEE_St5arrayIPcLm2EEEEviT0_T1_,"",@"SHT_CUDA_INFO"
	.sectionflags	@""
	.align	4


	//----- nvinfo : EIATTR_CUDA_API_VERSION
	.align		4
        /*0000*/ 	.byte	0x04, 0x37
        /*0002*/ 	.short	(.L_4815 - .L_4814)
.L_4814:
        /*0004*/ 	.word	0x00000082


	//----- nvinfo : EIATTR_KPARAM_INFO
	.align		4
.L_4815:
        /*0008*/ 	.byte	0x04, 0x17
        /*000a*/ 	.short	(.L_4817 - .L_4816)
.L_4816:
        /*000c*/ 	.word	0x00000000
        /*0010*/ 	.short	0x0002
        /*0012*/ 	.short	0x0008
        /*0014*/ 	.byte	0x00, 0xf0, 0x41, 0x00


	//----- nvinfo : EIATTR_KPARAM_INFO
	.align		4
.L_4817:
        /*0018*/ 	.byte	0x04, 0x17
        /*001a*/ 	.short	(.L_4819 - .L_4818)
.L_4818:
        /*001c*/ 	.word	0x00000000
        /*0020*/ 	.short	0x0001
        /*0022*/ 	.short	0x0004
        /*0024*/ 	.byte	0x00, 0xf0, 0x05, 0x00


	//----- nvinfo : EIATTR_KPARAM_INFO
	.align		4
.L_4819:
        /*0028*/ 	.byte	0x04, 0x17
        /*002a*/ 	.short	(.L_4821 - .L_4820)
.L_4820:
        /*002c*/ 	.word	0x00000000
        /*0030*/ 	.short	0x0000
        /*0032*/ 	.short	0x0000
        /*0034*/ 	.byte	0x00, 0xf0, 0x11, 0x00


	//----- nvinfo : EIATTR_SPARSE_MMA_MASK
	.align		4
.L_4821:
        /*0038*/ 	.byte	0x03, 0x50
        /*003a*/ 	.short	0x0000


	//----- nvinfo : EIATTR_MAXREG_COUNT
	.align		4
        /*003c*/ 	.byte	0x03, 0x1b
        /*003e*/ 	.short	0x00ff


	//----- nvinfo : EIATTR_MERCURY_ISA_VERSION
	.align		4
        /*0040*/ 	.byte	0x03, 0x5f
        /*0042*/ 	.short	0x0101


	//----- nvinfo : EIATTR_EXIT_INSTR_OFFSETS
	.align		4
        /*0044*/ 	.byte	0x04, 0x1c
        /*0046*/ 	.short	(.L_4823 - .L_4822)


	//   ....[0]....
.L_4822:
        /*0048*/ 	.word	0x00000330


	//   ....[1]....
        /*004c*/ 	.word	0x00000d00


	//   ....[2]....
        /*0050*/ 	.word	0x00000d50


	//----- nvinfo : EIATTR_MAX_THREADS
	.align		4
.L_4823:
        /*0054*/ 	.byte	0x04, 0x05
        /*0056*/ 	.short	(.L_4825 - .L_4824)
.L_4824:
        /*0058*/ 	.word	0x00000080
        /*005c*/ 	.word	0x00000001
        /*0060*/ 	.word	0x00000001


	//----- nvinfo : EIATTR_CRS_STACK_SIZE
	.align		4
.L_4825:
        /*0064*/ 	.byte	0x04, 0x1e
        /*0066*/ 	.short	(.L_4827 - .L_4826)
.L_4826:
        /*0068*/ 	.word	0x00000000


	//----- nvinfo : EIATTR_CBANK_PARAM_SIZE
	.align		4
.L_4827:
        /*006c*/ 	.byte	0x03, 0x19
        /*006e*/ 	.short	0x0018


	//----- nvinfo : EIATTR_PARAM_CBANK
	.align		4
        /*0070*/ 	.byte	0x04, 0x0a
        /*0072*/ 	.short	(.L_4829 - .L_4828)
	.align		4
.L_4828:
        /*0074*/ 	.word	index@(.nv.constant0._ZN2at6native29vectorized_elementwise_kernelILi2EZZZNS0_16frac_kernel_cudaERNS_18TensorIteratorBaseEENKUlvE_clEvENKUlvE1_clEvEUlN3c104HalfEE_St5arrayIPcLm2EEEEviT0_T1_)
        /*0078*/ 	.short	0x0210
        /*007a*/ 	.short	0x0018


	//----- nvinfo : EIATTR_SW_WAR
	.align		4
.L_4829:
        /*007c*/ 	.byte	0x04, 0x36
        /*007e*/ 	.short	(.L_4831 - .L_4830)
.L_4830:
        /*0080*/ 	.word	0x00000008
.L_4831:


//--------------------- .nv.info._ZN2at6native29vectorized_elementwise_kernelILi4EZZZNS0_16frac_kernel_cudaERNS_18TensorIteratorBaseEENKUlvE_clEvENKUlvE1_clEvEUlN3c104HalfEE_St5arrayIPcLm2EEEEviT0_T1_ --------------------------
	.section	.nv.info._ZN2at6native29vectorized_elementwise_kernelILi4EZZZNS0_16frac_kernel_cudaERNS_18TensorIteratorBaseEENKUlvE_clEvENKUlvE1_clEvEUlN3c104HalfEE_St5arrayIPcLm2EEEEviT0_T1_,"",@"SHT_CUDA_INFO"
	.sectionflags	@""
	.align	4


	//----- nvinfo : EIATTR_CUDA_API_VERSION
	.align		4
        /*0000*/ 	.byte	0x04, 0x37
        /*0002*/ 	.short	(.L_4833 - .L_4832)
.L_4832:
        /*0004*/ 	.word	0x00000082


	//----- nvinfo : EIATTR_KPARAM_INFO
	.align		4
.L_4833:
        /*0008*/ 	.byte	0x04, 0x17
        /*000a*/ 	.short	(.L_4835 - .L_4834)
.L_4834:
        /*000c*/ 	.word	0x00000000
        /*0010*/ 	.short	0x0002
        /*0012*/ 	.short	0x0008
        /*0014*/ 	.byte	0x00, 0xf0, 0x41, 0x00


	//----- nvinfo : EIATTR_KPARAM_INFO
	.align		4
.L_4835:
        /*0018*/ 	.byte	0x04, 0x17
        /*001a*/ 	.short	(.L_4837 - .L_4836)
.L_4836:
        /*001c*/ 	.word	0x00000000
        /*0020*/ 	.short	0x0001
        /*0022*/ 	.short	0x0004
        /*0024*/ 	.byte	0x00, 0xf0, 0x05, 0x00


	//----- nvinfo : EIATTR_KPARAM_INFO
	.align		4
.L_4837:
        /*0028*/ 	.byte	0x04, 0x17
        /*002a*/ 	.short	(.L_4839 - .L_4838)
.L_4838:
        /*002c*/ 	.word	0x00000000
        /*0030*/ 	.short	0x0000
        /*0032*/ 	.short	0x0000
        /*0034*/ 	.byte	0x00, 0xf0, 0x11, 0x00


	//----- nvinfo : EIATTR_SPARSE_MMA_MASK
	.align		4
.L_4839:
        /*0038*/ 	.byte	0x03, 0x50
        /*003a*/ 	.short	0x0000


	//----- nvinfo : EIATTR_MAXREG_COUNT
	.align		4
        /*003c*/ 	.byte	0x03, 0x1b
        /*003e*/ 	.short	0x00ff


	//----- nvinfo : EIATTR_MERCURY_ISA_VERSION
	.align		4
        /*0040*/ 	.byte	0x03, 0x5f
        /*0042*/ 	.short	0x0101


	//----- nvinfo : EIATTR_EXIT_INSTR_OFFSETS
	.align		4
        /*0044*/ 	.byte	0x04, 0x1c
        /*0046*/ 	.short	(.L_4841 - .L_4840)


	//   ....[0]....
.L_4840:
        /*0048*/ 	.word	0x000002f0


	//   ....[1]....
        /*004c*/ 	.word	0x00000cc0


	//   ....[2]....
        /*0050*/ 	.word	0x00000d10


	//----- nvinfo : EIATTR_MAX_THREADS
	.align		4
.L_4841:
        /*0054*/ 	.byte	0x04, 0x05
        /*0056*/ 	.short	(.L_4843 - .L_4842)
.L_4842:
        /*0058*/ 	.word	0x00000080
        /*005c*/ 	.word	0x00000001
        /*0060*/ 	.word	0x00000001


	//----- nvinfo : EIATTR_CRS_STACK_SIZE
	.align		4
.L_4843:
        /*0064*/ 	.byte	0x04, 0x1e
        /*0066*/ 	.short	(.L_4845 - .L_4844)
.L_4844:
        /*0068*/ 	.word	0x00000000


	//----- nvinfo : EIATTR_CBANK_PARAM_SIZE
	.align		4
.L_4845:
        /*006c*/ 	.byte	0x03, 0x19
        /*006e*/ 	.short	0x0018


	//----- nvinfo : EIATTR_PARAM_CBANK
	.align		4
        /*0070*/ 	.byte	0x04, 0x0a
        /*0072*/ 	.short	(.L_4847 - .L_4846)
	.align		4
.L_4846:
        /*0074*/ 	.word	index@(.nv.constant0._ZN2at6native29vectorized_elementwise_kernelILi4EZZZNS0_16frac_kernel_cudaERNS_18TensorIteratorBaseEENKUlvE_clEvENKUlvE1_clEvEUlN3c104HalfEE_St5arrayIPcLm2EEEEviT0_T1_)
        /*0078*/ 	.short	0x0210
        /*007a*/ 	.short	0x0018


	//----- nvinfo : EIATTR_SW_WAR
	.align		4
.L_4847:
        /*007c*/ 	.byte	0x04, 0x36
        /*007e*/ 	.short	(.L_4849 - .L_4848)
.L_4848:
        /*0080*/ 	.word	0x00000008
.L_4849:


//--------------------- .nv.info._ZN2at6native29vectorized_elementwise_kernelILi8EZZZNS0_16frac_kernel_cudaERNS_18TensorIteratorBaseEENKUlvE_clEvENKUlvE1_clEvEUlN3c104HalfEE_St5arrayIPcLm2EEEEviT0_T1_ --------------------------
	.section	.nv.info._ZN2at6native29vectorized_elementwise_kernelILi8EZZZNS0_16frac_kernel_cudaERNS_18TensorIteratorBaseEENKUlvE_clEvENKUlvE1_clEvEUlN3c104HalfEE_St5arrayIPcLm2EEEEviT0_T1_,"",@"SHT_CUDA_INFO"
	.sectionflags	@""
	.align	4


	//----- nvinfo : EIATTR_CUDA_API_VERSION
	.align		4
        /*0000*/ 	.byte	0x04, 0x37
        /*0002*/ 	.short	(.L_4851 - .L_4850)
.L_4850:
        /*0004*/ 	.word	0x00000082


	//----- nvinfo : EIATTR_KPARAM_INFO
	.align		4
.L_4851:
        /*0008*/ 	.byte	0x04, 0x17
        /*000a*/ 	.short	(.L_4853 - .L_4852)
.L_4852:
        /*000c*/ 	.word	0x00000000
        /*0010*/ 	.short	0x0002
        /*0012*/ 	.short	0x0008
        /*0014*/ 	.byte	0x00, 0xf0, 0x41, 0x00


	//----- nvinfo : EIATTR_KPARAM_INFO
	.align		4
.L_4853:
        /*0018*/ 	.byte	0x04, 0x17
        /*001a*/ 	.short	(.L_4855 - .L_4854)
.L_4854:
        /*001c*/ 	.word	0x00000000
        /*0020*/ 	.short	0x0001
        /*0022*/ 	.short	0x0004
        /*0024*/ 	.byte	0x00, 0xf0, 0x05, 0x00


	//----- nvinfo : EIATTR_KPARAM_INFO
	.align		4
.L_4855:
        /*0028*/ 	.byte	0x04, 0x17
        /*002a*/ 	.short	(.L_4857 - .L_4856)
.L_4856:
        /*002c*/ 	.word	0x00000000
        /*0030*/ 	.short	0x0000
        /*0032*/ 	.short	0x0000
        /*0034*/ 	.byte	0x00, 0xf0, 0x11, 0x00


	//----- nvinfo : EIATTR_SPARSE_MMA_MASK
	.align		4
.L_4857:
        /*0038*/ 	.byte	0x03, 0x50
        /*003a*/ 	.short	0x0000


	//----- nvinfo : EIATTR_MAXREG_COUNT
	.align		4
        /*003c*/ 	.byte	0x03, 0x1b
        /*003e*/ 	.short	0x00ff


	//----- nvinfo : EIATTR_MERCURY_ISA_VERSION
	.align		4
        /*0040*/ 	.byte	0x03, 0x5f
        /*0042*/ 	.short	0x0101


	//----- nvinfo : EIATTR_EXIT_INSTR_OFFSETS
	.align		4
        /*0044*/ 	.byte	0x04, 0x1c
        /*0046*/ 	.short	(.L_4859 - .L_4858)


	//   ....[0]....
.L_4858:
        /*0048*/ 	.word	0x000002d0


	//   ....[1]....
        /*004c*/ 	.word	0x00000ca0


	//   ....[2]....
        /*0050*/ 	.word	0x00000cf0


	//----- nvinfo : EIATTR_MAX_THREADS
	.align		4
.L_4859:
        /*0054*/ 	.byte	0x04, 0x05
        /*0056*/ 	.short	(.L_4861 - .L_4860)
.L_4860:
        /*0058*/ 	.word	0x00000080
        /*005c*/ 	.word	0x00000001
        /*0060*/ 	.word	0x00000001


	//----- nvinfo : EIATTR_CRS_STACK_SIZE
	.align		4
.L_4861:
        /*0064*/ 	.byte	0x04, 0x1e
        /*0066*/ 	.short	(.L_4863 - .L_4862)
.L_4862:
        /*0068*/ 	.word	0x00000000


	//----- nvinfo : EIATTR_CBANK_PARAM_SIZE
	.align		4
.L_4863:
        /*006c*/ 	.byte	0x03, 0x19
        /*006e*/ 	.short	0x0018


	//----- nvinfo : EIATTR_PARAM_CBANK
	.align		4
        /*0070*/ 	.byte	0x04, 0x0a
        /*0072*/ 	.short	(.L_4865 - .L_4864)
	.align		4
.L_4864:
        /*0074*/ 	.word	index@(.nv.constant0._ZN2at6native29vectorized_elementwise_kernelILi8EZZZNS0_16frac_kernel_cudaERNS_18TensorIteratorBaseEENKUlvE_clEvENKUlvE1_clEvEUlN3c104HalfEE_St5arrayIPcLm2EEEEviT0_T1_)
        /*0078*/ 	.short	0x0210
        /*007a*/ 	.short	0x0018


	//----- nvinfo : EIATTR_SW_WAR
	.align		4
.L_4865:
        /*007c*/ 	.byte	0x04, 0x36
        /*007e*/ 	.short	(.L_4867 - .L_4866)
.L_4866:
        /*0080*/ 	.word	0x00000008
.L_4867:


//--------------------- .nv.info._ZN2at6native18elementwise_kernelILi128ELi4EZNS0_15gpu_kernel_implIZZZNS0_16frac_kernel_cudaERNS_18TensorIteratorBaseEENKUlvE_clEvENKUlvE0_clEvEUlfE_EEvS4_RKT_EUliE_EEviT1_ --------------------------
	.section	.nv.info._ZN2at6native18elementwise_kernelILi128ELi4EZNS0_15gpu_kernel_implIZZZNS0_16frac_kernel_cudaERNS_18TensorIteratorBaseEENKUlvE_clEvENKUlvE0_clEvEUlfE_EEvS4_RKT_EUliE_EEviT1_,"",@"SHT_CUDA_INFO"
	.sectionflags	@""
	.align	4


	//----- nvinfo : EIATTR_CUDA_API_VERSION
	.align		4
        /*0000*/ 	.byte	0x04, 0x37
        /*0002*/ 	.short	(.L_4869 - .L_4868)
.L_4868:
        /*0004*/ 	.word	0x00000082


	//----- nvinfo : EIATTR_KPARAM_INFO
	.align		4
.L_4869:
        /*0008*/ 	.byte	0x04, 0x17
        /*000a*/ 	.short	(.L_4871 - .L_4870)
.L_4870:
        /*000c*/ 	.word	0x00000000
        /*0010*/ 	.short	0x0001
        /*0012*/ 	.short	0x0008
        /*0014*/ 	.byte	0x00, 0xf0, 0x61, 0x08


	//----- nvinfo : EIATTR_KPARAM_INFO
	.align		4
.L_4871:
        /*0018*/ 	.byte	0x04, 0x17
        /*001a*/ 	.short	(.L_4873 - .L_4872)
.L_4872:
        /*001c*/ 	.word	0x00000000
        /*0020*/ 	.short	0x0000
        /*0022*/ 	.short	0x0000
        /*0024*/ 	.byte	0x00, 0xf0, 0x11, 0x00


	//----- nvinfo : EIATTR_SPARSE_MMA_MASK
	.align		4
.L_4873:
        /*0028*/ 	.byte	0x03, 0x50
        /*002a*/ 	.short	0x0000


	//----- nvinfo : EIATTR_MAXREG_COUNT
	.align		4
        /*002c*/ 	.byte	0x03, 0x1b
        /*002e*/ 	.short	0x0080


	//----- nvinfo : EIATTR_EXTERNS
	.align		4
        /*0030*/ 	.byte	0x04, 0x0f
        /*0032*/ 	.short	(.L_4875 - .L_4874)


	//   ....[0]....
	.align		4
.L_4874:
        /*0034*/ 	.word	index@(__assertfail)


	//----- nvinfo : EIATTR_MERCURY_ISA_VERSION
	.align		4
.L_4875:
        /*0038*/ 	.byte	0x03, 0x5f
        /*003a*/ 	.short	0x0101


	//----- nvinfo : EIATTR_SYSCALL_OFFSETS
	.align		4
        /*003c*/ 	.byte	0x04, 0x46
        /*003e*/ 	.short	(.L_4877 - .L_4876)


	//   ....[0]....
.L_4876:
        /*0040*/ 	.word	0x00002150


	//   ....[1]....
        /*0044*/ 	.word	0x00002fc0


	//   ....[2]....
        /*0048*/ 	.word	0x00005150


	//   ....[3]....
        /*004c*/ 	.word	0x00005fc0


	//   ....[4]....
        /*0050*/ 	.word	0x00008140


	//   ....[5]....
        /*0054*/ 	.word	0x00008fb0


	//   ....[6]....
        /*0058*/ 	.word	0x0000b120


	//   ....[7]....
        /*005c*/ 	.word	0x0000bf90


	//----- nvinfo : EIATTR_EXIT_INSTR_OFFSETS
	.align		4
.L_4877:
        /*0060*/ 	.byte	0x04, 0x1c
        /*0062*/ 	.short	(.L_4879 - .L_4878)


	//   ....[0]....
.L_4878:
        /*0064*/ 	.word	0x00009060


	//   ....[1]....
        /*0068*/ 	.word	0x0000b2b0


	//   ....[2]....
        /*006c*/ 	.word	0x0000b2f0


	//   ....[3]....
        /*0070*/ 	.word	0x0000b380


	//   ....[4]....
        /*0074*/ 	.word	0x0000b3b0


	//   ....[5]....
        /*0078*/ 	.word	0x0000b3e0


	//   ....[6]....
        /*007c*/ 	.word	0x0000b460


	//   ....[7]....
        /*0080*/ 	.word	0x0000b490


	//   ....[8]....
        /*0084*/ 	.word	0x0000b520


	//   ....[9]....
        /*0088*/ 	.word	0x0000b560


	//   ....[10]....
        /*008c*/ 	.word	0x0000b5a0


	//   ....[11]....
        /*0090*/ 	.word	0x0000b660


	//   ....[12]....
        /*0094*/ 	.word	0x0000b6b0


	//   ....[13]....
        /*0098*/ 	.word	0x0000b830


	//   ....[14]....
        /*009c*/ 	.word	0x0000b980


	//   ....[15]....
        /*00a0*/ 	.word	0x0000b9b0


	//   ....[16]....
        /*00a4*/ 	.word	0x0000ba60


	//   ....[17]....
        /*00a8*/ 	.word	0x0000bbd0


	//   ....[18]....
        /*00ac*/ 	.word	0x0000bd40


	//   ....[19]....
        /*00b0*/ 	.word	0x0000be90


	//   ....[20]....
        /*00b4*/ 	.word	0x0000bfa0


	//   ....[21]....
        /*00b8*/ 	.word	0x0000bfd0


	//   ....[22]....
        /*00bc*/ 	.word	0x0000c000


	//----- nvinfo : EIATTR_MAX_THREADS
	.align		4
.L_4879:
        /*00c0*/ 	.byte	0x04, 0x05
        /*00c2*/ 	.short	(.L_4881 - .L_4880)
.L_4880:
        /*00c4*/ 	.word	0x00000080
        /*00c8*/ 	.word	0x00000001
        /*00cc*/ 	.word	0x00000001


	//----- nvinfo : EIATTR_CRS_STACK_SIZE
	.align		4
.L_4881:
        /*00d0*/ 	.byte	0x04, 0x1e
        /*00d2*/ 	.short	(.L_4883 - .L_4882)
.L_4882:
        /*00d4*/ 	.word	0x00000000


	//----- nvinfo : EIATTR_CBANK_PARAM_SIZE
	.align		4
.L_4883:
        /*00d8*/ 	.byte	0x03, 0x19
        /*00da*/ 	.short	0x0220


	//----- nvinfo : EIATTR_PARAM_CBANK
	.align		4
        /*00dc*/ 	.byte	0x04, 0x0a
        /*00de*/ 	.short	(.L_4885 - .L_4884)
	.align		4
.L_4884:
        /*00e0*/ 	.word	index@(.nv.constant0._ZN2at6native18elementwise_kernelILi128ELi4EZNS0_15gpu_kernel_implIZZZNS0_16frac_kernel_cudaERNS_18TensorIteratorBaseEENKUlvE_clEvENKUlvE0_clEvEUlfE_EEvS4_RKT_EUliE_EEviT1_)
        /*00e4*/ 	.short	0x0210
        /*00e6*/ 	.short	0x0220


	//----- nvinfo : EIATTR_SW_WAR
	.align		4
.L_4885:
        /*00e8*/ 	.byte	0x04, 0x36
        /*00ea*/ 	.short	(.L_4887 - .L_4886)
.L_4886:
        /*00ec*/ 	.word	0x00000008
.L_4887:


//--------------------- .nv.info._ZN2at6native27unrolled_elementwise_kernelIZZZNS0_16frac_kernel_cudaERNS_18TensorIteratorBaseEENKUlvE_clEvENKUlvE0_clEvEUlfE_St5arrayIPcLm2EELi4E23TrivialOffsetCalculatorILi1EjESB_NS0_6memory12LoadWithCastILi1EEENSC_13StoreWithCastILi1EEEEEviT_T0_T2_T3_T4_T5_ --------------------------
	.section	.nv.info._ZN2at6native27unrolled_elementwise_kernelIZZZNS0_16frac_kernel_cudaERNS_18TensorIteratorBaseEENKUlvE_clEvENKUlvE0_clEvEUlfE_St5arrayIPcLm2EELi4E23TrivialOffsetCalculatorILi1EjESB_NS0_6memory12LoadWithCastILi1EEENSC_13StoreWithCastILi1EEEEEviT_T0_T2_T3_T4_T5_,"",@"SHT_CUDA_INFO"
	.sectionflags	@""
	.align	4


	//----- nvinfo : EIATTR_CUDA_API_VERSION
	.align		4
        /*0000*/ 	.byte	0x04, 0x37
        /*0002*/ 	.short	(.L_4889 - .L_4888)
.L_4888:
        /*0004*/ 	.word	0x00000082


	//----- nvinfo : EIATTR_KPARAM_INFO
	.align		4
.L_4889:
        /*0008*/ 	.byte	0x04, 0x17
        /*000a*/ 	.short	(.L_4891 - .L_4890)
.L_4890:
        /*000c*/ 	.word	0x00000000
        /*0010*/ 	.short	0x0006
        /*0012*/ 	.short	0x0024
        /*0014*/ 	.byte	0x00, 0xf0, 0x21, 0x00


	//----- nvinfo : EIATTR_KPARAM_INFO
	.align		4
.L_4891:
        /*0018*/ 	.byte	0x04, 0x17
        /*001a*/ 	.short	(.L_4893 - .L_4892)
.L_4892:
        /*001c*/ 	.word	0x00000000
        /*0020*/ 	.short	0x0005
        /*0022*/ 	.short	0x001c
        /*0024*/ 	.byte	0x00, 0xf0, 0x21, 0x00


	//----- nvinfo : EIATTR_KPARAM_INFO
	.align		4
.L_4893:
        /*0028*/ 	.byte	0x04, 0x17
        /*002a*/ 	.short	(.L_4895 - .L_4894)
.L_4894:
        /*002c*/ 	.word	0x00000000
        /*0030*/ 	.short	0x0004
        /*0032*/ 	.short	0x0019
        /*0034*/ 	.byte	0x00, 0xf0, 0x05, 0x00


	//----- nvinfo : EIATTR_KPARAM_INFO
	.align		4
.L_4895:
        /*0038*/ 	.byte	0x04, 0x17
        /*003a*/ 	.short	(.L_4897 - .L_4896)
.L_4896:
        /*003c*/ 	.word	0x00000000
        /*0040*/ 	.short	0x0003
        /*0042*/ 	.short	0x0018
        /*0044*/ 	.byte	0x00, 0xf0, 0x05, 0x00


	//----- nvinfo : EIATTR_KPARAM_INFO
	.align		4
.L_4897:
        /*0048*/ 	.byte	0x04, 0x17
        /*004a*/ 	.short	(.L_4899 - .L_4898)
.L_4898:
        /*004c*/ 	.word	0x00000000
        /*0050*/ 	.short	0x0002
        /*0052*/ 	.short	0x0008
        /*0054*/ 	.byte	0x00, 0xf0, 0x41, 0x00


	//----- nvinfo : EIATTR_KPARAM_INFO
	.align		4
.L_4899:
        /*0058*/ 	.byte	0x04, 0x17
        /*005a*/ 	.short	(.L_4901 - .L_4900)
.L_4900:
        /*005c*/ 	.word	0x00000000
        /*0060*/ 	.short	0x0001
        /*0062*/ 	.short	0x0004
        /*0064*/ 	.byte	0x00, 0xf0, 0x05, 0x00


	//----- nvinfo : EIATTR_KPARAM_INFO
	.align		4
.L_4901:
        /*0068*/ 	.byte	0x04, 0x17
        /*006a*/ 	.short	(.L_4903 - .L_4902)
.L_4902:
        /*006c*/ 	.word	0x00000000
        /*0070*/ 	.short	0x0000
        /*0072*/ 	.short	0x0000
        /*0074*/ 	.byte	0x00, 0xf0, 0x11, 0x00


	//----- nvinfo : EIATTR_SPARSE_MMA_MASK
	.align		4
.L_4903:
        /*0078*/ 	.byte	0x03, 0x50
        /*007a*/ 	.short	0x0000


	//----- nvinfo : EIATTR_MAXREG_COUNT
	.align		4
        /*007c*/ 	.byte	0x03, 0x1b
        /*007e*/ 	.short	0x00ff


	//----- nvinfo : EIATTR_EXTERNS
	.align		4
        /*0080*/ 	.byte	0x04, 0x0f
        /*0082*/ 	.short	(.L_4905 - .L_4904)


	//   ....[0]....
	.align		4
.L_4904:
        /*0084*/ 	.word	index@(__assertfail)


	//----- nvinfo : EIATTR_MERCURY_ISA_VERSION
	.align		4
.L_4905:
        /*0088*/ 	.byte	0x03, 0x5f
        /*008a*/ 	.short	0x0101


	//----- nvinfo : EIATTR_SYSCALL_OFFSETS
	.align		4
        /*008c*/ 	.byte	0x04, 0x46
        /*008e*/ 	.short	(.L_4907 - .L_4906)


	//   ....[0]....
.L_4906:
        /*0090*/ 	.word	0x00000e80


	//   ....[1]....
        /*0094*/ 	.word	0x00001d30


	//   ....[2]....
        /*0098*/ 	.word	0x00002bf0


	//   ....[3]....
        /*009c*/ 	.word	0x00003a50


	//   ....[4]....
        /*00a0*/ 	.word	0x00004b50


	//   ....[5]....
        /*00a4*/ 	.word	0x00005a50


	//   ....[6]....
        /*00a8*/ 	.word	0x00006910


	//   ....[7]....
        /*00ac*/ 	.word	0x000077d0


	//----- nvinfo : EIATTR_EXIT_INSTR_OFFSETS
	.align		4
.L_4907:
        /*00b0*/ 	.byte	0x04, 0x1c
        /*00b2*/ 	.short	(.L_4909 - .L_4908)


	//   ....[0]....
.L_4908:
        /*00b4*/ 	.word	0x000069b0


	//   ....[1]....
        /*00b8*/ 	.word	0x00006af0


	//   ....[2]....
        /*00bc*/ 	.word	0x00006b30


	//   ....[3]....
        /*00c0*/ 	.word	0x00006bc0


	//   ....[4]....
        /*00c4*/ 	.word	0x00006bf0


	//   ....[5]....
        /*00c8*/ 	.word	0x00006c20


	//   ....[6]....
        /*00cc*/ 	.word	0x00006ca0


	//   ....[7]....
        /*00d0*/ 	.word	0x00006cd0


	//   ....[8]....
        /*00d4*/ 	.word	0x00006d60


	//   ....[9]....
        /*00d8*/ 	.word	0x00006da0


	//   ....[10]....
        /*00dc*/ 	.word	0x00006de0


	//   ....[11]....
        /*00e0*/ 	.word	0x00006ea0


	//   ....[12]....
        /*00e4*/ 	.word	0x00006ef0


	//   ....[13]....
        /*00e8*/ 	.word	0x00007070


	//   ....[14]....
        /*00ec*/ 	.word	0x000071c0


	//   ....[15]....
        /*00f0*/ 	.word	0x000071f0


	//   ....[16]....
        /*00f4*/ 	.word	0x000072a0


	//   ....[17]....
        /*00f8*/ 	.word	0x00007410


	//   ....[18]....
        /*00fc*/ 	.word	0x00007580


	//   ....[19]....
        /*0100*/ 	.word	0x000076d0


	//   ....[20]....
        /*0104*/ 	.word	0x000077e0


	//   ....[21]....
        /*0108*/ 	.word	0x00007810


	//   ....[22]....
        /*010c*/ 	.word	0x00007840


	//----- nvinfo : EIATTR_MAX_THREADS
	.align		4
.L_4909:
        /*0110*/ 	.byte	0x04, 0x05
        /*0112*/ 	.short	(.L_4911 - .L_4910)
.L_4910:
        /*0114*/ 	.word	0x00000080
        /*0118*/ 	.word	0x00000001
        /*011c*/ 	.word	0x00000001


	//----- nvinfo : EIATTR_CRS_STACK_SIZE
	.align		4
.L_4911:
        /*0120*/ 	.byte	0x04, 0x1e
        /*0122*/ 	.short	(.L_4913 - .L_4912)
.L_4912:
        /*0124*/ 	.word	0x00000000


	//----- nvinfo : EIATTR_CBANK_PARAM_SIZE
	.align		4
.L_4913:
        /*0128*/ 	.byte	0x03, 0x19
        /*012a*/ 	.short	0x002c


	//----- nvinfo : EIATTR_PARAM_CBANK
	.align		4
        /*012c*/ 	.byte	0x04, 0x0a
        /*012e*/ 	.short	(.L_4915 - .L_4914)
	.align		4
.L_4914:
        /*0130*/ 	.word	index@(.nv.constant0._ZN2at6native27unrolled_elementwise_kernelIZZZNS0_16frac_kernel_cudaERNS_18TensorIteratorBaseEENKUlvE_clEvENKUlvE0_clEvEUlfE_St5arrayIPcLm2EELi4E23TrivialOffsetCalculatorILi1EjESB_NS0_6memory12LoadWithCastILi1EEENSC_13StoreWithCastILi1EEEEEviT_T0_T2_T3_T4_T5_)
        /*0134*/ 	.short	0x0210
        /*0136*/ 	.short	0x002c


	//----- nvinfo : EIATTR_SW_WAR
	.align		4
.L_4915:
        /*0138*/ 	.byte	0x04, 0x36
        /*013a*/ 	.short	(.L_4917 - .L_4916)
.L_4916:
        /*013c*/ 	.word	0x00000008
.L_4917:


//--------------------- .nv.info._ZN2at6native18elementwise_kernelILi128ELi2EZNS0_22gpu_kernel_impl_nocastIZZZNS0_16frac_kernel_cudaERNS_18TensorIteratorBaseEENKUlvE_clEvENKUlvE0_clEvEUlfE_EEvS4_RKT_EUliE_EEviT1_ --------------------------
	.section	.nv.info._ZN2at6native18elementwise_kernelILi128ELi2EZNS0_22gpu_kernel_impl_nocastIZZZNS0_16frac_kernel_cudaERNS_18TensorIteratorBaseEENKUlvE_clEvENKUlvE0_clEvEUlfE_EEvS4_RKT_EUliE_EEviT1_,"",@"SHT_CUDA_INFO"
	.sectionflags	@""
	.align	4


	//----- nvinfo : EIATTR_CUDA_API_VERSION
	.align		4
        /*0000*/ 	.byte	0x04, 0x37
        /*0002*/ 	.short	(.L_4919 - .L_4918)
.L_4918:
        /*0004*/ 	.word	0x00000082


	//----- nvinfo : EIATTR_KPARAM_INFO
	.align		4
.L_4919:
        /*0008*/ 	.byte	0x04, 0x17
        /*000a*/ 	.short	(.L_4921 - .L_4920)
.L_4920:
        /*000c*/ 	.word	0x00000000
        /*0010*/ 	.short	0x0001
        /*0012*/ 	.short	0x0008
        /*0014*/ 	.byte	0x00, 0xf0, 0x61, 0x08


	//----- nvinfo : EIATTR_KPARAM_INFO
	.align		4
.L_4921:
        /*0018*/ 	.byte	0x04, 0x17
        /*001a*/ 	.short	(.L_4923 - .L_4922)
.L_4922:
        /*001c*/ 	.word	0x00000000
        /*0020*/ 	.short	0x0000
        /*0022*/ 	.short	0x0000
        /*0024*/ 	.byte	0x00, 0xf0, 0x11, 0x00


	//----- nvinfo : EIATTR_SPARSE_MMA_MASK
	.align		4
.L_4923:
        /*0028*/ 	.byte	0x03, 0x50
        /*002a*/ 	.short	0x0000


	//----- nvinfo : EIATTR_MAXREG_COUNT
	.align		4
        /*002c*/ 	.byte	0x03, 0x1b
        /*002e*/ 	.short	0x0080


	//----- nvinfo : EIATTR_MERCURY_ISA_VERSION
	.align		4
        /*0030*/ 	.byte	0x03, 0x5f
        /*0032*/ 	.short	0x0101


	//----- nvinfo : EIATTR_EXIT_INSTR_OFFSETS
	.align		4
        /*0034*/ 	.byte	0x04, 0x1c
        /*0036*/ 	.short	(.L_4925 - .L_4924)


	//   ....[0]....
.L_4924:
        /*0038*/ 	.word	0x00001450


	//   ....[1]....
        /*003c*/ 	.word	0x000027f0


	//----- nvinfo : EIATTR_MAX_THREADS
	.align		4
.L_4925:
        /*0040*/ 	.byte	0x04, 0x05
        /*0042*/ 	.short	(.L_4927 - .L_4926)
.L_4926:
        /*0044*/ 	.word	0x00000080
        /*0048*/ 	.word	0x00000001
        /*004c*/ 	.word	0x00000001


	//----- nvinfo : EIATTR_CRS_STACK_SIZE
	.align		4
.L_4927:
        /*0050*/ 	.byte	0x04, 0x1e
        /*0052*/ 	.short	(.L_4929 - .L_4928)
.L_4928:
        /*0054*/ 	.word	0x00000000


	//----- nvinfo : EIATTR_CBANK_PARAM_SIZE
	.align		4
.L_4929:
        /*0058*/ 	.byte	0x03, 0x19
        /*005a*/ 	.short	0x0220


	//----- nvinfo : EIATTR_PARAM_CBANK
	.align		4
        /*005c*/ 	.byte	0x04, 0x0a
        /*005e*/ 	.short	(.L_4931 - .L_4930)
	.align		4
.L_4930:
        /*0060*/ 	.word	index@(.nv.constant0._ZN2at6native18elementwise_kernelILi128ELi2EZNS0_22gpu_kernel_impl_nocastIZZZNS0_16frac_kernel_cudaERNS_18TensorIteratorBaseEENKUlvE_clEvENKUlvE0_clEvEUlfE_EEvS4_RKT_EUliE_EEviT1_)
        /*0064*/ 	.short	0x0210
        /*0066*/ 	.short	0x0220


	//----- nvinfo : EIATTR_SW_WAR
	.align		4
.L_4931:
        /*0068*/ 	.byte	0x04, 0x36
        /*006a*/ 	.short	(.L_4933 - .L_4932)
.L_4932:
        /*006c*/ 	.word	0x00000008
.L_4933:


//--------------------- .nv.info._ZN2at6native27unrolled_elementwise_kernelIZZZNS0_16frac_kernel_cudaERNS_18TensorIteratorBaseEENKUlvE_clEvENKUlvE0_clEvEUlfE_St5arrayIPcLm2EELi4E23TrivialOffsetCalculatorILi1EjESB_NS0_6memory15LoadWithoutCastENSC_16StoreWithoutCastEEEviT_T0_T2_T3_T4_T5_ --------------------------
	.section	.nv.info._ZN2at6native27unrolled_elementwise_kernelIZZZNS0_16frac_kernel_cudaERNS_18TensorIteratorBaseEENKUlvE_clEvENKUlvE0_clEvEUlfE_St5arrayIPcLm2EELi4E23TrivialOffsetCalculatorILi1EjESB_NS0_6memory15LoadWithoutCastENSC_16StoreWithoutCastEEEviT_T0_T2_T3_T4_T5_,"",@"SHT_CUDA_INFO"
	.sectionflags	@""
	.align	4


	//----- nvinfo : EIATTR_CUDA_API_VERSION
	.align		4
        /*0000*/ 	.byte	0x04, 0x37
        /*0002*/ 	.short	(.L_4935 - .L_4934)
.L_4934:
        /*0004*/ 	.word	0x00000082


	//----- nvinfo : EIATTR_KPARAM_INFO
	.align		4
.L_4935:
        /*0008*/ 	.byte	0x04, 0x17
        /*000a*/ 	.short	(.L_4937 - .L_4936)
.L_4936:
        /*000c*/ 	.word	0x00000000
        /*0010*/ 	.short	0x0006
        /*0012*/ 	.short	0x001b
        /*0014*/ 	.byte	0x00, 0xf0, 0x05, 0x00


	//----- nvinfo : EIATTR_KPARAM_INFO
	.align		4
.L_4937:
        /*0018*/ 	.byte	0x04, 0x17
        /*001a*/ 	.short	(.L_4939 - .L_4938)
.L_4938:
        /*001c*/ 	.word	0x00000000
        /*0020*/ 	.short	0x0005
        /*0022*/ 	.short	0x001a
        /*0024*/ 	.byte	0x00, 0xf0, 0x05, 0x00


	//----- nvinfo : EIATTR_KPARAM_INFO
	.align		4
.L_4939:
        /*0028*/ 	.byte	0x04, 0x17
        /*002a*/ 	.short	(.L_4941 - .L_4940)
.L_4940:
        /*002c*/ 	.word	0x00000000
        /*0030*/ 	.short	0x0004
        /*0032*/ 	.short	0x0019
        /*0034*/ 	.byte	0x00, 0xf0, 0x05, 0x00


	//----- nvinfo : EIATTR_KPARAM_INFO
	.align		4
.L_4941:
        /*0038*/ 	.byte	0x04, 0x17
        /*003a*/ 	.short	(.L_4943 - .L_4942)
.L_4942:
        /*003c*/ 	.word	0x00000000
        /*0040*/ 	.short	0x0003
        /*0042*/ 	.short	0x0018
        /*0044*/ 	.byte	0x00, 0xf0, 0x05, 0x00


	//----- nvinfo : EIATTR_KPARAM_INFO
	.align		4
.L_4943:
        /*0048*/ 	.byte	0x04, 0x17
        /*004a*/ 	.short	(.L_4945 - .L_4944)
.L_4944:
        /*004c*/ 	.word	0x00000000
        /*0050*/ 	.short	0x0002
        /*0052*/ 	.short	0x0008
        /*0054*/ 	.byte	0x00, 0xf0, 0x41, 0x00


	//----- nvinfo : EIATTR_KPARAM_INFO
	.align		4
.L_4945:
        /*0058*/ 	.byte	0x04, 0x17
        /*005a*/ 	.short	(.L_4947 - .L_4946)
.L_4946:
        /*005c*/ 	.word	0x00000000
        /*0060*/ 	.short	0x0001
        /*0062*/ 	.short	0x0004
        /*0064*/ 	.byte	0x00, 0xf0, 0x05, 0x00


	//----- nvinfo : EIATTR_KPARAM_INFO
	.align		4
.L_4947:
        /*0068*/ 	.byte	0x04, 0x17
        /*006a*/ 	.short	(.L_4949 - .L_4948)
.L_4948:
        /*006c*/ 	.word	0x00000000
        /*0070*/ 	.short	0x0000
        /*0072*/ 	.short	0x0000
        /*0074*/ 	.byte	0x00, 0xf0, 0x11, 0x00


	//----- nvinfo : EIATTR_SPARSE_MMA_MASK
	.align		4
.L_4949:
        /*0078*/ 	.byte	0x03, 0x50
        /*007a*/ 	.short	0x0000


	//----- nvinfo : EIATTR_MAXREG_COUNT
	.align		4
        /*007c*/ 	.byte	0x03, 0x1b
        /*007e*/ 	.short	0x00ff


	//----- nvinfo : EIATTR_MERCURY_ISA_VERSION
	.align		4
        /*0080*/ 	.byte	0x03, 0x5f
        /*0082*/ 	.short	0x0101


	//----- nvinfo : EIATTR_EXIT_INSTR_OFFSETS
	.align		4
        /*0084*/ 	.byte	0x04, 0x1c
        /*0086*/ 	.short	(.L_4951 - .L_4950)


	//   ....[0]....
.L_4950:
        /*0088*/ 	.word	0x00000430


	//   ....[1]....
        /*008c*/ 	.word	0x000004a0


	//----- nvinfo : EIATTR_MAX_THREADS
	.align		4
.L_4951:
        /*0090*/ 	.byte	0x04, 0x05
        /*0092*/ 	.short	(.L_4953 - .L_4952)
.L_4952:
        /*0094*/ 	.word	0x00000080
        /*0098*/ 	.word	0x00000001
        /*009c*/ 	.word	0x00000001


	//----- nvinfo : EIATTR_CRS_STACK_SIZE
	.align		4
.L_4953:
        /*00a0*/ 	.byte	0x04, 0x1e
        /*00a2*/ 	.short	(.L_4955 - .L_4954)
.L_4954:
        /*00a4*/ 	.word	0x00000000


	//----- nvinfo : EIATTR_CBANK_PARAM_SIZE
	.align		4
.L_4955:
        /*00a8*/ 	.byte	0x03, 0x19
        /*00aa*/ 	.short	0x001c


	//----- nvinfo : EIATTR_PARAM_CBANK
	.align		4
        /*00ac*/ 	.byte	0x04, 0x0a
        /*00ae*/ 	.short	(.L_4957 - .L_4956)
	.align		4
.L_4956:
        /*00b0*/ 	.word	index@(.nv.constant0._ZN2at6native27unrolled_elementwise_kernelIZZZNS0_16frac_kernel_cudaERNS_18TensorIteratorBaseEENKUlvE_clEvENKUlvE0_clEvEUlfE_St5arrayIPcLm2EELi4E23TrivialOffsetCalculatorILi1EjESB_NS0_6memory15LoadWithoutCastENSC_16StoreWithoutCastEEEviT_T0_T2_T3_T4_T5_)
        /*00b4*/ 	.short	0x0210
        /*00b6*/ 	.short	0x001c


	//----- nvinfo : EIATTR_SW_WAR
	.align		4
.L_4957:
        /*00b8*/ 	.byte	0x04, 0x36
        /*00ba*/ 	.short	(.L_4959 - .L_4958)
.L_4958:
        /*00bc*/ 	.word	0x00000008
.L_4959:


//--------------------- .nv.info._ZN2at6native29vectorized_elementwise_kernelILi2EZZZNS0_16frac_kernel_cudaERNS_18TensorIteratorBaseEENKUlvE_clEvENKUlvE0_clEvEUlfE_St5arrayIPcLm2EEEEviT0_T1_ --------------------------
	.section	.nv.info._ZN2at6native29vectorized_elementwise_kernelILi2EZZZNS0_16frac_kernel_cudaERNS_18TensorIteratorBaseEENKUlvE_clEvENKUlvE0_clEvEUlfE_St5arrayIPcLm2EEEEviT0_T1_,"",@"SHT_CUDA_INFO"
	.sectionflags	@""
	.align	4


	//----- nvinfo : EIATTR_CUDA_API_VERSION
	.align		4
        /*0000*/ 	.byte	0x04, 0x37
        /*0002*/ 	.short	(.L_4961 - .L_4960)
.L_4960:
        /*0004*/ 	.word	0x00000082


	//----- nvinfo : EIATTR_KPARAM_INFO
	.align		4
.L_4961:
        /*0008*/ 	.byte	0x04, 0x17
        /*000a*/ 	.short	(.L_4963 - .L_4962)
.L_4962:
        /*000c*/ 	.word	0x00000000
        /*0010*/ 	.short	0x0002
        /*0012*/ 	.short	0x0008
        /*0014*/ 	.byte	0x00, 0xf0, 0x41, 0x00


	//----- nvinfo : EIATTR_KPARAM_INFO
	.align		4
.L_4963:
        /*0018*/ 	.byte	0x04, 0x17
        /*001a*/ 	.short	(.L_4965 - .L_4964)
.L_4964:
        /*001c*/ 	.word	0x00000000
        /*0020*/ 	.short	0x0001
        /*0022*/ 	.short	0x0004
        /*0024*/ 	.byte	0x00, 0xf0, 0x05, 0x00


	//----- nvinfo : EIATTR_KPARAM_INFO
	.align		4
.L_4965:
        /*0028*/ 	.byte	0x04, 0x17
        /*002a*/ 	.short	(.L_4967 - .L_4966)
.L_4966:
        /*002c*/ 	.word	0x00000000
        /*0030*/ 	.short	0x0000
        /*0032*/ 	.short	0x0000
        /*0034*/ 	.byte	0x00, 0xf0, 0x11, 0x00


	//----- nvinfo : EIATTR_SPARSE_MMA_MASK
	.align		4
.L_4967:
        /*0038*/ 	.byte	0x03, 0x50
        /*003a*/ 	.short	0x0000


	//----- nvinfo : EIATTR_MAXREG_COUNT
	.align		4
        /*003c*/ 	.byte	0x03, 0x1b
        /*003e*/ 	.short	0x00ff


	//----- nvinfo : EIATTR_MERCURY_ISA_VERSION
	.align		4
        /*0040*/ 	.byte	0x03, 0x5f
        /*0042*/ 	.short	0x0101


	//----- nvinfo : EIATTR_EXIT_INSTR_OFFSETS
	.align		4
        /*0044*/ 	.byte	0x04, 0x1c
        /*0046*/ 	.short	(.L_4969 - .L_4968)


	//   ....[0]....
.L_4968:
        /*0048*/ 	.word	0x00000270


	//   ....[1]....
        /*004c*/ 	.word	0x00000b40


	//   ....[2]....
        /*0050*/ 	.word	0x00000b90


	//----- nvinfo : EIATTR_MAX_THREADS
	.align		4
.L_4969:
        /*0054*/ 	.byte	0x04, 0x05
        /*0056*/ 	.short	(.L_4971 - .L_4970)
.L_4970:
        /*0058*/ 	.word	0x00000080
        /*005c*/ 	.word	0x00000001
        /*0060*/ 	.word	0x00000001


	//----- nvinfo : EIATTR_CRS_STACK_SIZE
	.align		4
.L_4971:
        /*0064*/ 	.byte	0x04, 0x1e
        /*0066*/ 	.short	(.L_4973 - .L_4972)
.L_4972:
        /*0068*/ 	.word	0x00000000


	//----- nvinfo : EIATTR_CBANK_PARAM_SIZE
	.align		4
.L_4973:
        /*006c*/ 	.byte	0x03, 0x19
        /*006e*/ 	.short	0x0018


	//----- nvinfo : EIATTR_PARAM_CBANK
	.align		4
        /*0070*/ 	.byte	0x04, 0x0a
        /*0072*/ 	.short	(.L_4975 - .L_4974)
	.align		4
.L_4974:
        /*0074*/ 	.word	index@(.nv.constant0._ZN2at6native29vectorized_elementwise_kernelILi2EZZZNS0_16frac_kernel_cudaERNS_18TensorIteratorBaseEENKUlvE_clEvENKUlvE0_clEvEUlfE_St5arrayIPcLm2EEEEviT0_T1_)
        /*0078*/ 	.short	0x0210
        /*007a*/ 	.short	0x0018


	//----- nvinfo : EIATTR_SW_WAR
	.align		4
.L_4975:
        /*007c*/ 	.byte	0x04, 0x36
        /*007e*/ 	.short	(.L_4977 - .L_4976)
.L_4976:
        /*0080*/ 	.word	0x00000008
.L_4977:


//--------------------- .nv.info._ZN2at6native29vectorized_elementwise_kernelILi4EZZZNS0_16frac_kernel_cudaERNS_18TensorIteratorBaseEENKUlvE_clEvENKUlvE0_clEvEUlfE_St5arrayIPcLm2EEEEviT0_T1_ --------------------------
	.section	.nv.info._ZN2at6native29vectorized_elementwise_kernelILi4EZZZNS0_16frac_kernel_cudaERNS_18TensorIteratorBaseEENKUlvE_clEvENKUlvE0_clEvEUlfE_St5arrayIPcLm2EEEEviT0_T1_,"",@"SHT_CUDA_INFO"
	.sectionflags	@""
	.align	4


	//----- nvinfo : EIATTR_CUDA_API_VERSION
	.align		4
        /*0000*/ 	.byte	0x04, 0x37
        /*0002*/ 	.short	(.L_4979 - .L_4978)
.L_4978:
        /*0004*/ 	.word	0x00000082


	//----- nvinfo : EIATTR_KPARAM_INFO
	.align		4
.L_4979:
        /*0008*/ 	.byte	0x04, 0x17
        /*000a*/ 	.short	(.L_4981 - .L_4980)
.L_4980:
        /*000c*/ 	.word	0x00000000
        /*0010*/ 	.short	0x0002
        /*0012*/ 	.short	0x0008
        /*0014*/ 	.byte	0x00, 0xf0, 0x41, 0x00


	//----- nvinfo : EIATTR_KPARAM_INFO
	.align		4
.L_4981:
        /*0018*/ 	.byte	0x04, 0x17
        /*001a*/ 	.short	(.L_4983 - .L_4982)
.L_4982:
        /*001c*/ 	.word	0x00000000
        /*0020*/ 	.short	0x0001
        /*0022*/ 	.short	0x0004
        /*0024*/ 	.byte	0x00, 0xf0, 0x05, 0x00


	//----- nvinfo : EIATTR_KPARAM_INFO
	.align		4
.L_4983:
        /*0028*/ 	.byte	0x04, 0x17
        /*002a*/ 	.short	(.L_4985 - .L_4984)
.L_4984:
        /*002c*/ 	.word	0x00000000
        /*0030*/ 	.short	0x0000
        /*0032*/ 	.short	0x0000
        /*0034*/ 	.byte	0x00, 0xf0, 0x11, 0x00


	//----- nvinfo : EIATTR_SPARSE_MMA_MASK
	.align		4
.L_4985:
        /*0038*/ 	.byte	0x03, 0x50
        /*003a*/ 	.short	0x0000


	//----- nvinfo : EIATTR_MAXREG_COUNT
	.align		4
        /*003c*/ 	.byte	0x03, 0x1b
        /*003e*/ 	.short	0x00ff


	//----- nvinfo : EIATTR_MERCURY_ISA_VERSION
	.align		4
        /*0040*/ 	.byte	0x03, 0x5f
        /*0042*/ 	.short	0x0101


	//----- nvinfo : EIATTR_EXIT_INSTR_OFFSETS
	.align		4
        /*0044*/ 	.byte	0x04, 0x1c
        /*0046*/ 	.short	(.L_4987 - .L_4986)


	//   ....[0]....
.L_4986:
        /*0048*/ 	.word	0x00000230


	//   ....[1]....
        /*004c*/ 	.word	0x00000b00


	//   ....[2]....
        /*0050*/ 	.word	0x00000b50


	//----- nvinfo : EIATTR_MAX_THREADS
	.align		4
.L_4987:
        /*0054*/ 	.byte	0x04, 0x05
        /*0056*/ 	.short	(.L_4989 - .L_4988)
.L_4988:
        /*0058*/ 	.word	0x00000080
        /*005c*/ 	.word	0x00000001
        /*0060*/ 	.word	0x00000001


	//----- nvinfo : EIATTR_CRS_STACK_SIZE
	.align		4
.L_4989:
        /*0064*/ 	.byte	0x04, 0x1e
        /*0066*/ 	.short	(.L_4991 - .L_4990)
.L_4990:
        /*0068*/ 	.word	0x00000000


	//----- nvinfo : EIATTR_CBANK_PARAM_SIZE
	.align		4
.L_4991:
        /*006c*/ 	.byte	0x03, 0x19
        /*006e*/ 	.short	0x0018


	//----- nvinfo : EIATTR_PARAM_CBANK
	.align		4
        /*0070*/ 	.byte	0x04, 0x0a
        /*0072*/ 	.short	(.L_4993 - .L_4992)
	.align		4
.L_4992:
        /*0074*/ 	.word	index@(.nv.constant0._ZN2at6native29vectorized_elementwise_kernelILi4EZZZNS0_16frac_kernel_cudaERNS_18TensorIteratorBaseEENKUlvE_clEvENKUlvE0_clEvEUlfE_St5arrayIPcLm2EEEEviT0_T1_)
        /*0078*/ 	.short	0x0210
        /*007a*/ 	.short	0x0018


	//----- nvinfo : EIATTR_SW_WAR
	.align		4
.L_4993:
        /*007c*/ 	.byte	0x04, 0x36
        /*007e*/ 	.short	(.L_4995 - .L_4994)
.L_4994:
        /*0080*/ 	.word	0x00000008
.L_4995:


//--------------------- .nv.info._ZN2at6native29vectorized_elementwise_kernelILi8EZZZNS0_16frac_kernel_cudaERNS_18TensorIteratorBaseEENKUlvE_clEvENKUlvE0_clEvEUlfE_St5arrayIPcLm2EEEEviT0_T1_ --------------------------
	.section	.nv.info._ZN2at6native29vectorized_elementwise_kernelILi8EZZZNS0_16frac_kernel_cudaERNS_18TensorIteratorBaseEENKUlvE_clEvENKUlvE0_clEvEUlfE_St5arrayIPcLm2EEEEviT0_T1_,"",@"SHT_CUDA_INFO"
	.sectionflags	@""
	.align	4


	//----- nvinfo : EIATTR_CUDA_API_VERSION
	.align		4
        /*0000*/ 	.byte	0x04, 0x37
        /*0002*/ 	.short	(.L_4997 - .L_4996)
.L_4996:
        /*0004*/ 	.word	0x00000082


	//----- nvinfo : EIATTR_KPARAM_INFO
	.align		4
.L_4997:
        /*0008*/ 	.byte	0x04, 0x17
        /*000a*/ 	.short	(.L_4999 - .L_4998)
.L_4998:
        /*000c*/ 	.word	0x00000000
        /*0010*/ 	.short	0x0002
        /*0012*/ 	.short	0x0008
        /*0014*/ 	.byte	0x00, 0xf0, 0x41, 0x00


	//----- nvinfo : EIATTR_KPARAM_INFO
	.align		4
.L_4999:
        /*0018*/ 	.byte	0x04, 0x17
        /*001a*/ 	.short	(.L_5001 - .L_5000)
.L_5000:
        /*001c*/ 	.word	0x00000000
        /*0020*/ 	.short	0x0001
        /*0022*/ 	.short	0x0004
        /*0024*/ 	.byte	0x00, 0xf0, 0x05, 0x00


	//----- nvinfo : EIATTR_KPARAM_INFO
	.align		4
.L_5001:
        /*0028*/ 	.byte	0x04, 0x17
        /*002a*/ 	.short	(.L_5003 - .L_5002)
.L_5002:
        /*002c*/ 	.word	0x00000000
        /*0030*/ 	.short	0x0000
        /*0032*/ 	.short	0x0000
        /*0034*/ 	.byte	0x00, 0xf0, 0x11, 0x00


	//----- nvinfo : EIATTR_SPARSE_MMA_MASK
	.align		4
.L_5003:
        /*0038*/ 	.byte	0x03, 0x50
        /*003a*/ 	.short	0x0000


	//----- nvinfo : EIATTR_MAXREG_COUNT
	.align		4
        /*003c*/ 	.byte	0x03, 0x1b
        /*003e*/ 	.short	0x00ff


	//----- nvinfo : EIATTR_MERCURY_ISA_VERSION
	.align		4
        /*0040*/ 	.byte	0x03, 0x5f
        /*0042*/ 	.short	0x0101


	//----- nvinfo : EIATTR_EXIT_INSTR_OFFSETS
	.align		4
        /*0044*/ 	.byte	0x04, 0x1c
        /*0046*/ 	.short	(.L_5005 - .L_5004)


	//   ....[0]....
.L_5004:
        /*0048*/ 	.word	0x00000230


	//   ....[1]....
        /*004c*/ 	.word	0x00000b00


	//   ....[2]....
        /*0050*/ 	.word	0x00000b50


	//----- nvinfo : EIATTR_MAX_THREADS
	.align		4
.L_5005:
        /*0054*/ 	.byte	0x04, 0x05
        /*0056*/ 	.short	(.L_5007 - .L_5006)
.L_5006:
        /*0058*/ 	.word	0x00000080
        /*005c*/ 	.word	0x00000001
        /*0060*/ 	.word	0x00000001


	//----- nvinfo : EIATTR_CRS_STACK_SIZE
	.align		4
.L_5007:
        /*0064*/ 	.byte	0x04, 0x1e
        /*0066*/ 	.short	(.L_5009 - .L_5008)
.L_5008:
        /*0068*/ 	.word	0x00000000


	//----- nvinfo : EIATTR_CBANK_PARAM_SIZE
	.align		4
.L_5009:
        /*006c*/ 	.byte	0x03, 0x19
        /*006e*/ 	.short	0x0018


	//----- nvinfo : EIATTR_PARAM_CBANK
	.align		4
        /*0070*/ 	.byte	0x04, 0x0a
        /*0072*/ 	.short	(.L_5011 - .L_5010)
	.align		4
.L_5010:
        /*0074*/ 	.word	index@(.nv.constant0._ZN2at6native29vectorized_elementwise_kernelILi8EZZZNS0_16frac_kernel_cudaERNS_18TensorIteratorBaseEENKUlvE_clEvENKUlvE0_clEvEUlfE_St5arrayIPcLm2EEEEviT0_T1_)
        /*0078*/ 	.short	0x0210
        /*007a*/ 	.short	0x0018


	//----- nvinfo : EIATTR_SW_WAR
	.align		4
.L_5011:
        /*007c*/ 	.byte	0x04, 0x36
        /*007e*/ 	.short	(.L_5013 - .L_5012)
.L_5012:
        /*0080*/ 	.word	0x00000008
.L_5013:


//--------------------- .nv.info._ZN2at6native18elementwise_kernelILi128ELi4EZNS0_15gpu_kernel_implIZZZNS0_16frac_kernel_cudaERNS_18TensorIteratorBaseEENKUlvE_clEvENKUlvE_clEvEUldE_EEvS4_RKT_EUliE_EEviT1_ --------------------------
	.section	.nv.info._ZN2at6native18elementwise_kernelILi128ELi4EZNS0_15gpu_kernel_implIZZZNS0_16frac_kernel_cudaERNS_18TensorIteratorBaseEENKUlvE_clEvENKUlvE_clEvEUldE_EEvS4_RKT_EUliE_EEviT1_,"",@"SHT_CUDA_INFO"
	.sectionflags	@""
	.align	4


	//----- nvinfo : EIATTR_CUDA_API_VERSION
	.align		4
        /*0000*/ 	.byte	0x04, 0x37
        /*0002*/ 	.short	(.L_5015 - .L_5014)
.L_5014:
        /*0004*/ 	.word	0x00000082


	//----- nvinfo : EIATTR_KPARAM_INFO
	.align		4
.L_5015:
        /*0008*/ 	.byte	0x04, 0x17
        /*000a*/ 	.short	(.L_5017 - .L_5016)
.L_5016:
        /*000c*/ 	.word	0x00000000
        /*0010*/ 	.short	0x0001
        /*0012*/ 	.short	0x0008
        /*0014*/ 	.byte	0x00, 0xf0, 0x61, 0x08


	//----- nvinfo : EIATTR_KPARAM_INFO
	.align		4
.L_5017:
        /*0018*/ 	.byte	0x04, 0x17
        /*001a*/ 	.short	(.L_5019 - .L_5018)
.L_5018:
        /*001c*/ 	.word	0x00000000
        /*0020*/ 	.short	0x0000
        /*0022*/ 	.short	0x0000
        /*0024*/ 	.byte	0x00, 0xf0, 0x11, 0x00


	//----- nvinfo : EIATTR_SPARSE_MMA_MASK
	.align		4
.L_5019:
        /*0028*/ 	.byte	0x03, 0x50
        /*002a*/ 	.short	0x0000


	//----- nvinfo : EIATTR_MAXREG_COUNT
	.align		4
        /*002c*/ 	.byte	0x03, 0x1b
        /*002e*/ 	.short	0x0080


	//----- nvinfo : EIATTR_EXTERNS
	.align		4
        /*0030*/ 	.byte	0x04, 0x0f
        /*0032*/ 	.short	(.L_5021 - .L_5020)


	//   ....[0]....
	.align		4
.L_5020:
        /*0034*/ 	.word	index@(__assertfail)


	//----- nvinfo : EIATTR_MERCURY_ISA_VERSION
	.align		4
.L_5021:
        /*0038*/ 	.byte	0x03, 0x5f
        /*003a*/ 	.short	0x0101


	//----- nvinfo : EIATTR_SYSCALL_OFFSETS
	.align		4
        /*003c*/ 	.byte	0x04, 0x46
        /*003e*/ 	.short	(.L_5023 - .L_5022)


	//   ....[0]....
.L_5022:
        /*0040*/ 	.word	0x00002250


	//   ....[1]....
        /*0044*/ 	.word	0x00003390


	//   ....[2]....
        /*0048*/ 	.word	0x00005620


	//   ....[3]....
        /*004c*/ 	.word	0x00006760


	//   ....[4]....
        /*0050*/ 	.word	0x000089e0


	//   ....[5]....
        /*0054*/ 	.word	0x00009b20


	//   ....[6]....
        /*0058*/ 	.word	0x0000bd90


	//   ....[7]....
        /*005c*/ 	.word	0x0000ced0


	//----- nvinfo : EIATTR_EXIT_INSTR_OFFSETS
	.align		4
.L_5023:
        /*0060*/ 	.byte	0x04, 0x1c
        /*0062*/ 	.short	(.L_5025 - .L_5024)


	//   ....[0]....
.L_5024:
        /*0064*/ 	.word	0x00009bd0


	//   ....[1]....
        /*0068*/ 	.word	0x0000bf10


	//   ....[2]....
        /*006c*/ 	.word	0x0000bf50


	//   ....[3]....
        /*0070*/ 	.word	0x0000bfe0


	//   ....[4]....
        /*0074*/ 	.word	0x0000c010


	//   ....[5]....
        /*0078*/ 	.word	0x0000c040


	//   ....[6]....
        /*007c*/ 	.word	0x0000c110


	//   ....[7]....
        /*0080*/ 	.word	0x0000c190


	//   ....[8]....
        /*0084*/ 	.word	0x0000c270


	//   ....[9]....
        /*0088*/ 	.word	0x0000c300


	//   ....[10]....
        /*008c*/ 	.word	0x0000c320


	//   ....[11]....
        /*0090*/ 	.word	0x0000c3e0


	//   ....[12]....
        /*0094*/ 	.word	0x0000c410


	//   ....[13]....
        /*0098*/ 	.word	0x0000c5e0


	//   ....[14]....
        /*009c*/ 	.word	0x0000c780


	//   ....[15]....
        /*00a0*/ 	.word	0x0000c800


	//   ....[16]....
        /*00a4*/ 	.word	0x0000c8b0


	//   ....[17]....
        /*00a8*/ 	.word	0x0000ca70


	//   ....[18]....
        /*00ac*/ 	.word	0x0000cc30


	//   ....[19]....
        /*00b0*/ 	.word	0x0000cdd0


	//   ....[20]....
        /*00b4*/ 	.word	0x0000cee0


	//   ....[21]....
        /*00b8*/ 	.word	0x0000cf10


	//   ....[22]....
        /*00bc*/ 	.word	0x0000cf40


	//----- nvinfo : EIATTR_MAX_THREADS
	.align		4
.L_5025:
        /*00c0*/ 	.byte	0x04, 0x05
        /*00c2*/ 	.short	(.L_5027 - .L_5026)
.L_5026:
        /*00c4*/ 	.word	0x00000080
        /*00c8*/ 	.word	0x00000001
        /*00cc*/ 	.word	0x00000001


	//----- nvinfo : EIATTR_CRS_STACK_SIZE
	.align		4
.L_5027:
        /*00d0*/ 	.byte	0x04, 0x1e
        /*00d2*/ 	.short	(.L_5029 - .L_5028)
.L_5028:
        /*00d4*/ 	.word	0x00000000


	//----- nvinfo : EIATTR_CBANK_PARAM_SIZE
	.align		4
.L_5029:
        /*00d8*/ 	.byte	0x03, 0x19
        /*00da*/ 	.short	0x0220


	//----- nvinfo : EIATTR_PARAM_CBANK
	.align		4
        /*00dc*/ 	.byte	0x04, 0x0a
        /*00de*/ 	.short	(.L_5031 - .L_5030)
	.align		4
.L_5030:
        /*00e0*/ 	.word	index@(.nv.constant0._ZN2at6native18elementwise_kernelILi128ELi4EZNS0_15gpu_kernel_implIZZZNS0_16frac_kernel_cudaERNS_18TensorIteratorBaseEENKUlvE_clEvENKUlvE_clEvEUldE_EEvS4_RKT_EUliE_EEviT1_)
        /*00e4*/ 	.short	0x0210
        /*00e6*/ 	.short	0x0220


	//----- nvinfo : EIATTR_SW_WAR
	.align		4
.L_5031:
        /*00e8*/ 	.byte	0x04, 0x36
        /*00ea*/ 	.short	(.L_5033 - .L_5032)
.L_5032:
        /*00ec*/ 	.word	0x00000008
.L_5033:


//--------------------- .nv.info._ZN2at6native27unrolled_elementwise_kernelIZZZNS0_16frac_kernel_cudaERNS_18TensorIteratorBaseEENKUlvE_clEvENKUlvE_clEvEUldE_St5arrayIPcLm2EELi4E23TrivialOffsetCalculatorILi1EjESB_NS0_6memory12LoadWithCastILi1EEENSC_13StoreWithCastILi1EEEEEviT_T0_T2_T3_T4_T5_ --------------------------
	.section	.nv.info._ZN2at6native27unrolled_elementwise_kernelIZZZNS0_16frac_kernel_cudaERNS_18TensorIteratorBaseEENKUlvE_clEvENKUlvE_clEvEUldE_St5arrayIPcLm2EELi4E23TrivialOffsetCalculatorILi1EjESB_NS0_6memory12LoadWithCastILi1EEENSC_13StoreWithCastILi1EEEEEviT_T0_T2_T3_T4_T5_,"",@"SHT_CUDA_INFO"
	.sectionflags	@""
	.align	4


	//----- nvinfo : EIATTR_CUDA_API_VERSION
	.align		4
        /*0000*/ 	.byte	0x04, 0x37
        /*0002*/ 	.short	(.L_5035 - .L_5034)
.L_5034:
        /*0004*/ 	.word	0x00000082


	//----- nvinfo : EIATTR_KPARAM_INFO
	.align		4
.L_5035:
        /*0008*/ 	.byte	0x04, 0x17
        /*000a*/ 	.short	(.L_5037 - .L_5036)
.L_5036:
        /*000c*/ 	.word	0x00000000
        /*0010*/ 	.short	0x0006
        /*0012*/ 	.short	0x0024
        /*0014*/ 	.byte	0x00, 0xf0, 0x21, 0x00


	//----- nvinfo : EIATTR_KPARAM_INFO
	.align		4
.L_5037:
        /*0018*/ 	.byte	0x04, 0x17
        /*001a*/ 	.short	(.L_5039 - .L_5038)
.L_5038:
        /*001c*/ 	.word	0x00000000
        /*0020*/ 	.short	0x0005
        /*0022*/ 	.short	0x001c
        /*0024*/ 	.byte	0x00, 0xf0, 0x21, 0x00


	//----- nvinfo : EIATTR_KPARAM_INFO
	.align		4
.L_5039:
        /*0028*/ 	.byte	0x04, 0x17
        /*002a*/ 	.short	(.L_5041 - .L_5040)
.L_5040:
        /*002c*/ 	.word	0x00000000
        /*0030*/ 	.short	0x0004
        /*0032*/ 	.short	0x0019
        /*0034*/ 	.byte	0x00, 0xf0, 0x05, 0x00


	//----- nvinfo : EIATTR_KPARAM_INFO
	.align		4
.L_5041:
        /*0038*/ 	.byte	0x04, 0x17
        /*003a*/ 	.short	(.L_5043 - .L_5042)
.L_5042:
        /*003c*/ 	.word	0x00000000
        /*0040*/ 	.short	0x0003
        /*0042*/ 	.short	0x0018
        /*0044*/ 	.byte	0x00, 0xf0, 0x05, 0x00


	//----- nvinfo : EIATTR_KPARAM_INFO
	.align		4
.L_5043:
        /*0048*/ 	.byte	0x04, 0x17
        /*004a*/ 	.short	(.L_5045 - .L_5044)
.L_5044:
        /*004c*/ 	.word	0x00000000
        /*0050*/ 	.short	0x0002
        /*0052*/ 	.short	0x0008
        /*0054*/ 	.byte	0x00, 0xf0, 0x41, 0x00


	//----- nvinfo : EIATTR_KPARAM_INFO
	.align		4
.L_5045:
        /*0058*/ 	.byte	0x04, 0x17
        /*005a*/ 	.short	(.L_5047 - .L_5046)
.L_5046:
        /*005c*/ 	.word	0x00000000
        /*0060*/ 	.short	0x0001
        /*0062*/ 	.short	0x0004
        /*0064*/ 	.byte	0x00, 0xf0, 0x05, 0x00


	//----- nvinfo : EIATTR_KPARAM_INFO
	.align		4
.L_5047:
        /*0068*/ 	.byte	0x04, 0x17
        /*006a*/ 	.short	(.L_5049 - .L_5048)
.L_5048:
        /*006c*/ 	.word	0x00000000
        /*0070*/ 	.short	0x0000
        /*0072*/ 	.short	0x0000
        /*0074*/ 	.byte	0x00, 0xf0, 0x11, 0x00


	//----- nvinfo : EIATTR_SPARSE_MMA_MASK
	.align		4
.L_5049:
        /*0078*/ 	.byte	0x03, 0x50
        /*007a*/ 	.short	0x0000


	//----- nvinfo : EIATTR_MAXREG_COUNT
	.align		4
        /*007c*/ 	.byte	0x03, 0x1b
        /*007e*/ 	.short	0x00ff


	//----- nvinfo : EIATTR_EXTERNS
	.align		4
        /*0080*/ 	.byte	0x04, 0x0f
        /*0082*/ 	.short	(.L_5051 - .L_5050)


	//   ....[0]....
	.align		4
.L_5050:
        /*0084*/ 	.word	index@(__assertfail)


	//----- nvinfo : EIATTR_MERCURY_ISA_VERSION
	.align		4
.L_5051:
        /*0088*/ 	.byte	0x03, 0x5f
        /*008a*/ 	.short	0x0101


	//----- nvinfo : EIATTR_SYSCALL_OFFSETS
	.align		4
        /*008c*/ 	.byte	0x04, 0x46
        /*008e*/ 	.short	(.L_5053 - .L_5052)


	//   ....[0]....
.L_5052:
        /*0090*/ 	.word	0x00000f80


	//   ....[1]....
        /*0094*/ 	.word	0x00001f20


	//   ....[2]....
        /*0098*/ 	.word	0x00002ed0


	//   ....[3]....
        /*009c*/ 	.word	0x00003e50


	//   ....[4]....
        /*00a0*/ 	.word	0x00005200


	//   ....[5]....
        /*00a4*/ 	.word	0x000063c0


	//   ....[6]....
        /*00a8*/ 	.word	0x00007540


	//   ....[7]....
        /*00ac*/ 	.word	0x000086e0


	//----- nvinfo : EIATTR_EXIT_INSTR_OFFSETS
	.align		4
.L_5053:
        /*00b0*/ 	.byte	0x04, 0x1c
        /*00b2*/ 	.short	(.L_5055 - .L_5054)


	//   ....[0]....
.L_5054:
        /*00b4*/ 	.word	0x000075e0


	//   ....[1]....
        /*00b8*/ 	.word	0x00007720


	//   ....[2]....
        /*00bc*/ 	.word	0x00007760


	//   ....[3]....
        /*00c0*/ 	.word	0x000077f0


	//   ....[4]....
        /*00c4*/ 	.word	0x00007820


	//   ....[5]....
        /*00c8*/ 	.word	0x00007850


	//   ....[6]....
        /*00cc*/ 	.word	0x00007920


	//   ....[7]....
        /*00d0*/ 	.word	0x000079a0


	//   ....[8]....
        /*00d4*/ 	.word	0x00007a80


	//   ....[9]....
        /*00d8*/ 	.word	0x00007b10


	//   ....[10]....
        /*00dc*/ 	.word	0x00007b30


	//   ....[11]....
        /*00e0*/ 	.word	0x00007bf0


	//   ....[12]....
        /*00e4*/ 	.word	0x00007c20


	//   ....[13]....
        /*00e8*/ 	.word	0x00007df0


	//   ....[14]....
        /*00ec*/ 	.word	0x00007f90


	//   ....[15]....
        /*00f0*/ 	.word	0x00008010


	//   ....[16]....
        /*00f4*/ 	.word	0x000080c0


	//   ....[17]....
        /*00f8*/ 	.word	0x00008280


	//   ....[18]....
        /*00fc*/ 	.word	0x00008440


	//   ....[19]....
        /*0100*/ 	.word	0x000085e0


	//   ....[20]....
        /*0104*/ 	.word	0x000086f0


	//   ....[21]....
        /*0108*/ 	.word	0x00008720


	//   ....[22]....
        /*010c*/ 	.word	0x00008750


	//----- nvinfo : EIATTR_MAX_THREADS
	.align		4
.L_5055:
        /*0110*/ 	.byte	0x04, 0x05
        /*0112*/ 	.short	(.L_5057 - .L_5056)
.L_5056:
        /*0114*/ 	.word	0x00000080
        /*0118*/ 	.word	0x00000001
        /*011c*/ 	.word	0x00000001


	//----- nvinfo : EIATTR_CRS_STACK_SIZE
	.align		4
.L_5057:
        /*0120*/ 	.byte	0x04, 0x1e
        /*0122*/ 	.short	(.L_5059 - .L_5058)
.L_5058:
        /*0124*/ 	.word	0x00000000


	//----- nvinfo : EIATTR_CBANK_PARAM_SIZE
	.align		4
.L_5059:
        /*0128*/ 	.byte	0x03, 0x19
        /*012a*/ 	.short	0x002c


	//----- nvinfo : EIATTR_PARAM_CBANK
	.align		4
        /*012c*/ 	.byte	0x04, 0x0a
        /*012e*/ 	.short	(.L_5061 - .L_5060)
	.align		4
.L_5060:
        /*0130*/ 	.word	index@(.nv.constant0._ZN2at6native27unrolled_elementwise_kernelIZZZNS0_16frac_kernel_cudaERNS_18TensorIteratorBaseEENKUlvE_clEvENKUlvE_clEvEUldE_St5arrayIPcLm2EELi4E23TrivialOffsetCalculatorILi1EjESB_NS0_6memory12LoadWithCastILi1EEENSC_13StoreWithCastILi1EEEEEviT_T0_T2_T3_T4_T5_)
        /*0134*/ 	.short	0x0210
        /*0136*/ 	.short	0x002c


	//----- nvinfo : EIATTR_SW_WAR
	.align		4
.L_5061:
        /*0138*/ 	.byte	0x04, 0x36
        /*013a*/ 	.short	(.L_5063 - .L_5062)
.L_5062:
        /*013c*/ 	.word	0x00000008
.L_5063:


//--------------------- .nv.info._ZN2at6native18elementwise_kernelILi128ELi2EZNS0_22gpu_kernel_impl_nocastIZZZNS0_16frac_kernel_cudaERNS_18TensorIteratorBaseEENKUlvE_clEvENKUlvE_clEvEUldE_EEvS4_RKT_EUliE_EEviT1_ --------------------------
	.section	.nv.info._ZN2at6native18elementwise_kernelILi128ELi2EZNS0_22gpu_kernel_impl_nocastIZZZNS0_16frac_kernel_cudaERNS_18TensorIteratorBaseEENKUlvE_clEvENKUlvE_clEvEUldE_EEvS4_RKT_EUliE_EEviT1_,"",@"SHT_CUDA_INFO"
	.sectionflags	@""
	.align	4


	//----- nvinfo : EIATTR_CUDA_API_VERSION
	.align		4
        /*0000*/ 	.byte	0x04, 0x37
        /*0002*/ 	.short	(.L_5065 - .L_5064)
.L_5064:
        /*0004*/ 	.word	0x00000082


	//----- nvinfo : EIATTR_KPARAM_INFO
	.align		4
.L_5065:
        /*0008*/ 	.byte	0x04, 0x17
        /*000a*/ 	.short	(.L_5067 - .L_5066)
.L_5066:
        /*000c*/ 	.word	0x00000000
        /*0010*/ 	.short	0x0001
        /*0012*/ 	.short	0x0008
        /*0014*/ 	.byte	0x00, 0xf0, 0x61, 0x08


	//----- nvinfo : EIATTR_KPARAM_INFO
	.align		4
.L_5067:
        /*0018*/ 	.byte	0x04, 0x17
        /*001a*/ 	.short	(.L_5069 - .L_5068)
.L_5068:
        /*001c*/ 	.word	0x00000000
        /*0020*/ 	.short	0x0000
        /*0022*/ 	.short	0x0000
        /*0024*/ 	.byte	0x00, 0xf0, 0x11, 0x00


	//----- nvinfo : EIATTR_SPARSE_MMA_MASK
	.align		4
.L_5069:
        /*0028*/ 	.byte	0x03, 0x50
        /*002a*/ 	.short	0x0000


	//----- nvinfo : EIATTR_MAXREG_COUNT
	.align		4
        /*002c*/ 	.byte	0x03, 0x1b
        /*002e*/ 	.short	0x0080


	//----- nvinfo : EIATTR_MERCURY_ISA_VERSION
	.align		4
        /*0030*/ 	.byte	0x03, 0x5f
        /*0032*/ 	.short	0x0101


	//----- nvinfo : EIATTR_EXIT_INSTR_OFFSETS
	.align		4
        /*0034*/ 	.byte	0x04, 0x1c
        /*0036*/ 	.short	(.L_5071 - .L_5070)


	//   ....[0]....
.L_5070:
        /*0038*/ 	.word	0x00001450


	//   ....[1]....
        /*003c*/ 	.word	0x000027f0


	//----- nvinfo : EIATTR_MAX_THREADS
	.align		4
.L_5071:
        /*0040*/ 	.byte	0x04, 0x05
        /*0042*/ 	.short	(.L_5073 - .L_5072)
.L_5072:
        /*0044*/ 	.word	0x00000080
        /*0048*/ 	.word	0x00000001
        /*004c*/ 	.word	0x00000001


	//----- nvinfo : EIATTR_CRS_STACK_SIZE
	.align		4
.L_5073:
        /*0050*/ 	.byte	0x04, 0x1e
        /*0052*/ 	.short	(.L_5075 - .L_5074)
.L_5074:
        /*0054*/ 	.word	0x00000000


	//----- nvinfo : EIATTR_CBANK_PARAM_SIZE
	.align		4
.L_5075:
        /*0058*/ 	.byte	0x03, 0x19
        /*005a*/ 	.short	0x0220


	//----- nvinfo : EIATTR_PARAM_CBANK
	.align		4
        /*005c*/ 	.byte	0x04, 0x0a
        /*005e*/ 	.short	(.L_5077 - .L_5076)
	.align		4
.L_5076:
        /*0060*/ 	.word	index@(.nv.constant0._ZN2at6native18elementwise_kernelILi128ELi2EZNS0_22gpu_kernel_impl_nocastIZZZNS0_16frac_kernel_cudaERNS_18TensorIteratorBaseEENKUlvE_clEvENKUlvE_clEvEUldE_EEvS4_RKT_EUliE_EEviT1_)
        /*0064*/ 	.short	0x0210
        /*0066*/ 	.short	0x0220


	//----- nvinfo : EIATTR_SW_WAR
	.align		4
.L_5077:
        /*0068*/ 	.byte	0x04, 0x36
        /*006a*/ 	.short	(.L_5079 - .L_5078)
.L_5078:
        /*006c*/ 	.word	0x00000008
.L_5079:


//--------------------- .nv.info._ZN2at6native27unrolled_elementwise_kernelIZZZNS0_16frac_kernel_cudaERNS_18TensorIteratorBaseEENKUlvE_clEvENKUlvE_clEvEUldE_St5arrayIPcLm2EELi4E23TrivialOffsetCalculatorILi1EjESB_NS0_6memory15LoadWithoutCastENSC_16StoreWithoutCastEEEviT_T0_T2_T3_T4_T5_ --------------------------
	.section	.nv.info._ZN2at6native27unrolled_elementwise_kernelIZZZNS0_16frac_kernel_cudaERNS_18TensorIteratorBaseEENKUlvE_clEvENKUlvE_clEvEUldE_St5arrayIPcLm2EELi4E23TrivialOffsetCalculatorILi1EjESB_NS0_6memory15LoadWithoutCastENSC_16StoreWithoutCastEEEviT_T0_T2_T3_T4_T5_,"",@"SHT_CUDA_INFO"
	.sectionflags	@""
	.align	4


	//----- nvinfo : EIATTR_CUDA_API_VERSION
	.align		4
        /*0000*/ 	.byte	0x04, 0x37
        /*0002*/ 	.short	(.L_5081 - .L_5080)
.L_5080:
        /*0004*/ 	.word	0x00000082


	//----- nvinfo : EIATTR_KPARAM_INFO
	.align		4
.L_5081:
        /*0008*/ 	.byte	0x04, 0x17
        /*000a*/ 	.short	(.L_5083 - .L_5082)
.L_5082:
        /*000c*/ 	.word	0x00000000
        /*0010*/ 	.short	0x0006
        /*0012*/ 	.short	0x001b
        /*0014*/ 	.byte	0x00, 0xf0, 0x05, 0x00


	//----- nvinfo : EIATTR_KPARAM_INFO
	.align		4
.L_5083:
        /*0018*/ 	.byte	0x04, 0x17
        /*001a*/ 	.short	(.L_5085 - .L_5084)
.L_5084:
        /*001c*/ 	.word	0x00000000
        /*0020*/ 	.short	0x0005
        /*0022*/ 	.short	0x001a
        /*0024*/ 	.byte	0x00, 0xf0, 0x05, 0x00


	//----- nvinfo : EIATTR_KPARAM_INFO
	.align		4
.L_5085:
        /*0028*/ 	.byte	0x04, 0x17
        /*002a*/ 	.short	(.L_5087 - .L_5086)
.L_5086:
        /*002c*/ 	.word	0x00000000
        /*0030*/ 	.short	0x0004
        /*0032*/ 	.short	0x0019
        /*0034*/ 	.byte	0x00, 0xf0, 0x05, 0x00


	//----- nvinfo : EIATTR_KPARAM_INFO
	.align		4
.L_5087:
        /*0038*/ 	.byte	0x04, 0x17
        /*003a*/ 	.short	(.L_5089 - .L_5088)
.L_5088:
        /*003c*/ 	.word	0x00000000
        /*0040*/ 	.short	0x0003
        /*0042*/ 	.short	0x0018
        /*0044*/ 	.byte	0x00, 0xf0, 0x05, 0x00


	//----- nvinfo : EIATTR_KPARAM_INFO
	.align		4
.L_5089:
        /*0048*/ 	.byte	0x04, 0x17
        /*004a*/ 	.short	(.L_5091 - .L_5090)
.L_5090:
        /*004c*/ 	.word	0x00000000
        /*0050*/ 	.short	0x0002
        /*0052*/ 	.short	0x0008
        /*0054*/ 	.byte	0x00, 0xf0, 0x41, 0x00


	//----- nvinfo : EIATTR_KPARAM_INFO
	.align		4
.L_5091:
        /*0058*/ 	.byte	0x04, 0x17
        /*005a*/ 	.short	(.L_5093 - .L_5092)
.L_5092:
        /*005c*/ 	.word	0x00000000
        /*0060*/ 	.short	0x0001
        /*0062*/ 	.short	0x0004
        /*0064*/ 	.byte	0x00, 0xf0, 0x05, 0x00


	//----- nvinfo : EIATTR_KPARAM_INFO
	.align		4
.L_5093:
        /*0068*/ 	.byte	0x04, 0x17
        /*006a*/ 	.short	(.L_5095 - .L_5094)
.L_5094:
        /*006c*/ 	.word	0x00000000
        /*0070*/ 	.short	0x0000
        /*0072*/ 	.short	0x0000
        /*0074*/ 	.byte	0x00, 0xf0, 0x11, 0x00


	//----- nvinfo : EIATTR_SPARSE_MMA_MASK
	.align		4
.L_5095:
        /*0078*/ 	.byte	0x03, 0x50
        /*007a*/ 	.short	0x0000


	//----- nvinfo : EIATTR_MAXREG_COUNT
	.align		4
        /*007c*/ 	.byte	0x03, 0x1b
        /*007e*/ 	.short	0x00ff


	//----- nvinfo : EIATTR_MERCURY_ISA_VERSION
	.align		4
        /*0080*/ 	.byte	0x03, 0x5f
        /*0082*/ 	.short	0x0101


	//----- nvinfo : EIATTR_EXIT_INSTR_OFFSETS
	.align		4
        /*0084*/ 	.byte	0x04, 0x1c
        /*0086*/ 	.short	(.L_5097 - .L_5096)


	//   ....[0]....
.L_5096:
        /*0088*/ 	.word	0x00000430


	//   ....[1]....
        /*008c*/ 	.word	0x000004a0


	//----- nvinfo : EIATTR_MAX_THREADS
	.align		4
.L_5097:
        /*0090*/ 	.byte	0x04, 0x05
        /*0092*/ 	.short	(.L_5099 - .L_5098)
.L_5098:
        /*0094*/ 	.word	0x00000080
        /*0098*/ 	.word	0x00000001
        /*009c*/ 	.word	0x00000001


	//----- nvinfo : EIATTR_CRS_STACK_SIZE
	.align		4
.L_5099:
        /*00a0*/ 	.byte	0x04, 0x1e
        /*00a2*/ 	.short	(.L_5101 - .L_5100)
.L_5100:
        /*00a4*/ 	.word	0x00000000


	//----- nvinfo : EIATTR_CBANK_PARAM_SIZE
	.align		4
.L_5101:
        /*00a8*/ 	.byte	0x03, 0x19
        /*00aa*/ 	.short	0x001c


	//----- nvinfo : EIATTR_PARAM_CBANK
	.align		4
        /*00ac*/ 	.byte	0x04, 0x0a
        /*00ae*/ 	.short	(.L_5103 - .L_5102)
	.align		4
.L_5102:
        /*00b0*/ 	.word	index@(.nv.constant0._ZN2at6native27unrolled_elementwise_kernelIZZZNS0_16frac_kernel_cudaERNS_18TensorIteratorBaseEENKUlvE_clEvENKUlvE_clEvEUldE_St5arrayIPcLm2EELi4E23TrivialOffsetCalculatorILi1EjESB_NS0_6memory15LoadWithoutCastENSC_16StoreWithoutCastEEEviT_T0_T2_T3_T4_T5_)
        /*00b4*/ 	.short	0x0210
        /*00b6*/ 	.short	0x001c


	//----- nvinfo : EIATTR_SW_WAR
	.align		4
.L_5103:
        /*00b8*/ 	.byte	0x04, 0x36
        /*00ba*/ 	.short	(.L_5105 - .L_5104)
.L_5104:
        /*00bc*/ 	.word	0x00000008
.L_5105:


//--------------------- .nv.info._ZN2at6native29vectorized_elementwise_kernelILi2EZZZNS0_16frac_kernel_cudaERNS_18TensorIteratorBaseEENKUlvE_clEvENKUlvE_clEvEUldE_St5arrayIPcLm2EEEEviT0_T1_ --------------------------
	.section	.nv.info._ZN2at6native29vectorized_elementwise_kernelILi2EZZZNS0_16frac_kernel_cudaERNS_18TensorIteratorBaseEENKUlvE_clEvENKUlvE_clEvEUldE_St5arrayIPcLm2EEEEviT0_T1_,"",@"SHT_CUDA_INFO"
	.sectionflags	@""
	.align	4


	//----- nvinfo : EIATTR_CUDA_API_VERSION
	.align		4
        /*0000*/ 	.byte	0x04, 0x37
        /*0002*/ 	.short	(.L_5107 - .L_5106)
.L_5106:
        /*0004*/ 	.word	0x00000082


	//----- nvinfo : EIATTR_KPARAM_INFO
	.align		4
.L_5107:
        /*0008*/ 	.byte	0x04, 0x17
        /*000a*/ 	.short	(.L_5109 - .L_5108)
.L_5108:
        /*000c*/ 	.word	0x00000000
        /*0010*/ 	.short	0x0002
        /*0012*/ 	.short	0x0008
        /*0014*/ 	.byte	0x00, 0xf0, 0x41, 0x00


	//----- nvinfo : EIATTR_KPARAM_INFO
	.align		4
.L_5109:
        /*0018*/ 	.byte	0x04, 0x17
        /*001a*/ 	.short	(.L_5111 - .L_5110)
.L_5110:
        /*001c*/ 	.word	0x00000000
        /*0020*/ 	.short	0x0001
        /*0022*/ 	.short	0x0004
        /*0024*/ 	.byte	0x00, 0xf0, 0x05, 0x00


	//----- nvinfo : EIATTR_KPARAM_INFO
	.align		4
.L_5111:
        /*0028*/ 	.byte	0x04, 0x17
        /*002a*/ 	.short	(.L_5113 - .L_5112)
.L_5112:
        /*002c*/ 	.word	0x00000000
        /*0030*/ 	.short	0x0000
        /*0032*/ 	.short	0x0000
        /*0034*/ 	.byte	0x00, 0xf0, 0x11, 0x00


	//----- nvinfo : EIATTR_SPARSE_MMA_MASK
	.align		4
.L_5113:
        /*0038*/ 	.byte	0x03, 0x50
        /*003a*/ 	.short	0x0000


	//----- nvinfo : EIATTR_MAXREG_COUNT
	.align		4
        /*003c*/ 	.byte	0x03, 0x1b
        /*003e*/ 	.short	0x00ff


	//----- nvinfo : EIATTR_MERCURY_ISA_VERSION
	.align		4
        /*0040*/ 	.byte	0x03, 0x5f
        /*0042*/ 	.short	0x0101


	//----- nvinfo : EIATTR_EXIT_INSTR_OFFSETS
	.align		4
        /*0044*/ 	.byte	0x04, 0x1c
        /*0046*/ 	.short	(.L_5115 - .L_5114)


	//   ....[0]....
.L_5114:
        /*0048*/ 	.word	0x00000270


	//   ....[1]....
        /*004c*/ 	.word	0x00000b50


	//   ....[2]....
        /*0050*/ 	.word	0x00000ba0


	//----- nvinfo : EIATTR_MAX_THREADS
	.align		4
.L_5115:
        /*0054*/ 	.byte	0x04, 0x05
        /*0056*/ 	.short	(.L_5117 - .L_5116)
.L_5116:
        /*0058*/ 	.word	0x00000080
        /*005c*/ 	.word	0x00000001
        /*0060*/ 	.word	0x00000001


	//----- nvinfo : EIATTR_CRS_STACK_SIZE
	.align		4
.L_5117:
        /*0064*/ 	.byte	0x04, 0x1e
        /*0066*/ 	.short	(.L_5119 - .L_5118)
.L_5118:
        /*0068*/ 	.word	0x00000000


	//----- nvinfo : EIATTR_CBANK_PARAM_SIZE
	.align		4
.L_5119:
        /*006c*/ 	.byte	0x03, 0x19
        /*006e*/ 	.short	0x0018


	//----- nvinfo : EIATTR_PARAM_CBANK
	.align		4
        /*0070*/ 	.byte	0x04, 0x0a
        /*0072*/ 	.short	(.L_5121 - .L_5120)
	.align		4
.L_5120:
        /*0074*/ 	.word	index@(.nv.constant0._ZN2at6native29vectorized_elementwise_kernelILi2EZZZNS0_16frac_kernel_cudaERNS_18TensorIteratorBaseEENKUlvE_clEvENKUlvE_clEvEUldE_St5arrayIPcLm2EEEEviT0_T1_)
        /*0078*/ 	.short	0x0210
        /*007a*/ 	.short	0x0018


	//----- nvinfo : EIATTR_SW_WAR
	.align		4
.L_5121:
        /*007c*/ 	.byte	0x04, 0x36
        /*007e*/ 	.short	(.L_5123 - .L_5122)
.L_5122:
        /*0080*/ 	.word	0x00000008
.L_5123:


//--------------------- .nv.info._ZN2at6native29vectorized_elementwise_kernelILi4EZZZNS0_16frac_kernel_cudaERNS_18TensorIteratorBaseEENKUlvE_clEvENKUlvE_clEvEUldE_St5arrayIPcLm2EEEEviT0_T1_ --------------------------
	.section	.nv.info._ZN2at6native29vectorized_elementwise_kernelILi4EZZZNS0_16frac_kernel_cudaERNS_18TensorIteratorBaseEENKUlvE_clEvENKUlvE_clEvEUldE_St5arrayIPcLm2EEEEviT0_T1_,"",@"SHT_CUDA_INFO"
	.sectionflags	@""
	.align	4


	//----- nvinfo : EIATTR_CUDA_API_VERSION
	.align		4
        /*0000*/ 	.byte	0x04, 0x37
        /*0002*/ 	.short	(.L_5125 - .L_5124)
.L_5124:
        /*0004*/ 	.word	0x00000082


	//----- nvinfo : EIATTR_KPARAM_INFO
	.align		4
.L_5125:
        /*0008*/ 	.byte	0x04, 0x17
        /*000a*/ 	.short	(.L_5127 - .L_5126)
.L_5126:
        /*000c*/ 	.word	0x00000000
        /*0010*/ 	.short	0x0002
        /*0012*/ 	.short	0x0008
        /*0014*/ 	.byte	0x00, 0xf0, 0x41, 0x00


	//----- nvinfo : EIATTR_KPARAM_INFO
	.align		4
.L_5127:
        /*0018*/ 	.byte	0x04, 0x17
        /*001a*/ 	.short	(.L_5129 - .L_5128)
.L_5128:
        /*001c*/ 	.word	0x00000000
        /*0020*/ 	.short	0x0001
        /*0022*/ 	.short	0x0004
        /*0024*/ 	.byte	0x00, 0xf0, 0x05, 0x00


	//----- nvinfo : EIATTR_KPARAM_INFO
	.align		4
.L_5129:
        /*0028*/ 	.byte	0x04, 0x17
        /*002a*/ 	.short	(.L_5131 - .L_5130)
.L_5130:
        /*002c*/ 	.word	0x00000000
        /*0030*/ 	.short	0x0000
        /*0032*/ 	.short	0x0000
        /*0034*/ 	.byte	0x00, 0xf0, 0x11, 0x00


	//----- nvinfo : EIATTR_SPARSE_MMA_MASK
	.align		4
.L_5131:
        /*0038*/ 	.byte	0x03, 0x50
        /*003a*/ 	.short	0x0000


	//----- nvinfo : EIATTR_MAXREG_COUNT
	.align		4
        /*003c*/ 	.byte	0x03, 0x1b
        /*003e*/ 	.short	0x00ff


	//----- nvinfo : EIATTR_MERCURY_ISA_VERSION
	.align		4
        /*0040*/ 	.byte	0x03, 0x5f
        /*0042*/ 	.short	0x0101


	//----- nvinfo : EIATTR_EXIT_INSTR_OFFSETS
	.align		4
        /*0044*/ 	.byte	0x04, 0x1c
        /*0046*/ 	.short	(.L_5133 - .L_5132)


	//   ....[0]....
.L_5132:
        /*0048*/ 	.word	0x00000270


	//   ....[1]....
        /*004c*/ 	.word	0x00000b50


	//   ....[2]....
        /*0050*/ 	.word	0x00000ba0


	//----- nvinfo : EIATTR_MAX_THREADS
	.align		4
.L_5133:
        /*0054*/ 	.byte	0x04, 0x05
        /*0056*/ 	.short	(.L_5135 - .L_5134)
.L_5134:
        /*0058*/ 	.word	0x00000080
        /*005c*/ 	.word	0x00000001
        /*0060*/ 	.word	0x00000001


	//----- nvinfo : EIATTR_CRS_STACK_SIZE
	.align		4
.L_5135:
        /*0064*/ 	.byte	0x04, 0x1e
        /*0066*/ 	.short	(.L_5137 - .L_5136)
.L_5136:
        /*0068*/ 	.word	0x00000000


	//----- nvinfo : EIATTR_CBANK_PARAM_SIZE
	.align		4
.L_5137:
        /*006c*/ 	.byte	0x03, 0x19
        /*006e*/ 	.short	0x0018


	//----- nvinfo : EIATTR_PARAM_CBANK
	.align		4
        /*0070*/ 	.byte	0x04, 0x0a
        /*0072*/ 	.short	(.L_5139 - .L_5138)
	.align		4
.L_5138:
        /*0074*/ 	.word	index@(.nv.constant0._ZN2at6native29vectorized_elementwise_kernelILi4EZZZNS0_16frac_kernel_cudaERNS_18TensorIteratorBaseEENKUlvE_clEvENKUlvE_clEvEUldE_St5arrayIPcLm2EEEEviT0_T1_)
        /*0078*/ 	.short	0x0210
        /*007a*/ 	.short	0x0018


	//----- nvinfo : EIATTR_SW_WAR
	.align		4
.L_5139:
        /*007c*/ 	.byte	0x04, 0x36
        /*007e*/ 	.short	(.L_5141 - .L_5140)
.L_5140:
        /*0080*/ 	.word	0x00000008
.L_5141:


//--------------------- .nv.info._ZN2at6native29vectorized_elementwise_kernelILi8EZZZNS0_16frac_kernel_cudaERNS_18TensorIteratorBaseEENKUlvE_clEvENKUlvE_clEvEUldE_St5arrayIPcLm2EEEEviT0_T1_ --------------------------
	.section	.nv.info._ZN2at6native29vectorized_elementwise_kernelILi8EZZZNS0_16frac_kernel_cudaERNS_18TensorIteratorBaseEENKUlvE_clEvENKUlvE_clEvEUldE_St5arrayIPcLm2EEEEviT0_T1_,"",@"SHT_CUDA_INFO"
	.sectionflags	@""
	.align	4


	//----- nvinfo : EIATTR_CUDA_API_VERSION
	.align		4
        /*0000*/ 	.byte	0x04, 0x37
        /*0002*/ 	.short	(.L_5143 - .L_5142)
.L_5142:
        /*0004*/ 	.word	0x00000082


	//----- nvinfo : EIATTR_KPARAM_INFO
	.align		4
.L_5143:
        /*0008*/ 	.byte	0x04, 0x17
        /*000a*/ 	.short	(.L_5145 - .L_5144)
.L_5144:
        /*000c*/ 	.word	0x00000000
        /*0010*/ 	.short	0x0002
        /*0012*/ 	.short	0x0008
        /*0014*/ 	.byte	0x00, 0xf0, 0x41, 0x00


	//----- nvinfo : EIATTR_KPARAM_INFO
	.align		4
.L_5145:
        /*0018*/ 	.byte	0x04, 0x17
        /*001a*/ 	.short	(.L_5147 - .L_5146)
.L_5146:
        /*001c*/ 	.word	0x00000000
        /*0020*/ 	.short	0x0001
        /*0022*/ 	.short	0x0004
        /*0024*/ 	.byte	0x00, 0xf0, 0x05, 0x00


	//----- nvinfo : EIATTR_KPARAM_INFO
	.align		4
.L_5147:
        /*0028*/ 	.byte	0x04, 0x17
        /*002a*/ 	.short	(.L_5149 - .L_5148)
.L_5148:
        /*002c*/ 	.word	0x00000000
        /*0030*/ 	.short	0x0000
        /*0032*/ 	.short	0x0000
        /*0034*/ 	.byte	0x00, 0xf0, 0x11, 0x00


	//----- nvinfo : EIATTR_SPARSE_MMA_MASK
	.align		4
.L_5149:
        /*0038*/ 	.byte	0x03, 0x50
        /*003a*/ 	.short	0x0000


	//----- nvinfo : EIATTR_MAXREG_COUNT
	.align		4
        /*003c*/ 	.byte	0x03, 0x1b
        /*003e*/ 	.short	0x00ff


	//----- nvinfo : EIATTR_MERCURY_ISA_VERSION
	.align		4
        /*0040*/ 	.byte	0x03, 0x5f
        /*0042*/ 	.short	0x0101


	//----- nvinfo : EIATTR_EXIT_INSTR_OFFSETS
	.align		4
        /*0044*/ 	.byte	0x04, 0x1c
        /*0046*/ 	.short	(.L_5151 - .L_5150)


	//   ....[0]....
.L_5150:
        /*0048*/ 	.word	0x00000270


	//   ....[1]....
        /*004c*/ 	.word	0x00000b50


	//   ....[2]....
        /*0050*/ 	.word	0x00000ba0


	//----- nvinfo : EIATTR_MAX_THREADS
	.align		4
.L_5151:
        /*0054*/ 	.byte	0x04, 0x05
        /*0056*/ 	.short	(.L_5153 - .L_5152)
.L_5152:
        /*0058*/ 	.word	0x00000080
        /*005c*/ 	.word	0x00000001
        /*0060*/ 	.word	0x00000001


	//----- nvinfo : EIATTR_CRS_STACK_SIZE
	.align		4
.L_5153:
        /*0064*/ 	.byte	0x04, 0x1e
        /*0066*/ 	.short	(.L_5155 - .L_5154)
.L_5154:
        /*0068*/ 	.word	0x00000000


	//----- nvinfo : EIATTR_CBANK_PARAM_SIZE
	.align		4
.L_5155:
        /*006c*/ 	.byte	0x03, 0x19
        /*006e*/ 	.short	0x0018


	//----- nvinfo : EIATTR_PARAM_CBANK
	.align		4
        /*0070*/ 	.byte	0x04, 0x0a
        /*0072*/ 	.short	(.L_5157 - .L_5156)
	.align		4
.L_5156:
        /*0074*/ 	.word	index@(.nv.constant0._ZN2at6native29vectorized_elementwise_kernelILi8EZZZNS0_16frac_kernel_cudaERNS_18TensorIteratorBaseEENKUlvE_clEvENKUlvE_clEvEUldE_St5arrayIPcLm2EEEEviT0_T1_)
        /*0078*/ 	.short	0x0210
        /*007a*/ 	.short	0x0018


	//----- nvinfo : EIATTR_SW_WAR
	.align		4
.L_5157:
        /*007c*/ 	.byte	0x04, 0x36
        /*007e*/ 	.short	(.L_5159 - .L_5158)
.L_5158:
        /*0080*/ 	.word	0x00000008
.L_5159:


//--------------------- .nv.info._ZN2at6native18elementwise_kernelILi128ELi4EZNS0_15gpu_kernel_implIZZZNS0_16ceil_kernel_cudaERNS_18TensorIteratorBaseEENKUlvE_clEvENKUlvE2_clEvEUlN3c108BFloat16EE_EEvS4_RKT_EUliE_EEviT1_ --------------------------
	.section	.nv.info._ZN2at6native18elementwise_kernelILi128ELi4EZNS0_15gpu_kernel_implIZZZNS0_16ceil_kernel_cudaERNS_18TensorIteratorBaseEENKUlvE_clEvENKUlvE2_clEvEUlN3c108BFloat16EE_EEvS4_RKT_EUliE_EEviT1_,"",@"SHT_CUDA_INFO"
	.sectionflags	@""
	.align	4


	//----- nvinfo : EIATTR_CUDA_API_VERSION
	.align		4
        /*0000*/ 	.byte	0x04, 0x37
        /*0002*/ 	.short	(.L_5161 - .L_5160)
.L_5160:
        /*0004*/ 	.word	0x00000082


	//----- nvinfo : EIATTR_KPARAM_INFO
	.align		4
.L_5161:
        /*0008*/ 	.byte	0x04, 0x17
        /*000a*/ 	.short	(.L_5163 - .L_5162)
.L_5162:
        /*000c*/ 	.word	0x00000000
        /*0010*/ 	.short	0x0001
        /*0012*/ 	.short	0x0008
        /*0014*/ 	.byte	0x00, 0xf0, 0x61, 0x08


	//----- nvinfo : EIATTR_KPARAM_INFO
	.align		4
.L_5163:
        /*0018*/ 	.byte	0x04, 0x17
        /*001a*/ 	.short	(.L_5165 - .L_5164)
.L_5164:
        /*001c*/ 	.word	0x00000000
        /*0020*/ 	.short	0x0000
        /*0022*/ 	.short	0x0000
        /*0024*/ 	.byte	0x00, 0xf0, 0x11, 0x00


	//----- nvinfo : EIATTR_SPARSE_MMA_MASK
	.align		4
.L_5165:
        /*0028*/ 	.byte	0x03, 0x50
        /*002a*/ 	.short	0x0000


	//----- nvinfo : EIATTR_MAXREG_COUNT
	.align		4
        /*002c*/ 	.byte	0x03, 0x1b
        /*002e*/ 	.short	0x0080


	//----- nvinfo : EIATTR_EXTERNS
	.align		4
        /*0030*/ 	.byte	0x04, 0x0f
        /*0032*/ 	.short	(.L_5167 - .L_5166)


	//   ....[0]....
	.align		4
.L_5166:
        /*0034*/ 	.word	index@(__assertfail)


	//----- nvinfo : EIATTR_MERCURY_ISA_VERSION
	.align		4
.L_5167:
        /*0038*/ 	.byte	0x03, 0x5f
        /*003a*/ 	.short	0x0101


	//----- nvinfo : EIATTR_SYSCALL_OFFSETS
	.align		4
        /*003c*/ 	.byte	0x04, 0x46
        /*003e*/ 	.short	(.L_5169 - .L_5168)


	//   ....[0]....
.L_5168:
        /*0040*/ 	.word	0x000022d0


	//   ....[1]....
        /*0044*/ 	.word	0x00003260


	//   ....[2]....
        /*0048*/ 	.word	0x00005590


	//   ....[3]....
        /*004c*/ 	.word	0x00006520


	//   ....[4]....
        /*0050*/ 	.word	0x00008840


	//   ....[5]....
        /*0054*/ 	.word	0x000097d0


	//   ....[6]....
        /*0058*/ 	.word	0x0000bae0


	//   ....[7]....
        /*005c*/ 	.word	0x0000ca70


	//----- nvinfo : EIATTR_EXIT_INSTR_OFFSETS
	.align		4
.L_5169:
        /*0060*/ 	.byte	0x04, 0x1c
        /*0062*/ 	.short	(.L_5171 - .L_5170)


	//   ....[0]....
.L_5170:
        /*0064*/ 	.word	0x000098a0


	//   ....[1]....
        /*0068*/ 	.word	0x0000bca0


	//   ....[2]....
        /*006c*/ 	.word	0x0000bce0


	//   ....[3]....
        /*0070*/ 	.word	0x0000bd80


	//   ....[4]....
        /*0074*/ 	.word	0x0000bdc0


	//   ....[5]....
        /*0078*/ 	.word	0x0000be00


	//   ....[6]....
        /*007c*/ 	.word	0x0000be90


	//   ....[7]....
        /*0080*/ 	.word	0x0000bed0


	//   ....[8]....
        /*0084*/ 	.word	0x0000bf70


	//   ....[9]....
        /*0088*/ 	.word	0x0000bfc0


	//   ....[10]....
        /*008c*/ 	.word	0x0000c010


	//   ....[11]....
        /*0090*/ 	.word	0x0000c0e0


	//   ....[12]....
        /*0094*/ 	.word	0x0000c140


	//   ....[13]....
        /*0098*/ 	.word	0x0000c2d0


	//   ....[14]....
        /*009c*/ 	.word	0x0000c430


	//   ....[15]....
        /*00a0*/ 	.word	0x0000c450


	//   ....[16]....
        /*00a4*/ 	.word	0x0000c510


	//   ....[17]....
        /*00a8*/ 	.word	0x0000c690


	//   ....[18]....
        /*00ac*/ 	.word	0x0000c810


	//   ....[19]....
        /*00b0*/ 	.word	0x0000c970


	//   ....[20]....
        /*00b4*/ 	.word	0x0000ca80


	//   ....[21]....
        /*00b8*/ 	.word	0x0000cac0


	//   ....[22]....
        /*00bc*/ 	.word	0x0000cb00


	//----- nvinfo : EIATTR_MAX_THREADS
	.align		4
.L_5171:
        /*00c0*/ 	.byte	0x04, 0x05
        /*00c2*/ 	.short	(.L_5173 - .L_5172)
.L_5172:
        /*00c4*/ 	.word	0x00000080
        /*00c8*/ 	.word	0x00000001
        /*00cc*/ 	.word	0x00000001


	//----- nvinfo : EIATTR_CRS_STACK_SIZE
	.align		4
.L_5173:
        /*00d0*/ 	.byte	0x04, 0x1e
        /*00d2*/ 	.short	(.L_5175 - .L_5174)
.L_5174:
        /*00d4*/ 	.word	0x00000000


	//----- nvinfo : EIATTR_CBANK_PARAM_SIZE
	.align		4
.L_5175:
        /*00d8*/ 	.byte	0x03, 0x19
        /*00da*/ 	.short	0x0220


	//----- nvinfo : EIATTR_PARAM_CBANK
	.align		4
        /*00dc*/ 	.byte	0x04, 0x0a
        /*00de*/ 	.short	(.L_5177 - .L_5176)
	.align		4
.L_5176:
        /*00e0*/ 	.word	index@(.nv.constant0._ZN2at6native18elementwise_kernelILi128ELi4EZNS0_15gpu_kernel_implIZZZNS0_16ceil_kernel_cudaERNS_18TensorIteratorBaseEENKUlvE_clEvENKUlvE2_clEvEUlN3c108BFloat16EE_EEvS4_RKT_EUliE_EEviT1_)
        /*00e4*/ 	.short	0x0210
        /*00e6*/ 	.short	0x0220


	//----- nvinfo : EIATTR_SW_WAR
	.align		4
.L_5177:
        /*00e8*/ 	.byte	0x04, 0x36
        /*00ea*/ 	.short	(.L_5179 - .L_5178)
.L_5178:
        /*00ec*/ 	.word	0x00000008
.L_5179:


//--------------------- .nv.info._ZN2at6native27unrolled_elementwise_kernelIZZZNS0_16ceil_kernel_cudaERNS_18TensorIteratorBaseEENKUlvE_clEvENKUlvE2_clEvEUlN3c108BFloat16EE_St5arrayIPcLm2EELi4E23TrivialOffsetCalculatorILi1EjESD_NS0_6memory12LoadWithCastILi1EEENSE_13StoreWithCastILi1EEEEEviT_T0_T2_T3_T4_T5_ --------------------------
	.section	.nv.info._ZN2at6native27unrolled_elementwise_kernelIZZZNS0_16ceil_kernel_cudaERNS_18TensorIteratorBaseEENKUlvE_clEvENKUlvE2_clEvEUlN3c108BFloat16EE_St5arrayIPcLm2EELi4E23TrivialOffsetCalculatorILi1EjESD_NS0_6memory12LoadWithCastILi1EEENSE_13StoreWithCastILi1EEEEEviT_T0_T2_T3_T4_T5_,"",@"SHT_CUDA_INFO"
	.sectionflags	@""
	.align	4


	//----- nvinfo : EIATTR_CUDA_API_VERSION
	.align		4
        /*0000*/ 	.byte	0x04, 0x37
        /*0002*/ 	.short	(.L_5181 - .L_5180)
.L_5180:
        /*0004*/ 	.word	0x00000082


	//----- nvinfo : EIATTR_KPARAM_INFO
	.align		4
.L_5181:
        /*0008*/ 	.byte	0x04, 0x17
        /*000a*/ 	.short	(.L_5183 - .L_5182)
.L_5182:
        /*000c*/ 	.word	0x00000000
        /*0010*/ 	.short	0x0006
        /*0012*/ 	.short	0x0024
        /*0014*/ 	.byte	0x00, 0xf0, 0x21, 0x00


	//----- nvinfo : EIATTR_KPARAM_INFO
	.align		4
.L_5183:
        /*0018*/ 	.byte	0x04, 0x17
        /*001a*/ 	.short	(.L_5185 - .L_5184)
.L_5184:
        /*001c*/ 	.word	0x00000000
        /*0020*/ 	.short	0x0005
        /*0022*/ 	.short	0x001c
        /*0024*/ 	.byte	0x00, 0xf0, 0x21, 0x00


	//----- nvinfo : EIATTR_KPARAM_INFO
	.align		4
.L_5185:
        /*0028*/ 	.byte	0x04, 0x17
        /*002a*/ 	.short	(.L_5187 - .L_5186)
.L_5186:
        /*002c*/ 	.word	0x00000000
        /*0030*/ 	.short	0x0004
        /*0032*/ 	.short	0x0019
        /*0034*/ 	.byte	0x00, 0xf0, 0x05, 0x00


	//----- nvinfo : EIATTR_KPARAM_INFO
	.align		4
.L_5187:
        /*0038*/ 	.byte	0x04, 0x17
        /*003a*/ 	.short	(.L_5189 - .L_5188)
.L_5188:
        /*003c*/ 	.word	0x00000000
        /*0040*/ 	.short	0x0003
        /*0042*/ 	.short	0x0018
        /*0044*/ 	.byte	0x00, 0xf0, 0x05, 0x00


	//----- nvinfo : EIATTR_KPARAM_INFO
	.align		4
.L_5189:
        /*0048*/ 	.byte	0x04, 0x17
        /*004a*/ 	.short	(.L_5191 - .L_5190)
.L_5190:
        /*004c*/ 	.word	0x00000000
        /*0050*/ 	.short	0x0002
        /*0052*/ 	.short	0x0008
        /*0054*/ 	.byte	0x00, 0xf0, 0x41, 0x00


	//----- nvinfo : EIATTR_KPARAM_INFO
	.align		4
.L_5191:
        /*0058*/ 	.byte	0x04, 0x17
        /*005a*/ 	.short	(.L_5193 - .L_5192)
.L_5192:
        /*005c*/ 	.word	0x00000000
        /*0060*/ 	.short	0x0001
        /*0062*/ 	.short	0x0004
        /*0064*/ 	.byte	0x00, 0xf0, 0x05, 0x00


	//----- nvinfo : EIATTR_KPARAM_INFO
	.align		4
.L_5193:
        /*0068*/ 	.byte	0x04, 0x17
        /*006a*/ 	.short	(.L_5195 - .L_5194)
.L_5194:
        /*006c*/ 	.word	0x00000000
        /*0070*/ 	.short	0x0000
        /*0072*/ 	.short	0x0000
        /*0074*/ 	.byte	0x00, 0xf0, 0x11, 0x00


	//----- nvinfo : EIATTR_SPARSE_MMA_MASK
	.align		4
.L_5195:
        /*0078*/ 	.byte	0x03, 0x50
        /*007a*/ 	.short	0x0000


	//----- nvinfo : EIATTR_MAXREG_COUNT
	.align		4
        /*007c*/ 	.byte	0x03, 0x1b
        /*007e*/ 	.short	0x00ff


	//----- nvinfo : EIATTR_EXTERNS
	.align		4
        /*0080*/ 	.byte	0x04, 0x0f
        /*0082*/ 	.short	(.L_5197 - .L_5196)


	//   ....[0]....
	.align		4
.L_5196:
        /*0084*/ 	.word	index@(__assertfail)


	//----- nvinfo : EIATTR_MERCURY_ISA_VERSION
	.align		4
.L_5197:
        /*0088*/ 	.byte	0x03, 0x5f
        /*008a*/ 	.short	0x0101


	//----- nvinfo : EIATTR_SYSCALL_OFFSETS
	.align		4
        /*008c*/ 	.byte	0x04, 0x46
        /*008e*/ 	.short	(.L_5199 - .L_5198)


	//   ....[0]....
.L_5198:
        /*0090*/ 	.word	0x000010e0


	//   ....[1]....
        /*0094*/ 	.word	0x00002220


	//   ....[2]....
        /*0098*/ 	.word	0x00003370


	//   ....[3]....
        /*009c*/ 	.word	0x00004490


	//   ....[4]....
        /*00a0*/ 	.word	0x00005720


	//   ....[5]....
        /*00a4*/ 	.word	0x00006740


	//   ....[6]....
        /*00a8*/ 	.word	0x00007720


	//   ....[7]....
        /*00ac*/ 	.word	0x00008700


	//----- nvinfo : EIATTR_EXIT_INSTR_OFFSETS
	.align		4
.L_5199:
        /*00b0*/ 	.byte	0x04, 0x1c
        /*00b2*/ 	.short	(.L_5201 - .L_5200)


	//   ....[0]....
.L_5200:
        /*00b4*/ 	.word	0x000077e0


	//   ....[1]....
        /*00b8*/ 	.word	0x00007930


	//   ....[2]....
        /*00bc*/ 	.word	0x00007970


	//   ....[3]....
        /*00c0*/ 	.word	0x00007a10


	//   ....[4]....
        /*00c4*/ 	.word	0x00007a50


	//   ....[5]....
        /*00c8*/ 	.word	0x00007a90


	//   ....[6]....
        /*00cc*/ 	.word	0x00007b20


	//   ....[7]....
        /*00d0*/ 	.word	0x00007b60


	//   ....[8]....
        /*00d4*/ 	.word	0x00007c00


	//   ....[9]....
        /*00d8*/ 	.word	0x00007c50


	//   ....[10]....
        /*00dc*/ 	.word	0x00007ca0


	//   ....[11]....
        /*00e0*/ 	.word	0x00007d70


	//   ....[12]....
        /*00e4*/ 	.word	0x00007dd0


	//   ....[13]....
        /*00e8*/ 	.word	0x00007f60


	//   ....[14]....
        /*00ec*/ 	.word	0x000080c0


	//   ....[15]....
        /*00f0*/ 	.word	0x000080e0


	//   ....[16]....
        /*00f4*/ 	.word	0x000081a0


	//   ....[17]....
        /*00f8*/ 	.word	0x00008320


	//   ....[18]....
        /*00fc*/ 	.word	0x000084a0


	//   ....[19]....
        /*0100*/ 	.word	0x00008600


	//   ....[20]....
        /*0104*/ 	.word	0x00008710


	//   ....[21]....
        /*0108*/ 	.word	0x00008750


	//   ....[22]....
        /*010c*/ 	.word	0x00008790


	//----- nvinfo : EIATTR_MAX_THREADS
	.align		4
.L_5201:
        /*0110*/ 	.byte	0x04, 0x05
        /*0112*/ 	.short	(.L_5203 - .L_5202)
.L_5202:
        /*0114*/ 	.word	0x00000080
        /*0118*/ 	.word	0x00000001
        /*011c*/ 	.word	0x00000001


	//----- nvinfo : EIATTR_CRS_STACK_SIZE
	.align		4
.L_5203:
        /*0120*/ 	.byte	0x04, 0x1e
        /*0122*/ 	.short	(.L_5205 - .L_5204)
.L_5204:
        /*0124*/ 	.word	0x00000000


	//----- nvinfo : EIATTR_CBANK_PARAM_SIZE
	.align		4
.L_5205:
        /*0128*/ 	.byte	0x03, 0x19
        /*012a*/ 	.short	0x002c


	//----- nvinfo : EIATTR_PARAM_CBANK
	.align		4
        /*012c*/ 	.byte	0x04, 0x0a
        /*012e*/ 	.short	(.L_5207 - .L_5206)
	.align		4
.L_5206:
        /*0130*/ 	.word	index@(.nv.constant0._ZN2at6native27unrolled_elementwise_kernelIZZZNS0_16ceil_kernel_cudaERNS_18TensorIteratorBaseEENKUlvE_clEvENKUlvE2_clEvEUlN3c108BFloat16EE_St5arrayIPcLm2EELi4E23TrivialOffsetCalculatorILi1EjESD_NS0_6memory12LoadWithCastILi1EEENSE_13StoreWithCastILi1EEEEEviT_T0_T2_T3_T4_T5_)
        /*0134*/ 	.short	0x0210
        /*0136*/ 	.short	0x002c


	//----- nvinfo : EIATTR_SW_WAR
	.align		4
.L_5207:
        /*0138*/ 	.byte	0x04, 0x36
        /*013a*/ 	.short	(.L_5209 - .L_5208)
.L_5208:
        /*013c*/ 	.word	0x00000008
.L_5209:


//--------------------- .nv.info._ZN2at6native18elementwise_kernelILi128ELi4EZNS0_22gpu_kernel_impl_nocastIZZZNS0_16ceil_kernel_cudaERNS_18TensorIteratorBaseEENKUlvE_clEvENKUlvE2_clEvEUlN3c108BFloat16EE_EEvS4_RKT_EUliE_EEviT1_ --------------------------
	.section	.nv.info._ZN2at6native18elementwise_kernelILi128ELi4EZNS0_22gpu_kernel_impl_nocastIZZZNS0_16ceil_kernel_cudaERNS_18TensorIteratorBaseEENKUlvE_clEvENKUlvE2_clEvEUlN3c108BFloat16EE_EEvS4_RKT_EUliE_EEviT1_,"",@"SHT_CUDA_INFO"
	.sectionflags	@""
	.align	4


	//----- nvinfo : EIATTR_CUDA_API_VERSION
	.align		4
        /*0000*/ 	.byte	0x04, 0x37
        /*0002*/ 	.short	(.L_5211 - .L_5210)
.L_5210:
        /*0004*/ 	.word	0x00000082


	//----- nvinfo : EIATTR_KPARAM_INFO
	.align		4
.L_5211:
        /*0008*/ 	.byte	0x04, 0x17
        /*000a*/ 	.short	(.L_5213 - .L_5212)
.L_5212:
        /*000c*/ 	.word	0x00000000
        /*0010*/ 	.short	0x0001
        /*0012*/ 	.short	0x0008
        /*0014*/ 	.byte	0x00, 0xf0, 0x61, 0x08


	//----- nvinfo : EIATTR_KPARAM_INFO
	.align		4
.L_5213:
        /*0018*/ 	.byte	0x04, 0x17
        /*001a*/ 	.short	(.L_5215 - .L_5214)
.L_5214:
        /*001c*/ 	.word	0x00000000
        /*0020*/ 	.short	0x0000
        /*0022*/ 	.short	0x0000
        /*0024*/ 	.byte	0x00, 0xf0, 0x11, 0x00


	//----- nvinfo : EIATTR_SPARSE_MMA_MASK
	.align		4
.L_5215:
        /*0028*/ 	.byte	0x03, 0x50
        /*002a*/ 	.short	0x0000


	//----- nvinfo : EIATTR_MAXREG_COUNT
	.align		4
        /*002c*/ 	.byte	0x03, 0x1b
        /*002e*/ 	.short	0x0080


	//----- nvinfo : EIATTR_MERCURY_ISA_VERSION
	.align		4
        /*0030*/ 	.byte	0x03, 0x5f
        /*0032*/ 	.short	0x0101


	//----- nvinfo : EIATTR_EXIT_INSTR_OFFSETS
	.align		4
        /*0034*/ 	.byte	0x04, 0x1c
        /*0036*/ 	.short	(.L_5217 - .L_5216)


	//   ....[0]....
.L_5216:
        /*0038*/ 	.word	0x00003bf0


	//   ....[1]....
        /*003c*/ 	.word	0x00004f90


	//----- nvinfo : EIATTR_MAX_THREADS
	.align		4
.L_5217:
        /*0040*/ 	.byte	0x04, 0x05
        /*0042*/ 	.short	(.L_5219 - .L_5218)
.L_5218:
        /*0044*/ 	.word	0x00000080
        /*0048*/ 	.word	0x00000001
        /*004c*/ 	.word	0x00000001


	//----- nvinfo : EIATTR_CRS_STACK_SIZE
	.align		4
.L_5219:
        /*0050*/ 	.byte	0x04, 0x1e
        /*0052*/ 	.short	(.L_5221 - .L_5220)
.L_5220:
        /*0054*/ 	.word	0x00000000


	//----- nvinfo : EIATTR_CBANK_PARAM_SIZE
	.align		4
.L_5221:
        /*0058*/ 	.byte	0x03, 0x19
        /*005a*/ 	.short	0x0220


	//----- nvinfo : EIATTR_PARAM_CBANK
	.align		4
        /*005c*/ 	.byte	0x04, 0x0a
        /*005e*/ 	.short	(.L_5223 - .L_5222)
	.align		4
.L_5222:
        /*0060*/ 	.word	index@(.nv.constant0._ZN2at6native18elementwise_kernelILi128ELi4EZNS0_22gpu_kernel_impl_nocastIZZZNS0_16ceil_kernel_cudaERNS_18TensorIteratorBaseEENKUlvE_clEvENKUlvE2_clEvEUlN3c108BFloat16EE_EEvS4_RKT_EUliE_EEviT1_)
        /*0064*/ 	.short	0x0210
        /*0066*/ 	.short	0x0220


	//----- nvinfo : EIATTR_SW_WAR
	.align		4
.L_5223:
        /*0068*/ 	.byte	0x04, 0x36
        /*006a*/ 	.short	(.L_5225 - .L_5224)
.L_5224:
        /*006c*/ 	.word	0x00000008
.L_5225:


//--------------------- .nv.info._ZN2at6native27unrolled_elementwise_kernelIZZZNS0_16ceil_kernel_cudaERNS_18TensorIteratorBaseEENKUlvE_clEvENKUlvE2_clEvEUlN3c108BFloat16EE_St5arrayIPcLm2EELi4E23TrivialOffsetCalculatorILi1EjESD_NS0_6memory15LoadWithoutCastENSE_16StoreWithoutCastEEEviT_T0_T2_T3_T4_T5_ --------------------------
	.section	.nv.info._ZN2at6native27unrolled_elementwise_kernelIZZZNS0_16ceil_kernel_cudaERNS_18TensorIteratorBaseEENKUlvE_clEvENKUlvE2_clEvEUlN3c108BFloat16EE_St5arrayIPcLm2EELi4E23TrivialOffsetCalculatorILi1EjESD_NS0_6memory15LoadWithoutCastENSE_16StoreWithoutCastEEEviT_T0_T2_T3_T4_T5_,"",@"SHT_CUDA_INFO"
	.sectionflags	@""
	.align	4


	//----- nvinfo : EIATTR_CUDA_API_VERSION
	.align		4
        /*0000*/ 	.byte	0x04, 0x37
        /*0002*/ 	.short	(.L_5227 - .L_5226)
.L_5226:
        /*0004*/ 	.word	0x00000082


	//----- nvinfo : EIATTR_KPARAM_INFO
	.align		4
.L_5227:
        /*0008*/ 	.byte	0x04, 0x17
        /*000a*/ 	.short	(.L_5229 - .L_5228)
.L_5228:
        /*000c*/ 	.word	0x00000000
        /*0010*/ 	.short	0x0006
        /*0012*/ 	.short	0x001b
        /*0014*/ 	.byte	0x00, 0xf0, 0x05, 0x00


	//----- nvinfo : EIATTR_KPARAM_INFO
	.align		4
.L_5229:
        /*0018*/ 	.byte	0x04, 0x17
        /*001a*/ 	.short	(.L_5231 - .L_5230)
.L_5230:
        /*001c*/ 	.word	0x00000000
        /*0020*/ 	.short	0x0005
        /*0022*/ 	.short	0x001a
        /*0024*/ 	.byte	0x00, 0xf0, 0x05, 0x00


	//----- nvinfo : EIATTR_KPARAM_INFO
	.align		4
.L_5231:
        /*0028*/ 	.byte	0x04, 0x17
        /*002a*/ 	.short	(.L_5233 - .L_5232)
.L_5232:
        /*002c*/ 	.word	0x00000000
        /*0030*/ 	.short	0x0004
        /*0032*/ 	.short	0x0019
        /*0034*/ 	.byte	0x00, 0xf0, 0x05, 0x00


	//----- nvinfo : EIATTR_KPARAM_INFO
	.align		4
.L_5233:
        /*0038*/ 	.byte	0x04, 0x17
        /*003a*/ 	.short	(.L_5235 - .L_5234)
.L_5234:
        /*003c*/ 	.word	0x00000000
        /*0040*/ 	.short	0x0003
        /*0042*/ 	.short	0x0018
        /*0044*/ 	.byte	0x00, 0xf0, 0x05, 0x00


	//----- nvinfo : EIATTR_KPARAM_INFO
	.align		4
.L_5235:
        /*0048*/ 	.byte	0x04, 0x17
        /*004a*/ 	.short	(.L_5237 - .L_5236)
.L_5236:
        /*004c*/ 	.word	0x00000000
        /*0050*/ 	.short	0x0002
        /*0052*/ 	.short	0x0008
        /*0054*/ 	.byte	0x00, 0xf0, 0x41, 0x00


	//----- nvinfo : EIATTR_KPARAM_INFO
	.align		4
.L_5237:
        /*0058*/ 	.byte	0x04, 0x17
        /*005a*/ 	.short	(.L_5239 - .L_5238)
.L_5238:
        /*005c*/ 	.word	0x00000000
        /*0060*/ 	.short	0x0001
        /*0062*/ 	.short	0x0004
        /*0064*/ 	.byte	0x00, 0xf0, 0x05, 0x00


	//----- nvinfo : EIATTR_KPARAM_INFO
	.align		4
.L_5239:
        /*0068*/ 	.byte	0x04, 0x17
        /*006a*/ 	.short	(.L_5241 - .L_5240)
.L_5240:
        /*006c*/ 	.word	0x00000000
        /*0070*/ 	.short	0x0000
        /*0072*/ 	.short	0x0000
        /*0074*/ 	.byte	0x00, 0xf0, 0x11, 0x00


	//----- nvinfo : EIATTR_SPARSE_MMA_MASK
	.align		4
.L_5241:
        /*0078*/ 	.byte	0x03, 0x50
        /*007a*/ 	.short	0x0000


	//----- nvinfo : EIATTR_MAXREG_COUNT
	.align		4
        /*007c*/ 	.byte	0x03, 0x1b
        /*007e*/ 	.short	0x00ff


	//----- nvinfo : EIATTR_MERCURY_ISA_VERSION
	.align		4
        /*0080*/ 	.byte	0x03, 0x5f
        /*0082*/ 	.short	0x0101


	//----- nvinfo : EIATTR_EXIT_INSTR_OFFSETS
	.align		4
        /*0084*/ 	.byte	0x04, 0x1c
        /*0086*/ 	.short	(.L_5243 - .L_5242)


	//   ....[0]....
.L_5242:
        /*0088*/ 	.word	0x00000470


	//   ....[1]....
        /*008c*/ 	.word	0x000004e0


	//----- nvinfo : EIATTR_MAX_THREADS
	.align		4
.L_5243:
        /*0090*/ 	.byte	0x04, 0x05
        /*0092*/ 	.short	(.L_5245 - .L_5244)
.L_5244:
        /*0094*/ 	.word	0x00000080
        /*0098*/ 	.word	0x00000001
        /*009c*/ 	.word	0x00000001


	//----- nvinfo : EIATTR_CRS_STACK_SIZE
	.align		4
.L_5245:
        /*00a0*/ 	.byte	0x04, 0x1e
        /*00a2*/ 	.short	(.L_5247 - .L_5246)
.L_5246:
        /*00a4*/ 	.word	0x00000000


	//----- nvinfo : EIATTR_CBANK_PARAM_SIZE
	.align		4
.L_5247:
        /*00a8*/ 	.byte	0x03, 0x19
        /*00aa*/ 	.short	0x001c


	//----- nvinfo : EIATTR_PARAM_CBANK
	.align		4
        /*00ac*/ 	.byte	0x04, 0x0a
        /*00ae*/ 	.short	(.L_5249 - .L_5248)
	.align		4
.L_5248:
        /*00b0*/ 	.word	index@(.nv.constant0._ZN2at6native27unrolled_elementwise_kernelIZZZNS0_16ceil_kernel_cudaERNS_18TensorIteratorBaseEENKUlvE_clEvENKUlvE2_clEvEUlN3c108BFloat16EE_St5arrayIPcLm2EELi4E23TrivialOffsetCalculatorILi1EjESD_NS0_6memory15LoadWithoutCastENSE_16StoreWithoutCastEEEviT_T0_T2_T3_T4_T5_)
        /*00b4*/ 	.short	0x0210
        /*00b6*/ 	.short	0x001c


	//----- nvinfo : EIATTR_SW_WAR
	.align		4
.L_5249:
        /*00b8*/ 	.byte	0x04, 0x36
        /*00ba*/ 	.short	(.L_5251 - .L_5250)
.L_5250:
        /*00bc*/ 	.word	0x00000008
.L_5251:


//--------------------- .nv.info._ZN2at6native29vectorized_elementwise_kernelILi2EZZZNS0_16ceil_kernel_cudaERNS_18TensorIteratorBaseEENKUlvE_clEvENKUlvE2_clEvEUlN3c108BFloat16EE_St5arrayIPcLm2EEEEviT0_T1_ --------------------------
	.section	.nv.info._ZN2at6native29vectorized_elementwise_kernelILi2EZZZNS0_16ceil_kernel_cudaERNS_18TensorIteratorBaseEENKUlvE_clEvENKUlvE2_clEvEUlN3c108BFloat16EE_St5arrayIPcLm2EEEEviT0_T1_,"",@"SHT_CUDA_INFO"
	.sectionflags	@""
	.align	4


	//----- nvinfo : EIATTR_CUDA_API_VERSION
	.align		4
        /*0000*/ 	.byte	0x04, 0x37
        /*0002*/ 	.short	(.L_5253 - .L_5252)
.L_5252:
        /*0004*/ 	.word	0x00000082


	//----- nvinfo : EIATTR_KPARAM_INFO
	.align		4
.L_5253:
        /*0008*/ 	.byte	0x04, 0x17
        /*000a*/ 	.short	(.L_5255 - .L_5254)
.L_5254:
        /*000c*/ 	.word	0x00000000
        /*0010*/ 	.short	0x0002
        /*0012*/ 	.short	0x0008
        /*0014*/ 	.byte	0x00, 0xf0, 0x41, 0x00


	//----- nvinfo : EIATTR_KPARAM_INFO
	.align		4
.L_5255:
        /*0018*/ 	.byte	0x04, 0x17
        /*001a*/ 	.short	(.L_5257 - .L_5256)
.L_5256:
        /*001c*/ 	.word	0x00000000
        /*0020*/ 	.short	0x0001
        /*0022*/ 	.short	0x0004
        /*0024*/ 	.byte	0x00, 0xf0, 0x05, 0x00


	//----- nvinfo : EIATTR_KPARAM_INFO
	.align		4
.L_5257:
        /*0028*/ 	.byte	0x04, 0x17
        /*002a*/ 	.short	(.L_5259 - .L_5258)
.L_5258:
        /*002c*/ 	.word	0x00000000
        /*0030*/ 	.short	0x0000
        /*0032*/ 	.short	0x0000
        /*0034*/ 	.byte	0x00, 0xf0, 0x11, 0x00


	//----- nvinfo : EIATTR_SPARSE_MMA_MASK
	.align		4
.L_5259:
        /*0038*/ 	.byte	0x03, 0x50
        /*003a*/ 	.short	0x0000


	//----- nvinfo : EIATTR_MAXREG_COUNT
	.align		4
        /*003c*/ 	.byte	0x03, 0x1b
        /*003e*/ 	.short	0x00ff


	//----- nvinfo : EIATTR_MERCURY_ISA_VERSION
	.align		4
        /*0040*/ 	.byte	0x03, 0x5f
        /*0042*/ 	.short	0x0101


	//----- nvinfo : EIATTR_EXIT_INSTR_OFFSETS
	.align		4
        /*0044*/ 	.byte	0x04, 0x1c
        /*0046*/ 	.short	(.L_5261 - .L_5260)


	//   ....[0]....
.L_5260:
        /*0048*/ 	.word	0x000002f0


	//   ....[1]....
        /*004c*/ 	.word	0x00000c40


	//   ....[2]....
        /*0050*/ 	.word	0x00000c90


	//----- nvinfo : EIATTR_MAX_THREADS
	.align		4
.L_5261:
        /*0054*/ 	.byte	0x04, 0x05
        /*0056*/ 	.short	(.L_5263 - .L_5262)
.L_5262:
        /*0058*/ 	.word	0x00000080
        /*005c*/ 	.word	0x00000001
        /*0060*/ 	.word	0x00000001


	//----- nvinfo : EIATTR_CRS_STACK_SIZE
	.align		4
.L_5263:
        /*0064*/ 	.byte	0x04, 0x1e
        /*0066*/ 	.short	(.L_5265 - .L_5264)
.L_5264:
        /*0068*/ 	.word	0x00000000


	//----- nvinfo : EIATTR_CBANK_PARAM_SIZE
	.align		4
.L_5265:
        /*006c*/ 	.byte	0x03, 0x19
        /*006e*/ 	.short	0x0018


	//----- nvinfo : EIATTR_PARAM_CBANK
	.align		4
        /*0070*/ 	.byte	0x04, 0x0a
        /*0072*/ 	.short	(.L_5267 - .L_5266)
	.align		4
.L_5266:
        /*0074*/ 	.word	index@(.nv.constant0._ZN2at6native29vectorized_elementwise_kernelILi2EZZZNS0_16ceil_kernel_cudaERNS_18TensorIteratorBaseEENKUlvE_clEvENKUlvE2_clEvEUlN3c108BFloat16EE_St5arrayIPcLm2EEEEviT0_T1_)
        /*0078*/ 	.short	0x0210
        /*007a*/ 	.short	0x0018


	//----- nvinfo : EIATTR_SW_WAR
	.align		4
.L_5267:
        /*007c*/ 	.byte	0x04, 0x36
        /*007e*/ 	.short	(.L_5269 - .L_5268)
.L_5268:
        /*0080*/ 	.word	0x00000008
.L_5269:


//--------------------- .nv.info._ZN2at6native29vectorized_elementwise_kernelILi4EZZZNS0_16ceil_kernel_cudaERNS_18TensorIteratorBaseEENKUlvE_clEvENKUlvE2_clEvEUlN3c108BFloat16EE_St5arrayIPcLm2EEEEviT0_T1_ --------------------------
	.section	.nv.info._ZN2at6native29vectorized_elementwise_kernelILi4EZZZNS0_16ceil_kernel_cudaERNS_18TensorIteratorBaseEENKUlvE_clEvENKUlvE2_clEvEUlN3c108BFloat16EE_St5arrayIPcLm2EEEEviT0_T1_,"",@"SHT_CUDA_INFO"
	.sectionflags	@""
	.align	4


	//----- nvinfo : EIATTR_CUDA_API_VERSION
	.align		4
        /*0000*/ 	.byte	0x04, 0x37
        /*0002*/ 	.short	(.L_5271 - .L_5270)
.L_5270:
        /*0004*/ 	.word	0x00000082


	//----- nvinfo : EIATTR_KPARAM_INFO
	.align		4
.L_5271:
        /*0008*/ 	.byte	0x04, 0x17
        /*000a*/ 	.short	(.L_5273 - .L_5272)
.L_5272:
        /*000c*/ 	.word	0x00000000
        /*0010*/ 	.short	0x0002
        /*0012*/ 	.short	0x0008
        /*0014*/ 	.byte	0x00, 0xf0, 0x41, 0x00


	//----- nvinfo : EIATTR_KPARAM_INFO
	.align		4
.L_5273:
        /*0018*/ 	.byte	0x04, 0x17
        /*001a*/ 	.short	(.L_5275 - .L_5274)
.L_5274:
        /*001c*/ 	.word	0x00000000
        /*0020*/ 	.short	0x0001
        /*0022*/ 	.short	0x0004
        /*0024*/ 	.byte	0x00, 0xf0, 0x05, 0x00


	//----- nvinfo : EIATTR_KPARAM_INFO
	.align		4
.L_5275:
        /*0028*/ 	.byte	0x04, 0x17
        /*002a*/ 	.short	(.L_5277 - .L_5276)
.L_5276:
        /*002c*/ 	.word	0x00000000
        /*0030*/ 	.short	0x0000
        /*0032*/ 	.short	0x0000
        /*0034*/ 	.byte	0x00, 0xf0, 0x11, 0x00


	//----- nvinfo : EIATTR_SPARSE_MMA_MASK
	.align		4
.L_5277:
        /*0038*/ 	.byte	0x03, 0x50
        /*003a*/ 	.short	0x0000


	//----- nvinfo : EIATTR_MAXREG_COUNT
	.align		4
        /*003c*/ 	.byte	0x03, 0x1b
        /*003e*/ 	.short	0x00ff


	//----- nvinfo : EIATTR_MERCURY_ISA_VERSION
	.align		4
        /*0040*/ 	.byte	0x03, 0x5f
        /*0042*/ 	.short	0x0101


	//----- nvinfo : EIATTR_EXIT_INSTR_OFFSETS
	.align		4
        /*0044*/ 	.byte	0x04, 0x1c
        /*0046*/ 	.short	(.L_5279 - .L_5278)


	//   ....[0]....
.L_5278:
        /*0048*/ 	.word	0x000002b0


	//   ....[1]....
        /*004c*/ 	.word	0x00000c00


	//   ....[2]....
        /*0050*/ 	.word	0x00000c50


	//----- nvinfo : EIATTR_MAX_THREADS
	.align		4
.L_5279:
        /*0054*/ 	.byte	0x04, 0x05
        /*0056*/ 	.short	(.L_5281 - .L_5280)
.L_5280:
        /*0058*/ 	.word	0x00000080
        /*005c*/ 	.word	0x00000001
        /*0060*/ 	.word	0x00000001


	//----- nvinfo : EIATTR_CRS_STACK_SIZE
	.align		4
.L_5281:
        /*0064*/ 	.byte	0x04, 0x1e
        /*0066*/ 	.short	(.L_5283 - .L_5282)
.L_5282:
        /*0068*/ 	.word	0x00000000


	//----- nvinfo : EIATTR_CBANK_PARAM_SIZE
	.align		4
.L_5283:
        /*006c*/ 	.byte	0x03, 0x19
        /*006e*/ 	.short	0x0018


	//----- nvinfo : EIATTR_PARAM_CBANK
	.align		4
        /*0070*/ 	.byte	0x04, 0x0a
        /*0072*/ 	.short	(.L_5285 - .L_5284)
	.align		4
.L_5284:
        /*0074*/ 	.word	index@(.nv.constant0._ZN2at6native29vectorized_elementwise_kernelILi4EZZZNS0_16ceil_kernel_cudaERNS_18TensorIteratorBaseEENKUlvE_clEvENKUlvE2_clEvEUlN3c108BFloat16EE_St5arrayIPcLm2EEEEviT0_T1_)
        /*0078*/ 	.short	0x0210
        /*007a*/ 	.short	0x0018


	//----- nvinfo : EIATTR_SW_WAR
	.align		4
.L_5285:
        /*007c*/ 	.byte	0x04, 0x36
        /*007e*/ 	.short	(.L_5287 - .L_5286)
.L_5286:
        /*0080*/ 	.word	0x00000008
.L_5287:


//--------------------- .nv.info._ZN2at6native29vectorized_elementwise_kernelILi8EZZZNS0_16ceil_kernel_cudaERNS_18TensorIteratorBaseEENKUlvE_clEvENKUlvE2_clEvEUlN3c108BFloat16EE_St5arrayIPcLm2EEEEviT0_T1_ --------------------------
	.section	.nv.info._ZN2at6native29vectorized_elementwise_kernelILi8EZZZNS0_16ceil_kernel_cudaERNS_18TensorIteratorBaseEENKUlvE_clEvENKUlvE2_clEvEUlN3c108BFloat16EE_St5arrayIPcLm2EEEEviT0_T1_,"",@"SHT_CUDA_INFO"
	.sectionflags	@""
	.align	4


	//----- nvinfo : EIATTR_CUDA_API_VERSION
	.align		4
        /*0000*/ 	.byte	0x04, 0x37
        /*0002*/ 	.short	(.L_5289 - .L_5288)
.L_5288:
        /*0004*/ 	.word	0x00000082


	//----- nvinfo : EIATTR_KPARAM_INFO
	.align		4
.L_5289:
        /*0008*/ 	.byte	0x04, 0x17
        /*000a*/ 	.short	(.L_5291 - .L_5290)
.L_5290:
        /*000c*/ 	.word	0x00000000
        /*0010*/ 	.short	0x0002
        /*0012*/ 	.short	0x0008
        /*0014*/ 	.byte	0x00, 0xf0, 0x41, 0x00


	//----- nvinfo : EIATTR_KPARAM_INFO
	.align		4
.L_5291:
        /*0018*/ 	.byte	0x04, 0x17
        /*001a*/ 	.short	(.L_5293 - .L_5292)
.L_5292:
        /*001c*/ 	.word	0x00000000
        /*0020*/ 	.short	0x0001
        /*0022*/ 	.short	0x0004
        /*0024*/ 	.byte	0x00, 0xf0, 0x05, 0x00


	//----- nvinfo : EIATTR_KPARAM_INFO
	.align		4
.L_5293:
        /*0028*/ 	.byte	0x04, 0x17
        /*002a*/ 	.short	(.L_5295 - .L_5294)
.L_5294:
        /*002c*/ 	.word	0x00000000
        /*0030*/ 	.short	0x0000
        /*0032*/ 	.short	0x0000
        /*0034*/ 	.byte	0x00, 0xf0, 0x11, 0x00


	//----- nvinfo : EIATTR_SPARSE_MMA_MASK
	.align		4
.L_5295:
        /*0038*/ 	.byte	0x03, 0x50
        /*003a*/ 	.short	0x0000


	//----- nvinfo : EIATTR_MAXREG_COUNT
	.align		4
        /*003c*/ 	.byte	0x03, 0x1b
        /*003e*/ 	.short	0x00ff


	//----- nvinfo : EIATTR_MERCURY_ISA_VERSION
	.align		4
        /*0040*/ 	.byte	0x03, 0x5f
        /*0042*/ 	.short	0x0101


	//----- nvinfo : EIATTR_EXIT_INSTR_OFFSETS
	.align		4
        /*0044*/ 	.byte	0x04, 0x1c
        /*0046*/ 	.short	(.L_5297 - .L_5296)


	//   ....[0]....
.L_5296:
        /*0048*/ 	.word	0x00000290


	//   ....[1]....
        /*004c*/ 	.word	0x00000be0


	//   ....[2]....
        /*0050*/ 	.word	0x00000c30


	//----- nvinfo : EIATTR_MAX_THREADS
	.align		4
.L_5297:
        /*0054*/ 	.byte	0x04, 0x05
        /*0056*/ 	.short	(.L_5299 - .L_5298)
.L_5298:
        /*0058*/ 	.word	0x00000080
        /*005c*/ 	.word	0x00000001
        /*0060*/ 	.word	0x00000001


	//----- nvinfo : EIATTR_CRS_STACK_SIZE
	.align		4
.L_5299:
        /*0064*/ 	.byte	0x04, 0x1e
        /*0066*/ 	.short	(.L_5301 - .L_5300)
.L_5300:
        /*0068*/ 	.word	0x00000000


	//----- nvinfo : EIATTR_CBANK_PARAM_SIZE
	.align		4
.L_5301:
        /*006c*/ 	.byte	0x03, 0x19
        /*006e*/ 	.short	0x0018


	//----- nvinfo : EIATTR_PARAM_CBANK
	.align		4
        /*0070*/ 	.byte	0x04, 0x0a
        /*0072*/ 	.short	(.L_5303 - .L_5302)
	.align		4
.L_5302:
        /*0074*/ 	.word	index@(.nv.constant0._ZN2at6native29vectorized_elementwise_kernelILi8EZZZNS0_16ceil_kernel_cudaERNS_18TensorIteratorBaseEENKUlvE_clEvENKUlvE2_clEvEUlN3c108BFloat16EE_St5arrayIPcLm2EEEEviT0_T1_)
        /*0078*/ 	.short	0x0210
        /*007a*/ 	.short	0x0018


	//----- nvinfo : EIATTR_SW_WAR
	.align		4
.L_5303:
        /*007c*/ 	.byte	0x04, 0x36
        /*007e*/ 	.short	(.L_5305 - .L_5304)
.L_5304:
        /*0080*/ 	.word	0x00000008
.L_5305:


//--------------------- .nv.info._ZN2at6native18elementwise_kernelILi128ELi4EZNS0_15gpu_kernel_implIZZZNS0_16ceil_kernel_cudaERNS_18TensorIteratorBaseEENKUlvE_clEvENKUlvE1_clEvEUlN3c104HalfEE_EEvS4_RKT_EUliE_EEviT1_ --------------------------
	.section	.nv.info._ZN2at6native18elementwise_kernelILi128ELi4EZNS0_15gpu_kernel_implIZZZNS0_16ceil_kernel_cudaERNS_18TensorIteratorBaseEENKUlvE_clEvENKUlvE1_clEvEUlN3c104HalfEE_EEvS4_RKT_EUliE_EEviT1_,"",@"SHT_CUDA_INFO"
	.sectionflags	@""
	.align	4


	//----- nvinfo : EIATTR_CUDA_API_VERSION
	.align		4
        /*0000*/ 	.byte	0x04, 0x37
        /*0002*/ 	.short	(.L_5307 - .L_5306)
.L_5306:
        /*0004*/ 	.word	0x00000082


	//----- nvinfo : EIATTR_KPARAM_INFO
	.align		4
.L_5307:
        /*0008*/ 	.byte	0x04, 0x17
        /*000a*/ 	.short	(.L_5309 - .L_5308)
.L_5308:
        /*000c*/ 	.word	0x00000000
        /*0010*/ 	.short	0x0001
        /*0012*/ 	.short	0x0008
        /*0014*/ 	.byte	0x00, 0xf0, 0x61, 0x08


	//----- nvinfo : EIATTR_KPARAM_INFO
	.align		4
.L_5309:
        /*0018*/ 	.byte	0x04, 0x17
        /*001a*/ 	.short	(.L_5311 - .L_5310)
.L_5310:
        /*001c*/ 	.word	0x00000000
        /*0020*/ 	.short	0x0000
        /*0022*/ 	.short	0x0000
        /*0024*/ 	.byte	0x00, 0xf0, 0x11, 0x00


	//----- nvinfo : EIATTR_SPARSE_MMA_MASK
	.align		4
.L_5311:
        /*0028*/ 	.byte	0x03, 0x50
        /*002a*/ 	.short	0x0000


	//----- nvinfo : EIATTR_MAXREG_COUNT
	.align		4
        /*002c*/ 	.byte	0x03, 0x1b
        /*002e*/ 	.short	0x0080


	//----- nvinfo : EIATTR_EXTERNS
	.align		4
        /*0030*/ 	.byte	0x04, 0x0f
        /*0032*/ 	.short	(.L_5313 - .L_5312)


	//   ....[0]....
	.align		4
.L_5312:
        /*0034*/ 	.word	index@(__assertfail)


	//----- nvinfo : EIATTR_MERCURY_ISA_VERSION
	.align		4
.L_5313:
        /*0038*/ 	.byte	0x03, 0x5f
        /*003a*/ 	.short	0x0101


	//----- nvinfo : EIATTR_SYSCALL_OFFSETS
	.align		4
        /*003c*/ 	.byte	0x04, 0x46
        /*003e*/ 	.short	(.L_5315 - .L_5314)


	//   ....[0]....
.L_5314:
        /*0040*/ 	.word	0x000022b0


	//   ....[1]....
        /*0044*/ 	.word	0x00003240


	//   ....[2]....
        /*0048*/ 	.word	0x00005550


	//   ....[3]....
        /*004c*/ 	.word	0x000064e0


	//   ....[4]....
        /*0050*/ 	.word	0x000087e0


	//   ....[5]....
        /*0054*/ 	.word	0x00009770


	//   ....[6]....
        /*0058*/ 	.word	0x0000ba60


	//   ....[7]....
        /*005c*/ 	.word	0x0000c9f0


	//----- nvinfo : EIATTR_EXIT_INSTR_OFFSETS
	.align		4
.L_5315:
        /*0060*/ 	.byte	0x04, 0x1c
        /*0062*/ 	.short	(.L_5317 - .L_5316)


	//   ....[0]....
.L_5316:
        /*0064*/ 	.word	0x00009840


	//   ....[1]....
        /*0068*/ 	.word	0x0000bc20


	//   ....[2]....
        /*006c*/ 	.word	0x0000bc60


	//   ....[3]....
        /*0070*/ 	.word	0x0000bd00


	//   ....[4]....
        /*0074*/ 	.word	0x0000bd40


	//   ....[5]....
        /*0078*/ 	.word	0x0000bd80


	//   ....[6]....
        /*007c*/ 	.word	0x0000be10


	//   ....[7]....
        /*0080*/ 	.word	0x0000be30


	//   ....[8]....
        /*0084*/ 	.word	0x0000bed0


	//   ....[9]....
        /*0088*/ 	.word	0x0000bf20


	//   ....[10]....
        /*008c*/ 	.word	0x0000bf70


	//   ....[11]....
        /*0090*/ 	.word	0x0000c040


	//   ....[12]....
        /*0094*/ 	.word	0x0000c0a0


	//   ....[13]....
        /*0098*/ 	.word	0x0000c230


	//   ....[14]....
        /*009c*/ 	.word	0x0000c390


	//   ....[15]....
        /*00a0*/ 	.word	0x0000c3d0


	//   ....[16]....
        /*00a4*/ 	.word	0x0000c490


	//   ....[17]....
        /*00a8*/ 	.word	0x0000c610


	//   ....[18]....
        /*00ac*/ 	.word	0x0000c790


	//   ....[19]....
        /*00b0*/ 	.word	0x0000c8f0


	//   ....[20]....
        /*00b4*/ 	.word	0x0000ca00


	//   ....[21]....
        /*00b8*/ 	.word	0x0000ca40


	//   ....[22]....
        /*00bc*/ 	.word	0x0000ca80


	//----- nvinfo : EIATTR_MAX_THREADS
	.align		4
.L_5317:
        /*00c0*/ 	.byte	0x04, 0x05
        /*00c2*/ 	.short	(.L_5319 - .L_5318)
.L_5318:
        /*00c4*/ 	.word	0x00000080
        /*00c8*/ 	.word	0x00000001
        /*00cc*/ 	.word	0x00000001


	//----- nvinfo : EIATTR_CRS_STACK_SIZE
	.align		4
.L_5319:
        /*00d0*/ 	.byte	0x04, 0x1e
        /*00d2*/ 	.short	(.L_5321 - .L_5320)
.L_5320:
        /*00d4*/ 	.word	0x00000000


	//----- nvinfo : EIATTR_CBANK_PARAM_SIZE
	.align		4
.L_5321:
        /*00d8*/ 	.byte	0x03, 0x19
        /*00da*/ 	.short	0x0220


	//----- nvinfo : EIATTR_PARAM_CBANK
	.align		4
        /*00dc*/ 	.byte	0x04, 0x0a
        /*00de*/ 	.short	(.L_5323 - .L_5322)
	.align		4
.L_5322:
        /*00e0*/ 	.word	index@(.nv.constant0._ZN2at6native18elementwise_kernelILi128ELi4EZNS0_15gpu_kernel_implIZZZNS0_16ceil_kernel_cudaERNS_18TensorIteratorBaseEENKUlvE_clEvENKUlvE1_clEvEUlN3c104HalfEE_EEvS4_RKT_EUliE_EEviT1_)
        /*00e4*/ 	.short	0x0210
        /*00e6*/ 	.short	0x0220


	//----- nvinfo : EIATTR_SW_WAR
	.align		4
.L_5323:
        /*00e8*/ 	.byte	0x04, 0x36
        /*00ea*/ 	.short	(.L_5325 - .L_5324)
.L_5324:
        /*00ec*/ 	.word	0x00000008
.L_5325:


//--------------------- .nv.info._ZN2at6native27unrolled_elementwise_kernelIZZZNS0_16ceil_kernel_cudaERNS_18TensorIteratorBaseEENKUlvE_clEvENKUlvE1_clEvEUlN3c104HalfEE_St5arrayIPcLm2EELi4E23TrivialOffsetCalculatorILi1EjESD_NS0_6memory12LoadWithCastILi1EEENSE_13StoreWithCastILi1EEEEEviT_T0_T2_T3_T4_T5_ --------------------------
	.section	.nv.info._ZN2at6native27unrolled_elementwise_kernelIZZZNS0_16ceil_kernel_cudaERNS_18TensorIteratorBaseEENKUlvE_clEvENKUlvE1_clEvEUlN3c104HalfEE_St5arrayIPcLm2EELi4E23TrivialOffsetCalculatorILi1EjESD_NS0_6memory12LoadWithCastILi1EEENSE_13StoreWithCastILi1EEEEEviT_T0_T2_T3_T4_T5_,"",@"SHT_CUDA_INFO"
	.sectionflags	@""
	.align	4


	//----- nvinfo : EIATTR_CUDA_API_VERSION
	.align		4
        /*0000*/ 	.byte	0x04, 0x37
        /*0002*/ 	.short	(.L_5327 - .L_5326)
.L_5326:
        /*0004*/ 	.word	0x00000082


	//----- nvinfo : EIATTR_KPARAM_INFO
	.align		4
.L_5327:
        /*0008*/ 	.byte	0x04, 0x17
        /*000a*/ 	.short	(.L_5329 - .L_5328)
.L_5328:
        /*000c*/ 	.word	0x00000000
        /*0010*/ 	.short	0x0006
        /*0012*/ 	.short	0x0024
        /*0014*/ 	.byte	0x00, 0xf0, 0x21, 0x00


	//----- nvinfo : EIATTR_KPARAM_INFO
	.align		4
.L_5329:
        /*0018*/ 	.byte	0x04, 0x17
        /*001a*/ 	.short	(.L_5331 - .L_5330)
.L_5330:
        /*001c*/ 	.word	0x00000000
        /*0020*/ 	.short	0x0005
        /*0022*/ 	.short	0x001c
        /*0024*/ 	.byte	0x00, 0xf0, 0x21, 0x00


	//----- nvinfo : EIATTR_KPARAM_INFO
	.align		4
.L_5331:
        /*0028*/ 	.byte	0x04, 0x17
        /*002a*/ 	.short	(.L_5333 - .L_5332)
.L_5332:
        /*002c*/ 	.word	0x00000000
        /*0030*/ 	.short	0x0004
        /*0032*/ 	.short	0x0019
        /*0034*/ 	.byte	0x00, 0xf0, 0x05, 0x00


	//----- nvinfo : EIATTR_KPARAM_INFO
	.align		4
.L_5333:
        /*0038*/ 	.byte	0x04, 0x17
        /*003a*/ 	.short	(.L_5335 - .L_5334)
.L_5334:
        /*003c*/ 	.word	0x00000000
        /*0040*/ 	.short	0x0003
        /*0042*/ 	.short	0x0018
        /*0044*/ 	.byte	0x00, 0xf0, 0x05, 0x00


	//----- nvinfo : EIATTR_KPARAM_INFO
	.align		4
.L_5335:
        /*0048*/ 	.byte	0x04, 0x17
        /*004a*/ 	.short	(.L_5337 - .L_5336)
.L_5336:
        /*004c*/ 	.word	0x00000000
        /*0050*/ 	.short	0x0002
        /*0052*/ 	.short	0x0008
        /*0054*/ 	.byte	0x00, 0xf0, 0x41, 0x00


	//----- nvinfo : EIATTR_KPARAM_INFO
	.align		4
.L_5337:
        /*0058*/ 	.byte	0x04, 0x17
        /*005a*/ 	.short	(.L_5339 - .L_5338)
.L_5338:
        /*005c*/ 	.word	0x00000000
        /*0060*/ 	.short	0x0001
        /*0062*/ 	.short	0x0004
        /*0064*/ 	.byte	0x00, 0xf0, 0x05, 0x00


	//----- nvinfo : EIATTR_KPARAM_INFO
	.align		4
.L_5339:
        /*0068*/ 	.byte	0x04, 0x17
        /*006a*/ 	.short	(.L_5341 - .L_5340)
.L_5340:
        /*006c*/ 	.word	0x00000000
        /*0070*/ 	.short	0x0000
        /*0072*/ 	.short	0x0000
        /*0074*/ 	.byte	0x00, 0xf0, 0x11, 0x00


	//----- nvinfo : EIATTR_SPARSE_MMA_MASK
	.align		4
.L_5341:
        /*0078*/ 	.byte	0x03, 0x50
        /*007a*/ 	.short	0x0000


	//----- nvinfo : EIATTR_MAXREG_COUNT
	.align		4
        /*007c*/ 	.byte	0x03, 0x1b
        /*007e*/ 	.short	0x00ff


	//----- nvinfo : EIATTR_EXTERNS
	.align		4
        /*0080*/ 	.byte	0x04, 0x0f
        /*0082*/ 	.short	(.L_5343 - .L_5342)


	//   ....[0]....
	.align		4
.L_5342:
        /*0084*/ 	.word	index@(__assertfail)


	//----- nvinfo : EIATTR_MERCURY_ISA_VERSION
	.align		4
.L_5343:
        /*0088*/ 	.byte	0x03, 0x5f
        /*008a*/ 	.short	0x0101


	//----- nvinfo : EIATTR_SYSCALL_OFFSETS
	.align		4
        /*008c*/ 	.byte	0x04, 0x46
        /*008e*/ 	.short	(.L_5345 - .L_5344)


	//   ....[0]....
.L_5344:
        /*0090*/ 	.word	0x000010b0


	//   ....[1]....
        /*0094*/ 	.word	0x000021c0


	//   ....[2]....
        /*0098*/ 	.word	0x000032e0


	//   ....[3]....
        /*009c*/ 	.word	0x000043d0


	//   ....[4]....
        /*00a0*/ 	.word	0x00005660


	//   ....[5]....
        /*00a4*/ 	.word	0x00006680


	//   ....[6]....
        /*00a8*/ 	.word	0x00007660


	//   ....[7]....
        /*00ac*/ 	.word	0x00008640


	//----- nvinfo : EIATTR_EXIT_INSTR_OFFSETS
	.align		4
.L_5345:
        /*00b0*/ 	.byte	0x04, 0x1c
        /*00b2*/ 	.short	(.L_5347 - .L_5346)


	//   ....[0]....
.L_5346:
        /*00b4*/ 	.word	0x00007720


	//   ....[1]....
        /*00b8*/ 	.word	0x00007870


	//   ....[2]....
        /*00bc*/ 	.word	0x000078b0


	//   ....[3]....
        /*00c0*/ 	.word	0x00007950


	//   ....[4]....
        /*00c4*/ 	.word	0x00007990


	//   ....[5]....
        /*00c8*/ 	.word	0x000079d0


	//   ....[6]....
        /*00cc*/ 	.word	0x00007a60


	//   ....[7]....
        /*00d0*/ 	.word	0x00007a80


	//   ....[8]....
        /*00d4*/ 	.word	0x00007b20


	//   ....[9]....
        /*00d8*/ 	.word	0x00007b70


	//   ....[10]....
        /*00dc*/ 	.word	0x00007bc0


	//   ....[11]....
        /*00e0*/ 	.word	0x00007c90


	//   ....[12]....
        /*00e4*/ 	.word	0x00007cf0


	//   ....[13]....
        /*00e8*/ 	.word	0x00007e80


	//   ....[14]....
        /*00ec*/ 	.word	0x00007fe0


	//   ....[15]....
        /*00f0*/ 	.word	0x00008020


	//   ....[16]....
        /*00f4*/ 	.word	0x000080e0


	//   ....[17]....
        /*00f8*/ 	.word	0x00008260


	//   ....[18]....
        /*00fc*/ 	.word	0x000083e0


	//   ....[19]....
        /*0100*/ 	.word	0x00008540


	//   ....[20]....
        /*0104*/ 	.word	0x00008650


	//   ....[21]....
        /*0108*/ 	.word	0x00008690


	//   ....[22]....
        /*010c*/ 	.word	0x000086d0


	//----- nvinfo : EIATTR_MAX_THREADS
	.align		4
.L_5347:
        /*0110*/ 	.byte	0x04, 0x05
        /*0112*/ 	.short	(.L_5349 - .L_5348)
.L_5348:
        /*0114*/ 	.word	0x00000080
        /*0118*/ 	.word	0x00000001
        /*011c*/ 	.word	0x00000001


	//----- nvinfo : EIATTR_CRS_STACK_SIZE
	.align		4
.L_5349:
        /*0120*/ 	.byte	0x04, 0x1e
        /*0122*/ 	.short	(.L_5351 - .L_5350)
.L_5350:
        /*0124*/ 	.word	0x00000000


	//----- nvinfo : EIATTR_CBANK_PARAM_SIZE
	.align		4
.L_5351:
        /*0128*/ 	.byte	0x03, 0x19
        /*012a*/ 	.short	0x002c


	//----- nvinfo : EIATTR_PARAM_CBANK
	.align		4
        /*012c*/ 	.byte	0x04, 0x0a
        /*012e*/ 	.short	(.L_5353 - .L_5352)
	.align		4
.L_5352:
        /*0130*/ 	.word	index@(.nv.constant0._ZN2at6native27unrolled_elementwise_kernelIZZZNS0_16ceil_kernel_cudaERNS_18TensorIteratorBaseEENKUlvE_clEvENKUlvE1_clEvEUlN3c104HalfEE_St5arrayIPcLm2EELi4E23TrivialOffsetCalculatorILi1EjESD_NS0_6memory12LoadWithCastILi1EEENSE_13StoreWithCastILi1EEEEEviT_T0_T2_T3_T4_T5_)
        /*0134*/ 	.short	0x0210
        /*0136*/ 	.short	0x002c


	//----- nvinfo : EIATTR_SW_WAR
	.align		4
.L_5353:
        /*0138*/ 	.byte	0x04, 0x36
        /*013a*/ 	.short	(.L_5355 - .L_5354)
.L_5354:
        /*013c*/ 	.word	0x00000008
.L_5355:


//--------------------- .nv.info._ZN2at6native18elementwise_kernelILi128ELi4EZNS0_22gpu_kernel_impl_nocastIZZZNS0_16ceil_kernel_cudaERNS_18TensorIteratorBaseEENKUlvE_clEvENKUlvE1_clEvEUlN3c104HalfEE_EEvS4_RKT_EUliE_EEviT1_ --------------------------
	.section	.nv.info._ZN2at6native18elementwise_kernelILi128ELi4EZNS0_22gpu_kernel_impl_nocastIZZZNS0_16ceil_kernel_cudaERNS_18TensorIteratorBaseEENKUlvE_clEvENKUlvE1_clEvEUlN3c104HalfEE_EEvS4_RKT_EUliE_EEviT1_,"",@"SHT_CUDA_INFO"
	.sectionflags	@""
	.align	4


	//----- nvinfo : EIATTR_CUDA_API_VERSION
	.align		4
        /*0000*/ 	.byte	0x04, 0x37
        /*0002*/ 	.short	(.L_5357 - .L_5356)
.L_5356:
        /*0004*/ 	.word	0x00000082


	//----- nvinfo : EIATTR_KPARAM_INFO
	.align		4
.L_5357:
        /*0008*/ 	.byte	0x04, 0x17
        /*000a*/ 	.short	(.L_5359 - .L_5358)
.L_5358:
        /*000c*/ 	.word	0x00000000
        /*0010*/ 	.short	0x0001
        /*0012*/ 	.short	0x0008
        /*0014*/ 	.byte	0x00, 0xf0, 0x61, 0x08


	//----- nvinfo : EIATTR_KPARAM_INFO
	.align		4
.L_5359:
        /*0018*/ 	.byte	0x04, 0x17
        /*001a*/ 	.short	(.L_5361 - .L_5360)
.L_5360:
        /*001c*/ 	.word	0x00000000
        /*0020*/ 	.short	0x0000
        /*0022*/ 	.short	0x0000
        /*0024*/ 	.byte	0x00, 0xf0, 0x11, 0x00


	//----- nvinfo : EIATTR_SPARSE_MMA_MASK
	.align		4
.L_5361:
        /*0028*/ 	.byte	0x03, 0x50
        /*002a*/ 	.short	0x0000


	//----- nvinfo : EIATTR_MAXREG_COUNT
	.align		4
        /*002c*/ 	.byte	0x03, 0x1b
        /*002e*/ 	.short	0x0080


	//----- nvinfo : EIATTR_MERCURY_ISA_VERSION
	.align		4
        /*0030*/ 	.byte	0x03, 0x5f
        /*0032*/ 	.short	0x0101


	//----- nvinfo : EIATTR_EXIT_INSTR_OFFSETS
	.align		4
        /*0034*/ 	.byte	0x04, 0x1c
        /*0036*/ 	.short	(.L_5363 - .L_5362)


	//   ....[0]....
.L_5362:
        /*0038*/ 	.word	0x00003bf0


	//   ....[1]....
        /*003c*/ 	.word	0x00004f90


	//----- nvinfo : EIATTR_MAX_THREADS
	.align		4
.L_5363:
        /*0040*/ 	.byte	0x04, 0x05
        /*0042*/ 	.short	(.L_5365 - .L_5364)
.L_5364:
        /*0044*/ 	.word	0x00000080
        /*0048*/ 	.word	0x00000001
        /*004c*/ 	.word	0x00000001


	//----- nvinfo : EIATTR_CRS_STACK_SIZE
	.align		4
.L_5365:
        /*0050*/ 	.byte	0x04, 0x1e
        /*0052*/ 	.short	(.L_5367 - .L_5366)
.L_5366:
        /*0054*/ 	.word	0x00000000


	//----- nvinfo : EIATTR_CBANK_PARAM_SIZE
	.align		4
.L_5367:
        /*0058*/ 	.byte	0x03, 0x19
        /*005a*/ 	.short	0x0220


	//----- nvinfo : EIATTR_PARAM_CBANK
	.align		4
        /*005c*/ 	.byte	0x04, 0x0a
        /*005e*/ 	.short	(.L_5369 - .L_5368)
	.align		4
.L_5368:
        /*0060*/ 	.word	index@(.nv.constant0._ZN2at6native18elementwise_kernelILi128ELi4EZNS0_22gpu_kernel_impl_nocastIZZZNS0_16ceil_kernel_cudaERNS_18TensorIteratorBaseEENKUlvE_clEvENKUlvE1_clEvEUlN3c104HalfEE_EEvS4_RKT_EUliE_EEviT1_)
        /*0064*/ 	.short	0x0210
        /*0066*/ 	.short	0x0220


	//----- nvinfo : EIATTR_SW_WAR
	.align		4
.L_5369:
        /*0068*/ 	.byte	0x04, 0x36
        /*006a*/ 	.short	(.L_5371 - .L_5370)
.L_5370:
        /*006c*/ 	.word	0x00000008
.L_5371:


//--------------------- .nv.info._ZN2at6native27unrolled_elementwise_kernelIZZZNS0_16ceil_kernel_cudaERNS_18TensorIteratorBaseEENKUlvE_clEvENKUlvE1_clEvEUlN3c104HalfEE_St5arrayIPcLm2EELi4E23TrivialOffsetCalculatorILi1EjESD_NS0_6memory15LoadWithoutCastENSE_16StoreWithoutCastEEEviT_T0_T2_T3_T4_T5_ --------------------------
	.section	.nv.info._ZN2at6native27unrolled_elementwise_kernelIZZZNS0_16ceil_kernel_cudaERNS_18TensorIteratorBaseEENKUlvE_clEvENKUlvE1_clEvEUlN3c104HalfEE_St5arrayIPcLm2EELi4E23TrivialOffsetCalculatorILi1EjESD_NS0_6memory15LoadWithoutCastENSE_16StoreWithoutCastEEEviT_T0_T2_T3_T4_T5_,"",@"SHT_CUDA_INFO"
	.sectionflags	@""
	.align	4


	//----- nvinfo : EIATTR_CUDA_API_VERSION
	.align		4
        /*0000*/ 	.byte	0x04, 0x37
        /*0002*/ 	.short	(.L_5373 - .L_5372)
.L_5372:
        /*0004*/ 	.word	0x00000082


	//----- nvinfo : EIATTR_KPARAM_INFO
	.align		4
.L_5373:
        /*0008*/ 	.byte	0x04, 0x17
        /*000a*/ 	.short	(.L_5375 - .L_5374)
.L_5374:
        /*000c*/ 	.word	0x00000000
        /*0010*/ 	.short	0x0006
        /*0012*/ 	.short	0x001b
        /*0014*/ 	.byte	0x00, 0xf0, 0x05, 0x00


	//----- nvinfo : EIATTR_KPARAM_INFO
	.align		4
.L_5375:
        /*0018*/ 	.byte	0x04, 0x17
        /*001a*/ 	.short	(.L_5377 - .L_5376)
.L_5376:
        /*001c*/ 	.word	0x00000000
        /*0020*/ 	.short	0x0005
        /*0022*/ 	.short	0x001a
        /*0024*/ 	.byte	0x00, 0xf0, 0x05, 0x00


	//----- nvinfo : EIATTR_KPARAM_INFO
	.align		4
.L_5377:
        /*0028*/ 	.byte	0x04, 0x17
        /*002a*/ 	.short	(.L_5379 - .L_5378)
.L_5378:
        /*002c*/ 	.word	0x00000000
        /*0030*/ 	.short	0x0004
        /*0032*/ 	.short	0x0019
        /*0034*/ 	.byte	0x00, 0xf0, 0x05, 0x00


	//----- nvinfo : EIATTR_KPARAM_INFO
	.align		4
.L_5379:
        /*0038*/ 	.byte	0x04, 0x17
        /*003a*/ 	.short	(.L_5381 - .L_5380)
.L_5380:
        /*003c*/ 	.word	0x00000000
        /*0040*/ 	.short	0x0003
        /*0042*/ 	.short	0x0018
        /*0044*/ 	.byte	0x00, 0xf0, 0x05, 0x00


	//----- nvinfo : EIATTR_KPARAM_INFO
	.align		4
.L_5381:
        /*0048*/ 	.byte	0x04, 0x17
        /*004a*/ 	.short	(.L_5383 - .L_5382)
.L_5382:
        /*004c*/ 	.word	0x00000000
        /*0050*/ 	.short	0x0002
        /*0052*/ 	.short	0x0008
        /*0054*/ 	.byte	0x00, 0xf0, 0x41, 0x00


	//----- nvinfo : EIATTR_KPARAM_INFO
	.align		4
.L_5383:
        /*0058*/ 	.byte	0x04, 0x17
        /*005a*/ 	.short	(.L_5385 - .L_5384)
.L_5384:
        /*005c*/ 	.word	0x00000000
        /*0060*/ 	.short	0x0001
        /*0062*/ 	.short	0x0004
        /*0064*/ 	.byte	0x00, 0xf0, 0x05, 0x00


	//----- nvinfo : EIATTR_KPARAM_INFO
	.align		4
.L_5385:
        /*0068*/ 	.byte	0x04, 0x17
        /*006a*/ 	.short	(.L_5387 - .L_5386)
.L_5386:
        /*006c*/ 	.word	0x00000000
        /*0070*/ 	.short	0x0000
        /*0072*/ 	.short	0x0000
        /*0074*/ 	.byte	0x00, 0xf0, 0x11, 0x00


	//----- nvinfo : EIATTR_SPARSE_MMA_MASK
	.align		4
.L_5387:
        /*0078*/ 	.byte	0x03, 0x50
        /*007a*/ 	.short	0x0000


	//----- nvinfo : EIATTR_MAXREG_COUNT
	.align		4
        /*007c*/ 	.byte	0x03, 0x1b
        /*007e*/ 	.short	0x00ff


	//----- nvinfo : EIATTR_MERCURY_ISA_VERSION
	.align		4
        /*0080*/ 	.byte	0x03, 0x5f
        /*0082*/ 	.short	0x0101


	//----- nvinfo : EIATTR_EXIT_INSTR_OFFSETS
	.align		4
        /*0084*/ 	.byte	0x04, 0x1c
        /*0086*/ 	.short	(.L_5389 - .L_5388)


	//   ....[0]....
.L_5388:
        /*0088*/ 	.word	0x00000470


	//   ....[1]....
        /*008c*/ 	.word	0x000004e0


	//----- nvinfo : EIATTR_MAX_THREADS
	.align		4
.L_5389:
        /*0090*/ 	.byte	0x04, 0x05
        /*0092*/ 	.short	(.L_5391 - .L_5390)
.L_5390:
        /*0094*/ 	.word	0x00000080
        /*0098*/ 	.word	0x00000001
        /*009c*/ 	.word	0x00000001


	//----- nvinfo : EIATTR_CRS_STACK_SIZE
	.align		4
.L_5391:
        /*00a0*/ 	.byte	0x04, 0x1e
        /*00a2*/ 	.short	(.L_5393 - .L_5392)
.L_5392:
        /*00a4*/ 	.word	0x00000000


	//----- nvinfo : EIATTR_CBANK_PARAM_SIZE
	.align		4
.L_5393:
        /*00a8*/ 	.byte	0x03, 0x19
        /*00aa*/ 	.short	0x001c


	//----- nvinfo : EIATTR_PARAM_CBANK
	.align		4
        /*00ac*/ 	.byte	0x04, 0x0a
        /*00ae*/ 	.short	(.L_5395 - .L_5394)
	.align		4
.L_5394:
        /*00b0*/ 	.word	index@(.nv.constant0._ZN2at6native27unrolled_elementwise_kernelIZZZNS0_16ceil_kernel_cudaERNS_18TensorIteratorBaseEENKUlvE_clEvENKUlvE1_clEvEUlN3c104HalfEE_St5arrayIPcLm2EELi4E23TrivialOffsetCalculatorILi1EjESD_NS0_6memory15LoadWithoutCastENSE_16StoreWithoutCastEEEviT_T0_T2_T3_T4_T5_)
        /*00b4*/ 	.short	0x0210
        /*00b6*/ 	.short	0x001c


	//----- nvinfo : EIATTR_SW_WAR
	.align		4
.L_5395:
        /*00b8*/ 	.byte	0x04, 0x36
        /*00ba*/ 	.short	(.L_5397 - .L_5396)
.L_5396:
        /*00bc*/ 	.word	0x00000008
.L_5397:


//--------------------- .nv.info._ZN2at6native29vectorized_elementwise_kernelILi2EZZZNS0_16ceil_kernel_cudaERNS_18TensorIteratorBaseEENKUlvE_clEvENKUlvE1_clEvEUlN3c104HalfEE_St5arrayIPcLm2EEEEviT0_T1_ --------------------------
	.section	.nv.info._ZN2at6native29vectorized_elementwise_kernelILi2EZZZNS0_16ceil_kernel_cudaERNS_18TensorIteratorBaseEENKUlvE_clEvENKUlvE1_clEvEUlN3c104HalfEE_St5arrayIPcLm2EEEEviT0_T1_,"",@"SHT_CUDA_INFO"
	.sectionflags	@""
	.align	4


	//----- nvinfo : EIATTR_CUDA_API_VERSION
	.align		4
        /*0000*/ 	.byte	0x04, 0x37
        /*0002*/ 	.short	(.L_5399 - .L_5398)
.L_5398:
        /*0004*/ 	.word	0x00000082


	//----- nvinfo : EIATTR_KPARAM_INFO
	.align		4
.L_5399:
        /*0008*/ 	.byte	0x04, 0x17
        /*000a*/ 	.short	(.L_5401 - .L_5400)
.L_5400:
        /*000c*/ 	.word	0x00000000
        /*0010*/ 	.short	0x0002
        /*0012*/ 	.short	0x0008
        /*0014*/ 	.byte	0x00, 0xf0, 0x41, 0x00


	//----- nvinfo : EIATTR_KPARAM_INFO
	.align		4
.L_5401:
        /*0018*/ 	.byte	0x04, 0x17
        /*001a*/ 	.short	(.L_5403 - .L_5402)
.L_5402:
        /*001c*/ 	.word	0x00000000
        /*0020*/ 	.short	0x0001
        /*0022*/ 	.short	0x0004
        /*0024*/ 	.byte	0x00, 0xf0, 0x05, 0x00


	//----- nvinfo : EIATTR_KPARAM_INFO
	.align		4
.L_5403:
        /*0028*/ 	.byte	0x04, 0x17
        /*002a*/ 	.short	(.L_5405 - .L_5404)
.L_5404:
        /*002c*/ 	.word	0x00000000
        /*0030*/ 	.short	0x0000
        /*0032*/ 	.short	0x0000
        /*0034*/ 	.byte	0x00, 0xf0, 0x11, 0x00


	//----- nvinfo : EIATTR_SPARSE_MMA_MASK
	.align		4
.L_5405:
        /*0038*/ 	.byte	0x03, 0x50
        /*003a*/ 	.short	0x0000


	//----- nvinfo : EIATTR_MAXREG_COUNT
	.align		4
        /*003c*/ 	.byte	0x03, 0x1b
        /*003e*/ 	.short	0x00ff


	//----- nvinfo : EIATTR_MERCURY_ISA_VERSION
	.align		4
        /*0040*/ 	.byte	0x03, 0x5f
        /*0042*/ 	.short	0x0101


	//----- nvinfo : EIATTR_EXIT_INSTR_OFFSETS
	.align		4
        /*0044*/ 	.byte	0x04, 0x1c
        /*0046*/ 	.short	(.L_5407 - .L_5406)


	//   ....[0]....
.L_5406:
        /*0048*/ 	.word	0x000002b0


	//   ....[1]....
        /*004c*/ 	.word	0x00000c00


	//   ....[2]....
        /*0050*/ 	.word	0x00000c50


	//----- nvinfo : EIATTR_MAX_THREADS
	.align		4
.L_5407:
        /*0054*/ 	.byte	0x04, 0x05
        /*0056*/ 	.short	(.L_5409 - .L_5408)
.L_5408:
        /*0058*/ 	.word	0x00000080
        /*005c*/ 	.word	0x00000001
        /*0060*/ 	.word	0x00000001


	//----- nvinfo : EIATTR_CRS_STACK_SIZE
	.align		4
.L_5409:
        /*0064*/ 	.byte	0x04, 0x1e
        /*0066*/ 	.short	(.L_5411 - .L_5410)
.L_5410:
        /*0068*/ 	.word	0x00000000


	//----- nvinfo : EIATTR_CBANK_PARAM_SIZE
	.align		4
.L_5411:
        /*006c*/ 	.byte	0x03, 0x19
        /*006e*/ 	.short	0x0018


	//----- nvinfo : EIATTR_PARAM_CBANK
	.align		4
        /*0070*/ 	.byte	0x04, 0x0a
        /*0072*/ 	.short	(.L_5413 - .L_5412)
	.align		4
.L_5412:
        /*0074*/ 	.word	index@(.nv.constant0._ZN2at6native29vectorized_elementwise_kernelILi2EZZZNS0_16ceil_kernel_cudaERNS_18TensorIteratorBaseEENKUlvE_clEvENKUlvE1_clEvEUlN3c104HalfEE_St5arrayIPcLm2EEEEviT0_T1_)
        /*0078*/ 	.short	0x0210
        /*007a*/ 	.short	0x0018


	//----- nvinfo : EIATTR_SW_WAR
	.align		4
.L_5413:
        /*007c*/ 	.byte	0x04, 0x36
        /*007e*/ 	.short	(.L_5415 - .L_5414)
.L_5414:
        /*0080*/ 	.word	0x00000008
.L_5415:


//--------------------- .nv.info._ZN2at6native29vectorized_elementwise_kernelILi4EZZZNS0_16ceil_kernel_cudaERNS_18TensorIteratorBaseEENKUlvE_clEvENKUlvE1_clEvEUlN3c104HalfEE_St5arrayIPcLm2EEEEviT0_T1_ --------------------------
	.section	.nv.info._ZN2at6native29vectorized_elementwise_kernelILi4EZZZNS0_16ceil_kernel_cudaERNS_18TensorIteratorBaseEENKUlvE_clEvENKUlvE1_clEvEUlN3c104HalfEE_St5arrayIPcLm2EEEEviT0_T1_,"",@"SHT_CUDA_INFO"
	.sectionflags	@""
	.align	4


	//----- nvinfo : EIATTR_CUDA_API_VERSION
	.align		4
        /*0000*/ 	.byte	0x04, 0x37
        /*0002*/ 	.short	(.L_5417 - .L_5416)
.L_5416:
        /*0004*/ 	.word	0x00000082


	//----- nvinfo : EIATTR_KPARAM_INFO
	.align		4
.L_5417:
        /*0008*/ 	.byte	0x04, 0x17
        /*000a*/ 	.short	(.L_5419 - .L_5418)
.L_5418:
        /*000c*/ 	.word	0x00000000
        /*0010*/ 	.short	0x0002
        /*0012*/ 	.short	0x0008
        /*0014*/ 	.byte	0x00, 0xf0, 0x41, 0x00


	//----- nvinfo : EIATTR_KPARAM_INFO
	.align		4
.L_5419:
        /*0018*/ 	.byte	0x04, 0x17
        /*001a*/ 	.short	(.L_5421 - .L_5420)
.L_5420:
        /*001c*/ 	.word	0x00000000
        /*0020*/ 	.short	0x0001
        /*0022*/ 	.short	0x0004
        /*0024*/ 	.byte	0x00, 0xf0, 0x05, 0x00


	//----- nvinfo : EIATTR_KPARAM_INFO
	.align		4
.L_5421:
        /*0028*/ 	.byte	0x04, 0x17
        /*002a*/ 	.short	(.L_5423 - .L_5422)
.L_5422:
        /*002c*/ 	.word	0x00000000
        /*0030*/ 	.short	0x0000
        /*0032*/ 	.short	0x0000
        /*0034*/ 	.byte	0x00, 0xf0, 0x11, 0x00


	//----- nvinfo : EIATTR_SPARSE_MMA_MASK
	.align		4
.L_5423:
        /*0038*/ 	.byte	0x03, 0x50
        /*003a*/ 	.short	0x0000


	//----- nvinfo : EIATTR_MAXREG_COUNT
	.align		4
        /*003c*/ 	.byte	0x03, 0x1b
        /*003e*/ 	.short	0x00ff


	//----- nvinfo : EIATTR_MERCURY_ISA_VERSION
	.align		4
        /*0040*/ 	.byte	0x03, 0x5f
        /*0042*/ 	.short	0x0101


	//----- nvinfo : EIATTR_EXIT_INSTR_OFFSETS
	.align		4
        /*0044*/ 	.byte	0x04, 0x1c
        /*0046*/ 	.short	(.L_5425 - .L_5424)


	//   ....[0]....
.L_5424:
        /*0048*/ 	.word	0x00000270


	//   ....[1]....
        /*004c*/ 	.word	0x00000bc0


	//   ....[2]....
        /*0050*/ 	.word	0x00000c10


	//----- nvinfo : EIATTR_MAX_THREADS
	.align		4
.L_5425:
        /*0054*/ 	.byte	0x04, 0x05
        /*0056*/ 	.short	(.L_5427 - .L_5426)
.L_5426:
        /*0058*/ 	.word	0x00000080
        /*005c*/ 	.word	0x00000001
        /*0060*/ 	.word	0x00000001


	//----- nvinfo : EIATTR_CRS_STACK_SIZE
	.align		4
.L_5427:
        /*0064*/ 	.byte	0x04, 0x1e
        /*0066*/ 	.short	(.L_5429 - .L_5428)
.L_5428:
        /*0068*/ 	.word	0x00000000


	//----- nvinfo : EIATTR_CBANK_PARAM_SIZE
	.align		4
.L_5429:
        /*006c*/ 	.byte	0x03, 0x19
        /*006e*/ 	.short	0x0018


	//----- nvinfo : EIATTR_PARAM_CBANK
	.align		4
        /*0070*/ 	.byte	0x04, 0x0a
        /*0072*/ 	.short	(.L_5431 - .L_5430)
	.align		4
.L_5430:
        /*0074*/ 	.word	index@(.nv.constant0._ZN2at6native29vectorized_elementwise_kernelILi4EZZZNS0_16ceil_kernel_cudaERNS_18TensorIteratorBaseEENKUlvE_clEvENKUlvE1_clEvEUlN3c104HalfEE_St5arrayIPcLm2EEEEviT0_T1_)
        /*0078*/ 	.short	0x0210
        /*007a*/ 	.short	0x0018


	//----- nvinfo : EIATTR_SW_WAR
	.align		4
.L_5431:
        /*007c*/ 	.byte	0x04, 0x36
        /*007e*/ 	.short	(.L_5433 - .L_5432)
.L_5432:
        /*0080*/ 	.word	0x00000008
.L_5433:


//--------------------- .nv.info._ZN2at6native29vectorized_elementwise_kernelILi8EZZZNS0_16ceil_kernel_cudaERNS_18TensorIteratorBaseEENKUlvE_clEvENKUlvE1_clEvEUlN3c104HalfEE_St5arrayIPcLm2EEEEviT0_T1_ --------------------------
	.section	.nv.info._ZN2at6native29vectorized_elementwise_kernelILi8EZZZNS0_16ceil_kernel_cudaERNS_18TensorIteratorBaseEENKUlvE_clEvENKUlvE1_clEvEUlN3c104HalfEE_St5arrayIPcLm2EEEEviT0_T1_,"",@"SHT_CUDA_INFO"
	.sectionflags	@""
	.align	4


	//----- nvinfo : EIATTR_CUDA_API_VERSION
	.align		4
        /*0000*/ 	.byte	0x04, 0x37
        /*0002*/ 	.short	(.L_5435 - .L_5434)
.L_5434:
        /*0004*/ 	.word	0x00000082


	//----- nvinfo : EIATTR_KPARAM_INFO
	.align		4
.L_5435:
        /*0008*/ 	.byte	0x04, 0x17
        /*000a*/ 	.short	(.L_5437 - .L_5436)
.L_5436:
        /*000c*/ 	.word	0x00000000
        /*0010*/ 	.short	0x0002
        /*0012*/ 	.short	0x0008
        /*0014*/ 	.byte	0x00, 0xf0, 0x41, 0x00


	//----- nvinfo : EIATTR_KPARAM_INFO
	.align		4
.L_5437:
        /*0018*/ 	.byte	0x04, 0x17
        /*001a*/ 	.short	(.L_5439 - .L_5438)
.L_5438:
        /*001c*/ 	.word	0x00000000
        /*0020*/ 	.short	0x0001
        /*0022*/ 	.short	0x0004
        /*0024*/ 	.byte	0x00, 0xf0, 0x05, 0x00


	//----- nvinfo : EIATTR_KPARAM_INFO
	.align		4
.L_5439:
        /*0028*/ 	.byte	0x04, 0x17
        /*002a*/ 	.short	(.L_5441 - .L_5440)
.L_5440:
        /*002c*/ 	.word	0x00000000
        /*0030*/ 	.short	0x0000
        /*0032*/ 	.short	0x0000
        /*0034*/ 	.byte	0x00, 0xf0, 0x11, 0x00


	//----- nvinfo : EIATTR_SPARSE_MMA_MASK
	.align		4
.L_5441:
        /*0038*/ 	.byte	0x03, 0x50
        /*003a*/ 	.short	0x0000


	//----- nvinfo : EIATTR_MAXREG_COUNT
	.align		4
        /*003c*/ 	.byte	0x03, 0x1b
        /*003e*/ 	.short	0x00ff


	//----- nvinfo : EIATTR_MERCURY_ISA_VERSION
	.align		4
        /*0040*/ 	.byte	0x03, 0x5f
        /*0042*/ 	.short	0x0101


	//----- nvinfo : EIATTR_EXIT_INSTR_OFFSETS
	.align		4
        /*0044*/ 	.byte	0x04, 0x1c
        /*0046*/ 	.short	(.L_5443 - .L_5442)


	//   ....[0]....
.L_5442:
        /*0048*/ 	.word	0x00000250


	//   ....[1]....
        /*004c*/ 	.word	0x00000ba0


	//   ....[2]....
        /*0050*/ 	.word	0x00000bf0


	//----- nvinfo : EIATTR_MAX_THREADS
	.align		4
.L_5443:
        /*0054*/ 	.byte	0x04, 0x05
        /*0056*/ 	.short	(.L_5445 - .L_5444)
.L_5444:
        /*0058*/ 	.word	0x00000080
        /*005c*/ 	.word	0x00000001
        /*0060*/ 	.word	0x00000001


	//----- nvinfo : EIATTR_CRS_STACK_SIZE
	.align		4
.L_5445:
        /*0064*/ 	.byte	0x04, 0x1e
        /*0066*/ 	.short	(.L_5447 - .L_5446)
.L_5446:
        /*0068*/ 	.word	0x00000000


	//----- nvinfo : EIATTR_CBANK_PARAM_SIZE
	.align		4
.L_5447:
        /*006c*/ 	.byte	0x03, 0x19
        /*006e*/ 	.short	0x0018


	//----- nvinfo : EIATTR_PARAM_CBANK
	.align		4
        /*0070*/ 	.byte	0x04, 0x0a
        /*0072*/ 	.short	(.L_5449 - .L_5448)
	.align		4
.L_5448:
        /*0074*/ 	.word	index@(.nv.constant0._ZN2at6native29vectorized_elementwise_kernelILi8EZZZNS0_16ceil_kernel_cudaERNS_18TensorIteratorBaseEENKUlvE_clEvENKUlvE1_clEvEUlN3c104HalfEE_St5arrayIPcLm2EEEEviT0_T1_)
        /*0078*/ 	.short	0x0210
        /*007a*/ 	.short	0x0018


	//----- nvinfo : EIATTR_SW_WAR
	.align		4
.L_5449:
        /*007c*/ 	.byte	0x04, 0x36
        /*007e*/ 	.short	(.L_5451 - .L_5450)
.L_5450:
        /*0080*/ 	.word	0x00000008
.L_5451:


//--------------------- .nv.info._ZN2at6native18elementwise_kernelILi128ELi4EZNS0_15gpu_kernel_implIZZZNS0_16ceil_kernel_cudaERNS_18TensorIteratorBaseEENKUlvE_clEvENKUlvE0_clEvEUlfE_EEvS4_RKT_EUliE_EEviT1_ --------------------------
	.section	.nv.info._ZN2at6native18elementwise_kernelILi128ELi4EZNS0_15gpu_kernel_implIZZZNS0_16ceil_kernel_cudaERNS_18TensorIteratorBaseEENKUlvE_clEvENKUlvE0_clEvEUlfE_EEvS4_RKT_EUliE_EEviT1_,"",@"SHT_CUDA_INFO"
	.sectionflags	@""
	.align	4


	//----- nvinfo : EIATTR_CUDA_API_VERSION
	.align		4
        /*0000*/ 	.byte	0x04, 0x37
        /*0002*/ 	.short	(.L_5453 - .L_5452)
.L_5452:
        /*0004*/ 	.word	0x00000082


	//----- nvinfo : EIATTR_KPARAM_INFO
	.align		4
.L_5453:
        /*0008*/ 	.byte	0x04, 0x17
        /*000a*/ 	.short	(.L_5455 - .L_5454)
.L_5454:
        /*000c*/ 	.word	0x00000000
        /*0010*/ 	.short	0x0001
        /*0012*/ 	.short	0x0008
        /*0014*/ 	.byte	0x00, 0xf0, 0x61, 0x08


	//----- nvinfo : EIATTR_KPARAM_INFO
	.align		4
.L_5455:
        /*0018*/ 	.byte	0x04, 0x17
        /*001a*/ 	.short	(.L_5457 - .L_5456)
.L_5456:
        /*001c*/ 	.word	0x00000000
        /*0020*/ 	.short	0x0000
        /*0022*/ 	.short	0x0000
        /*0024*/ 	.byte	0x00, 0xf0, 0x11, 0x00


	//----- nvinfo : EIATTR_SPARSE_MMA_MASK
	.align		4
.L_5457:
        /*0028*/ 	.byte	0x03, 0x50
        /*002a*/ 	.short	0x0000


	//----- nvinfo : EIATTR_MAXREG_COUNT
	.align		4
        /*002c*/ 	.byte	0x03, 0x1b
        /*002e*/ 	.short	0x0080


	//----- nvinfo : EIATTR_EXTERNS
	.align		4
        /*0030*/ 	.byte	0x04, 0x0f
        /*0032*/ 	.short	(.L_5459 - .L_5458)


	//   ....[0]....
	.align		4
.L_5458:
        /*0034*/ 	.word	index@(__assertfail)


	//----- nvinfo : EIATTR_MERCURY_ISA_VERSION
	.align		4
.L_5459:
        /*0038*/ 	.byte	0x03, 0x5f
        /*003a*/ 	.short	0x0101


	//----- nvinfo : EIATTR_SYSCALL_OFFSETS
	.align		4
        /*003c*/ 	.byte	0x04, 0x46
        /*003e*/ 	.short	(.L_5461 - .L_5460)


	//   ....[0]....
.L_5460:
        /*0040*/ 	.word	0x00002150


	//   ....[1]....
        /*0044*/ 	.word	0x00002fa0


	//   ....[2]....
        /*0048*/ 	.word	0x00005130


	//   ....[3]....
        /*004c*/ 	.word	0x00005f80


	//   ....[4]....
        /*0050*/ 	.word	0x00008100


	//   ....[5]....
        /*0054*/ 	.word	0x00008f50


	//   ....[6]....
        /*0058*/ 	.word	0x0000b0c0


	//   ....[7]....
        /*005c*/ 	.word	0x0000bf10


	//----- nvinfo : EIATTR_EXIT_INSTR_OFFSETS
	.align		4
.L_5461:
        /*0060*/ 	.byte	0x04, 0x1c
        /*0062*/ 	.short	(.L_5463 - .L_5462)


	//   ....[0]....
.L_5462:
        /*0064*/ 	.word	0x00009000


	//   ....[1]....
        /*0068*/ 	.word	0x0000b240


	//   ....[2]....
        /*006c*/ 	.word	0x0000b270


	//   ....[3]....
        /*0070*/ 	.word	0x0000b300


	//   ....[4]....
        /*0074*/ 	.word	0x0000b330


	//   ....[5]....
        /*0078*/ 	.word	0x0000b360


	//   ....[6]....
        /*007c*/ 	.word	0x0000b3e0


	//   ....[7]....
        /*0080*/ 	.word	0x0000b410


	//   ....[8]....
        /*0084*/ 	.word	0x0000b4a0


	//   ....[9]....
        /*0088*/ 	.word	0x0000b4e0


	//   ....[10]....
        /*008c*/ 	.word	0x0000b520


	//   ....[11]....
        /*0090*/ 	.word	0x0000b5e0


	//   ....[12]....
        /*0094*/ 	.word	0x0000b630


	//   ....[13]....
        /*0098*/ 	.word	0x0000b7b0


	//   ....[14]....
        /*009c*/ 	.word	0x0000b900


	//   ....[15]....
        /*00a0*/ 	.word	0x0000b930


	//   ....[16]....
        /*00a4*/ 	.word	0x0000b9e0


	//   ....[17]....
        /*00a8*/ 	.word	0x0000bb50


	//   ....[18]....
        /*00ac*/ 	.word	0x0000bcc0


	//   ....[19]....
        /*00b0*/ 	.word	0x0000be10


	//   ....[20]....
        /*00b4*/ 	.word	0x0000bf20


	//   ....[21]....
        /*00b8*/ 	.word	0x0000bf50


	//   ....[22]....
        /*00bc*/ 	.word	0x0000bf80


	//----- nvinfo : EIATTR_MAX_THREADS
	.align		4
.L_5463:
        /*00c0*/ 	.byte	0x04, 0x05
        /*00c2*/ 	.short	(.L_5465 - .L_5464)
.L_5464:
        /*00c4*/ 	.word	0x00000080
        /*00c8*/ 	.word	0x00000001
        /*00cc*/ 	.word	0x00000001


	//----- nvinfo : EIATTR_CRS_STACK_SIZE
	.align		4
.L_5465:
        /*00d0*/ 	.byte	0x04, 0x1e
        /*00d2*/ 	.short	(.L_5467 - .L_5466)
.L_5466:
        /*00d4*/ 	.word	0x00000000


	//----- nvinfo : EIATTR_CBANK_PARAM_SIZE
	.align		4
.L_5467:
        /*00d8*/ 	.byte	0x03, 0x19
        /*00da*/ 	.short	0x0220


	//----- nvinfo : EIATTR_PARAM_CBANK
	.align		4
        /*00dc*/ 	.byte	0x04, 0x0a
        /*00de*/ 	.short	(.L_5469 - .L_5468)
	.align		4
.L_5468:
        /*00e0*/ 	.word	index@(.nv.constant0._ZN2at6native18elementwise_kernelILi128ELi4EZNS0_15gpu_kernel_implIZZZNS0_16ceil_kernel_cudaERNS_18TensorIteratorBaseEENKUlvE_clEvENKUlvE0_clEvEUlfE_EEvS4_RKT_EUliE_EEviT1_)
        /*00e4*/ 	.short	0x0210
        /*00e6*/ 	.short	0x0220


	//----- nvinfo : EIATTR_SW_WAR
	.align		4
.L_5469:
        /*00e8*/ 	.byte	0x04, 0x36
        /*00ea*/ 	.short	(.L_5471 - .L_5470)
.L_5470:
        /*00ec*/ 	.word	0x00000008
.L_5471:


//--------------------- .nv.info._ZN2at6native27unrolled_elementwise_kernelIZZZNS0_16ceil_kernel_cudaERNS_18TensorIteratorBaseEENKUlvE_clEvENKUlvE0_clEvEUlfE_St5arrayIPcLm2EELi4E23TrivialOffsetCalculatorILi1EjESB_NS0_6memory12LoadWithCastILi1EEENSC_13StoreWithCastILi1EEEEEviT_T0_T2_T3_T4_T5_ --------------------------
	.section	.nv.info._ZN2at6native27unrolled_elementwise_kernelIZZZNS0_16ceil_kernel_cudaERNS_18TensorIteratorBaseEENKUlvE_clEvENKUlvE0_clEvEUlfE_St5arrayIPcLm2EELi4E23TrivialOffsetCalculatorILi1EjESB_NS0_6memory12LoadWithCastILi1EEENSC_13StoreWithCastILi1EEEEEviT_T0_T2_T3_T4_T5_,"",@"SHT_CUDA_INFO"
	.sectionflags	@""
	.align	4


	//----- nvinfo : EIATTR_CUDA_API_VERSION
	.align		4
        /*0000*/ 	.byte	0x04, 0x37
        /*0002*/ 	.short	(.L_5473 - .L_5472)
.L_5472:
        /*0004*/ 	.word	0x00000082


	//----- nvinfo : EIATTR_KPARAM_INFO
	.align		4
.L_5473:
        /*0008*/ 	.byte	0x04, 0x17
        /*000a*/ 	.short	(.L_5475 - .L_5474)
.L_5474:
        /*000c*/ 	.word	0x00000000
        /*0010*/ 	.short	0x0006
        /*0012*/ 	.short	0x0024
        /*0014*/ 	.byte	0x00, 0xf0, 0x21, 0x00


	//----- nvinfo : EIATTR_KPARAM_INFO
	.align		4
.L_5475:
        /*0018*/ 	.byte	0x04, 0x17
        /*001a*/ 	.short	(.L_5477 - .L_5476)
.L_5476:
        /*001c*/ 	.word	0x00000000
        /*0020*/ 	.short	0x0005
        /*0022*/ 	.short	0x001c
        /*0024*/ 	.byte	0x00, 0xf0, 0x21, 0x00


	//----- nvinfo : EIATTR_KPARAM_INFO
	.align		4
.L_5477:
        /*0028*/ 	.byte	0x04, 0x17
        /*002a*/ 	.short	(.L_5479 - .L_5478)
.L_5478:
        /*002c*/ 	.word	0x00000000
        /*0030*/ 	.short	0x0004
        /*0032*/ 	.short	0x0019
        /*0034*/ 	.byte	0x00, 0xf0, 0x05, 0x00


	//----- nvinfo : EIATTR_KPARAM_INFO
	.align		4
.L_5479:
        /*0038*/ 	.byte	0x04, 0x17
        /*003a*/ 	.short	(.L_5481 - .L_5480)
.L_5480:
        /*003c*/ 	.word	0x00000000
        /*0040*/ 	.short	0x0003
        /*0042*/ 	.short	0x0018
        /*0044*/ 	.byte	0x00, 0xf0, 0x05, 0x00


	//----- nvinfo : EIATTR_KPARAM_INFO
	.align		4
.L_5481:
        /*0048*/ 	.byte	0x04, 0x17
        /*004a*/ 	.short	(.L_5483 - .L_5482)
.L_5482:
        /*004c*/ 	.word	0x00000000
        /*0050*/ 	.short	0x0002
        /*0052*/ 	.short	0x0008
        /*0054*/ 	.byte	0x00, 0xf0, 0x41, 0x00


	//----- nvinfo : EIATTR_KPARAM_INFO
	.align		4
.L_5483:
        /*0058*/ 	.byte	0x04, 0x17
        /*005a*/ 	.short	(.L_5485 - .L_5484)
.L_5484:
        /*005c*/ 	.word	0x00000000
        /*0060*/ 	.short	0x0001
        /*0062*/ 	.short	0x0004
        /*0064*/ 	.byte	0x00, 0xf0, 0x05, 0x00


	//----- nvinfo : EIATTR_KPARAM_INFO
	.align		4
.L_5485:
        /*0068*/ 	.byte	0x04, 0x17
        /*006a*/ 	.short	(.L_5487 - .L_5486)
.L_5486:
        /*006c*/ 	.word	0x00000000
        /*0070*/ 	.short	0x0000
        /*0072*/ 	.short	0x0000
        /*0074*/ 	.byte	0x00, 0xf0, 0x11, 0x00


	//----- nvinfo : EIATTR_SPARSE_MMA_MASK
	.align		4
.L_5487:
        /*0078*/ 	.byte	0x03, 0x50
        /*007a*/ 	.short	0x0000


	//----- nvinfo : EIATTR_MAXREG_COUNT
	.align		4
        /*007c*/ 	.byte	0x03, 0x1b
        /*007e*/ 	.short	0x00ff


	//----- nvinfo : EIATTR_EXTERNS
	.align		4
        /*0080*/ 	.byte	0x04, 0x0f
        /*0082*/ 	.short	(.L_5489 - .L_5488)


	//   ....[0]....
	.align		4
.L_5488:
        /*0084*/ 	.word	index@(__assertfail)


	//----- nvinfo : EIATTR_MERCURY_ISA_VERSION
	.align		4
.L_5489:
        /*0088*/ 	.byte	0x03, 0x5f
        /*008a*/ 	.short	0x0101


	//----- nvinfo : EIATTR_SYSCALL_OFFSETS
	.align		4
        /*008c*/ 	.byte	0x04, 0x46
        /*008e*/ 	.short	(.L_5491 - .L_5490)


	//   ....[0]....
.L_5490:
        /*0090*/ 	.word	0x00000e80


	//   ....[1]....
        /*0094*/ 	.word	0x00001d30


	//   ....[2]....
        /*0098*/ 	.word	0x00002bf0


	//   ....[3]....
        /*009c*/ 	.word	0x00003a50


	//   ....[4]....
        /*00a0*/ 	.word	0x00004b00


	//   ....[5]....
        /*00a4*/ 	.word	0x000059f0


	//   ....[6]....
        /*00a8*/ 	.word	0x000068a0


	//   ....[7]....
        /*00ac*/ 	.word	0x00007750


	//----- nvinfo : EIATTR_EXIT_INSTR_OFFSETS
	.align		4
.L_5491:
        /*00b0*/ 	.byte	0x04, 0x1c
        /*00b2*/ 	.short	(.L_5493 - .L_5492)


	//   ....[0]....
.L_5492:
        /*00b4*/ 	.word	0x00006940


	//   ....[1]....
        /*00b8*/ 	.word	0x00006a80


	//   ....[2]....
        /*00bc*/ 	.word	0x00006ab0


	//   ....[3]....
        /*00c0*/ 	.word	0x00006b40


	//   ....[4]....
        /*00c4*/ 	.word	0x00006b70


	//   ....[5]....
        /*00c8*/ 	.word	0x00006ba0


	//   ....[6]....
        /*00cc*/ 	.word	0x00006c20


	//   ....[7]....
        /*00d0*/ 	.word	0x00006c50


	//   ....[8]....
        /*00d4*/ 	.word	0x00006ce0


	//   ....[9]....
        /*00d8*/ 	.word	0x00006d20


	//   ....[10]....
        /*00dc*/ 	.word	0x00006d60


	//   ....[11]....
        /*00e0*/ 	.word	0x00006e20


	//   ....[12]....
        /*00e4*/ 	.word	0x00006e70


	//   ....[13]....
        /*00e8*/ 	.word	0x00006ff0


	//   ....[14]....
        /*00ec*/ 	.word	0x00007140


	//   ....[15]....
        /*00f0*/ 	.word	0x00007170


	//   ....[16]....
        /*00f4*/ 	.word	0x00007220


	//   ....[17]....
        /*00f8*/ 	.word	0x00007390


	//   ....[18]....
        /*00fc*/ 	.word	0x00007500


	//   ....[19]....
        /*0100*/ 	.word	0x00007650


	//   ....[20]....
        /*0104*/ 	.word	0x00007760


	//   ....[21]....
        /*0108*/ 	.word	0x00007790


	//   ....[22]....
        /*010c*/ 	.word	0x000077c0


	//----- nvinfo : EIATTR_MAX_THREADS
	.align		4
.L_5493:
        /*0110*/ 	.byte	0x04, 0x05
        /*0112*/ 	.short	(.L_5495 - .L_5494)
.L_5494:
        /*0114*/ 	.word	0x00000080
        /*0118*/ 	.word	0x00000001
        /*011c*/ 	.word	0x00000001


	//----- nvinfo : EIATTR_CRS_STACK_SIZE
	.align		4
.L_5495:
        /*0120*/ 	.byte	0x04, 0x1e
        /*0122*/ 	.short	(.L_5497 - .L_5496)
.L_5496:
        /*0124*/ 	.word	0x00000000


	//----- nvinfo : EIATTR_CBANK_PARAM_SIZE
	.align		4
.L_5497:
        /*0128*/ 	.byte	0x03, 0x19
        /*012a*/ 	.short	0x002c


	//----- nvinfo : EIATTR_PARAM_CBANK
	.align		4
        /*012c*/ 	.byte	0x04, 0x0a
        /*012e*/ 	.short	(.L_5499 - .L_5498)
	.align		4
.L_5498:
        /*0130*/ 	.word	index@(.nv.constant0._ZN2at6native27unrolled_elementwise_kernelIZZZNS0_16ceil_kernel_cudaERNS_18TensorIteratorBaseEENKUlvE_clEvENKUlvE0_clEvEUlfE_St5arrayIPcLm2EELi4E23TrivialOffsetCalculatorILi1EjESB_NS0_6memory12LoadWithCastILi1EEENSC_13StoreWithCastILi1EEEEEviT_T0_T2_T3_T4_T5_)
        /*0134*/ 	.short	0x0210
        /*0136*/ 	.short	0x002c


	//----- nvinfo : EIATTR_SW_WAR
	.align		4
.L_5499:
        /*0138*/ 	.byte	0x04, 0x36
        /*013a*/ 	.short	(.L_5501 - .L_5500)
.L_5500:
        /*013c*/ 	.word	0x00000008
.L_5501:


//--------------------- .nv.info._ZN2at6native18elementwise_kernelILi128ELi2EZNS0_22gpu_kernel_impl_nocastIZZZNS0_16ceil_kernel_cudaERNS_18TensorIteratorBaseEENKUlvE_clEvENKUlvE0_clEvEUlfE_EEvS4_RKT_EUliE_EEviT1_ --------------------------
	.section	.nv.info._ZN2at6native18elementwise_kernelILi128ELi2EZNS0_22gpu_kernel_impl_nocastIZZZNS0_16ceil_kernel_cudaERNS_18TensorIteratorBaseEENKUlvE_clEvENKUlvE0_clEvEUlfE_EEvS4_RKT_EUliE_EEviT1_,"",@"SHT_CUDA_INFO"
	.sectionflags	@""
	.align	4


	//----- nvinfo : EIATTR_CUDA_API_VERSION
	.align		4
        /*0000*/ 	.byte	0x04, 0x37
        /*0002*/ 	.short	(.L_5503 - .L_5502)
.L_5502:
        /*0004*/ 	.word	0x00000082


	//----- nvinfo : EIATTR_KPARAM_INFO
	.align		4
.L_5503:
        /*0008*/ 	.byte	0x04, 0x17
        /*000a*/ 	.short	(.L_5505 - .L_5504)
.L_5504:
        /*000c*/ 	.word	0x00000000
        /*0010*/ 	.short	0x0001
        /*0012*/ 	.short	0x0008
        /*0014*/ 	.byte	0x00, 0xf0, 0x61, 0x08


	//----- nvinfo : EIATTR_KPARAM_INFO
	.align		4
.L_5505:
        /*0018*/ 	.byte	0x04, 0x17
        /*001a*/ 	.short	(.L_5507 - .L_5506)
.L_5506:
        /*001c*/ 	.word	0x00000000
        /*0020*/ 	.short	0x0000
        /*0022*/ 	.short	0x0000
        /*0024*/ 	.byte	0x00, 0xf0, 0x11, 0x00


	//----- nvinfo : EIATTR_SPARSE_MMA_MASK
	.align		4
.L_5507:
        /*0028*/ 	.byte	0x03, 0x50
        /*002a*/ 	.short	0x0000


	//----- nvinfo : EIATTR_MAXREG_COUNT
	.align		4
        /*002c*/ 	.byte	0x03, 0x1b
        /*002e*/ 	.short	0x0080


	//----- nvinfo : EIATTR_MERCURY_ISA_VERSION
	.align		4
        /*0030*/ 	.byte	0x03, 0x5f
        /*0032*/ 	.short	0x0101


	//----- nvinfo : EIATTR_EXIT_INSTR_OFFSETS
	.align		4
        /*0034*/ 	.byte	0x04, 0x1c
        /*0036*/ 	.short	(.L_5509 - .L_5508)


	//   ....[0]....
.L_5508:
        /*0038*/ 	.word	0x00001440


	//   ....[1]....
        /*003c*/ 	.word	0x000027d0


	//----- nvinfo : EIATTR_MAX_THREADS
	.align		4
.L_5509:
        /*0040*/ 	.byte	0x04, 0x05
        /*0042*/ 	.short	(.L_5511 - .L_5510)
.L_5510:
        /*0044*/ 	.word	0x00000080
        /*0048*/ 	.word	0x00000001
        /*004c*/ 	.word	0x00000001


	//----- nvinfo : EIATTR_CRS_STACK_SIZE
	.align		4
.L_5511:
        /*0050*/ 	.byte	0x04, 0x1e
        /*0052*/ 	.short	(.L_5513 - .L_5512)
.L_5512:
        /*0054*/ 	.word	0x00000000


	//----- nvinfo : EIATTR_CBANK_PARAM_SIZE
	.align		4
.L_5513:
        /*0058*/ 	.byte	0x03, 0x19
        /*005a*/ 	.short	0x0220


	//----- nvinfo : EIATTR_PARAM_CBANK
	.align		4
        /*005c*/ 	.byte	0x04, 0x0a
        /*005e*/ 	.short	(.L_5515 - .L_5514)
	.align		4
.L_5514:
        /*0060*/ 	.word	index@(.nv.constant0._ZN2at6native18elementwise_kernelILi128ELi2EZNS0_22gpu_kernel_impl_nocastIZZZNS0_16ceil_kernel_cudaERNS_18TensorIteratorBaseEENKUlvE_clEvENKUlvE0_clEvEUlfE_EEvS4_RKT_EUliE_EEviT1_)
        /*0064*/ 	.short	0x0210
        /*0066*/ 	.short	0x0220


	//----- nvinfo : EIATTR_SW_WAR
	.align		4
.L_5515:
        /*0068*/ 	.byte	0x04, 0x36
        /*006a*/ 	.short	(.L_5517 - .L_5516)
.L_5516:
        /*006c*/ 	.word	0x00000008
.L_5517:


//--------------------- .nv.info._ZN2at6native27unrolled_elementwise_kernelIZZZNS0_16ceil_kernel_cudaERNS_18TensorIteratorBaseEENKUlvE_clEvENKUlvE0_clEvEUlfE_St5arrayIPcLm2EELi4E23TrivialOffsetCalculatorILi1EjESB_NS0_6memory15LoadWithoutCastENSC_16StoreWithoutCastEEEviT_T0_T2_T3_T4_T5_ --------------------------
	.section	.nv.info._ZN2at6native27unrolled_elementwise_kernelIZZZNS0_16ceil_kernel_cudaERNS_18TensorIteratorBaseEENKUlvE_clEvENKUlvE0_clEvEUlfE_St5arrayIPcLm2EELi4E23TrivialOffsetCalculatorILi1EjESB_NS0_6memory15LoadWithoutCastENSC_16StoreWithoutCastEEEviT_T0_T2_T3_T4_T5_,"",@"SHT_CUDA_INFO"
	.sectionflags	@""
	.align	4


	//----- nvinfo : EIATTR_CUDA_API_VERSION
	.align		4
        /*0000*/ 	.byte	0x04, 0x37
        /*0002*/ 	.short	(.L_5519 - .L_5518)
.L_5518:
        /*0004*/ 	.word	0x00000082


	//----- nvinfo : EIATTR_KPARAM_INFO
	.align		4
.L_5519:
        /*0008*/ 	.byte	0x04, 0x17
        /*000a*/ 	.short	(.L_5521 - .L_5520)
.L_5520:
        /*000c*/ 	.word	0x00000000
        /*0010*/ 	.short	0x0006
        /*0012*/ 	.short	0x001b
        /*0014*/ 	.byte	0x00, 0xf0, 0x05, 0x00


	//----- nvinfo : EIATTR_KPARAM_INFO
	.align		4
.L_5521:
        /*0018*/ 	.byte	0x04, 0x17
        /*001a*/ 	.short	(.L_5523 - .L_5522)
.L_5522:
        /*001c*/ 	.word	0x00000000
        /*0020*/ 	.short	0x0005
        /*0022*/ 	.short	0x001a
        /*0024*/ 	.byte	0x00, 0xf0, 0x05, 0x00


	//----- nvinfo : EIATTR_KPARAM_INFO
	.align		4
.L_5523:
        /*0028*/ 	.byte	0x04, 0x17
        /*002a*/ 	.short	(.L_5525 - .L_5524)
.L_5524:
        /*002c*/ 	.word	0x00000000
        /*0030*/ 	.short	0x0004
        /*0032*/ 	.short	0x0019
        /*0034*/ 	.byte	0x00, 0xf0, 0x05, 0x00


	//----- nvinfo : EIATTR_KPARAM_INFO
	.align		4
.L_5525:
        /*0038*/ 	.byte	0x04, 0x17
        /*003a*/ 	.short	(.L_5527 - .L_5526)
.L_5526:
        /*003c*/ 	.word	0x00000000
        /*0040*/ 	.short	0x0003
        /*0042*/ 	.short	0x0018
        /*0044*/ 	.byte	0x00, 0xf0, 0x05, 0x00


	//----- nvinfo : EIATTR_KPARAM_INFO
	.align		4
.L_5527:
        /*0048*/ 	.byte	0x04, 0x17
        /*004a*/ 	.short	(.L_5529 - .L_5528)
.L_5528:
        /*004c*/ 	.word	0x00000000
        /*0050*/ 	.short	0x0002
        /*0052*/ 	.short	0x0008
        /*0054*/ 	.byte	0x00, 0xf0, 0x41, 0x00


	//----- nvinfo : EIATTR_KPARAM_INFO
	.align		4
.L_5529:
        /*0058*/ 	.byte	0x04, 0x17
        /*005a*/ 	.short	(.L_5531 - .L_5530)
.L_5530:
        /*005c*/ 	.word	0x00000000
        /*0060*/ 	.short	0x0001
        /*0062*/ 	.short	0x0004
        /*0064*/ 	.byte	0x00, 0xf0, 0x05, 0x00


	//----- nvinfo : EIATTR_KPARAM_INFO
	.align		4
.L_5531:
        /*0068*/ 	.byte	0x04, 0x17
        /*006a*/ 	.short	(.L_5533 - .L_5532)
.L_5532:
        /*006c*/ 	.word	0x00000000
        /*0070*/ 	.short	0x0000
        /*0072*/ 	.short	0x0000
        /*0074*/ 	.byte	0x00, 0xf0, 0x11, 0x00


	//----- nvinfo : EIATTR_SPARSE_MMA_MASK
	.align		4
.L_5533:
        /*0078*/ 	.byte	0x03, 0x50
        /*007a*/ 	.short	0x0000


	//----- nvinfo : EIATTR_MAXREG_COUNT
	.align		4
        /*007c*/ 	.byte	0x03, 0x1b
        /*007e*/ 	.short	0x00ff


	//----- nvinfo : EIATTR_MERCURY_ISA_VERSION
	.align		4
        /*0080*/ 	.byte	0x03, 0x5f
        /*0082*/ 	.short	0x0101


	//----- nvinfo : EIATTR_EXIT_INSTR_OFFSETS
	.align		4
        /*0084*/ 	.byte	0x04, 0x1c
        /*0086*/ 	.short	(.L_5535 - .L_5534)


	//   ....[0]....
.L_5534:
        /*0088*/ 	.word	0x000003e0


	//   ....[1]....
        /*008c*/ 	.word	0x00000450


	//----- nvinfo : EIATTR_MAX_THREADS
	.align		4
.L_5535:
        /*0090*/ 	.byte	0x04, 0x05
        /*0092*/ 	.short	(.L_5537 - .L_5536)
.L_5536:
        /*0094*/ 	.word	0x00000080
        /*0098*/ 	.word	0x00000001
        /*009c*/ 	.word	0x00000001


	//----- nvinfo : EIATTR_CRS_STACK_SIZE
	.align		4
.L_5537:
        /*00a0*/ 	.byte	0x04, 0x1e
        /*00a2*/ 	.short	(.L_5539 - .L_5538)
.L_5538:
        /*00a4*/ 	.word	0x00000000


	//----- nvinfo : EIATTR_CBANK_PARAM_SIZE
	.align		4
.L_5539:
        /*00a8*/ 	.byte	0x03, 0x19
        /*00aa*/ 	.short	0x001c


	//----- nvinfo : EIATTR_PARAM_CBANK
	.align		4
        /*00ac*/ 	.byte	0x04, 0x0a
        /*00ae*/ 	.short	(.L_5541 - .L_5540)
	.align		4
.L_5540:
        /*00b0*/ 	.word	index@(.nv.constant0._ZN2at6native27unrolled_elementwise_kernelIZZZNS0_16ceil_kernel_cudaERNS_18TensorIteratorBaseEENKUlvE_clEvENKUlvE0_clEvEUlfE_St5arrayIPcLm2EELi4E23TrivialOffsetCalculatorILi1EjESB_NS0_6memory15LoadWithoutCastENSC_16StoreWithoutCastEEEviT_T0_T2_T3_T4_T5_)
        /*00b4*/ 	.short	0x0210
        /*00b6*/ 	.short	0x001c


	//----- nvinfo : EIATTR_SW_WAR
	.align		4
.L_5541:
        /*00b8*/ 	.byte	0x04, 0x36
        /*00ba*/ 	.short	(.L_5543 - .L_5542)
.L_5542:
        /*00bc*/ 	.word	0x00000008
.L_5543:


//--------------------- .nv.info._ZN2at6native29vectorized_elementwise_kernelILi2EZZZNS0_16ceil_kernel_cudaERNS_18TensorIteratorBaseEENKUlvE_clEvENKUlvE0_clEvEUlfE_St5arrayIPcLm2EEEEviT0_T1_ --------------------------
	.section	.nv.info._ZN2at6native29vectorized_elementwise_kernelILi2EZZZNS0_16ceil_kernel_cudaERNS_18TensorIteratorBaseEENKUlvE_clEvENKUlvE0_clEvEUlfE_St5arrayIPcLm2EEEEviT0_T1_,"",@"SHT_CUDA_INFO"
	.sectionflags	@""
	.align	4


	//----- nvinfo : EIATTR_CUDA_API_VERSION
	.align		4
        /*0000*/ 	.byte	0x04, 0x37
        /*0002*/ 	.short	(.L_5545 - .L_5544)
.L_5544:
        /*0004*/ 	.word	0x00000082


	//----- nvinfo : EIATTR_KPARAM_INFO
	.align		4
.L_5545:
        /*0008*/ 	.byte	0x04, 0x17
        /*000a*/ 	.short	(.L_5547 - .L_5546)
.L_5546:
        /*000c*/ 	.word	0x00000000
        /*0010*/ 	.short	0x0002
        /*0012*/ 	.short	0x0008
        /*0014*/ 	.byte	0x00, 0xf0, 0x41, 0x00


	//----- nvinfo : EIATTR_KPARAM_INFO
	.align		4
.L_5547:
        /*0018*/ 	.byte	0x04, 0x17
        /*001a*/ 	.short	(.L_5549 - .L_5548)
.L_5548:
        /*001c*/ 	.word	0x00000000
        /*0020*/ 	.short	0x0001
        /*0022*/ 	.short	0x0004
        /*0024*/ 	.byte	0x00, 0xf0, 0x05, 0x00


	//----- nvinfo : EIATTR_KPARAM_INFO
	.align		4
.L_5549:
        /*0028*/ 	.byte	0x04, 0x17
        /*002a*/ 	.short	(.L_5551 - .L_5550)
.L_5550:
        /*002c*/ 	.word	0x00000000
        /*0030*/ 	.short	0x0000
        /*0032*/ 	.short	0x0000
        /*0034*/ 	.byte	0x00, 0xf0, 0x11, 0x00


	//----- nvinfo : EIATTR_SPARSE_MMA_MASK
	.align		4
.L_5551:
        /*0038*/ 	.byte	0x03, 0x50
        /*003a*/ 	.short	0x0000


	//----- nvinfo : EIATTR_MAXREG_COUNT
	.align		4
        /*003c*/ 	.byte	0x03, 0x1b
        /*003e*/ 	.short	0x00ff


	//----- nvinfo : EIATTR_MERCURY_ISA_VERSION
	.align		4
        /*0040*/ 	.byte	0x03, 0x5f
        /*0042*/ 	.short	0x0101


	//----- nvinfo : EIATTR_EXIT_INSTR_OFFSETS
	.align		4
        /*0044*/ 	.byte	0x04, 0x1c
        /*0046*/ 	.short	(.L_5553 - .L_5552)


	//   ....[0]....
.L_5552:
        /*0048*/ 	.word	0x000001f0


	//   ....[1]....
        /*004c*/ 	.word	0x00000a40


	//   ....[2]....
        /*0050*/ 	.word	0x00000a90


	//----- nvinfo : EIATTR_MAX_THREADS
	.align		4
.L_5553:
        /*0054*/ 	.byte	0x04, 0x05
        /*0056*/ 	.short	(.L_5555 - .L_5554)
.L_5554:
        /*0058*/ 	.word	0x00000080
        /*005c*/ 	.word	0x00000001
        /*0060*/ 	.word	0x00000001


	//----- nvinfo : EIATTR_CRS_STACK_SIZE
	.align		4
.L_5555:
        /*0064*/ 	.byte	0x04, 0x1e
        /*0066*/ 	.short	(.L_5557 - .L_5556)
.L_5556:
        /*0068*/ 	.word	0x00000000


	//----- nvinfo : EIATTR_CBANK_PARAM_SIZE
	.align		4
.L_5557:
        /*006c*/ 	.byte	0x03, 0x19
        /*006e*/ 	.short	0x0018


	//----- nvinfo : EIATTR_PARAM_CBANK
	.align		4
        /*0070*/ 	.byte	0x04, 0x0a
        /*0072*/ 	.short	(.L_5559 - .L_5558)
	.align		4
.L_5558:
        /*0074*/ 	.word	index@(.nv.constant0._ZN2at6native29vectorized_elementwise_kernelILi2EZZZNS0_16ceil_kernel_cudaERNS_18TensorIteratorBaseEENKUlvE_clEvENKUlvE0_clEvEUlfE_St5arrayIPcLm2EEEEviT0_T1_)
        /*0078*/ 	.short	0x0210
        /*007a*/ 	.short	0x0018


	//----- nvinfo : EIATTR_SW_WAR
	.align		4
.L_5559:
        /*007c*/ 	.byte	0x04, 0x36
        /*007e*/ 	.short	(.L_5561 - .L_5560)
.L_5560:
        /*0080*/ 	.word	0x00000008
.L_5561:


//--------------------- .nv.info._ZN2at6native29vectorized_elementwise_kernelILi4EZZZNS0_16ceil_kernel_cudaERNS_18TensorIteratorBaseEENKUlvE_clEvENKUlvE0_clEvEUlfE_St5arrayIPcLm2EEEEviT0_T1_ --------------------------
	.section	.nv.info._ZN2at6native29vectorized_elementwise_kernelILi4EZZZNS0_16ceil_kernel_cudaERNS_18TensorIteratorBaseEENKUlvE_clEvENKUlvE0_clEvEUlfE_St5arrayIPcLm2EEEEviT0_T1_,"",@"SHT_CUDA_INFO"
	.sectionflags	@""
	.align	4


	//----- nvinfo : EIATTR_CUDA_API_VERSION
	.align		4
        /*0000*/ 	.byte	0x04, 0x37
        /*0002*/ 	.short	(.L_5563 - .L_5562)
.L_5562:
        /*0004*/ 	.word	0x00000082


	//----- nvinfo : EIATTR_KPARAM_INFO
	.align		4
.L_5563:
        /*0008*/ 	.byte	0x04, 0x17
        /*000a*/ 	.short	(.L_5565 - .L_5564)
.L_5564:
        /*000c*/ 	.word	0x00000000
        /*0010*/ 	.short	0x0002
        /*0012*/ 	.short	0x0008
        /*0014*/ 	.byte	0x00, 0xf0, 0x41, 0x00


	//----- nvinfo : EIATTR_KPARAM_INFO
	.align		4
.L_5565:
        /*0018*/ 	.byte	0x04, 0x17
        /*001a*/ 	.short	(.L_5567 - .L_5566)
.L_5566:
        /*001c*/ 	.word	0x00000000
        /*0020*/ 	.short	0x0001
        /*0022*/ 	.short	0x0004
        /*0024*/ 	.byte	0x00, 0xf0, 0x05, 0x00


	//----- nvinfo : EIATTR_KPARAM_INFO
	.align		4
.L_5567:
        /*0028*/ 	.byte	0x04, 0x17
        /*002a*/ 	.short	(.L_5569 - .L_5568)
.L_5568:
        /*002c*/ 	.word	0x00000000
        /*0030*/ 	.short	0x0000
        /*0032*/ 	.short	0x0000
        /*0034*/ 	.byte	0x00, 0xf0, 0x11, 0x00


	//----- nvinfo : EIATTR_SPARSE_MMA_MASK
	.align		4
.L_5569:
        /*0038*/ 	.byte	0x03, 0x50
        /*003a*/ 	.short	0x0000


	//----- nvinfo : EIATTR_MAXREG_COUNT
	.align		4
        /*003c*/ 	.byte	0x03, 0x1b
        /*003e*/ 	.short	0x00ff


	//----- nvinfo : EIATTR_MERCURY_ISA_VERSION
	.align		4
        /*0040*/ 	.byte	0x03, 0x5f
        /*0042*/ 	.short	0x0101


	//----- nvinfo : EIATTR_EXIT_INSTR_OFFSETS
	.align		4
        /*0044*/ 	.byte	0x04, 0x1c
        /*0046*/ 	.short	(.L_5571 - .L_5570)


	//   ....[0]....
.L_5570:
        /*0048*/ 	.word	0x000001b0


	//   ....[1]....
        /*004c*/ 	.word	0x00000a00


	//   ....[2]....
        /*0050*/ 	.word	0x00000a50


	//----- nvinfo : EIATTR_MAX_THREADS
	.align		4
.L_5571:
        /*0054*/ 	.byte	0x04, 0x05
        /*0056*/ 	.short	(.L_5573 - .L_5572)
.L_5572:
        /*0058*/ 	.word	0x00000080
        /*005c*/ 	.word	0x00000001
        /*0060*/ 	.word	0x00000001


	//----- nvinfo : EIATTR_CRS_STACK_SIZE
	.align		4
.L_5573:
        /*0064*/ 	.byte	0x04, 0x1e
        /*0066*/ 	.short	(.L_5575 - .L_5574)
.L_5574:
        /*0068*/ 	.word	0x00000000


	//----- nvinfo : EIATTR_CBANK_PARAM_SIZE
	.align		4
.L_5575:
        /*006c*/ 	.byte	0x03, 0x19
        /*006e*/ 	.short	0x0018


	//----- nvinfo : EIATTR_PARAM_CBANK
	.align		4
        /*0070*/ 	.byte	0x04, 0x0a
        /*0072*/ 	.short	(.L_5577 - .L_5576)
	.align		4
.L_5576:
        /*0074*/ 	.word	index@(.nv.constant0._ZN2at6native29vectorized_elementwise_kernelILi4EZZZNS0_16ceil_kernel_cudaERNS_18TensorIteratorBaseEENKUlvE_clEvENKUlvE0_clEvEUlfE_St5arrayIPcLm2EEEEviT0_T1_)
        /*0078*/ 	.short	0x0210
        /*007a*/ 	.short	0x0018


	//----- nvinfo : EIATTR_SW_WAR
	.align		4
.L_5577:
        /*007c*/ 	.byte	0x04, 0x36
        /*007e*/ 	.short	(.L_5579 - .L_5578)
.L_5578:
        /*0080*/ 	.word	0x00000008
.L_5579:


//--------------------- .nv.info._ZN2at6native29vectorized_elementwise_kernelILi8EZZZNS0_16ceil_kernel_cudaERNS_18TensorIteratorBaseEENKUlvE_clEvENKUlvE0_clEvEUlfE_St5arrayIPcLm2EEEEviT0_T1_ --------------------------
	.section	.nv.info._ZN2at6native29vectorized_elementwise_kernelILi8EZZZNS0_16ceil_kernel_cudaERNS_18TensorIteratorBaseEENKUlvE_clEvENKUlvE0_clEvEUlfE_St5arrayIPcLm2EEEEviT0_T1_,"",@"SHT_CUDA_INFO"
	.sectionflags	@""
	.align	4


	//----- nvinfo : EIATTR_CUDA_API_VERSION
	.align		4
        /*0000*/ 	.byte	0x04, 0x37
        /*0002*/ 	.short	(.L_5581 - .L_5580)
.L_5580:
        /*0004*/ 	.word	0x00000082


	//----- nvinfo : EIATTR_KPARAM_INFO
	.align		4
.L_5581:
        /*0008*/ 	.byte	0x04, 0x17
        /*000a*/ 	.short	(.L_5583 - .L_5582)
.L_5582:
        /*000c*/ 	.word	0x00000000
        /*0010*/ 	.short	0x0002
        /*0012*/ 	.short	0x0008
        /*0014*/ 	.byte	0x00, 0xf0, 0x41, 0x00


	//----- nvinfo : EIATTR_KPARAM_INFO
	.align		4
.L_5583:
        /*0018*/ 	.byte	0x04, 0x17
        /*001a*/ 	.short	(.L_5585 - .L_5584)
.L_5584:
        /*001c*/ 	.word	0x00000000
        /*0020*/ 	.short	0x0001
        /*0022*/ 	.short	0x0004
        /*0024*/ 	.byte	0x00, 0xf0, 0x05, 0x00


	//----- nvinfo : EIATTR_KPARAM_INFO
	.align		4
.L_5585:
        /*0028*/ 	.byte	0x04, 0x17
        /*002a*/ 	.short	(.L_5587 - .L_5586)
.L_5586:
        /*002c*/ 	.word	0x00000000
        /*0030*/ 	.short	0x0000
        /*0032*/ 	.short	0x0000
        /*0034*/ 	.byte	0x00, 0xf0, 0x11, 0x00


	//----- nvinfo : EIATTR_SPARSE_MMA_MASK
	.align		4
.L_5587:
        /*0038*/ 	.byte	0x03, 0x50
        /*003a*/ 	.short	0x0000


	//----- nvinfo : EIATTR_MAXREG_COUNT
	.align		4
        /*003c*/ 	.byte	0x03, 0x1b
        /*003e*/ 	.short	0x00ff


	//----- nvinfo : EIATTR_MERCURY_ISA_VERSION
	.align		4
        /*0040*/ 	.byte	0x03, 0x5f
        /*0042*/ 	.short	0x0101


	//----- nvinfo : EIATTR_EXIT_INSTR_OFFSETS
	.align		4
        /*0044*/ 	.byte	0x04, 0x1c
        /*0046*/ 	.short	(.L_5589 - .L_5588)


	//   ....[0]....
.L_5588:
        /*0048*/ 	.word	0x000001b0


	//   ....[1]....
        /*004c*/ 	.word	0x00000a00


	//   ....[2]....
        /*0050*/ 	.word	0x00000a50


	//----- nvinfo : EIATTR_MAX_THREADS
	.align		4
.L_5589:
        /*0054*/ 	.byte	0x04, 0x05
        /*0056*/ 	.short	(.L_5591 - .L_5590)
.L_5590:
        /*0058*/ 	.word	0x00000080
        /*005c*/ 	.word	0x00000001
        /*0060*/ 	.word	0x00000001


	//----- nvinfo : EIATTR_CRS_STACK_SIZE
	.align		4
.L_5591:
        /*0064*/ 	.byte	0x04, 0x1e
        /*0066*/ 	.short	(.L_5593 - .L_5592)
.L_5592:
        /*0068*/ 	.word	0x00000000


	//----- nvinfo : EIATTR_CBANK_PARAM_SIZE
	.align		4
.L_5593:
        /*006c*/ 	.byte	0x03, 0x19
        /*006e*/ 	.short	0x0018


	//----- nvinfo : EIATTR_PARAM_CBANK
	.align		4
        /*0070*/ 	.byte	0x04, 0x0a
        /*0072*/ 	.short	(.L_5595 - .L_5594)
	.align		4
.L_5594:
        /*0074*/ 	.word	index@(.nv.constant0._ZN2at6native29vectorized_elementwise_kernelILi8EZZZNS0_16ceil_kernel_cudaERNS_18TensorIteratorBaseEENKUlvE_clEvENKUlvE0_clEvEUlfE_St5arrayIPcLm2EEEEviT0_T1_)
        /*0078*/ 	.short	0x0210
        /*007a*/ 	.short	0x0018


	//----- nvinfo : EIATTR_SW_WAR
	.align		4
.L_5595:
        /*007c*/ 	.byte	0x04, 0x36
        /*007e*/ 	.short	(.L_5597 - .L_5596)
.L_5596:
        /*0080*/ 	.word	0x00000008
.L_5597:


//--------------------- .nv.info._ZN2at6native18elementwise_kernelILi128ELi4EZNS0_15gpu_kernel_implIZZZNS0_16ceil_kernel_cudaERNS_18TensorIteratorBaseEENKUlvE_clEvENKUlvE_clEvEUldE_EEvS4_RKT_EUliE_EEviT1_ --------------------------
	.section	.nv.info._ZN2at6native18elementwise_kernelILi128ELi4EZNS0_15gpu_kernel_implIZZZNS0_16ceil_kernel_cudaERNS_18TensorIteratorBaseEENKUlvE_clEvENKUlvE_clEvEUldE_EEvS4_RKT_EUliE_EEviT1_,"",@"SHT_CUDA_INFO"
	.sectionflags	@""
	.align	4


	//----- nvinfo : EIATTR_CUDA_API_VERSION
	.align		4
        /*0000*/ 	.byte	0x04, 0x37
        /*0002*/ 	.short	(.L_5599 - .L_5598)
.L_5598:
        /*0004*/ 	.word	0x00000082


	//----- nvinfo : EIATTR_KPARAM_INFO
	.align		4
.L_5599:
        /*0008*/ 	.byte	0x04, 0x17
        /*000a*/ 	.short	(.L_5601 - .L_5600)
.L_5600:
        /*000c*/ 	.word	0x00000000
        /*0010*/ 	.short	0x0001
        /*0012*/ 	.short	0x0008
        /*0014*/ 	.byte	0x00, 0xf0, 0x61, 0x08


	//----- nvinfo : EIATTR_KPARAM_INFO
	.align		4
.L_5601:
        /*0018*/ 	.byte	0x04, 0x17
        /*001a*/ 	.short	(.L_5603 - .L_5602)
.L_5602:
        /*001c*/ 	.word	0x00000000
        /*0020*/ 	.short	0x0000
        /*0022*/ 	.short	0x0000
        /*0024*/ 	.byte	0x00, 0xf0, 0x11, 0x00


	//----- nvinfo : EIATTR_SPARSE_MMA_MASK
	.align		4
.L_5603:
        /*0028*/ 	.byte	0x03, 0x50
        /*002a*/ 	.short	0x0000


	//----- nvinfo : EIATTR_MAXREG_COUNT
	.align		4
        /*002c*/ 	.byte	0x03, 0x1b
        /*002e*/ 	.short	0x0080


	//----- nvinfo : EIATTR_EXTERNS
	.align		4
        /*0030*/ 	.byte	0x04, 0x0f
        /*0032*/ 	.short	(.L_5605 - .L_5604)


	//   ....[0]....
	.align		4
.L_5604:
        /*0034*/ 	.word	index@(__assertfail)


	//----- nvinfo : EIATTR_MERCURY_ISA_VERSION
	.align		4
.L_5605:
        /*0038*/ 	.byte	0x03, 0x5f
        /*003a*/ 	.short	0x0101


	//----- nvinfo : EIATTR_SYSCALL_OFFSETS
	.align		4
        /*003c*/ 	.byte	0x04, 0x46
        /*003e*/ 	.short	(.L_5607 - .L_5606)


	//   ....[0]....
.L_5606:
        /*0040*/ 	.word	0x00002250


	//   ....[1]....
        /*0044*/ 	.word	0x00003380


	//   ....[2]....
        /*0048*/ 	.word	0x00005610


	//   ....[3]....
        /*004c*/ 	.word	0x00006740


	//   ....[4]....
        /*0050*/ 	.word	0x000089c0


	//   ....[5]....
        /*0054*/ 	.word	0x00009af0


	//   ....[6]....
        /*0058*/ 	.word	0x0000bd60


	//   ....[7]....
        /*005c*/ 	.word	0x0000ce90


	//----- nvinfo : EIATTR_EXIT_INSTR_OFFSETS
	.align		4
.L_5607:
        /*0060*/ 	.byte	0x04, 0x1c
        /*0062*/ 	.short	(.L_5609 - .L_5608)


	//   ....[0]....
.L_5608:
        /*0064*/ 	.word	0x00009ba0


	//   ....[1]....
        /*0068*/ 	.word	0x0000bed0


	//   ....[2]....
        /*006c*/ 	.word	0x0000bf10


	//   ....[3]....
        /*0070*/ 	.word	0x0000bfa0


	//   ....[4]....
        /*0074*/ 	.word	0x0000bfd0


	//   ....[5]....
        /*0078*/ 	.word	0x0000c000


	//   ....[6]....
        /*007c*/ 	.word	0x0000c0d0


	//   ....[7]....
        /*0080*/ 	.word	0x0000c150


	//   ....[8]....
        /*0084*/ 	.word	0x0000c230


	//   ....[9]....
        /*0088*/ 	.word	0x0000c2c0


	//   ....[10]....
        /*008c*/ 	.word	0x0000c2e0


	//   ....[11]....
        /*0090*/ 	.word	0x0000c3a0


	//   ....[12]....
        /*0094*/ 	.word	0x0000c3d0


	//   ....[13]....
        /*0098*/ 	.word	0x0000c5a0


	//   ....[14]....
        /*009c*/ 	.word	0x0000c740


	//   ....[15]....
        /*00a0*/ 	.word	0x0000c7c0


	//   ....[16]....
        /*00a4*/ 	.word	0x0000c870


	//   ....[17]....
        /*00a8*/ 	.word	0x0000ca30


	//   ....[18]....
        /*00ac*/ 	.word	0x0000cbf0


	//   ....[19]....
        /*00b0*/ 	.word	0x0000cd90


	//   ....[20]....
        /*00b4*/ 	.word	0x0000cea0


	//   ....[21]....
        /*00b8*/ 	.word	0x0000ced0


	//   ....[22]....
        /*00bc*/ 	.word	0x0000cf00


	//----- nvinfo : EIATTR_MAX_THREADS
	.align		4
.L_5609:
        /*00c0*/ 	.byte	0x04, 0x05
        /*00c2*/ 	.short	(.L_5611 - .L_5610)
.L_5610:
        /*00c4*/ 	.word	0x00000080
        /*00c8*/ 	.word	0x00000001
        /*00cc*/ 	.word	0x00000001


	//----- nvinfo : EIATTR_CRS_STACK_SIZE
	.align		4
.L_5611:
        /*00d0*/ 	.byte	0x04, 0x1e
        /*00d2*/ 	.short	(.L_5613 - .L_5612)
.L_5612:
        /*00d4*/ 	.word	0x00000000


	//----- nvinfo : EIATTR_CBANK_PARAM_SIZE
	.align		4
.L_5613:
        /*00d8*/ 	.byte	0x03, 0x19
        /*00da*/ 	.short	0x0220


	//----- nvinfo : EIATTR_PARAM_CBANK
	.align		4
        /*00dc*/ 	.byte	0x04, 0x0a
        /*00de*/ 	.short	(.L_5615 - .L_5614)
	.align		4
.L_5614:
        /*00e0*/ 	.word	index@(.nv.constant0._ZN2at6native18elementwise_kernelILi128ELi4EZNS0_15gpu_kernel_implIZZZNS0_16ceil_kernel_cudaERNS_18TensorIteratorBaseEENKUlvE_clEvENKUlvE_clEvEUldE_EEvS4_RKT_EUliE_EEviT1_)
        /*00e4*/ 	.short	0x0210
        /*00e6*/ 	.short	0x0220


	//----- nvinfo : EIATTR_SW_WAR
	.align		4
.L_5615:
        /*00e8*/ 	.byte	0x04, 0x36
        /*00ea*/ 	.short	(.L_5617 - .L_5616)
.L_5616:
        /*00ec*/ 	.word	0x00000008
.L_5617:


//--------------------- .nv.info._ZN2at6native27unrolled_elementwise_kernelIZZZNS0_16ceil_kernel_cudaERNS_18TensorIteratorBaseEENKUlvE_clEvENKUlvE_clEvEUldE_St5arrayIPcLm2EELi4E23TrivialOffsetCalculatorILi1EjESB_NS0_6memory12LoadWithCastILi1EEENSC_13StoreWithCastILi1EEEEEviT_T0_T2_T3_T4_T5_ --------------------------
	.section	.nv.info._ZN2at6native27unrolled_elementwise_kernelIZZZNS0_16ceil_kernel_cudaERNS_18TensorIteratorBaseEENKUlvE_clEvENKUlvE_clEvEUldE_St5arrayIPcLm2EELi4E23TrivialOffsetCalculatorILi1EjESB_NS0_6memory12LoadWithCastILi1EEENSC_13StoreWithCastILi1EEEEEviT_T0_T2_T3_T4_T5_,"",@"SHT_CUDA_INFO"
	.sectionflags	@""
	.align	4


	//----- nvinfo : EIATTR_CUDA_API_VERSION
	.align		4
        /*0000*/ 	.byte	0x04, 0x37
        /*0002*/ 	.short	(.L_5619 - .L_5618)
.L_5618:
        /*0004*/ 	.word	0x00000082


	//----- nvinfo : EIATTR_KPARAM_INFO
	.align		4
.L_5619:
        /*0008*/ 	.byte	0x04, 0x17
        /*000a*/ 	.short	(.L_5621 - .L_5620)
.L_5620:
        /*000c*/ 	.word	0x00000000
        /*0010*/ 	.short	0x0006
        /*0012*/ 	.short	0x0024
        /*0014*/ 	.byte	0x00, 0xf0, 0x21, 0x00


	//----- nvinfo : EIATTR_KPARAM_INFO
	.align		4
.L_5621:
        /*0018*/ 	.byte	0x04, 0x17
        /*001a*/ 	.short	(.L_5623 - .L_5622)
.L_5622:
        /*001c*/ 	.word	0x00000000
        /*0020*/ 	.short	0x0005
        /*0022*/ 	.short	0x001c
        /*0024*/ 	.byte	0x00, 0xf0, 0x21, 0x00


	//----- nvinfo : EIATTR_KPARAM_INFO
	.align		4
.L_5623:
        /*0028*/ 	.byte	0x04, 0x17
        /*002a*/ 	.short	(.L_5625 - .L_5624)
.L_5624:
        /*002c*/ 	.word	0x00000000
        /*0030*/ 	.short	0x0004
        /*0032*/ 	.short	0x0019
        /*0034*/ 	.byte	0x00, 0xf0, 0x05, 0x00


	//----- nvinfo : EIATTR_KPARAM_INFO
	.align		4
.L_5625:
        /*0038*/ 	.byte	0x04, 0x17
        /*003a*/ 	.short	(.L_5627 - .L_5626)
.L_5626:
        /*003c*/ 	.word	0x00000000
        /*0040*/ 	.short	0x0003
        /*0042*/ 	.short	0x0018
        /*0044*/ 	.byte	0x00, 0xf0, 0x05, 0x00


	//----- nvinfo : EIATTR_KPARAM_INFO
	.align		4
.L_5627:
        /*0048*/ 	.byte	0x04, 0x17
        /*004a*/ 	.short	(.L_5629 - .L_5628)
.L_5628:
        /*004c*/ 	.word	0x00000000
        /*0050*/ 	.short	0x0002
        /*0052*/ 	.short	0x0008
        /*0054*/ 	.byte	0x00, 0xf0, 0x41, 0x00


	//----- nvinfo : EIATTR_KPARAM_INFO
	.align		4
.L_5629:
        /*0058*/ 	.byte	0x04, 0x17
        /*005a*/ 	.short	(.L_5631 - .L_5630)
.L_5630:
        /*005c*/ 	.word	0x00000000
        /*0060*/ 	.short	0x0001
        /*0062*/ 	.short	0x0004
        /*0064*/ 	.byte	0x00, 0xf0, 0x05, 0x00


	//----- nvinfo : EIATTR_KPARAM_INFO
	.align		4
.L_5631:
        /*0068*/ 	.byte	0x04, 0x17
        /*006a*/ 	.short	(.L_5633 - .L_5632)
.L_5632:
        /*006c*/ 	.word	0x00000000
        /*0070*/ 	.short	0x0000
        /*0072*/ 	.short	0x0000
        /*0074*/ 	.byte	0x00, 0xf0, 0x11, 0x00


	//----- nvinfo : EIATTR_SPARSE_MMA_MASK
	.align		4
.L_5633:
        /*0078*/ 	.byte	0x03, 0x50
        /*007a*/ 	.short	0x0000


	//----- nvinfo : EIATTR_MAXREG_COUNT
	.align		4
        /*007c*/ 	.byte	0x03, 0x1b
        /*007e*/ 	.short	0x00ff


	//----- nvinfo : EIATTR_EXTERNS
	.align		4
        /*0080*/ 	.byte	0x04, 0x0f
        /*0082*/ 	.short	(.L_5635 - .L_5634)


	//   ....[0]....
	.align		4
.L_5634:
        /*0084*/ 	.word	index@(__assertfail)


	//----- nvinfo : EIATTR_MERCURY_ISA_VERSION
	.align		4
.L_5635:
        /*0088*/ 	.byte	0x03, 0x5f
        /*008a*/ 	.short	0x0101


	//----- nvinfo : EIATTR_SYSCALL_OFFSETS
	.align		4
        /*008c*/ 	.byte	0x04, 0x46
        /*008e*/ 	.short	(.L_5637 - .L_5636)


	//   ....[0]....
.L_5636:
        /*0090*/ 	.word	0x00000f80


	//   ....[1]....
        /*0094*/ 	.word	0x00001f20


	//   ....[2]....
        /*0098*/ 	.word	0x00002ed0


	//   ....[3]....
        /*009c*/ 	.word	0x00003e50


	//   ....[4]....
        /*00a0*/ 	.word	0x000051d0


	//   ....[5]....
        /*00a4*/ 	.word	0x00006390


	//   ....[6]....
        /*00a8*/ 	.word	0x00007510


	//   ....[7]....
        /*00ac*/ 	.word	0x000086b0


	//----- nvinfo : EIATTR_EXIT_INSTR_OFFSETS
	.align		4
.L_5637:
        /*00b0*/ 	.byte	0x04, 0x1c
        /*00b2*/ 	.short	(.L_5639 - .L_5638)


	//   ....[0]....
.L_5638:
        /*00b4*/ 	.word	0x000075b0


	//   ....[1]....
        /*00b8*/ 	.word	0x000076f0


	//   ....[2]....
        /*00bc*/ 	.word	0x00007730


	//   ....[3]....
        /*00c0*/ 	.word	0x000077c0


	//   ....[4]....
        /*00c4*/ 	.word	0x000077f0


	//   ....[5]....
        /*00c8*/ 	.word	0x00007820


	//   ....[6]....
        /*00cc*/ 	.word	0x000078f0


	//   ....[7]....
        /*00d0*/ 	.word	0x00007970


	//   ....[8]....
        /*00d4*/ 	.word	0x00007a50


	//   ....[9]....
        /*00d8*/ 	.word	0x00007ae0


	//   ....[10]....
        /*00dc*/ 	.word	0x00007b00


	//   ....[11]....
        /*00e0*/ 	.word	0x00007bc0


	//   ....[12]....
        /*00e4*/ 	.word	0x00007bf0


	//   ....[13]....
        /*00e8*/ 	.word	0x00007dc0


	//   ....[14]....
        /*00ec*/ 	.word	0x00007f60


	//   ....[15]....
        /*00f0*/ 	.word	0x00007fe0


	//   ....[16]....
        /*00f4*/ 	.word	0x00008090


	//   ....[17]....
        /*00f8*/ 	.word	0x00008250


	//   ....[18]....
        /*00fc*/ 	.word	0x00008410


	//   ....[19]....
        /*0100*/ 	.word	0x000085b0


	//   ....[20]....
        /*0104*/ 	.word	0x000086c0


	//   ....[21]....
        /*0108*/ 	.word	0x000086f0


	//   ....[22]....
        /*010c*/ 	.word	0x00008720


	//----- nvinfo : EIATTR_MAX_THREADS
	.align		4
.L_5639:
        /*0110*/ 	.byte	0x04, 0x05
        /*0112*/ 	.short	(.L_5641 - .L_5640)
.L_5640:
        /*0114*/ 	.word	0x00000080
        /*0118*/ 	.word	0x00000001
        /*011c*/ 	.word	0x00000001


	//----- nvinfo : EIATTR_CRS_STACK_SIZE
	.align		4
.L_5641:
        /*0120*/ 	.byte	0x04, 0x1e
        /*0122*/ 	.short	(.L_5643 - .L_5642)
.L_5642:
        /*0124*/ 	.word	0x00000000


	//----- nvinfo : EIATTR_CBANK_PARAM_SIZE
	.align		4
.L_5643:
        /*0128*/ 	.byte	0x03, 0x19
        /*012a*/ 	.short	0x002c


	//----- nvinfo : EIATTR_PARAM_CBANK
	.align		4
        /*012c*/ 	.byte	0x04, 0x0a
        /*012e*/ 	.short	(.L_5645 - .L_5644)
	.align		4
.L_5644:
        /*0130*/ 	.word	index@(.nv.constant0._ZN2at6native27unrolled_elementwise_kernelIZZZNS0_16ceil_kernel_cudaERNS_18TensorIteratorBaseEENKUlvE_clEvENKUlvE_clEvEUldE_St5arrayIPcLm2EELi4E23TrivialOffsetCalculatorILi1EjESB_NS0_6memory12LoadWithCastILi1EEENSC_13StoreWithCastILi1EEEEEviT_T0_T2_T3_T4_T5_)
        /*0134*/ 	.short	0x0210
        /*0136*/ 	.short	0x002c


	//----- nvinfo : EIATTR_SW_WAR
	.align		4
.L_5645:
        /*0138*/ 	.byte	0x04, 0x36
        /*013a*/ 	.short	(.L_5647 - .L_5646)
.L_5646:
        /*013c*/ 	.word	0x00000008
.L_5647:


//--------------------- .nv.info._ZN2at6native18elementwise_kernelILi128ELi2EZNS0_22gpu_kernel_impl_nocastIZZZNS0_16ceil_kernel_cudaERNS_18TensorIteratorBaseEENKUlvE_clEvENKUlvE_clEvEUldE_EEvS4_RKT_EUliE_EEviT1_ --------------------------
	.section	.nv.info._ZN2at6native18elementwise_kernelILi128ELi2EZNS0_22gpu_kernel_impl_nocastIZZZNS0_16ceil_kernel_cudaERNS_18TensorIteratorBaseEENKUlvE_clEvENKUlvE_clEvEUldE_EEvS4_RKT_EUliE_EEviT1_,"",@"SHT_CUDA_INFO"
	.sectionflags	@""
	.align	4


	//----- nvinfo : EIATTR_CUDA_API_VERSION
	.align		4
        /*0000*/ 	.byte	0x04, 0x37
        /*0002*/ 	.short	(.L_5649 - .L_5648)
.L_5648:
        /*0004*/ 	.word	0x00000082


	//----- nvinfo : EIATTR_KPARAM_INFO
	.align		4
.L_5649:
        /*0008*/ 	.byte	0x04, 0x17
        /*000a*/ 	.short	(.L_5651 - .L_5650)
.L_5650:
        /*000c*/ 	.word	0x00000000
        /*0010*/ 	.short	0x0001
        /*0012*/ 	.short	0x0008
        /*0014*/ 	.byte	0x00, 0xf0, 0x61, 0x08


	//----- nvinfo : EIATTR_KPARAM_INFO
	.align		4
.L_5651:
        /*0018*/ 	.byte	0x04, 0x17
        /*001a*/ 	.short	(.L_5653 - .L_5652)
.L_5652:
        /*001c*/ 	.word	0x00000000
        /*0020*/ 	.short	0x0000
        /*0022*/ 	.short	0x0000
        /*0024*/ 	.byte	0x00, 0xf0, 0x11, 0x00


	//----- nvinfo : EIATTR_SPARSE_MMA_MASK
	.align		4
.L_5653:
        /*0028*/ 	.byte	0x03, 0x50
        /*002a*/ 	.short	0x0000


	//----- nvinfo : EIATTR_MAXREG_COUNT
	.align		4
        /*002c*/ 	.byte	0x03, 0x1b
        /*002e*/ 	.short	0x0080


	//----- nvinfo : EIATTR_MERCURY_ISA_VERSION
	.align		4
        /*0030*/ 	.byte	0x03, 0x5f
        /*0032*/ 	.short	0x0101


	//----- nvinfo : EIATTR_EXIT_INSTR_OFFSETS
	.align		4
        /*0034*/ 	.byte	0x04, 0x1c
        /*0036*/ 	.short	(.L_5655 - .L_5654)


	//   ....[0]....
.L_5654:
        /*0038*/ 	.word	0x00001440


	//   ....[1]....
        /*003c*/ 	.word	0x000027d0


	//----- nvinfo : EIATTR_MAX_THREADS
	.align		4
.L_5655:
        /*0040*/ 	.byte	0x04, 0x05
        /*0042*/ 	.short	(.L_5657 - .L_5656)
.L_5656:
        /*0044*/ 	.word	0x00000080
        /*0048*/ 	.word	0x00000001
        /*004c*/ 	.word	0x00000001


	//----- nvinfo : EIATTR_CRS_STACK_SIZE
	.align		4
.L_5657:
        /*0050*/ 	.byte	0x04, 0x1e
        /*0052*/ 	.short	(.L_5659 - .L_5658)
.L_5658:
        /*0054*/ 	.word	0x00000000


	//----- nvinfo : EIATTR_CBANK_PARAM_SIZE
	.align		4
.L_5659:
        /*0058*/ 	.byte	0x03, 0x19
        /*005a*/ 	.short	0x0220


	//----- nvinfo : EIATTR_PARAM_CBANK
	.align		4
        /*005c*/ 	.byte	0x04, 0x0a
        /*005e*/ 	.short	(.L_5661 - .L_5660)
	.align		4
.L_5660:
        /*0060*/ 	.word	index@(.nv.constant0._ZN2at6native18elementwise_kernelILi128ELi2EZNS0_22gpu_kernel_impl_nocastIZZZNS0_16ceil_kernel_cudaERNS_18TensorIteratorBaseEENKUlvE_clEvENKUlvE_clEvEUldE_EEvS4_RKT_EUliE_EEviT1_)
        /*0064*/ 	.short	0x0210
        /*0066*/ 	.short	0x0220


	//----- nvinfo : EIATTR_SW_WAR
	.align		4
.L_5661:
        /*0068*/ 	.byte	0x04, 0x36
        /*006a*/ 	.short	(.L_5663 - .L_5662)
.L_5662:
        /*006c*/ 	.word	0x00000008
.L_5663:


//--------------------- .nv.info._ZN2at6native27unrolled_elementwise_kernelIZZZNS0_16ceil_kernel_cudaERNS_18TensorIteratorBaseEENKUlvE_clEvENKUlvE_clEvEUldE_St5arrayIPcLm2EELi4E23TrivialOffsetCalculatorILi1EjESB_NS0_6memory15LoadWithoutCastENSC_16StoreWithoutCastEEEviT_T0_T2_T3_T4_T5_ --------------------------
	.section	.nv.info._ZN2at6native27unrolled_elementwise_kernelIZZZNS0_16ceil_kernel_cudaERNS_18TensorIteratorBaseEENKUlvE_clEvENKUlvE_clEvEUldE_St5arrayIPcLm2EELi4E23TrivialOffsetCalculatorILi1EjESB_NS0_6memory15LoadWithoutCastENSC_16StoreWithoutCastEEEviT_T0_T2_T3_T4_T5_,"",@"SHT_CUDA_INFO"
	.sectionflags	@""
	.align	4


	//----- nvinfo : EIATTR_CUDA_API_VERSION
	.align		4
        /*0000*/ 	.byte	0x04, 0x37
        /*0002*/ 	.short	(.L_5665 - .L_5664)
.L_5664:
        /*0004*/ 	.word	0x00000082


	//----- nvinfo : EIATTR_KPARAM_INFO
	.align		4
.L_5665:
        /*0008*/ 	.byte	0x04, 0x17
        /*000a*/ 	.short	(.L_5667 - .L_5666)
.L_5666:
        /*000c*/ 	.word	0x00000000
        /*0010*/ 	.short	0x0006
        /*0012*/ 	.short	0x001b
        /*0014*/ 	.byte	0x00, 0xf0, 0x05, 0x00


	//----- nvinfo : EIATTR_KPARAM_INFO
	.align		4
.L_5667:
        /*0018*/ 	.byte	0x04, 0x17
        /*001a*/ 	.short	(.L_5669 - .L_5668)
.L_5668:
        /*001c*/ 	.word	0x00000000
        /*0020*/ 	.short	0x0005
        /*0022*/ 	.short	0x001a
        /*0024*/ 	.byte	0x00, 0xf0, 0x05, 0x00


	//----- nvinfo : EIATTR_KPARAM_INFO
	.align		4
.L_5669:
        /*0028*/ 	.byte	0x04, 0x17
        /*002a*/ 	.short	(.L_5671 - .L_5670)
.L_5670:
        /*002c*/ 	.word	0x00000000
        /*0030*/ 	.short	0x0004
        /*0032*/ 	.short	0x0019
        /*0034*/ 	.byte	0x00, 0xf0, 0x05, 0x00


	//----- nvinfo : EIATTR_KPARAM_INFO
	.align		4
.L_5671:
        /*0038*/ 	.byte	0x04, 0x17
        /*003a*/ 	.short	(.L_5673 - .L_5672)
.L_5672:
        /*003c*/ 	.word	0x00000000
        /*0040*/ 	.short	0x0003
        /*0042*/ 	.short	0x0018
        /*0044*/ 	.byte	0x00, 0xf0, 0x05, 0x00


	//----- nvinfo : EIATTR_KPARAM_INFO
	.align		4
.L_5673:
        /*0048*/ 	.byte	0x04, 0x17
        /*004a*/ 	.short	(.L_5675 - .L_5674)
.L_5674:
        /*004c*/ 	.word	0x00000000
        /*0050*/ 	.short	0x0002
        /*0052*/ 	.short	0x0008
        /*0054*/ 	.byte	0x00, 0xf0, 0x41, 0x00


	//----- nvinfo : EIATTR_KPARAM_INFO
	.align		4
.L_5675:
        /*0058*/ 	.byte	0x04, 0x17
        /*005a*/ 	.short	(.L_5677 - .L_5676)
.L_5676:
        /*005c*/ 	.word	0x00000000
        /*0060*/ 	.short	0x0001
        /*0062*/ 	.short	0x0004
        /*0064*/ 	.byte	0x00, 0xf0, 0x05, 0x00


	//----- nvinfo : EIATTR_KPARAM_INFO
	.align		4
.L_5677:
        /*0068*/ 	.byte	0x04, 0x17
        /*006a*/ 	.short	(.L_5679 - .L_5678)
.L_5678:
        /*006c*/ 	.word	0x00000000
        /*0070*/ 	.short	0x0000
        /*0072*/ 	.short	0x0000
        /*0074*/ 	.byte	0x00, 0xf0, 0x11, 0x00


	//----- nvinfo : EIATTR_SPARSE_MMA_MASK
	.align		4
.L_5679:
        /*0078*/ 	.byte	0x03, 0x50
        /*007a*/ 	.short	0x0000


	//----- nvinfo : EIATTR_MAXREG_COUNT
	.align		4
        /*007c*/ 	.byte	0x03, 0x1b
        /*007e*/ 	.short	0x00ff


	//----- nvinfo : EIATTR_MERCURY_ISA_VERSION
	.align		4
        /*0080*/ 	.byte	0x03, 0x5f
        /*0082*/ 	.short	0x0101


	//----- nvinfo : EIATTR_EXIT_INSTR_OFFSETS
	.align		4
        /*0084*/ 	.byte	0x04, 0x1c
        /*0086*/ 	.short	(.L_5681 - .L_5680)


	//   ....[0]....
.L_5680:
        /*0088*/ 	.word	0x000003f0


	//   ....[1]....
        /*008c*/ 	.word	0x00000460


	//----- nvinfo : EIATTR_MAX_THREADS
	.align		4
.L_5681:
        /*0090*/ 	.byte	0x04, 0x05
        /*0092*/ 	.short	(.L_5683 - .L_5682)
.L_5682:
        /*0094*/ 	.word	0x00000080
        /*0098*/ 	.word	0x00000001
        /*009c*/ 	.word	0x00000001


	//----- nvinfo : EIATTR_CRS_STACK_SIZE
	.align		4
.L_5683:
        /*00a0*/ 	.byte	0x04, 0x1e
        /*00a2*/ 	.short	(.L_5685 - .L_5684)
.L_5684:
        /*00a4*/ 	.word	0x00000000


	//----- nvinfo : EIATTR_CBANK_PARAM_SIZE
	.align		4
.L_5685:
        /*00a8*/ 	.byte	0x03, 0x19
        /*00aa*/ 	.short	0x001c


	//----- nvinfo : EIATTR_PARAM_CBANK
	.align		4
        /*00ac*/ 	.byte	0x04, 0x0a
        /*00ae*/ 	.short	(.L_5687 - .L_5686)
	.align		4
.L_5686:
        /*00b0*/ 	.word	index@(.nv.constant0._ZN2at6native27unrolled_elementwise_kernelIZZZNS0_16ceil_kernel_cudaERNS_18TensorIteratorBaseEENKUlvE_clEvENKUlvE_clEvEUldE_St5arrayIPcLm2EELi4E23TrivialOffsetCalculatorILi1EjESB_NS0_6memory15LoadWithoutCastENSC_16StoreWithoutCastEEEviT_T0_T2_T3_T4_T5_)
        /*00b4*/ 	.short	0x0210
        /*00b6*/ 	.short	0x001c


	//----- nvinfo : EIATTR_SW_WAR
	.align		4
.L_5687:
        /*00b8*/ 	.byte	0x04, 0x36
        /*00ba*/ 	.short	(.L_5689 - .L_5688)
.L_5688:
        /*00bc*/ 	.word	0x00000008
.L_5689:


//--------------------- .nv.info._ZN2at6native29vectorized_elementwise_kernelILi2EZZZNS0_16ceil_kernel_cudaERNS_18TensorIteratorBaseEENKUlvE_clEvENKUlvE_clEvEUldE_St5arrayIPcLm2EEEEviT0_T1_ --------------------------
	.section	.nv.info._ZN2at6native29vectorized_elementwise_kernelILi2EZZZNS0_16ceil_kernel_cudaERNS_18TensorIteratorBaseEENKUlvE_clEvENKUlvE_clEvEUldE_St5arrayIPcLm2EEEEviT0_T1_,"",@"SHT_CUDA_INFO"
	.sectionflags	@""
	.align	4


	//----- nvinfo : EIATTR_CUDA_API_VERSION
	.align		4
        /*0000*/ 	.byte	0x04, 0x37
        /*0002*/ 	.short	(.L_5691 - .L_5690)
.L_5690:
        /*0004*/ 	.word	0x00000082


	//----- nvinfo : EIATTR_KPARAM_INFO
	.align		4
.L_5691:
        /*0008*/ 	.byte	0x04, 0x17
        /*000a*/ 	.short	(.L_5693 - .L_5692)
.L_5692:
        /*000c*/ 	.word	0x00000000
        /*0010*/ 	.short	0x0002
        /*0012*/ 	.short	0x0008
        /*0014*/ 	.byte	0x00, 0xf0, 0x41, 0x00


	//----- nvinfo : EIATTR_KPARAM_INFO
	.align		4
.L_5693:
        /*0018*/ 	.byte	0x04, 0x17
        /*001a*/ 	.short	(.L_5695 - .L_5694)
.L_5694:
        /*001c*/ 	.word	0x00000000
        /*0020*/ 	.short	0x0001
        /*0022*/ 	.short	0x0004
        /*0024*/ 	.byte	0x00, 0xf0, 0x05, 0x00


	//----- nvinfo : EIATTR_KPARAM_INFO
	.align		4
.L_5695:
        /*0028*/ 	.byte	0x04, 0x17
        /*002a*/ 	.short	(.L_5697 - .L_5696)
.L_5696:
        /*002c*/ 	.word	0x00000000
        /*0030*/ 	.short	0x0000
        /*0032*/ 	.short	0x0000
        /*0034*/ 	.byte	0x00, 0xf0, 0x11, 0x00


	//----- nvinfo : EIATTR_SPARSE_MMA_MASK
	.align		4
.L_5697:
        /*0038*/ 	.byte	0x03, 0x50
        /*003a*/ 	.short	0x0000


	//----- nvinfo : EIATTR_MAXREG_COUNT
	.align		4
        /*003c*/ 	.byte	0x03, 0x1b
        /*003e*/ 	.short	0x00ff


	//----- nvinfo : EIATTR_MERCURY_ISA_VERSION
	.align		4
        /*0040*/ 	.byte	0x03, 0x5f
        /*0042*/ 	.short	0x0101


	//----- nvinfo : EIATTR_EXIT_INSTR_OFFSETS
	.align		4
        /*0044*/ 	.byte	0x04, 0x1c
        /*0046*/ 	.short	(.L_5699 - .L_5698)


	//   ....[0]....
.L_5698:
        /*0048*/ 	.word	0x000001f0


	//   ....[1]....
        /*004c*/ 	.word	0x00000a50


	//   ....[2]....
        /*0050*/ 	.word	0x00000aa0


	//----- nvinfo : EIATTR_MAX_THREADS
	.align		4
.L_5699:
        /*0054*/ 	.byte	0x04, 0x05
        /*0056*/ 	.short	(.L_5701 - .L_5700)
.L_5700:
        /*0058*/ 	.word	0x00000080
        /*005c*/ 	.word	0x00000001
        /*0060*/ 	.word	0x00000001


	//----- nvinfo : EIATTR_CRS_STACK_SIZE
	.align		4
.L_5701:
        /*0064*/ 	.byte	0x04, 0x1e
        /*0066*/ 	.short	(.L_5703 - .L_5702)
.L_5702:
        /*0068*/ 	.word	0x00000000


	//----- nvinfo : EIATTR_CBANK_PARAM_SIZE
	.align		4
.L_5703:
        /*006c*/ 	.byte	0x03, 0x19
        /*006e*/ 	.short	0x0018


	//----- nvinfo : EIATTR_PARAM_CBANK
	.align		4
        /*0070*/ 	.byte	0x04, 0x0a
        /*0072*/ 	.short	(.L_5705 - .L_5704)
	.align		4
.L_5704:
        /*0074*/ 	.word	index@(.nv.constant0._ZN2at6native29vectorized_elementwise_kernelILi2EZZZNS0_16ceil_kernel_cudaERNS_18TensorIteratorBaseEENKUlvE_clEvENKUlvE_clEvEUldE_St5arrayIPcLm2EEEEviT0_T1_)
        /*0078*/ 	.short	0x0210
        /*007a*/ 	.short	0x0018


	//----- nvinfo : EIATTR_SW_WAR
	.align		4
.L_5705:
        /*007c*/ 	.byte	0x04, 0x36
        /*007e*/ 	.short	(.L_5707 - .L_5706)
.L_5706:
        /*0080*/ 	.word	0x00000008
.L_5707:


//--------------------- .nv.info._ZN2at6native29vectorized_elementwise_kernelILi4EZZZNS0_16ceil_kernel_cudaERNS_18TensorIteratorBaseEENKUlvE_clEvENKUlvE_clEvEUldE_St5arrayIPcLm2EEEEviT0_T1_ --------------------------
	.section	.nv.info._ZN2at6native29vectorized_elementwise_kernelILi4EZZZNS0_16ceil_kernel_cudaERNS_18TensorIteratorBaseEENKUlvE_clEvENKUlvE_clEvEUldE_St5arrayIPcLm2EEEEviT0_T1_,"",@"SHT_CUDA_INFO"
	.sectionflags	@""
	.align	4


	//----- nvinfo : EIATTR_CUDA_API_VERSION
	.align		4
        /*0000*/ 	.byte	0x04, 0x37
        /*0002*/ 	.short	(.L_5709 - .L_5708)
.L_5708:
        /*0004*/ 	.word	0x00000082


	//----- nvinfo : EIATTR_KPARAM_INFO
	.align		4
.L_5709:
        /*0008*/ 	.byte	0x04, 0x17
        /*000a*/ 	.short	(.L_5711 - .L_5710)
.L_5710:
        /*000c*/ 	.word	0x00000000
        /*0010*/ 	.short	0x0002
        /*0012*/ 	.short	0x0008
        /*0014*/ 	.byte	0x00, 0xf0, 0x41, 0x00


	//----- nvinfo : EIATTR_KPARAM_INFO
	.align		4
.L_5711:
        /*0018*/ 	.byte	0x04, 0x17
        /*001a*/ 	.short	(.L_5713 - .L_5712)
.L_5712:
        /*001c*/ 	.word	0x00000000
        /*0020*/ 	.short	0x0001
        /*0022*/ 	.short	0x0004
        /*0024*/ 	.byte	0x00, 0xf0, 0x05, 0x00


	//----- nvinfo : EIATTR_KPARAM_INFO
	.align		4
.L_5713:
        /*0028*/ 	.byte	0x04, 0x17
        /*002a*/ 	.short	(.L_5715 - .L_5714)
.L_5714:
        /*002c*/ 	.word	0x00000000
        /*0030*/ 	.short	0x0000
        /*0032*/ 	.short	0x0000
        /*0034*/ 	.byte	0x00, 0xf0, 0x11, 0x00


	//----- nvinfo : EIATTR_SPARSE_MMA_MASK
	.align		4
.L_5715:
        /*0038*/ 	.byte	0x03, 0x50
        /*003a*/ 	.short	0x0000


	//----- nvinfo : EIATTR_MAXREG_COUNT
	.align		4
        /*003c*/ 	.byte	0x03, 0x1b
        /*003e*/ 	.short	0x00ff


	//----- nvinfo : EIATTR_MERCURY_ISA_VERSION
	.align		4
        /*0040*/ 	.byte	0x03, 0x5f
        /*0042*/ 	.short	0x0101


	//----- nvinfo : EIATTR_EXIT_INSTR_OFFSETS
	.align		4
        /*0044*/ 	.byte	0x04, 0x1c
        /*0046*/ 	.short	(.L_5717 - .L_5716)


	//   ....[0]....
.L_5716:
        /*0048*/ 	.word	0x000001f0


	//   ....[1]....
        /*004c*/ 	.word	0x00000a50


	//   ....[2]....
        /*0050*/ 	.word	0x00000aa0


	//----- nvinfo : EIATTR_MAX_THREADS
	.align		4
.L_5717:
        /*0054*/ 	.byte	0x04, 0x05
        /*0056*/ 	.short	(.L_5719 - .L_5718)
.L_5718:
        /*0058*/ 	.word	0x00000080
        /*005c*/ 	.word	0x00000001
        /*0060*/ 	.word	0x00000001


	//----- nvinfo : EIATTR_CRS_STACK_SIZE
	.align		4
.L_5719:
        /*0064*/ 	.byte	0x04, 0x1e
        /*0066*/ 	.short	(.L_5721 - .L_5720)
.L_5720:
        /*0068*/ 	.word	0x00000000


	//----- nvinfo : EIATTR_CBANK_PARAM_SIZE
	.align		4
.L_5721:
        /*006c*/ 	.byte	0x03, 0x19
        /*006e*/ 	.short	0x0018


	//----- nvinfo : EIATTR_PARAM_CBANK
	.align		4
        /*0070*/ 	.byte	0x04, 0x0a
        /*0072*/ 	.short	(.L_5723 - .L_5722)
	.align		4
.L_5722:
        /*0074*/ 	.word	index@(.nv.constant0._ZN2at6native29vectorized_elementwise_kernelILi4EZZZNS0_16ceil_kernel_cudaERNS_18TensorIteratorBaseEENKUlvE_clEvENKUlvE_clEvEUldE_St5arrayIPcLm2EEEEviT0_T1_)
        /*0078*/ 	.short	0x0210
        /*007a*/ 	.short	0x0018


	//----- nvinfo : EIATTR_SW_WAR
	.align		4
.L_5723:
        /*007c*/ 	.byte	0x04, 0x36
        /*007e*/ 	.short	(.L_5725 - .L_5724)
.L_5724:
        /*0080*/ 	.word	0x00000008
.L_5725:


//--------------------- .nv.info._ZN2at6native29vectorized_elementwise_kernelILi8EZZZNS0_16ceil_kernel_cudaERNS_18TensorIteratorBaseEENKUlvE_clEvENKUlvE_clEvEUldE_St5arrayIPcLm2EEEEviT0_T1_ --------------------------
	.section	.nv.info._ZN2at6native29vectorized_elementwise_kernelILi8EZZZNS0_16ceil_kernel_cudaERNS_18TensorIteratorBaseEENKUlvE_clEvENKUlvE_clEvEUldE_St5arrayIPcLm2EEEEviT0_T1_,"",@"SHT_CUDA_INFO"
	.sectionflags	@""
	.align	4


	//----- nvinfo : EIATTR_CUDA_API_VERSION
	.align		4
        /*0000*/ 	.byte	0x04, 0x37
        /*0002*/ 	.short	(.L_5727 - .L_5726)
.L_5726:
        /*0004*/ 	.word	0x00000082


	//----- nvinfo : EIATTR_KPARAM_INFO
	.align		4
.L_5727:
        /*0008*/ 	.byte	0x04, 0x17
        /*000a*/ 	.short	(.L_5729 - .L_5728)
.L_5728:
        /*000c*/ 	.word	0x00000000
        /*0010*/ 	.short	0x0002
        /*0012*/ 	.short	0x0008
        /*0014*/ 	.byte	0x00, 0xf0, 0x41, 0x00


	//----- nvinfo : EIATTR_KPARAM_INFO
	.align		4
.L_5729:
        /*0018*/ 	.byte	0x04, 0x17
        /*001a*/ 	.short	(.L_5731 - .L_5730)
.L_5730:
        /*001c*/ 	.word	0x00000000
        /*0020*/ 	.short	0x0001
        /*0022*/ 	.short	0x0004
        /*0024*/ 	.byte	0x00, 0xf0, 0x05, 0x00


	//----- nvinfo : EIATTR_KPARAM_INFO
	.align		4
.L_5731:
        /*0028*/ 	.byte	0x04, 0x17
        /*002a*/ 	.short	(.L_5733 - .L_5732)
.L_5732:
        /*002c*/ 	.word	0x00000000
        /*0030*/ 	.short	0x0000
        /*0032*/ 	.short	0x0000
        /*0034*/ 	.byte	0x00, 0xf0, 0x11, 0x00


	//----- nvinfo : EIATTR_SPARSE_MMA_MASK
	.align		4
.L_5733:
        /*0038*/ 	.byte	0x03, 0x50
        /*003a*/ 	.short	0x0000


	//----- nvinfo : EIATTR_MAXREG_COUNT
	.align		4
        /*003c*/ 	.byte	0x03, 0x1b
        /*003e*/ 	.short	0x00ff


	//----- nvinfo : EIATTR_MERCURY_ISA_VERSION
	.align		4
        /*0040*/ 	.byte	0x03, 0x5f
        /*0042*/ 	.short	0x0101


	//----- nvinfo : EIATTR_EXIT_INSTR_OFFSETS
	.align		4
        /*0044*/ 	.byte	0x04, 0x1c
        /*0046*/ 	.short	(.L_5735 - .L_5734)


	//   ....[0]....
.L_5734:
        /*0048*/ 	.word	0x000001f0


	//   ....[1]....
        /*004c*/ 	.word	0x00000a50


	//   ....[2]....
        /*0050*/ 	.word	0x00000aa0


	//----- nvinfo : EIATTR_MAX_THREADS
	.align		4
.L_5735:
        /*0054*/ 	.byte	0x04, 0x05
        /*0056*/ 	.short	(.L_5737 - .L_5736)
.L_5736:
        /*0058*/ 	.word	0x00000080
        /*005c*/ 	.word	0x00000001
        /*0060*/ 	.word	0x00000001


	//----- nvinfo : EIATTR_CRS_STACK_SIZE
	.align		4
.L_5737:
        /*0064*/ 	.byte	0x04, 0x1e
        /*0066*/ 	.short	(.L_5739 - .L_5738)
.L_5738:
        /*0068*/ 	.word	0x00000000


	//----- nvinfo : EIATTR_CBANK_PARAM_SIZE
	.align		4
.L_5739:
        /*006c*/ 	.byte	0x03, 0x19
        /*006e*/ 	.short	0x0018


	//----- nvinfo : EIATTR_PARAM_CBANK
	.align		4
        /*0070*/ 	.byte	0x04, 0x0a
        /*0072*/ 	.short	(.L_5741 - .L_5740)
	.align		4
.L_5740:
        /*0074*/ 	.word	index@(.nv.constant0._ZN2at6native29vectorized_elementwise_kernelILi8EZZZNS0_16ceil_kernel_cudaERNS_18TensorIteratorBaseEENKUlvE_clEvENKUlvE_clEvEUldE_St5arrayIPcLm2EEEEviT0_T1_)
        /*0078*/ 	.short	0x0210
        /*007a*/ 	.short	0x0018


	//----- nvinfo : EIATTR_SW_WAR
	.align		4
.L_5741:
        /*007c*/ 	.byte	0x04, 0x36
        /*007e*/ 	.short	(.L_5743 - .L_5742)
.L_5742:
        /*0080*/ 	.word	0x00000008
.L_5743:


//--------------------- .nv.callgraph             --------------------------
	.section	.nv.callgraph,"",@"SHT_CUDA_CALLGRAPH"
	.align	4
	.sectionentsize	8
	.align		4
        /*0000*/ 	.word	0x00000000
	.align		4
        /*0004*/ 	.word	0xffffffff
	.align		4
        /*0008*/ 	.word	index@(_ZN2at6native18elementwise_kernelILi128ELi4EZNS0_15gpu_kernel_implIZZZNS0_17trunc_kernel_cudaERNS_18TensorIteratorBaseEENKUlvE_clEvENKUlvE2_clEvEUlN3c108BFloat16EE_EEvS4_RKT_EUliE_EEviT1_)
	.align		4
        /*000c*/ 	.word	index@(__assertfail)
	.align		4
        /*0010*/ 	.word	index@(_ZN2at6native27unrolled_elementwise_kernelIZZZNS0_17trunc_kernel_cudaERNS_18TensorIteratorBaseEENKUlvE_clEvENKUlvE2_clEvEUlN3c108BFloat16EE_St5arrayIPcLm2EELi4E23TrivialOffsetCalculatorILi1EjESD_NS0_6memory12LoadWithCastILi1EEENSE_13StoreWithCastILi1EEEEEviT_T0_T2_T3_T4_T5_)
	.align		4
        /*0014*/ 	.word	index@(__assertfail)
	.align		4
        /*0018*/ 	.word	index@(_ZN2at6native18elementwise_kernelILi128ELi4EZNS0_15gpu_kernel_implIZZZNS0_17trunc_kernel_cudaERNS_18TensorIteratorBaseEENKUlvE_clEvENKUlvE1_clEvEUlN3c104HalfEE_EEvS4_RKT_EUliE_EEviT1_)
	.align		4
        /*001c*/ 	.word	index@(__assertfail)
	.align		4
        /*0020*/ 	.word	index@(_ZN2at6native27unrolled_elementwise_kernelIZZZNS0_17trunc_kernel_cudaERNS_18TensorIteratorBaseEENKUlvE_clEvENKUlvE1_clEvEUlN3c104HalfEE_St5arrayIPcLm2EELi4E23TrivialOffsetCalculatorILi1EjESD_NS0_6memory12LoadWithCastILi1EEENSE_13StoreWithCastILi1EEEEEviT_T0_T2_T3_T4_T5_)
	.align		4
        /*0024*/ 	.word	index@(__assertfail)
	.align		4
        /*0028*/ 	.word	index@(_ZN2at6native18elementwise_kernelILi128ELi4EZNS0_15gpu_kernel_implIZZZNS0_17trunc_kernel_cudaERNS_18TensorIteratorBaseEENKUlvE_clEvENKUlvE0_clEvEUlfE_EEvS4_RKT_EUliE_EEviT1_)
	.align		4
        /*002c*/ 	.word	index@(__assertfail)
	.align		4
        /*0030*/ 	.word	index@(_ZN2at6native27unrolled_elementwise_kernelIZZZNS0_17trunc_kernel_cudaERNS_18TensorIteratorBaseEENKUlvE_clEvENKUlvE0_clEvEUlfE_St5arrayIPcLm2EELi4E23TrivialOffsetCalculatorILi1EjESB_NS0_6memory12LoadWithCastILi1EEENSC_13StoreWithCastILi1EEEEEviT_T0_T2_T3_T4_T5_)
	.align		4
        /*0034*/ 	.word	index@(__assertfail)
	.align		4
        /*0038*/ 	.word	index@(_ZN2at6native18elementwise_kernelILi128ELi4EZNS0_15gpu_kernel_implIZZZNS0_17trunc_kernel_cudaERNS_18TensorIteratorBaseEENKUlvE_clEvENKUlvE_clEvEUldE_EEvS4_RKT_EUliE_EEviT1_)
	.align		4
        /*003c*/ 	.word	index@(__assertfail)
	.align		4
        /*0040*/ 	.word	index@(_ZN2at6native27unrolled_elementwise_kernelIZZZNS0_17trunc_kernel_cudaERNS_18TensorIteratorBaseEENKUlvE_clEvENKUlvE_clEvEUldE_St5arrayIPcLm2EELi4E23TrivialOffsetCalculatorILi1EjESB_NS0_6memory12LoadWithCastILi1EEENSC_13StoreWithCastILi1EEEEEviT_T0_T2_T3_T4_T5_)
	.align		4
        /*0044*/ 	.word	index@(__assertfail)
	.align		4
        /*0048*/ 	.word	index@(_ZN2at6native18elementwise_kernelILi128ELi4EZNS0_15gpu_kernel_implIZZZNS0_26round_decimals_kernel_cudaERNS_18TensorIteratorBaseElENKUlvE_clEvENKUlvE2_clEvEUlN3c108BFloat16EE_EEvS4_RKT_EUliE_EEviT1_)
	.align		4
        /*004c*/ 	.word	index@(__assertfail)
	.align		4
        /*0050*/ 	.word	index@(_ZN2at6native27unrolled_elementwise_kernelIZZZNS0_26round_decimals_kernel_cudaERNS_18TensorIteratorBaseElENKUlvE_clEvENKUlvE2_clEvEUlN3c108BFloat16EE_St5arrayIPcLm2EELi4E23TrivialOffsetCalculatorILi1EjESD_NS0_6memory12LoadWithCastILi1EEENSE_13StoreWithCastILi1EEEEEviT_T0_T2_T3_T4_T5_)
	.align		4
        /*0054*/ 	.word	index@(__assertfail)
	.align		4
        /*0058*/ 	.word	index@(_ZN2at6native18elementwise_kernelILi128ELi4EZNS0_15gpu_kernel_implIZZZNS0_26round_decimals_kernel_cudaERNS_18TensorIteratorBaseElENKUlvE_clEvENKUlvE1_clEvEUlN3c104HalfEE_EEvS4_RKT_EUliE_EEviT1_)
	.align		4
        /*005c*/ 	.word	index@(__assertfail)
	.align		4
        /*0060*/ 	.word	index@(_ZN2at6native27unrolled_elementwise_kernelIZZZNS0_26round_decimals_kernel_cudaERNS_18TensorIteratorBaseElENKUlvE_clEvENKUlvE1_clEvEUlN3c104HalfEE_St5arrayIPcLm2EELi4E23TrivialOffsetCalculatorILi1EjESD_NS0_6memory12LoadWithCastILi1EEENSE_13StoreWithCastILi1EEEEEviT_T0_T2_T3_T4_T5_)
	.align		4
        /*0064*/ 	.word	index@(__assertfail)
	.align		4
        /*0068*/ 	.word	index@(_ZN2at6native18elementwise_kernelILi128ELi4EZNS0_15gpu_kernel_implIZZZNS0_26round_decimals_kernel_cudaERNS_18TensorIteratorBaseElENKUlvE_clEvENKUlvE0_clEvEUlfE_EEvS4_RKT_EUliE_EEviT1_)
	.align		4
        /*006c*/ 	.word	index@(__assertfail)
	.align		4
        /*0070*/ 	.word	index@(_ZN2at6native27unrolled_elementwise_kernelIZZZNS0_26round_decimals_kernel_cudaERNS_18TensorIteratorBaseElENKUlvE_clEvENKUlvE0_clEvEUlfE_St5arrayIPcLm2EELi4E23TrivialOffsetCalculatorILi1EjESB_NS0_6memory12LoadWithCastILi1EEENSC_13StoreWithCastILi1EEEEEviT_T0_T2_T3_T4_T5_)
	.align		4
        /*0074*/ 	.word	index@(__assertfail)
	.align		4
        /*0078*/ 	.word	index@(_ZN2at6native18elementwise_kernelILi128ELi4EZNS0_15gpu_kernel_implIZZZNS0_26round_decimals_kernel_cudaERNS_18TensorIteratorBaseElENKUlvE_clEvENKUlvE_clEvEUldE_EEvS4_RKT_EUliE_EEviT1_)
	.align		4
        /*007c*/ 	.word	index@(__assertfail)
	.align		4
        /*0080*/ 	.word	index@(_ZN2at6native27unrolled_elementwise_kernelIZZZNS0_26round_decimals_kernel_cudaERNS_18TensorIteratorBaseElENKUlvE_clEvENKUlvE_clEvEUldE_St5arrayIPcLm2EELi4E23TrivialOffsetCalculatorILi1EjESB_NS0_6memory12LoadWithCastILi1EEENSC_13StoreWithCastILi1EEEEEviT_T0_T2_T3_T4_T5_)
	.align		4
        /*0084*/ 	.word	index@(__assertfail)
	.align		4
        /*0088*/ 	.word	index@(_ZN2at6native18elementwise_kernelILi128ELi4EZNS0_15gpu_kernel_implIZZZNS0_17round_kernel_cudaERNS_18TensorIteratorBaseEENKUlvE_clEvENKUlvE2_clEvEUlN3c108BFloat16EE_EEvS4_RKT_EUliE_EEviT1_)
	.align		4
        /*008c*/ 	.word	index@(__assertfail)
	.align		4
        /*0090*/ 	.word	index@(_ZN2at6native27unrolled_elementwise_kernelIZZZNS0_17round_kernel_cudaERNS_18TensorIteratorBaseEENKUlvE_clEvENKUlvE2_clEvEUlN3c108BFloat16EE_St5arrayIPcLm2EELi4E23TrivialOffsetCalculatorILi1EjESD_NS0_6memory12LoadWithCastILi1EEENSE_13StoreWithCastILi1EEEEEviT_T0_T2_T3_T4_T5_)
	.align		4
        /*0094*/ 	.word	index@(__assertfail)
	.align		4
        /*0098*/ 	.word	index@(_ZN2at6native18elementwise_kernelILi128ELi4EZNS0_15gpu_kernel_implIZZZNS0_17round_kernel_cudaERNS_18TensorIteratorBaseEENKUlvE_clEvENKUlvE1_clEvEUlN3c104HalfEE_EEvS4_RKT_EUliE_EEviT1_)
	.align		4
        /*009c*/ 	.word	index@(__assertfail)
	.align		4
        /*00a0*/ 	.word	index@(_ZN2at6native27unrolled_elementwise_kernelIZZZNS0_17round_kernel_cudaERNS_18TensorIteratorBaseEENKUlvE_clEvENKUlvE1_clEvEUlN3c104HalfEE_St5arrayIPcLm2EELi4E23TrivialOffsetCalculatorILi1EjESD_NS0_6memory12LoadWithCastILi1EEENSE_13StoreWithCastILi1EEEEEviT_T0_T2_T3_T4_T5_)
	.align		4
        /*00a4*/ 	.word	index@(__assertfail)
	.align		4
        /*00a8*/ 	.word	index@(_ZN2at6native18elementwise_kernelILi128ELi4EZNS0_15gpu_kernel_implIZZZNS0_17round_kernel_cudaERNS_18TensorIteratorBaseEENKUlvE_clEvENKUlvE0_clEvEUlfE_EEvS4_RKT_EUliE_EEviT1_)
	.align		4
        /*00ac*/ 	.word	index@(__assertfail)
	.align		4
        /*00b0*/ 	.word	index@(_ZN2at6native27unrolled_elementwise_kernelIZZZNS0_17round_kernel_cudaERNS_18TensorIteratorBaseEENKUlvE_clEvENKUlvE0_clEvEUlfE_St5arrayIPcLm2EELi4E23TrivialOffsetCalculatorILi1EjESB_NS0_6memory12LoadWithCastILi1EEENSC_13StoreWithCastILi1EEEEEviT_T0_T2_T3_T4_T5_)
	.align		4
        /*00b4*/ 	.word	index@(__assertfail)
	.align		4
        /*00b8*/ 	.word	index@(_ZN2at6native18elementwise_kernelILi128ELi4EZNS0_15gpu_kernel_implIZZZNS0_17round_kernel_cudaERNS_18TensorIteratorBaseEENKUlvE_clEvENKUlvE_clEvEUldE_EEvS4_RKT_EUliE_EEviT1_)
	.align		4
        /*00bc*/ 	.word	index@(__assertfail)
	.align		4
        /*00c0*/ 	.word	index@(_ZN2at6native27unrolled_elementwise_kernelIZZZNS0_17round_kernel_cudaERNS_18TensorIteratorBaseEENKUlvE_clEvENKUlvE_clEvEUldE_St5arrayIPcLm2EELi4E23TrivialOffsetCalculatorILi1EjESB_NS0_6memory12LoadWithCastILi1EEENSC_13StoreWithCastILi1EEEEEviT_T0_T2_T3_T4_T5_)
	.align		4
        /*00c4*/ 	.word	index@(__assertfail)
	.align		4
        /*00c8*/ 	.word	index@(_ZN2at6native18elementwise_kernelILi128ELi4EZNS0_15gpu_kernel_implIZZZNS0_22reciprocal_kernel_cudaERNS_18TensorIteratorBaseEENKUlvE_clEvENKUlvE4_clEvEUlN3c108BFloat16EE_EEvS4_RKT_EUliE_EEviT1_)
	.align		4
        /*00cc*/ 	.word	index@(__assertfail)
	.align		4
        /*00d0*/ 	.word	index@(_ZN2at6native27unrolled_elementwise_kernelIZZZNS0_22reciprocal_kernel_cudaERNS_18TensorIteratorBaseEENKUlvE_clEvENKUlvE4_clEvEUlN3c108BFloat16EE_St5arrayIPcLm2EELi4E23TrivialOffsetCalculatorILi1EjESD_NS0_6memory12LoadWithCastILi1EEENSE_13StoreWithCastILi1EEEEEviT_T0_T2_T3_T4_T5_)
	.align		4
        /*00d4*/ 	.word	index@(__assertfail)
	.align		4
        /*00d8*/ 	.word	index@(_ZN2at6native18elementwise_kernelILi128ELi4EZNS0_15gpu_kernel_implIZZZNS0_22reciprocal_kernel_cudaERNS_18TensorIteratorBaseEENKUlvE_clEvENKUlvE3_clEvEUlN3c104HalfEE_EEvS4_RKT_EUliE_EEviT1_)
	.align		4
        /*00dc*/ 	.word	index@(__assertfail)
	.align		4
        /*00e0*/ 	.word	index@(_ZN2at6native27unrolled_elementwise_kernelIZZZNS0_22reciprocal_kernel_cudaERNS_18TensorIteratorBaseEENKUlvE_clEvENKUlvE3_clEvEUlN3c104HalfEE_St5arrayIPcLm2EELi4E23TrivialOffsetCalculatorILi1EjESD_NS0_6memory12LoadWithCastILi1EEENSE_13StoreWithCastILi1EEEEEviT_T0_T2_T3_T4_T5_)
	.align		4
        /*00e4*/ 	.word	index@(__assertfail)
	.align		4
        /*00e8*/ 	.word	index@(_ZN2at6native18elementwise_kernelILi128ELi4EZNS0_15gpu_kernel_implIZZZNS0_22reciprocal_kernel_cudaERNS_18TensorIteratorBaseEENKUlvE_clEvENKUlvE2_clEvEUlN3c107complexIfEEE_EEvS4_RKT_EUliE_EEviT1_)
	.align		4
        /*00ec*/ 	.word	index@(__assertfail)
	.align		4
        /*00f0*/ 	.word	index@(_ZN2at6native27unrolled_elementwise_kernelIZZZNS0_22reciprocal_kernel_cudaERNS_18TensorIteratorBaseEENKUlvE_clEvENKUlvE2_clEvEUlN3c107complexIfEEE_St5arrayIPcLm2EELi4E23TrivialOffsetCalculatorILi1EjESE_NS0_6memory12LoadWithCastILi1EEENSF_13StoreWithCastILi1EEEEEviT_T0_T2_T3_T4_T5_)
	.align		4
        /*00f4*/ 	.word	index@(__assertfail)
	.align		4
        /*00f8*/ 	.word	index@(_ZN2at6native18elementwise_kernelILi128ELi4EZNS0_15gpu_kernel_implIZZZNS0_22reciprocal_kernel_cudaERNS_18TensorIteratorBaseEENKUlvE_clEvENKUlvE1_clEvEUlN3c107complexIdEEE_EEvS4_RKT_EUliE_EEviT1_)
	.align		4
        /*00fc*/ 	.word	index@(__assertfail)
	.align		4
        /*0100*/ 	.word	index@(_ZN2at6native27unrolled_elementwise_kernelIZZZNS0_22reciprocal_kernel_cudaERNS_18TensorIteratorBaseEENKUlvE_clEvENKUlvE1_clEvEUlN3c107complexIdEEE_St5arrayIPcLm2EELi4E23TrivialOffsetCalculatorILi1EjESE_NS0_6memory12LoadWithCastILi1EEENSF_13StoreWithCastILi1EEEEEviT_T0_T2_T3_T4_T5_)
	.align		4
        /*0104*/ 	.word	index@(__assertfail)
	.align		4
        /*0108*/ 	.word	index@(_ZN2at6native18elementwise_kernelILi128ELi4EZNS0_15gpu_kernel_implIZZZNS0_22reciprocal_kernel_cudaERNS_18TensorIteratorBaseEENKUlvE_clEvENKUlvE0_clEvEUlfE_EEvS4_RKT_EUliE_EEviT1_)
	.align		4
        /*010c*/ 	.word	index@(__assertfail)
	.align		4
        /*0110*/ 	.word	index@(_ZN2at6native27unrolled_elementwise_kernelIZZZNS0_22reciprocal_kernel_cudaERNS_18TensorIteratorBaseEENKUlvE_clEvENKUlvE0_clEvEUlfE_St5arrayIPcLm2EELi4E23TrivialOffsetCalculatorILi1EjESB_NS0_6memory12LoadWithCastILi1EEENSC_13StoreWithCastILi1EEEEEviT_T0_T2_T3_T4_T5_)
	.align		4
        /*0114*/ 	.word	index@(__assertfail)
	.align		4
        /*0118*/ 	.word	index@(_ZN2at6native18elementwise_kernelILi128ELi4EZNS0_15gpu_kernel_implIZZZNS0_22reciprocal_kernel_cudaERNS_18TensorIteratorBaseEENKUlvE_clEvENKUlvE_clEvEUldE_EEvS4_RKT_EUliE_EEviT1_)
	.align		4
        /*011c*/ 	.word	index@(__assertfail)
	.align		4
        /*0120*/ 	.word	index@(_ZN2at6native27unrolled_elementwise_kernelIZZZNS0_22reciprocal_kernel_cudaERNS_18TensorIteratorBaseEENKUlvE_clEvENKUlvE_clEvEUldE_St5arrayIPcLm2EELi4E23TrivialOffsetCalculatorILi1EjESB_NS0_6memory12LoadWithCastILi1EEENSC_13StoreWithCastILi1EEEEEviT_T0_T2_T3_T4_T5_)
	.align		4
        /*0124*/ 	.word	index@(__assertfail)
	.align		4
        /*0128*/ 	.word	index@(_ZN2at6native18elementwise_kernelILi128ELi4EZNS0_15gpu_kernel_implIZZZNS0_17floor_kernel_cudaERNS_18TensorIteratorBaseEENKUlvE_clEvENKUlvE2_clEvEUlN3c108BFloat16EE_EEvS4_RKT_EUliE_EEviT1_)
	.align		4
        /*012c*/ 	.word	index@(__assertfail)
	.align		4
        /*0130*/ 	.word	index@(_ZN2at6native27unrolled_elementwise_kernelIZZZNS0_17floor_kernel_cudaERNS_18TensorIteratorBaseEENKUlvE_clEvENKUlvE2_clEvEUlN3c108BFloat16EE_St5arrayIPcLm2EELi4E23TrivialOffsetCalculatorILi1EjESD_NS0_6memory12LoadWithCastILi1EEENSE_13StoreWithCastILi1EEEEEviT_T0_T2_T3_T4_T5_)
	.align		4
        /*0134*/ 	.word	index@(__assertfail)
	.align		4
        /*0138*/ 	.word	index@(_ZN2at6native18elementwise_kernelILi128ELi4EZNS0_15gpu_kernel_implIZZZNS0_17floor_kernel_cudaERNS_18TensorIteratorBaseEENKUlvE_clEvENKUlvE1_clEvEUlN3c104HalfEE_EEvS4_RKT_EUliE_EEviT1_)
	.align		4
        /*013c*/ 	.word	index@(__assertfail)
	.align		4
        /*0140*/ 	.word	index@(_ZN2at6native27unrolled_elementwise_kernelIZZZNS0_17floor_kernel_cudaERNS_18TensorIteratorBaseEENKUlvE_clEvENKUlvE1_clEvEUlN3c104HalfEE_St5arrayIPcLm2EELi4E23TrivialOffsetCalculatorILi1EjESD_NS0_6memory12LoadWithCastILi1EEENSE_13StoreWithCastILi1EEEEEviT_T0_T2_T3_T4_T5_)
	.align		4
        /*0144*/ 	.word	index@(__assertfail)
	.align		4
        /*0148*/ 	.word	index@(_ZN2at6native18elementwise_kernelILi128ELi4EZNS0_15gpu_kernel_implIZZZNS0_17floor_kernel_cudaERNS_18TensorIteratorBaseEENKUlvE_clEvENKUlvE0_clEvEUlfE_EEvS4_RKT_EUliE_EEviT1_)
	.align		4
        /*014c*/ 	.word	index@(__assertfail)
	.align		4
        /*0150*/ 	.word	index@(_ZN2at6native27unrolled_elementwise_kernelIZZZNS0_17floor_kernel_cudaERNS_18TensorIteratorBaseEENKUlvE_clEvENKUlvE0_clEvEUlfE_St5arrayIPcLm2EELi4E23TrivialOffsetCalculatorILi1EjESB_NS0_6memory12LoadWithCastILi1EEENSC_13StoreWithCastILi1EEEEEviT_T0_T2_T3_T4_T5_)
	.align		4
        /*0154*/ 	.word	index@(__assertfail)
	.align		4
        /*0158*/ 	.word	index@(_ZN2at6native18elementwise_kernelILi128ELi4EZNS0_15gpu_kernel_implIZZZNS0_17floor_kernel_cudaERNS_18TensorIteratorBaseEENKUlvE_clEvENKUlvE_clEvEUldE_EEvS4_RKT_EUliE_EEviT1_)
	.align		4
        /*015c*/ 	.word	index@(__assertfail)
	.align		4
        /*0160*/ 	.word	index@(_ZN2at6native27unrolled_elementwise_kernelIZZZNS0_17floor_kernel_cudaERNS_18TensorIteratorBaseEENKUlvE_clEvENKUlvE_clEvEUldE_St5arrayIPcLm2EELi4E23TrivialOffsetCalculatorILi1EjESB_NS0_6memory12LoadWithCastILi1EEENSC_13StoreWithCastILi1EEEEEviT_T0_T2_T3_T4_T5_)
	.align		4
        /*0164*/ 	.word	index@(__assertfail)
	.align		4
        /*0168*/ 	.word	index@(_ZN2at6native18elementwise_kernelILi128ELi4EZNS0_15gpu_kernel_implIZZZNS0_16frac_kernel_cudaERNS_18TensorIteratorBaseEENKUlvE_clEvENKUlvE2_clEvEUlN3c108BFloat16EE_EEvS4_RKT_EUliE_EEviT1_)
	.align		4
        /*016c*/ 	.word	index@(__assertfail)
	.align		4
        /*0170*/ 	.word	index@(_ZN2at6native27unrolled_elementwise_kernelIZZZNS0_16frac_kernel_cudaERNS_18TensorIteratorBaseEENKUlvE_clEvENKUlvE2_clEvEUlN3c108BFloat16EE_St5arrayIPcLm2EELi4E23TrivialOffsetCalculatorILi1EjESD_NS0_6memory12LoadWithCastILi1EEENSE_13StoreWithCastILi1EEEEEviT_T0_T2_T3_T4_T5_)
	.align		4
        /*0174*/ 	.word	index@(__assertfail)
	.align		4
        /*0178*/ 	.word	index@(_ZN2at6native18elementwise_kernelILi128ELi4EZNS0_15gpu_kernel_implIZZZNS0_16frac_kernel_cudaERNS_18TensorIteratorBaseEENKUlvE_clEvENKUlvE1_clEvEUlN3c104HalfEE_EEvS4_RKT_EUliE_EEviT1_)
	.align		4
        /*017c*/ 	.word	index@(__assertfail)
	.align		4
        /*0180*/ 	.word	index@(_ZN2at6native27unrolled_elementwise_kernelIZZZNS0_16frac_kernel_cudaERNS_18TensorIteratorBaseEENKUlvE_clEvENKUlvE1_clEvEUlN3c104HalfEE_St5arrayIPcLm2EELi4E23TrivialOffsetCalculatorILi1EjESD_NS0_6memory12LoadWithCastILi1EEENSE_13StoreWithCastILi1EEEEEviT_T0_T2_T3_T4_T5_)
	.align		4
        /*0184*/ 	.word	index@(__assertfail)
	.align		4
        /*0188*/ 	.word	index@(_ZN2at6native18elementwise_kernelILi128ELi4EZNS0_15gpu_kernel_implIZZZNS0_16frac_kernel_cudaERNS_18TensorIteratorBaseEENKUlvE_clEvENKUlvE0_clEvEUlfE_EEvS4_RKT_EUliE_EEviT1_)
	.align		4
        /*018c*/ 	.word	index@(__assertfail)
	.align		4
        /*0190*/ 	.word	index@(_ZN2at6native27unrolled_elementwise_kernelIZZZNS0_16frac_kernel_cudaERNS_18TensorIteratorBaseEENKUlvE_clEvENKUlvE0_clEvEUlfE_St5arrayIPcLm2EELi4E23TrivialOffsetCalculatorILi1EjESB_NS0_6memory12LoadWithCastILi1EEENSC_13StoreWithCastILi1EEEEEviT_T0_T2_T3_T4_T5_)
	.align		4
        /*0194*/ 	.word	index@(__assertfail)
	.align		4
        /*0198*/ 	.word	index@(_ZN2at6native18elementwise_kernelILi128ELi4EZNS0_15gpu_kernel_implIZZZNS0_16frac_kernel_cudaERNS_18TensorIteratorBaseEENKUlvE_clEvENKUlvE_clEvEUldE_EEvS4_RKT_EUliE_EEviT1_)
	.align		4
        /*019c*/ 	.word	index@(__assertfail)
	.align		4
        /*01a0*/ 	.word	index@(_ZN2at6native27unrolled_elementwise_kernelIZZZNS0_16frac_kernel_cudaERNS_18TensorIteratorBaseEENKUlvE_clEvENKUlvE_clEvEUldE_St5arrayIPcLm2EELi4E23TrivialOffsetCalculatorILi1EjESB_NS0_6memory12LoadWithCastILi1EEENSC_13StoreWithCastILi1EEEEEviT_T0_T2_T3_T4_T5_)
	.align		4
        /*01a4*/ 	.word	index@(__assertfail)
	.align		4
        /*01a8*/ 	.word	index@(_ZN2at6native18elementwise_kernelILi128ELi4EZNS0_15gpu_kernel_implIZZZNS0_16ceil_kernel_cudaERNS_18TensorIteratorBaseEENKUlvE_clEvENKUlvE2_clEvEUlN3c108BFloat16EE_EEvS4_RKT_EUliE_EEviT1_)
	.align		4
        /*01ac*/ 	.word	index@(__assertfail)
	.align		4
        /*01b0*/ 	.word	index@(_ZN2at6native27unrolled_elementwise_kernelIZZZNS0_16ceil_kernel_cudaERNS_18TensorIteratorBaseEENKUlvE_clEvENKUlvE2_clEvEUlN3c108BFloat16EE_St5arrayIPcLm2EELi4E23TrivialOffsetCalculatorILi1EjESD_NS0_6memory12LoadWithCastILi1EEENSE_13StoreWithCastILi1EEEEEviT_T0_T2_T3_T4_T5_)
	.align		4
        /*01b4*/ 	.word	index@(__assertfail)
	.align		4
        /*01b8*/ 	.word	index@(_ZN2at6native18elementwise_kernelILi128ELi4EZNS0_15gpu_kernel_implIZZZNS0_16ceil_kernel_cudaERNS_18TensorIteratorBaseEENKUlvE_clEvENKUlvE1_clEvEUlN3c104HalfEE_EEvS4_RKT_EUliE_EEviT1_)
	.align		4
        /*01bc*/ 	.word	index@(__assertfail)
	.align		4
        /*01c0*/ 	.word	index@(_ZN2at6native27unrolled_elementwise_kernelIZZZNS0_16ceil_kernel_cudaERNS_18TensorIteratorBaseEENKUlvE_clEvENKUlvE1_clEvEUlN3c104HalfEE_St5arrayIPcLm2EELi4E23TrivialOffsetCalculatorILi1EjESD_NS0_6memory12LoadWithCastILi1EEENSE_13StoreWithCastILi1EEEEEviT_T0_T2_T3_T4_T5_)
	.align		4
        /*01c4*/ 	.word	index@(__assertfail)
	.align		4
        /*01c8*/ 	.word	index@(_ZN2at6native18elementwise_kernelILi128ELi4EZNS0_15gpu_kernel_implIZZZNS0_16ceil_kernel_cudaERNS_18TensorIteratorBaseEENKUlvE_clEvENKUlvE0_clEvEUlfE_EEvS4_RKT_EUliE_EEviT1_)
	.align		4
        /*01cc*/ 	.word	index@(__assertfail)
	.align		4
        /*01d0*/ 	.word	index@(_ZN2at6native27unrolled_elementwise_kernelIZZZNS0_16ceil_kernel_cudaERNS_18TensorIteratorBaseEENKUlvE_clEvENKUlvE0_clEvEUlfE_St5arrayIPcLm2EELi4E23TrivialOffsetCalculatorILi1EjESB_NS0_6memory12LoadWithCastILi1EEENSC_13StoreWithCastILi1EEEEEviT_T0_T2_T3_T4_T5_)
	.align		4
        /*01d4*/ 	.word	index@(__assertfail)
	.align		4
        /*01d8*/ 	.word	index@(_ZN2at6native18elementwise_kernelILi128ELi4EZNS0_15gpu_kernel_implIZZZNS0_16ceil_kernel_cudaERNS_18TensorIteratorBaseEENKUlvE_clEvENKUlvE_clEvEUldE_EEvS4_RKT_EUliE_EEviT1_)
	.align		4
        /*01dc*/ 	.word	index@(__assertfail)
	.align		4
        /*01e0*/ 	.word	index@(_ZN2at6native27unrolled_elementwise_kernelIZZZNS0_16ceil_kernel_cudaERNS_18TensorIteratorBaseEENKUlvE_clEvENKUlvE_clEvEUldE_St5arrayIPcLm2EELi4E23TrivialOffsetCalculatorILi1EjESB_NS0_6memory12LoadWithCastILi1EEENSC_13StoreWithCastILi1EEEEEviT_T0_T2_T3_T4_T5_)
	.align		4
        /*01e4*/ 	.word	index@(__assertfail)
	.align		4
        /*01e8*/ 	.word	0x00000000
	.align		4
        /*01ec*/ 	.word	0xfffffffe
	.align		4
        /*01f0*/ 	.word	0x00000000
	.align		4
        /*01f4*/ 	.word	0xfffffffd
	.align		4
        /*01f8*/ 	.word	0x00000000
	.align		4
        /*01fc*/ 	.word	0xfffffffc


//--------------------- .nv.constant4             --------------------------
	.section	.nv.constant4,"a",@progbits
	.align	8
	.align		8
.nv.constant4:
        /*0000*/ 	.dword	__assertfail
	.align		8
        /*0008*/ 	.dword	__unnamed_1
	.align		8
        /*0010*/ 	.dword	__unnamed_2
	.align		8
        /*0018*/ 	.dword	__unnamed_3
	.align		8
        /*0020*/ 	.dword	__unnamed_4
	.align		8
        /*0028*/ 	.dword	__unnamed_5
	.align		8
        /*0030*/ 	.dword	__unnamed_6
	.align		8
        /*0038*/ 	.dword	__unnamed_7
	.align		8
        /*0040*/ 	.dword	__unnamed_8
	.align		8
        /*0048*/ 	.dword	__unnamed_9
	.align		8
        /*0050*/ 	.dword	__unnamed_10
	.align		8
        /*0058*/ 	.dword	__unnamed_11
	.align		8
        /*0060*/ 	.dword	__unnamed_12
	.align		8
        /*0068*/ 	.dword	_ZN54_INTERNAL_21cdf5ef_23_UnaryFractionKernels_cu_944031c04cuda3std3__45__cpo5beginE
	.align		8
        /*0070*/ 	.dword	_ZN54_INTERNAL_21cdf5ef_23_UnaryFractionKernels_cu_944031c04cuda3std3__45__cpo3endE
	.align		8
        /*0078*/ 	.dword	_ZN54_INTERNAL_21cdf5ef_23_UnaryFractionKernels_cu_944031c04cuda3std3__45__cpo6cbeginE
	.align		8
        /*0080*/ 	.dword	_ZN54_INTERNAL_21cdf5ef_23_UnaryFractionKernels_cu_944031c04cuda3std3__45__cpo4cendE
	.align		8
        /*0088*/ 	.dword	_ZN54_INTERNAL_21cdf5ef_23_UnaryFractionKernels_cu_944031c04cuda3std3__45__cpo6rbeginE
	.align		8
        /*0090*/ 	.dword	_ZN54_INTERNAL_21cdf5ef_23_UnaryFractionKernels_cu_944031c04cuda3std3__45__cpo4rendE
	.align		8
        /*0098*/ 	.dword	_ZN54_INTERNAL_21cdf5ef_23_UnaryFractionKernels_cu_944031c04cuda3std3__45__cpo7crbeginE
	.align		8
        /*00a0*/ 	.dword	_ZN54_INTERNAL_21cdf5ef_23_UnaryFractionKernels_cu_944031c04cuda3std3__45__cpo5crendE
	.align		8
        /*00a8*/ 	.dword	_ZN54_INTERNAL_21cdf5ef_23_UnaryFractionKernels_cu_944031c04cuda3std3__456_GLOBAL__N__21cdf5ef_23_UnaryFractionKernels_cu_944031c06ignoreE
	.align		8
        /*00b0*/ 	.dword	_ZN54_INTERNAL_21cdf5ef_23_UnaryFractionKernels_cu_944031c04cuda3std3__419piecewise_constructE
	.align		8
        /*00b8*/ 	.dword	_ZN54_INTERNAL_21cdf5ef_23_UnaryFractionKernels_cu_944031c04cuda3std3__48in_placeE
	.align		8
        /*00c0*/ 	.dword	_ZN54_INTERNAL_21cdf5ef_23_UnaryFractionKernels_cu_944031c04cuda3std3__420unreachable_sentinelE
	.align		8
        /*00c8*/ 	.dword	_ZN54_INTERNAL_21cdf5ef_23_UnaryFractionKernels_cu_944031c04cuda3std6ranges3__45__cpo4swapE
	.align		8
        /*00d0*/ 	.dword	_ZN54_INTERNAL_21cdf5ef_23_UnaryFractionKernels_cu_944031c04cuda3std6ranges3__45__cpo9iter_moveE
	.align		8
        /*00d8*/ 	.dword	_ZN54_INTERNAL_21cdf5ef_23_UnaryFractionKernels_cu_944031c04cuda3std6ranges3__45__cpo5beginE
	.align		8
        /*00e0*/ 	.dword	_ZN54_INTERNAL_21cdf5ef_23_UnaryFractionKernels_cu_944031c04cuda3std6ranges3__45__cpo3endE
	.align		8
        /*00e8*/ 	.dword	_ZN54_INTERNAL_21cdf5ef_23_UnaryFractionKernels_cu_944031c04cuda3std6ranges3__45__cpo6cbeginE
	.align		8
        /*00f0*/ 	.dword	_ZN54_INTERNAL_21cdf5ef_23_UnaryFractionKernels_cu_944031c04cuda3std6ranges3__45__cpo4cendE
	.align		8
        /*00f8*/ 	.dword	_ZN54_INTERNAL_21cdf5ef_23_UnaryFractionKernels_cu_944031c04cuda3std6ranges3__45__cpo7advanceE
	.align		8
        /*0100*/ 	.dword	_ZN54_INTERNAL_21cdf5ef_23_UnaryFractionKernels_cu_944031c04cuda3std6ranges3__45__cpo9iter_swapE
	.align		8
        /*0108*/ 	.dword	_ZN54_INTERNAL_21cdf5ef_23_UnaryFractionKernels_cu_944031c04cuda3std6ranges3__45__cpo4nextE
	.align		8
        /*0110*/ 	.dword	_ZN54_INTERNAL_21cdf5ef_23_UnaryFractionKernels_cu_944031c04cuda3std6ranges3__45__cpo4prevE
	.align		8
        /*0118*/ 	.dword	_ZN54_INTERNAL_21cdf5ef_23_UnaryFractionKernels_cu_944031c04cuda3std6ranges3__45__cpo4dataE
	.align		8
        /*0120*/ 	.dword	_ZN54_INTERNAL_21cdf5ef_23_UnaryFractionKernels_cu_944031c04cuda3std6ranges3__45__cpo5cdataE
	.align		8
        /*0128*/ 	.dword	_ZN54_INTERNAL_21cdf5ef_23_UnaryFractionKernels_cu_944031c04cuda3std6ranges3__45__cpo4sizeE
	.align		8
        /*0130*/ 	.dword	_ZN54_INTERNAL_21cdf5ef_23_UnaryFractionKernels_cu_944031c04cuda3std6ranges3__45__cpo5ssizeE
	.align		8
        /*0138*/ 	.dword	_ZN54_INTERNAL_21cdf5ef_23_UnaryFractionKernels_cu_944031c04cuda3std6ranges3__45__cpo8distanceE
	.align		8
        /*0140*/ 	.dword	_ZN54_INTERNAL_21cdf5ef_23_UnaryFractionKernels_cu_944031c06thrust23THRUST_300001_SM_900_NS6system6detail10sequential3seqE
	.align		8
        /*0148*/ 	.dword	$str$10
	.align		8
        /*0150*/ 	.dword	$str$11


//--------------------- .text._ZN2at6native18elementwise_kernelILi128ELi4EZNS0_15gpu_kernel_implIZZZNS0_17trunc_kernel_cudaERNS_18TensorIteratorBaseEENKUlvE_clEvENKUlvE2_clEvEUlN3c108BFloat16EE_EEvS4_RKT_EUliE_EEviT1_ --------------------------
	.section	.text._ZN2at6native18elementwise_kernelILi128ELi4EZNS0_15gpu_kernel_implIZZZNS0_17trunc_kernel_cudaERNS_18TensorIteratorBaseEENKUlvE_clEvENKUlvE2_clEvEUlN3c108BFloat16EE_EEvS4_RKT_EUliE_EEviT1_,"ax",@progbits
	.align	128
        .global         _ZN2at6native18elementwise_kernelILi128ELi4EZNS0_15gpu_kernel_implIZZZNS0_17trunc_kernel_cudaERNS_18TensorIteratorBaseEENKUlvE_clEvENKUlvE2_clEvEUlN3c108BFloat16EE_EEvS4_RKT_EUliE_EEviT1_
        .type           _ZN2at6native18elementwise_kernelILi128ELi4EZNS0_15gpu_kernel_implIZZZNS0_17trunc_kernel_cudaERNS_18TensorIteratorBaseEENKUlvE_clEvENKUlvE2_clEvEUlN3c108BFloat16EE_EEvS4_RKT_EUliE_EEviT1_,@function
        .size           _ZN2at6native18elementwise_kernelILi128ELi4EZNS0_15gpu_kernel_implIZZZNS0_17trunc_kernel_cudaERNS_18TensorIteratorBaseEENKUlvE_clEvENKUlvE2_clEvEUlN3c108BFloat16EE_EEvS4_RKT_EUliE_EEviT1_,(.L_x_19554 - _ZN2at6native18elementwise_kernelILi128ELi4EZNS0_15gpu_kernel_implIZZZNS0_17trunc_kernel_cudaERNS_18TensorIteratorBaseEENKUlvE_clEvENKUlvE2_clEvEUlN3c108BFloat16EE_EEvS4_RKT_EUliE_EEviT1_)
        .other          _ZN2at6native18elementwise_kernelILi128ELi4EZNS0_15gpu_kernel_implIZZZNS0_17trunc_kernel_cudaERNS_18TensorIteratorBaseEENKUlvE_clEvENKUlvE2_clEvEUlN3c108BFloat16EE_EEvS4_RKT_EUliE_EEviT1_,@"STO_CUDA_ENTRY STV_DEFAULT"
_ZN2at6native18elementwise_kernelILi128ELi4EZNS0_15gpu_kernel_implIZZZNS0_17trunc_kernel_cudaERNS_18TensorIteratorBaseEENKUlvE_clEvENKUlvE2_clEvEUlN3c108BFloat16EE_EEvS4_RKT_EUliE_EEviT1_:
.text._ZN2at6native18elementwise_kernelILi128ELi4EZNS0_15gpu_kernel_implIZZZNS0_17trunc_kernel_cudaERNS_18TensorIteratorBaseEENKUlvE_clEvENKUlvE2_clEvEUlN3c108BFloat16EE_EEvS4_RKT_EUliE_EEviT1_:
[----:B------:R-:W0:Y:S01]  /*0000*/  LDC R1, c[0x0][0x28] ;  /* 0x00000a00ff017b82 */ /* 0x000e220000000800 */
[----:B------:R-:W1:Y:S01]  /*0010*/  S2R R23, SR_CTAID.X ;  /* 0x0000000000177919 */ /* 0x000e620000002500 */
[----:B------:R-:W-:Y:S01]  /*0020*/  ULDC UR4, c[0x0][0x210] ;  /* 0x0000840000047ab9 */ /* 0x000fe20000000800 */
[----:B------:R-:W-:Y:S01]  /*0030*/  ULDC.64 UR36, c[0x0][0x208] ;  /* 0x0000820000247ab9 */ /* 0x000fe20000000a00 */
[----:B------:R-:W-:Y:S01]  /*0040*/  BSSY B6, `(.L_x_0) ;  /* 0x000032d000067945 */ /* 0x000fe20003800000 */
[----:B------:R-:W1:Y:S02]  /*0050*/  S2R R18, SR_TID.X ;  /* 0x0000000000127919 */ /* 0x000e640000002100 */
[----:B-1----:R-:W-:-:S05]  /*0060*/  IMAD R19, R23, 0x200, R18 ;  /* 0x0000020017137824 */ /* 0x002fca00078e0212 */
[----:B------:R-:W-:-:S13]  /*0070*/  ISETP.GE.AND P0, PT, R19, UR4, PT ;  /* 0x0000000413007c0c */ /* 0x000fda000bf06270 */
[----:B0-----:R-:W-:Y:S05]  /*0080*/  @P0 BRA `(.L_x_1) ;  /* 0x0000003000a00947 */ /* 0x001fea0003800000 */
[----:B------:R-:W0:Y:S01]  /*0090*/  LDC R6, c[0x0][0x218] ;  /* 0x00008600ff067b82 */ /* 0x000e220000000800 */
[----:B------:R-:W-:Y:S02]  /*00a0*/  IMAD.MOV.U32 R0, RZ, RZ, RZ ;  /* 0x000000ffff007224 */ /* 0x000fe400078e00ff */
[----:B------:R-:W-:Y:S01]  /*00b0*/  IMAD.MOV.U32 R16, RZ, RZ, RZ ;  /* 0x000000ffff107224 */ /* 0x000fe200078e00ff */
[----:B0-----:R-:W-:-:S13]  /*00c0*/  ISETP.NE.AND P0, PT, R6, RZ, PT ;  /* 0x000000ff0600720c */ /* 0x001fda0003f05270 */
[----:B------:R-:W-:Y:S05]  /*00d0*/  @!P0 BRA `(.L_x_2) ;  /* 0x0000001000ac8947 */ /* 0x000fea0003800000 */
[----:B------:R-:W-:Y:S01]  /*00e0*/  IMAD.MOV.U32 R2, RZ, RZ, RZ ;  /* 0x000000ffff027224 */ /* 0x000fe200078e00ff */
[----:B------:R-:W-:Y:S01]  /*00f0*/  ULDC.64 UR4, c[0x0][0x220] ;  /* 0x0000880000047ab9 */ /* 0x000fe20000000a00 */
[----:B------:R-:W-:Y:S01]  /*0100*/  IMAD.MOV.U32 R3, RZ, RZ, R19 ;  /* 0x000000ffff037224 */ /* 0x000fe200078e0013 */
[----:B------:R-:W-:Y:S01]  /*0110*/  ISETP.NE.AND P0, PT, R6, 0x1, PT ;  /* 0x000000010600780c */ /* 0x000fe20003f05270 */
[----:B------:R-:W-:Y:S01]  /*0120*/  IMAD.HI.U32 R2, R19, UR4, R2 ;  /* 0x0000000413027c27 */ /* 0x000fe2000f8e0002 */
[----:B------:R-:W-:-:S04]  /*0130*/  ULDC UR4, c[0x0][0x21c] ;  /* 0x0000870000047ab9 */ /* 0x000fc80000000800 */
[----:B------:R-:W-:-:S05]  /*0140*/  SHF.R.U32.HI R3, RZ, UR5, R2 ;  /* 0x00000005ff037c19 */ /* 0x000fca0008011602 */
[----:B------:R-:W-:-:S04]  /*0150*/  IMAD.MOV R0, RZ, RZ, -R3 ;  /* 0x000000ffff007224 */ /* 0x000fc800078e0a03 */
[----:B------:R-:W-:Y:S01]  /*0160*/  IMAD R0, R0, UR4, R19 ;  /* 0x0000000400007c24 */ /* 0x000fe2000f8e0213 */
[----:B------:R-:W-:-:S03]  /*0170*/  ULDC.64 UR4, c[0x0][0x348] ;  /* 0x0000d20000047ab9 */ /* 0x000fc60000000a00 */
[C---:B------:R-:W-:Y:S02]  /*0180*/  IMAD R16, R0.reuse, UR4, RZ ;  /* 0x0000000400107c24 */ /* 0x040fe4000f8e02ff */
[----:B------:R-:W-:Y:S01]  /*0190*/  IMAD R0, R0, UR5, RZ ;  /* 0x0000000500007c24 */ /* 0x000fe2000f8e02ff */
[----:B------:R-:W-:Y:S06]  /*01a0*/  @!P0 BRA `(.L_x_2) ;  /* 0x0000001000788947 */ /* 0x000fec0003800000 */
[----:B------:R-:W-:Y:S01]  /*01b0*/  IMAD.MOV.U32 R2, RZ, RZ, RZ ;  /* 0x000000ffff027224 */ /* 0x000fe200078e00ff */
[----:B------:R-:W-:Y:S01]  /*01c0*/  ULDC.64 UR6, c[0x0][0x228] ;  /* 0x00008a0000067ab9 */ /* 0x000fe20000000a00 */
[----:B------:R-:W-:Y:S01]  /*01d0*/  ULDC UR4, c[0x0][0x230] ;  /* 0x00008c0000047ab9 */ /* 0x000fe20000000800 */
[----:B------:R-:W-:Y:S01]  /*01e0*/  ISETP.NE.AND P0, PT, R6, 0x2, PT ;  /* 0x000000020600780c */ /* 0x000fe20003f05270 */
[----:B------:R-:W-:-:S05]  /*01f0*/  IMAD.HI.U32 R4, R3, UR7, R2 ;  /* 0x0000000703047c27 */ /* 0x000fca000f8e0002 */
[----:B------:R-:W-:Y:S01]  /*0200*/  SHF.R.U32.HI R5, RZ, UR4, R4 ;  /* 0x00000004ff057c19 */ /* 0x000fe20008011604 */
[----:B------:R-:W-:-:S04]  /*0210*/  ULDC.64 UR4, c[0x0][0x350] ;  /* 0x0000d40000047ab9 */ /* 0x000fc80000000a00 */
[----:B------:R-:W-:-:S04]  /*0220*/  IMAD.MOV R2, RZ, RZ, -R5 ;  /* 0x000000ffff027224 */ /* 0x000fc800078e0a05 */
[----:B------:R-:W-:-:S04]  /*0230*/  IMAD R3, R2, UR6, R3 ;  /* 0x0000000602037c24 */ /* 0x000fc8000f8e0203 */
[C---:B------:R-:W-:Y:S02]  /*0240*/  IMAD R16, R3.reuse, UR4, R16 ;  /* 0x0000000403107c24 */ /* 0x040fe4000f8e0210 */
[----:B------:R-:W-:Y:S01]  /*0250*/  IMAD R0, R3, UR5, R0 ;  /* 0x0000000503007c24 */ /* 0x000fe2000f8e0200 */
[----:B------:R-:W-:Y:S06]  /*0260*/  @!P0 BRA `(.L_x_2) ;  /* 0x0000001000488947 */ /* 0x000fec0003800000 */
[----:B------:R-:W-:Y:S01]  /*0270*/  IMAD.MOV.U32 R4, RZ, RZ, RZ ;  /* 0x000000ffff047224 */ /* 0x000fe200078e00ff */
[----:B------:R-:W-:Y:S01]  /*0280*/  ULDC.64 UR4, c[0x0][0x238] ;  /* 0x00008e0000047ab9 */ /* 0x000fe20000000a00 */
[----:B------:R-:W-:Y:S02]  /*0290*/  ISETP.NE.AND P0, PT, R6, 0x3, PT ;  /* 0x000000030600780c */ /* 0x000fe40003f05270 */
[----:B------:R-:W-:Y:S01]  /*02a0*/  IMAD.HI.U32 R2, R5, UR4, R4 ;  /* 0x0000000405027c27 */ /* 0x000fe2000f8e0004 */
[----:B------:R-:W-:-:S04]  /*02b0*/  ULDC UR4, c[0x0][0x234] ;  /* 0x00008d0000047ab9 */ /* 0x000fc80000000800 */
[----:B------:R-:W-:-:S05]  /*02c0*/  SHF.R.U32.HI R3, RZ, UR5, R2 ;  /* 0x00000005ff037c19 */ /* 0x000fca0008011602 */
[----:B------:R-:W-:-:S04]  /*02d0*/  IMAD.MOV R4, RZ, RZ, -R3 ;  /* 0x000000ffff047224 */ /* 0x000fc800078e0a03 */
[----:B------:R-:W-:Y:S01]  /*02e0*/  IMAD R5, R4, UR4, R5 ;  /* 0x0000000404057c24 */ /* 0x000fe2000f8e0205 */
[----:B------:R-:W-:-:S03]  /*02f0*/  ULDC.64 UR4, c[0x0][0x358] ;  /* 0x0000d60000047ab9 */ /* 0x000fc60000000a00 */
[C---:B------:R-:W-:Y:S02]  /*0300*/  IMAD R16, R5.reuse, UR4, R16 ;  /* 0x0000000405107c24 */ /* 0x040fe4000f8e0210 */
[----:B------:R-:W-:Y:S01]  /*0310*/  IMAD R0, R5, UR5, R0 ;  /* 0x0000000505007c24 */ /* 0x000fe2000f8e0200 */
        /* <DEDUP_REMOVED lines=254> */
[----:B------:R-:W-:-:S03]  /*1300*/  ULDC.64 UR4, c[0x0][0x340] ;  /* 0x0000d00000047ab9 */ /* 0x000fc60000000a00 */
[----:B------:R-:W-:Y:S01]  /*1310*/  IMAD.HI.U32 R2, R5, UR4, R4 ;  /* 0x0000000405027c27 */ /* 0x000fe2000f8e0004 */
[----:B------:R-:W-:-:S04]  /*1320*/  ULDC UR4, c[0x0][0x33c] ;  /* 0x0000cf0000047ab9 */ /* 0x000fc80000000800 */
[----:B------:R-:W-:-:S05]  /*1330*/  SHF.R.U32.HI R2, RZ, UR5, R2 ;  /* 0x00000005ff027c19 */ /* 0x000fca0008011602 */
[----:B------:R-:W-:-:S04]  /*1340*/  IMAD.MOV R3, RZ, RZ, -R2 ;  /* 0x000000ffff037224 */ /* 0x000fc800078e0a02 */
[----:B------:R-:W-:Y:S01]  /*1350*/  IMAD R5, R3, UR4, R5 ;  /* 0x0000000403057c24 */ /* 0x000fe2000f8e0205 */
[----:B------:R-:W-:-:S03]  /*1360*/  ULDC.64 UR4, c[0x0][0x408] ;  /* 0x0001020000047ab9 */ /* 0x000fc60000000a00 */
[C---:B------:R-:W-:Y:S02]  /*1370*/  IMAD R16, R5.reuse, UR4, R16 ;  /* 0x0000000405107c24 */ /* 0x040fe4000f8e0210 */
[----:B------:R-:W-:-:S07]  /*1380*/  IMAD R0, R5, UR5, R0 ;  /* 0x0000000505007c24 */ /* 0x000fce000f8e0200 */
.L_x_2:
[----:B------:R-:W0:Y:S01]  /*1390*/  LDC.U8 R5, c[0x0][0x422] ;  /* 0x00010880ff057b82 */ /* 0x000e220000000000 */
[----:B------:R-:W-:Y:S01]  /*13a0*/  ULDC.64 UR4, c[0x0][0x410] ;  /* 0x0001040000047ab9 */ /* 0x000fe20000000a00 */
[----:B------:R-:W-:Y:S01]  /*13b0*/  ULDC.64 UR6, c[0x0][0x418] ;  /* 0x0001060000067ab9 */ /* 0x000fe20000000a00 */
[----:B------:R-:W-:Y:S02]  /*13c0*/  IADD3 R16, P1, R16, UR4, RZ ;  /* 0x0000000410107c10 */ /* 0x000fe4000ff3e0ff */
[----:B------:R-:W-:-:S03]  /*13d0*/  IADD3 R2, P2, R0, UR6, RZ ;  /* 0x0000000600027c10 */ /* 0x000fc6000ff5e0ff */
[----:B------:R-:W-:Y:S02]  /*13e0*/  IMAD.X R17, RZ, RZ, UR5, P1 ;  /* 0x00000005ff117e24 */ /* 0x000fe400088e06ff */
[----:B------:R-:W-:Y:S01]  /*13f0*/  IMAD.X R3, RZ, RZ, UR7, P2 ;  /* 0x00000007ff037e24 */ /* 0x000fe200090e06ff */
[----:B0-----:R-:W-:-:S04]  /*1400*/  PRMT R4, R5, 0x9910, RZ ;  /* 0x0000991005047816 */ /* 0x001fc800000000ff */
[----:B------:R-:W-:-:S13]  /*1410*/  ISETP.GT.AND P0, PT, R4, 0x9, PT ;  /* 0x000000090400780c */ /* 0x000fda0003f04270 */
[----:B------:R-:W-:Y:S05]  /*1420*/  @P0 BRA `(.L_x_3) ;  /* 0x0000000400100947 */ /* 0x000fea0003800000 */
[----:B------:R-:W-:-:S13]  /*1430*/  ISETP.GT.AND P0, PT, R4, 0x4, PT ;  /* 0x000000040400780c */ /* 0x000fda0003f04270 */
[----:B------:R-:W-:Y:S05]  /*1440*/  @P0 BRA `(.L_x_4) ;  /* 0x0000000000800947 */ /* 0x000fea0003800000 */
[----:B------:R-:W-:-:S13]  /*1450*/  ISETP.GT.AND P0, PT, R4, 0x1, PT ;  /* 0x000000010400780c */ /* 0x000fda0003f04270 */
[----:B------:R-:W-:Y:S05]  /*1460*/  @P0 BRA `(.L_x_5) ;  /* 0x0000000000300947 */ /* 0x000fea0003800000 */
[----:B------:R-:W-:-:S13]  /*1470*/  ISETP.NE.AND P0, PT, R5, RZ, PT ;  /* 0x000000ff0500720c */ /* 0x000fda0003f05270 */
[----:B------:R-:W-:Y:S05]  /*1480*/  @!P0 BRA `(.L_x_6) ;  /* 0x0000000000188947 */ /* 0x000fea0003800000 */
[----:B------:R-:W-:-:S13]  /*1490*/  ISETP.NE.AND P0, PT, R4, 0x1, PT ;  /* 0x000000010400780c */ /* 0x000fda0003f05270 */
[----:B------:R-:W-:Y:S05]  /*14a0*/  @P0 BRA `(.L_x_7) ;  /* 0x0000000c004c0947 */ /* 0x000fea0003800000 */
[----:B------:R-:W2:Y:S02]  /*14b0*/  LDG.E.S8 R2, desc[UR36][R2.64] ;  /* 0x0000002402027981 */ /* 0x000ea4000c1e1300 */
[----:B--2---:R-:W0:Y:S02]  /*14c0*/  I2F.S16 R0, R2 ;  /* 0x0000000200007306 */ /* 0x004e240000101400 */
[----:B0-----:R-:W-:Y:S01]  /*14d0*/  F2FP.BF16.F32.PACK_AB R0, RZ, R0 ;  /* 0x00000000ff00723e */ /* 0x001fe200000010ff */
[----:B------:R-:W-:Y:S06]  /*14e0*/  BRA `(.L_x_8) ;  /* 0x0000000c00a07947 */ /* 0x000fec0003800000 */
.L_x_6:
[----:B------:R-:W2:Y:S02]  /*14f0*/  LDG.E.U8 R2, desc[UR36][R2.64] ;  /* 0x0000002402027981 */ /* 0x000ea4000c1e1100 */
[----:B--2---:R-:W-:-:S04]  /*1500*/  I2FP.F32.U32 R0, R2 ;  /* 0x0000000200007245 */ /* 0x004fc80000201000 */
[----:B------:R-:W-:Y:S01]  /*1510*/  F2FP.BF16.F32.PACK_AB R0, RZ, R0 ;  /* 0x00000000ff00723e */ /* 0x000fe200000010ff */
[----:B------:R-:W-:Y:S06]  /*1520*/  BRA `(.L_x_8) ;  /* 0x0000000c00907947 */ /* 0x000fec0003800000 */
.L_x_5:
[----:B------:R-:W-:-:S13]  /*1530*/  ISETP.NE.AND P0, PT, R4, 0x2, PT ;  /* 0x000000020400780c */ /* 0x000fda0003f05270 */
[----:B------:R-:W-:Y:S05]  /*1540*/  @!P0 BRA `(.L_x_9) ;  /* 0x0000000000308947 */ /* 0x000fea0003800000 */
[----:B------:R-:W-:-:S13]  /*1550*/  ISETP.NE.AND P0, PT, R4, 0x3, PT ;  /* 0x000000030400780c */ /* 0x000fda0003f05270 */
[----:B------:R-:W-:Y:S05]  /*1560*/  @!P0 BRA `(.L_x_10) ;  /* 0x0000000000188947 */ /* 0x000fea0003800000 */
[----:B------:R-:W-:-:S13]  /*1570*/  ISETP.NE.AND P0, PT, R4, 0x4, PT ;  /* 0x000000040400780c */ /* 0x000fda0003f05270 */
[----:B------:R-:W-:Y:S05]  /*1580*/  @P0 BRA `(.L_x_7) ;  /* 0x0000000c00140947 */ /* 0x000fea0003800000 */
[----:B------:R-:W2:Y:S02]  /*1590*/  LDG.E.64 R2, desc[UR36][R2.64] ;  /* 0x0000002402027981 */ /* 0x000ea4000c1e1b00 */
[----:B--2---:R-:W0:Y:S02]  /*15a0*/  I2F.S64 R0, R2 ;  /* 0x0000000200007312 */ /* 0x004e240000301400 */
[----:B0-----:R-:W-:Y:S01]  /*15b0*/  F2FP.BF16.F32.PACK_AB R0, RZ, R0 ;  /* 0x00000000ff00723e */ /* 0x001fe200000010ff */
[----:B------:R-:W-:Y:S06]  /*15c0*/  BRA `(.L_x_8) ;  /* 0x0000000c00687947 */ /* 0x000fec0003800000 */
.L_x_10:
[----:B------:R-:W2:Y:S02]  /*15d0*/  LDG.E R2, desc[UR36][R2.64] ;  /* 0x0000002402027981 */ /* 0x000ea4000c1e1900 */
[----:B--2---:R-:W-:-:S04]  /*15e0*/  I2FP.F32.S32 R0, R2 ;  /* 0x0000000200007245 */ /* 0x004fc80000201400 */
[----:B------:R-:W-:Y:S01]  /*15f0*/  F2FP.BF16.F32.PACK_AB R0, RZ, R0 ;  /* 0x00000000ff00723e */ /* 0x000fe200000010ff */
[----:B------:R-:W-:Y:S06]  /*1600*/  BRA `(.L_x_8) ;  /* 0x0000000c00587947 */ /* 0x000fec0003800000 */
.L_x_9:
[----:B------:R-:W2:Y:S02]  /*1610*/  LDG.E.U16 R2, desc[UR36][R2.64] ;  /* 0x0000002402027981 */ /* 0x000ea4000c1e1500 */
[----:B--2---:R-:W0:Y:S02]  /*1620*/  I2F.S16 R0, R2 ;  /* 0x0000000200007306 */ /* 0x004e240000101400 */
[----:B0-----:R-:W-:Y:S01]  /*1630*/  F2FP.BF16.F32.PACK_AB R0, RZ, R0 ;  /* 0x00000000ff00723e */ /* 0x001fe200000010ff */
[----:B------:R-:W-:Y:S06]  /*1640*/  BRA `(.L_x_8) ;  /* 0x0000000c00487947 */ /* 0x000fec0003800000 */
.L_x_4:
[----:B------:R-:W-:-:S13]  /*1650*/  ISETP.GT.AND P0, PT, R4, 0x6, PT ;  /* 0x000000060400780c */ /* 0x000fda0003f04270 */
[----:B------:R-:W-:Y:S05]  /*1660*/  @P0 BRA `(.L_x_11) ;  /* 0x00000000002c0947 */ /* 0x000fea0003800000 */
[----:B------:R-:W-:-:S13]  /*1670*/  ISETP.NE.AND P0, PT, R4, 0x5, PT ;  /* 0x000000050400780c */ /* 0x000fda0003f05270 */
[----:B------:R-:W-:Y:S05]  /*1680*/  @!P0 BRA `(.L_x_12) ;  /* 0x0000000000148947 */ /* 0x000fea0003800000 */
[----:B------:R-:W-:-:S13]  /*1690*/  ISETP.NE.AND P0, PT, R4, 0x6, PT ;  /* 0x000000060400780c */ /* 0x000fda0003f05270 */
[----:B------:R-:W-:Y:S05]  /*16a0*/  @P0 BRA `(.L_x_7) ;  /* 0x0000000800cc0947 */ /* 0x000fea0003800000 */
[----:B------:R-:W2:Y:S02]  /*16b0*/  LDG.E R2, desc[UR36][R2.64] ;  /* 0x0000002402027981 */ /* 0x000ea4000c1e1900 */
[----:B--2---:R-:W-:Y:S01]  /*16c0*/  F2FP.BF16.F32.PACK_AB R0, RZ, R2 ;  /* 0x00000002ff00723e */ /* 0x004fe200000010ff */
[----:B------:R-:W-:Y:S06]  /*16d0*/  BRA `(.L_x_8) ;  /* 0x0000000c00247947 */ /* 0x000fec0003800000 */
.L_x_12:
[----:B------:R-:W2:Y:S02]  /*16e0*/  LDG.E.U16 R0, desc[UR36][R2.64] ;  /* 0x0000002402007981 */ /* 0x000ea4000c1e1500 */
[----:B--2---:R-:W-:-:S05]  /*16f0*/  HADD2.F32 R0, -RZ, R0.H0_H0 ;  /* 0x20000000ff007230 */ /* 0x004fca0000004100 */
[----:B------:R-:W-:Y:S01]  /*1700*/  F2FP.BF16.F32.PACK_AB R0, RZ, R0 ;  /* 0x00000000ff00723e */ /* 0x000fe200000010ff */
[----:B------:R-:W-:Y:S06]  /*1710*/  BRA `(.L_x_8) ;  /* 0x0000000c00147947 */ /* 0x000fec0003800000 */
.L_x_11:
[----:B------:R-:W-:-:S13]  /*1720*/  ISETP.NE.AND P0, PT, R4, 0x7, PT ;  /* 0x000000070400780c */ /* 0x000fda0003f05270 */
[----:B------:R-:W-:Y:S05]  /*1730*/  @!P0 BRA `(.L_x_13) ;  /* 0x00000000002c8947 */ /* 0x000fea0003800000 */
[----:B------:R-:W-:-:S13]  /*1740*/  ISETP.NE.AND P0, PT, R4, 0x8, PT ;  /* 0x000000080400780c */ /* 0x000fda0003f05270 */
[----:B------:R-:W-:Y:S05]  /*1750*/  @!P0 BRA `(.L_x_14) ;  /* 0x0000000000148947 */ /* 0x000fea0003800000 */
[----:B------:R-:W-:-:S13]  /*1760*/  ISETP.NE.AND P0, PT, R4, 0x9, PT ;  /* 0x000000090400780c */ /* 0x000fda0003f05270 */
[----:B------:R-:W-:Y:S05]  /*1770*/  @P0 BRA `(.L_x_7) ;  /* 0x0000000800980947 */ /* 0x000fea0003800000 */
[----:B------:R-:W2:Y:S02]  /*1780*/  LDG.E R2, desc[UR36][R2.64] ;  /* 0x0000002402027981 */ /* 0x000ea4000c1e1900 */
[----:B--2---:R-:W-:Y:S01]  /*1790*/  F2FP.BF16.F32.PACK_AB R0, RZ, R2 ;  /* 0x00000002ff00723e */ /* 0x004fe200000010ff */
[----:B------:R-:W-:Y:S06]  /*17a0*/  BRA `(.L_x_8) ;  /* 0x0000000800f07947 */ /* 0x000fec0003800000 */
.L_x_14:
[----:B------:R-:W2:Y:S02]  /*17b0*/  LDG.E.U16 R2, desc[UR36][R2.64] ;  /* 0x0000002402027981 */ /* 0x000ea4000c1e1500 */
[----:B--2---:R-:W-:-:S05]  /*17c0*/  HADD2.F32 R0, -RZ, R2.H0_H0 ;  /* 0x20000002ff007230 */ /* 0x004fca0000004100 */
[----:B------:R-:W-:Y:S01]  /*17d0*/  F2FP.BF16.F32.PACK_AB R0, RZ, R0 ;  /* 0x00000000ff00723e */ /* 0x000fe200000010ff */
[----:B------:R-:W-:Y:S06]  /*17e0*/  BRA `(.L_x_8) ;  /* 0x0000000800e07947 */ /* 0x000fec0003800000 */
.L_x_13:
[----:B------:R-:W2:Y:S01]  /*17f0*/  LDG.E.64 R2, desc[UR36][R2.64] ;  /* 0x0000002402027981 */ /* 0x000ea2000c1e1b00 */
[----:B------:R-:W-:Y:S01]  /*1800*/  UMOV UR4, 0xf0000000 ;  /* 0xf000000000047882 */ /* 0x000fe20000000000 */
[----:B------:R-:W-:Y:S01]  /*1810*/  UMOV UR5, 0x380fffff ;  /* 0x380fffff00057882 */ /* 0x000fe20000000000 */
[----:B--2---:R-:W0:Y:S01]  /*1820*/  F2F.F32.F64 R0, R2 ;  /* 0x0000000200007310 */ /* 0x004e220000301000 */
[----:B------:R-:W-:-:S14]  /*1830*/  DSETP.GEU.AND P0, PT, |R2|, UR4, PT ;  /* 0x0000000402007e2a */ /* 0x000fdc000bf0e200 */
[----:B0-----:R-:W-:-:S05]  /*1840*/  @!P0 FMUL R0, R0, 1.175494350822287508e-38 ;  /* 0x0080000000008820 */ /* 0x001fca0000400000 */
[----:B------:R-:W-:Y:S01]  /*1850*/  F2FP.BF16.F32.PACK_AB R0, RZ, R0 ;  /* 0x00000000ff00723e */ /* 0x000fe200000010ff */
[----:B------:R-:W-:Y:S06]  /*1860*/  BRA `(.L_x_8) ;  /* 0x0000000800c07947 */ /* 0x000fec0003800000 */
.L_x_3:
[----:B------:R-:W-:-:S13]  /*1870*/  ISETP.GT.AND P0, PT, R4, 0x18, PT ;  /* 0x000000180400780c */ /* 0x000fda0003f04270 */
[----:B------:R-:W-:Y:S05]  /*1880*/  @P0 BRA `(.L_x_15) ;  /* 0x0000000400000947 */ /* 0x000fea0003800000 */
[----:B------:R-:W-:-:S13]  /*1890*/  ISETP.GT.AND P0, PT, R4, 0xe, PT ;  /* 0x0000000e0400780c */ /* 0x000fda0003f04270 */
[----:B------:R-:W-:Y:S05]  /*18a0*/  @P0 BRA `(.L_x_16) ;  /* 0x0000000000440947 */ /* 0x000fea0003800000 */
[----:B------:R-:W-:-:S13]  /*18b0*/  ISETP.NE.AND P0, PT, R4, 0xa, PT ;  /* 0x0000000a0400780c */ /* 0x000fda0003f05270 */
[----:B------:R-:W-:Y:S05]  /*18c0*/  @!P0 BRA `(.L_x_17) ;  /* 0x00000000001c8947 */ /* 0x000fea0003800000 */
[----:B------:R-:W-:-:S13]  /*18d0*/  ISETP.NE.AND P0, PT, R4, 0xb, PT ;  /* 0x0000000b0400780c */ /* 0x000fda0003f05270 */
[----:B------:R-:W-:Y:S05]  /*18e0*/  @P0 BRA `(.L_x_7) ;  /* 0x00000008003c0947 */ /* 0x000fea0003800000 */
[----:B------:R-:W2:Y:S02]  /*18f0*/  LDG.E.U8 R2, desc[UR36][R2.64] ;  /* 0x0000002402027981 */ /* 0x000ea4000c1e1100 */
[----:B--2---:R-:W-:-:S04]  /*1900*/  ISETP.NE.AND P0, PT, R2, RZ, PT ;  /* 0x000000ff0200720c */ /* 0x004fc80003f05270 */
[----:B------:R-:W-:-:S04]  /*1910*/  FSEL R0, RZ, 1, !P0 ;  /* 0x3f800000ff007808 */ /* 0x000fc80004000000 */
[----:B------:R-:W-:Y:S01]  /*1920*/  F2FP.BF16.F32.PACK_AB R0, RZ, R0 ;  /* 0x00000000ff00723e */ /* 0x000fe200000010ff */
[----:B------:R-:W-:Y:S06]  /*1930*/  BRA `(.L_x_8) ;  /* 0x00000008008c7947 */ /* 0x000fec0003800000 */
.L_x_17:
        /* <DEDUP_REMOVED lines=8> */
.L_x_16:
[----:B------:R-:W-:-:S13]  /*19c0*/  ISETP.NE.AND P0, PT, R4, 0xf, PT ;  /* 0x0000000f0400780c */ /* 0x000fda0003f05270 */
[----:B------:R-:W-:Y:S05]  /*19d0*/  @!P0 BRA `(.L_x_18) ;  /* 0x0000000000a48947 */ /* 0x000fea0003800000 */
[----:B------:R-:W-:-:S13]  /*19e0*/  ISETP.NE.AND P0, PT, R4, 0x17, PT ;  /* 0x000000170400780c */ /* 0x000fda0003f05270 */
[----:B------:R-:W-:Y:S05]  /*19f0*/  @!P0 BRA `(.L_x_19) ;  /* 0x0000000000608947 */ /* 0x000fea0003800000 */
[----:B------:R-:W-:-:S13]  /*1a00*/  ISETP.NE.AND P0, PT, R4, 0x18, PT ;  /* 0x000000180400780c */ /* 0x000fda0003f05270 */
[----:B------:R-:W-:Y:S05]  /*1a10*/  @P0 BRA `(.L_x_7) ;  /* 0x0000000400f00947 */ /* 0x000fea0003800000 */
[----:B------:R-:W2:Y:S01]  /*1a20*/  LDG.E.U8 R0, desc[UR36][R2.64] ;  /* 0x0000002402007981 */ /* 0x000ea2000c1e1100 */
[----:B------:R-:W-:Y:S02]  /*1a30*/  IMAD.MOV.U32 R8, RZ, RZ, -0x800000 ;  /* 0xff800000ff087424 */ /* 0x000fe400078e00ff */
[----:B--2---:R-:W-:-:S05]  /*1a40*/  IMAD.SHL.U32 R0, R0, 0x1000000, RZ ;  /* 0x0100000000007824 */ /* 0x004fca00078e00ff */
[----:B------:R-:W-:-:S04]  /*1a50*/  LOP3.LUT R4, R0, 0x7f000000, RZ, 0xc0, !PT ;  /* 0x7f00000000047812 */ /* 0x000fc800078ec0ff */
[----:B------:R-:W0:Y:S01]  /*1a60*/  FLO.U32 R5, R4 ;  /* 0x0000000400057300 */ /* 0x000e2200000e0000 */
[C---:B------:R-:W-:Y:S02]  /*1a70*/  VIADD R6, R4.reuse, 0x1000000 ;  /* 0x0100000004067836 */ /* 0x040fe40000000000 */
[----:B------:R-:W-:-:S03]  /*1a80*/  VIADD R2, R4, 0xffffffff ;  /* 0xffffffff04027836 */ /* 0x000fc60000000000 */
[----:B------:R-:W-:Y:S02]  /*1a90*/  SHF.R.S32.HI R6, RZ, 0x8, R6 ;  /* 0x00000008ff067819 */ /* 0x000fe40000011406 */
[----:B------:R-:W-:Y:S02]  /*1aa0*/  SHF.R.S32.HI R2, RZ, 0x1f, R2 ;  /* 0x0000001fff027819 */ /* 0x000fe40000011402 */
[----:B0-----:R-:W-:-:S04]  /*1ab0*/  IADD3 R5, -R5, 0x1f, RZ ;  /* 0x0000001f05057810 */ /* 0x001fc80007ffe1ff */
[C---:B------:R-:W-:Y:S01]  /*1ac0*/  ISETP.GT.U32.AND P0, PT, R5.reuse, 0x4, PT ;  /* 0x000000040500780c */ /* 0x040fe20003f04070 */
[----:B------:R-:W-:-:S05]  /*1ad0*/  VIADD R5, R5, 0xfffffffc ;  /* 0xfffffffc05057836 */ /* 0x000fca0000000000 */
[----:B------:R-:W-:-:S05]  /*1ae0*/  SEL R5, R5, RZ, P0 ;  /* 0x000000ff05057207 */ /* 0x000fca0000000000 */
[----:B------:R-:W-:Y:S01]  /*1af0*/  IMAD R8, R5, R8, 0x3c000000 ;  /* 0x3c00000005087424 */ /* 0x000fe200078e0208 */
[----:B------:R-:W-:-:S04]  /*1b00*/  SHF.L.U32 R5, R4, R5, RZ ;  /* 0x0000000504057219 */ /* 0x000fc800000006ff */
[----:B------:R-:W-:-:S04]  /*1b10*/  LEA.HI R5, R5, R8, RZ, 0x1c ;  /* 0x0000000805057211 */ /* 0x000fc800078fe0ff */
[----:B------:R-:W-:-:S04]  /*1b20*/  LOP3.LUT R5, R5, 0x7f800000, R6, 0xf8, !PT ;  /* 0x7f80000005057812 */ /* 0x000fc800078ef806 */
[----:B------:R-:W-:-:S04]  /*1b30*/  LOP3.LUT R5, R5, R2, RZ, 0x30, !PT ;  /* 0x0000000205057212 */ /* 0x000fc800078e30ff */
[----:B------:R-:W-:-:S04]  /*1b40*/  LOP3.LUT R5, R5, 0x80000000, R0, 0xf8, !PT ;  /* 0x8000000005057812 */ /* 0x000fc800078ef800 */
[----:B------:R-:W-:-:S04]  /*1b50*/  F2FP.BF16.F32.PACK_AB R5, RZ, R5 ;  /* 0x00000005ff05723e */ /* 0x000fc800000010ff */
[----:B------:R-:W-:Y:S01]  /*1b60*/  PRMT R0, R5, 0x7610, R0 ;  /* 0x0000761005007816 */ /* 0x000fe20000000000 */
[----:B------:R-:W-:Y:S06]  /*1b70*/  BRA `(.L_x_8) ;  /* 0x0000000400fc7947 */ /* 0x000fec0003800000 */
.L_x_19:
[----:B------:R-:W2:Y:S02]  /*1b80*/  LDG.E.U8 R2, desc[UR36][R2.64] ;  /* 0x0000002402027981 */ /* 0x000ea4000c1e1100 */
[C---:B--2---:R-:W-:Y:S02]  /*1b90*/  IMAD.SHL.U32 R0, R2.reuse, 0x2000000, RZ ;  /* 0x0200000002007824 */ /* 0x044fe400078e00ff */
[----:B------:R-:W-:-:S03]  /*1ba0*/  IMAD.SHL.U32 R5, R2, 0x1000000, RZ ;  /* 0x0100000002057824 */ /* 0x000fc600078e00ff */
[----:B------:R-:W-:-:S13]  /*1bb0*/  ISETP.GE.U32.AND P0, PT, R0, 0x8000000, PT ;  /* 0x080000000000780c */ /* 0x000fda0003f06070 */
[C---:B------:R-:W-:Y:S02]  /*1bc0*/  @!P0 IMAD.SHL.U32 R0, R2.reuse, 0x100, RZ ;  /* 0x0000010002008824 */ /* 0x040fe400078e00ff */
[----:B------:R-:W-:-:S03]  /*1bd0*/  @P0 IMAD.SHL.U32 R4, R2, 0x200000, RZ ;  /* 0x0020000002040824 */ /* 0x000fc600078e00ff */
[----:B------:R-:W-:Y:S02]  /*1be0*/  @!P0 LOP3.LUT R0, R0, 0x7f00, RZ, 0xc0, !PT ;  /* 0x00007f0000008812 */ /* 0x000fe400078ec0ff */
[----:B------:R-:W-:Y:S02]  /*1bf0*/  @P0 LOP3.LUT R4, R4, 0x70000000, RZ, 0xfc, !PT ;  /* 0x7000000004040812 */ /* 0x000fe400078efcff */
[----:B------:R-:W-:-:S03]  /*1c00*/  @!P0 LOP3.LUT R0, R0, 0x3f000000, RZ, 0xfc, !PT ;  /* 0x3f00000000008812 */ /* 0x000fc600078efcff */
[----:B------:R-:W-:Y:S02]  /*1c10*/  @P0 FMUL.FTZ R4, R4, 1.9259299443872358531e-34 ;  /* 0x0780000004040820 */ /* 0x000fe40000410000 */
[----:B------:R-:W-:-:S05]  /*1c20*/  @!P0 FADD.FTZ R4, R0, -0.5 ;  /* 0xbf00000000048421 */ /* 0x000fca0000010000 */
[----:B------:R-:W-:-:S04]  /*1c30*/  LOP3.LUT R4, R4, 0x80000000, R5, 0xf8, !PT ;  /* 0x8000000004047812 */ /* 0x000fc800078ef805 */
[----:B------:R-:W-:-:S04]  /*1c40*/  F2FP.BF16.F32.PACK_AB R4, RZ, R4 ;  /* 0x00000004ff04723e */ /* 0x000fc800000010ff */
[----:B------:R-:W-:Y:S01]  /*1c50*/  PRMT R0, R4, 0x7610, R0 ;  /* 0x0000761004007816 */ /* 0x000fe20000000000 */
[----:B------:R-:W-:Y:S06]  /*1c60*/  BRA `(.L_x_8) ;  /* 0x0000000400c07947 */ /* 0x000fec0003800000 */
.L_x_18:
[----:B------:R0:W5:Y:S01]  /*1c70*/  LDG.E.U16 R0, desc[UR36][R2.64] ;  /* 0x0000002402007981 */ /* 0x000162000c1e1500 */
[----:B------:R-:W-:Y:S05]  /*1c80*/  BRA `(.L_x_8) ;  /* 0x0000000400b87947 */ /* 0x000fea0003800000 */
.L_x_15:
[----:B------:R-:W-:-:S13]  /*1c90*/  ISETP.GT.AND P0, PT, R4, 0x1b, PT ;  /* 0x0000001b0400780c */ /* 0x000fda0003f04270 */
[----:B------:R-:W-:Y:S05]  /*1ca0*/  @P0 BRA `(.L_x_20) ;  /* 0x0000000400080947 */ /* 0x000fea0003800000 */
[----:B------:R-:W-:-:S13]  /*1cb0*/  ISETP.NE.AND P0, PT, R4, 0x19, PT ;  /* 0x000000190400780c */ /* 0x000fda0003f05270 */
[----:B------:R-:W-:Y:S05]  /*1cc0*/  @!P0 BRA `(.L_x_21) ;  /* 0x0000000000908947 */ /* 0x000fea0003800000 */
[----:B------:R-:W-:-:S13]  /*1cd0*/  ISETP.NE.AND P0, PT, R4, 0x1a, PT ;  /* 0x0000001a0400780c */ /* 0x000fda0003f05270 */
[----:B------:R-:W-:Y:S05]  /*1ce0*/  @!P0 BRA `(.L_x_22) ;  /* 0x0000000000188947 */ /* 0x000fea0003800000 */
[----:B------:R-:W-:-:S13]  /*1cf0*/  ISETP.NE.AND P0, PT, R4, 0x1b, PT ;  /* 0x0000001b0400780c */ /* 0x000fda0003f05270 */
[----:B------:R-:W-:Y:S05]  /*1d00*/  @P0 BRA `(.L_x_7) ;  /* 0x0000000400340947 */ /* 0x000fea0003800000 */
[----:B------:R-:W2:Y:S02]  /*1d10*/  LDG.E.U16 R0, desc[UR36][R2.64] ;  /* 0x0000002402007981 */ /* 0x000ea4000c1e1500 */
[----:B--2---:R-:W-:-:S04]  /*1d20*/  I2FP.F32.U32 R0, R0 ;  /* 0x0000000000007245 */ /* 0x004fc80000201000 */
[----:B------:R-:W-:Y:S01]  /*1d30*/  F2FP.BF16.F32.PACK_AB R0, RZ, R0 ;  /* 0x00000000ff00723e */ /* 0x000fe200000010ff */
[----:B------:R-:W-:Y:S06]  /*1d40*/  BRA `(.L_x_8) ;  /* 0x0000000400887947 */ /* 0x000fec0003800000 */
.L_x_22:
[----:B------:R-:W2:Y:S01]  /*1d50*/  LDG.E.U8 R2, desc[UR36][R2.64] ;  /* 0x0000002402027981 */ /* 0x000ea2000c1e1100 */
[----:B------:R-:W-:Y:S01]  /*1d60*/  BSSY B0, `(.L_x_23) ;  /* 0x0000018000007945 */ /* 0x000fe20003800000 */
[----:B------:R-:W-:Y:S01]  /*1d70*/  IMAD.MOV.U32 R0, RZ, RZ, RZ ;  /* 0x000000ffff007224 */ /* 0x000fe200078e00ff */
[----:B--2---:R-:W-:-:S13]  /*1d80*/  ISETP.NE.AND P0, PT, R2, RZ, PT ;  /* 0x000000ff0200720c */ /* 0x004fda0003f05270 */
[----:B------:R-:W-:Y:S05]  /*1d90*/  @!P0 BRA `(.L_x_24) ;  /* 0x0000000000508947 */ /* 0x000fea0003800000 */
[----:B------:R-:W-:-:S13]  /*1da0*/  ISETP.NE.AND P0, PT, R2, 0x80, PT ;  /* 0x000000800200780c */ /* 0x000fda0003f05270 */
[----:B------:R-:W-:Y:S01]  /*1db0*/  @!P0 IMAD.MOV.U32 R0, RZ, RZ, 0x7f800001 ;  /* 0x7f800001ff008424 */ /* 0x000fe200078e00ff */
[----:B------:R-:W-:Y:S06]  /*1dc0*/  @!P0 BRA `(.L_x_24) ;  /* 0x0000000000448947 */ /* 0x000fec0003800000 */
[C---:B------:R-:W-:Y:S01]  /*1dd0*/  LOP3.LUT P0, R0, R2.reuse, 0x78, RZ, 0xc0, !PT ;  /* 0x0000007802007812 */ /* 0x040fe2000780c0ff */
[----:B------:R-:W-:Y:S01]  /*1de0*/  BSSY B1, `(.L_x_25) ;  /* 0x000000c000017945 */ /* 0x000fe20003800000 */
[----:B------:R-:W-:Y:S02]  /*1df0*/  SHF.R.U32.HI R3, RZ, 0x7, R2 ;  /* 0x00000007ff037819 */ /* 0x000fe40000011602 */
[----:B------:R-:W-:Y:S02]  /*1e00*/  LOP3.LUT R2, R2, 0x7, RZ, 0xc0, !PT ;  /* 0x0000000702027812 */ /* 0x000fe400078ec0ff */
[----:B------:R-:W-:Y:S01]  /*1e10*/  SHF.R.U32.HI R0, RZ, 0x3, R0 ;  /* 0x00000003ff007819 */ /* 0x000fe20000011600 */
[----:B------:R-:W-:-:S06]  /*1e20*/  IMAD.U32 R4, R3, -0x80000000, RZ ;  /* 0x8000000003047824 */ /* 0x000fcc00078e00ff */
[----:B------:R-:W-:Y:S05]  /*1e30*/  @P0 BRA `(.L_x_26) ;  /* 0x0000000000180947 */ /* 0x000fea0003800000 */
[----:B------:R-:W0:Y:S02]  /*1e40*/  FLO.U32 R3, R2 ;  /* 0x0000000200037300 */ /* 0x000e2400000e0000 */
[----:B0-----:R-:W-:-:S04]  /*1e50*/  IADD3 R3, -R3, 0x1f, RZ ;  /* 0x0000001f03037810 */ /* 0x001fc80007ffe1ff */
[----:B------:R-:W-:Y:S01]  /*1e60*/  IADD3 R0, R0, 0x1d, -R3 ;  /* 0x0000001d00007810 */ /* 0x000fe20007ffe803 */
[----:B------:R-:W-:-:S05]  /*1e70*/  VIADD R5, R3, 0xffffffe4 ;  /* 0xffffffe403057836 */ /* 0x000fca0000000000 */
[----:B------:R-:W-:-:S04]  /*1e80*/  SHF.L.U32 R5, R2, R5, RZ ;  /* 0x0000000502057219 */ /* 0x000fc800000006ff */
[----:B------:R-:W-:-:S07]  /*1e90*/  LOP3.LUT R2, R5, 0x7, RZ, 0xc0, !PT ;  /* 0x0000000705027812 */ /* 0x000fce00078ec0ff */
.L_x_26:
[----:B------:R-:W-:Y:S05]  /*1ea0*/  BSYNC B1 ;  /* 0x0000000000017941 */ /* 0x000fea0003800000 */
.L_x_25:
[----:B------:R-:W-:Y:S01]  /*1eb0*/  LEA R3, R0, 0x3b800000, 0x17 ;  /* 0x3b80000000037811 */ /* 0x000fe200078eb8ff */
[----:B------:R-:W-:-:S05]  /*1ec0*/  IMAD.SHL.U32 R0, R2, 0x100000, RZ ;  /* 0x0010000002007824 */ /* 0x000fca00078e00ff */
[----:B------:R-:W-:-:S07]  /*1ed0*/  LOP3.LUT R0, R3, R0, R4, 0xfe, !PT ;  /* 0x0000000003007212 */ /* 0x000fce00078efe04 */
.L_x_24:
[----:B------:R-:W-:Y:S05]  /*1ee0*/  BSYNC B0 ;  /* 0x0000000000007941 */ /* 0x000fea0003800000 */
.L_x_23:
[----:B------:R-:W-:Y:S01]  /*1ef0*/  F2FP.BF16.F32.PACK_AB R0, RZ, R0 ;  /* 0x00000000ff00723e */ /* 0x000fe200000010ff */
[----:B------:R-:W-:Y:S06]  /*1f00*/  BRA `(.L_x_8) ;  /* 0x0000000400187947 */ /* 0x000fec0003800000 */
.L_x_21:
        /* <DEDUP_REMOVED lines=21> */
.L_x_30:
[----:B------:R-:W-:Y:S05]  /*2060*/  BSYNC B1 ;  /* 0x0000000000017941 */ /* 0x000fea0003800000 */
.L_x_29:
[----:B------:R-:W-:Y:S01]  /*2070*/  LEA R3, R0, 0x37800000, 0x17 ;  /* 0x3780000000037811 */ /* 0x000fe200078eb8ff */
[----:B------:R-:W-:-:S05]  /*2080*/  IMAD.SHL.U32 R0, R2, 0x200000, RZ ;  /* 0x0020000002007824 */ /* 0x000fca00078e00ff */
[----:B------:R-:W-:-:S07]  /*2090*/  LOP3.LUT R0, R3, R0, R4, 0xfe, !PT ;  /* 0x0000000003007212 */ /* 0x000fce00078efe04 */
.L_x_28:
[----:B------:R-:W-:Y:S05]  /*20a0*/  BSYNC B0 ;  /* 0x0000000000007941 */ /* 0x000fea0003800000 */
.L_x_27:
[----:B------:R-:W-:Y:S01]  /*20b0*/  F2FP.BF16.F32.PACK_AB R0, RZ, R0 ;  /* 0x00000000ff00723e */ /* 0x000fe200000010ff */
[----:B------:R-:W-:Y:S06]  /*20c0*/  BRA `(.L_x_8) ;  /* 0x0000000000a87947 */ /* 0x000fec0003800000 */
.L_x_20:
[----:B------:R-:W-:-:S13]  /*20d0*/  ISETP.NE.AND P0, PT, R4, 0x1c, PT ;  /* 0x0000001c0400780c */ /* 0x000fda0003f05270 */
[----:B------:R-:W-:Y:S05]  /*20e0*/  @!P0 BRA `(.L_x_31) ;  /* 0x0000000000948947 */ /* 0x000fea0003800000 */
[----:B------:R-:W-:-:S13]  /*20f0*/  ISETP.NE.AND P0, PT, R4, 0x1d, PT ;  /* 0x0000001d0400780c */ /* 0x000fda0003f05270 */
[----:B------:R-:W-:Y:S05]  /*2100*/  @!P0 BRA `(.L_x_32) ;  /* 0x00000000007c8947 */ /* 0x000fea0003800000 */
[----:B------:R-:W-:-:S13]  /*2110*/  ISETP.NE.AND P0, PT, R4, 0x2c, PT ;  /* 0x0000002c0400780c */ /* 0x000fda0003f05270 */
[----:B------:R-:W-:Y:S05]  /*2120*/  @P0 BRA `(.L_x_7) ;  /* 0x00000000002c0947 */ /* 0x000fea0003800000 */
[----:B------:R-:W2:Y:S01]  /*2130*/  LDG.E.U8 R2, desc[UR36][R2.64] ;  /* 0x0000002402027981 */ /* 0x000ea2000c1e1100 */
[----:B------:R-:W-:Y:S01]  /*2140*/  BSSY B0, `(.L_x_33) ;  /* 0x0000007000007945 */ /* 0x000fe20003800000 */
[----:B------:R-:W-:Y:S01]  /*2150*/  IMAD.MOV.U32 R0, RZ, RZ, 0x400000 ;  /* 0x00400000ff007424 */ /* 0x000fe200078e00ff */
[----:B--2---:R-:W-:-:S13]  /*2160*/  ISETP.NE.AND P0, PT, R2, RZ, PT ;  /* 0x000000ff0200720c */ /* 0x004fda0003f05270 */
[----:B------:R-:W-:Y:S05]  /*2170*/  @!P0 BRA `(.L_x_34) ;  /* 0x00000000000c8947 */ /* 0x000fea0003800000 */
[----:B------:R-:W-:-:S13]  /*2180*/  ISETP.NE.AND P0, PT, R2, 0xff, PT ;  /* 0x000000ff0200780c */ /* 0x000fda0003f05270 */
[----:B------:R-:W-:Y:S02]  /*2190*/  @!P0 IMAD.MOV.U32 R0, RZ, RZ, 0x7f800001 ;  /* 0x7f800001ff008424 */ /* 0x000fe400078e00ff */
[----:B------:R-:W-:-:S07]  /*21a0*/  @P0 IMAD.SHL.U32 R0, R2, 0x800000, RZ ;  /* 0x0080000002000824 */ /* 0x000fce00078e00ff */
.L_x_34:
[----:B------:R-:W-:Y:S05]  /*21b0*/  BSYNC B0 ;  /* 0x0000000000007941 */ /* 0x000fea0003800000 */
.L_x_33:
[----:B------:R-:W-:Y:S01]  /*21c0*/  F2FP.BF16.F32.PACK_AB R0, RZ, R0 ;  /* 0x00000000ff00723e */ /* 0x000fe200000010ff */
[----:B------:R-:W-:Y:S06]  /*21d0*/  BRA `(.L_x_8) ;  /* 0x0000000000647947 */ /* 0x000fec0003800000 */
.L_x_7:
[----:B------:R-:W-:Y:S01]  /*21e0*/  MOV R2, 0x0 ;  /* 0x0000000000027802 */ /* 0x000fe20000000f00 */
[----:B------:R-:W-:Y:S01]  /*21f0*/  ULDC.64 UR4, c[0x4][0x148] ;  /* 0x0100520000047ab9 */ /* 0x000fe20000000a00 */
[----:B------:R-:W-:Y:S01]  /*2200*/  ULDC.64 UR6, c[0x4][0x38] ;  /* 0x01000e0000067ab9 */ /* 0x000fe20000000a00 */
[----:B------:R-:W-:Y:S02]  /*2210*/  IMAD.U32 R4, RZ, RZ, UR4 ;  /* 0x00000004ff047e24 */ /* 0x000fe4000f8e00ff */
[----:B------:R-:W-:Y:S01]  /*2220*/  IMAD.U32 R5, RZ, RZ, UR5 ;  /* 0x00000005ff057e24 */ /* 0x000fe2000f8e00ff */
[----:B------:R-:W0:Y:S01]  /*2230*/  LDC.64 R2, c[0x4][R2] ;  /* 0x0100000002027b82 */ /* 0x000e220000000a00 */
[----:B------:R-:W-:Y:S01]  /*2240*/  ULDC.64 UR4, c[0x4][0x150] ;  /* 0x0100540000047ab9 */ /* 0x000fe20000000a00 */
[----:B------:R-:W-:Y:S02]  /*2250*/  IMAD.U32 R10, RZ, RZ, UR6 ;  /* 0x00000006ff0a7e24 */ /* 0x000fe4000f8e00ff */
[----:B------:R-:W-:-:S02]  /*2260*/  IMAD.U32 R6, RZ, RZ, UR4 ;  /* 0x00000004ff067e24 */ /* 0x000fc4000f8e00ff */
[----:B------:R-:W-:Y:S02]  /*2270*/  IMAD.U32 R7, RZ, RZ, UR5 ;  /* 0x00000005ff077e24 */ /* 0x000fe4000f8e00ff */
[----:B------:R-:W-:Y:S02]  /*2280*/  IMAD.U32 R11, RZ, RZ, UR7 ;  /* 0x00000007ff0b7e24 */ /* 0x000fe4000f8e00ff */
[----:B------:R-:W-:Y:S02]  /*2290*/  IMAD.MOV.U32 R8, RZ, RZ, 0x4e ;  /* 0x0000004eff087424 */ /* 0x000fe400078e00ff */
[----:B------:R-:W-:Y:S02]  /*22a0*/  IMAD.MOV.U32 R12, RZ, RZ, 0x1 ;  /* 0x00000001ff0c7424 */ /* 0x000fe400078e00ff */
[----:B------:R-:W-:-:S07]  /*22b0*/  IMAD.MOV.U32 R13, RZ, RZ, RZ ;  /* 0x000000ffff0d7224 */ /* 0x000fce00078e00ff */
[----:B------:R-:W-:-:S07]  /*22c0*/  LEPC R20, `(.L_x_35) ;  /* 0x000000001014794e */ /* 0x000fce0000000000 */
[----:B0-----:R-:W-:Y:S05]  /*22d0*/  CALL.ABS.NOINC R2 ;  /* 0x0000000002007343 */ /* 0x001fea0003c00000 */
.L_x_35:
[----:B------:R-:W-:Y:S01]  /*22e0*/  PRMT R0, RZ, 0x7610, R0 ;  /* 0x00007610ff007816 */ /* 0x000fe20000000000 */
[----:B------:R-:W-:Y:S06]  /*22f0*/  BRA `(.L_x_8) ;  /* 0x00000000001c7947 */ /* 0x000fec0003800000 */
.L_x_32:
[----:B------:R-:W2:Y:S02]  /*2300*/  LDG.E.64 R2, desc[UR36][R2.64] ;  /* 0x0000002402027981 */ /* 0x000ea4000c1e1b00 */
[----:B--2---:R-:W0:Y:S02]  /*2310*/  I2F.U64 R0, R2 ;  /* 0x0000000200007312 */ /* 0x004e240000301000 */
[----:B0-----:R-:W-:Y:S01]  /*2320*/  F2FP.BF16.F32.PACK_AB R0, RZ, R0 ;  /* 0x00000000ff00723e */ /* 0x001fe200000010ff */
[----:B------:R-:W-:Y:S06]  /*2330*/  BRA `(.L_x_8) ;  /* 0x00000000000c7947 */ /* 0x000fec0003800000 */
.L_x_31:
[----:B------:R-:W2:Y:S02]  /*2340*/  LDG.E R2, desc[UR36][R2.64] ;  /* 0x0000002402027981 */ /* 0x000ea4000c1e1900 */
[----:B--2---:R-:W-:-:S04]  /*2350*/  I2FP.F32.U32 R0, R2 ;  /* 0x0000000200007245 */ /* 0x004fc80000201000 */
[----:B------:R-:W-:-:S07]  /*2360*/  F2FP.BF16.F32.PACK_AB R0, RZ, R0 ;  /* 0x00000000ff00723e */ /* 0x000fce00000010ff */
.L_x_8:
[----:B------:R-:W1:Y:S01]  /*2370*/  LDC.U8 R4, c[0x0][0x421] ;  /* 0x00010840ff047b82 */ /* 0x000e620000000000 */
[----:B-----5:R-:W-:-:S06]  /*2380*/  IMAD.U32 R0, R0, 0x10000, RZ ;  /* 0x0001000000007824 */ /* 0x020fcc00078e00ff */
[----:B------:R-:W0:Y:S08]  /*2390*/  FRND.TRUNC R0, R0 ;  /* 0x0000000000007307 */ /* 0x000e30000020d000 */
[----:B0-----:R0:W2:Y:S01]  /*23a0*/  F2F.BF16.F32 R3, R0 ;  /* 0x0000000000037304 */ /* 0x0010a20000202000 */
[----:B-1----:R-:W-:-:S04]  /*23b0*/  PRMT R2, R4, 0x9910, RZ ;  /* 0x0000991004027816 */ /* 0x002fc800000000ff */
[----:B------:R-:W-:-:S13]  /*23c0*/  ISETP.GT.AND P0, PT, R2, 0x9, PT ;  /* 0x000000090200780c */ /* 0x000fda0003f04270 */
[----:B0-2---:R-:W-:Y:S05]  /*23d0*/  @P0 BRA `(.L_x_36) ;  /* 0x00000004000c0947 */ /* 0x005fea0003800000 */
        /* <DEDUP_REMOVED lines=8> */
[----:B------:R-:W-:-:S04]  /*2460*/  IMAD.U32 R0, R3, 0x10000, RZ ;  /* 0x0001000003007824 */ /* 0x000fc800078e00ff */
[----:B------:R-:W0:Y:S02]  /*2470*/  F2I.FTZ.TRUNC.NTZ R3, R0 ;  /* 0x0000000000037305 */ /* 0x000e24000021f100 */
[----:B0-----:R4:W-:Y:S01]  /*2480*/  STG.E.U8 desc[UR36][R16.64], R3 ;  /* 0x0000000310007986 */ /* 0x0019e2000c101124 */
[----:B------:R-:W-:Y:S05]  /*2490*/  BRA `(.L_x_41) ;  /* 0x0000000c00947947 */ /* 0x000fea0003800000 */
.L_x_39:
[----:B------:R-:W-:-:S06]  /*24a0*/  IMAD.U32 R3, R3, 0x10000, RZ ;  /* 0x0001000003037824 */ /* 0x000fcc00078e00ff */
[----:B------:R-:W0:Y:S02]  /*24b0*/  F2I.S64.TRUNC R2, R3 ;  /* 0x0000000300027311 */ /* 0x000e24000020d900 */
[----:B0-----:R3:W-:Y:S01]  /*24c0*/  STG.E.U8 desc[UR36][R16.64], R2 ;  /* 0x0000000210007986 */ /* 0x0017e2000c101124 */
[----:B------:R-:W-:Y:S05]  /*24d0*/  BRA `(.L_x_41) ;  /* 0x0000000c00847947 */ /* 0x000fea0003800000 */
.L_x_38:
[----:B------:R-:W-:-:S13]  /*24e0*/  ISETP.NE.AND P0, PT, R2, 0x2, PT ;  /* 0x000000020200780c */ /* 0x000fda0003f05270 */
[----:B------:R-:W-:Y:S05]  /*24f0*/  @!P0 BRA `(.L_x_42) ;  /* 0x0000000000308947 */ /* 0x000fea0003800000 */
[----:B------:R-:W-:-:S13]  /*2500*/  ISETP.NE.AND P0, PT, R2, 0x3, PT ;  /* 0x000000030200780c */ /* 0x000fda0003f05270 */
[----:B------:R-:W-:Y:S05]  /*2510*/  @!P0 BRA `(.L_x_43) ;  /* 0x0000000000188947 */ /* 0x000fea0003800000 */
[----:B------:R-:W-:-:S13]  /*2520*/  ISETP.NE.AND P0, PT, R2, 0x4, PT ;  /* 0x000000040200780c */ /* 0x000fda0003f05270 */
[----:B------:R-:W-:Y:S05]  /*2530*/  @P0 BRA `(.L_x_40) ;  /* 0x0000000c000c0947 */ /* 0x000fea0003800000 */
[----:B------:R-:W-:-:S06]  /*2540*/  IMAD.U32 R3, R3, 0x10000, RZ ;  /* 0x0001000003037824 */ /* 0x000fcc00078e00ff */
[----:B------:R-:W0:Y:S02]  /*2550*/  F2I.S64.TRUNC R2, R3 ;  /* 0x0000000300027311 */ /* 0x000e24000020d900 */
[----:B0-----:R0:W-:Y:S01]  /*2560*/  STG.E.64 desc[UR36][R16.64], R2 ;  /* 0x0000000210007986 */ /* 0x0011e2000c101b24 */
[----:B------:R-:W-:Y:S05]  /*2570*/  BRA `(.L_x_41) ;  /* 0x0000000c005c7947 */ /* 0x000fea0003800000 */
.L_x_43:
[----:B------:R-:W-:-:S06]  /*2580*/  IMAD.U32 R3, R3, 0x10000, RZ ;  /* 0x0001000003037824 */ /* 0x000fcc00078e00ff */
[----:B------:R-:W0:Y:S02]  /*2590*/  F2I.FTZ.TRUNC.NTZ R3, R3 ;  /* 0x0000000300037305 */ /* 0x000e24000021f100 */
[----:B0-----:R1:W-:Y:S01]  /*25a0*/  STG.E desc[UR36][R16.64], R3 ;  /* 0x0000000310007986 */ /* 0x0013e2000c101924 */
[----:B------:R-:W-:Y:S05]  /*25b0*/  BRA `(.L_x_41) ;  /* 0x0000000c004c7947 */ /* 0x000fea0003800000 */
.L_x_42:
[----:B------:R-:W-:-:S06]  /*25c0*/  IMAD.U32 R3, R3, 0x10000, RZ ;  /* 0x0001000003037824 */ /* 0x000fcc00078e00ff */
[----:B------:R-:W0:Y:S02]  /*25d0*/  F2I.FTZ.TRUNC.NTZ R3, R3 ;  /* 0x0000000300037305 */ /* 0x000e24000021f100 */
[----:B0-----:R2:W-:Y:S01]  /*25e0*/  STG.E.U16 desc[UR36][R16.64], R3 ;  /* 0x0000000310007986 */ /* 0x0015e2000c101524 */
[----:B------:R-:W-:Y:S05]  /*25f0*/  BRA `(.L_x_41) ;  /* 0x0000000c003c7947 */ /* 0x000fea0003800000 */
.L_x_37:
[----:B------:R-:W-:-:S13]  /*2600*/  ISETP.GT.AND P0, PT, R2, 0x6, PT ;  /* 0x000000060200780c */ /* 0x000fda0003f04270 */
[----:B------:R-:W-:Y:S05]  /*2610*/  @P0 BRA `(.L_x_44) ;  /* 0x00000000002c0947 */ /* 0x000fea0003800000 */
[----:B------:R-:W-:-:S13]  /*2620*/  ISETP.NE.AND P0, PT, R2, 0x5, PT ;  /* 0x000000050200780c */ /* 0x000fda0003f05270 */
[----:B------:R-:W-:Y:S05]  /*2630*/  @!P0 BRA `(.L_x_45) ;  /* 0x0000000000148947 */ /* 0x000fea0003800000 */
[----:B------:R-:W-:-:S13]  /*2640*/  ISETP.NE.AND P0, PT, R2, 0x6, PT ;  /* 0x000000060200780c */ /* 0x000fda0003f05270 */
[----:B------:R-:W-:Y:S05]  /*2650*/  @P0 BRA `(.L_x_40) ;  /* 0x0000000800c40947 */ /* 0x000fea0003800000 */
[----:B------:R-:W-:-:S05]  /*2660*/  IMAD.U32 R3, R3, 0x10000, RZ ;  /* 0x0001000003037824 */ /* 0x000fca00078e00ff */
[----:B------:R0:W-:Y:S01]  /*2670*/  STG.E desc[UR36][R16.64], R3 ;  /* 0x0000000310007986 */ /* 0x0001e2000c101924 */
[----:B------:R-:W-:Y:S05]  /*2680*/  BRA `(.L_x_41) ;  /* 0x0000000c00187947 */ /* 0x000fea0003800000 */
.L_x_45:
[----:B------:R-:W-:-:S05]  /*2690*/  IMAD.U32 R0, R3, 0x10000, RZ ;  /* 0x0001000003007824 */ /* 0x000fca00078e00ff */
[----:B------:R-:W-:-:S05]  /*26a0*/  F2FP.F16.F32.PACK_AB R0, RZ, R0 ;  /* 0x00000000ff00723e */ /* 0x000fca00000000ff */
[----:B------:R0:W-:Y:S01]  /*26b0*/  STG.E.U16 desc[UR36][R16.64], R0 ;  /* 0x0000000010007986 */ /* 0x0001e2000c101524 */
[----:B------:R-:W-:Y:S05]  /*26c0*/  BRA `(.L_x_41) ;  /* 0x0000000c00087947 */ /* 0x000fea0003800000 */
.L_x_44:
[----:B------:R-:W-:-:S13]  /*26d0*/  ISETP.NE.AND P0, PT, R2, 0x7, PT ;  /* 0x000000070200780c */ /* 0x000fda0003f05270 */
[----:B------:R-:W-:Y:S05]  /*26e0*/  @!P0 BRA `(.L_x_46) ;  /* 0x0000000000348947 */ /* 0x000fea0003800000 */
[----:B------:R-:W-:-:S13]  /*26f0*/  ISETP.NE.AND P0, PT, R2, 0x8, PT ;  /* 0x000000080200780c */ /* 0x000fda0003f05270 */
[----:B------:R-:W-:Y:S05]  /*2700*/  @!P0 BRA `(.L_x_47) ;  /* 0x0000000000188947 */ /* 0x000fea0003800000 */
[----:B------:R-:W-:-:S13]  /*2710*/  ISETP.NE.AND P0, PT, R2, 0x9, PT ;  /* 0x000000090200780c */ /* 0x000fda0003f05270 */
[----:B------:R-:W-:Y:S05]  /*2720*/  @P0 BRA `(.L_x_40) ;  /* 0x0000000800900947 */ /* 0x000fea0003800000 */
[----:B------:R-:W-:Y:S02]  /*2730*/  IMAD.U32 R2, R3, 0x10000, RZ ;  /* 0x0001000003027824 */ /* 0x000fe400078e00ff */
[----:B------:R-:W-:-:S05]  /*2740*/  IMAD.MOV.U32 R3, RZ, RZ, RZ ;  /* 0x000000ffff037224 */ /* 0x000fca00078e00ff */
[----:B------:R0:W-:Y:S01]  /*2750*/  STG.E.64 desc[UR36][R16.64], R2 ;  /* 0x0000000210007986 */ /* 0x0001e2000c101b24 */
[----:B------:R-:W-:Y:S05]  /*2760*/  BRA `(.L_x_41) ;  /* 0x0000000800e07947 */ /* 0x000fea0003800000 */
.L_x_47:
[----:B------:R-:W-:-:S05]  /*2770*/  IMAD.U32 R3, R3, 0x10000, RZ ;  /* 0x0001000003037824 */ /* 0x000fca00078e00ff */
[----:B------:R-:W-:-:S04]  /*2780*/  F2FP.F16.F32.PACK_AB R3, RZ, R3 ;  /* 0x00000003ff03723e */ /* 0x000fc800000000ff */
[----:B------:R-:W-:-:S05]  /*2790*/  PRMT R3, R3, 0x5410, RZ ;  /* 0x0000541003037816 */ /* 0x000fca00000000ff */
[----:B------:R0:W-:Y:S01]  /*27a0*/  STG.E desc[UR36][R16.64], R3 ;  /* 0x0000000310007986 */ /* 0x0001e2000c101924 */
[----:B------:R-:W-:Y:S05]  /*27b0*/  BRA `(.L_x_41) ;  /* 0x0000000800cc7947 */ /* 0x000fea0003800000 */
.L_x_46:
[----:B------:R-:W-:-:S04]  /*27c0*/  IMAD.U32 R2, R3, 0x10000, RZ ;  /* 0x0001000003027824 */ /* 0x000fc800078e00ff */
[----:B------:R-:W-:-:S06]  /*27d0*/  FMUL.FTZ R2, R2, 1 ;  /* 0x3f80000002027820 */ /* 0x000fcc0000410000 */
[----:B------:R-:W0:Y:S02]  /*27e0*/  F2F.F64.F32 R2, R2 ;  /* 0x0000000200027310 */ /* 0x000e240000201800 */
[----:B0-----:R0:W-:Y:S01]  /*27f0*/  STG.E.64 desc[UR36][R16.64], R2 ;  /* 0x0000000210007986 */ /* 0x0011e2000c101b24 */
[----:B------:R-:W-:Y:S05]  /*2800*/  BRA `(.L_x_41) ;  /* 0x0000000800b87947 */ /* 0x000fea0003800000 */
.L_x_36:
        /* <DEDUP_REMOVED lines=8> */
[----:B------:R-:W-:-:S05]  /*2890*/  IMAD.U32 R3, R3, 0x10000, RZ ;  /* 0x0001000003037824 */ /* 0x000fca00078e00ff */
[----:B------:R-:W-:-:S04]  /*28a0*/  FSETP.NEU.FTZ.AND P0, PT, R3, RZ, PT ;  /* 0x000000ff0300720b */ /* 0x000fc80003f1d000 */
[----:B------:R-:W-:-:S05]  /*28b0*/  SEL R3, RZ, 0x1, !P0 ;  /* 0x00000001ff037807 */ /* 0x000fca0004000000 */
[----:B------:R0:W-:Y:S01]  /*28c0*/  STG.E.U8 desc[UR36][R16.64], R3 ;  /* 0x0000000310007986 */ /* 0x0001e2000c101124 */
[----:B------:R-:W-:Y:S05]  /*28d0*/  BRA `(.L_x_41) ;  /* 0x0000000800847947 */ /* 0x000fea0003800000 */
.L_x_50:
[----:B------:R-:W-:Y:S01]  /*28e0*/  IMAD.U32 R3, R3, 0x10000, RZ ;  /* 0x0001000003037824 */ /* 0x000fe200078e00ff */
[----:B------:R-:W-:-:S03]  /*28f0*/  CS2R R6, SRZ ;  /* 0x0000000000067805 */ /* 0x000fc6000001ff00 */
[----:B------:R-:W-:-:S04]  /*2900*/  FMUL.FTZ R3, R3, 1 ;  /* 0x3f80000003037820 */ /* 0x000fc80000410000 */
[----:B------:R-:W0:Y:S02]  /*2910*/  F2F.F64.F32 R4, R3 ;  /* 0x0000000300047310 */ /* 0x000e240000201800 */
[----:B0-----:R0:W-:Y:S01]  /*2920*/  STG.E.128 desc[UR36][R16.64], R4 ;  /* 0x0000000410007986 */ /* 0x0011e2000c101d24 */
[----:B------:R-:W-:Y:S05]  /*2930*/  BRA `(.L_x_41) ;  /* 0x00000008006c7947 */ /* 0x000fea0003800000 */
.L_x_49:
[----:B------:R-:W-:-:S13]  /*2940*/  ISETP.NE.AND P0, PT, R2, 0xf, PT ;  /* 0x0000000f0200780c */ /* 0x000fda0003f05270 */
[----:B------:R-:W-:Y:S05]  /*2950*/  @!P0 BRA `(.L_x_51) ;  /* 0x0000000000b48947 */ /* 0x000fea0003800000 */
[----:B------:R-:W-:-:S13]  /*2960*/  ISETP.NE.AND P0, PT, R2, 0x17, PT ;  /* 0x000000170200780c */ /* 0x000fda0003f05270 */
[----:B------:R-:W-:Y:S05]  /*2970*/  @!P0 BRA `(.L_x_52) ;  /* 0x0000000000548947 */ /* 0x000fea0003800000 */
[----:B------:R-:W-:-:S13]  /*2980*/  ISETP.NE.AND P0, PT, R2, 0x18, PT ;  /* 0x000000180200780c */ /* 0x000fda0003f05270 */
[----:B------:R-:W-:Y:S05]  /*2990*/  @P0 BRA `(.L_x_40) ;  /* 0x0000000400f40947 */ /* 0x000fea0003800000 */
[----:B------:R-:W-:Y:S01]  /*29a0*/  IMAD.U32 R5, R3, 0x10000, RZ ;  /* 0x0001000003057824 */ /* 0x000fe200078e00ff */
[----:B------:R-:W-:Y:S04]  /*29b0*/  BSSY B0, `(.L_x_53) ;  /* 0x000000e000007945 */ /* 0x000fe80003800000 */
[C---:B------:R-:W-:Y:S02]  /*29c0*/  LOP3.LUT R2, R5.reuse, 0x7fffffff, RZ, 0xc0, !PT ;  /* 0x7fffffff05027812 */ /* 0x040fe400078ec0ff */
[----:B------:R-:W-:Y:S02]  /*29d0*/  LOP3.LUT R0, R5, 0x80000000, RZ, 0xc0, !PT ;  /* 0x8000000005007812 */ /* 0x000fe400078ec0ff */
[----:B------:R-:W-:Y:S02]  /*29e0*/  ISETP.GT.U32.AND P0, PT, R2, 0x43efffff, PT ;  /* 0x43efffff0200780c */ /* 0x000fe40003f04070 */
[----:B------:R-:W-:Y:S01]  /*29f0*/  SHF.R.U32.HI R3, RZ, 0x18, R0 ;  /* 0x00000018ff037819 */ /* 0x000fe20000011600 */
[----:B------:R-:W-:-:S10]  /*2a00*/  IMAD.MOV.U32 R0, RZ, RZ, 0x7f ;  /* 0x0000007fff007424 */ /* 0x000fd400078e00ff */
[----:B------:R-:W-:Y:S05]  /*2a10*/  @P0 BRA `(.L_x_54) ;  /* 0x00000000001c0947 */ /* 0x000fea0003800000 */
[----:B------:R-:W-:-:S13]  /*2a20*/  ISETP.GE.U32.AND P0, PT, R2, 0x3c800000, PT ;  /* 0x3c8000000200780c */ /* 0x000fda0003f06070 */
[----:B------:R-:W-:Y:S01]  /*2a30*/  @P0 SHF.R.U32.HI R0, RZ, 0x14, R5 ;  /* 0x00000014ff000819 */ /* 0x000fe20000011605 */
[----:B------:R-:W-:-:S03]  /*2a40*/  @!P0 FADD.FTZ R2, R2, 16384 ;  /* 0x4680000002028421 */ /* 0x000fc60000010000 */
[----:B------:R-:W-:-:S04]  /*2a50*/  @P0 LOP3.LUT R0, R0, 0x1, RZ, 0xc0, !PT ;  /* 0x0000000100000812 */ /* 0x000fc800078ec0ff */
[----:B------:R-:W-:-:S04]  /*2a60*/  @P0 IADD3 R0, R5, 0x407ffff, R0 ;  /* 0x0407ffff05000810 */ /* 0x000fc80007ffe000 */
[----:B------:R-:W-:Y:S01]  /*2a70*/  @P0 SHF.R.U32.HI R0, RZ, 0x14, R0 ;  /* 0x00000014ff000819 */ /* 0x000fe20000011600 */
[----:B------:R-:W-:-:S07]  /*2a80*/  @!P0 VIADD R0, R2, 0xb9800000 ;  /* 0xb980000002008836 */ /* 0x000fce0000000000 */
.L_x_54:
[----:B------:R-:W-:Y:S05]  /*2a90*/  BSYNC B0 ;  /* 0x0000000000007941 */ /* 0x000fea0003800000 */
.L_x_53:
[----:B------:R-:W-:-:S05]  /*2aa0*/  LOP3.LUT R3, R0, R3, RZ, 0xfc, !PT ;  /* 0x0000000300037212 */ /* 0x000fca00078efcff */
[----:B------:R0:W-:Y:S01]  /*2ab0*/  STG.E.U8 desc[UR36][R16.64], R3 ;  /* 0x0000000310007986 */ /* 0x0001e2000c101124 */
[----:B------:R-:W-:Y:S05]  /*2ac0*/  BRA `(.L_x_41) ;  /* 0x0000000800087947 */ /* 0x000fea0003800000 */
.L_x_52:
[----:B------:R-:W-:Y:S01]  /*2ad0*/  IMAD.U32 R3, R3, 0x10000, RZ ;  /* 0x0001000003037824 */ /* 0x000fe200078e00ff */
[----:B------:R-:W-:Y:S04]  /*2ae0*/  BSSY B0, `(.L_x_55) ;  /* 0x000000f000007945 */ /* 0x000fe80003800000 */
[----:B------:R-:W-:-:S04]  /*2af0*/  LOP3.LUT R2, R3, 0x7fffffff, RZ, 0xc0, !PT ;  /* 0x7fffffff03027812 */ /* 0x000fc800078ec0ff */
[----:B------:R-:W-:-:S13]  /*2b00*/  ISETP.GT.U32.AND P0, PT, R2, 0x477fffff, PT ;  /* 0x477fffff0200780c */ /* 0x000fda0003f04070 */
[----:B------:R-:W-:Y:S05]  /*2b10*/  @P0 BRA `(.L_x_56) ;  /* 0x0000000000200947 */ /* 0x000fea0003800000 */
[----:B------:R-:W-:-:S13]  /*2b20*/  ISETP.GE.U32.AND P0, PT, R2, 0x38800000, PT ;  /* 0x388000000200780c */ /* 0x000fda0003f06070 */
[----:B------:R-:W-:Y:S01]  /*2b30*/  @P0 SHF.R.U32.HI R0, RZ, 0x15, R3 ;  /* 0x00000015ff000819 */ /* 0x000fe20000011603 */
[----:B------:R-:W-:-:S03]  /*2b40*/  @!P0 FADD.FTZ R2, R2, 128 ;  /* 0x4300000002028421 */ /* 0x000fc60000010000 */
[----:B------:R-:W-:-:S04]  /*2b50*/  @P0 LOP3.LUT R0, R0, 0x1, RZ, 0xc0, !PT ;  /* 0x0000000100000812 */ /* 0x000fc800078ec0ff */
[----:B------:R-:W-:-:S04]  /*2b60*/  @P0 IADD3 R0, R3, 0x80fffff, R0 ;  /* 0x080fffff03000810 */ /* 0x000fc80007ffe000 */
[----:B------:R-:W-:Y:S01]  /*2b70*/  @P0 SHF.R.U32.HI R0, RZ, 0x15, R0 ;  /* 0x00000015ff000819 */ /* 0x000fe20000011600 */
[----:B------:R-:W-:Y:S01]  /*2b80*/  @!P0 VIADD R0, R2, 0xbd000000 ;  /* 0xbd00000002008836 */ /* 0x000fe20000000000 */
[----:B------:R-:W-:Y:S06]  /*2b90*/  BRA `(.L_x_57) ;  /* 0x00000000000c7947 */ /* 0x000fec0003800000 */
.L_x_56:
[----:B------:R-:W-:Y:S01]  /*2ba0*/  IMAD.MOV.U32 R0, RZ, RZ, 0x7f ;  /* 0x0000007fff007424 */ /* 0x000fe200078e00ff */
[----:B------:R-:W-:-:S04]  /*2bb0*/  ISETP.GT.U32.AND P0, PT, R2, 0x7f800000, PT ;  /* 0x7f8000000200780c */ /* 0x000fc80003f04070 */
[----:B------:R-:W-:-:S09]  /*2bc0*/  SEL R0, R0, 0x7c, P0 ;  /* 0x0000007c00007807 */ /* 0x000fd20000000000 */
.L_x_57:
[----:B------:R-:W-:Y:S05]  /*2bd0*/  BSYNC B0 ;  /* 0x0000000000007941 */ /* 0x000fea0003800000 */
.L_x_55:
[----:B------:R-:W-:-:S04]  /*2be0*/  LOP3.LUT R2, R3, 0x80000000, RZ, 0xc0, !PT ;  /* 0x8000000003027812 */ /* 0x000fc800078ec0ff */
[----:B------:R-:W-:-:S04]  /*2bf0*/  SHF.R.U32.HI R3, RZ, 0x18, R2 ;  /* 0x00000018ff037819 */ /* 0x000fc80000011602 */
[----:B------:R-:W-:-:S05]  /*2c00*/  LOP3.LUT R3, R0, R3, RZ, 0xfc, !PT ;  /* 0x0000000300037212 */ /* 0x000fca00078efcff */
[----:B------:R0:W-:Y:S01]  /*2c10*/  STG.E.U8 desc[UR36][R16.64], R3 ;  /* 0x0000000310007986 */ /* 0x0001e2000c101124 */
[----:B------:R-:W-:Y:S05]  /*2c20*/  BRA `(.L_x_41) ;  /* 0x0000000400b07947 */ /* 0x000fea0003800000 */
.L_x_51:
[----:B------:R0:W-:Y:S01]  /*2c30*/  STG.E.U16 desc[UR36][R16.64], R3 ;  /* 0x0000000310007986 */ /* 0x0001e2000c101524 */
[----:B------:R-:W-:Y:S05]  /*2c40*/  BRA `(.L_x_41) ;  /* 0x0000000400a87947 */ /* 0x000fea0003800000 */
.L_x_48:
        /* <DEDUP_REMOVED lines=8> */
[----:B------:R-:W-:-:S06]  /*2cd0*/  IMAD.U32 R3, R3, 0x10000, RZ ;  /* 0x0001000003037824 */ /* 0x000fcc00078e00ff */
[----:B------:R-:W0:Y:S02]  /*2ce0*/  F2I.FTZ.U32.TRUNC.NTZ R3, R3 ;  /* 0x0000000300037305 */ /* 0x000e24000021f000 */
[----:B0-----:R0:W-:Y:S01]  /*2cf0*/  STG.E.U16 desc[UR36][R16.64], R3 ;  /* 0x0000000310007986 */ /* 0x0011e2000c101524 */
[----:B------:R-:W-:Y:S05]  /*2d00*/  BRA `(.L_x_41) ;  /* 0x0000000400787947 */ /* 0x000fea0003800000 */
.L_x_60:
[----:B------:R-:W-:Y:S01]  /*2d10*/  IMAD.U32 R3, R3, 0x10000, RZ ;  /* 0x0001000003037824 */ /* 0x000fe200078e00ff */
[----:B------:R-:W-:Y:S01]  /*2d20*/  BSSY B0, `(.L_x_61) ;  /* 0x0000014000007945 */ /* 0x000fe20003800000 */
[----:B------:R-:W-:-:S03]  /*2d30*/  IMAD.MOV.U32 R8, RZ, RZ, 0x80 ;  /* 0x00000080ff087424 */ /* 0x000fc600078e00ff */
[----:B------:R-:W-:-:S04]  /*2d40*/  LOP3.LUT R2, R3, 0x7fffffff, RZ, 0xc0, !PT ;  /* 0x7fffffff03027812 */ /* 0x000fc800078ec0ff */
[----:B------:R-:W-:-:S13]  /*2d50*/  ISETP.GT.U32.AND P0, PT, R2, 0x437fffff, PT ;  /* 0x437fffff0200780c */ /* 0x000fda0003f04070 */
[----:B------:R-:W-:Y:S05]  /*2d60*/  @P0 BRA `(.L_x_62) ;  /* 0x00000000003c0947 */ /* 0x000fea0003800000 */
[----:B------:R-:W-:-:S13]  /*2d70*/  ISETP.GE.U32.AND P0, PT, R2, 0x3c000000, PT ;  /* 0x3c0000000200780c */ /* 0x000fda0003f06070 */
[----:B------:R-:W-:-:S04]  /*2d80*/  @P0 SHF.R.U32.HI R0, RZ, 0x14, R3 ;  /* 0x00000014ff000819 */ /* 0x000fc80000011603 */
[----:B------:R-:W-:-:S04]  /*2d90*/  @P0 LOP3.LUT R0, R0, 0x1, RZ, 0xc0, !PT ;  /* 0x0000000100000812 */ /* 0x000fc800078ec0ff */
[----:B------:R-:W-:-:S04]  /*2da0*/  @P0 IADD3 R0, R3, 0x487ffff, R0 ;  /* 0x0487ffff03000810 */ /* 0x000fc80007ffe000 */
[----:B------:R-:W-:-:S04]  /*2db0*/  @P0 SHF.R.U32.HI R0, RZ, 0x14, R0 ;  /* 0x00000014ff000819 */ /* 0x000fc80000011600 */
[----:B------:R-:W-:Y:S01]  /*2dc0*/  @P0 LOP3.LUT R0, R0, 0xff, RZ, 0xc0, !PT ;  /* 0x000000ff00000812 */ /* 0x000fe200078ec0ff */
[----:B------:R-:W-:Y:S06]  /*2dd0*/  @P0 BRA `(.L_x_63) ;  /* 0x0000000000100947 */ /* 0x000fec0003800000 */
[----:B------:R-:W-:Y:S01]  /*2de0*/  FADD.FTZ R0, R2, 8192 ;  /* 0x4600000002007421 */ /* 0x000fe20000010000 */
[----:B------:R-:W-:-:S04]  /*2df0*/  PRMT R8, RZ, 0x7610, R8 ;  /* 0x00007610ff087816 */ /* 0x000fc80000000008 */
[----:B------:R-:W-:-:S13]  /*2e00*/  LOP3.LUT P0, R0, R0, 0xff, RZ, 0xc0, !PT ;  /* 0x000000ff00007812 */ /* 0x000fda000780c0ff */
[----:B------:R-:W-:Y:S05]  /*2e10*/  @!P0 BRA `(.L_x_62) ;  /* 0x0000000000108947 */ /* 0x000fea0003800000 */
.L_x_63:
[----:B------:R-:W-:-:S04]  /*2e20*/  LOP3.LUT R2, R3, 0x80000000, RZ, 0xc0, !PT ;  /* 0x8000000003027812 */ /* 0x000fc800078ec0ff */
[----:B------:R-:W-:-:S04]  /*2e30*/  SHF.R.U32.HI R3, RZ, 0x18, R2 ;  /* 0x00000018ff037819 */ /* 0x000fc80000011602 */
[----:B------:R-:W-:-:S04]  /*2e40*/  LOP3.LUT R0, R0, R3, RZ, 0xfc, !PT ;  /* 0x0000000300007212 */ /* 0x000fc800078efcff */
[----:B------:R-:W-:-:S07]  /*2e50*/  PRMT R8, R0, 0x7610, R8 ;  /* 0x0000761000087816 */ /* 0x000fce0000000008 */
.L_x_62:
[----:B------:R-:W-:Y:S05]  /*2e60*/  BSYNC B0 ;  /* 0x0000000000007941 */ /* 0x000fea0003800000 */
.L_x_61:
[----:B------:R0:W-:Y:S01]  /*2e70*/  STG.E.U8 desc[UR36][R16.64], R8 ;  /* 0x0000000810007986 */ /* 0x0001e2000c101124 */
[----:B------:R-:W-:Y:S05]  /*2e80*/  BRA `(.L_x_41) ;  /* 0x0000000400187947 */ /* 0x000fea0003800000 */
.L_x_59:
        /* <DEDUP_REMOVED lines=17> */
.L_x_66:
[----:B------:R-:W-:-:S04]  /*2fa0*/  LOP3.LUT R2, R3, 0x80000000, RZ, 0xc0, !PT ;  /* 0x8000000003027812 */ /* 0x000fc800078ec0ff */
[----:B------:R-:W-:-:S04]  /*2fb0*/  SHF.R.U32.HI R3, RZ, 0x18, R2 ;  /* 0x00000018ff037819 */ /* 0x000fc80000011602 */
[----:B------:R-:W-:-:S04]  /*2fc0*/  LOP3.LUT R0, R0, R3, RZ, 0xfc, !PT ;  /* 0x0000000300007212 */ /* 0x000fc800078efcff */
[----:B------:R-:W-:-:S07]  /*2fd0*/  PRMT R8, R0, 0x7610, R8 ;  /* 0x0000761000087816 */ /* 0x000fce0000000008 */
.L_x_65:
[----:B------:R-:W-:Y:S05]  /*2fe0*/  BSYNC B0 ;  /* 0x0000000000007941 */ /* 0x000fea0003800000 */
.L_x_64:
[----:B------:R0:W-:Y:S01]  /*2ff0*/  STG.E.U8 desc[UR36][R16.64], R8 ;  /* 0x0000000810007986 */ /* 0x0001e2000c101124 */
[----:B------:R-:W-:Y:S05]  /*3000*/  BRA `(.L_x_41) ;  /* 0x0000000000b87947 */ /* 0x000fea0003800000 */
.L_x_58:
[----:B------:R-:W-:-:S13]  /*3010*/  ISETP.NE.AND P0, PT, R2, 0x1c, PT ;  /* 0x0000001c0200780c */ /* 0x000fda0003f05270 */
[----:B------:R-:W-:Y:S05]  /*3020*/  @!P0 BRA `(.L_x_67) ;  /* 0x0000000000a48947 */ /* 0x000fea0003800000 */
[----:B------:R-:W-:-:S13]  /*3030*/  ISETP.NE.AND P0, PT, R2, 0x1d, PT ;  /* 0x0000001d0200780c */ /* 0x000fda0003f05270 */
[----:B------:R-:W-:Y:S05]  /*3040*/  @!P0 BRA `(.L_x_68) ;  /* 0x00000000008c8947 */ /* 0x000fea0003800000 */
[----:B------:R-:W-:-:S13]  /*3050*/  ISETP.NE.AND P0, PT, R2, 0x2c, PT ;  /* 0x0000002c0200780c */ /* 0x000fda0003f05270 */
[----:B------:R-:W-:Y:S05]  /*3060*/  @P0 BRA `(.L_x_40) ;  /* 0x0000000000400947 */ /* 0x000fea0003800000 */
[----:B------:R-:W-:-:S05]  /*3070*/  IMAD.U32 R3, R3, 0x10000, RZ ;  /* 0x0001000003037824 */ /* 0x000fca00078e00ff */
[----:B------:R-:W-:-:S04]  /*3080*/  SHF.R.U32.HI R4, RZ, 0x17, R3 ;  /* 0x00000017ff047819 */ /* 0x000fc80000011603 */
[----:B------:R-:W-:-:S04]  /*3090*/  LOP3.LUT R2, R4, 0xff, RZ, 0xc0, !PT ;  /* 0x000000ff04027812 */ /* 0x000fc800078ec0ff */
[----:B------:R-:W-:-:S13]  /*30a0*/  ISETP.NE.AND P1, PT, R2, 0xff, PT ;  /* 0x000000ff0200780c */ /* 0x000fda0003f25270 */
[--C-:B------:R-:W-:Y:S02]  /*30b0*/  @P1 SHF.R.U32.HI R0, RZ, 0x16, R3.reuse ;  /* 0x00000016ff001819 */ /* 0x100fe40000011603 */
[----:B------:R-:W-:Y:S01]  /*30c0*/  @P1 LOP3.LUT P0, RZ, R2, 0x3fffff, R3, 0xf8, !PT ;  /* 0x003fffff02ff1812 */ /* 0x000fe2000780f803 */
[----:B------:R-:W-:Y:S01]  /*30d0*/  IMAD.MOV.U32 R3, RZ, RZ, 0xff ;  /* 0x000000ffff037424 */ /* 0x000fe200078e00ff */
[----:B------:R-:W-:-:S04]  /*30e0*/  @P1 LOP3.LUT R0, R0, 0x1, RZ, 0xc0, !PT ;  /* 0x0000000100001812 */ /* 0x000fc800078ec0ff */
[----:B------:R-:W-:Y:S01]  /*30f0*/  @P1 ISETP.EQ.U32.AND P2, PT, R0, 0x1, P0 ;  /* 0x000000010000180c */ /* 0x000fe20000742070 */
[----:B------:R-:W-:Y:S01]  /*3100*/  @P1 VIADD R0, R4, 0x1 ;  /* 0x0000000104001836 */ /* 0x000fe20000000000 */
[----:B------:R-:W-:Y:S02]  /*3110*/  PLOP3.LUT P0, PT, PT, PT, PT, 0x80, 0x0 ;  /* 0x000000000000781c */ /* 0x000fe40003f0f070 */
[----:B------:R-:W-:-:S13]  /*3120*/  @P1 PLOP3.LUT P0, PT, P2, PT, PT, 0x80, 0x0 ;  /* 0x000000000000181c */ /* 0x000fda000170f070 */
[----:B------:R-:W-:-:S04]  /*3130*/  @!P0 IMAD.MOV R0, RZ, RZ, R4 ;  /* 0x000000ffff008224 */ /* 0x000fc800078e0204 */
[----:B------:R-:W-:-:S05]  /*3140*/  @P1 IMAD.MOV.U32 R3, RZ, RZ, R0 ;  /* 0x000000ffff031224 */ /* 0x000fca00078e0000 */
[----:B------:R0:W-:Y:S01]  /*3150*/  STG.E.U8 desc[UR36][R16.64], R3 ;  /* 0x0000000310007986 */ /* 0x0001e2000c101124 */
[----:B------:R-:W-:Y:S05]  /*3160*/  BRA `(.L_x_41) ;  /* 0x0000000000607947 */ /* 0x000fea0003800000 */
.L_x_40:
        /* <DEDUP_REMOVED lines=16> */
.L_x_69:
[----:B------:R-:W-:Y:S05]  /*3270*/  BRA `(.L_x_41) ;  /* 0x00000000001c7947 */ /* 0x000fea0003800000 */
.L_x_68:
[----:B------:R-:W-:-:S06]  /*3280*/  IMAD.U32 R3, R3, 0x10000, RZ ;  /* 0x0001000003037824 */ /* 0x000fcc00078e00ff */
[----:B------:R-:W0:Y:S02]  /*3290*/  F2I.U64.TRUNC R2, R3 ;  /* 0x0000000300027311 */ /* 0x000e24000020d800 */
[----:B0-----:R0:W-:Y:S01]  /*32a0*/  STG.E.64 desc[UR36][R16.64], R2 ;  /* 0x0000000210007986 */ /* 0x0011e2000c101b24 */
[----:B------:R-:W-:Y:S05]  /*32b0*/  BRA `(.L_x_41) ;  /* 0x00000000000c7947 */ /* 0x000fea0003800000 */
.L_x_67:
[----:B------:R-:W-:-:S06]  /*32c0*/  IMAD.U32 R3, R3, 0x10000, RZ ;  /* 0x0001000003037824 */ /* 0x000fcc00078e00ff */
[----:B------:R-:W0:Y:S02]  /*32d0*/  F2I.FTZ.U32.TRUNC.NTZ R3, R3 ;  /* 0x0000000300037305 */ /* 0x000e24000021f000 */
[----:B0-----:R0:W-:Y:S02]  /*32e0*/  STG.E desc[UR36][R16.64], R3 ;  /* 0x0000000310007986 */ /* 0x0011e4000c101924 */
.L_x_41:
[----:B------:R-:W-:-:S04]  /*32f0*/  IMAD R18, R23, 0x200, R18 ;  /* 0x0000020017127824 */ /* 0x000fc800078e0212 */
[----:B------:R-:W-:-:S07]  /*3300*/  VIADD R19, R18, 0x80 ;  /* 0x0000008012137836 */ /* 0x000fce0000000000 */
.L_x_1:
[----:B------:R-:W-:Y:S05]  /*3310*/  BSYNC B6 ;  /* 0x0000000000067941 */ /* 0x000fea0003800000 */
.L_x_0:
[----:B------:R-:W-:Y:S01]  /*3320*/  ULDC UR4, c[0x0][0x210] ;  /* 0x0000840000047ab9 */ /* 0x000fe20000000800 */
[----:B------:R-:W-:Y:S01]  /*3330*/  BSSY B6, `(.L_x_70) ;  /* 0x0000329000067945 */ /* 0x000fe20003800000 */
[----:B------:R-:W-:-:S13]  /*3340*/  ISETP.GE.AND P0, PT, R19, UR4, PT ;  /* 0x0000000413007c0c */ /* 0x000fda000bf06270 */
[----:B------:R-:W-:Y:S05]  /*3350*/  @P0 BRA `(.L_x_71) ;  /* 0x0000003000980947 */ /* 0x000fea0003800000 */
[----:B0-----:R-:W0:Y:S01]  /*3360*/  LDC R6, c[0x0][0x218] ;  /* 0x00008600ff067b82 */ /* 0x001e220000000800 */
[----:B------:R-:W-:Y:S02]  /*3370*/  IMAD.MOV.U32 R0, RZ, RZ, RZ ;  /* 0x000000ffff007224 */ /* 0x000fe400078e00ff */
[----:B-1234-:R-:W-:Y:S01]  /*3380*/  IMAD.MOV.U32 R16, RZ, RZ, RZ ;  /* 0x000000ffff107224 */ /* 0x01efe200078e00ff */
[----:B0-----:R-:W-:-:S13]  /*3390*/  ISETP.NE.AND P0, PT, R6, RZ, PT ;  /* 0x000000ff0600720c */ /* 0x001fda0003f05270 */
[----:B------:R-:W-:Y:S05]  /*33a0*/  @!P0 BRA `(.L_x_72) ;  /* 0x0000001000a88947 */ /* 0x000fea0003800000 */
        /* <DEDUP_REMOVED lines=298> */
.L_x_72:
        /* <DEDUP_REMOVED lines=22> */
.L_x_76:
[----:B------:R-:W2:Y:S02]  /*47b0*/  LDG.E.U8 R2, desc[UR36][R2.64] ;  /* 0x0000002402027981 */ /* 0x000ea4000c1e1100 */
[----:B--2---:R-:W-:-:S04]  /*47c0*/  I2FP.F32.U32 R0, R2 ;  /* 0x0000000200007245 */ /* 0x004fc80000201000 */
[----:B------:R-:W-:Y:S01]  /*47d0*/  F2FP.BF16.F32.PACK_AB R0, RZ, R0 ;  /* 0x00000000ff00723e */ /* 0x000fe200000010ff */
[----:B------:R-:W-:Y:S06]  /*47e0*/  BRA `(.L_x_78) ;  /* 0x0000000c00907947 */ /* 0x000fec0003800000 */
.L_x_75:
        /* <DEDUP_REMOVED lines=10> */
.L_x_80:
[----:B------:R-:W2:Y:S02]  /*4890*/  LDG.E R2, desc[UR36][R2.64] ;  /* 0x0000002402027981 */ /* 0x000ea4000c1e1900 */
[----:B--2---:R-:W-:-:S04]  /*48a0*/  I2FP.F32.S32 R0, R2 ;  /* 0x0000000200007245 */ /* 0x004fc80000201400 */
[----:B------:R-:W-:Y:S01]  /*48b0*/  F2FP.BF16.F32.PACK_AB R0, RZ, R0 ;  /* 0x00000000ff00723e */ /* 0x000fe200000010ff */
[----:B------:R-:W-:Y:S06]  /*48c0*/  BRA `(.L_x_78) ;  /* 0x0000000c00587947 */ /* 0x000fec0003800000 */
.L_x_79:
[----:B------:R-:W2:Y:S02]  /*48d0*/  LDG.E.U16 R2, desc[UR36][R2.64] ;  /* 0x0000002402027981 */ /* 0x000ea4000c1e1500 */
[----:B--2---:R-:W0:Y:S02]  /*48e0*/  I2F.S16 R0, R2 ;  /* 0x0000000200007306 */ /* 0x004e240000101400 */
[----:B0-----:R-:W-:Y:S01]  /*48f0*/  F2FP.BF16.F32.PACK_AB R0, RZ, R0 ;  /* 0x00000000ff00723e */ /* 0x001fe200000010ff */
[----:B------:R-:W-:Y:S06]  /*4900*/  BRA `(.L_x_78) ;  /* 0x0000000c00487947 */ /* 0x000fec0003800000 */
.L_x_74:
        /* <DEDUP_REMOVED lines=9> */
.L_x_82:
[----:B------:R-:W2:Y:S02]  /*49a0*/  LDG.E.U16 R0, desc[UR36][R2.64] ;  /* 0x0000002402007981 */ /* 0x000ea4000c1e1500 */
[----:B--2---:R-:W-:-:S05]  /*49b0*/  HADD2.F32 R0, -RZ, R0.H0_H0 ;  /* 0x20000000ff007230 */ /* 0x004fca0000004100 */
[----:B------:R-:W-:Y:S01]  /*49c0*/  F2FP.BF16.F32.PACK_AB R0, RZ, R0 ;  /* 0x00000000ff00723e */ /* 0x000fe200000010ff */
[----:B------:R-:W-:Y:S06]  /*49d0*/  BRA `(.L_x_78) ;  /* 0x0000000c00147947 */ /* 0x000fec0003800000 */
.L_x_81:
        /* <DEDUP_REMOVED lines=9> */
.L_x_84:
[----:B------:R-:W2:Y:S02]  /*4a70*/  LDG.E.U16 R2, desc[UR36][R2.64] ;  /* 0x0000002402027981 */ /* 0x000ea4000c1e1500 */
[----:B--2---:R-:W-:-:S05]  /*4a80*/  HADD2.F32 R0, -RZ, R2.H0_H0 ;  /* 0x20000002ff007230 */ /* 0x004fca0000004100 */
[----:B------:R-:W-:Y:S01]  /*4a90*/  F2FP.BF16.F32.PACK_AB R0, RZ, R0 ;  /* 0x00000000ff00723e */ /* 0x000fe200000010ff */
[----:B------:R-:W-:Y:S06]  /*4aa0*/  BRA `(.L_x_78) ;  /* 0x0000000800e07947 */ /* 0x000fec0003800000 */
.L_x_83:
        /* <DEDUP_REMOVED lines=8> */
.L_x_73:
        /* <DEDUP_REMOVED lines=13> */
.L_x_87:
        /* <DEDUP_REMOVED lines=8> */
.L_x_86:
        /* <DEDUP_REMOVED lines=28> */
.L_x_89:
        /* <DEDUP_REMOVED lines=15> */
.L_x_88:
[----:B------:R0:W5:Y:S01]  /*4f30*/  LDG.E.U16 R0, desc[UR36][R2.64] ;  /* 0x0000002402007981 */ /* 0x000162000c1e1500 */
[----:B------:R-:W-:Y:S05]  /*4f40*/  BRA `(.L_x_78) ;  /* 0x0000000400b87947 */ /* 0x000fea0003800000 */
.L_x_85:
        /* <DEDUP_REMOVED lines=12> */
.L_x_92:
        /* <DEDUP_REMOVED lines=21> */
.L_x_96:
[----:B------:R-:W-:Y:S05]  /*5160*/  BSYNC B1 ;  /* 0x0000000000017941 */ /* 0x000fea0003800000 */
.L_x_95:
[----:B------:R-:W-:Y:S01]  /*5170*/  LEA R3, R0, 0x3b800000, 0x17 ;  /* 0x3b80000000037811 */ /* 0x000fe200078eb8ff */
[----:B------:R-:W-:-:S05]  /*5180*/  IMAD.SHL.U32 R0, R2, 0x100000, RZ ;  /* 0x0010000002007824 */ /* 0x000fca00078e00ff */
[----:B------:R-:W-:-:S07]  /*5190*/  LOP3.LUT R0, R3, R0, R4, 0xfe, !PT ;  /* 0x0000000003007212 */ /* 0x000fce00078efe04 */
.L_x_94:
[----:B------:R-:W-:Y:S05]  /*51a0*/  BSYNC B0 ;  /* 0x0000000000007941 */ /* 0x000fea0003800000 */
.L_x_93:
[----:B------:R-:W-:Y:S01]  /*51b0*/  F2FP.BF16.F32.PACK_AB R0, RZ, R0 ;  /* 0x00000000ff00723e */ /* 0x000fe200000010ff */
[----:B------:R-:W-:Y:S06]  /*51c0*/  BRA `(.L_x_78) ;  /* 0x0000000400187947 */ /* 0x000fec0003800000 */
.L_x_91:
        /* <DEDUP_REMOVED lines=21> */
.L_x_100:
[----:B------:R-:W-:Y:S05]  /*5320*/  BSYNC B1 ;  /* 0x0000000000017941 */ /* 0x000fea0003800000 */
.L_x_99:
[----:B------:R-:W-:Y:S01]  /*5330*/  LEA R3, R0, 0x37800000, 0x17 ;  /* 0x3780000000037811 */ /* 0x000fe200078eb8ff */
[----:B------:R-:W-:-:S05]  /*5340*/  IMAD.SHL.U32 R0, R2, 0x200000, RZ ;  /* 0x0020000002007824 */ /* 0x000fca00078e00ff */
[----:B------:R-:W-:-:S07]  /*5350*/  LOP3.LUT R0, R3, R0, R4, 0xfe, !PT ;  /* 0x0000000003007212 */ /* 0x000fce00078efe04 */
.L_x_98:
[----:B------:R-:W-:Y:S05]  /*5360*/  BSYNC B0 ;  /* 0x0000000000007941 */ /* 0x000fea0003800000 */
.L_x_97:
[----:B------:R-:W-:Y:S01]  /*5370*/  F2FP.BF16.F32.PACK_AB R0, RZ, R0 ;  /* 0x00000000ff00723e */ /* 0x000fe200000010ff */
[----:B------:R-:W-:Y:S06]  /*5380*/  BRA `(.L_x_78) ;  /* 0x0000000000a87947 */ /* 0x000fec0003800000 */
.L_x_90:
        /* <DEDUP_REMOVED lines=14> */
.L_x_104:
[----:B------:R-:W-:Y:S05]  /*5470*/  BSYNC B0 ;  /* 0x0000000000007941 */ /* 0x000fea0003800000 */
.L_x_103:
[----:B------:R-:W-:Y:S01]  /*5480*/  F2FP.BF16.F32.PACK_AB R0, RZ, R0 ;  /* 0x00000000ff00723e */ /* 0x000fe200000010ff */
[----:B------:R-:W-:Y:S06]  /*5490*/  BRA `(.L_x_78) ;  /* 0x0000000000647947 */ /* 0x000fec0003800000 */
.L_x_77:
        /* <DEDUP_REMOVED lines=16> */
.L_x_105:
[----:B------:R-:W-:Y:S01]  /*55a0*/  PRMT R0, RZ, 0x7610, R0 ;  /* 0x00007610ff007816 */ /* 0x000fe20000000000 */
[----:B------:R-:W-:Y:S06]  /*55b0*/  BRA `(.L_x_78) ;  /* 0x00000000001c7947 */ /* 0x000fec0003800000 */
.L_x_102:
[----:B------:R-:W2:Y:S02]  /*55c0*/  LDG.E.64 R2, desc[UR36][R2.64] ;  /* 0x0000002402027981 */ /* 0x000ea4000c1e1b00 */
[----:B--2---:R-:W0:Y:S02]  /*55d0*/  I2F.U64 R0, R2 ;  /* 0x0000000200007312 */ /* 0x004e240000301000 */
[----:B0-----:R-:W-:Y:S01]  /*55e0*/  F2FP.BF16.F32.PACK_AB R0, RZ, R0 ;  /* 0x00000000ff00723e */ /* 0x001fe200000010ff */
[----:B------:R-:W-:Y:S06]  /*55f0*/  BRA `(.L_x_78) ;  /* 0x00000000000c7947 */ /* 0x000fec0003800000 */
.L_x_101:
[----:B------:R-:W2:Y:S02]  /*5600*/  LDG.E R2, desc[UR36][R2.64] ;  /* 0x0000002402027981 */ /* 0x000ea4000c1e1900 */
[----:B--2---:R-:W-:-:S04]  /*5610*/  I2FP.F32.U32 R0, R2 ;  /* 0x0000000200007245 */ /* 0x004fc80000201000 */
[----:B------:R-:W-:-:S07]  /*5620*/  F2FP.BF16.F32.PACK_AB R0, RZ, R0 ;  /* 0x00000000ff00723e */ /* 0x000fce00000010ff */
.L_x_78:
        /* <DEDUP_REMOVED lines=19> */
.L_x_109:
[----:B------:R-:W-:-:S06]  /*5760*/  IMAD.U32 R3, R3, 0x10000, RZ ;  /* 0x0001000003037824 */ /* 0x000fcc00078e00ff */
[----:B------:R-:W0:Y:S02]  /*5770*/  F2I.S64.TRUNC R2, R3 ;  /* 0x0000000300027311 */ /* 0x000e24000020d900 */
[----:B0-----:R0:W-:Y:S01]  /*5780*/  STG.E.U8 desc[UR36][R16.64], R2 ;  /* 0x0000000210007986 */ /* 0x0011e2000c101124 */
[----:B------:R-:W-:Y:S05]  /*5790*/  BRA `(.L_x_111) ;  /* 0x0000000c00847947 */ /* 0x000fea0003800000 */
.L_x_108:
        /* <DEDUP_REMOVED lines=10> */
.L_x_113:
[----:B------:R-:W-:-:S06]  /*5840*/  IMAD.U32 R3, R3, 0x10000, RZ ;  /* 0x0001000003037824 */ /* 0x000fcc00078e00ff */
[----:B------:R-:W0:Y:S02]  /*5850*/  F2I.FTZ.TRUNC.NTZ R3, R3 ;  /* 0x0000000300037305 */ /* 0x000e24000021f100 */
[----:B0-----:R0:W-:Y:S01]  /*5860*/  STG.E desc[UR36][R16.64], R3 ;  /* 0x0000000310007986 */ /* 0x0011e2000c101924 */
[----:B------:R-:W-:Y:S05]  /*5870*/  BRA `(.L_x_111) ;  /* 0x0000000c004c7947 */ /* 0x000fea0003800000 */
.L_x_112:
[----:B------:R-:W-:-:S06]  /*5880*/  IMAD.U32 R3, R3, 0x10000, RZ ;  /* 0x0001000003037824 */ /* 0x000fcc00078e00ff */
[----:B------:R-:W0:Y:S02]  /*5890*/  F2I.FTZ.TRUNC.NTZ R3, R3 ;  /* 0x0000000300037305 */ /* 0x000e24000021f100 */
[----:B0-----:R0:W-:Y:S01]  /*58a0*/  STG.E.U16 desc[UR36][R16.64], R3 ;  /* 0x0000000310007986 */ /* 0x0011e2000c101524 */
[----:B------:R-:W-:Y:S05]  /*58b0*/  BRA `(.L_x_111) ;  /* 0x0000000c003c7947 */ /* 0x000fea0003800000 */
.L_x_107:
        /* <DEDUP_REMOVED lines=9> */
.L_x_115:
[----:B------:R-:W-:-:S05]  /*5950*/  IMAD.U32 R0, R3, 0x10000, RZ ;  /* 0x0001000003007824 */ /* 0x000fca00078e00ff */
[----:B------:R-:W-:-:S05]  /*5960*/  F2FP.F16.F32.PACK_AB R0, RZ, R0 ;  /* 0x00000000ff00723e */ /* 0x000fca00000000ff */
[----:B------:R0:W-:Y:S01]  /*5970*/  STG.E.U16 desc[UR36][R16.64], R0 ;  /* 0x0000000010007986 */ /* 0x0001e2000c101524 */
[----:B------:R-:W-:Y:S05]  /*5980*/  BRA `(.L_x_111) ;  /* 0x0000000c00087947 */ /* 0x000fea0003800000 */
.L_x_114:
        /* <DEDUP_REMOVED lines=10> */
.L_x_117:
[----:B------:R-:W-:-:S05]  /*5a30*/  IMAD.U32 R3, R3, 0x10000, RZ ;  /* 0x0001000003037824 */ /* 0x000fca00078e00ff */
[----:B------:R-:W-:-:S04]  /*5a40*/  F2FP.F16.F32.PACK_AB R3, RZ, R3 ;  /* 0x00000003ff03723e */ /* 0x000fc800000000ff */
[----:B------:R-:W-:-:S05]  /*5a50*/  PRMT R3, R3, 0x5410, RZ ;  /* 0x0000541003037816 */ /* 0x000fca00000000ff */
[----:B------:R0:W-:Y:S01]  /*5a60*/  STG.E desc[UR36][R16.64], R3 ;  /* 0x0000000310007986 */ /* 0x0001e2000c101924 */
[----:B------:R-:W-:Y:S05]  /*5a70*/  BRA `(.L_x_111) ;  /* 0x0000000800cc7947 */ /* 0x000fea0003800000 */
.L_x_116:
[----:B------:R-:W-:-:S04]  /*5a80*/  IMAD.U32 R2, R3, 0x10000, RZ ;  /* 0x0001000003027824 */ /* 0x000fc800078e00ff */
[----:B------:R-:W-:-:S06]  /*5a90*/  FMUL.FTZ R2, R2, 1 ;  /* 0x3f80000002027820 */ /* 0x000fcc0000410000 */
[----:B------:R-:W0:Y:S02]  /*5aa0*/  F2F.F64.F32 R2, R2 ;  /* 0x0000000200027310 */ /* 0x000e240000201800 */
[----:B0-----:R0:W-:Y:S01]  /*5ab0*/  STG.E.64 desc[UR36][R16.64], R2 ;  /* 0x0000000210007986 */ /* 0x0011e2000c101b24 */
[----:B------:R-:W-:Y:S05]  /*5ac0*/  BRA `(.L_x_111) ;  /* 0x0000000800b87947 */ /* 0x000fea0003800000 */
.L_x_106:
        /* <DEDUP_REMOVED lines=13> */
.L_x_120:
[----:B------:R-:W-:Y:S01]  /*5ba0*/  IMAD.U32 R3, R3, 0x10000, RZ ;  /* 0x0001000003037824 */ /* 0x000fe200078e00ff */
[----:B------:R-:W-:-:S03]  /*5bb0*/  CS2R R6, SRZ ;  /* 0x0000000000067805 */ /* 0x000fc6000001ff00 */
[----:B------:R-:W-:-:S04]  /*5bc0*/  FMUL.FTZ R3, R3, 1 ;  /* 0x3f80000003037820 */ /* 0x000fc80000410000 */
[----:B------:R-:W0:Y:S02]  /*5bd0*/  F2F.F64.F32 R4, R3 ;  /* 0x0000000300047310 */ /* 0x000e240000201800 */
[----:B0-----:R0:W-:Y:S01]  /*5be0*/  STG.E.128 desc[UR36][R16.64], R4 ;  /* 0x0000000410007986 */ /* 0x0011e2000c101d24 */
[----:B------:R-:W-:Y:S05]  /*5bf0*/  BRA `(.L_x_111) ;  /* 0x00000008006c7947 */ /* 0x000fea0003800000 */
.L_x_119:
        /* <DEDUP_REMOVED lines=21> */
.L_x_124:
[----:B------:R-:W-:Y:S05]  /*5d50*/  BSYNC B0 ;  /* 0x0000000000007941 */ /* 0x000fea0003800000 */
.L_x_123:
[----:B------:R-:W-:-:S05]  /*5d60*/  LOP3.LUT R3, R0, R3, RZ, 0xfc, !PT ;  /* 0x0000000300037212 */ /* 0x000fca00078efcff */
[----:B------:R0:W-:Y:S01]  /*5d70*/  STG.E.U8 desc[UR36][R16.64], R3 ;  /* 0x0000000310007986 */ /* 0x0001e2000c101124 */
[----:B------:R-:W-:Y:S05]  /*5d80*/  BRA `(.L_x_111) ;  /* 0x0000000800087947 */ /* 0x000fea0003800000 */
.L_x_122:
        /* <DEDUP_REMOVED lines=13> */
.L_x_126:
[----:B------:R-:W-:Y:S01]  /*5e60*/  IMAD.MOV.U32 R0, RZ, RZ, 0x7f ;  /* 0x0000007fff007424 */ /* 0x000fe200078e00ff */
[----:B------:R-:W-:-:S04]  /*5e70*/  ISETP.GT.U32.AND P0, PT, R2, 0x7f800000, PT ;  /* 0x7f8000000200780c */ /* 0x000fc80003f04070 */
[----:B------:R-:W-:-:S09]  /*5e80*/  SEL R0, R0, 0x7c, P0 ;  /* 0x0000007c00007807 */ /* 0x000fd20000000000 */
.L_x_127:
[----:B------:R-:W-:Y:S05]  /*5e90*/  BSYNC B0 ;  /* 0x0000000000007941 */ /* 0x000fea0003800000 */
.L_x_125:
[----:B------:R-:W-:-:S04]  /*5ea0*/  LOP3.LUT R2, R3, 0x80000000, RZ, 0xc0, !PT ;  /* 0x8000000003027812 */ /* 0x000fc800078ec0ff */
[----:B------:R-:W-:-:S04]  /*5eb0*/  SHF.R.U32.HI R3, RZ, 0x18, R2 ;  /* 0x00000018ff037819 */ /* 0x000fc80000011602 */
[----:B------:R-:W-:-:S05]  /*5ec0*/  LOP3.LUT R3, R0, R3, RZ, 0xfc, !PT ;  /* 0x0000000300037212 */ /* 0x000fca00078efcff */
[----:B------:R0:W-:Y:S01]  /*5ed0*/  STG.E.U8 desc[UR36][R16.64], R3 ;  /* 0x0000000310007986 */ /* 0x0001e2000c101124 */
[----:B------:R-:W-:Y:S05]  /*5ee0*/  BRA `(.L_x_111) ;  /* 0x0000000400b07947 */ /* 0x000fea0003800000 */
.L_x_121:
[----:B------:R0:W-:Y:S01]  /*5ef0*/  STG.E.U16 desc[UR36][R16.64], R3 ;  /* 0x0000000310007986 */ /* 0x0001e2000c101524 */
[----:B------:R-:W-:Y:S05]  /*5f00*/  BRA `(.L_x_111) ;  /* 0x0000000400a87947 */ /* 0x000fea0003800000 */
.L_x_118:
        /* <DEDUP_REMOVED lines=12> */
.L_x_130:
        /* <DEDUP_REMOVED lines=17> */
.L_x_133:
[----:B------:R-:W-:-:S04]  /*60e0*/  LOP3.LUT R2, R3, 0x80000000, RZ, 0xc0, !PT ;  /* 0x8000000003027812 */ /* 0x000fc800078ec0ff */
[----:B------:R-:W-:-:S04]  /*60f0*/  SHF.R.U32.HI R3, RZ, 0x18, R2 ;  /* 0x00000018ff037819 */ /* 0x000fc80000011602 */
[----:B------:R-:W-:-:S04]  /*6100*/  LOP3.LUT R0, R0, R3, RZ, 0xfc, !PT ;  /* 0x0000000300007212 */ /* 0x000fc800078efcff */
[----:B------:R-:W-:-:S07]  /*6110*/  PRMT R8, R0, 0x7610, R8 ;  /* 0x0000761000087816 */ /* 0x000fce0000000008 */
.L_x_132:
[----:B------:R-:W-:Y:S05]  /*6120*/  BSYNC B0 ;  /* 0x0000000000007941 */ /* 0x000fea0003800000 */
.L_x_131:
[----:B------:R3:W-:Y:S01]  /*6130*/  STG.E.U8 desc[UR36][R16.64], R8 ;  /* 0x0000000810007986 */ /* 0x0007e2000c101124 */
[----:B------:R-:W-:Y:S05]  /*6140*/  BRA `(.L_x_111) ;  /* 0x0000000400187947 */ /* 0x000fea0003800000 */
.L_x_129:
        /* <DEDUP_REMOVED lines=17> */
.L_x_136:
[----:B------:R-:W-:-:S04]  /*6260*/  LOP3.LUT R2, R3, 0x80000000, RZ, 0xc0, !PT ;  /* 0x8000000003027812 */ /* 0x000fc800078ec0ff */
[----:B------:R-:W-:-:S04]  /*6270*/  SHF.R.U32.HI R3, RZ, 0x18, R2 ;  /* 0x00000018ff037819 */ /* 0x000fc80000011602 */
[----:B------:R-:W-:-:S04]  /*6280*/  LOP3.LUT R0, R0, R3, RZ, 0xfc, !PT ;  /* 0x0000000300007212 */ /* 0x000fc800078efcff */
[----:B------:R-:W-:-:S07]  /*6290*/  PRMT R8, R0, 0x7610, R8 ;  /* 0x0000761000087816 */ /* 0x000fce0000000008 */
.L_x_135:
[----:B------:R-:W-:Y:S05]  /*62a0*/  BSYNC B0 ;  /* 0x0000000000007941 */ /* 0x000fea0003800000 */
.L_x_134:
[----:B------:R0:W-:Y:S01]  /*62b0*/  STG.E.U8 desc[UR36][R16.64], R8 ;  /* 0x0000000810007986 */ /* 0x0001e2000c101124 */
[----:B------:R-:W-:Y:S05]  /*62c0*/  BRA `(.L_x_111) ;  /* 0x0000000000b87947 */ /* 0x000fea0003800000 */
.L_x_128:
        /* <DEDUP_REMOVED lines=22> */
.L_x_110:
[----:B------:R-:W-:Y:S01]  /*6430*/  MOV R0, 0x0 ;  /* 0x0000000000007802 */ /* 0x000fe20000000f00 */
[----:B------:R-:W-:Y:S01]  /*6440*/  ULDC.64 UR4, c[0x4][0x148] ;  /* 0x0100520000047ab9 */ /* 0x000fe20000000a00 */
[----:B------:R-:W-:Y:S01]  /*6450*/  ULDC.64 UR6, c[0x4][0x40] ;  /* 0x0100100000067ab9 */ /* 0x000fe20000000a00 */
[----:B------:R-:W-:Y:S01]  /*6460*/  IMAD.U32 R4, RZ, RZ, UR4 ;  /* 0x00000004ff047e24 */ /* 0x000fe2000f8e00ff */
[----:B------:R0:W1:Y:S01]  /*6470*/  LDC.64 R2, c[0x4][R0] ;  /* 0x0100000000027b82 */ /* 0x0000620000000a00 */
[----:B------:R-:W-:Y:S01]  /*6480*/  IMAD.U32 R5, RZ, RZ, UR5 ;  /* 0x00000005ff057e24 */ /* 0x000fe2000f8e00ff */
[----:B------:R-:W-:Y:S01]  /*6490*/  ULDC.64 UR4, c[0x4][0x150] ;  /* 0x0100540000047ab9 */ /* 0x000fe20000000a00 */
[----:B------:R-:W-:Y:S02]  /*64a0*/  IMAD.U32 R10, RZ, RZ, UR6 ;  /* 0x00000006ff0a7e24 */ /* 0x000fe4000f8e00ff */
[----:B------:R-:W-:Y:S02]  /*64b0*/  IMAD.U32 R6, RZ, RZ, UR4 ;  /* 0x00000004ff067e24 */ /* 0x000fe4000f8e00ff */
[----:B------:R-:W-:-:S02]  /*64c0*/  IMAD.U32 R7, RZ, RZ, UR5 ;  /* 0x00000005ff077e24 */ /* 0x000fc4000f8e00ff */
[----:B------:R-:W-:Y:S02]  /*64d0*/  IMAD.U32 R11, RZ, RZ, UR7 ;  /* 0x00000007ff0b7e24 */ /* 0x000fe4000f8e00ff */
[----:B------:R-:W-:Y:S02]  /*64e0*/  IMAD.MOV.U32 R8, RZ, RZ, 0x65 ;  /* 0x00000065ff087424 */ /* 0x000fe400078e00ff */
[----:B------:R-:W-:Y:S02]  /*64f0*/  IMAD.MOV.U32 R12, RZ, RZ, 0x1 ;  /* 0x00000001ff0c7424 */ /* 0x000fe400078e00ff */
[----:B0-----:R-:W-:-:S07]  /*6500*/  IMAD.MOV.U32 R13, RZ, RZ, RZ ;  /* 0x000000ffff0d7224 */ /* 0x001fce00078e00ff */
[----:B------:R-:W-:-:S07]  /*6510*/  LEPC R20, `(.L_x_139) ;  /* 0x000000001014794e */ /* 0x000fce0000000000 */
[----:B-1----:R-:W-:Y:S05]  /*6520*/  CALL.ABS.NOINC R2 ;  /* 0x0000000002007343 */ /* 0x002fea0003c00000 */
.L_x_139:
[----:B------:R-:W-:Y:S05]  /*6530*/  BRA `(.L_x_111) ;  /* 0x00000000001c7947 */ /* 0x000fea0003800000 */
.L_x_138:
[----:B------:R-:W-:-:S06]  /*6540*/  IMAD.U32 R3, R3, 0x10000, RZ ;  /* 0x0001000003037824 */ /* 0x000fcc00078e00ff */
[----:B------:R-:W0:Y:S02]  /*6550*/  F2I.U64.TRUNC R2, R3 ;  /* 0x0000000300027311 */ /* 0x000e24000020d800 */
[----:B0-----:R2:W-:Y:S01]  /*6560*/  STG.E.64 desc[UR36][R16.64], R2 ;  /* 0x0000000210007986 */ /* 0x0015e2000c101b24 */
[----:B------:R-:W-:Y:S05]  /*6570*/  BRA `(.L_x_111) ;  /* 0x00000000000c7947 */ /* 0x000fea0003800000 */
.L_x_137:
[----:B------:R-:W-:-:S06]  /*6580*/  IMAD.U32 R3, R3, 0x10000, RZ ;  /* 0x0001000003037824 */ /* 0x000fcc00078e00ff */
[----:B------:R-:W0:Y:S02]  /*6590*/  F2I.FTZ.U32.TRUNC.NTZ R3, R3 ;  /* 0x0000000300037305 */ /* 0x000e24000021f000 */
[----:B0-----:R0:W-:Y:S02]  /*65a0*/  STG.E desc[UR36][R16.64], R3 ;  /* 0x0000000310007986 */ /* 0x0011e4000c101924 */
.L_x_111:
[----:B------:R-:W-:-:S07]  /*65b0*/  VIADD R19, R19, 0x80 ;  /* 0x0000008013137836 */ /* 0x000fce0000000000 */
.L_x_71:
[----:B------:R-:W-:Y:S05]  /*65c0*/  BSYNC B6 ;  /* 0x0000000000067941 */ /* 0x000fea0003800000 */
.L_x_70:
        /* <DEDUP_REMOVED lines=307> */
.L_x_142:
        /* <DEDUP_REMOVED lines=22> */
.L_x_146:
[----:B------:R-:W2:Y:S02]  /*7a60*/  LDG.E.U8 R2, desc[UR36][R2.64] ;  /* 0x0000002402027981 */ /* 0x000ea4000c1e1100 */
[----:B--2---:R-:W-:-:S04]  /*7a70*/  I2FP.F32.U32 R0, R2 ;  /* 0x0000000200007245 */ /* 0x004fc80000201000 */
[----:B------:R-:W-:Y:S01]  /*7a80*/  F2FP.BF16.F32.PACK_AB R0, RZ, R0 ;  /* 0x00000000ff00723e */ /* 0x000fe200000010ff */
[----:B------:R-:W-:Y:S06]  /*7a90*/  BRA `(.L_x_148) ;  /* 0x0000000c00907947 */ /* 0x000fec0003800000 */
.L_x_145:
        /* <DEDUP_REMOVED lines=10> */
.L_x_150:
[----:B------:R-:W2:Y:S02]  /*7b40*/  LDG.E R2, desc[UR36][R2.64] ;  /* 0x0000002402027981 */ /* 0x000ea4000c1e1900 */
[----:B--2---:R-:W-:-:S04]  /*7b50*/  I2FP.F32.S32 R0, R2 ;  /* 0x0000000200007245 */ /* 0x004fc80000201400 */
[----:B------:R-:W-:Y:S01]  /*7b60*/  F2FP.BF16.F32.PACK_AB R0, RZ, R0 ;  /* 0x00000000ff00723e */ /* 0x000fe200000010ff */
[----:B------:R-:W-:Y:S06]  /*7b70*/  BRA `(.L_x_148) ;  /* 0x0000000c00587947 */ /* 0x000fec0003800000 */
.L_x_149:
[----:B------:R-:W2:Y:S02]  /*7b80*/  LDG.E.U16 R2, desc[UR36][R2.64] ;  /* 0x0000002402027981 */ /* 0x000ea4000c1e1500 */
[----:B--2---:R-:W0:Y:S02]  /*7b90*/  I2F.S16 R0, R2 ;  /* 0x0000000200007306 */ /* 0x004e240000101400 */
[----:B0-----:R-:W-:Y:S01]  /*7ba0*/  F2FP.BF16.F32.PACK_AB R0, RZ, R0 ;  /* 0x00000000ff00723e */ /* 0x001fe200000010ff */
[----:B------:R-:W-:Y:S06]  /*7bb0*/  BRA `(.L_x_148) ;  /* 0x0000000c00487947 */ /* 0x000fec0003800000 */
.L_x_144:
        /* <DEDUP_REMOVED lines=9> */
.L_x_152:
[----:B------:R-:W2:Y:S02]  /*7c50*/  LDG.E.U16 R0, desc[UR36][R2.64] ;  /* 0x0000002402007981 */ /* 0x000ea4000c1e1500 */
[----:B--2---:R-:W-:-:S05]  /*7c60*/  HADD2.F32 R0, -RZ, R0.H0_H0 ;  /* 0x20000000ff007230 */ /* 0x004fca0000004100 */
[----:B------:R-:W-:Y:S01]  /*7c70*/  F2FP.BF16.F32.PACK_AB R0, RZ, R0 ;  /* 0x00000000ff00723e */ /* 0x000fe200000010ff */
[----:B------:R-:W-:Y:S06]  /*7c80*/  BRA `(.L_x_148) ;  /* 0x0000000c00147947 */ /* 0x000fec0003800000 */
.L_x_151:
        /* <DEDUP_REMOVED lines=9> */
.L_x_154:
[----:B------:R-:W2:Y:S02]  /*7d20*/  LDG.E.U16 R2, desc[UR36][R2.64] ;  /* 0x0000002402027981 */ /* 0x000ea4000c1e1500 */
[----:B--2---:R-:W-:-:S05]  /*7d30*/  HADD2.F32 R0, -RZ, R2.H0_H0 ;  /* 0x20000002ff007230 */ /* 0x004fca0000004100 */
[----:B------:R-:W-:Y:S01]  /*7d40*/  F2FP.BF16.F32.PACK_AB R0, RZ, R0 ;  /* 0x00000000ff00723e */ /* 0x000fe200000010ff */
[----:B------:R-:W-:Y:S06]  /*7d50*/  BRA `(.L_x_148) ;  /* 0x0000000800e07947 */ /* 0x000fec0003800000 */
.L_x_153:
        /* <DEDUP_REMOVED lines=8> */
.L_x_143:
        /* <DEDUP_REMOVED lines=13> */
.L_x_157:
        /* <DEDUP_REMOVED lines=8> */
.L_x_156:
        /* <DEDUP_REMOVED lines=28> */
.L_x_159:
        /* <DEDUP_REMOVED lines=15> */
.L_x_158:
[----:B------:R0:W5:Y:S01]  /*81e0*/  LDG.E.U16 R0, desc[UR36][R2.64] ;  /* 0x0000002402007981 */ /* 0x000162000c1e1500 */
[----:B------:R-:W-:Y:S05]  /*81f0*/  BRA `(.L_x_148) ;  /* 0x0000000400b87947 */ /* 0x000fea0003800000 */
.L_x_155:
        /* <DEDUP_REMOVED lines=12> */
.L_x_162:
        /* <DEDUP_REMOVED lines=21> */
.L_x_166:
[----:B------:R-:W-:Y:S05]  /*8410*/  BSYNC B1 ;  /* 0x0000000000017941 */ /* 0x000fea0003800000 */
.L_x_165:
[----:B------:R-:W-:Y:S01]  /*8420*/  LEA R3, R0, 0x3b800000, 0x17 ;  /* 0x3b80000000037811 */ /* 0x000fe200078eb8ff */
[----:B------:R-:W-:-:S05]  /*8430*/  IMAD.SHL.U32 R0, R2, 0x100000, RZ ;  /* 0x0010000002007824 */ /* 0x000fca00078e00ff */
[----:B------:R-:W-:-:S07]  /*8440*/  LOP3.LUT R0, R3, R0, R4, 0xfe, !PT ;  /* 0x0000000003007212 */ /* 0x000fce00078efe04 */
.L_x_164:
[----:B------:R-:W-:Y:S05]  /*8450*/  BSYNC B0 ;  /* 0x0000000000007941 */ /* 0x000fea0003800000 */
.L_x_163:
[----:B------:R-:W-:Y:S01]  /*8460*/  F2FP.BF16.F32.PACK_AB R0, RZ, R0 ;  /* 0x00000000ff00723e */ /* 0x000fe200000010ff */
[----:B------:R-:W-:Y:S06]  /*8470*/  BRA `(.L_x_148) ;  /* 0x0000000400187947 */ /* 0x000fec0003800000 */
.L_x_161:
        /* <DEDUP_REMOVED lines=21> */
.L_x_170:
[----:B------:R-:W-:Y:S05]  /*85d0*/  BSYNC B1 ;  /* 0x0000000000017941 */ /* 0x000fea0003800000 */
.L_x_169:
[----:B------:R-:W-:Y:S01]  /*85e0*/  LEA R3, R0, 0x37800000, 0x17 ;  /* 0x3780000000037811 */ /* 0x000fe200078eb8ff */
[----:B------:R-:W-:-:S05]  /*85f0*/  IMAD.SHL.U32 R0, R2, 0x200000, RZ ;  /* 0x0020000002007824 */ /* 0x000fca00078e00ff */
[----:B------:R-:W-:-:S07]  /*8600*/  LOP3.LUT R0, R3, R0, R4, 0xfe, !PT ;  /* 0x0000000003007212 */ /* 0x000fce00078efe04 */
.L_x_168:
[----:B------:R-:W-:Y:S05]  /*8610*/  BSYNC B0 ;  /* 0x0000000000007941 */ /* 0x000fea0003800000 */
.L_x_167:
[----:B------:R-:W-:Y:S01]  /*8620*/  F2FP.BF16.F32.PACK_AB R0, RZ, R0 ;  /* 0x00000000ff00723e */ /* 0x000fe200000010ff */
[----:B------:R-:W-:Y:S06]  /*8630*/  BRA `(.L_x_148) ;  /* 0x0000000000a87947 */ /* 0x000fec0003800000 */
.L_x_160:
        /* <DEDUP_REMOVED lines=14> */
.L_x_174:
[----:B------:R-:W-:Y:S05]  /*8720*/  BSYNC B0 ;  /* 0x0000000000007941 */ /* 0x000fea0003800000 */
.L_x_173:
[----:B------:R-:W-:Y:S01]  /*8730*/  F2FP.BF16.F32.PACK_AB R0, RZ, R0 ;  /* 0x00000000ff00723e */ /* 0x000fe200000010ff */
[----:B------:R-:W-:Y:S06]  /*8740*/  BRA `(.L_x_148) ;  /* 0x0000000000647947 */ /* 0x000fec0003800000 */
.L_x_147:
        /* <DEDUP_REMOVED lines=16> */
.L_x_175:
[----:B------:R-:W-:Y:S01]  /*8850*/  PRMT R0, RZ, 0x7610, R0 ;  /* 0x00007610ff007816 */ /* 0x000fe20000000000 */
[----:B------:R-:W-:Y:S06]  /*8860*/  BRA `(.L_x_148) ;  /* 0x00000000001c7947 */ /* 0x000fec0003800000 */
.L_x_172:
[----:B------:R-:W2:Y:S02]  /*8870*/  LDG.E.64 R2, desc[UR36][R2.64] ;  /* 0x0000002402027981 */ /* 0x000ea4000c1e1b00 */
[----:B--2---:R-:W0:Y:S02]  /*8880*/  I2F.U64 R0, R2 ;  /* 0x0000000200007312 */ /* 0x004e240000301000 */
[----:B0-----:R-:W-:Y:S01]  /*8890*/  F2FP.BF16.F32.PACK_AB R0, RZ, R0 ;  /* 0x00000000ff00723e */ /* 0x001fe200000010ff */
[----:B------:R-:W-:Y:S06]  /*88a0*/  BRA `(.L_x_148) ;  /* 0x00000000000c7947 */ /* 0x000fec0003800000 */
.L_x_171:
[----:B------:R-:W2:Y:S02]  /*88b0*/  LDG.E R2, desc[UR36][R2.64] ;  /* 0x0000002402027981 */ /* 0x000ea4000c1e1900 */
[----:B--2---:R-:W-:-:S04]  /*88c0*/  I2FP.F32.U32 R0, R2 ;  /* 0x0000000200007245 */ /* 0x004fc80000201000 */
[----:B------:R-:W-:-:S07]  /*88d0*/  F2FP.BF16.F32.PACK_AB R0, RZ, R0 ;  /* 0x00000000ff00723e */ /* 0x000fce00000010ff */
.L_x_148:
        /* <DEDUP_REMOVED lines=19> */
.L_x_179:
[----:B------:R-:W-:-:S06]  /*8a10*/  IMAD.U32 R3, R3, 0x10000, RZ ;  /* 0x0001000003037824 */ /* 0x000fcc00078e00ff */
[----:B------:R-:W0:Y:S02]  /*8a20*/  F2I.S64.TRUNC R2, R3 ;  /* 0x0000000300027311 */ /* 0x000e24000020d900 */
[----:B0-----:R3:W-:Y:S01]  /*8a30*/  STG.E.U8 desc[UR36][R16.64], R2 ;  /* 0x0000000210007986 */ /* 0x0017e2000c101124 */
[----:B------:R-:W-:Y:S05]  /*8a40*/  BRA `(.L_x_181) ;  /* 0x0000000c00847947 */ /* 0x000fea0003800000 */
.L_x_178:
        /* <DEDUP_REMOVED lines=10> */
.L_x_183:
[----:B------:R-:W-:-:S06]  /*8af0*/  IMAD.U32 R3, R3, 0x10000, RZ ;  /* 0x0001000003037824 */ /* 0x000fcc00078e00ff */
[----:B------:R-:W0:Y:S02]  /*8b00*/  F2I.FTZ.TRUNC.NTZ R3, R3 ;  /* 0x0000000300037305 */ /* 0x000e24000021f100 */
[----:B0-----:R2:W-:Y:S01]  /*8b10*/  STG.E desc[UR36][R16.64], R3 ;  /* 0x0000000310007986 */ /* 0x0015e2000c101924 */
[----:B------:R-:W-:Y:S05]  /*8b20*/  BRA `(.L_x_181) ;  /* 0x0000000c004c7947 */ /* 0x000fea0003800000 */
.L_x_182:
[----:B------:R-:W-:-:S06]  /*8b30*/  IMAD.U32 R3, R3, 0x10000, RZ ;  /* 0x0001000003037824 */ /* 0x000fcc00078e00ff */
[----:B------:R-:W0:Y:S02]  /*8b40*/  F2I.FTZ.TRUNC.NTZ R3, R3 ;  /* 0x0000000300037305 */ /* 0x000e24000021f100 */
[----:B0-----:R0:W-:Y:S01]  /*8b50*/  STG.E.U16 desc[UR36][R16.64], R3 ;  /* 0x0000000310007986 */ /* 0x0011e2000c101524 */
[----:B------:R-:W-:Y:S05]  /*8b60*/  BRA `(.L_x_181) ;  /* 0x0000000c003c7947 */ /* 0x000fea0003800000 */
.L_x_177:
        /* <DEDUP_REMOVED lines=9> */
.L_x_185:
[----:B------:R-:W-:-:S05]  /*8c00*/  IMAD.U32 R0, R3, 0x10000, RZ ;  /* 0x0001000003007824 */ /* 0x000fca00078e00ff */
[----:B------:R-:W-:-:S05]  /*8c10*/  F2FP.F16.F32.PACK_AB R0, RZ, R0 ;  /* 0x00000000ff00723e */ /* 0x000fca00000000ff */
[----:B------:R0:W-:Y:S01]  /*8c20*/  STG.E.U16 desc[UR36][R16.64], R0 ;  /* 0x0000000010007986 */ /* 0x0001e2000c101524 */
[----:B------:R-:W-:Y:S05]  /*8c30*/  BRA `(.L_x_181) ;  /* 0x0000000c00087947 */ /* 0x000fea0003800000 */
.L_x_184:
        /* <DEDUP_REMOVED lines=10> */
.L_x_187:
[----:B------:R-:W-:-:S05]  /*8ce0*/  IMAD.U32 R3, R3, 0x10000, RZ ;  /* 0x0001000003037824 */ /* 0x000fca00078e00ff */
[----:B------:R-:W-:-:S04]  /*8cf0*/  F2FP.F16.F32.PACK_AB R3, RZ, R3 ;  /* 0x00000003ff03723e */ /* 0x000fc800000000ff */
[----:B------:R-:W-:-:S05]  /*8d00*/  PRMT R3, R3, 0x5410, RZ ;  /* 0x0000541003037816 */ /* 0x000fca00000000ff */
[----:B------:R0:W-:Y:S01]  /*8d10*/  STG.E desc[UR36][R16.64], R3 ;  /* 0x0000000310007986 */ /* 0x0001e2000c101924 */
[----:B------:R-:W-:Y:S05]  /*8d20*/  BRA `(.L_x_181) ;  /* 0x0000000800cc7947 */ /* 0x000fea0003800000 */
.L_x_186:
[----:B------:R-:W-:-:S04]  /*8d30*/  IMAD.U32 R2, R3, 0x10000, RZ ;  /* 0x0001000003027824 */ /* 0x000fc800078e00ff */
[----:B------:R-:W-:-:S06]  /*8d40*/  FMUL.FTZ R2, R2, 1 ;  /* 0x3f80000002027820 */ /* 0x000fcc0000410000 */
[----:B------:R-:W0:Y:S02]  /*8d50*/  F2F.F64.F32 R2, R2 ;  /* 0x0000000200027310 */ /* 0x000e240000201800 */
[----:B0-----:R0:W-:Y:S01]  /*8d60*/  STG.E.64 desc[UR36][R16.64], R2 ;  /* 0x0000000210007986 */ /* 0x0011e2000c101b24 */
[----:B------:R-:W-:Y:S05]  /*8d70*/  BRA `(.L_x_181) ;  /* 0x0000000800b87947 */ /* 0x000fea0003800000 */
.L_x_176:
        /* <DEDUP_REMOVED lines=13> */
.L_x_190:
[----:B------:R-:W-:Y:S01]  /*8e50*/  IMAD.U32 R3, R3, 0x10000, RZ ;  /* 0x0001000003037824 */ /* 0x000fe200078e00ff */
[----:B------:R-:W-:-:S03]  /*8e60*/  CS2R R6, SRZ ;  /* 0x0000000000067805 */ /* 0x000fc6000001ff00 */
[----:B------:R-:W-:-:S04]  /*8e70*/  FMUL.FTZ R3, R3, 1 ;  /* 0x3f80000003037820 */ /* 0x000fc80000410000 */
[----:B------:R-:W0:Y:S02]  /*8e80*/  F2F.F64.F32 R4, R3 ;  /* 0x0000000300047310 */ /* 0x000e240000201800 */
[----:B0-----:R0:W-:Y:S01]  /*8e90*/  STG.E.128 desc[UR36][R16.64], R4 ;  /* 0x0000000410007986 */ /* 0x0011e2000c101d24 */
[----:B------:R-:W-:Y:S05]  /*8ea0*/  BRA `(.L_x_181) ;  /* 0x00000008006c7947 */ /* 0x000fea0003800000 */
.L_x_189:
        /* <DEDUP_REMOVED lines=21> */
.L_x_194:
[----:B------:R-:W-:Y:S05]  /*9000*/  BSYNC B0 ;  /* 0x0000000000007941 */ /* 0x000fea0003800000 */
.L_x_193:
[----:B------:R-:W-:-:S05]  /*9010*/  LOP3.LUT R3, R0, R3, RZ, 0xfc, !PT ;  /* 0x0000000300037212 */ /* 0x000fca00078efcff */
[----:B------:R0:W-:Y:S01]  /*9020*/  STG.E.U8 desc[UR36][R16.64], R3 ;  /* 0x0000000310007986 */ /* 0x0001e2000c101124 */
[----:B------:R-:W-:Y:S05]  /*9030*/  BRA `(.L_x_181) ;  /* 0x0000000800087947 */ /* 0x000fea0003800000 */
.L_x_192:
        /* <DEDUP_REMOVED lines=13> */
.L_x_196:
[----:B------:R-:W-:Y:S01]  /*9110*/  IMAD.MOV.U32 R0, RZ, RZ, 0x7f ;  /* 0x0000007fff007424 */ /* 0x000fe200078e00ff */
[----:B------:R-:W-:-:S04]  /*9120*/  ISETP.GT.U32.AND P0, PT, R2, 0x7f800000, PT ;  /* 0x7f8000000200780c */ /* 0x000fc80003f04070 */
[----:B------:R-:W-:-:S09]  /*9130*/  SEL R0, R0, 0x7c, P0 ;  /* 0x0000007c00007807 */ /* 0x000fd20000000000 */
.L_x_197:
[----:B------:R-:W-:Y:S05]  /*9140*/  BSYNC B0 ;  /* 0x0000000000007941 */ /* 0x000fea0003800000 */
.L_x_195:
[----:B------:R-:W-:-:S04]  /*9150*/  LOP3.LUT R2, R3, 0x80000000, RZ, 0xc0, !PT ;  /* 0x8000000003027812 */ /* 0x000fc800078ec0ff */
[----:B------:R-:W-:-:S04]  /*9160*/  SHF.R.U32.HI R3, RZ, 0x18, R2 ;  /* 0x00000018ff037819 */ /* 0x000fc80000011602 */
[----:B------:R-:W-:-:S05]  /*9170*/  LOP3.LUT R3, R0, R3, RZ, 0xfc, !PT ;  /* 0x0000000300037212 */ /* 0x000fca00078efcff */
[----:B------:R0:W-:Y:S01]  /*9180*/  STG.E.U8 desc[UR36][R16.64], R3 ;  /* 0x0000000310007986 */ /* 0x0001e2000c101124 */
[----:B------:R-:W-:Y:S05]  /*9190*/  BRA `(.L_x_181) ;  /* 0x0000000400b07947 */ /* 0x000fea0003800000 */
.L_x_191:
[----:B------:R0:W-:Y:S01]  /*91a0*/  STG.E.U16 desc[UR36][R16.64], R3 ;  /* 0x0000000310007986 */ /* 0x0001e2000c101524 */
[----:B------:R-:W-:Y:S05]  /*91b0*/  BRA `(.L_x_181) ;  /* 0x0000000400a87947 */ /* 0x000fea0003800000 */
.L_x_188:
        /* <DEDUP_REMOVED lines=12> */
.L_x_200:
        /* <DEDUP_REMOVED lines=17> */
.L_x_203:
[----:B------:R-:W-:-:S04]  /*9390*/  LOP3.LUT R2, R3, 0x80000000, RZ, 0xc0, !PT ;  /* 0x8000000003027812 */ /* 0x000fc800078ec0ff */
[----:B------:R-:W-:-:S04]  /*93a0*/  SHF.R.U32.HI R3, RZ, 0x18, R2 ;  /* 0x00000018ff037819 */ /* 0x000fc80000011602 */
[----:B------:R-:W-:-:S04]  /*93b0*/  LOP3.LUT R0, R0, R3, RZ, 0xfc, !PT ;  /* 0x0000000300007212 */ /* 0x000fc800078efcff */
[----:B------:R-:W-:-:S07]  /*93c0*/  PRMT R8, R0, 0x7610, R8 ;  /* 0x0000761000087816 */ /* 0x000fce0000000008 */
.L_x_202:
[----:B------:R-:W-:Y:S05]  /*93d0*/  BSYNC B0 ;  /* 0x0000000000007941 */ /* 0x000fea0003800000 */
.L_x_201:
[----:B------:R0:W-:Y:S01]  /*93e0*/  STG.E.U8 desc[UR36][R16.64], R8 ;  /* 0x0000000810007986 */ /* 0x0001e2000c101124 */
[----:B------:R-:W-:Y:S05]  /*93f0*/  BRA `(.L_x_181) ;  /* 0x0000000400187947 */ /* 0x000fea0003800000 */
.L_x_199:
        /* <DEDUP_REMOVED lines=17> */
.L_x_206:
[----:B------:R-:W-:-:S04]  /*9510*/  LOP3.LUT R2, R3, 0x80000000, RZ, 0xc0, !PT ;  /* 0x8000000003027812 */ /* 0x000fc800078ec0ff */
[----:B------:R-:W-:-:S04]  /*9520*/  SHF.R.U32.HI R3, RZ, 0x18, R2 ;  /* 0x00000018ff037819 */ /* 0x000fc80000011602 */
[----:B------:R-:W-:-:S04]  /*9530*/  LOP3.LUT R0, R0, R3, RZ, 0xfc, !PT ;  /* 0x0000000300007212 */ /* 0x000fc800078efcff */
[----:B------:R-:W-:-:S07]  /*9540*/  PRMT R8, R0, 0x7610, R8 ;  /* 0x0000761000087816 */ /* 0x000fce0000000008 */
.L_x_205:
[----:B------:R-:W-:Y:S05]  /*9550*/  BSYNC B0 ;  /* 0x0000000000007941 */ /* 0x000fea0003800000 */
.L_x_204:
[----:B------:R0:W-:Y:S01]  /*9560*/  STG.E.U8 desc[UR36][R16.64], R8 ;  /* 0x0000000810007986 */ /* 0x0001e2000c101124 */
[----:B------:R-:W-:Y:S05]  /*9570*/  BRA `(.L_x_181) ;  /* 0x0000000000b87947 */ /* 0x000fea0003800000 */
.L_x_198:
        /* <DEDUP_REMOVED lines=22> */
.L_x_180:
        /* <DEDUP_REMOVED lines=16> */
.L_x_209:
[----:B------:R-:W-:Y:S05]  /*97e0*/  BRA `(.L_x_181) ;  /* 0x00000000001c7947 */ /* 0x000fea0003800000 */
.L_x_208:
[----:B------:R-:W-:-:S06]  /*97f0*/  IMAD.U32 R3, R3, 0x10000, RZ ;  /* 0x0001000003037824 */ /* 0x000fcc00078e00ff */
[----:B------:R-:W0:Y:S02]  /*9800*/  F2I.U64.TRUNC R2, R3 ;  /* 0x0000000300027311 */ /* 0x000e24000020d800 */
[----:B0-----:R0:W-:Y:S01]  /*9810*/  STG.E.64 desc[UR36][R16.64], R2 ;  /* 0x0000000210007986 */ /* 0x0011e2000c101b24 */
[----:B------:R-:W-:Y:S05]  /*9820*/  BRA `(.L_x_181) ;  /* 0x00000000000c7947 */ /* 0x000fea0003800000 */
.L_x_207:
[----:B------:R-:W-:-:S06]  /*9830*/  IMAD.U32 R3, R3, 0x10000, RZ ;  /* 0x0001000003037824 */ /* 0x000fcc00078e00ff */
[----:B------:R-:W0:Y:S02]  /*9840*/  F2I.FTZ.U32.TRUNC.NTZ R3, R3 ;  /* 0x0000000300037305 */ /* 0x000e24000021f000 */
[----:B0-----:R0:W-:Y:S02]  /*9850*/  STG.E desc[UR36][R16.64], R3 ;  /* 0x0000000310007986 */ /* 0x0011e4000c101924 */
.L_x_181:
[----:B------:R-:W-:-:S07]  /*9860*/  VIADD R19, R19, 0x80 ;  /* 0x0000008013137836 */ /* 0x000fce0000000000 */
.L_x_141:
[----:B------:R-:W-:Y:S05]  /*9870*/  BSYNC B6 ;  /* 0x0000000000067941 */ /* 0x000fea0003800000 */
.L_x_140:
[----:B------:R-:W-:Y:S02]  /*9880*/  ULDC UR4, c[0x0][0x210] ;  /* 0x0000840000047ab9 */ /* 0x000fe40000000800 */
[----:B------:R-:W-:-:S13]  /*9890*/  ISETP.GE.AND P0, PT, R19, UR4, PT ;  /* 0x0000000413007c0c */ /* 0x000fda000bf06270 */
[----:B------:R-:W-:Y:S05]  /*98a0*/  @P0 EXIT ;  /* 0x000000000000094d */ /* 0x000fea0003800000 */
        /* <DEDUP_REMOVED lines=303> */
.L_x_210:
        /* <DEDUP_REMOVED lines=22> */
.L_x_214:
[----:B------:R-:W2:Y:S02]  /*ad00*/  LDG.E.U8 R2, desc[UR36][R2.64] ;  /* 0x0000002402027981 */ /* 0x000ea4000c1e1100 */
[----:B--2---:R-:W-:-:S04]  /*ad10*/  I2FP.F32.U32 R0, R2 ;  /* 0x0000000200007245 */ /* 0x004fc80000201000 */
[----:B------:R-:W-:Y:S01]  /*ad20*/  F2FP.BF16.F32.PACK_AB R0, RZ, R0 ;  /* 0x00000000ff00723e */ /* 0x000fe200000010ff */
[----:B------:R-:W-:Y:S06]  /*ad30*/  BRA `(.L_x_216) ;  /* 0x0000000c00907947 */ /* 0x000fec0003800000 */
.L_x_213:
        /* <DEDUP_REMOVED lines=10> */
.L_x_218:
[----:B------:R-:W2:Y:S02]  /*ade0*/  LDG.E R2, desc[UR36][R2.64] ;  /* 0x0000002402027981 */ /* 0x000ea4000c1e1900 */
[----:B--2---:R-:W-:-:S04]  /*adf0*/  I2FP.F32.S32 R0, R2 ;  /* 0x0000000200007245 */ /* 0x004fc80000201400 */
[----:B------:R-:W-:Y:S01]  /*ae00*/  F2FP.BF16.F32.PACK_AB R0, RZ, R0 ;  /* 0x00000000ff00723e */ /* 0x000fe200000010ff */
[----:B------:R-:W-:Y:S06]  /*ae10*/  BRA `(.L_x_216) ;  /* 0x0000000c00587947 */ /* 0x000fec0003800000 */
.L_x_217:
[----:B------:R-:W2:Y:S02]  /*ae20*/  LDG.E.U16 R2, desc[UR36][R2.64] ;  /* 0x0000002402027981 */ /* 0x000ea4000c1e1500 */
[----:B--2---:R-:W0:Y:S02]  /*ae30*/  I2F.S16 R0, R2 ;  /* 0x0000000200007306 */ /* 0x004e240000101400 */
[----:B0-----:R-:W-:Y:S01]  /*ae40*/  F2FP.BF16.F32.PACK_AB R0, RZ, R0 ;  /* 0x00000000ff00723e */ /* 0x001fe200000010ff */
[----:B------:R-:W-:Y:S06]  /*ae50*/  BRA `(.L_x_216) ;  /* 0x0000000c00487947 */ /* 0x000fec0003800000 */
.L_x_212:
        /* <DEDUP_REMOVED lines=9> */
.L_x_220:
[----:B------:R-:W2:Y:S02]  /*aef0*/  LDG.E.U16 R0, desc[UR36][R2.64] ;  /* 0x0000002402007981 */ /* 0x000ea4000c1e1500 */
[----:B--2---:R-:W-:-:S05]  /*af00*/  HADD2.F32 R0, -RZ, R0.H0_H0 ;  /* 0x20000000ff007230 */ /* 0x004fca0000004100 */
[----:B------:R-:W-:Y:S01]  /*af10*/  F2FP.BF16.F32.PACK_AB R0, RZ, R0 ;  /* 0x00000000ff00723e */ /* 0x000fe200000010ff */
[----:B------:R-:W-:Y:S06]  /*af20*/  BRA `(.L_x_216) ;  /* 0x0000000c00147947 */ /* 0x000fec0003800000 */
.L_x_219:
        /* <DEDUP_REMOVED lines=9> */
.L_x_222:
[----:B------:R-:W2:Y:S02]  /*afc0*/  LDG.E.U16 R2, desc[UR36][R2.64] ;  /* 0x0000002402027981 */ /* 0x000ea4000c1e1500 */
[----:B--2---:R-:W-:-:S05]  /*afd0*/  HADD2.F32 R0, -RZ, R2.H0_H0 ;  /* 0x20000002ff007230 */ /* 0x004fca0000004100 */
[----:B------:R-:W-:Y:S01]  /*afe0*/  F2FP.BF16.F32.PACK_AB R0, RZ, R0 ;  /* 0x00000000ff00723e */ /* 0x000fe200000010ff */
[----:B------:R-:W-:Y:S06]  /*aff0*/  BRA `(.L_x_216) ;  /* 0x0000000800e07947 */ /* 0x000fec0003800000 */
.L_x_221:
        /* <DEDUP_REMOVED lines=8> */
.L_x_211:
        /* <DEDUP_REMOVED lines=13> */
.L_x_225:
        /* <DEDUP_REMOVED lines=8> */
.L_x_224:
        /* <DEDUP_REMOVED lines=28> */
.L_x_227:
        /* <DEDUP_REMOVED lines=15> */
.L_x_226:
[----:B------:R0:W5:Y:S01]  /*b480*/  LDG.E.U16 R0, desc[UR36][R2.64] ;  /* 0x0000002402007981 */ /* 0x000162000c1e1500 */
[----:B------:R-:W-:Y:S05]  /*b490*/  BRA `(.L_x_216) ;  /* 0x0000000400b87947 */ /* 0x000fea0003800000 */
.L_x_223:
        /* <DEDUP_REMOVED lines=12> */
.L_x_230:
        /* <DEDUP_REMOVED lines=21> */
.L_x_234:
[----:B------:R-:W-:Y:S05]  /*b6b0*/  BSYNC B1 ;  /* 0x0000000000017941 */ /* 0x000fea0003800000 */
.L_x_233:
[----:B------:R-:W-:Y:S01]  /*b6c0*/  LEA R3, R0, 0x3b800000, 0x17 ;  /* 0x3b80000000037811 */ /* 0x000fe200078eb8ff */
[----:B------:R-:W-:-:S05]  /*b6d0*/  IMAD.SHL.U32 R0, R2, 0x100000, RZ ;  /* 0x0010000002007824 */ /* 0x000fca00078e00ff */
[----:B------:R-:W-:-:S07]  /*b6e0*/  LOP3.LUT R0, R3, R0, R4, 0xfe, !PT ;  /* 0x0000000003007212 */ /* 0x000fce00078efe04 */
.L_x_232:
[----:B------:R-:W-:Y:S05]  /*b6f0*/  BSYNC B0 ;  /* 0x0000000000007941 */ /* 0x000fea0003800000 */
.L_x_231:
[----:B------:R-:W-:Y:S01]  /*b700*/  F2FP.BF16.F32.PACK_AB R0, RZ, R0 ;  /* 0x00000000ff00723e */ /* 0x000fe200000010ff */
[----:B------:R-:W-:Y:S06]  /*b710*/  BRA `(.L_x_216) ;  /* 0x0000000400187947 */ /* 0x000fec0003800000 */
.L_x_229:
        /* <DEDUP_REMOVED lines=21> */
.L_x_238:
[----:B------:R-:W-:Y:S05]  /*b870*/  BSYNC B1 ;  /* 0x0000000000017941 */ /* 0x000fea0003800000 */
.L_x_237:
[----:B------:R-:W-:Y:S01]  /*b880*/  LEA R3, R0, 0x37800000, 0x17 ;  /* 0x3780000000037811 */ /* 0x000fe200078eb8ff */
[----:B------:R-:W-:-:S05]  /*b890*/  IMAD.SHL.U32 R0, R2, 0x200000, RZ ;  /* 0x0020000002007824 */ /* 0x000fca00078e00ff */
[----:B------:R-:W-:-:S07]  /*b8a0*/  LOP3.LUT R0, R3, R0, R4, 0xfe, !PT ;  /* 0x0000000003007212 */ /* 0x000fce00078efe04 */
.L_x_236:
[----:B------:R-:W-:Y:S05]  /*b8b0*/  BSYNC B0 ;  /* 0x0000000000007941 */ /* 0x000fea0003800000 */
.L_x_235:
[----:B------:R-:W-:Y:S01]  /*b8c0*/  F2FP.BF16.F32.PACK_AB R0, RZ, R0 ;  /* 0x00000000ff00723e */ /* 0x000fe200000010ff */
[----:B------:R-:W-:Y:S06]  /*b8d0*/  BRA `(.L_x_216) ;  /* 0x0000000000a87947 */ /* 0x000fec0003800000 */
.L_x_228:
        /* <DEDUP_REMOVED lines=14> */
.L_x_242:
[----:B------:R-:W-:Y:S05]  /*b9c0*/  BSYNC B0 ;  /* 0x0000000000007941 */ /* 0x000fea0003800000 */
.L_x_241:
[----:B------:R-:W-:Y:S01]  /*b9d0*/  F2FP.BF16.F32.PACK_AB R0, RZ, R0 ;  /* 0x00000000ff00723e */ /* 0x000fe200000010ff */
[----:B------:R-:W-:Y:S06]  /*b9e0*/  BRA `(.L_x_216) ;  /* 0x0000000000647947 */ /* 0x000fec0003800000 */
.L_x_215:
        /* <DEDUP_REMOVED lines=16> */
.L_x_243:
[----:B------:R-:W-:Y:S01]  /*baf0*/  PRMT R0, RZ, 0x7610, R0 ;  /* 0x00007610ff007816 */ /* 0x000fe20000000000 */
[----:B------:R-:W-:Y:S06]  /*bb00*/  BRA `(.L_x_216) ;  /* 0x00000000001c7947 */ /* 0x000fec0003800000 */
.L_x_240:
[----:B------:R-:W2:Y:S02]  /*bb10*/  LDG.E.64 R2, desc[UR36][R2.64] ;  /* 0x0000002402027981 */ /* 0x000ea4000c1e1b00 */
[----:B--2---:R-:W0:Y:S02]  /*bb20*/  I2F.U64 R0, R2 ;  /* 0x0000000200007312 */ /* 0x004e240000301000 */
[----:B0-----:R-:W-:Y:S01]  /*bb30*/  F2FP.BF16.F32.PACK_AB R0, RZ, R0 ;  /* 0x00000000ff00723e */ /* 0x001fe200000010ff */
[----:B------:R-:W-:Y:S06]  /*bb40*/  BRA `(.L_x_216) ;  /* 0x00000000000c7947 */ /* 0x000fec0003800000 */
.L_x_239:
[----:B------:R-:W2:Y:S02]  /*bb50*/  LDG.E R2, desc[UR36][R2.64] ;  /* 0x0000002402027981 */ /* 0x000ea4000c1e1900 */
[----:B--2---:R-:W-:-:S04]  /*bb60*/  I2FP.F32.U32 R0, R2 ;  /* 0x0000000200007245 */ /* 0x004fc80000201000 */
[----:B------:R-:W-:-:S07]  /*bb70*/  F2FP.BF16.F32.PACK_AB R0, RZ, R0 ;  /* 0x00000000ff00723e */ /* 0x000fce00000010ff */
.L_x_216:
        /* <DEDUP_REMOVED lines=17> */
[----:B0-----:R-:W-:Y:S01]  /*bc90*/  STG.E.U8 desc[UR36][R16.64], R3 ;  /* 0x0000000310007986 */ /* 0x001fe2000c101124 */
[----:B------:R-:W-:Y:S05]  /*bca0*/  EXIT ;  /* 0x000000000000794d */ /* 0x000fea0003800000 */
.L_x_247:
[----:B------:R-:W-:-:S06]  /*bcb0*/  IMAD.U32 R3, R3, 0x10000, RZ ;  /* 0x0001000003037824 */ /* 0x000fcc00078e00ff */
[----:B------:R-:W0:Y:S02]  /*bcc0*/  F2I.S64.TRUNC R2, R3 ;  /* 0x0000000300027311 */ /* 0x000e24000020d900 */
[----:B0-----:R-:W-:Y:S01]  /*bcd0*/  STG.E.U8 desc[UR36][R16.64], R2 ;  /* 0x0000000210007986 */ /* 0x001fe2000c101124 */
[----:B------:R-:W-:Y:S05]  /*bce0*/  EXIT ;  /* 0x000000000000794d */ /* 0x000fea0003800000 */
.L_x_246:
        /* <DEDUP_REMOVED lines=8> */
[----:B0-----:R-:W-:Y:S01]  /*bd70*/  STG.E.64 desc[UR36][R16.64], R2 ;  /* 0x0000000210007986 */ /* 0x001fe2000c101b24 */
[----:B------:R-:W-:Y:S05]  /*bd80*/  EXIT ;  /* 0x000000000000794d */ /* 0x000fea0003800000 */
.L_x_250:
[----:B------:R-:W-:-:S06]  /*bd90*/  IMAD.U32 R3, R3, 0x10000, RZ ;  /* 0x0001000003037824 */ /* 0x000fcc00078e00ff */
[----:B------:R-:W0:Y:S02]  /*bda0*/  F2I.FTZ.TRUNC.NTZ R3, R3 ;  /* 0x0000000300037305 */ /* 0x000e24000021f100 */
[----:B0-----:R-:W-:Y:S01]  /*bdb0*/  STG.E desc[UR36][R16.64], R3 ;  /* 0x0000000310007986 */ /* 0x001fe2000c101924 */
[----:B------:R-:W-:Y:S05]  /*bdc0*/  EXIT ;  /* 0x000000000000794d */ /* 0x000fea0003800000 */
.L_x_249:
[----:B------:R-:W-:-:S06]  /*bdd0*/  IMAD.U32 R3, R3, 0x10000, RZ ;  /* 0x0001000003037824 */ /* 0x000fcc00078e00ff */
[----:B------:R-:W0:Y:S02]  /*bde0*/  F2I.FTZ.TRUNC.NTZ R3, R3 ;  /* 0x0000000300037305 */ /* 0x000e24000021f100 */
[----:B0-----:R-:W-:Y:S01]  /*bdf0*/  STG.E.U16 desc[UR36][R16.64], R3 ;  /* 0x0000000310007986 */ /* 0x001fe2000c101524 */
[----:B------:R-:W-:Y:S05]  /*be00*/  EXIT ;  /* 0x000000000000794d */ /* 0x000fea0003800000 */
.L_x_245:
[----:B------:R-:W-:-:S13]  /*be10*/  ISETP.GT.AND P0, PT, R2, 0x6, PT ;  /* 0x000000060200780c */ /* 0x000fda0003f04270 */
[----:B------:R-:W-:Y:S05]  /*be20*/  @P0 BRA `(.L_x_251) ;  /* 0x00000000002c0947 */ /* 0x000fea0003800000 */
[----:B------:R-:W-:-:S13]  /*be30*/  ISETP.NE.AND P0, PT, R2, 0x5, PT ;  /* 0x000000050200780c */ /* 0x000fda0003f05270 */
[----:B------:R-:W-:Y:S05]  /*be40*/  @!P0 BRA `(.L_x_252) ;  /* 0x0000000000148947 */ /* 0x000fea0003800000 */
[----:B------:R-:W-:-:S13]  /*be50*/  ISETP.NE.AND P0, PT, R2, 0x6, PT ;  /* 0x000000060200780c */ /* 0x000fda0003f05270 */
[----:B------:R-:W-:Y:S05]  /*be60*/  @P0 BRA `(.L_x_248) ;  /* 0x0000000800c40947 */ /* 0x000fea0003800000 */
[----:B------:R-:W-:-:S05]  /*be70*/  IMAD.U32 R3, R3, 0x10000, RZ ;  /* 0x0001000003037824 */ /* 0x000fca00078e00ff */
[----:B------:R-:W-:Y:S01]  /*be80*/  STG.E desc[UR36][R16.64], R3 ;  /* 0x0000000310007986 */ /* 0x000fe2000c101924 */
[----:B------:R-:W-:Y:S05]  /*be90*/  EXIT ;  /* 0x000000000000794d */ /* 0x000fea0003800000 */
.L_x_252:
[----:B------:R-:W-:-:S05]  /*bea0*/  IMAD.U32 R0, R3, 0x10000, RZ ;  /* 0x0001000003007824 */ /* 0x000fca00078e00ff */
[----:B------:R-:W-:-:S05]  /*beb0*/  F2FP.F16.F32.PACK_AB R0, RZ, R0 ;  /* 0x00000000ff00723e */ /* 0x000fca00000000ff */
[----:B------:R-:W-:Y:S01]  /*bec0*/  STG.E.U16 desc[UR36][R16.64], R0 ;  /* 0x0000000010007986 */ /* 0x000fe2000c101524 */
[----:B------:R-:W-:Y:S05]  /*bed0*/  EXIT ;  /* 0x000000000000794d */ /* 0x000fea0003800000 */
.L_x_251:
        /* <DEDUP_REMOVED lines=8> */
[----:B------:R-:W-:Y:S01]  /*bf60*/  STG.E.64 desc[UR36][R16.64], R2 ;  /* 0x0000000210007986 */ /* 0x000fe2000c101b24 */
[----:B------:R-:W-:Y:S05]  /*bf70*/  EXIT ;  /* 0x000000000000794d */ /* 0x000fea0003800000 */
.L_x_254:
[----:B------:R-:W-:-:S05]  /*bf80*/  IMAD.U32 R3, R3, 0x10000, RZ ;  /* 0x0001000003037824 */ /* 0x000fca00078e00ff */
[----:B------:R-:W-:-:S04]  /*bf90*/  F2FP.F16.F32.PACK_AB R3, RZ, R3 ;  /* 0x00000003ff03723e */ /* 0x000fc800000000ff */
[----:B------:R-:W-:-:S05]  /*bfa0*/  PRMT R3, R3, 0x5410, RZ ;  /* 0x0000541003037816 */ /* 0x000fca00000000ff */
[----:B------:R-:W-:Y:S01]  /*bfb0*/  STG.E desc[UR36][R16.64], R3 ;  /* 0x0000000310007986 */ /* 0x000fe2000c101924 */
[----:B------:R-:W-:Y:S05]  /*bfc0*/  EXIT ;  /* 0x000000000000794d */ /* 0x000fea0003800000 */
.L_x_253:
[----:B------:R-:W-:-:S04]  /*bfd0*/  IMAD.U32 R2, R3, 0x10000, RZ ;  /* 0x0001000003027824 */ /* 0x000fc800078e00ff */
[----:B------:R-:W-:-:S06]  /*bfe0*/  FMUL.FTZ R2, R2, 1 ;  /* 0x3f80000002027820 */ /* 0x000fcc0000410000 */
[----:B------:R-:W0:Y:S02]  /*bff0*/  F2F.F64.F32 R2, R2 ;  /* 0x0000000200027310 */ /* 0x000e240000201800 */
[----:B0-----:R-:W-:Y:S01]  /*c000*/  STG.E.64 desc[UR36][R16.64], R2 ;  /* 0x0000000210007986 */ /* 0x001fe2000c101b24 */
[----:B------:R-:W-:Y:S05]  /*c010*/  EXIT ;  /* 0x000000000000794d */ /* 0x000fea0003800000 */
.L_x_244:
        /* <DEDUP_REMOVED lines=11> */
[----:B------:R-:W-:Y:S01]  /*c0d0*/  STG.E.U8 desc[UR36][R16.64], R3 ;  /* 0x0000000310007986 */ /* 0x000fe2000c101124 */
[----:B------:R-:W-:Y:S05]  /*c0e0*/  EXIT ;  /* 0x000000000000794d */ /* 0x000fea0003800000 */
.L_x_257:
[----:B------:R-:W-:Y:S01]  /*c0f0*/  IMAD.U32 R3, R3, 0x10000, RZ ;  /* 0x0001000003037824 */ /* 0x000fe200078e00ff */
[----:B------:R-:W-:-:S03]  /*c100*/  CS2R R6, SRZ ;  /* 0x0000000000067805 */ /* 0x000fc6000001ff00 */
[----:B------:R-:W-:-:S04]  /*c110*/  FMUL.FTZ R3, R3, 1 ;  /* 0x3f80000003037820 */ /* 0x000fc80000410000 */
[----:B------:R-:W0:Y:S02]  /*c120*/  F2F.F64.F32 R4, R3 ;  /* 0x0000000300047310 */ /* 0x000e240000201800 */
[----:B0-----:R-:W-:Y:S01]  /*c130*/  STG.E.128 desc[UR36][R16.64], R4 ;  /* 0x0000000410007986 */ /* 0x001fe2000c101d24 */
[----:B------:R-:W-:Y:S05]  /*c140*/  EXIT ;  /* 0x000000000000794d */ /* 0x000fea0003800000 */
.L_x_256:
        /* <DEDUP_REMOVED lines=21> */
.L_x_261:
[----:B------:R-:W-:Y:S05]  /*c2a0*/  BSYNC B0 ;  /* 0x0000000000007941 */ /* 0x000fea0003800000 */
.L_x_260:
[----:B------:R-:W-:-:S05]  /*c2b0*/  LOP3.LUT R3, R0, R3, RZ, 0xfc, !PT ;  /* 0x0000000300037212 */ /* 0x000fca00078efcff */
[----:B------:R-:W-:Y:S01]  /*c2c0*/  STG.E.U8 desc[UR36][R16.64], R3 ;  /* 0x0000000310007986 */ /* 0x000fe2000c101124 */
[----:B------:R-:W-:Y:S05]  /*c2d0*/  EXIT ;  /* 0x000000000000794d */ /* 0x000fea0003800000 */
.L_x_259:
        /* <DEDUP_REMOVED lines=13> */
.L_x_263:
[----:B------:R-:W-:Y:S01]  /*c3b0*/  IMAD.MOV.U32 R0, RZ, RZ, 0x7f ;  /* 0x0000007fff007424 */ /* 0x000fe200078e00ff */
[----:B------:R-:W-:-:S04]  /*c3c0*/  ISETP.GT.U32.AND P0, PT, R2, 0x7f800000, PT ;  /* 0x7f8000000200780c */ /* 0x000fc80003f04070 */
[----:B------:R-:W-:-:S09]  /*c3d0*/  SEL R0, R0, 0x7c, P0 ;  /* 0x0000007c00007807 */ /* 0x000fd20000000000 */
.L_x_264:
[----:B------:R-:W-:Y:S05]  /*c3e0*/  BSYNC B0 ;  /* 0x0000000000007941 */ /* 0x000fea0003800000 */
.L_x_262:
[----:B------:R-:W-:-:S04]  /*c3f0*/  LOP3.LUT R2, R3, 0x80000000, RZ, 0xc0, !PT ;  /* 0x8000000003027812 */ /* 0x000fc800078ec0ff */
[----:B------:R-:W-:-:S04]  /*c400*/  SHF.R.U32.HI R3, RZ, 0x18, R2 ;  /* 0x00000018ff037819 */ /* 0x000fc80000011602 */
[----:B------:R-:W-:-:S05]  /*c410*/  LOP3.LUT R3, R0, R3, RZ, 0xfc, !PT ;  /* 0x0000000300037212 */ /* 0x000fca00078efcff */
[----:B------:R-:W-:Y:S01]  /*c420*/  STG.E.U8 desc[UR36][R16.64], R3 ;  /* 0x0000000310007986 */ /* 0x000fe2000c101124 */
[----:B------:R-:W-:Y:S05]  /*c430*/  EXIT ;  /* 0x000000000000794d */ /* 0x000fea0003800000 */
.L_x_258:
[----:B------:R-:W-:Y:S01]  /*c440*/  STG.E.U16 desc[UR36][R16.64], R3 ;  /* 0x0000000310007986 */ /* 0x000fe2000c101524 */
[----:B------:R-:W-:Y:S05]  /*c450*/  EXIT ;  /* 0x000000000000794d */ /* 0x000fea0003800000 */
.L_x_255:
        /* <DEDUP_REMOVED lines=10> */
[----:B0-----:R-:W-:Y:S01]  /*c500*/  STG.E.U16 desc[UR36][R16.64], R3 ;  /* 0x0000000310007986 */ /* 0x001fe2000c101524 */
[----:B------:R-:W-:Y:S05]  /*c510*/  EXIT ;  /* 0x000000000000794d */ /* 0x000fea0003800000 */
.L_x_267:
        /* <DEDUP_REMOVED lines=17> */
.L_x_270:
[----:B------:R-:W-:-:S04]  /*c630*/  LOP3.LUT R2, R3, 0x80000000, RZ, 0xc0, !PT ;  /* 0x8000000003027812 */ /* 0x000fc800078ec0ff */
[----:B------:R-:W-:-:S04]  /*c640*/  SHF.R.U32.HI R3, RZ, 0x18, R2 ;  /* 0x00000018ff037819 */ /* 0x000fc80000011602 */
[----:B------:R-:W-:-:S04]  /*c650*/  LOP3.LUT R0, R0, R3, RZ, 0xfc, !PT ;  /* 0x0000000300007212 */ /* 0x000fc800078efcff */
[----:B------:R-:W-:-:S07]  /*c660*/  PRMT R8, R0, 0x7610, R8 ;  /* 0x0000761000087816 */ /* 0x000fce0000000008 */
.L_x_269:
[----:B------:R-:W-:Y:S05]  /*c670*/  BSYNC B0 ;  /* 0x0000000000007941 */ /* 0x000fea0003800000 */
.L_x_268:
[----:B------:R-:W-:Y:S01]  /*c680*/  STG.E.U8 desc[UR36][R16.64], R8 ;  /* 0x0000000810007986 */ /* 0x000fe2000c101124 */
[----:B------:R-:W-:Y:S05]  /*c690*/  EXIT ;  /* 0x000000000000794d */ /* 0x000fea0003800000 */
.L_x_266:
        /* <DEDUP_REMOVED lines=17> */
.L_x_273:
[----:B------:R-:W-:-:S04]  /*c7b0*/  LOP3.LUT R2, R3, 0x80000000, RZ, 0xc0, !PT ;  /* 0x8000000003027812 */ /* 0x000fc800078ec0ff */
[----:B------:R-:W-:-:S04]  /*c7c0*/  SHF.R.U32.HI R3, RZ, 0x18, R2 ;  /* 0x00000018ff037819 */ /* 0x000fc80000011602 */
[----:B------:R-:W-:-:S04]  /*c7d0*/  LOP3.LUT R0, R0, R3, RZ, 0xfc, !PT ;  /* 0x0000000300007212 */ /* 0x000fc800078efcff */
[----:B------:R-:W-:-:S07]  /*c7e0*/  PRMT R8, R0, 0x7610, R8 ;  /* 0x0000761000087816 */ /* 0x000fce0000000008 */
.L_x_272:
[----:B------:R-:W-:Y:S05]  /*c7f0*/  BSYNC B0 ;  /* 0x0000000000007941 */ /* 0x000fea0003800000 */
.L_x_271:
[----:B------:R-:W-:Y:S01]  /*c800*/  STG.E.U8 desc[UR36][R16.64], R8 ;  /* 0x0000000810007986 */ /* 0x000fe2000c101124 */
[----:B------:R-:W-:Y:S05]  /*c810*/  EXIT ;  /* 0x000000000000794d */ /* 0x000fea0003800000 */
.L_x_265:
        /* <DEDUP_REMOVED lines=20> */
[----:B------:R-:W-:Y:S01]  /*c960*/  STG.E.U8 desc[UR36][R16.64], R3 ;  /* 0x0000000310007986 */ /* 0x000fe2000c101124 */
[----:B------:R-:W-:Y:S05]  /*c970*/  EXIT ;  /* 0x000000000000794d */ /* 0x000fea0003800000 */
.L_x_248:
        /* <DEDUP_REMOVED lines=16> */
.L_x_276:
[----:B------:R-:W-:Y:S05]  /*ca80*/  EXIT ;  /* 0x000000000000794d */ /* 0x000fea0003800000 */
.L_x_275:
[----:B------:R-:W-:-:S06]  /*ca90*/  IMAD.U32 R3, R3, 0x10000, RZ ;  /* 0x0001000003037824 */ /* 0x000fcc00078e00ff */
[----:B------:R-:W0:Y:S02]  /*caa0*/  F2I.U64.TRUNC R2, R3 ;  /* 0x0000000300027311 */ /* 0x000e24000020d800 */
[----:B0-----:R-:W-:Y:S01]  /*cab0*/  STG.E.64 desc[UR36][R16.64], R2 ;  /* 0x0000000210007986 */ /* 0x001fe2000c101b24 */
[----:B------:R-:W-:Y:S05]  /*cac0*/  EXIT ;  /* 0x000000000000794d */ /* 0x000fea0003800000 */
.L_x_274:
[----:B------:R-:W-:-:S06]  /*cad0*/  IMAD.U32 R3, R3, 0x10000, RZ ;  /* 0x0001000003037824 */ /* 0x000fcc00078e00ff */
[----:B------:R-:W0:Y:S02]  /*cae0*/  F2I.FTZ.U32.TRUNC.NTZ R3, R3 ;  /* 0x0000000300037305 */ /* 0x000e24000021f000 */
[----:B0-----:R-:W-:Y:S01]  /*caf0*/  STG.E desc[UR36][R16.64], R3 ;  /* 0x0000000310007986 */ /* 0x001fe2000c101924 */
[----:B------:R-:W-:Y:S05]  /*cb00*/  EXIT ;  /* 0x000000000000794d */ /* 0x000fea0003800000 */
.L_x_277:
[----:B------:R-:W-:-:S00]  /*cb10*/  BRA `(.L_x_277) ;  /* 0xfffffffc00fc7947 */ /* 0x000fc0000383ffff */
[----:B------:R-:W-:-:S00]  /*cb20*/  NOP ;  /* 0x0000000000007918 */ /* 0x000fc00000000000 */
        /* <DEDUP_REMOVED lines=13> */
.L_x_19554:


//--------------------- .text._ZN2at6native27unrolled_elementwise_kernelIZZZNS0_17trunc_kernel_cudaERNS_18TensorIteratorBaseEENKUlvE_clEvENKUlvE2_clEvEUlN3c108BFloat16EE_St5arrayIPcLm2EELi4E23TrivialOffsetCalculatorILi1EjESD_NS0_6memory12LoadWithCastILi1EEENSE_13StoreWithCastILi1EEEEEviT_T0_T2_T3_T4_T5_ --------------------------
	.section	.text._ZN2at6native27unrolled_elementwise_kernelIZZZNS0_17trunc_kernel_cudaERNS_18TensorIteratorBaseEENKUlvE_clEvENKUlvE2_clEvEUlN3c108BFloat16EE_St5arrayIPcLm2EELi4E23TrivialOffsetCalculatorILi1EjESD_NS0_6memory12LoadWithCastILi1EEENSE_13StoreWithCastILi1EEEEEviT_T0_T2_T3_T4_T5_,"ax",@progbits
	.align	128
        .global         _ZN2at6native27unrolled_elementwise_kernelIZZZNS0_17trunc_kernel_cudaERNS_18TensorIteratorBaseEENKUlvE_clEvENKUlvE2_clEvEUlN3c108BFloat16EE_St5arrayIPcLm2EELi4E23TrivialOffsetCalculatorILi1EjESD_NS0_6memory12LoadWithCastILi1EEENSE_13StoreWithCastILi1EEEEEviT_T0_T2_T3_T4_T5_
        .type           _ZN2at6native27unrolled_elementwise_kernelIZZZNS0_17trunc_kernel_cudaERNS_18TensorIteratorBaseEENKUlvE_clEvENKUlvE2_clEvEUlN3c108BFloat16EE_St5arrayIPcLm2EELi4E23TrivialOffsetCalculatorILi1EjESD_NS0_6memory12LoadWithCastILi1EEENSE_13StoreWithCastILi1EEEEEviT_T0_T2_T3_T4_T5_,@function
        .size           _ZN2at6native27unrolled_elementwise_kernelIZZZNS0_17trunc_kernel_cudaERNS_18TensorIteratorBaseEENKUlvE_clEvENKUlvE2_clEvEUlN3c108BFloat16EE_St5arrayIPcLm2EELi4E23TrivialOffsetCalculatorILi1EjESD_NS0_6memory12LoadWithCastILi1EEENSE_13StoreWithCastILi1EEEEEviT_T0_T2_T3_T4_T5_,(.L_x_19555 - _ZN2at6native27unrolled_elementwise_kernelIZZZNS0_17trunc_kernel_cudaERNS_18TensorIteratorBaseEENKUlvE_clEvENKUlvE2_clEvEUlN3c108BFloat16EE_St5arrayIPcLm2EELi4E23TrivialOffsetCalculatorILi1EjESD_NS0_6memory12LoadWithCastILi1EEENSE_13StoreWithCastILi1EEEEEviT_T0_T2_T3_T4_T5_)
        .other          _ZN2at6native27unrolled_elementwise_kernelIZZZNS0_17trunc_kernel_cudaERNS_18TensorIteratorBaseEENKUlvE_clEvENKUlvE2_clEvEUlN3c108BFloat16EE_St5arrayIPcLm2EELi4E23TrivialOffsetCalculatorILi1EjESD_NS0_6memory12LoadWithCastILi1EEENSE_13StoreWithCastILi1EEEEEviT_T0_T2_T3_T4_T5_,@"STO_CUDA_ENTRY STV_DEFAULT"
_ZN2at6native27unrolled_elementwise_kernelIZZZNS0_17trunc_kernel_cudaERNS_18TensorIteratorBaseEENKUlvE_clEvENKUlvE2_clEvEUlN3c108BFloat16EE_St5arrayIPcLm2EELi4E23TrivialOffsetCalculatorILi1EjESD_NS0_6memory12LoadWithCastILi1EEENSE_13StoreWithCastILi1EEEEEviT_T0_T2_T3_T4_T5_:
.text._ZN2at6native27unrolled_elementwise_kernelIZZZNS0_17trunc_kernel_cudaERNS_18TensorIteratorBaseEENKUlvE_clEvENKUlvE2_clEvEUlN3c108BFloat16EE_St5arrayIPcLm2EELi4E23TrivialOffsetCalculatorILi1EjESD_NS0_6memory12LoadWithCastILi1EEENSE_13StoreWithCastILi1EEEEEviT_T0_T2_T3_T4_T5_:
[----:B------:R-:W0:Y:S01]  /*0000*/  LDC R1, c[0x0][0x28] ;  /* 0x00000a00ff017b82 */ /* 0x000e220000000800 */
[----:B------:R-:W1:Y:S07]  /*0010*/  S2R R2, SR_CTAID.X ;  /* 0x0000000000027919 */ /* 0x000e6e0000002500 */
[----:B------:R-:W1:Y:S01]  /*0020*/  LDC R3, c[0x0][0x210] ;  /* 0x00008400ff037b82 */ /* 0x000e620000000800 */
[----:B------:R-:W-:Y:S01]  /*0030*/  ULDC.64 UR36, c[0x0][0x208] ;  /* 0x0000820000247ab9 */ /* 0x000fe20000000a00 */
[----:B------:R-:W-:Y:S01]  /*0040*/  BSSY B6, `(.L_x_278) ;  /* 0x0000118000067945 */ /* 0x000fe20003800000 */
[----:B------:R-:W2:Y:S01]  /*0050*/  S2R R23, SR_TID.X ;  /* 0x0000000000177919 */ /* 0x000ea20000002100 */
[----:B------:R-:W-:-:S02]  /*0060*/  PRMT R17, RZ, 0x7610, R17 ;  /* 0x00007610ff117816 */ /* 0x000fc40000000011 */
[----:B------:R-:W-:Y:S02]  /*0070*/  PRMT R19, RZ, 0x7610, R19 ;  /* 0x00007610ff137816 */ /* 0x000fe40000000013 */
[----:B------:R-:W3:Y:S01]  /*0080*/  LDC.U8 R22, c[0x0][0x22c] ;  /* 0x00008b00ff167b82 */ /* 0x000ee20000000000 */
[----:B-1----:R-:W-:-:S05]  /*0090*/  IMAD R16, R2, -0x200, R3 ;  /* 0xfffffe0002107824 */ /* 0x002fca00078e0203 */
[----:B--2---:R-:W-:-:S13]  /*00a0*/  ISETP.GE.AND P0, PT, R23, R16, PT ;  /* 0x000000101700720c */ /* 0x004fda0003f06270 */
[----:B0--3--:R-:W-:Y:S05]  /*00b0*/  @P0 BRA `(.L_x_279) ;  /* 0x0000001000400947 */ /* 0x009fea0003800000 */
[----:B------:R-:W0:Y:S01]  /*00c0*/  LDC.64 R4, c[0x0][0x220] ;  /* 0x00008800ff047b82 */ /* 0x000e220000000a00 */
[----:B------:R-:W-:Y:S01]  /*00d0*/  PRMT R0, R22, 0x9910, RZ ;  /* 0x0000991016007816 */ /* 0x000fe200000000ff */
[----:B------:R-:W-:Y:S01]  /*00e0*/  IMAD R23, R2, 0x200, R23 ;  /* 0x0000020002177824 */ /* 0x000fe200078e0217 */
[----:B------:R-:W-:Y:S02]  /*00f0*/  ULDC UR4, c[0x0][0x230] ;  /* 0x00008c0000047ab9 */ /* 0x000fe40000000800 */
[----:B------:R-:W-:Y:S01]  /*0100*/  ISETP.GT.AND P0, PT, R0, 0x9, PT ;  /* 0x000000090000780c */ /* 0x000fe20003f04270 */
[----:B------:R-:W-:-:S05]  /*0110*/  IMAD R23, R23, UR4, RZ ;  /* 0x0000000417177c24 */ /* 0x000fca000f8e02ff */
[----:B0-----:R-:W-:-:S05]  /*0120*/  IADD3 R4, P1, R23, R4, RZ ;  /* 0x0000000417047210 */ /* 0x001fca0007f3e0ff */
[----:B------:R-:W-:Y:S02]  /*0130*/  IMAD.X R5, RZ, RZ, R5, P1 ;  /* 0x000000ffff057224 */ /* 0x000fe400008e0605 */
[----:B------:R-:W-:Y:S06]  /*0140*/  @P0 BRA `(.L_x_280) ;  /* 0x0000000400300947 */ /* 0x000fec0003800000 */
        /* <DEDUP_REMOVED lines=10> */
[----:B0-----:R-:W-:-:S04]  /*01f0*/  F2FP.BF16.F32.PACK_AB R0, RZ, R0 ;  /* 0x00000000ff00723e */ /* 0x001fc800000010ff */
[----:B------:R-:W-:Y:S01]  /*0200*/  PRMT R19, R0, 0x7610, R19 ;  /* 0x0000761000137816 */ /* 0x000fe20000000013 */
[----:B------:R-:W-:Y:S06]  /*0210*/  BRA `(.L_x_285) ;  /* 0x0000000c00e07947 */ /* 0x000fec0003800000 */
.L_x_283:
[----:B------:R-:W2:Y:S02]  /*0220*/  LDG.E.U8 R4, desc[UR36][R4.64] ;  /* 0x0000002404047981 */ /* 0x000ea4000c1e1100 */
[----:B--2---:R-:W-:-:S04]  /*0230*/  I2FP.F32.U32 R0, R4 ;  /* 0x0000000400007245 */ /* 0x004fc80000201000 */
[----:B------:R-:W-:-:S04]  /*0240*/  F2FP.BF16.F32.PACK_AB R0, RZ, R0 ;  /* 0x00000000ff00723e */ /* 0x000fc800000010ff */
[----:B------:R-:W-:Y:S01]  /*0250*/  PRMT R19, R0, 0x7610, R19 ;  /* 0x0000761000137816 */ /* 0x000fe20000000013 */
[----:B------:R-:W-:Y:S06]  /*0260*/  BRA `(.L_x_285) ;  /* 0x0000000c00cc7947 */ /* 0x000fec0003800000 */
.L_x_282:
        /* <DEDUP_REMOVED lines=8> */
[----:B0-----:R-:W-:-:S04]  /*02f0*/  F2FP.BF16.F32.PACK_AB R0, RZ, R0 ;  /* 0x00000000ff00723e */ /* 0x001fc800000010ff */
[----:B------:R-:W-:Y:S01]  /*0300*/  PRMT R19, R0, 0x7610, R19 ;  /* 0x0000761000137816 */ /* 0x000fe20000000013 */
[----:B------:R-:W-:Y:S06]  /*0310*/  BRA `(.L_x_285) ;  /* 0x0000000c00a07947 */ /* 0x000fec0003800000 */
.L_x_287:
[----:B------:R-:W2:Y:S02]  /*0320*/  LDG.E R4, desc[UR36][R4.64] ;  /* 0x0000002404047981 */ /* 0x000ea4000c1e1900 */
[----:B--2---:R-:W-:-:S04]  /*0330*/  I2FP.F32.S32 R0, R4 ;  /* 0x0000000400007245 */ /* 0x004fc80000201400 */
[----:B------:R-:W-:-:S04]  /*0340*/  F2FP.BF16.F32.PACK_AB R0, RZ, R0 ;  /* 0x00000000ff00723e */ /* 0x000fc800000010ff */
[----:B------:R-:W-:Y:S01]  /*0350*/  PRMT R19, R0, 0x7610, R19 ;  /* 0x0000761000137816 */ /* 0x000fe20000000013 */
[----:B------:R-:W-:Y:S06]  /*0360*/  BRA `(.L_x_285) ;  /* 0x0000000c008c7947 */ /* 0x000fec0003800000 */
.L_x_286:
[----:B------:R-:W2:Y:S02]  /*0370*/  LDG.E.U16 R4, desc[UR36][R4.64] ;  /* 0x0000002404047981 */ /* 0x000ea4000c1e1500 */
[----:B--2---:R-:W0:Y:S02]  /*0380*/  I2F.S16 R0, R4 ;  /* 0x0000000400007306 */ /* 0x004e240000101400 */
[----:B0-----:R-:W-:-:S04]  /*0390*/  F2FP.BF16.F32.PACK_AB R0, RZ, R0 ;  /* 0x00000000ff00723e */ /* 0x001fc800000010ff */
[----:B------:R-:W-:Y:S01]  /*03a0*/  PRMT R19, R0, 0x7610, R19 ;  /* 0x0000761000137816 */ /* 0x000fe20000000013 */
[----:B------:R-:W-:Y:S06]  /*03b0*/  BRA `(.L_x_285) ;  /* 0x0000000c00787947 */ /* 0x000fec0003800000 */
.L_x_281:
        /* <DEDUP_REMOVED lines=9> */
.L_x_289:
[----:B------:R-:W2:Y:S02]  /*0450*/  LDG.E.U16 R0, desc[UR36][R4.64] ;  /* 0x0000002404007981 */ /* 0x000ea4000c1e1500 */
[----:B--2---:R-:W-:-:S05]  /*0460*/  HADD2.F32 R0, -RZ, R0.H0_H0 ;  /* 0x20000000ff007230 */ /* 0x004fca0000004100 */
[----:B------:R-:W-:-:S04]  /*0470*/  F2FP.BF16.F32.PACK_AB R0, RZ, R0 ;  /* 0x00000000ff00723e */ /* 0x000fc800000010ff */
[----:B------:R-:W-:Y:S01]  /*0480*/  PRMT R19, R0, 0x7610, R19 ;  /* 0x0000761000137816 */ /* 0x000fe20000000013 */
[----:B------:R-:W-:Y:S06]  /*0490*/  BRA `(.L_x_285) ;  /* 0x0000000c00407947 */ /* 0x000fec0003800000 */
.L_x_288:
        /* <DEDUP_REMOVED lines=9> */
.L_x_291:
[----:B------:R-:W2:Y:S02]  /*0530*/  LDG.E.U16 R4, desc[UR36][R4.64] ;  /* 0x0000002404047981 */ /* 0x000ea4000c1e1500 */
[----:B--2---:R-:W-:-:S05]  /*0540*/  HADD2.F32 R0, -RZ, R4.H0_H0 ;  /* 0x20000004ff007230 */ /* 0x004fca0000004100 */
[----:B------:R-:W-:-:S04]  /*0550*/  F2FP.BF16.F32.PACK_AB R0, RZ, R0 ;  /* 0x00000000ff00723e */ /* 0x000fc800000010ff */
[----:B------:R-:W-:Y:S01]  /*0560*/  PRMT R19, R0, 0x7610, R19 ;  /* 0x0000761000137816 */ /* 0x000fe20000000013 */
[----:B------:R-:W-:Y:S06]  /*0570*/  BRA `(.L_x_285) ;  /* 0x0000000c00087947 */ /* 0x000fec0003800000 */
.L_x_290:
[----:B------:R-:W2:Y:S01]  /*0580*/  LDG.E.64 R4, desc[UR36][R4.64] ;  /* 0x0000002404047981 */ /* 0x000ea2000c1e1b00 */
[----:B------:R-:W-:Y:S01]  /*0590*/  UMOV UR4, 0xf0000000 ;  /* 0xf000000000047882 */ /* 0x000fe20000000000 */
[----:B------:R-:W-:Y:S01]  /*05a0*/  UMOV UR5, 0x380fffff ;  /* 0x380fffff00057882 */ /* 0x000fe20000000000 */
[----:B--2---:R-:W0:Y:S01]  /*05b0*/  F2F.F32.F64 R0, R4 ;  /* 0x0000000400007310 */ /* 0x004e220000301000 */
[----:B------:R-:W-:-:S14]  /*05c0*/  DSETP.GEU.AND P0, PT, |R4|, UR4, PT ;  /* 0x0000000404007e2a */ /* 0x000fdc000bf0e200 */
[----:B0-----:R-:W-:-:S05]  /*05d0*/  @!P0 FMUL R0, R0, 1.175494350822287508e-38 ;  /* 0x0080000000008820 */ /* 0x001fca0000400000 */
[----:B------:R-:W-:-:S04]  /*05e0*/  F2FP.BF16.F32.PACK_AB R0, RZ, R0 ;  /* 0x00000000ff00723e */ /* 0x000fc800000010ff */
[----:B------:R-:W-:Y:S01]  /*05f0*/  PRMT R19, R0, 0x7610, R19 ;  /* 0x0000761000137816 */ /* 0x000fe20000000013 */
[----:B------:R-:W-:Y:S06]  /*0600*/  BRA `(.L_x_285) ;  /* 0x0000000800e47947 */ /* 0x000fec0003800000 */
.L_x_280:
        /* <DEDUP_REMOVED lines=11> */
[----:B------:R-:W-:-:S04]  /*06c0*/  F2FP.BF16.F32.PACK_AB R0, RZ, R0 ;  /* 0x00000000ff00723e */ /* 0x000fc800000010ff */
[----:B------:R-:W-:Y:S01]  /*06d0*/  PRMT R19, R0, 0x7610, R19 ;  /* 0x0000761000137816 */ /* 0x000fe20000000013 */
[----:B------:R-:W-:Y:S06]  /*06e0*/  BRA `(.L_x_285) ;  /* 0x0000000800ac7947 */ /* 0x000fec0003800000 */
.L_x_294:
        /* <DEDUP_REMOVED lines=9> */
.L_x_293:
        /* <DEDUP_REMOVED lines=28> */
.L_x_296:
[----:B------:R-:W2:Y:S02]  /*0940*/  LDG.E.U8 R4, desc[UR36][R4.64] ;  /* 0x0000002404047981 */ /* 0x000ea4000c1e1100 */
[----:B--2---:R-:W-:-:S05]  /*0950*/  IMAD.SHL.U32 R0, R4, 0x2000000, RZ ;  /* 0x0200000004007824 */ /* 0x004fca00078e00ff */
[----:B------:R-:W-:-:S13]  /*0960*/  ISETP.GE.U32.AND P0, PT, R0, 0x8000000, PT ;  /* 0x080000000000780c */ /* 0x000fda0003f06070 */
[C---:B------:R-:W-:Y:S02]  /*0970*/  @P0 IMAD.SHL.U32 R3, R4.reuse, 0x200000, RZ ;  /* 0x0020000004030824 */ /* 0x040fe400078e00ff */
[----:B------:R-:W-:-:S03]  /*0980*/  @!P0 IMAD.SHL.U32 R0, R4, 0x100, RZ ;  /* 0x0000010004008824 */ /* 0x000fc600078e00ff */
[----:B------:R-:W-:Y:S02]  /*0990*/  @P0 LOP3.LUT R3, R3, 0xfe00000, RZ, 0xc0, !PT ;  /* 0x0fe0000003030812 */ /* 0x000fe400078ec0ff */
[----:B------:R-:W-:Y:S02]  /*09a0*/  @!P0 LOP3.LUT R0, R0, 0x7f00, RZ, 0xc0, !PT ;  /* 0x00007f0000008812 */ /* 0x000fe400078ec0ff */
[----:B------:R-:W-:Y:S02]  /*09b0*/  @P0 LOP3.LUT R3, R3, 0x70000000, RZ, 0xfc, !PT ;  /* 0x7000000003030812 */ /* 0x000fe400078efcff */
[----:B------:R-:W-:-:S03]  /*09c0*/  @!P0 LOP3.LUT R0, R0, 0x3f000000, RZ, 0xfc, !PT ;  /* 0x3f00000000008812 */ /* 0x000fc600078efcff */
[----:B------:R-:W-:Y:S02]  /*09d0*/  @P0 FMUL.FTZ R3, R3, 1.9259299443872358531e-34 ;  /* 0x0780000003030820 */ /* 0x000fe40000410000 */
[----:B------:R-:W-:Y:S01]  /*09e0*/  @!P0 FADD.FTZ R3, R0, -0.5 ;  /* 0xbf00000000038421 */ /* 0x000fe20000010000 */
[----:B------:R-:W-:-:S05]  /*09f0*/  IMAD.SHL.U32 R0, R4, 0x1000000, RZ ;  /* 0x0100000004007824 */ /* 0x000fca00078e00ff */
[----:B------:R-:W-:-:S04]  /*0a00*/  LOP3.LUT R0, R3, 0x80000000, R0, 0xf8, !PT ;  /* 0x8000000003007812 */ /* 0x000fc800078ef800 */
[----:B------:R-:W-:-:S04]  /*0a10*/  F2FP.BF16.F32.PACK_AB R0, RZ, R0 ;  /* 0x00000000ff00723e */ /* 0x000fc800000010ff */
[----:B------:R-:W-:Y:S01]  /*0a20*/  PRMT R19, R0, 0x7610, R19 ;  /* 0x0000761000137816 */ /* 0x000fe20000000013 */
[----:B------:R-:W-:Y:S06]  /*0a30*/  BRA `(.L_x_285) ;  /* 0x0000000400d87947 */ /* 0x000fec0003800000 */
.L_x_295:
[----:B------:R0:W5:Y:S01]  /*0a40*/  LDG.E.U16 R19, desc[UR36][R4.64] ;  /* 0x0000002404137981 */ /* 0x000162000c1e1500 */
[----:B------:R-:W-:Y:S05]  /*0a50*/  BRA `(.L_x_285) ;  /* 0x0000000400d07947 */ /* 0x000fea0003800000 */
.L_x_292:
        /* <DEDUP_REMOVED lines=10> */
[----:B------:R-:W-:-:S04]  /*0b00*/  F2FP.BF16.F32.PACK_AB R0, RZ, R0 ;  /* 0x00000000ff00723e */ /* 0x000fc800000010ff */
[----:B------:R-:W-:Y:S01]  /*0b10*/  PRMT R19, R0, 0x7610, R19 ;  /* 0x0000761000137816 */ /* 0x000fe20000000013 */
[----:B------:R-:W-:Y:S06]  /*0b20*/  BRA `(.L_x_285) ;  /* 0x00000004009c7947 */ /* 0x000fec0003800000 */
.L_x_299:
        /* <DEDUP_REMOVED lines=21> */
.L_x_303:
[----:B------:R-:W-:Y:S05]  /*0c80*/  BSYNC B1 ;  /* 0x0000000000017941 */ /* 0x000fea0003800000 */
.L_x_302:
[----:B------:R-:W-:Y:S01]  /*0c90*/  LEA R5, R0, 0x3b800000, 0x17 ;  /* 0x3b80000000057811 */ /* 0x000fe200078eb8ff */
[----:B------:R-:W-:-:S05]  /*0ca0*/  IMAD.SHL.U32 R0, R3, 0x100000, RZ ;  /* 0x0010000003007824 */ /* 0x000fca00078e00ff */
[----:B------:R-:W-:-:S07]  /*0cb0*/  LOP3.LUT R0, R5, R0, R6, 0xfe, !PT ;  /* 0x0000000005007212 */ /* 0x000fce00078efe06 */
.L_x_301:
[----:B------:R-:W-:Y:S05]  /*0cc0*/  BSYNC B0 ;  /* 0x0000000000007941 */ /* 0x000fea0003800000 */
.L_x_300:
[----:B------:R-:W-:-:S04]  /*0cd0*/  F2FP.BF16.F32.PACK_AB R0, RZ, R0 ;  /* 0x00000000ff00723e */ /* 0x000fc800000010ff */
[----:B------:R-:W-:Y:S01]  /*0ce0*/  PRMT R19, R0, 0x7610, R19 ;  /* 0x0000761000137816 */ /* 0x000fe20000000013 */
[----:B------:R-:W-:Y:S06]  /*0cf0*/  BRA `(.L_x_285) ;  /* 0x0000000400287947 */ /* 0x000fec0003800000 */
.L_x_298:
        /* <DEDUP_REMOVED lines=21> */
.L_x_307:
[----:B------:R-:W-:Y:S05]  /*0e50*/  BSYNC B1 ;  /* 0x0000000000017941 */ /* 0x000fea0003800000 */
.L_x_306:
[----:B------:R-:W-:Y:S01]  /*0e60*/  LEA R5, R0, 0x37800000, 0x17 ;  /* 0x3780000000057811 */ /* 0x000fe200078eb8ff */
[----:B------:R-:W-:-:S05]  /*0e70*/  IMAD.SHL.U32 R0, R3, 0x200000, RZ ;  /* 0x0020000003007824 */ /* 0x000fca00078e00ff */
[----:B------:R-:W-:-:S07]  /*0e80*/  LOP3.LUT R0, R5, R0, R6, 0xfe, !PT ;  /* 0x0000000005007212 */ /* 0x000fce00078efe06 */
.L_x_305:
[----:B------:R-:W-:Y:S05]  /*0e90*/  BSYNC B0 ;  /* 0x0000000000007941 */ /* 0x000fea0003800000 */
.L_x_304:
[----:B------:R-:W-:-:S04]  /*0ea0*/  F2FP.BF16.F32.PACK_AB R0, RZ, R0 ;  /* 0x00000000ff00723e */ /* 0x000fc800000010ff */
[----:B------:R-:W-:Y:S01]  /*0eb0*/  PRMT R19, R0, 0x7610, R19 ;  /* 0x0000761000137816 */ /* 0x000fe20000000013 */
[----:B------:R-:W-:Y:S06]  /*0ec0*/  BRA `(.L_x_285) ;  /* 0x0000000000b47947 */ /* 0x000fec0003800000 */
.L_x_297:
        /* <DEDUP_REMOVED lines=14> */
.L_x_311:
[----:B------:R-:W-:Y:S05]  /*0fb0*/  BSYNC B0 ;  /* 0x0000000000007941 */ /* 0x000fea0003800000 */
.L_x_310:
[----:B------:R-:W-:-:S04]  /*0fc0*/  F2FP.BF16.F32.PACK_AB R0, RZ, R0 ;  /* 0x00000000ff00723e */ /* 0x000fc800000010ff */
[----:B------:R-:W-:Y:S01]  /*0fd0*/  PRMT R19, R0, 0x7610, R19 ;  /* 0x0000761000137816 */ /* 0x000fe20000000013 */
[----:B------:R-:W-:Y:S06]  /*0fe0*/  BRA `(.L_x_285) ;  /* 0x00000000006c7947 */ /* 0x000fec0003800000 */
.L_x_284:
        /* <DEDUP_REMOVED lines=16> */
.L_x_312:
[----:B------:R-:W-:Y:S01]  /*10f0*/  PRMT R19, RZ, 0x7610, R19 ;  /* 0x00007610ff137816 */ /* 0x000fe20000000013 */
[----:B------:R-:W-:Y:S06]  /*1100*/  BRA `(.L_x_285) ;  /* 0x0000000000247947 */ /* 0x000fec0003800000 */
.L_x_309:
[----:B------:R-:W2:Y:S02]  /*1110*/  LDG.E.64 R4, desc[UR36][R4.64] ;  /* 0x0000002404047981 */ /* 0x000ea4000c1e1b00 */
[----:B--2---:R-:W0:Y:S02]  /*1120*/  I2F.U64 R0, R4 ;  /* 0x0000000400007312 */ /* 0x004e240000301000 */
[----:B0-----:R-:W-:-:S04]  /*1130*/  F2FP.BF16.F32.PACK_AB R0, RZ, R0 ;  /* 0x00000000ff00723e */ /* 0x001fc800000010ff */
[----:B------:R-:W-:Y:S01]  /*1140*/  PRMT R19, R0, 0x7610, R19 ;  /* 0x0000761000137816 */ /* 0x000fe20000000013 */
[----:B------:R-:W-:Y:S06]  /*1150*/  BRA `(.L_x_285) ;  /* 0x0000000000107947 */ /* 0x000fec0003800000 */
.L_x_308:
[----:B------:R-:W2:Y:S02]  /*1160*/  LDG.E R4, desc[UR36][R4.64] ;  /* 0x0000002404047981 */ /* 0x000ea4000c1e1900 */
[----:B--2---:R-:W-:-:S04]  /*1170*/  I2FP.F32.U32 R0, R4 ;  /* 0x0000000400007245 */ /* 0x004fc80000201000 */
[----:B------:R-:W-:-:S04]  /*1180*/  F2FP.BF16.F32.PACK_AB R0, RZ, R0 ;  /* 0x00000000ff00723e */ /* 0x000fc800000010ff */
[----:B------:R-:W-:-:S07]  /*1190*/  PRMT R19, R0, 0x7610, R19 ;  /* 0x0000761000137816 */ /* 0x000fce0000000013 */
.L_x_285:
[----:B------:R-:W1:Y:S02]  /*11a0*/  S2R R23, SR_TID.X ;  /* 0x0000000000177919 */ /* 0x000e640000002100 */
[----:B-1----:R-:W-:-:S07]  /*11b0*/  VIADD R23, R23, 0x80 ;  /* 0x0000008017177836 */ /* 0x002fce0000000000 */
.L_x_279:
[----:B------:R-:W-:Y:S05]  /*11c0*/  BSYNC B6 ;  /* 0x0000000000067941 */ /* 0x000fea0003800000 */
.L_x_278:
[----:B------:R-:W-:Y:S01]  /*11d0*/  ISETP.GE.AND P0, PT, R23, R16, PT ;  /* 0x000000101700720c */ /* 0x000fe20003f06270 */
[----:B------:R-:W-:-:S12]  /*11e0*/  BSSY B6, `(.L_x_313) ;  /* 0x0000111000067945 */ /* 0x000fd80003800000 */
[----:B------:R-:W-:Y:S05]  /*11f0*/  @P0 BRA `(.L_x_314) ;  /* 0x00000010003c0947 */ /* 0x000fea0003800000 */
[----:B0-----:R-:W0:Y:S01]  /*1200*/  LDC.64 R4, c[0x0][0x220] ;  /* 0x00008800ff047b82 */ /* 0x001e220000000a00 */
[----:B------:R-:W-:Y:S01]  /*1210*/  IMAD R0, R2, 0x200, R23 ;  /* 0x0000020002007824 */ /* 0x000fe200078e0217 */
[----:B------:R-:W-:Y:S01]  /*1220*/  PRMT R6, R22, 0x9910, RZ ;  /* 0x0000991016067816 */ /* 0x000fe200000000ff */
[----:B------:R-:W-:Y:S02]  /*1230*/  ULDC UR4, c[0x0][0x230] ;  /* 0x00008c0000047ab9 */ /* 0x000fe40000000800 */
[----:B------:R-:W-:Y:S02]  /*1240*/  IMAD R3, R0, UR4, RZ ;  /* 0x0000000400037c24 */ /* 0x000fe4000f8e02ff */
[----:B------:R-:W-:-:S05]  /*1250*/  IMAD.MOV.U32 R0, RZ, RZ, R6 ;  /* 0x000000ffff007224 */ /* 0x000fca00078e0006 */
[----:B------:R-:W-:Y:S02]  /*1260*/  ISETP.GT.AND P1, PT, R0, 0x9, PT ;  /* 0x000000090000780c */ /* 0x000fe40003f24270 */
[----:B0-----:R-:W-:-:S05]  /*1270*/  IADD3 R4, P0, R3, R4, RZ ;  /* 0x0000000403047210 */ /* 0x001fca0007f1e0ff */
[----:B------:R-:W-:-:S06]  /*1280*/  IMAD.X R5, RZ, RZ, R5, P0 ;  /* 0x000000ffff057224 */ /* 0x000fcc00000e0605 */
        /* <DEDUP_REMOVED lines=14> */
.L_x_318:
[----:B------:R-:W2:Y:S02]  /*1370*/  LDG.E.U8 R4, desc[UR36][R4.64] ;  /* 0x0000002404047981 */ /* 0x000ea4000c1e1100 */
[----:B--2---:R-:W-:-:S04]  /*1380*/  I2FP.F32.U32 R0, R4 ;  /* 0x0000000400007245 */ /* 0x004fc80000201000 */
[----:B------:R-:W-:-:S04]  /*1390*/  F2FP.BF16.F32.PACK_AB R0, RZ, R0 ;  /* 0x00000000ff00723e */ /* 0x000fc800000010ff */
[----:B------:R-:W-:Y:S01]  /*13a0*/  PRMT R17, R0, 0x7610, R17 ;  /* 0x0000761000117816 */ /* 0x000fe20000000011 */
[----:B------:R-:W-:Y:S06]  /*13b0*/  BRA `(.L_x_320) ;  /* 0x0000000c00c87947 */ /* 0x000fec0003800000 */
.L_x_317:
        /* <DEDUP_REMOVED lines=11> */
.L_x_322:
[----:B------:R-:W2:Y:S02]  /*1470*/  LDG.E R4, desc[UR36][R4.64] ;  /* 0x0000002404047981 */ /* 0x000ea4000c1e1900 */
[----:B--2---:R-:W-:-:S04]  /*1480*/  I2FP.F32.S32 R0, R4 ;  /* 0x0000000400007245 */ /* 0x004fc80000201400 */
[----:B------:R-:W-:-:S04]  /*1490*/  F2FP.BF16.F32.PACK_AB R0, RZ, R0 ;  /* 0x00000000ff00723e */ /* 0x000fc800000010ff */
[----:B------:R-:W-:Y:S01]  /*14a0*/  PRMT R17, R0, 0x7610, R17 ;  /* 0x0000761000117816 */ /* 0x000fe20000000011 */
[----:B------:R-:W-:Y:S06]  /*14b0*/  BRA `(.L_x_320) ;  /* 0x0000000c00887947 */ /* 0x000fec0003800000 */
.L_x_321:
[----:B------:R-:W2:Y:S02]  /*14c0*/  LDG.E.U16 R4, desc[UR36][R4.64] ;  /* 0x0000002404047981 */ /* 0x000ea4000c1e1500 */
[----:B--2---:R-:W0:Y:S02]  /*14d0*/  I2F.S16 R0, R4 ;  /* 0x0000000400007306 */ /* 0x004e240000101400 */
[----:B0-----:R-:W-:-:S04]  /*14e0*/  F2FP.BF16.F32.PACK_AB R0, RZ, R0 ;  /* 0x00000000ff00723e */ /* 0x001fc800000010ff */
[----:B------:R-:W-:Y:S01]  /*14f0*/  PRMT R17, R0, 0x7610, R17 ;  /* 0x0000761000117816 */ /* 0x000fe20000000011 */
[----:B------:R-:W-:Y:S06]  /*1500*/  BRA `(.L_x_320) ;  /* 0x0000000c00747947 */ /* 0x000fec0003800000 */
.L_x_316:
        /* <DEDUP_REMOVED lines=9> */
.L_x_324:
[----:B------:R-:W2:Y:S02]  /*15a0*/  LDG.E.U16 R0, desc[UR36][R4.64] ;  /* 0x0000002404007981 */ /* 0x000ea4000c1e1500 */
[----:B--2---:R-:W-:-:S05]  /*15b0*/  HADD2.F32 R0, -RZ, R0.H0_H0 ;  /* 0x20000000ff007230 */ /* 0x004fca0000004100 */
[----:B------:R-:W-:-:S04]  /*15c0*/  F2FP.BF16.F32.PACK_AB R0, RZ, R0 ;  /* 0x00000000ff00723e */ /* 0x000fc800000010ff */
[----:B------:R-:W-:Y:S01]  /*15d0*/  PRMT R17, R0, 0x7610, R17 ;  /* 0x0000761000117816 */ /* 0x000fe20000000011 */
[----:B------:R-:W-:Y:S06]  /*15e0*/  BRA `(.L_x_320) ;  /* 0x0000000c003c7947 */ /* 0x000fec0003800000 */
.L_x_323:
        /* <DEDUP_REMOVED lines=9> */
.L_x_326:
[----:B------:R-:W2:Y:S02]  /*1680*/  LDG.E.U16 R4, desc[UR36][R4.64] ;  /* 0x0000002404047981 */ /* 0x000ea4000c1e1500 */
[----:B--2---:R-:W-:-:S05]  /*1690*/  HADD2.F32 R0, -RZ, R4.H0_H0 ;  /* 0x20000004ff007230 */ /* 0x004fca0000004100 */
[----:B------:R-:W-:-:S04]  /*16a0*/  F2FP.BF16.F32.PACK_AB R0, RZ, R0 ;  /* 0x00000000ff00723e */ /* 0x000fc800000010ff */
[----:B------:R-:W-:Y:S01]  /*16b0*/  PRMT R17, R0, 0x7610, R17 ;  /* 0x0000761000117816 */ /* 0x000fe20000000011 */
[----:B------:R-:W-:Y:S06]  /*16c0*/  BRA `(.L_x_320) ;  /* 0x0000000c00047947 */ /* 0x000fec0003800000 */
.L_x_325:
        /* <DEDUP_REMOVED lines=9> */
.L_x_315:
        /* <DEDUP_REMOVED lines=14> */
.L_x_329:
        /* <DEDUP_REMOVED lines=9> */
.L_x_328:
        /* <DEDUP_REMOVED lines=28> */
.L_x_331:
[----:B------:R-:W2:Y:S02]  /*1a90*/  LDG.E.U8 R4, desc[UR36][R4.64] ;  /* 0x0000002404047981 */ /* 0x000ea4000c1e1100 */
[----:B--2---:R-:W-:-:S05]  /*1aa0*/  IMAD.SHL.U32 R0, R4, 0x2000000, RZ ;  /* 0x0200000004007824 */ /* 0x004fca00078e00ff */
[----:B------:R-:W-:-:S13]  /*1ab0*/  ISETP.GE.U32.AND P0, PT, R0, 0x8000000, PT ;  /* 0x080000000000780c */ /* 0x000fda0003f06070 */
[C---:B------:R-:W-:Y:S02]  /*1ac0*/  @!P0 IMAD.SHL.U32 R0, R4.reuse, 0x100, RZ ;  /* 0x0000010004008824 */ /* 0x040fe400078e00ff */
[----:B------:R-:W-:-:S03]  /*1ad0*/  @P0 IMAD.SHL.U32 R3, R4, 0x200000, RZ ;  /* 0x0020000004030824 */ /* 0x000fc600078e00ff */
        /* <DEDUP_REMOVED lines=10> */
.L_x_330:
[----:B------:R0:W5:Y:S01]  /*1b80*/  LDG.E.U16 R17, desc[UR36][R4.64] ;  /* 0x0000002404117981 */ /* 0x000162000c1e1500 */
[----:B------:R-:W-:Y:S05]  /*1b90*/  BRA `(.L_x_320) ;  /* 0x0000000400d07947 */ /* 0x000fea0003800000 */
.L_x_327:
        /* <DEDUP_REMOVED lines=13> */
.L_x_334:
        /* <DEDUP_REMOVED lines=21> */
.L_x_338:
[----:B------:R-:W-:Y:S05]  /*1dc0*/  BSYNC B1 ;  /* 0x0000000000017941 */ /* 0x000fea0003800000 */
.L_x_337:
[----:B------:R-:W-:Y:S01]  /*1dd0*/  LEA R5, R0, 0x3b800000, 0x17 ;  /* 0x3b80000000057811 */ /* 0x000fe200078eb8ff */
[----:B------:R-:W-:-:S05]  /*1de0*/  IMAD.SHL.U32 R0, R3, 0x100000, RZ ;  /* 0x0010000003007824 */ /* 0x000fca00078e00ff */
[----:B------:R-:W-:-:S07]  /*1df0*/  LOP3.LUT R0, R5, R0, R6, 0xfe, !PT ;  /* 0x0000000005007212 */ /* 0x000fce00078efe06 */
.L_x_336:
[----:B------:R-:W-:Y:S05]  /*1e00*/  BSYNC B0 ;  /* 0x0000000000007941 */ /* 0x000fea0003800000 */
.L_x_335:
[----:B------:R-:W-:-:S04]  /*1e10*/  F2FP.BF16.F32.PACK_AB R0, RZ, R0 ;  /* 0x00000000ff00723e */ /* 0x000fc800000010ff */
[----:B------:R-:W-:Y:S01]  /*1e20*/  PRMT R17, R0, 0x7610, R17 ;  /* 0x0000761000117816 */ /* 0x000fe20000000011 */
[----:B------:R-:W-:Y:S06]  /*1e30*/  BRA `(.L_x_320) ;  /* 0x0000000400287947 */ /* 0x000fec0003800000 */
.L_x_333:
        /* <DEDUP_REMOVED lines=21> */
.L_x_342:
[----:B------:R-:W-:Y:S05]  /*1f90*/  BSYNC B1 ;  /* 0x0000000000017941 */ /* 0x000fea0003800000 */
.L_x_341:
[----:B------:R-:W-:Y:S01]  /*1fa0*/  LEA R5, R0, 0x37800000, 0x17 ;  /* 0x3780000000057811 */ /* 0x000fe200078eb8ff */
[----:B------:R-:W-:-:S05]  /*1fb0*/  IMAD.SHL.U32 R0, R3, 0x200000, RZ ;  /* 0x0020000003007824 */ /* 0x000fca00078e00ff */
[----:B------:R-:W-:-:S07]  /*1fc0*/  LOP3.LUT R0, R5, R0, R6, 0xfe, !PT ;  /* 0x0000000005007212 */ /* 0x000fce00078efe06 */
.L_x_340:
[----:B------:R-:W-:Y:S05]  /*1fd0*/  BSYNC B0 ;  /* 0x0000000000007941 */ /* 0x000fea0003800000 */
.L_x_339:
[----:B------:R-:W-:-:S04]  /*1fe0*/  F2FP.BF16.F32.PACK_AB R0, RZ, R0 ;  /* 0x00000000ff00723e */ /* 0x000fc800000010ff */
[----:B------:R-:W-:Y:S01]  /*1ff0*/  PRMT R17, R0, 0x7610, R17 ;  /* 0x0000761000117816 */ /* 0x000fe20000000011 */
[----:B------:R-:W-:Y:S06]  /*2000*/  BRA `(.L_x_320) ;  /* 0x0000000000b47947 */ /* 0x000fec0003800000 */
.L_x_332:
        /* <DEDUP_REMOVED lines=14> */
.L_x_346:
[----:B------:R-:W-:Y:S05]  /*20f0*/  BSYNC B0 ;  /* 0x0000000000007941 */ /* 0x000fea0003800000 */
.L_x_345:
[----:B------:R-:W-:-:S04]  /*2100*/  F2FP.BF16.F32.PACK_AB R0, RZ, R0 ;  /* 0x00000000ff00723e */ /* 0x000fc800000010ff */
[----:B------:R-:W-:Y:S01]  /*2110*/  PRMT R17, R0, 0x7610, R17 ;  /* 0x0000761000117816 */ /* 0x000fe20000000011 */
[----:B------:R-:W-:Y:S06]  /*2120*/  BRA `(.L_x_320) ;  /* 0x00000000006c7947 */ /* 0x000fec0003800000 */
.L_x_319:
        /* <DEDUP_REMOVED lines=15> */
[----:B0----5:R-:W-:Y:S05]  /*2220*/  CALL.ABS.NOINC R14 ;  /* 0x000000000e007343 */ /* 0x021fea0003c00000 */
.L_x_347:
[----:B------:R-:W-:Y:S01]  /*2230*/  PRMT R17, RZ, 0x7610, R17 ;  /* 0x00007610ff117816 */ /* 0x000fe20000000011 */
[----:B------:R-:W-:Y:S06]  /*2240*/  BRA `(.L_x_320) ;  /* 0x0000000000247947 */ /* 0x000fec0003800000 */
.L_x_344:
[----:B------:R-:W2:Y:S02]  /*2250*/  LDG.E.64 R4, desc[UR36][R4.64] ;  /* 0x0000002404047981 */ /* 0x000ea4000c1e1b00 */
[----:B--2---:R-:W0:Y:S02]  /*2260*/  I2F.U64 R0, R4 ;  /* 0x0000000400007312 */ /* 0x004e240000301000 */
[----:B0-----:R-:W-:-:S04]  /*2270*/  F2FP.BF16.F32.PACK_AB R0, RZ, R0 ;  /* 0x00000000ff00723e */ /* 0x001fc800000010ff */
[----:B------:R-:W-:Y:S01]  /*2280*/  PRMT R17, R0, 0x7610, R17 ;  /* 0x0000761000117816 */ /* 0x000fe20000000011 */
[----:B------:R-:W-:Y:S06]  /*2290*/  BRA `(.L_x_320) ;  /* 0x0000000000107947 */ /* 0x000fec0003800000 */
.L_x_343:
[----:B------:R-:W2:Y:S02]  /*22a0*/  LDG.E R4, desc[UR36][R4.64] ;  /* 0x0000002404047981 */ /* 0x000ea4000c1e1900 */
[----:B--2---:R-:W-:-:S04]  /*22b0*/  I2FP.F32.U32 R0, R4 ;  /* 0x0000000400007245 */ /* 0x004fc80000201000 */
[----:B------:R-:W-:-:S04]  /*22c0*/  F2FP.BF16.F32.PACK_AB R0, RZ, R0 ;  /* 0x00000000ff00723e */ /* 0x000fc800000010ff */
[----:B------:R-:W-:-:S07]  /*22d0*/  PRMT R17, R0, 0x7610, R17 ;  /* 0x0000761000117816 */ /* 0x000fce0000000011 */
.L_x_320:
[----:B------:R-:W-:-:S07]  /*22e0*/  VIADD R23, R23, 0x80 ;  /* 0x0000008017177836 */ /* 0x000fce0000000000 */
.L_x_314:
[----:B------:R-:W-:Y:S05]  /*22f0*/  BSYNC B6 ;  /* 0x0000000000067941 */ /* 0x000fea0003800000 */
.L_x_313:
[----:B------:R-:W-:Y:S01]  /*2300*/  ISETP.GE.AND P0, PT, R23, R16, PT ;  /* 0x000000101700720c */ /* 0x000fe20003f06270 */
[----:B------:R-:W-:Y:S01]  /*2310*/  BSSY B6, `(.L_x_348) ;  /* 0x0000113000067945 */ /* 0x000fe20003800000 */
[----:B------:R-:W-:Y:S02]  /*2320*/  PRMT R18, RZ, 0x7610, R18 ;  /* 0x00007610ff127816 */ /* 0x000fe40000000012 */
[----:B------:R-:W-:-:S09]  /*2330*/  PRMT R24, RZ, 0x7610, R24 ;  /* 0x00007610ff187816 */ /* 0x000fd20000000018 */
        /* <DEDUP_REMOVED lines=24> */
.L_x_353:
[----:B------:R-:W2:Y:S02]  /*24c0*/  LDG.E.U8 R4, desc[UR36][R4.64] ;  /* 0x0000002404047981 */ /* 0x000ea4000c1e1100 */
[----:B--2---:R-:W-:-:S04]  /*24d0*/  I2FP.F32.U32 R0, R4 ;  /* 0x0000000400007245 */ /* 0x004fc80000201000 */
[----:B------:R-:W-:-:S04]  /*24e0*/  F2FP.BF16.F32.PACK_AB R0, RZ, R0 ;  /* 0x00000000ff00723e */ /* 0x000fc800000010ff */
[----:B------:R-:W-:Y:S01]  /*24f0*/  PRMT R24, R0, 0x7610, R24 ;  /* 0x0000761000187816 */ /* 0x000fe20000000018 */
[----:B------:R-:W-:Y:S06]  /*2500*/  BRA `(.L_x_355) ;  /* 0x0000000c00c87947 */ /* 0x000fec0003800000 */
.L_x_352:
        /* <DEDUP_REMOVED lines=11> */
.L_x_357:
[----:B------:R-:W2:Y:S02]  /*25c0*/  LDG.E R4, desc[UR36][R4.64] ;  /* 0x0000002404047981 */ /* 0x000ea4000c1e1900 */
[----:B--2---:R-:W-:-:S04]  /*25d0*/  I2FP.F32.S32 R0, R4 ;  /* 0x0000000400007245 */ /* 0x004fc80000201400 */
[----:B------:R-:W-:-:S04]  /*25e0*/  F2FP.BF16.F32.PACK_AB R0, RZ, R0 ;  /* 0x00000000ff00723e */ /* 0x000fc800000010ff */
[----:B------:R-:W-:Y:S01]  /*25f0*/  PRMT R24, R0, 0x7610, R24 ;  /* 0x0000761000187816 */ /* 0x000fe20000000018 */
[----:B------:R-:W-:Y:S06]  /*2600*/  BRA `(.L_x_355) ;  /* 0x0000000c00887947 */ /* 0x000fec0003800000 */
.L_x_356:
[----:B------:R-:W2:Y:S02]  /*2610*/  LDG.E.U16 R4, desc[UR36][R4.64] ;  /* 0x0000002404047981 */ /* 0x000ea4000c1e1500 */
[----:B--2---:R-:W0:Y:S02]  /*2620*/  I2F.S16 R0, R4 ;  /* 0x0000000400007306 */ /* 0x004e240000101400 */
[----:B0-----:R-:W-:-:S04]  /*2630*/  F2FP.BF16.F32.PACK_AB R0, RZ, R0 ;  /* 0x00000000ff00723e */ /* 0x001fc800000010ff */
[----:B------:R-:W-:Y:S01]  /*2640*/  PRMT R24, R0, 0x7610, R24 ;  /* 0x0000761000187816 */ /* 0x000fe20000000018 */
[----:B------:R-:W-:Y:S06]  /*2650*/  BRA `(.L_x_355) ;  /* 0x0000000c00747947 */ /* 0x000fec0003800000 */
.L_x_351:
        /* <DEDUP_REMOVED lines=9> */
.L_x_359:
[----:B------:R-:W2:Y:S02]  /*26f0*/  LDG.E.U16 R0, desc[UR36][R4.64] ;  /* 0x0000002404007981 */ /* 0x000ea4000c1e1500 */
[----:B--2---:R-:W-:-:S05]  /*2700*/  HADD2.F32 R0, -RZ, R0.H0_H0 ;  /* 0x20000000ff007230 */ /* 0x004fca0000004100 */
[----:B------:R-:W-:-:S04]  /*2710*/  F2FP.BF16.F32.PACK_AB R0, RZ, R0 ;  /* 0x00000000ff00723e */ /* 0x000fc800000010ff */
[----:B------:R-:W-:Y:S01]  /*2720*/  PRMT R24, R0, 0x7610, R24 ;  /* 0x0000761000187816 */ /* 0x000fe20000000018 */
[----:B------:R-:W-:Y:S06]  /*2730*/  BRA `(.L_x_355) ;  /* 0x0000000c003c7947 */ /* 0x000fec0003800000 */
.L_x_358:
        /* <DEDUP_REMOVED lines=9> */
.L_x_361:
[----:B------:R-:W2:Y:S02]  /*27d0*/  LDG.E.U16 R4, desc[UR36][R4.64] ;  /* 0x0000002404047981 */ /* 0x000ea4000c1e1500 */
[----:B--2---:R-:W-:-:S05]  /*27e0*/  HADD2.F32 R0, -RZ, R4.H0_H0 ;  /* 0x20000004ff007230 */ /* 0x004fca0000004100 */
[----:B------:R-:W-:-:S04]  /*27f0*/  F2FP.BF16.F32.PACK_AB R0, RZ, R0 ;  /* 0x00000000ff00723e */ /* 0x000fc800000010ff */
[----:B------:R-:W-:Y:S01]  /*2800*/  PRMT R24, R0, 0x7610, R24 ;  /* 0x0000761000187816 */ /* 0x000fe20000000018 */
[----:B------:R-:W-:Y:S06]  /*2810*/  BRA `(.L_x_355) ;  /* 0x0000000c00047947 */ /* 0x000fec0003800000 */
.L_x_360:
        /* <DEDUP_REMOVED lines=9> */
.L_x_350:
        /* <DEDUP_REMOVED lines=14> */
.L_x_364:
        /* <DEDUP_REMOVED lines=9> */
.L_x_363:
        /* <DEDUP_REMOVED lines=28> */
.L_x_366:
        /* <DEDUP_REMOVED lines=15> */
.L_x_365:
[----:B------:R0:W5:Y:S01]  /*2cd0*/  LDG.E.U16 R24, desc[UR36][R4.64] ;  /* 0x0000002404187981 */ /* 0x000162000c1e1500 */
[----:B------:R-:W-:Y:S05]  /*2ce0*/  BRA `(.L_x_355) ;  /* 0x0000000400d07947 */ /* 0x000fea0003800000 */
.L_x_362:
        /* <DEDUP_REMOVED lines=13> */
.L_x_369:
        /* <DEDUP_REMOVED lines=21> */
.L_x_373:
[----:B------:R-:W-:Y:S05]  /*2f10*/  BSYNC B1 ;  /* 0x0000000000017941 */ /* 0x000fea0003800000 */
.L_x_372:
[----:B------:R-:W-:Y:S01]  /*2f20*/  LEA R5, R0, 0x3b800000, 0x17 ;  /* 0x3b80000000057811 */ /* 0x000fe200078eb8ff */
[----:B------:R-:W-:-:S05]  /*2f30*/  IMAD.SHL.U32 R0, R3, 0x100000, RZ ;  /* 0x0010000003007824 */ /* 0x000fca00078e00ff */
[----:B------:R-:W-:-:S07]  /*2f40*/  LOP3.LUT R0, R5, R0, R6, 0xfe, !PT ;  /* 0x0000000005007212 */ /* 0x000fce00078efe06 */
.L_x_371:
[----:B------:R-:W-:Y:S05]  /*2f50*/  BSYNC B0 ;  /* 0x0000000000007941 */ /* 0x000fea0003800000 */
.L_x_370:
[----:B------:R-:W-:-:S04]  /*2f60*/  F2FP.BF16.F32.PACK_AB R0, RZ, R0 ;  /* 0x00000000ff00723e */ /* 0x000fc800000010ff */
[----:B------:R-:W-:Y:S01]  /*2f70*/  PRMT R24, R0, 0x7610, R24 ;  /* 0x0000761000187816 */ /* 0x000fe20000000018 */
[----:B------:R-:W-:Y:S06]  /*2f80*/  BRA `(.L_x_355) ;  /* 0x0000000400287947 */ /* 0x000fec0003800000 */
.L_x_368:
        /* <DEDUP_REMOVED lines=21> */
.L_x_377:
[----:B------:R-:W-:Y:S05]  /*30e0*/  BSYNC B1 ;  /* 0x0000000000017941 */ /* 0x000fea0003800000 */
.L_x_376:
[----:B------:R-:W-:Y:S01]  /*30f0*/  LEA R5, R0, 0x37800000, 0x17 ;  /* 0x3780000000057811 */ /* 0x000fe200078eb8ff */
[----:B------:R-:W-:-:S05]  /*3100*/  IMAD.SHL.U32 R0, R3, 0x200000, RZ ;  /* 0x0020000003007824 */ /* 0x000fca00078e00ff */
[----:B------:R-:W-:-:S07]  /*3110*/  LOP3.LUT R0, R5, R0, R6, 0xfe, !PT ;  /* 0x0000000005007212 */ /* 0x000fce00078efe06 */
.L_x_375:
[----:B------:R-:W-:Y:S05]  /*3120*/  BSYNC B0 ;  /* 0x0000000000007941 */ /* 0x000fea0003800000 */
.L_x_374:
[----:B------:R-:W-:-:S04]  /*3130*/  F2FP.BF16.F32.PACK_AB R0, RZ, R0 ;  /* 0x00000000ff00723e */ /* 0x000fc800000010ff */
[----:B------:R-:W-:Y:S01]  /*3140*/  PRMT R24, R0, 0x7610, R24 ;  /* 0x0000761000187816 */ /* 0x000fe20000000018 */
[----:B------:R-:W-:Y:S06]  /*3150*/  BRA `(.L_x_355) ;  /* 0x0000000000b47947 */ /* 0x000fec0003800000 */
.L_x_367:
        /* <DEDUP_REMOVED lines=14> */
.L_x_381:
[----:B------:R-:W-:Y:S05]  /*3240*/  BSYNC B0 ;  /* 0x0000000000007941 */ /* 0x000fea0003800000 */
.L_x_380:
[----:B------:R-:W-:-:S04]  /*3250*/  F2FP.BF16.F32.PACK_AB R0, RZ, R0 ;  /* 0x00000000ff00723e */ /* 0x000fc800000010ff */
[----:B------:R-:W-:Y:S01]  /*3260*/  PRMT R24, R0, 0x7610, R24 ;  /* 0x0000761000187816 */ /* 0x000fe20000000018 */
[----:B------:R-:W-:Y:S06]  /*3270*/  BRA `(.L_x_355) ;  /* 0x00000000006c7947 */ /* 0x000fec0003800000 */
.L_x_354:
        /* <DEDUP_REMOVED lines=16> */
.L_x_382:
[----:B------:R-:W-:Y:S01]  /*3380*/  PRMT R24, RZ, 0x7610, R24 ;  /* 0x00007610ff187816 */ /* 0x000fe20000000018 */
[----:B------:R-:W-:Y:S06]  /*3390*/  BRA `(.L_x_355) ;  /* 0x0000000000247947 */ /* 0x000fec0003800000 */
.L_x_379:
[----:B------:R-:W2:Y:S02]  /*33a0*/  LDG.E.64 R4, desc[UR36][R4.64] ;  /* 0x0000002404047981 */ /* 0x000ea4000c1e1b00 */
[----:B--2---:R-:W0:Y:S02]  /*33b0*/  I2F.U64 R0, R4 ;  /* 0x0000000400007312 */ /* 0x004e240000301000 */
[----:B0-----:R-:W-:-:S04]  /*33c0*/  F2FP.BF16.F32.PACK_AB R0, RZ, R0 ;  /* 0x00000000ff00723e */ /* 0x001fc800000010ff */
[----:B------:R-:W-:Y:S01]  /*33d0*/  PRMT R24, R0, 0x7610, R24 ;  /* 0x0000761000187816 */ /* 0x000fe20000000018 */
[----:B------:R-:W-:Y:S06]  /*33e0*/  BRA `(.L_x_355) ;  /* 0x0000000000107947 */ /* 0x000fec0003800000 */
.L_x_378:
[----:B------:R-:W2:Y:S02]  /*33f0*/  LDG.E R4, desc[UR36][R4.64] ;  /* 0x0000002404047981 */ /* 0x000ea4000c1e1900 */
[----:B--2---:R-:W-:-:S04]  /*3400*/  I2FP.F32.U32 R0, R4 ;  /* 0x0000000400007245 */ /* 0x004fc80000201000 */
[----:B------:R-:W-:-:S04]  /*3410*/  F2FP.BF16.F32.PACK_AB R0, RZ, R0 ;  /* 0x00000000ff00723e */ /* 0x000fc800000010ff */
[----:B------:R-:W-:-:S07]  /*3420*/  PRMT R24, R0, 0x7610, R24 ;  /* 0x0000761000187816 */ /* 0x000fce0000000018 */
.L_x_355:
[----:B------:R-:W-:-:S07]  /*3430*/  VIADD R23, R23, 0x80 ;  /* 0x0000008017177836 */ /* 0x000fce0000000000 */
.L_x_349:
[----:B------:R-:W-:Y:S05]  /*3440*/  BSYNC B6 ;  /* 0x0000000000067941 */ /* 0x000fea0003800000 */
.L_x_348:
[----:B------:R-:W-:Y:S01]  /*3450*/  ISETP.GE.AND P0, PT, R23, R16, PT ;  /* 0x000000101700720c */ /* 0x000fe20003f06270 */
[----:B------:R-:W-:-:S12]  /*3460*/  BSSY B6, `(.L_x_383) ;  /* 0x000010f000067945 */ /* 0x000fd80003800000 */
[----:B------:R-:W-:Y:S05]  /*3470*/  @P0 BRA `(.L_x_384) ;  /* 0x0000001000340947 */ /* 0x000fea0003800000 */
[----:B0-----:R-:W0:Y:S01]  /*3480*/  LDC.64 R4, c[0x0][0x220] ;  /* 0x00008800ff047b82 */ /* 0x001e220000000a00 */
        /* <DEDUP_REMOVED lines=21> */
.L_x_388:
[----:B------:R-:W2:Y:S02]  /*35e0*/  LDG.E.U8 R4, desc[UR36][R4.64] ;  /* 0x0000002404047981 */ /* 0x000ea4000c1e1100 */
[----:B--2---:R-:W-:-:S04]  /*35f0*/  I2FP.F32.U32 R0, R4 ;  /* 0x0000000400007245 */ /* 0x004fc80000201000 */
[----:B------:R-:W-:-:S04]  /*3600*/  F2FP.BF16.F32.PACK_AB R0, RZ, R0 ;  /* 0x00000000ff00723e */ /* 0x000fc800000010ff */
[----:B------:R-:W-:Y:S01]  /*3610*/  PRMT R18, R0, 0x7610, R18 ;  /* 0x0000761000127816 */ /* 0x000fe20000000012 */
[----:B------:R-:W-:Y:S06]  /*3620*/  BRA `(.L_x_384) ;  /* 0x0000000c00c87947 */ /* 0x000fec0003800000 */
.L_x_387:
        /* <DEDUP_REMOVED lines=11> */
.L_x_391:
[----:B------:R-:W2:Y:S02]  /*36e0*/  LDG.E R4, desc[UR36][R4.64] ;  /* 0x0000002404047981 */ /* 0x000ea4000c1e1900 */
[----:B--2---:R-:W-:-:S04]  /*36f0*/  I2FP.F32.S32 R0, R4 ;  /* 0x0000000400007245 */ /* 0x004fc80000201400 */
[----:B------:R-:W-:-:S04]  /*3700*/  F2FP.BF16.F32.PACK_AB R0, RZ, R0 ;  /* 0x00000000ff00723e */ /* 0x000fc800000010ff */
[----:B------:R-:W-:Y:S01]  /*3710*/  PRMT R18, R0, 0x7610, R18 ;  /* 0x0000761000127816 */ /* 0x000fe20000000012 */
[----:B------:R-:W-:Y:S06]  /*3720*/  BRA `(.L_x_384) ;  /* 0x0000000c00887947 */ /* 0x000fec0003800000 */
.L_x_390:
[----:B------:R-:W2:Y:S02]  /*3730*/  LDG.E.U16 R4, desc[UR36][R4.64] ;  /* 0x0000002404047981 */ /* 0x000ea4000c1e1500 */
[----:B--2---:R-:W0:Y:S02]  /*3740*/  I2F.S16 R0, R4 ;  /* 0x0000000400007306 */ /* 0x004e240000101400 */
[----:B0-----:R-:W-:-:S04]  /*3750*/  F2FP.BF16.F32.PACK_AB R0, RZ, R0 ;  /* 0x00000000ff00723e */ /* 0x001fc800000010ff */
[----:B------:R-:W-:Y:S01]  /*3760*/  PRMT R18, R0, 0x7610, R18 ;  /* 0x0000761000127816 */ /* 0x000fe20000000012 */
[----:B------:R-:W-:Y:S06]  /*3770*/  BRA `(.L_x_384) ;  /* 0x0000000c00747947 */ /* 0x000fec0003800000 */
.L_x_386:
        /* <DEDUP_REMOVED lines=9> */
.L_x_393:
[----:B------:R-:W2:Y:S02]  /*3810*/  LDG.E.U16 R0, desc[UR36][R4.64] ;  /* 0x0000002404007981 */ /* 0x000ea4000c1e1500 */
[----:B--2---:R-:W-:-:S05]  /*3820*/  HADD2.F32 R0, -RZ, R0.H0_H0 ;  /* 0x20000000ff007230 */ /* 0x004fca0000004100 */
[----:B------:R-:W-:-:S04]  /*3830*/  F2FP.BF16.F32.PACK_AB R0, RZ, R0 ;  /* 0x00000000ff00723e */ /* 0x000fc800000010ff */
[----:B------:R-:W-:Y:S01]  /*3840*/  PRMT R18, R0, 0x7610, R18 ;  /* 0x0000761000127816 */ /* 0x000fe20000000012 */
[----:B------:R-:W-:Y:S06]  /*3850*/  BRA `(.L_x_384) ;  /* 0x0000000c003c7947 */ /* 0x000fec0003800000 */
.L_x_392:
        /* <DEDUP_REMOVED lines=9> */
.L_x_395:
[----:B------:R-:W2:Y:S02]  /*38f0*/  LDG.E.U16 R4, desc[UR36][R4.64] ;  /* 0x0000002404047981 */ /* 0x000ea4000c1e1500 */
[----:B--2---:R-:W-:-:S05]  /*3900*/  HADD2.F32 R0, -RZ, R4.H0_H0 ;  /* 0x20000004ff007230 */ /* 0x004fca0000004100 */
[----:B------:R-:W-:-:S04]  /*3910*/  F2FP.BF16.F32.PACK_AB R0, RZ, R0 ;  /* 0x00000000ff00723e */ /* 0x000fc800000010ff */
[----:B------:R-:W-:Y:S01]  /*3920*/  PRMT R18, R0, 0x7610, R18 ;  /* 0x0000761000127816 */ /* 0x000fe20000000012 */
[----:B------:R-:W-:Y:S06]  /*3930*/  BRA `(.L_x_384) ;  /* 0x0000000c00047947 */ /* 0x000fec0003800000 */
.L_x_394:
        /* <DEDUP_REMOVED lines=9> */
.L_x_385:
        /* <DEDUP_REMOVED lines=14> */
.L_x_398:
        /* <DEDUP_REMOVED lines=9> */
.L_x_397:
        /* <DEDUP_REMOVED lines=28> */
.L_x_400:
        /* <DEDUP_REMOVED lines=15> */
.L_x_399:
[----:B------:R1:W5:Y:S01]  /*3df0*/  LDG.E.U16 R18, desc[UR36][R4.64] ;  /* 0x0000002404127981 */ /* 0x000362000c1e1500 */
[----:B------:R-:W-:Y:S05]  /*3e00*/  BRA `(.L_x_384) ;  /* 0x0000000400d07947 */ /* 0x000fea0003800000 */
.L_x_396:
        /* <DEDUP_REMOVED lines=13> */
.L_x_403:
        /* <DEDUP_REMOVED lines=21> */
.L_x_407:
[----:B------:R-:W-:Y:S05]  /*4030*/  BSYNC B1 ;  /* 0x0000000000017941 */ /* 0x000fea0003800000 */
.L_x_406:
[----:B------:R-:W-:Y:S01]  /*4040*/  LEA R5, R0, 0x3b800000, 0x17 ;  /* 0x3b80000000057811 */ /* 0x000fe200078eb8ff */
[----:B------:R-:W-:-:S05]  /*4050*/  IMAD.SHL.U32 R0, R3, 0x100000, RZ ;  /* 0x0010000003007824 */ /* 0x000fca00078e00ff */
[----:B------:R-:W-:-:S07]  /*4060*/  LOP3.LUT R0, R5, R0, R6, 0xfe, !PT ;  /* 0x0000000005007212 */ /* 0x000fce00078efe06 */
.L_x_405:
[----:B------:R-:W-:Y:S05]  /*4070*/  BSYNC B0 ;  /* 0x0000000000007941 */ /* 0x000fea0003800000 */
.L_x_404:
[----:B------:R-:W-:-:S04]  /*4080*/  F2FP.BF16.F32.PACK_AB R0, RZ, R0 ;  /* 0x00000000ff00723e */ /* 0x000fc800000010ff */
[----:B------:R-:W-:Y:S01]  /*4090*/  PRMT R18, R0, 0x7610, R18 ;  /* 0x0000761000127816 */ /* 0x000fe20000000012 */
[----:B------:R-:W-:Y:S06]  /*40a0*/  BRA `(.L_x_384) ;  /* 0x0000000400287947 */ /* 0x000fec0003800000 */
.L_x_402:
        /* <DEDUP_REMOVED lines=21> */
.L_x_411:
[----:B------:R-:W-:Y:S05]  /*4200*/  BSYNC B1 ;  /* 0x0000000000017941 */ /* 0x000fea0003800000 */
.L_x_410:
[----:B------:R-:W-:Y:S01]  /*4210*/  LEA R5, R0, 0x37800000, 0x17 ;  /* 0x3780000000057811 */ /* 0x000fe200078eb8ff */
[----:B------:R-:W-:-:S05]  /*4220*/  IMAD.SHL.U32 R0, R3, 0x200000, RZ ;  /* 0x0020000003007824 */ /* 0x000fca00078e00ff */
[----:B------:R-:W-:-:S07]  /*4230*/  LOP3.LUT R0, R5, R0, R6, 0xfe, !PT ;  /* 0x0000000005007212 */ /* 0x000fce00078efe06 */
.L_x_409:
[----:B------:R-:W-:Y:S05]  /*4240*/  BSYNC B0 ;  /* 0x0000000000007941 */ /* 0x000fea0003800000 */
.L_x_408:
[----:B------:R-:W-:-:S04]  /*4250*/  F2FP.BF16.F32.PACK_AB R0, RZ, R0 ;  /* 0x00000000ff00723e */ /* 0x000fc800000010ff */
[----:B------:R-:W-:Y:S01]  /*4260*/  PRMT R18, R0, 0x7610, R18 ;  /* 0x0000761000127816 */ /* 0x000fe20000000012 */
[----:B------:R-:W-:Y:S06]  /*4270*/  BRA `(.L_x_384) ;  /* 0x0000000000b47947 */ /* 0x000fec0003800000 */
.L_x_401:
        /* <DEDUP_REMOVED lines=14> */
.L_x_415:
[----:B------:R-:W-:Y:S05]  /*4360*/  BSYNC B0 ;  /* 0x0000000000007941 */ /* 0x000fea0003800000 */
.L_x_414:
[----:B------:R-:W-:-:S04]  /*4370*/  F2FP.BF16.F32.PACK_AB R0, RZ, R0 ;  /* 0x00000000ff00723e */ /* 0x000fc800000010ff */
[----:B------:R-:W-:Y:S01]  /*4380*/  PRMT R18, R0, 0x7610, R18 ;  /* 0x0000761000127816 */ /* 0x000fe20000000012 */
[----:B------:R-:W-:Y:S06]  /*4390*/  BRA `(.L_x_384) ;  /* 0x00000000006c7947 */ /* 0x000fec0003800000 */
.L_x_389:
        /* <DEDUP_REMOVED lines=16> */
.L_x_416:
[----:B------:R-:W-:Y:S01]  /*44a0*/  PRMT R18, RZ, 0x7610, R18 ;  /* 0x00007610ff127816 */ /* 0x000fe20000000012 */
[----:B------:R-:W-:Y:S06]  /*44b0*/  BRA `(.L_x_384) ;  /* 0x0000000000247947 */ /* 0x000fec0003800000 */
.L_x_413:
[----:B------:R-:W2:Y:S02]  /*44c0*/  LDG.E.64 R4, desc[UR36][R4.64] ;  /* 0x0000002404047981 */ /* 0x000ea4000c1e1b00 */
[----:B--2---:R-:W0:Y:S02]  /*44d0*/  I2F.U64 R0, R4 ;  /* 0x0000000400007312 */ /* 0x004e240000301000 */
[----:B0-----:R-:W-:-:S04]  /*44e0*/  F2FP.BF16.F32.PACK_AB R0, RZ, R0 ;  /* 0x00000000ff00723e */ /* 0x001fc800000010ff */
[----:B------:R-:W-:Y:S01]  /*44f0*/  PRMT R18, R0, 0x7610, R18 ;  /* 0x0000761000127816 */ /* 0x000fe20000000012 */
[----:B------:R-:W-:Y:S06]  /*4500*/  BRA `(.L_x_384) ;  /* 0x0000000000107947 */ /* 0x000fec0003800000 */
.L_x_412:
[----:B------:R-:W2:Y:S02]  /*4510*/  LDG.E R4, desc[UR36][R4.64] ;  /* 0x0000002404047981 */ /* 0x000ea4000c1e1900 */
[----:B--2---:R-:W-:-:S04]  /*4520*/  I2FP.F32.U32 R0, R4 ;  /* 0x0000000400007245 */ /* 0x004fc80000201000 */
[----:B------:R-:W-:-:S04]  /*4530*/  F2FP.BF16.F32.PACK_AB R0, RZ, R0 ;  /* 0x00000000ff00723e */ /* 0x000fc800000010ff */
[----:B------:R-:W-:-:S07]  /*4540*/  PRMT R18, R0, 0x7610, R18 ;  /* 0x0000761000127816 */ /* 0x000fce0000000012 */
.L_x_384:
[----:B------:R-:W-:Y:S05]  /*4550*/  BSYNC B6 ;  /* 0x0000000000067941 */ /* 0x000fea0003800000 */
.L_x_383:
[----:B------:R-:W0:Y:S01]  /*4560*/  S2R R25, SR_TID.X ;  /* 0x0000000000197919 */ /* 0x000e220000002100 */
[----:B------:R-:W-:Y:S01]  /*4570*/  BSSY B6, `(.L_x_417) ;  /* 0x0000127000067945 */ /* 0x000fe20003800000 */
[C---:B01----:R-:W-:Y:S01]  /*4580*/  VIADD R5, R25.reuse, 0x100 ;  /* 0x0000010019057836 */ /* 0x043fe20000000000 */
[C---:B------:R-:W-:Y:S01]  /*4590*/  ISETP.GE.AND P3, PT, R25.reuse, R16, PT ;  /* 0x000000101900720c */ /* 0x040fe20003f66270 */
[----:B------:R-:W-:-:S03]  /*45a0*/  VIADD R23, R25, 0x80 ;  /* 0x0000008019177836 */ /* 0x000fc60000000000 */
[-C--:B------:R-:W-:Y:S01]  /*45b0*/  ISETP.GE.AND P1, PT, R5, R16.reuse, PT ;  /* 0x000000100500720c */ /* 0x080fe20003f26270 */
[----:B------:R-:W-:Y:S01]  /*45c0*/  VIADD R5, R25, 0x180 ;  /* 0x0000018019057836 */ /* 0x000fe20000000000 */
[----:B------:R-:W-:-:S04]  /*45d0*/  ISETP.GE.AND P0, PT, R23, R16, PT ;  /* 0x000000101700720c */ /* 0x000fc80003f06270 */
[----:B------:R-:W-:-:S03]  /*45e0*/  ISETP.GE.AND P2, PT, R5, R16, PT ;  /* 0x000000100500720c */ /* 0x000fc60003f46270 */
[----:B-----5:R-:W-:-:S04]  /*45f0*/  @!P3 IMAD.U32 R0, R19, 0x10000, RZ ;  /* 0x000100001300b824 */ /* 0x020fc800078e00ff */
[----:B------:R-:W-:Y:S02]  /*4600*/  @!P1 IMAD.U32 R24, R24, 0x10000, RZ ;  /* 0x0001000018189824 */ /* 0x000fe400078e00ff */
[----:B------:R-:W-:Y:S01]  /*4610*/  @!P0 IMAD.U32 R4, R17, 0x10000, RZ ;  /* 0x0001000011048824 */ /* 0x000fe200078e00ff */
[----:B------:R-:W0:Y:S03]  /*4620*/  @!P3 FRND.TRUNC R0, R0 ;  /* 0x000000000000b307 */ /* 0x000e26000020d000 */
[----:B------:R-:W-:Y:S02]  /*4630*/  @!P2 IMAD.U32 R5, R18, 0x10000, RZ ;  /* 0x000100001205a824 */ /* 0x000fe400078e00ff */
[----:B------:R-:W1:Y:S03]  /*4640*/  LDC.U8 R18, c[0x0][0x234] ;  /* 0x00008d00ff127b82 */ /* 0x000e660000000000 */
[----:B------:R-:W2:Y:S08]  /*4650*/  @!P1 FRND.TRUNC R24, R24 ;  /* 0x0000001800189307 */ /* 0x000eb0000020d000 */
[----:B------:R-:W3:Y:S08]  /*4660*/  @!P2 FRND.TRUNC R5, R5 ;  /* 0x000000050005a307 */ /* 0x000ef0000020d000 */
[----:B------:R-:W4:Y:S08]  /*4670*/  @!P0 FRND.TRUNC R4, R4 ;  /* 0x0000000400048307 */ /* 0x000f30000020d000 */
[----:B0-----:R0:W0:Y:S08]  /*4680*/  @!P3 F2F.BF16.F32 R3, R0 ;  /* 0x000000000003b304 */ /* 0x0010300000202000 */
[----:B--2---:R2:W0:Y:S08]  /*4690*/  @!P1 F2F.BF16.F32 R17, R24 ;  /* 0x0000001800119304 */ /* 0x0044300000202000 */
[----:B---3--:R2:W3:Y:S08]  /*46a0*/  @!P2 F2F.BF16.F32 R19, R5 ;  /* 0x000000050013a304 */ /* 0x0084f00000202000 */
[----:B----4-:R2:W4:Y:S01]  /*46b0*/  @!P0 F2F.BF16.F32 R22, R4 ;  /* 0x0000000400168304 */ /* 0x0105220000202000 */
[----:B01----:R-:W-:Y:S05]  /*46c0*/  @P3 BRA `(.L_x_418) ;  /* 0x0000001000443947 */ /* 0x003fea0003800000 */
[----:B------:R-:W0:Y:S01]  /*46d0*/  LDC.64 R8, c[0x0][0x218] ;  /* 0x00008600ff087b82 */ /* 0x000e220000000a00 */
[----:B------:R-:W-:Y:S01]  /*46e0*/  IMAD R0, R2, 0x200, R25 ;  /* 0x0000020002007824 */ /* 0x000fe200078e0219 */
[----:B--2---:R-:W-:Y:S01]  /*46f0*/  PRMT R4, R18, 0x9910, RZ ;  /* 0x0000991012047816 */ /* 0x004fe200000000ff */
        /* <DEDUP_REMOVED lines=15> */
[----:B------:R-:W-:Y:S02]  /*47f0*/  IMAD.U32 R3, R3, 0x10000, RZ ;  /* 0x0001000003037824 */ /* 0x000fe400078e00ff */
[----:B------:R-:W-:-:S04]  /*4800*/  IMAD.MOV.U32 R25, RZ, RZ, R23 ;  /* 0x000000ffff197224 */ /* 0x000fc800078e0017 */
[----:B------:R-:W0:Y:S02]  /*4810*/  F2I.FTZ.TRUNC.NTZ R3, R3 ;  /* 0x0000000300037305 */ /* 0x000e24000021f100 */
[----:B0-----:R0:W-:Y:S01]  /*4820*/  STG.E.U8 desc[UR36][R8.64], R3 ;  /* 0x0000000308007986 */ /* 0x0011e2000c101124 */
[----:B------:R-:W-:Y:S05]  /*4830*/  BRA `(.L_x_418) ;  /* 0x0000000c00e87947 */ /* 0x000fea0003800000 */
.L_x_422:
[----:B------:R-:W-:Y:S02]  /*4840*/  IMAD.U32 R5, R3, 0x10000, RZ ;  /* 0x0001000003057824 */ /* 0x000fe400078e00ff */
[----:B------:R-:W-:-:S04]  /*4850*/  IMAD.MOV.U32 R25, RZ, RZ, R23 ;  /* 0x000000ffff197224 */ /* 0x000fc800078e0017 */
[----:B------:R-:W0:Y:S02]  /*4860*/  F2I.S64.TRUNC R4, R5 ;  /* 0x0000000500047311 */ /* 0x000e24000020d900 */
[----:B0-----:R0:W-:Y:S01]  /*4870*/  STG.E.U8 desc[UR36][R8.64], R4 ;  /* 0x0000000408007986 */ /* 0x0011e2000c101124 */
[----:B------:R-:W-:Y:S05]  /*4880*/  BRA `(.L_x_418) ;  /* 0x0000000c00d47947 */ /* 0x000fea0003800000 */
.L_x_421:
[----:B------:R-:W-:-:S13]  /*4890*/  ISETP.NE.AND P0, PT, R0, 0x2, PT ;  /* 0x000000020000780c */ /* 0x000fda0003f05270 */
[----:B------:R-:W-:Y:S05]  /*48a0*/  @!P0 BRA `(.L_x_424) ;  /* 0x0000000000388947 */ /* 0x000fea0003800000 */
[----:B------:R-:W-:-:S13]  /*48b0*/  ISETP.NE.AND P0, PT, R0, 0x3, PT ;  /* 0x000000030000780c */ /* 0x000fda0003f05270 */
[----:B------:R-:W-:Y:S05]  /*48c0*/  @!P0 BRA `(.L_x_425) ;  /* 0x00000000001c8947 */ /* 0x000fea0003800000 */
[----:B------:R-:W-:-:S13]  /*48d0*/  ISETP.NE.AND P0, PT, R0, 0x4, PT ;  /* 0x000000040000780c */ /* 0x000fda0003f05270 */
[----:B------:R-:W-:Y:S05]  /*48e0*/  @P0 BRA `(.L_x_423) ;  /* 0x0000000c00500947 */ /* 0x000fea0003800000 */
[----:B------:R-:W-:Y:S02]  /*48f0*/  IMAD.U32 R4, R3, 0x10000, RZ ;  /* 0x0001000003047824 */ /* 0x000fe400078e00ff */
[----:B------:R-:W-:-:S04]  /*4900*/  IMAD.MOV.U32 R25, RZ, RZ, R23 ;  /* 0x000000ffff197224 */ /* 0x000fc800078e0017 */
[----:B------:R-:W0:Y:S02]  /*4910*/  F2I.S64.TRUNC R4, R4 ;  /* 0x0000000400047311 */ /* 0x000e24000020d900 */
[----:B0-----:R0:W-:Y:S01]  /*4920*/  STG.E.64 desc[UR36][R8.64], R4 ;  /* 0x0000000408007986 */ /* 0x0011e2000c101b24 */
[----:B------:R-:W-:Y:S05]  /*4930*/  BRA `(.L_x_418) ;  /* 0x0000000c00a87947 */ /* 0x000fea0003800000 */
.L_x_425:
[----:B------:R-:W-:Y:S02]  /*4940*/  IMAD.U32 R3, R3, 0x10000, RZ ;  /* 0x0001000003037824 */ /* 0x000fe400078e00ff */
[----:B------:R-:W-:-:S04]  /*4950*/  IMAD.MOV.U32 R25, RZ, RZ, R23 ;  /* 0x000000ffff197224 */ /* 0x000fc800078e0017 */
[----:B------:R-:W0:Y:S02]  /*4960*/  F2I.FTZ.TRUNC.NTZ R3, R3 ;  /* 0x0000000300037305 */ /* 0x000e24000021f100 */
[----:B0-----:R0:W-:Y:S01]  /*4970*/  STG.E desc[UR36][R8.64], R3 ;  /* 0x0000000308007986 */ /* 0x0011e2000c101924 */
[----:B------:R-:W-:Y:S05]  /*4980*/  BRA `(.L_x_418) ;  /* 0x0000000c00947947 */ /* 0x000fea0003800000 */
.L_x_424:
[----:B------:R-:W-:Y:S02]  /*4990*/  IMAD.U32 R3, R3, 0x10000, RZ ;  /* 0x0001000003037824 */ /* 0x000fe400078e00ff */
[----:B------:R-:W-:-:S04]  /*49a0*/  IMAD.MOV.U32 R25, RZ, RZ, R23 ;  /* 0x000000ffff197224 */ /* 0x000fc800078e0017 */
[----:B------:R-:W0:Y:S02]  /*49b0*/  F2I.FTZ.TRUNC.NTZ R3, R3 ;  /* 0x0000000300037305 */ /* 0x000e24000021f100 */
[----:B0-----:R0:W-:Y:S01]  /*49c0*/  STG.E.U16 desc[UR36][R8.64], R3 ;  /* 0x0000000308007986 */ /* 0x0011e2000c101524 */
[----:B------:R-:W-:Y:S05]  /*49d0*/  BRA `(.L_x_418) ;  /* 0x0000000c00807947 */ /* 0x000fea0003800000 */
.L_x_420:
[----:B------:R-:W-:-:S13]  /*49e0*/  ISETP.GT.AND P0, PT, R0, 0x6, PT ;  /* 0x000000060000780c */ /* 0x000fda0003f04270 */
[----:B------:R-:W-:Y:S05]  /*49f0*/  @P0 BRA `(.L_x_426) ;  /* 0x0000000000340947 */ /* 0x000fea0003800000 */
[----:B------:R-:W-:-:S13]  /*4a00*/  ISETP.NE.AND P0, PT, R0, 0x5, PT ;  /* 0x000000050000780c */ /* 0x000fda0003f05270 */
[----:B------:R-:W-:Y:S05]  /*4a10*/  @!P0 BRA `(.L_x_427) ;  /* 0x0000000000188947 */ /* 0x000fea0003800000 */
[----:B------:R-:W-:-:S13]  /*4a20*/  ISETP.NE.AND P0, PT, R0, 0x6, PT ;  /* 0x000000060000780c */ /* 0x000fda0003f05270 */
[----:B------:R-:W-:Y:S05]  /*4a30*/  @P0 BRA `(.L_x_423) ;  /* 0x0000000800fc0947 */ /* 0x000fea0003800000 */
[----:B------:R-:W-:Y:S02]  /*4a40*/  IMAD.U32 R3, R3, 0x10000, RZ ;  /* 0x0001000003037824 */ /* 0x000fe400078e00ff */
[----:B------:R-:W-:-:S03]  /*4a50*/  IMAD.MOV.U32 R25, RZ, RZ, R23 ;  /* 0x000000ffff197224 */ /* 0x000fc600078e0017 */
[----:B------:R0:W-:Y:S01]  /*4a60*/  STG.E desc[UR36][R8.64], R3 ;  /* 0x0000000308007986 */ /* 0x0001e2000c101924 */
[----:B------:R-:W-:Y:S05]  /*4a70*/  BRA `(.L_x_418) ;  /* 0x0000000c00587947 */ /* 0x000fea0003800000 */
.L_x_427:
[----:B------:R-:W-:Y:S02]  /*4a80*/  IMAD.U32 R0, R3, 0x10000, RZ ;  /* 0x0001000003007824 */ /* 0x000fe400078e00ff */
[----:B------:R-:W-:-:S03]  /*4a90*/  IMAD.MOV.U32 R25, RZ, RZ, R23 ;  /* 0x000000ffff197224 */ /* 0x000fc600078e0017 */
[----:B------:R-:W-:-:S05]  /*4aa0*/  F2FP.F16.F32.PACK_AB R0, RZ, R0 ;  /* 0x00000000ff00723e */ /* 0x000fca00000000ff */
[----:B------:R0:W-:Y:S01]  /*4ab0*/  STG.E.U16 desc[UR36][R8.64], R0 ;  /* 0x0000000008007986 */ /* 0x0001e2000c101524 */
[----:B------:R-:W-:Y:S05]  /*4ac0*/  BRA `(.L_x_418) ;  /* 0x0000000c00447947 */ /* 0x000fea0003800000 */
.L_x_426:
[----:B------:R-:W-:-:S13]  /*4ad0*/  ISETP.NE.AND P0, PT, R0, 0x7, PT ;  /* 0x000000070000780c */ /* 0x000fda0003f05270 */
[----:B------:R-:W-:Y:S05]  /*4ae0*/  @!P0 BRA `(.L_x_428) ;  /* 0x00000000003c8947 */ /* 0x000fea0003800000 */
[----:B------:R-:W-:-:S13]  /*4af0*/  ISETP.NE.AND P0, PT, R0, 0x8, PT ;  /* 0x000000080000780c */ /* 0x000fda0003f05270 */
[----:B------:R-:W-:Y:S05]  /*4b00*/  @!P0 BRA `(.L_x_429) ;  /* 0x00000000001c8947 */ /* 0x000fea0003800000 */
[----:B------:R-:W-:-:S13]  /*4b10*/  ISETP.NE.AND P0, PT, R0, 0x9, PT ;  /* 0x000000090000780c */ /* 0x000fda0003f05270 */
[----:B------:R-:W-:Y:S05]  /*4b20*/  @P0 BRA `(.L_x_423) ;  /* 0x0000000800c00947 */ /* 0x000fea0003800000 */
[----:B------:R-:W-:Y:S02]  /*4b30*/  IMAD.U32 R4, R3, 0x10000, RZ ;  /* 0x0001000003047824 */ /* 0x000fe400078e00ff */
[----:B------:R-:W-:Y:S02]  /*4b40*/  IMAD.MOV.U32 R5, RZ, RZ, RZ ;  /* 0x000000ffff057224 */ /* 0x000fe400078e00ff */
[----:B------:R-:W-:-:S03]  /*4b50*/  IMAD.MOV.U32 R25, RZ, RZ, R23 ;  /* 0x000000ffff197224 */ /* 0x000fc600078e0017 */
[----:B------:R0:W-:Y:S01]  /*4b60*/  STG.E.64 desc[UR36][R8.64], R4 ;  /* 0x0000000408007986 */ /* 0x0001e2000c101b24 */
[----:B------:R-:W-:Y:S05]  /*4b70*/  BRA `(.L_x_418) ;  /* 0x0000000c00187947 */ /* 0x000fea0003800000 */
.L_x_429:
[----:B------:R-:W-:Y:S02]  /*4b80*/  IMAD.U32 R3, R3, 0x10000, RZ ;  /* 0x0001000003037824 */ /* 0x000fe400078e00ff */
[----:B------:R-:W-:-:S03]  /*4b90*/  IMAD.MOV.U32 R25, RZ, RZ, R23 ;  /* 0x000000ffff197224 */ /* 0x000fc600078e0017 */
[----:B------:R-:W-:-:S04]  /*4ba0*/  F2FP.F16.F32.PACK_AB R3, RZ, R3 ;  /* 0x00000003ff03723e */ /* 0x000fc800000000ff */
[----:B------:R-:W-:-:S05]  /*4bb0*/  PRMT R3, R3, 0x5410, RZ ;  /* 0x0000541003037816 */ /* 0x000fca00000000ff */
[----:B------:R0:W-:Y:S01]  /*4bc0*/  STG.E desc[UR36][R8.64], R3 ;  /* 0x0000000308007986 */ /* 0x0001e2000c101924 */
[----:B------:R-:W-:Y:S05]  /*4bd0*/  BRA `(.L_x_418) ;  /* 0x0000000c00007947 */ /* 0x000fea0003800000 */
.L_x_428:
[----:B------:R-:W-:Y:S02]  /*4be0*/  IMAD.U32 R4, R3, 0x10000, RZ ;  /* 0x0001000003047824 */ /* 0x000fe400078e00ff */
[----:B------:R-:W-:Y:S02]  /*4bf0*/  IMAD.MOV.U32 R25, RZ, RZ, R23 ;  /* 0x000000ffff197224 */ /* 0x000fe400078e0017 */
[----:B------:R-:W-:-:S06]  /*4c00*/  FMUL.FTZ R4, R4, 1 ;  /* 0x3f80000004047820 */ /* 0x000fcc0000410000 */
[----:B------:R-:W0:Y:S02]  /*4c10*/  F2F.F64.F32 R4, R4 ;  /* 0x0000000400047310 */ /* 0x000e240000201800 */
[----:B0-----:R0:W-:Y:S01]  /*4c20*/  STG.E.64 desc[UR36][R8.64], R4 ;  /* 0x0000000408007986 */ /* 0x0011e2000c101b24 */
[----:B------:R-:W-:Y:S05]  /*4c30*/  BRA `(.L_x_418) ;  /* 0x0000000800e87947 */ /* 0x000fea0003800000 */
.L_x_419:
        /* <DEDUP_REMOVED lines=10> */
[----:B------:R-:W-:-:S04]  /*4ce0*/  FSETP.NEU.FTZ.AND P0, PT, R3, RZ, PT ;  /* 0x000000ff0300720b */ /* 0x000fc80003f1d000 */
[----:B------:R-:W-:-:S05]  /*4cf0*/  SEL R3, RZ, 0x1, !P0 ;  /* 0x00000001ff037807 */ /* 0x000fca0004000000 */
[----:B------:R0:W-:Y:S01]  /*4d00*/  STG.E.U8 desc[UR36][R8.64], R3 ;  /* 0x0000000308007986 */ /* 0x0001e2000c101124 */
[----:B------:R-:W-:Y:S05]  /*4d10*/  BRA `(.L_x_418) ;  /* 0x0000000800b07947 */ /* 0x000fea0003800000 */
.L_x_432:
[----:B------:R-:W-:Y:S01]  /*4d20*/  IMAD.U32 R3, R3, 0x10000, RZ ;  /* 0x0001000003037824 */ /* 0x000fe200078e00ff */
[----:B------:R-:W-:Y:S01]  /*4d30*/  CS2R R6, SRZ ;  /* 0x0000000000067805 */ /* 0x000fe2000001ff00 */
[----:B------:R-:W-:Y:S02]  /*4d40*/  IMAD.MOV.U32 R25, RZ, RZ, R23 ;  /* 0x000000ffff197224 */ /* 0x000fe400078e0017 */
[----:B------:R-:W-:-:S04]  /*4d50*/  FMUL.FTZ R3, R3, 1 ;  /* 0x3f80000003037820 */ /* 0x000fc80000410000 */
[----:B------:R-:W0:Y:S02]  /*4d60*/  F2F.F64.F32 R4, R3 ;  /* 0x0000000300047310 */ /* 0x000e240000201800 */
[----:B0-----:R0:W-:Y:S01]  /*4d70*/  STG.E.128 desc[UR36][R8.64], R4 ;  /* 0x0000000408007986 */ /* 0x0011e2000c101d24 */
[----:B------:R-:W-:Y:S05]  /*4d80*/  BRA `(.L_x_418) ;  /* 0x0000000800947947 */ /* 0x000fea0003800000 */
.L_x_431:
        /* <DEDUP_REMOVED lines=21> */
.L_x_436:
[----:B------:R-:W-:Y:S05]  /*4ee0*/  BSYNC B0 ;  /* 0x0000000000007941 */ /* 0x000fea0003800000 */
.L_x_435:
[----:B------:R-:W-:Y:S01]  /*4ef0*/  LOP3.LUT R5, R0, R5, RZ, 0xfc, !PT ;  /* 0x0000000500057212 */ /* 0x000fe200078efcff */
[----:B------:R-:W-:-:S04]  /*4f00*/  IMAD.MOV.U32 R25, RZ, RZ, R23 ;  /* 0x000000ffff197224 */ /* 0x000fc800078e0017 */
[----:B------:R0:W-:Y:S01]  /*4f10*/  STG.E.U8 desc[UR36][R8.64], R5 ;  /* 0x0000000508007986 */ /* 0x0001e2000c101124 */
[----:B------:R-:W-:Y:S05]  /*4f20*/  BRA `(.L_x_418) ;  /* 0x00000008002c7947 */ /* 0x000fea0003800000 */
.L_x_434:
        /* <DEDUP_REMOVED lines=13> */
.L_x_438:
[----:B------:R-:W-:Y:S01]  /*5000*/  IMAD.MOV.U32 R0, RZ, RZ, 0x7f ;  /* 0x0000007fff007424 */ /* 0x000fe200078e00ff */
[----:B------:R-:W-:-:S04]  /*5010*/  ISETP.GT.U32.AND P0, PT, R3, 0x7f800000, PT ;  /* 0x7f8000000300780c */ /* 0x000fc80003f04070 */
[----:B------:R-:W-:-:S09]  /*5020*/  SEL R0, R0, 0x7c, P0 ;  /* 0x0000007c00007807 */ /* 0x000fd20000000000 */
.L_x_439:
[----:B------:R-:W-:Y:S05]  /*5030*/  BSYNC B0 ;  /* 0x0000000000007941 */ /* 0x000fea0003800000 */
.L_x_437:
[----:B------:R-:W-:Y:S01]  /*5040*/  LOP3.LUT R3, R5, 0x80000000, RZ, 0xc0, !PT ;  /* 0x8000000005037812 */ /* 0x000fe200078ec0ff */
[----:B------:R-:W-:-:S03]  /*5050*/  IMAD.MOV.U32 R25, RZ, RZ, R23 ;  /* 0x000000ffff197224 */ /* 0x000fc600078e0017 */
[----:B------:R-:W-:-:S04]  /*5060*/  SHF.R.U32.HI R3, RZ, 0x18, R3 ;  /* 0x00000018ff037819 */ /* 0x000fc80000011603 */
[----:B------:R-:W-:-:S05]  /*5070*/  LOP3.LUT R3, R0, R3, RZ, 0xfc, !PT ;  /* 0x0000000300037212 */ /* 0x000fca00078efcff */
[----:B------:R0:W-:Y:S01]  /*5080*/  STG.E.U8 desc[UR36][R8.64], R3 ;  /* 0x0000000308007986 */ /* 0x0001e2000c101124 */
[----:B------:R-:W-:Y:S05]  /*5090*/  BRA `(.L_x_418) ;  /* 0x0000000400d07947 */ /* 0x000fea0003800000 */
.L_x_433:
[----:B------:R0:W-:Y:S01]  /*50a0*/  STG.E.U16 desc[UR36][R8.64], R3 ;  /* 0x0000000308007986 */ /* 0x0001e2000c101524 */
[----:B------:R-:W-:Y:S01]  /*50b0*/  IMAD.MOV.U32 R25, RZ, RZ, R23 ;  /* 0x000000ffff197224 */ /* 0x000fe200078e0017 */
[----:B------:R-:W-:Y:S06]  /*50c0*/  BRA `(.L_x_418) ;  /* 0x0000000400c47947 */ /* 0x000fec0003800000 */
.L_x_430:
        /* <DEDUP_REMOVED lines=10> */
[----:B------:R-:W0:Y:S02]  /*5170*/  F2I.FTZ.U32.TRUNC.NTZ R3, R3 ;  /* 0x0000000300037305 */ /* 0x000e24000021f000 */
[----:B0-----:R0:W-:Y:S01]  /*5180*/  STG.E.U16 desc[UR36][R8.64], R3 ;  /* 0x0000000308007986 */ /* 0x0011e2000c101524 */
[----:B------:R-:W-:Y:S05]  /*5190*/  BRA `(.L_x_418) ;  /* 0x0000000400907947 */ /* 0x000fea0003800000 */
.L_x_442:
        /* <DEDUP_REMOVED lines=17> */
.L_x_445:
[----:B------:R-:W-:-:S04]  /*52b0*/  LOP3.LUT R3, R5, 0x80000000, RZ, 0xc0, !PT ;  /* 0x8000000005037812 */ /* 0x000fc800078ec0ff */
[----:B------:R-:W-:-:S04]  /*52c0*/  SHF.R.U32.HI R3, RZ, 0x18, R3 ;  /* 0x00000018ff037819 */ /* 0x000fc80000011603 */
[----:B------:R-:W-:-:S04]  /*52d0*/  LOP3.LUT R0, R0, R3, RZ, 0xfc, !PT ;  /* 0x0000000300007212 */ /* 0x000fc800078efcff */
[----:B------:R-:W-:-:S07]  /*52e0*/  PRMT R4, R0, 0x7610, R4 ;  /* 0x0000761000047816 */ /* 0x000fce0000000004 */
.L_x_444:
[----:B------:R-:W-:Y:S05]  /*52f0*/  BSYNC B0 ;  /* 0x0000000000007941 */ /* 0x000fea0003800000 */
.L_x_443:
[----:B------:R0:W-:Y:S01]  /*5300*/  STG.E.U8 desc[UR36][R8.64], R4 ;  /* 0x0000000408007986 */ /* 0x0001e2000c101124 */
[----:B------:R-:W-:Y:S01]  /*5310*/  IMAD.MOV.U32 R25, RZ, RZ, R23 ;  /* 0x000000ffff197224 */ /* 0x000fe200078e0017 */
[----:B------:R-:W-:Y:S06]  /*5320*/  BRA `(.L_x_418) ;  /* 0x00000004002c7947 */ /* 0x000fec0003800000 */
.L_x_441:
        /* <DEDUP_REMOVED lines=17> */
.L_x_448:
[----:B------:R-:W-:-:S04]  /*5440*/  LOP3.LUT R3, R5, 0x80000000, RZ, 0xc0, !PT ;  /* 0x8000000005037812 */ /* 0x000fc800078ec0ff */
[----:B------:R-:W-:-:S04]  /*5450*/  SHF.R.U32.HI R3, RZ, 0x18, R3 ;  /* 0x00000018ff037819 */ /* 0x000fc80000011603 */
[----:B------:R-:W-:-:S04]  /*5460*/  LOP3.LUT R0, R0, R3, RZ, 0xfc, !PT ;  /* 0x0000000300007212 */ /* 0x000fc800078efcff */
[----:B------:R-:W-:-:S07]  /*5470*/  PRMT R4, R0, 0x7610, R4 ;  /* 0x0000761000047816 */ /* 0x000fce0000000004 */
.L_x_447:
[----:B------:R-:W-:Y:S05]  /*5480*/  BSYNC B0 ;  /* 0x0000000000007941 */ /* 0x000fea0003800000 */
.L_x_446:
[----:B------:R0:W-:Y:S01]  /*5490*/  STG.E.U8 desc[UR36][R8.64], R4 ;  /* 0x0000000408007986 */ /* 0x0001e2000c101124 */
[----:B------:R-:W-:Y:S01]  /*54a0*/  IMAD.MOV.U32 R25, RZ, RZ, R23 ;  /* 0x000000ffff197224 */ /* 0x000fe200078e0017 */
[----:B------:R-:W-:Y:S06]  /*54b0*/  BRA `(.L_x_418) ;  /* 0x0000000000c87947 */ /* 0x000fec0003800000 */
.L_x_440:
[----:B------:R-:W-:-:S13]  /*54c0*/  ISETP.NE.AND P0, PT, R0, 0x1c, PT ;  /* 0x0000001c0000780c */ /* 0x000fda0003f05270 */
[----:B------:R-:W-:Y:S05]  /*54d0*/  @!P0 BRA `(.L_x_449) ;  /* 0x0000000000b08947 */ /* 0x000fea0003800000 */
[----:B------:R-:W-:-:S13]  /*54e0*/  ISETP.NE.AND P0, PT, R0, 0x1d, PT ;  /* 0x0000001d0000780c */ /* 0x000fda0003f05270 */
[----:B------:R-:W-:Y:S05]  /*54f0*/  @!P0 BRA `(.L_x_450) ;  /* 0x0000000000948947 */ /* 0x000fea0003800000 */
[----:B------:R-:W-:-:S13]  /*5500*/  ISETP.NE.AND P0, PT, R0, 0x2c, PT ;  /* 0x0000002c0000780c */ /* 0x000fda0003f05270 */
[----:B------:R-:W-:Y:S05]  /*5510*/  @P0 BRA `(.L_x_423) ;  /* 0x0000000000440947 */ /* 0x000fea0003800000 */
[----:B------:R-:W-:Y:S02]  /*5520*/  IMAD.U32 R4, R3, 0x10000, RZ ;  /* 0x0001000003047824 */ /* 0x000fe400078e00ff */
[----:B------:R-:W-:-:S03]  /*5530*/  IMAD.MOV.U32 R25, RZ, RZ, R23 ;  /* 0x000000ffff197224 */ /* 0x000fc600078e0017 */
        /* <DEDUP_REMOVED lines=15> */
.L_x_423:
        /* <DEDUP_REMOVED lines=15> */
[----:B0--34-:R-:W-:Y:S05]  /*5720*/  CALL.ABS.NOINC R14 ;  /* 0x000000000e007343 */ /* 0x019fea0003c00000 */
.L_x_451:
[----:B------:R-:W-:Y:S01]  /*5730*/  IMAD.MOV.U32 R25, RZ, RZ, R23 ;  /* 0x000000ffff197224 */ /* 0x000fe200078e0017 */
[----:B------:R-:W-:Y:S06]  /*5740*/  BRA `(.L_x_418) ;  /* 0x0000000000247947 */ /* 0x000fec0003800000 */
.L_x_450:
[----:B------:R-:W-:Y:S02]  /*5750*/  IMAD.U32 R4, R3, 0x10000, RZ ;  /* 0x0001000003047824 */ /* 0x000fe400078e00ff */
[----:B------:R-:W-:-:S04]  /*5760*/  IMAD.MOV.U32 R25, RZ, RZ, R23 ;  /* 0x000000ffff197224 */ /* 0x000fc800078e0017 */
[----:B------:R-:W0:Y:S02]  /*5770*/  F2I.U64.TRUNC R4, R4 ;  /* 0x0000000400047311 */ /* 0x000e24000020d800 */
[----:B0-----:R0:W-:Y:S01]  /*5780*/  STG.E.64 desc[UR36][R8.64], R4 ;  /* 0x0000000408007986 */ /* 0x0011e2000c101b24 */
[----:B------:R-:W-:Y:S05]  /*5790*/  BRA `(.L_x_418) ;  /* 0x0000000000107947 */ /* 0x000fea0003800000 */
.L_x_449:
[----:B------:R-:W-:Y:S02]  /*57a0*/  IMAD.U32 R3, R3, 0x10000, RZ ;  /* 0x0001000003037824 */ /* 0x000fe400078e00ff */
[----:B------:R-:W-:-:S04]  /*57b0*/  IMAD.MOV.U32 R25, RZ, RZ, R23 ;  /* 0x000000ffff197224 */ /* 0x000fc800078e0017 */
[----:B------:R-:W0:Y:S02]  /*57c0*/  F2I.FTZ.U32.TRUNC.NTZ R3, R3 ;  /* 0x0000000300037305 */ /* 0x000e24000021f000 */
[----:B0-----:R0:W-:Y:S02]  /*57d0*/  STG.E desc[UR36][R8.64], R3 ;  /* 0x0000000308007986 */ /* 0x0011e4000c101924 */
.L_x_418:
[----:B------:R-:W-:Y:S05]  /*57e0*/  BSYNC B6 ;  /* 0x0000000000067941 */ /* 0x000fea0003800000 */
.L_x_417:
[----:B------:R-:W-:Y:S01]  /*57f0*/  ISETP.GE.AND P0, PT, R25, R16, PT ;  /* 0x000000101900720c */ /* 0x000fe20003f06270 */
[----:B------:R-:W-:-:S12]  /*5800*/  BSSY B6, `(.L_x_452) ;  /* 0x00001fc000067945 */ /* 0x000fd80003800000 */
[----:B------:R-:W-:Y:S05]  /*5810*/  @P0 BRA `(.L_x_453) ;  /* 0x0000001c00e80947 */ /* 0x000fea0003800000 */
[----:B01----:R-:W0:Y:S01]  /*5820*/  LDC.64 R8, c[0x0][0x218] ;  /* 0x00008600ff087b82 */ /* 0x003e220000000a00 */
        /* <DEDUP_REMOVED lines=17> */
[----:B----4-:R-:W-:-:S04]  /*5940*/  IMAD.U32 R22, R22, 0x10000, RZ ;  /* 0x0001000016167824 */ /* 0x010fc800078e00ff */
[----:B------:R-:W0:Y:S02]  /*5950*/  F2I.FTZ.TRUNC.NTZ R3, R22 ;  /* 0x0000001600037305 */ /* 0x000e24000021f100 */
[----:B0-----:R0:W-:Y:S01]  /*5960*/  STG.E.U8 desc[UR36][R8.64], R3 ;  /* 0x0000000308007986 */ /* 0x0011e2000c101124 */
[----:B------:R-:W-:Y:S05]  /*5970*/  BRA `(.L_x_459) ;  /* 0x0000000c00947947 */ /* 0x000fea0003800000 */
.L_x_457:
[----:B----4-:R-:W-:-:S06]  /*5980*/  IMAD.U32 R5, R22, 0x10000, RZ ;  /* 0x0001000016057824 */ /* 0x010fcc00078e00ff */
[----:B------:R-:W0:Y:S02]  /*5990*/  F2I.S64.TRUNC R4, R5 ;  /* 0x0000000500047311 */ /* 0x000e24000020d900 */
[----:B0-----:R0:W-:Y:S01]  /*59a0*/  STG.E.U8 desc[UR36][R8.64], R4 ;  /* 0x0000000408007986 */ /* 0x0011e2000c101124 */
[----:B------:R-:W-:Y:S05]  /*59b0*/  BRA `(.L_x_459) ;  /* 0x0000000c00847947 */ /* 0x000fea0003800000 */
.L_x_456:
[----:B------:R-:W-:-:S13]  /*59c0*/  ISETP.NE.AND P0, PT, R0, 0x2, PT ;  /* 0x000000020000780c */ /* 0x000fda0003f05270 */
[----:B------:R-:W-:Y:S05]  /*59d0*/  @!P0 BRA `(.L_x_460) ;  /* 0x0000000000308947 */ /* 0x000fea0003800000 */
[----:B------:R-:W-:-:S13]  /*59e0*/  ISETP.NE.AND P0, PT, R0, 0x3, PT ;  /* 0x000000030000780c */ /* 0x000fda0003f05270 */
[----:B------:R-:W-:Y:S05]  /*59f0*/  @!P0 BRA `(.L_x_461) ;  /* 0x0000000000188947 */ /* 0x000fea0003800000 */
[----:B------:R-:W-:-:S13]  /*5a00*/  ISETP.NE.AND P0, PT, R0, 0x4, PT ;  /* 0x000000040000780c */ /* 0x000fda0003f05270 */
[----:B------:R-:W-:Y:S05]  /*5a10*/  @P0 BRA `(.L_x_458) ;  /* 0x0000000c000c0947 */ /* 0x000fea0003800000 */
[----:B----4-:R-:W-:-:S06]  /*5a20*/  IMAD.U32 R4, R22, 0x10000, RZ ;  /* 0x0001000016047824 */ /* 0x010fcc00078e00ff */
[----:B------:R-:W0:Y:S02]  /*5a30*/  F2I.S64.TRUNC R4, R4 ;  /* 0x0000000400047311 */ /* 0x000e24000020d900 */
[----:B0-----:R0:W-:Y:S01]  /*5a40*/  STG.E.64 desc[UR36][R8.64], R4 ;  /* 0x0000000408007986 */ /* 0x0011e2000c101b24 */
[----:B------:R-:W-:Y:S05]  /*5a50*/  BRA `(.L_x_459) ;  /* 0x0000000c005c7947 */ /* 0x000fea0003800000 */
.L_x_461:
[----:B----4-:R-:W-:-:S04]  /*5a60*/  IMAD.U32 R22, R22, 0x10000, RZ ;  /* 0x0001000016167824 */ /* 0x010fc800078e00ff */
[----:B------:R-:W0:Y:S02]  /*5a70*/  F2I.FTZ.TRUNC.NTZ R3, R22 ;  /* 0x0000001600037305 */ /* 0x000e24000021f100 */
[----:B0-----:R0:W-:Y:S01]  /*5a80*/  STG.E desc[UR36][R8.64], R3 ;  /* 0x0000000308007986 */ /* 0x0011e2000c101924 */
[----:B------:R-:W-:Y:S05]  /*5a90*/  BRA `(.L_x_459) ;  /* 0x0000000c004c7947 */ /* 0x000fea0003800000 */
.L_x_460:
[----:B----4-:R-:W-:-:S04]  /*5aa0*/  IMAD.U32 R22, R22, 0x10000, RZ ;  /* 0x0001000016167824 */ /* 0x010fc800078e00ff */
[----:B------:R-:W0:Y:S02]  /*5ab0*/  F2I.FTZ.TRUNC.NTZ R3, R22 ;  /* 0x0000001600037305 */ /* 0x000e24000021f100 */
[----:B0-----:R0:W-:Y:S01]  /*5ac0*/  STG.E.U16 desc[UR36][R8.64], R3 ;  /* 0x0000000308007986 */ /* 0x0011e2000c101524 */
[----:B------:R-:W-:Y:S05]  /*5ad0*/  BRA `(.L_x_459) ;  /* 0x0000000c003c7947 */ /* 0x000fea0003800000 */
.L_x_455:
[----:B------:R-:W-:-:S13]  /*5ae0*/  ISETP.GT.AND P0, PT, R0, 0x6, PT ;  /* 0x000000060000780c */ /* 0x000fda0003f04270 */
[----:B------:R-:W-:Y:S05]  /*5af0*/  @P0 BRA `(.L_x_462) ;  /* 0x00000000002c0947 */ /* 0x000fea0003800000 */
[----:B------:R-:W-:-:S13]  /*5b00*/  ISETP.NE.AND P0, PT, R0, 0x5, PT ;  /* 0x000000050000780c */ /* 0x000fda0003f05270 */
[----:B------:R-:W-:Y:S05]  /*5b10*/  @!P0 BRA `(.L_x_463) ;  /* 0x0000000000148947 */ /* 0x000fea0003800000 */
[----:B------:R-:W-:-:S13]  /*5b20*/  ISETP.NE.AND P0, PT, R0, 0x6, PT ;  /* 0x000000060000780c */ /* 0x000fda0003f05270 */
[----:B------:R-:W-:Y:S05]  /*5b30*/  @P0 BRA `(.L_x_458) ;  /* 0x0000000800c40947 */ /* 0x000fea0003800000 */
[----:B----4-:R-:W-:-:S05]  /*5b40*/  IMAD.U32 R3, R22, 0x10000, RZ ;  /* 0x0001000016037824 */ /* 0x010fca00078e00ff */
[----:B------:R0:W-:Y:S01]  /*5b50*/  STG.E desc[UR36][R8.64], R3 ;  /* 0x0000000308007986 */ /* 0x0001e2000c101924 */
[----:B------:R-:W-:Y:S05]  /*5b60*/  BRA `(.L_x_459) ;  /* 0x0000000c00187947 */ /* 0x000fea0003800000 */
.L_x_463:
[----:B----4-:R-:W-:-:S05]  /*5b70*/  IMAD.U32 R0, R22, 0x10000, RZ ;  /* 0x0001000016007824 */ /* 0x010fca00078e00ff */
[----:B------:R-:W-:-:S05]  /*5b80*/  F2FP.F16.F32.PACK_AB R0, RZ, R0 ;  /* 0x00000000ff00723e */ /* 0x000fca00000000ff */
[----:B------:R0:W-:Y:S01]  /*5b90*/  STG.E.U16 desc[UR36][R8.64], R0 ;  /* 0x0000000008007986 */ /* 0x0001e2000c101524 */
[----:B------:R-:W-:Y:S05]  /*5ba0*/  BRA `(.L_x_459) ;  /* 0x0000000c00087947 */ /* 0x000fea0003800000 */
.L_x_462:
[----:B------:R-:W-:-:S13]  /*5bb0*/  ISETP.NE.AND P0, PT, R0, 0x7, PT ;  /* 0x000000070000780c */ /* 0x000fda0003f05270 */
[----:B------:R-:W-:Y:S05]  /*5bc0*/  @!P0 BRA `(.L_x_464) ;  /* 0x0000000000348947 */ /* 0x000fea0003800000 */
[----:B------:R-:W-:-:S13]  /*5bd0*/  ISETP.NE.AND P0, PT, R0, 0x8, PT ;  /* 0x000000080000780c */ /* 0x000fda0003f05270 */
[----:B------:R-:W-:Y:S05]  /*5be0*/  @!P0 BRA `(.L_x_465) ;  /* 0x0000000000188947 */ /* 0x000fea0003800000 */
[----:B------:R-:W-:-:S13]  /*5bf0*/  ISETP.NE.AND P0, PT, R0, 0x9, PT ;  /* 0x000000090000780c */ /* 0x000fda0003f05270 */
[----:B------:R-:W-:Y:S05]  /*5c00*/  @P0 BRA `(.L_x_458) ;  /* 0x0000000800900947 */ /* 0x000fea0003800000 */
[----:B----4-:R-:W-:Y:S02]  /*5c10*/  IMAD.U32 R22, R22, 0x10000, RZ ;  /* 0x0001000016167824 */ /* 0x010fe400078e00ff */
[----:B------:R-:W-:-:S05]  /*5c20*/  IMAD.MOV.U32 R23, RZ, RZ, RZ ;  /* 0x000000ffff177224 */ /* 0x000fca00078e00ff */
[----:B------:R0:W-:Y:S01]  /*5c30*/  STG.E.64 desc[UR36][R8.64], R22 ;  /* 0x0000001608007986 */ /* 0x0001e2000c101b24 */
[----:B------:R-:W-:Y:S05]  /*5c40*/  BRA `(.L_x_459) ;  /* 0x0000000800e07947 */ /* 0x000fea0003800000 */
.L_x_465:
[----:B----4-:R-:W-:-:S05]  /*5c50*/  IMAD.U32 R22, R22, 0x10000, RZ ;  /* 0x0001000016167824 */ /* 0x010fca00078e00ff */
[----:B------:R-:W-:-:S04]  /*5c60*/  F2FP.F16.F32.PACK_AB R3, RZ, R22 ;  /* 0x00000016ff03723e */ /* 0x000fc800000000ff */
[----:B------:R-:W-:-:S05]  /*5c70*/  PRMT R3, R3, 0x5410, RZ ;  /* 0x0000541003037816 */ /* 0x000fca00000000ff */
[----:B------:R0:W-:Y:S01]  /*5c80*/  STG.E desc[UR36][R8.64], R3 ;  /* 0x0000000308007986 */ /* 0x0001e2000c101924 */
[----:B------:R-:W-:Y:S05]  /*5c90*/  BRA `(.L_x_459) ;  /* 0x0000000800cc7947 */ /* 0x000fea0003800000 */
.L_x_464:
[----:B----4-:R-:W-:-:S04]  /*5ca0*/  IMAD.U32 R4, R22, 0x10000, RZ ;  /* 0x0001000016047824 */ /* 0x010fc800078e00ff */
[----:B------:R-:W-:-:S06]  /*5cb0*/  FMUL.FTZ R4, R4, 1 ;  /* 0x3f80000004047820 */ /* 0x000fcc0000410000 */
[----:B------:R-:W0:Y:S02]  /*5cc0*/  F2F.F64.F32 R4, R4 ;  /* 0x0000000400047310 */ /* 0x000e240000201800 */
[----:B0-----:R0:W-:Y:S01]  /*5cd0*/  STG.E.64 desc[UR36][R8.64], R4 ;  /* 0x0000000408007986 */ /* 0x0011e2000c101b24 */
[----:B------:R-:W-:Y:S05]  /*5ce0*/  BRA `(.L_x_459) ;  /* 0x0000000800b87947 */ /* 0x000fea0003800000 */
.L_x_454:
        /* <DEDUP_REMOVED lines=8> */
[----:B----4-:R-:W-:-:S05]  /*5d70*/  IMAD.U32 R22, R22, 0x10000, RZ ;  /* 0x0001000016167824 */ /* 0x010fca00078e00ff */
[----:B------:R-:W-:-:S04]  /*5d80*/  FSETP.NEU.FTZ.AND P0, PT, R22, RZ, PT ;  /* 0x000000ff1600720b */ /* 0x000fc80003f1d000 */
[----:B------:R-:W-:-:S05]  /*5d90*/  SEL R3, RZ, 0x1, !P0 ;  /* 0x00000001ff037807 */ /* 0x000fca0004000000 */
[----:B------:R0:W-:Y:S01]  /*5da0*/  STG.E.U8 desc[UR36][R8.64], R3 ;  /* 0x0000000308007986 */ /* 0x0001e2000c101124 */
[----:B------:R-:W-:Y:S05]  /*5db0*/  BRA `(.L_x_459) ;  /* 0x0000000800847947 */ /* 0x000fea0003800000 */
.L_x_468:
[----:B----4-:R-:W-:Y:S01]  /*5dc0*/  IMAD.U32 R22, R22, 0x10000, RZ ;  /* 0x0001000016167824 */ /* 0x010fe200078e00ff */
[----:B------:R-:W-:-:S03]  /*5dd0*/  CS2R R6, SRZ ;  /* 0x0000000000067805 */ /* 0x000fc6000001ff00 */
[----:B------:R-:W-:-:S06]  /*5de0*/  FMUL.FTZ R4, R22, 1 ;  /* 0x3f80000016047820 */ /* 0x000fcc0000410000 */
[----:B------:R-:W0:Y:S02]  /*5df0*/  F2F.F64.F32 R4, R4 ;  /* 0x0000000400047310 */ /* 0x000e240000201800 */
[----:B0-----:R0:W-:Y:S01]  /*5e00*/  STG.E.128 desc[UR36][R8.64], R4 ;  /* 0x0000000408007986 */ /* 0x0011e2000c101d24 */
[----:B------:R-:W-:Y:S05]  /*5e10*/  BRA `(.L_x_459) ;  /* 0x00000008006c7947 */ /* 0x000fea0003800000 */
.L_x_467:
[----:B------:R-:W-:-:S13]  /*5e20*/  ISETP.NE.AND P0, PT, R0, 0xf, PT ;  /* 0x0000000f0000780c */ /* 0x000fda0003f05270 */
[----:B------:R-:W-:Y:S05]  /*5e30*/  @!P0 BRA `(.L_x_469) ;  /* 0x0000000000b48947 */ /* 0x000fea0003800000 */
[----:B------:R-:W-:-:S13]  /*5e40*/  ISETP.NE.AND P0, PT, R0, 0x17, PT ;  /* 0x000000170000780c */ /* 0x000fda0003f05270 */
[----:B------:R-:W-:Y:S05]  /*5e50*/  @!P0 BRA `(.L_x_470) ;  /* 0x0000000000548947 */ /* 0x000fea0003800000 */
[----:B------:R-:W-:-:S13]  /*5e60*/  ISETP.NE.AND P0, PT, R0, 0x18, PT ;  /* 0x000000180000780c */ /* 0x000fda0003f05270 */
[----:B------:R-:W-:Y:S05]  /*5e70*/  @P0 BRA `(.L_x_458) ;  /* 0x0000000400f40947 */ /* 0x000fea0003800000 */
[----:B----4-:R-:W-:Y:S01]  /*5e80*/  IMAD.U32 R7, R22, 0x10000, RZ ;  /* 0x0001000016077824 */ /* 0x010fe200078e00ff */
        /* <DEDUP_REMOVED lines=14> */
.L_x_472:
[----:B------:R-:W-:Y:S05]  /*5f70*/  BSYNC B0 ;  /* 0x0000000000007941 */ /* 0x000fea0003800000 */
.L_x_471:
[----:B------:R-:W-:-:S05]  /*5f80*/  LOP3.LUT R5, R0, R5, RZ, 0xfc, !PT ;  /* 0x0000000500057212 */ /* 0x000fca00078efcff */
[----:B------:R0:W-:Y:S01]  /*5f90*/  STG.E.U8 desc[UR36][R8.64], R5 ;  /* 0x0000000508007986 */ /* 0x0001e2000c101124 */
[----:B------:R-:W-:Y:S05]  /*5fa0*/  BRA `(.L_x_459) ;  /* 0x0000000800087947 */ /* 0x000fea0003800000 */
.L_x_470:
[----:B----4-:R-:W-:Y:S01]  /*5fb0*/  IMAD.U32 R5, R22, 0x10000, RZ ;  /* 0x0001000016057824 */ /* 0x010fe200078e00ff */
        /* <DEDUP_REMOVED lines=12> */
.L_x_474:
[----:B------:R-:W-:Y:S01]  /*6080*/  IMAD.MOV.U32 R0, RZ, RZ, 0x7f ;  /* 0x0000007fff007424 */ /* 0x000fe200078e00ff */
[----:B------:R-:W-:-:S04]  /*6090*/  ISETP.GT.U32.AND P0, PT, R3, 0x7f800000, PT ;  /* 0x7f8000000300780c */ /* 0x000fc80003f04070 */
[----:B------:R-:W-:-:S09]  /*60a0*/  SEL R0, R0, 0x7c, P0 ;  /* 0x0000007c00007807 */ /* 0x000fd20000000000 */
.L_x_475:
[----:B------:R-:W-:Y:S05]  /*60b0*/  BSYNC B0 ;  /* 0x0000000000007941 */ /* 0x000fea0003800000 */
.L_x_473:
[----:B------:R-:W-:-:S04]  /*60c0*/  LOP3.LUT R3, R5, 0x80000000, RZ, 0xc0, !PT ;  /* 0x8000000005037812 */ /* 0x000fc800078ec0ff */
[----:B------:R-:W-:-:S04]  /*60d0*/  SHF.R.U32.HI R3, RZ, 0x18, R3 ;  /* 0x00000018ff037819 */ /* 0x000fc80000011603 */
[----:B------:R-:W-:-:S05]  /*60e0*/  LOP3.LUT R3, R0, R3, RZ, 0xfc, !PT ;  /* 0x0000000300037212 */ /* 0x000fca00078efcff */
[----:B------:R0:W-:Y:S01]  /*60f0*/  STG.E.U8 desc[UR36][R8.64], R3 ;  /* 0x0000000308007986 */ /* 0x0001e2000c101124 */
[----:B------:R-:W-:Y:S05]  /*6100*/  BRA `(.L_x_459) ;  /* 0x0000000400b07947 */ /* 0x000fea0003800000 */
.L_x_469:
[----:B----4-:R0:W-:Y:S01]  /*6110*/  STG.E.U16 desc[UR36][R8.64], R22 ;  /* 0x0000001608007986 */ /* 0x0101e2000c101524 */
[----:B------:R-:W-:Y:S05]  /*6120*/  BRA `(.L_x_459) ;  /* 0x0000000400a87947 */ /* 0x000fea0003800000 */
.L_x_466:
        /* <DEDUP_REMOVED lines=8> */
[----:B----4-:R-:W-:-:S06]  /*61b0*/  IMAD.U32 R3, R22, 0x10000, RZ ;  /* 0x0001000016037824 */ /* 0x010fcc00078e00ff */
[----:B------:R-:W0:Y:S02]  /*61c0*/  F2I.FTZ.U32.TRUNC.NTZ R3, R3 ;  /* 0x0000000300037305 */ /* 0x000e24000021f000 */
[----:B0-----:R0:W-:Y:S01]  /*61d0*/  STG.E.U16 desc[UR36][R8.64], R3 ;  /* 0x0000000308007986 */ /* 0x0011e2000c101524 */
[----:B------:R-:W-:Y:S05]  /*61e0*/  BRA `(.L_x_459) ;  /* 0x0000000400787947 */ /* 0x000fea0003800000 */
.L_x_478:
[----:B----4-:R-:W-:Y:S01]  /*61f0*/  IMAD.U32 R5, R22, 0x10000, RZ ;  /* 0x0001000016057824 */ /* 0x010fe200078e00ff */
        /* <DEDUP_REMOVED lines=16> */
.L_x_481:
[----:B------:R-:W-:-:S04]  /*6300*/  LOP3.LUT R3, R5, 0x80000000, RZ, 0xc0, !PT ;  /* 0x8000000005037812 */ /* 0x000fc800078ec0ff */
[----:B------:R-:W-:-:S04]  /*6310*/  SHF.R.U32.HI R3, RZ, 0x18, R3 ;  /* 0x00000018ff037819 */ /* 0x000fc80000011603 */
[----:B------:R-:W-:-:S04]  /*6320*/  LOP3.LUT R0, R0, R3, RZ, 0xfc, !PT ;  /* 0x0000000300007212 */ /* 0x000fc800078efcff */
[----:B------:R-:W-:-:S07]  /*6330*/  PRMT R4, R0, 0x7610, R4 ;  /* 0x0000761000047816 */ /* 0x000fce0000000004 */
.L_x_480:
[----:B------:R-:W-:Y:S05]  /*6340*/  BSYNC B0 ;  /* 0x0000000000007941 */ /* 0x000fea0003800000 */
.L_x_479:
[----:B------:R4:W-:Y:S01]  /*6350*/  STG.E.U8 desc[UR36][R8.64], R4 ;  /* 0x0000000408007986 */ /* 0x0009e2000c101124 */
[----:B------:R-:W-:Y:S05]  /*6360*/  BRA `(.L_x_459) ;  /* 0x0000000400187947 */ /* 0x000fea0003800000 */
.L_x_477:
        /* <DEDUP_REMOVED lines=17> */
.L_x_484:
[----:B------:R-:W-:-:S04]  /*6480*/  LOP3.LUT R3, R5, 0x80000000, RZ, 0xc0, !PT ;  /* 0x8000000005037812 */ /* 0x000fc800078ec0ff */
[----:B------:R-:W-:-:S04]  /*6490*/  SHF.R.U32.HI R3, RZ, 0x18, R3 ;  /* 0x00000018ff037819 */ /* 0x000fc80000011603 */
[----:B------:R-:W-:-:S04]  /*64a0*/  LOP3.LUT R0, R0, R3, RZ, 0xfc, !PT ;  /* 0x0000000300007212 */ /* 0x000fc800078efcff */
[----:B------:R-:W-:-:S07]  /*64b0*/  PRMT R4, R0, 0x7610, R4 ;  /* 0x0000761000047816 */ /* 0x000fce0000000004 */
.L_x_483:
[----:B------:R-:W-:Y:S05]  /*64c0*/  BSYNC B0 ;  /* 0x0000000000007941 */ /* 0x000fea0003800000 */
.L_x_482:
[----:B------:R0:W-:Y:S01]  /*64d0*/  STG.E.U8 desc[UR36][R8.64], R4 ;  /* 0x0000000408007986 */ /* 0x0001e2000c101124 */
[----:B------:R-:W-:Y:S05]  /*64e0*/  BRA `(.L_x_459) ;  /* 0x0000000000b87947 */ /* 0x000fea0003800000 */
.L_x_476:
[----:B------:R-:W-:-:S13]  /*64f0*/  ISETP.NE.AND P0, PT, R0, 0x1c, PT ;  /* 0x0000001c0000780c */ /* 0x000fda0003f05270 */
[----:B------:R-:W-:Y:S05]  /*6500*/  @!P0 BRA `(.L_x_485) ;  /* 0x0000000000a48947 */ /* 0x000fea0003800000 */
[----:B------:R-:W-:-:S13]  /*6510*/  ISETP.NE.AND P0, PT, R0, 0x1d, PT ;  /* 0x0000001d0000780c */ /* 0x000fda0003f05270 */
[----:B------:R-:W-:Y:S05]  /*6520*/  @!P0 BRA `(.L_x_486) ;  /* 0x00000000008c8947 */ /* 0x000fea0003800000 */
[----:B------:R-:W-:-:S13]  /*6530*/  ISETP.NE.AND P0, PT, R0, 0x2c, PT ;  /* 0x0000002c0000780c */ /* 0x000fda0003f05270 */
[----:B------:R-:W-:Y:S05]  /*6540*/  @P0 BRA `(.L_x_458) ;  /* 0x0000000000400947 */ /* 0x000fea0003800000 */
[----:B----4-:R-:W-:-:S05]  /*6550*/  IMAD.U32 R22, R22, 0x10000, RZ ;  /* 0x0001000016167824 */ /* 0x010fca00078e00ff */
        /* <DEDUP_REMOVED lines=15> */
.L_x_458:
        /* <DEDUP_REMOVED lines=16> */
.L_x_487:
[----:B------:R-:W-:Y:S05]  /*6750*/  BRA `(.L_x_459) ;  /* 0x00000000001c7947 */ /* 0x000fea0003800000 */
.L_x_486:
[----:B----4-:R-:W-:-:S06]  /*6760*/  IMAD.U32 R4, R22, 0x10000, RZ ;  /* 0x0001000016047824 */ /* 0x010fcc00078e00ff */
[----:B------:R-:W0:Y:S02]  /*6770*/  F2I.U64.TRUNC R4, R4 ;  /* 0x0000000400047311 */ /* 0x000e24000020d800 */
[----:B0-----:R2:W-:Y:S01]  /*6780*/  STG.E.64 desc[UR36][R8.64], R4 ;  /* 0x0000000408007986 */ /* 0x0015e2000c101b24 */
[----:B------:R-:W-:Y:S05]  /*6790*/  BRA `(.L_x_459) ;  /* 0x00000000000c7947 */ /* 0x000fea0003800000 */
.L_x_485:
[----:B----4-:R-:W-:-:S04]  /*67a0*/  IMAD.U32 R22, R22, 0x10000, RZ ;  /* 0x0001000016167824 */ /* 0x010fc800078e00ff */
[----:B------:R-:W0:Y:S02]  /*67b0*/  F2I.FTZ.U32.TRUNC.NTZ R3, R22 ;  /* 0x0000001600037305 */ /* 0x000e24000021f000 */
[----:B0-----:R0:W-:Y:S02]  /*67c0*/  STG.E desc[UR36][R8.64], R3 ;  /* 0x0000000308007986 */ /* 0x0011e4000c101924 */
.L_x_459:
[----:B------:R-:W-:-:S05]  /*67d0*/  VIADD R25, R25, 0x80 ;  /* 0x0000008019197836 */ /* 0x000fca0000000000 */
[----:B------:R-:W-:-:S13]  /*67e0*/  ISETP.GE.AND P0, PT, R25, R16, PT ;  /* 0x000000101900720c */ /* 0x000fda0003f06270 */
[----:B------:R-:W-:Y:S05]  /*67f0*/  @P0 BRA `(.L_x_453) ;  /* 0x0000000c00f00947 */ /* 0x000fea0003800000 */
[----:B012-4-:R-:W0:Y:S01]  /*6800*/  LDC.64 R8, c[0x0][0x218] ;  /* 0x00008600ff087b82 */ /* 0x017e220000000a00 */
        /* <DEDUP_REMOVED lines=17> */
[----:B------:R-:W-:-:S06]  /*6920*/  IMAD.U32 R17, R17, 0x10000, RZ ;  /* 0x0001000011117824 */ /* 0x000fcc00078e00ff */
[----:B------:R-:W0:Y:S02]  /*6930*/  F2I.FTZ.TRUNC.NTZ R17, R17 ;  /* 0x0000001100117305 */ /* 0x000e24000021f100 */
[----:B0-----:R0:W-:Y:S01]  /*6940*/  STG.E.U8 desc[UR36][R8.64], R17 ;  /* 0x0000001108007986 */ /* 0x0011e2000c101124 */
[----:B------:R-:W-:Y:S05]  /*6950*/  BRA `(.L_x_493) ;  /* 0x0000000c00947947 */ /* 0x000fea0003800000 */
.L_x_491:
[----:B------:R-:W-:-:S06]  /*6960*/  IMAD.U32 R5, R17, 0x10000, RZ ;  /* 0x0001000011057824 */ /* 0x000fcc00078e00ff */
[----:B------:R-:W0:Y:S02]  /*6970*/  F2I.S64.TRUNC R4, R5 ;  /* 0x0000000500047311 */ /* 0x000e24000020d900 */
[----:B0-----:R4:W-:Y:S01]  /*6980*/  STG.E.U8 desc[UR36][R8.64], R4 ;  /* 0x0000000408007986 */ /* 0x0019e2000c101124 */
[----:B------:R-:W-:Y:S05]  /*6990*/  BRA `(.L_x_493) ;  /* 0x0000000c00847947 */ /* 0x000fea0003800000 */
.L_x_490:
        /* <DEDUP_REMOVED lines=10> */
.L_x_495:
[----:B------:R-:W-:-:S06]  /*6a40*/  IMAD.U32 R17, R17, 0x10000, RZ ;  /* 0x0001000011117824 */ /* 0x000fcc00078e00ff */
[----:B------:R-:W0:Y:S02]  /*6a50*/  F2I.FTZ.TRUNC.NTZ R17, R17 ;  /* 0x0000001100117305 */ /* 0x000e24000021f100 */
[----:B0-----:R2:W-:Y:S01]  /*6a60*/  STG.E desc[UR36][R8.64], R17 ;  /* 0x0000001108007986 */ /* 0x0015e2000c101924 */
[----:B------:R-:W-:Y:S05]  /*6a70*/  BRA `(.L_x_493) ;  /* 0x0000000c004c7947 */ /* 0x000fea0003800000 */
.L_x_494:
[----:B------:R-:W-:-:S06]  /*6a80*/  IMAD.U32 R17, R17, 0x10000, RZ ;  /* 0x0001000011117824 */ /* 0x000fcc00078e00ff */
[----:B------:R-:W0:Y:S02]  /*6a90*/  F2I.FTZ.TRUNC.NTZ R17, R17 ;  /* 0x0000001100117305 */ /* 0x000e24000021f100 */
[----:B0-----:R0:W-:Y:S01]  /*6aa0*/  STG.E.U16 desc[UR36][R8.64], R17 ;  /* 0x0000001108007986 */ /* 0x0011e2000c101524 */
[----:B------:R-:W-:Y:S05]  /*6ab0*/  BRA `(.L_x_493) ;  /* 0x0000000c003c7947 */ /* 0x000fea0003800000 */
.L_x_489:
        /* <DEDUP_REMOVED lines=9> */
.L_x_497:
[----:B------:R-:W-:-:S05]  /*6b50*/  IMAD.U32 R0, R17, 0x10000, RZ ;  /* 0x0001000011007824 */ /* 0x000fca00078e00ff */
[----:B------:R-:W-:-:S05]  /*6b60*/  F2FP.F16.F32.PACK_AB R0, RZ, R0 ;  /* 0x00000000ff00723e */ /* 0x000fca00000000ff */
[----:B------:R0:W-:Y:S01]  /*6b70*/  STG.E.U16 desc[UR36][R8.64], R0 ;  /* 0x0000000008007986 */ /* 0x0001e2000c101524 */
[----:B------:R-:W-:Y:S05]  /*6b80*/  BRA `(.L_x_493) ;  /* 0x0000000c00087947 */ /* 0x000fea0003800000 */
.L_x_496:
        /* <DEDUP_REMOVED lines=10> */
.L_x_499:
[----:B------:R-:W-:-:S05]  /*6c30*/  IMAD.U32 R17, R17, 0x10000, RZ ;  /* 0x0001000011117824 */ /* 0x000fca00078e00ff */
[----:B------:R-:W-:-:S04]  /*6c40*/  F2FP.F16.F32.PACK_AB R3, RZ, R17 ;  /* 0x00000011ff03723e */ /* 0x000fc800000000ff */
[----:B------:R-:W-:-:S05]  /*6c50*/  PRMT R3, R3, 0x5410, RZ ;  /* 0x0000541003037816 */ /* 0x000fca00000000ff */
[----:B------:R0:W-:Y:S01]  /*6c60*/  STG.E desc[UR36][R8.64], R3 ;  /* 0x0000000308007986 */ /* 0x0001e2000c101924 */
[----:B------:R-:W-:Y:S05]  /*6c70*/  BRA `(.L_x_493) ;  /* 0x0000000800cc7947 */ /* 0x000fea0003800000 */
.L_x_498:
[----:B------:R-:W-:-:S04]  /*6c80*/  IMAD.U32 R4, R17, 0x10000, RZ ;  /* 0x0001000011047824 */ /* 0x000fc800078e00ff */
[----:B------:R-:W-:-:S06]  /*6c90*/  FMUL.FTZ R4, R4, 1 ;  /* 0x3f80000004047820 */ /* 0x000fcc0000410000 */
[----:B------:R-:W0:Y:S02]  /*6ca0*/  F2F.F64.F32 R4, R4 ;  /* 0x0000000400047310 */ /* 0x000e240000201800 */
[----:B0-----:R0:W-:Y:S01]  /*6cb0*/  STG.E.64 desc[UR36][R8.64], R4 ;  /* 0x0000000408007986 */ /* 0x0011e2000c101b24 */
[----:B------:R-:W-:Y:S05]  /*6cc0*/  BRA `(.L_x_493) ;  /* 0x0000000800b87947 */ /* 0x000fea0003800000 */
.L_x_488:
        /* <DEDUP_REMOVED lines=13> */
.L_x_502:
[----:B------:R-:W-:Y:S01]  /*6da0*/  IMAD.U32 R17, R17, 0x10000, RZ ;  /* 0x0001000011117824 */ /* 0x000fe200078e00ff */
[----:B------:R-:W-:-:S03]  /*6db0*/  CS2R R6, SRZ ;  /* 0x0000000000067805 */ /* 0x000fc6000001ff00 */
[----:B------:R-:W-:-:S06]  /*6dc0*/  FMUL.FTZ R4, R17, 1 ;  /* 0x3f80000011047820 */ /* 0x000fcc0000410000 */
[----:B------:R-:W0:Y:S02]  /*6dd0*/  F2F.F64.F32 R4, R4 ;  /* 0x0000000400047310 */ /* 0x000e240000201800 */
[----:B0-----:R0:W-:Y:S01]  /*6de0*/  STG.E.128 desc[UR36][R8.64], R4 ;  /* 0x0000000408007986 */ /* 0x0011e2000c101d24 */
[----:B------:R-:W-:Y:S05]  /*6df0*/  BRA `(.L_x_493) ;  /* 0x00000008006c7947 */ /* 0x000fea0003800000 */
.L_x_501:
        /* <DEDUP_REMOVED lines=21> */
.L_x_506:
[----:B------:R-:W-:Y:S05]  /*6f50*/  BSYNC B0 ;  /* 0x0000000000007941 */ /* 0x000fea0003800000 */
.L_x_505:
[----:B------:R-:W-:-:S05]  /*6f60*/  LOP3.LUT R5, R0, R5, RZ, 0xfc, !PT ;  /* 0x0000000500057212 */ /* 0x000fca00078efcff */
[----:B------:R0:W-:Y:S01]  /*6f70*/  STG.E.U8 desc[UR36][R8.64], R5 ;  /* 0x0000000508007986 */ /* 0x0001e2000c101124 */
[----:B------:R-:W-:Y:S05]  /*6f80*/  BRA `(.L_x_493) ;  /* 0x0000000800087947 */ /* 0x000fea0003800000 */
.L_x_504:
        /* <DEDUP_REMOVED lines=13> */
.L_x_508:
[----:B------:R-:W-:Y:S01]  /*7060*/  IMAD.MOV.U32 R0, RZ, RZ, 0x7f ;  /* 0x0000007fff007424 */ /* 0x000fe200078e00ff */
[----:B------:R-:W-:-:S04]  /*7070*/  ISETP.GT.U32.AND P0, PT, R3, 0x7f800000, PT ;  /* 0x7f8000000300780c */ /* 0x000fc80003f04070 */
[----:B------:R-:W-:-:S09]  /*7080*/  SEL R0, R0, 0x7c, P0 ;  /* 0x0000007c00007807 */ /* 0x000fd20000000000 */
.L_x_509:
[----:B------:R-:W-:Y:S05]  /*7090*/  BSYNC B0 ;  /* 0x0000000000007941 */ /* 0x000fea0003800000 */
.L_x_507:
[----:B------:R-:W-:-:S04]  /*70a0*/  LOP3.LUT R3, R17, 0x80000000, RZ, 0xc0, !PT ;  /* 0x8000000011037812 */ /* 0x000fc800078ec0ff */
[----:B------:R-:W-:-:S04]  /*70b0*/  SHF.R.U32.HI R3, RZ, 0x18, R3 ;  /* 0x00000018ff037819 */ /* 0x000fc80000011603 */
[----:B------:R-:W-:-:S05]  /*70c0*/  LOP3.LUT R3, R0, R3, RZ, 0xfc, !PT ;  /* 0x0000000300037212 */ /* 0x000fca00078efcff */
[----:B------:R0:W-:Y:S01]  /*70d0*/  STG.E.U8 desc[UR36][R8.64], R3 ;  /* 0x0000000308007986 */ /* 0x0001e2000c101124 */
[----:B------:R-:W-:Y:S05]  /*70e0*/  BRA `(.L_x_493) ;  /* 0x0000000400b07947 */ /* 0x000fea0003800000 */
.L_x_503:
[----:B------:R0:W-:Y:S01]  /*70f0*/  STG.E.U16 desc[UR36][R8.64], R17 ;  /* 0x0000001108007986 */ /* 0x0001e2000c101524 */
[----:B------:R-:W-:Y:S05]  /*7100*/  BRA `(.L_x_493) ;  /* 0x0000000400a87947 */ /* 0x000fea0003800000 */
.L_x_500:
        /* <DEDUP_REMOVED lines=12> */
.L_x_512:
        /* <DEDUP_REMOVED lines=17> */
.L_x_515:
[----:B------:R-:W-:-:S04]  /*72e0*/  LOP3.LUT R3, R17, 0x80000000, RZ, 0xc0, !PT ;  /* 0x8000000011037812 */ /* 0x000fc800078ec0ff */
[----:B------:R-:W-:-:S04]  /*72f0*/  SHF.R.U32.HI R3, RZ, 0x18, R3 ;  /* 0x00000018ff037819 */ /* 0x000fc80000011603 */
[----:B------:R-:W-:-:S04]  /*7300*/  LOP3.LUT R0, R0, R3, RZ, 0xfc, !PT ;  /* 0x0000000300007212 */ /* 0x000fc800078efcff */
[----:B------:R-:W-:-:S07]  /*7310*/  PRMT R4, R0, 0x7610, R4 ;  /* 0x0000761000047816 */ /* 0x000fce0000000004 */
.L_x_514:
[----:B------:R-:W-:Y:S05]  /*7320*/  BSYNC B0 ;  /* 0x0000000000007941 */ /* 0x000fea0003800000 */
.L_x_513:
[----:B------:R0:W-:Y:S01]  /*7330*/  STG.E.U8 desc[UR36][R8.64], R4 ;  /* 0x0000000408007986 */ /* 0x0001e2000c101124 */
[----:B------:R-:W-:Y:S05]  /*7340*/  BRA `(.L_x_493) ;  /* 0x0000000400187947 */ /* 0x000fea0003800000 */
.L_x_511:
        /* <DEDUP_REMOVED lines=17> */
.L_x_518:
[----:B------:R-:W-:-:S04]  /*7460*/  LOP3.LUT R3, R17, 0x80000000, RZ, 0xc0, !PT ;  /* 0x8000000011037812 */ /* 0x000fc800078ec0ff */
[----:B------:R-:W-:-:S04]  /*7470*/  SHF.R.U32.HI R3, RZ, 0x18, R3 ;  /* 0x00000018ff037819 */ /* 0x000fc80000011603 */
[----:B------:R-:W-:-:S04]  /*7480*/  LOP3.LUT R0, R0, R3, RZ, 0xfc, !PT ;  /* 0x0000000300007212 */ /* 0x000fc800078efcff */
[----:B------:R-:W-:-:S07]  /*7490*/  PRMT R4, R0, 0x7610, R4 ;  /* 0x0000761000047816 */ /* 0x000fce0000000004 */
.L_x_517:
[----:B------:R-:W-:Y:S05]  /*74a0*/  BSYNC B0 ;  /* 0x0000000000007941 */ /* 0x000fea0003800000 */
.L_x_516:
[----:B------:R0:W-:Y:S01]  /*74b0*/  STG.E.U8 desc[UR36][R8.64], R4 ;  /* 0x0000000408007986 */ /* 0x0001e2000c101124 */
[----:B------:R-:W-:Y:S05]  /*74c0*/  BRA `(.L_x_493) ;  /* 0x0000000000b87947 */ /* 0x000fea0003800000 */
.L_x_510:
        /* <DEDUP_REMOVED lines=22> */
.L_x_492:
        /* <DEDUP_REMOVED lines=15> */
[----:B0--3--:R-:W-:Y:S05]  /*7720*/  CALL.ABS.NOINC R14 ;  /* 0x000000000e007343 */ /* 0x009fea0003c00000 */
.L_x_521:
[----:B------:R-:W-:Y:S05]  /*7730*/  BRA `(.L_x_493) ;  /* 0x00000000001c7947 */ /* 0x000fea0003800000 */
.L_x_520:
[----:B------:R-:W-:-:S06]  /*7740*/  IMAD.U32 R4, R17, 0x10000, RZ ;  /* 0x0001000011047824 */ /* 0x000fcc00078e00ff */
[----:B------:R-:W0:Y:S02]  /*7750*/  F2I.U64.TRUNC R4, R4 ;  /* 0x0000000400047311 */ /* 0x000e24000020d800 */
[----:B0-----:R0:W-:Y:S01]  /*7760*/  STG.E.64 desc[UR36][R8.64], R4 ;  /* 0x0000000408007986 */ /* 0x0011e2000c101b24 */
[----:B------:R-:W-:Y:S05]  /*7770*/  BRA `(.L_x_493) ;  /* 0x00000000000c7947 */ /* 0x000fea0003800000 */
.L_x_519:
[----:B------:R-:W-:-:S06]  /*7780*/  IMAD.U32 R17, R17, 0x10000, RZ ;  /* 0x0001000011117824 */ /* 0x000fcc00078e00ff */
[----:B------:R-:W0:Y:S02]  /*7790*/  F2I.FTZ.U32.TRUNC.NTZ R17, R17 ;  /* 0x0000001100117305 */ /* 0x000e24000021f000 */
[----:B0-----:R0:W-:Y:S02]  /*77a0*/  STG.E desc[UR36][R8.64], R17 ;  /* 0x0000001108007986 */ /* 0x0011e4000c101924 */
.L_x_493:
[----:B------:R-:W-:-:S07]  /*77b0*/  VIADD R25, R25, 0x80 ;  /* 0x0000008019197836 */ /* 0x000fce0000000000 */
.L_x_453:
[----:B------:R-:W-:Y:S05]  /*77c0*/  BSYNC B6 ;  /* 0x0000000000067941 */ /* 0x000fea0003800000 */
.L_x_452:
[----:B------:R-:W-:-:S13]  /*77d0*/  ISETP.GE.AND P0, PT, R25, R16, PT ;  /* 0x000000101900720c */ /* 0x000fda0003f06270 */
[----:B------:R-:W-:Y:S05]  /*77e0*/  @P0 EXIT ;  /* 0x000000000000094d */ /* 0x000fea0003800000 */
[----:B012-4-:R-:W0:Y:S01]  /*77f0*/  LDC.64 R4, c[0x0][0x218] ;  /* 0x00008600ff047b82 */ /* 0x017e220000000a00 */
        /* <DEDUP_REMOVED lines=16> */
[----:B---3--:R-:W-:-:S06]  /*7900*/  IMAD.U32 R19, R19, 0x10000, RZ ;  /* 0x0001000013137824 */ /* 0x008fcc00078e00ff */
[----:B------:R-:W0:Y:S02]  /*7910*/  F2I.FTZ.TRUNC.NTZ R19, R19 ;  /* 0x0000001300137305 */ /* 0x000e24000021f100 */
[----:B0-----:R-:W-:Y:S01]  /*7920*/  STG.E.U8 desc[UR36][R2.64], R19 ;  /* 0x0000001302007986 */ /* 0x001fe2000c101124 */
[----:B------:R-:W-:Y:S05]  /*7930*/  EXIT ;  /* 0x000000000000794d */ /* 0x000fea0003800000 */
.L_x_525:
[----:B---3--:R-:W-:-:S06]  /*7940*/  IMAD.U32 R5, R19, 0x10000, RZ ;  /* 0x0001000013057824 */ /* 0x008fcc00078e00ff */
[----:B------:R-:W0:Y:S02]  /*7950*/  F2I.S64.TRUNC R4, R5 ;  /* 0x0000000500047311 */ /* 0x000e24000020d900 */
[----:B0-----:R-:W-:Y:S01]  /*7960*/  STG.E.U8 desc[UR36][R2.64], R4 ;  /* 0x0000000402007986 */ /* 0x001fe2000c101124 */
[----:B------:R-:W-:Y:S05]  /*7970*/  EXIT ;  /* 0x000000000000794d */ /* 0x000fea0003800000 */
.L_x_524:
[----:B------:R-:W-:-:S13]  /*7980*/  ISETP.NE.AND P0, PT, R0, 0x2, PT ;  /* 0x000000020000780c */ /* 0x000fda0003f05270 */
[----:B------:R-:W-:Y:S05]  /*7990*/  @!P0 BRA `(.L_x_527) ;  /* 0x0000000000308947 */ /* 0x000fea0003800000 */
[----:B------:R-:W-:-:S13]  /*79a0*/  ISETP.NE.AND P0, PT, R0, 0x3, PT ;  /* 0x000000030000780c */ /* 0x000fda0003f05270 */
[----:B------:R-:W-:Y:S05]  /*79b0*/  @!P0 BRA `(.L_x_528) ;  /* 0x0000000000188947 */ /* 0x000fea0003800000 */
[----:B------:R-:W-:-:S13]  /*79c0*/  ISETP.NE.AND P0, PT, R0, 0x4, PT ;  /* 0x000000040000780c */ /* 0x000fda0003f05270 */
[----:B------:R-:W-:Y:S05]  /*79d0*/  @P0 BRA `(.L_x_526) ;  /* 0x0000000c000c0947 */ /* 0x000fea0003800000 */
[----:B---3--:R-:W-:-:S06]  /*79e0*/  IMAD.U32 R4, R19, 0x10000, RZ ;  /* 0x0001000013047824 */ /* 0x008fcc00078e00ff */
[----:B------:R-:W0:Y:S02]  /*79f0*/  F2I.S64.TRUNC R4, R4 ;  /* 0x0000000400047311 */ /* 0x000e24000020d900 */
[----:B0-----:R-:W-:Y:S01]  /*7a00*/  STG.E.64 desc[UR36][R2.64], R4 ;  /* 0x0000000402007986 */ /* 0x001fe2000c101b24 */
[----:B------:R-:W-:Y:S05]  /*7a10*/  EXIT ;  /* 0x000000000000794d */ /* 0x000fea0003800000 */
.L_x_528:
[----:B---3--:R-:W-:-:S06]  /*7a20*/  IMAD.U32 R19, R19, 0x10000, RZ ;  /* 0x0001000013137824 */ /* 0x008fcc00078e00ff */
[----:B------:R-:W0:Y:S02]  /*7a30*/  F2I.FTZ.TRUNC.NTZ R19, R19 ;  /* 0x0000001300137305 */ /* 0x000e24000021f100 */
[----:B0-----:R-:W-:Y:S01]  /*7a40*/  STG.E desc[UR36][R2.64], R19 ;  /* 0x0000001302007986 */ /* 0x001fe2000c101924 */
[----:B------:R-:W-:Y:S05]  /*7a50*/  EXIT ;  /* 0x000000000000794d */ /* 0x000fea0003800000 */
.L_x_527:
[----:B---3--:R-:W-:-:S06]  /*7a60*/  IMAD.U32 R19, R19, 0x10000, RZ ;  /* 0x0001000013137824 */ /* 0x008fcc00078e00ff */
[----:B------:R-:W0:Y:S02]  /*7a70*/  F2I.FTZ.TRUNC.NTZ R19, R19 ;  /* 0x0000001300137305 */ /* 0x000e24000021f100 */
[----:B0-----:R-:W-:Y:S01]  /*7a80*/  STG.E.U16 desc[UR36][R2.64], R19 ;  /* 0x0000001302007986 */ /* 0x001fe2000c101524 */
[----:B------:R-:W-:Y:S05]  /*7a90*/  EXIT ;  /* 0x000000000000794d */ /* 0x000fea0003800000 */
.L_x_523:
[----:B------:R-:W-:-:S13]  /*7aa0*/  ISETP.GT.AND P0, PT, R0, 0x6, PT ;  /* 0x000000060000780c */ /* 0x000fda0003f04270 */
[----:B------:R-:W-:Y:S05]  /*7ab0*/  @P0 BRA `(.L_x_529) ;  /* 0x00000000002c0947 */ /* 0x000fea0003800000 */
[----:B------:R-:W-:-:S13]  /*7ac0*/  ISETP.NE.AND P0, PT, R0, 0x5, PT ;  /* 0x000000050000780c */ /* 0x000fda0003f05270 */
[----:B------:R-:W-:Y:S05]  /*7ad0*/  @!P0 BRA `(.L_x_530) ;  /* 0x0000000000148947 */ /* 0x000fea0003800000 */
[----:B------:R-:W-:-:S13]  /*7ae0*/  ISETP.NE.AND P0, PT, R0, 0x6, PT ;  /* 0x000000060000780c */ /* 0x000fda0003f05270 */
[----:B------:R-:W-:Y:S05]  /*7af0*/  @P0 BRA `(.L_x_526) ;  /* 0x0000000800c40947 */ /* 0x000fea0003800000 */
[----:B---3--:R-:W-:-:S05]  /*7b00*/  IMAD.U32 R19, R19, 0x10000, RZ ;  /* 0x0001000013137824 */ /* 0x008fca00078e00ff */
[----:B------:R-:W-:Y:S01]  /*7b10*/  STG.E desc[UR36][R2.64], R19 ;  /* 0x0000001302007986 */ /* 0x000fe2000c101924 */
[----:B------:R-:W-:Y:S05]  /*7b20*/  EXIT ;  /* 0x000000000000794d */ /* 0x000fea0003800000 */
.L_x_530:
[----:B---3--:R-:W-:-:S05]  /*7b30*/  IMAD.U32 R0, R19, 0x10000, RZ ;  /* 0x0001000013007824 */ /* 0x008fca00078e00ff */
[----:B------:R-:W-:-:S05]  /*7b40*/  F2FP.F16.F32.PACK_AB R0, RZ, R0 ;  /* 0x00000000ff00723e */ /* 0x000fca00000000ff */
[----:B------:R-:W-:Y:S01]  /*7b50*/  STG.E.U16 desc[UR36][R2.64], R0 ;  /* 0x0000000002007986 */ /* 0x000fe2000c101524 */
[----:B------:R-:W-:Y:S05]  /*7b60*/  EXIT ;  /* 0x000000000000794d */ /* 0x000fea0003800000 */
.L_x_529:
[----:B------:R-:W-:-:S13]  /*7b70*/  ISETP.NE.AND P0, PT, R0, 0x7, PT ;  /* 0x000000070000780c */ /* 0x000fda0003f05270 */
[----:B------:R-:W-:Y:S05]  /*7b80*/  @!P0 BRA `(.L_x_531) ;  /* 0x0000000000348947 */ /* 0x000fea0003800000 */
[----:B------:R-:W-:-:S13]  /*7b90*/  ISETP.NE.AND P0, PT, R0, 0x8, PT ;  /* 0x000000080000780c */ /* 0x000fda0003f05270 */
[----:B------:R-:W-:Y:S05]  /*7ba0*/  @!P0 BRA `(.L_x_532) ;  /* 0x0000000000188947 */ /* 0x000fea0003800000 */
[----:B------:R-:W-:-:S13]  /*7bb0*/  ISETP.NE.AND P0, PT, R0, 0x9, PT ;  /* 0x000000090000780c */ /* 0x000fda0003f05270 */
[----:B------:R-:W-:Y:S05]  /*7bc0*/  @P0 BRA `(.L_x_526) ;  /* 0x0000000800900947 */ /* 0x000fea0003800000 */
[----:B---3--:R-:W-:Y:S02]  /*7bd0*/  IMAD.U32 R4, R19, 0x10000, RZ ;  /* 0x0001000013047824 */ /* 0x008fe400078e00ff */
[----:B------:R-:W-:-:S05]  /*7be0*/  IMAD.MOV.U32 R5, RZ, RZ, RZ ;  /* 0x000000ffff057224 */ /* 0x000fca00078e00ff */
[----:B------:R-:W-:Y:S01]  /*7bf0*/  STG.E.64 desc[UR36][R2.64], R4 ;  /* 0x0000000402007986 */ /* 0x000fe2000c101b24 */
[----:B------:R-:W-:Y:S05]  /*7c00*/  EXIT ;  /* 0x000000000000794d */ /* 0x000fea0003800000 */
.L_x_532:
[----:B---3--:R-:W-:-:S05]  /*7c10*/  IMAD.U32 R19, R19, 0x10000, RZ ;  /* 0x0001000013137824 */ /* 0x008fca00078e00ff */
[----:B------:R-:W-:-:S04]  /*7c20*/  F2FP.F16.F32.PACK_AB R5, RZ, R19 ;  /* 0x00000013ff05723e */ /* 0x000fc800000000ff */
[----:B------:R-:W-:-:S05]  /*7c30*/  PRMT R5, R5, 0x5410, RZ ;  /* 0x0000541005057816 */ /* 0x000fca00000000ff */
[----:B------:R-:W-:Y:S01]  /*7c40*/  STG.E desc[UR36][R2.64], R5 ;  /* 0x0000000502007986 */ /* 0x000fe2000c101924 */
[----:B------:R-:W-:Y:S05]  /*7c50*/  EXIT ;  /* 0x000000000000794d */ /* 0x000fea0003800000 */
.L_x_531:
[----:B---3--:R-:W-:-:S04]  /*7c60*/  IMAD.U32 R4, R19, 0x10000, RZ ;  /* 0x0001000013047824 */ /* 0x008fc800078e00ff */
[----:B------:R-:W-:-:S06]  /*7c70*/  FMUL.FTZ R4, R4, 1 ;  /* 0x3f80000004047820 */ /* 0x000fcc0000410000 */
[----:B------:R-:W0:Y:S02]  /*7c80*/  F2F.F64.F32 R4, R4 ;  /* 0x0000000400047310 */ /* 0x000e240000201800 */
[----:B0-----:R-:W-:Y:S01]  /*7c90*/  STG.E.64 desc[UR36][R2.64], R4 ;  /* 0x0000000402007986 */ /* 0x001fe2000c101b24 */
[----:B------:R-:W-:Y:S05]  /*7ca0*/  EXIT ;  /* 0x000000000000794d */ /* 0x000fea0003800000 */
.L_x_522:
        /* <DEDUP_REMOVED lines=8> */
[----:B---3--:R-:W-:-:S05]  /*7d30*/  IMAD.U32 R19, R19, 0x10000, RZ ;  /* 0x0001000013137824 */ /* 0x008fca00078e00ff */
[----:B------:R-:W-:-:S04]  /*7d40*/  FSETP.NEU.FTZ.AND P0, PT, R19, RZ, PT ;  /* 0x000000ff1300720b */ /* 0x000fc80003f1d000 */
[----:B------:R-:W-:-:S05]  /*7d50*/  SEL R5, RZ, 0x1, !P0 ;  /* 0x00000001ff057807 */ /* 0x000fca0004000000 */
[----:B------:R-:W-:Y:S01]  /*7d60*/  STG.E.U8 desc[UR36][R2.64], R5 ;  /* 0x0000000502007986 */ /* 0x000fe2000c101124 */
[----:B------:R-:W-:Y:S05]  /*7d70*/  EXIT ;  /* 0x000000000000794d */ /* 0x000fea0003800000 */
.L_x_535:
[----:B---3--:R-:W-:Y:S01]  /*7d80*/  IMAD.U32 R19, R19, 0x10000, RZ ;  /* 0x0001000013137824 */ /* 0x008fe200078e00ff */
[----:B------:R-:W-:-:S03]  /*7d90*/  CS2R R6, SRZ ;  /* 0x0000000000067805 */ /* 0x000fc6000001ff00 */
[----:B------:R-:W-:-:S06]  /*7da0*/  FMUL.FTZ R4, R19, 1 ;  /* 0x3f80000013047820 */ /* 0x000fcc0000410000 */
[----:B------:R-:W0:Y:S02]  /*7db0*/  F2F.F64.F32 R4, R4 ;  /* 0x0000000400047310 */ /* 0x000e240000201800 */
[----:B0-----:R-:W-:Y:S01]  /*7dc0*/  STG.E.128 desc[UR36][R2.64], R4 ;  /* 0x0000000402007986 */ /* 0x001fe2000c101d24 */
[----:B------:R-:W-:Y:S05]  /*7dd0*/  EXIT ;  /* 0x000000000000794d */ /* 0x000fea0003800000 */
.L_x_534:
[----:B------:R-:W-:-:S13]  /*7de0*/  ISETP.NE.AND P0, PT, R0, 0xf, PT ;  /* 0x0000000f0000780c */ /* 0x000fda0003f05270 */
[----:B------:R-:W-:Y:S05]  /*7df0*/  @!P0 BRA `(.L_x_536) ;  /* 0x0000000000b48947 */ /* 0x000fea0003800000 */
[----:B------:R-:W-:-:S13]  /*7e00*/  ISETP.NE.AND P0, PT, R0, 0x17, PT ;  /* 0x000000170000780c */ /* 0x000fda0003f05270 */
[----:B------:R-:W-:Y:S05]  /*7e10*/  @!P0 BRA `(.L_x_537) ;  /* 0x0000000000548947 */ /* 0x000fea0003800000 */
[----:B------:R-:W-:-:S13]  /*7e20*/  ISETP.NE.AND P0, PT, R0, 0x18, PT ;  /* 0x000000180000780c */ /* 0x000fda0003f05270 */
[----:B------:R-:W-:Y:S05]  /*7e30*/  @P0 BRA `(.L_x_526) ;  /* 0x0000000400f40947 */ /* 0x000fea0003800000 */
[----:B---3--:R-:W-:Y:S01]  /*7e40*/  IMAD.U32 R19, R19, 0x10000, RZ ;  /* 0x0001000013137824 */ /* 0x008fe200078e00ff */
        /* <DEDUP_REMOVED lines=14> */
.L_x_539:
[----:B------:R-:W-:Y:S05]  /*7f30*/  BSYNC B0 ;  /* 0x0000000000007941 */ /* 0x000fea0003800000 */
.L_x_538:
[----:B------:R-:W-:-:S05]  /*7f40*/  LOP3.LUT R5, R0, R5, RZ, 0xfc, !PT ;  /* 0x0000000500057212 */ /* 0x000fca00078efcff */
[----:B------:R-:W-:Y:S01]  /*7f50*/  STG.E.U8 desc[UR36][R2.64], R5 ;  /* 0x0000000502007986 */ /* 0x000fe2000c101124 */
[----:B------:R-:W-:Y:S05]  /*7f60*/  EXIT ;  /* 0x000000000000794d */ /* 0x000fea0003800000 */
.L_x_537:
[----:B---3--:R-:W-:Y:S01]  /*7f70*/  IMAD.U32 R19, R19, 0x10000, RZ ;  /* 0x0001000013137824 */ /* 0x008fe200078e00ff */
        /* <DEDUP_REMOVED lines=12> */
.L_x_541:
[----:B------:R-:W-:Y:S01]  /*8040*/  IMAD.MOV.U32 R0, RZ, RZ, 0x7f ;  /* 0x0000007fff007424 */ /* 0x000fe200078e00ff */
[----:B------:R-:W-:-:S04]  /*8050*/  ISETP.GT.U32.AND P0, PT, R4, 0x7f800000, PT ;  /* 0x7f8000000400780c */ /* 0x000fc80003f04070 */
[----:B------:R-:W-:-:S09]  /*8060*/  SEL R0, R0, 0x7c, P0 ;  /* 0x0000007c00007807 */ /* 0x000fd20000000000 */
.L_x_542:
[----:B------:R-:W-:Y:S05]  /*8070*/  BSYNC B0 ;  /* 0x0000000000007941 */ /* 0x000fea0003800000 */
.L_x_540:
[----:B------:R-:W-:-:S04]  /*8080*/  LOP3.LUT R4, R19, 0x80000000, RZ, 0xc0, !PT ;  /* 0x8000000013047812 */ /* 0x000fc800078ec0ff */
[----:B------:R-:W-:-:S04]  /*8090*/  SHF.R.U32.HI R5, RZ, 0x18, R4 ;  /* 0x00000018ff057819 */ /* 0x000fc80000011604 */
[----:B------:R-:W-:-:S05]  /*80a0*/  LOP3.LUT R5, R0, R5, RZ, 0xfc, !PT ;  /* 0x0000000500057212 */ /* 0x000fca00078efcff */
[----:B------:R-:W-:Y:S01]  /*80b0*/  STG.E.U8 desc[UR36][R2.64], R5 ;  /* 0x0000000502007986 */ /* 0x000fe2000c101124 */
[----:B------:R-:W-:Y:S05]  /*80c0*/  EXIT ;  /* 0x000000000000794d */ /* 0x000fea0003800000 */
.L_x_536:
[----:B---3--:R-:W-:Y:S01]  /*80d0*/  STG.E.U16 desc[UR36][R2.64], R19 ;  /* 0x0000001302007986 */ /* 0x008fe2000c101524 */
[----:B------:R-:W-:Y:S05]  /*80e0*/  EXIT ;  /* 0x000000000000794d */ /* 0x000fea0003800000 */
.L_x_533:
        /* <DEDUP_REMOVED lines=8> */
[----:B---3--:R-:W-:-:S06]  /*8170*/  IMAD.U32 R5, R19, 0x10000, RZ ;  /* 0x0001000013057824 */ /* 0x008fcc00078e00ff */
[----:B------:R-:W0:Y:S02]  /*8180*/  F2I.FTZ.U32.TRUNC.NTZ R5, R5 ;  /* 0x0000000500057305 */ /* 0x000e24000021f000 */
[----:B0-----:R-:W-:Y:S01]  /*8190*/  STG.E.U16 desc[UR36][R2.64], R5 ;  /* 0x0000000502007986 */ /* 0x001fe2000c101524 */
[----:B------:R-:W-:Y:S05]  /*81a0*/  EXIT ;  /* 0x000000000000794d */ /* 0x000fea0003800000 */
.L_x_545:
[----:B---3--:R-:W-:Y:S01]  /*81b0*/  IMAD.U32 R19, R19, 0x10000, RZ ;  /* 0x0001000013137824 */ /* 0x008fe200078e00ff */
        /* <DEDUP_REMOVED lines=12> */
[----:B------:R-:W-:-:S05]  /*8280*/  FADD.FTZ R0, R5, 8192 ;  /* 0x4600000005007421 */ /* 0x000fca0000010000 */
[----:B------:R-:W-:Y:S02]  /*8290*/  LOP3.LUT P0, R4, R0, 0xff, RZ, 0xc0, !PT ;  /* 0x000000ff00047812 */ /* 0x000fe4000780c0ff */
[----:B------:R-:W-:-:S11]  /*82a0*/  PRMT R0, RZ, 0x7610, R0 ;  /* 0x00007610ff007816 */ /* 0x000fd60000000000 */
[----:B------:R-:W-:Y:S05]  /*82b0*/  @!P0 BRA `(.L_x_547) ;  /* 0x0000000000108947 */ /* 0x000fea0003800000 */
.L_x_548:
[----:B------:R-:W-:-:S04]  /*82c0*/  LOP3.LUT R0, R19, 0x80000000, RZ, 0xc0, !PT ;  /* 0x8000000013007812 */ /* 0x000fc800078ec0ff */
[----:B------:R-:W-:-:S04]  /*82d0*/  SHF.R.U32.HI R5, RZ, 0x18, R0 ;  /* 0x00000018ff057819 */ /* 0x000fc80000011600 */
[----:B------:R-:W-:-:S04]  /*82e0*/  LOP3.LUT R4, R4, R5, RZ, 0xfc, !PT ;  /* 0x0000000504047212 */ /* 0x000fc800078efcff */
[----:B------:R-:W-:-:S07]  /*82f0*/  PRMT R0, R4, 0x7610, R0 ;  /* 0x0000761004007816 */ /* 0x000fce0000000000 */
.L_x_547:
[----:B------:R-:W-:Y:S05]  /*8300*/  BSYNC B0 ;  /* 0x0000000000007941 */ /* 0x000fea0003800000 */
.L_x_546:
[----:B------:R-:W-:Y:S01]  /*8310*/  STG.E.U8 desc[UR36][R2.64], R0 ;  /* 0x0000000002007986 */ /* 0x000fe2000c101124 */
[----:B------:R-:W-:Y:S05]  /*8320*/  EXIT ;  /* 0x000000000000794d */ /* 0x000fea0003800000 */
.L_x_544:
        /* <DEDUP_REMOVED lines=17> */
.L_x_551:
[----:B------:R-:W-:-:S04]  /*8440*/  LOP3.LUT R0, R19, 0x80000000, RZ, 0xc0, !PT ;  /* 0x8000000013007812 */ /* 0x000fc800078ec0ff */
[----:B------:R-:W-:-:S04]  /*8450*/  SHF.R.U32.HI R5, RZ, 0x18, R0 ;  /* 0x00000018ff057819 */ /* 0x000fc80000011600 */
[----:B------:R-:W-:-:S04]  /*8460*/  LOP3.LUT R4, R4, R5, RZ, 0xfc, !PT ;  /* 0x0000000504047212 */ /* 0x000fc800078efcff */
[----:B------:R-:W-:-:S07]  /*8470*/  PRMT R0, R4, 0x7610, R0 ;  /* 0x0000761004007816 */ /* 0x000fce0000000000 */
.L_x_550:
[----:B------:R-:W-:Y:S05]  /*8480*/  BSYNC B0 ;  /* 0x0000000000007941 */ /* 0x000fea0003800000 */
.L_x_549:
[----:B------:R-:W-:Y:S01]  /*8490*/  STG.E.U8 desc[UR36][R2.64], R0 ;  /* 0x0000000002007986 */ /* 0x000fe2000c101124 */
[----:B------:R-:W-:Y:S05]  /*84a0*/  EXIT ;  /* 0x000000000000794d */ /* 0x000fea0003800000 */
.L_x_543:
[----:B------:R-:W-:-:S13]  /*84b0*/  ISETP.NE.AND P0, PT, R0, 0x1c, PT ;  /* 0x0000001c0000780c */ /* 0x000fda0003f05270 */
[----:B------:R-:W-:Y:S05]  /*84c0*/  @!P0 BRA `(.L_x_552) ;  /* 0x0000000000a48947 */ /* 0x000fea0003800000 */
[----:B------:R-:W-:-:S13]  /*84d0*/  ISETP.NE.AND P0, PT, R0, 0x1d, PT ;  /* 0x0000001d0000780c */ /* 0x000fda0003f05270 */
[----:B------:R-:W-:Y:S05]  /*84e0*/  @!P0 BRA `(.L_x_553) ;  /* 0x00000000008c8947 */ /* 0x000fea0003800000 */
[----:B------:R-:W-:-:S13]  /*84f0*/  ISETP.NE.AND P0, PT, R0, 0x2c, PT ;  /* 0x0000002c0000780c */ /* 0x000fda0003f05270 */
[----:B------:R-:W-:Y:S05]  /*8500*/  @P0 BRA `(.L_x_526) ;  /* 0x0000000000400947 */ /* 0x000fea0003800000 */
[----:B---3--:R-:W-:Y:S02]  /*8510*/  IMAD.U32 R19, R19, 0x10000, RZ ;  /* 0x0001000013137824 */ /* 0x008fe400078e00ff */
[----:B------:R-:W-:-:S03]  /*8520*/  IMAD.MOV.U32 R5, RZ, RZ, 0xff ;  /* 0x000000ffff057424 */ /* 0x000fc600078e00ff */
[----:B------:R-:W-:-:S04]  /*8530*/  SHF.R.U32.HI R6, RZ, 0x17, R19 ;  /* 0x00000017ff067819 */ /* 0x000fc80000011613 */
[----:B------:R-:W-:-:S04]  /*8540*/  LOP3.LUT R4, R6, 0xff, RZ, 0xc0, !PT ;  /* 0x000000ff06047812 */ /* 0x000fc800078ec0ff */
[----:B------:R-:W-:-:S13]  /*8550*/  ISETP.NE.AND P2, PT, R4, 0xff, PT ;  /* 0x000000ff0400780c */ /* 0x000fda0003f45270 */
[--C-:B------:R-:W-:Y:S02]  /*8560*/  @P2 SHF.R.U32.HI R0, RZ, 0x16, R19.reuse ;  /* 0x00000016ff002819 */ /* 0x100fe40000011613 */
[----:B------:R-:W-:Y:S02]  /*8570*/  @P2 LOP3.LUT P0, RZ, R4, 0x3fffff, R19, 0xf8, !PT ;  /* 0x003fffff04ff2812 */ /* 0x000fe4000780f813 */
        /* <DEDUP_REMOVED lines=9> */
.L_x_526:
        /* <DEDUP_REMOVED lines=15> */
[----:B-1-3--:R-:W-:Y:S05]  /*8700*/  CALL.ABS.NOINC R2 ;  /* 0x0000000002007343 */ /* 0x00afea0003c00000 */
.L_x_554:
[----:B------:R-:W-:Y:S05]  /*8710*/  EXIT ;  /* 0x000000000000794d */ /* 0x000fea0003800000 */
.L_x_553:
[----:B---3--:R-:W-:-:S06]  /*8720*/  IMAD.U32 R4, R19, 0x10000, RZ ;  /* 0x0001000013047824 */ /* 0x008fcc00078e00ff */
[----:B------:R-:W0:Y:S02]  /*8730*/  F2I.U64.TRUNC R4, R4 ;  /* 0x0000000400047311 */ /* 0x000e24000020d800 */
[----:B0-----:R-:W-:Y:S01]  /*8740*/  STG.E.64 desc[UR36][R2.64], R4 ;  /* 0x0000000402007986 */ /* 0x001fe2000c101b24 */
[----:B------:R-:W-:Y:S05]  /*8750*/  EXIT ;  /* 0x000000000000794d */ /* 0x000fea0003800000 */
.L_x_552:
[----:B---3--:R-:W-:-:S06]  /*8760*/  IMAD.U32 R19, R19, 0x10000, RZ ;  /* 0x0001000013137824 */ /* 0x008fcc00078e00ff */
[----:B------:R-:W0:Y:S02]  /*8770*/  F2I.FTZ.U32.TRUNC.NTZ R19, R19 ;  /* 0x0000001300137305 */ /* 0x000e24000021f000 */
[----:B0-----:R-:W-:Y:S01]  /*8780*/  STG.E desc[UR36][R2.64], R19 ;  /* 0x0000001302007986 */ /* 0x001fe2000c101924 */
[----:B------:R-:W-:Y:S05]  /*8790*/  EXIT ;  /* 0x000000000000794d */ /* 0x000fea0003800000 */
.L_x_555:
        /* <DEDUP_REMOVED lines=14> */
.L_x_19555:


//--------------------- .text._ZN2at6native18elementwise_kernelILi128ELi4EZNS0_22gpu_kernel_impl_nocastIZZZNS0_17trunc_kernel_cudaERNS_18TensorIteratorBaseEENKUlvE_clEvENKUlvE2_clEvEUlN3c108BFloat16EE_EEvS4_RKT_EUliE_EEviT1_ --------------------------
	.section	.text._ZN2at6native18elementwise_kernelILi128ELi4EZNS0_22gpu_kernel_impl_nocastIZZZNS0_17trunc_kernel_cudaERNS_18TensorIteratorBaseEENKUlvE_clEvENKUlvE2_clEvEUlN3c108BFloat16EE_EEvS4_RKT_EUliE_EEviT1_,"ax",@progbits
	.align	128
        .global         _ZN2at6native18elementwise_kernelILi128ELi4EZNS0_22gpu_kernel_impl_nocastIZZZNS0_17trunc_kernel_cudaERNS_18TensorIteratorBaseEENKUlvE_clEvENKUlvE2_clEvEUlN3c108BFloat16EE_EEvS4_RKT_EUliE_EEviT1_
        .type           _ZN2at6native18elementwise_kernelILi128ELi4EZNS0_22gpu_kernel_impl_nocastIZZZNS0_17trunc_kernel_cudaERNS_18TensorIteratorBaseEENKUlvE_clEvENKUlvE2_clEvEUlN3c108BFloat16EE_EEvS4_RKT_EUliE_EEviT1_,@function
        .size           _ZN2at6native18elementwise_kernelILi128ELi4EZNS0_22gpu_kernel_impl_nocastIZZZNS0_17trunc_kernel_cudaERNS_18TensorIteratorBaseEENKUlvE_clEvENKUlvE2_clEvEUlN3c108BFloat16EE_EEvS4_RKT_EUliE_EEviT1_,(.L_x_19556 - _ZN2at6native18elementwise_kernelILi128ELi4EZNS0_22gpu_kernel_impl_nocastIZZZNS0_17trunc_kernel_cudaERNS_18TensorIteratorBaseEENKUlvE_clEvENKUlvE2_clEvEUlN3c108BFloat16EE_EEvS4_RKT_EUliE_EEviT1_)
        .other          _ZN2at6native18elementwise_kernelILi128ELi4EZNS0_22gpu_kernel_impl_nocastIZZZNS0_17trunc_kernel_cudaERNS_18TensorIteratorBaseEENKUlvE_clEvENKUlvE2_clEvEUlN3c108BFloat16EE_EEvS4_RKT_EUliE_EEviT1_,@"STO_CUDA_ENTRY STV_DEFAULT"
_ZN2at6native18elementwise_kernelILi128ELi4EZNS0_22gpu_kernel_impl_nocastIZZZNS0_17trunc_kernel_cudaERNS_18TensorIteratorBaseEENKUlvE_clEvENKUlvE2_clEvEUlN3c108BFloat16EE_EEvS4_RKT_EUliE_EEviT1_:
.text._ZN2at6native18elementwise_kernelILi128ELi4EZNS0_22gpu_kernel_impl_nocastIZZZNS0_17trunc_kernel_cudaERNS_18TensorIteratorBaseEENKUlvE_clEvENKUlvE2_clEvEUlN3c108BFloat16EE_EEvS4_RKT_EUliE_EEviT1_:
[----:B------:R-:W-:Y:S01]  /*0000*/  LDC R1, c[0x0][0x28] ;  /* 0x00000a00ff017b82 */ /* 0x000fe20000000800 */
[----:B------:R-:W0:Y:S01]  /*0010*/  S2R R0, SR_CTAID.X ;  /* 0x0000000000007919 */ /* 0x000e220000002500 */
[----:B------:R-:W-:Y:S01]  /*0020*/  ULDC UR6, c[0x0][0x210] ;  /* 0x0000840000067ab9 */ /* 0x000fe20000000800 */
[----:B------:R-:W-:Y:S01]  /*0030*/  ULDC.64 UR4, c[0x0][0x208] ;  /* 0x0000820000047ab9 */ /* 0x000fe20000000a00 */
[----:B------:R-:W-:Y:S01]  /*0040*/  BSSY B0, `(.L_x_556) ;  /* 0x000013f000007945 */ /* 0x000fe20003800000 */
[----:B------:R-:W0:Y:S02]  /*0050*/  S2R R3, SR_TID.X ;  /* 0x0000000000037919 */ /* 0x000e240000002100 */
[----:B0-----:R-:W-:-:S04]  /*0060*/  LEA R0, R0, R3, 0x9 ;  /* 0x0000000300007211 */ /* 0x001fc800078e48ff */
[----:B------:R-:W-:-:S13]  /*0070*/  ISETP.GE.AND P0, PT, R0, UR6, PT ;  /* 0x0000000600007c0c */ /* 0x000fda000bf06270 */
[----:B------:R-:W-:Y:S05]  /*0080*/  @P0 BRA `(.L_x_557) ;  /* 0x0000001000e80947 */ /* 0x000fea0003800000 */
[----:B------:R-:W0:Y:S01]  /*0090*/  LDC R8, c[0x0][0x218] ;  /* 0x00008600ff087b82 */ /* 0x000e220000000800 */
[----:B------:R-:W-:Y:S02]  /*00a0*/  CS2R R2, SRZ ;  /* 0x0000000000027805 */ /* 0x000fe4000001ff00 */
[----:B0-----:R-:W-:-:S13]  /*00b0*/  ISETP.NE.AND P0, PT, R8, RZ, PT ;  /* 0x000000ff0800720c */ /* 0x001fda0003f05270 */
[----:B------:R-:W-:Y:S05]  /*00c0*/  @!P0 BRA `(.L_x_558) ;  /* 0x0000001000a88947 */ /* 0x000fea0003800000 */
[----:B------:R-:W-:Y:S01]  /*00d0*/  HFMA2.MMA R2, -RZ, RZ, 0, 0 ;  /* 0x00000000ff027435 */ /* 0x000fe200000001ff */
[----:B------:R-:W-:Y:S01]  /*00e0*/  MOV R3, R0 ;  /* 0x0000000000037202 */ /* 0x000fe20000000f00 */
[----:B------:R-:W-:Y:S01]  /*00f0*/  ULDC.64 UR8, c[0x0][0x220] ;  /* 0x0000880000087ab9 */ /* 0x000fe20000000a00 */
[----:B------:R-:W-:Y:S01]  /*0100*/  ISETP.NE.AND P0, PT, R8, 0x1, PT ;  /* 0x000000010800780c */ /* 0x000fe20003f05270 */
[----:B------:R-:W-:-:S06]  /*0110*/  ULDC UR7, c[0x0][0x21c] ;  /* 0x0000870000077ab9 */ /* 0x000fcc0000000800 */
[----:B------:R-:W-:-:S05]  /*0120*/  IMAD.HI.U32 R4, R0, UR8, R2 ;  /* 0x0000000800047c27 */ /* 0x000fca000f8e0002 */
[----:B------:R-:W-:Y:S01]  /*0130*/  SHF.R.U32.HI R5, RZ, UR9, R4 ;  /* 0x00000009ff057c19 */ /* 0x000fe20008011604 */
[----:B------:R-:W-:-:S03]  /*0140*/  ULDC.64 UR8, c[0x0][0x348] ;  /* 0x0000d20000087ab9 */ /* 0x000fc60000000a00 */
[----:B------:R-:W-:-:S05]  /*0150*/  IADD3 R3, -R5, RZ, RZ ;  /* 0x000000ff05037210 */ /* 0x000fca0007ffe1ff */
[----:B------:R-:W-:-:S04]  /*0160*/  IMAD R2, R3, UR7, R0 ;  /* 0x0000000703027c24 */ /* 0x000fc8000f8e0200 */
[C---:B------:R-:W-:Y:S02]  /*0170*/  IMAD R3, R2.reuse, UR8, RZ ;  /* 0x0000000802037c24 */ /* 0x040fe4000f8e02ff */
[----:B------:R-:W-:Y:S01]  /*0180*/  IMAD R2, R2, UR9, RZ ;  /* 0x0000000902027c24 */ /* 0x000fe2000f8e02ff */
[----:B------:R-:W-:Y:S06]  /*0190*/  @!P0 BRA `(.L_x_558) ;  /* 0x0000001000748947 */ /* 0x000fec0003800000 */
[----:B------:R-:W-:Y:S01]  /*01a0*/  MOV R4, RZ ;  /* 0x000000ff00047202 */ /* 0x000fe20000000f00 */
[----:B------:R-:W-:Y:S01]  /*01b0*/  ULDC.64 UR8, c[0x0][0x228] ;  /* 0x00008a0000087ab9 */ /* 0x000fe20000000a00 */
[----:B------:R-:W-:Y:S01]  /*01c0*/  ULDC UR7, c[0x0][0x230] ;  /* 0x00008c0000077ab9 */ /* 0x000fe20000000800 */
[----:B------:R-:W-:Y:S02]  /*01d0*/  ISETP.NE.AND P0, PT, R8, 0x2, PT ;  /* 0x000000020800780c */ /* 0x000fe40003f05270 */
[----:B------:R-:W-:-:S05]  /*01e0*/  IMAD.HI.U32 R6, R5, UR9, R4 ;  /* 0x0000000905067c27 */ /* 0x000fca000f8e0004 */
[----:B------:R-:W-:-:S04]  /*01f0*/  SHF.R.U32.HI R7, RZ, UR7, R6 ;  /* 0x00000007ff077c19 */ /* 0x000fc80008011606 */
[----:B------:R-:W-:-:S05]  /*0200*/  IADD3 R4, -R7, RZ, RZ ;  /* 0x000000ff07047210 */ /* 0x000fca0007ffe1ff */
[----:B------:R-:W-:Y:S01]  /*0210*/  IMAD R4, R4, UR8, R5 ;  /* 0x0000000804047c24 */ /* 0x000fe2000f8e0205 */
[----:B------:R-:W-:-:S03]  /*0220*/  ULDC.64 UR8, c[0x0][0x350] ;  /* 0x0000d40000087ab9 */ /* 0x000fc60000000a00 */
[C---:B------:R-:W-:Y:S02]  /*0230*/  IMAD R3, R4.reuse, UR8, R3 ;  /* 0x0000000804037c24 */ /* 0x040fe4000f8e0203 */
[----:B------:R-:W-:Y:S01]  /*0240*/  IMAD R2, R4, UR9, R2 ;  /* 0x0000000904027c24 */ /* 0x000fe2000f8e0202 */
[----:B------:R-:W-:Y:S06]  /*0250*/  @!P0 BRA `(.L_x_558) ;  /* 0x0000001000448947 */ /* 0x000fec0003800000 */
[----:B------:R-:W-:Y:S01]  /*0260*/  HFMA2.MMA R6, -RZ, RZ, 0, 0 ;  /* 0x00000000ff067435 */ /* 0x000fe200000001ff */
[----:B------:R-:W-:Y:S01]  /*0270*/  ULDC.64 UR8, c[0x0][0x238] ;  /* 0x00008e0000087ab9 */ /* 0x000fe20000000a00 */
[----:B------:R-:W-:Y:S01]  /*0280*/  ISETP.NE.AND P0, PT, R8, 0x3, PT ;  /* 0x000000030800780c */ /* 0x000fe20003f05270 */
[----:B------:R-:W-:-:S07]  /*0290*/  ULDC UR7, c[0x0][0x234] ;  /* 0x00008d0000077ab9 */ /* 0x000fce0000000800 */
[----:B------:R-:W-:-:S05]  /*02a0*/  IMAD.HI.U32 R4, R7, UR8, R6 ;  /* 0x0000000807047c27 */ /* 0x000fca000f8e0006 */
[----:B------:R-:W-:Y:S01]  /*02b0*/  SHF.R.U32.HI R5, RZ, UR9, R4 ;  /* 0x00000009ff057c19 */ /* 0x000fe20008011604 */
[----:B------:R-:W-:-:S03]  /*02c0*/  ULDC.64 UR8, c[0x0][0x358] ;  /* 0x0000d60000087ab9 */ /* 0x000fc60000000a00 */
[----:B------:R-:W-:-:S05]  /*02d0*/  IADD3 R6, -R5, RZ, RZ ;  /* 0x000000ff05067210 */ /* 0x000fca0007ffe1ff */
[----:B------:R-:W-:-:S04]  /*02e0*/  IMAD R6, R6, UR7, R7 ;  /* 0x0000000706067c24 */ /* 0x000fc8000f8e0207 */
[C---:B------:R-:W-:Y:S02]  /*02f0*/  IMAD R3, R6.reuse, UR8, R3 ;  /* 0x0000000806037c24 */ /* 0x040fe4000f8e0203 */
[----:B------:R-:W-:Y:S01]  /*0300*/  IMAD R2, R6, UR9, R2 ;  /* 0x0000000906027c24 */ /* 0x000fe2000f8e0202 */
        /* <DEDUP_REMOVED lines=13> */
[----:B------:R-:W-:Y:S01]  /*03e0*/  IMAD.MOV.U32 R6, RZ, RZ, RZ ;  /* 0x000000ffff067224 */ /* 0x000fe200078e00ff */
[----:B------:R-:W-:Y:S01]  /*03f0*/  ULDC.64 UR8, c[0x0][0x250] ;  /* 0x0000940000087ab9 */ /* 0x000fe20000000a00 */
[----:B------:R-:W-:Y:S01]  /*0400*/  ISETP.NE.AND P0, PT, R8, 0x5, PT ;  /* 0x000000050800780c */ /* 0x000fe20003f05270 */
[----:B------:R-:W-:Y:S01]  /*0410*/  ULDC UR7, c[0x0][0x24c] ;  /* 0x0000930000077ab9 */ /* 0x000fe20000000800 */
        /* <DEDUP_REMOVED lines=44> */
[----:B------:R-:W-:Y:S01]  /*06e0*/  MOV R6, RZ ;  /* 0x000000ff00067202 */ /* 0x000fe20000000f00 */
[----:B------:R-:W-:Y:S01]  /*06f0*/  ULDC.64 UR8, c[0x0][0x280] ;  /* 0x0000a00000087ab9 */ /* 0x000fe20000000a00 */
[----:B------:R-:W-:Y:S01]  /*0700*/  ISETP.NE.AND P0, PT, R8, 0x9, PT ;  /* 0x000000090800780c */ /* 0x000fe20003f05270 */
[----:B------:R-:W-:Y:S02]  /*0710*/  ULDC UR7, c[0x0][0x27c] ;  /* 0x00009f0000077ab9 */ /* 0x000fe40000000800 */
        /* <DEDUP_REMOVED lines=56> */
[----:B------:R-:W-:Y:S01]  /*0aa0*/  HFMA2.MMA R4, -RZ, RZ, 0, 0 ;  /* 0x00000000ff047435 */ /* 0x000fe200000001ff */
[----:B------:R-:W-:Y:S01]  /*0ab0*/  ULDC.64 UR8, c[0x0][0x2b8] ;  /* 0x0000ae0000087ab9 */ /* 0x000fe20000000a00 */
[----:B------:R-:W-:Y:S01]  /*0ac0*/  ULDC UR7, c[0x0][0x2c0] ;  /* 0x0000b00000077ab9 */ /* 0x000fe20000000800 */
[----:B------:R-:W-:-:S07]  /*0ad0*/  ISETP.NE.AND P0, PT, R8, 0xe, PT ;  /* 0x0000000e0800780c */ /* 0x000fce0003f05270 */
        /* <DEDUP_REMOVED lines=116> */
[----:B------:R-:W-:Y:S01]  /*1220*/  ISETP.NE.AND P0, PT, R8, 0x18, PT ;  /* 0x000000180800780c */ /* 0x000fe20003f05270 */
[----:B------:R-:W-:Y:S01]  /*1230*/  HFMA2.MMA R4, -RZ, RZ, 0, 0 ;  /* 0x00000000ff047435 */ /* 0x000fe200000001ff */
[----:B------:R-:W-:Y:S01]  /*1240*/  ULDC.64 UR8, c[0x0][0x330] ;  /* 0x0000cc0000087ab9 */ /* 0x000fe20000000a00 */
[----:B------:R-:W-:-:S08]  /*1250*/  ULDC UR7, c[0x0][0x338] ;  /* 0x0000ce0000077ab9 */ /* 0x000fd00000000800 */
[----:B------:R-:W-:Y:S02]  /*1260*/  IMAD.HI.U32 R8, R5, UR9, R4 ;  /* 0x0000000905087c27 */ /* 0x000fe4000f8e0004 */
[----:B------:R-:W0:Y:S03]  /*1270*/  @P0 LDC.64 R12, c[0x0][0x340] ;  /* 0x0000d000ff0c0b82 */ /* 0x000e260000000a00 */
[----:B------:R-:W-:Y:S02]  /*1280*/  SHF.R.U32.HI R9, RZ, UR7, R8 ;  /* 0x00000007ff097c19 */ /* 0x000fe40008011608 */
[----:B------:R-:W-:-:S03]  /*1290*/  @P0 MOV R8, RZ ;  /* 0x000000ff00080202 */ /* 0x000fc60000000f00 */
[----:B------:R-:W1:Y:S01]  /*12a0*/  @P0 LDC R15, c[0x0][0x33c] ;  /* 0x0000cf00ff0f0b82 */ /* 0x000e620000000800 */
[----:B------:R-:W-:-:S07]  /*12b0*/  IMAD.MOV R11, RZ, RZ, -R9 ;  /* 0x000000ffff0b7224 */ /* 0x000fce00078e0a09 */
[----:B------:R-:W2:Y:S01]  /*12c0*/  @P0 LDC.64 R6, c[0x0][0x408] ;  /* 0x00010200ff060b82 */ /* 0x000ea20000000a00 */
[----:B0-----:R-:W-:-:S05]  /*12d0*/  @P0 IMAD.HI.U32 R4, R9, R12, R8 ;  /* 0x0000000c09040227 */ /* 0x001fca00078e0008 */
[----:B------:R-:W-:Y:S01]  /*12e0*/  @P0 SHF.R.U32.HI R8, RZ, R13, R4 ;  /* 0x0000000dff080219 */ /* 0x000fe20000011604 */
[----:B------:R-:W-:Y:S01]  /*12f0*/  IMAD R4, R11, UR8, R5 ;  /* 0x000000080b047c24 */ /* 0x000fe2000f8e0205 */
[----:B------:R-:W-:Y:S02]  /*1300*/  ULDC.64 UR8, c[0x0][0x400] ;  /* 0x0001000000087ab9 */ /* 0x000fe40000000a00 */
[----:B------:R-:W-:Y:S01]  /*1310*/  @P0 IADD3 R8, -R8, RZ, RZ ;  /* 0x000000ff08080210 */ /* 0x000fe20007ffe1ff */
[C---:B------:R-:W-:Y:S02]  /*1320*/  IMAD R3, R4.reuse, UR8, R3 ;  /* 0x0000000804037c24 */ /* 0x040fe4000f8e0203 */
[----:B------:R-:W-:Y:S02]  /*1330*/  IMAD R2, R4, UR9, R2 ;  /* 0x0000000904027c24 */ /* 0x000fe4000f8e0202 */
[----:B-1----:R-:W-:-:S04]  /*1340*/  @P0 IMAD R8, R8, R15, R9 ;  /* 0x0000000f08080224 */ /* 0x002fc800078e0209 */
[C---:B--2---:R-:W-:Y:S02]  /*1350*/  @P0 IMAD R3, R8.reuse, R6, R3 ;  /* 0x0000000608030224 */ /* 0x044fe400078e0203 */
[----:B------:R-:W-:-:S07]  /*1360*/  @P0 IMAD R2, R8, R7, R2 ;  /* 0x0000000708020224 */ /* 0x000fce00078e0202 */
.L_x_558:
[----:B------:R-:W-:Y:S02]  /*1370*/  ULDC.64 UR8, c[0x0][0x418] ;  /* 0x0001060000087ab9 */ /* 0x000fe40000000a00 */
[----:B------:R-:W-:-:S04]  /*1380*/  IADD3 R4, P0, R2, UR8, RZ ;  /* 0x0000000802047c10 */ /* 0x000fc8000ff1e0ff */
[----:B------:R-:W-:Y:S01]  /*1390*/  IADD3.X R5, RZ, UR9, RZ, P0, !PT ;  /* 0x00000009ff057c10 */ /* 0x000fe200087fe4ff */
[----:B------:R-:W-:-:S04]  /*13a0*/  ULDC.64 UR8, c[0x0][0x410] ;  /* 0x0001040000087ab9 */ /* 0x000fc80000000a00 */
[----:B------:R-:W2:Y:S01]  /*13b0*/  LDG.E.U16 R4, desc[UR4][R4.64] ;  /* 0x0000000404047981 */ /* 0x000ea2000c1e1500 */
[----:B------:R-:W-:Y:S02]  /*13c0*/  IADD3 R2, P0, R3, UR8, RZ ;  /* 0x0000000803027c10 */ /* 0x000fe4000ff1e0ff */
[----:B------:R-:W-:Y:S02]  /*13d0*/  IADD3 R0, R0, 0x80, RZ ;  /* 0x0000008000007810 */ /* 0x000fe40007ffe0ff */
[----:B------:R-:W-:Y:S02]  /*13e0*/  IADD3.X R3, RZ, UR9, RZ, P0, !PT ;  /* 0x00000009ff037c10 */ /* 0x000fe400087fe4ff */
[----:B--2---:R-:W-:-:S06]  /*13f0*/  SHF.L.U32 R6, R4, 0x10, RZ ;  /* 0x0000001004067819 */ /* 0x004fcc00000006ff */
[----:B------:R-:W0:Y:S02]  /*1400*/  FRND.TRUNC R6, R6 ;  /* 0x0000000600067307 */ /* 0x000e24000020d000 */
[----:B0-----:R-:W-:-:S05]  /*1410*/  F2FP.BF16.F32.PACK_AB R5, RZ, R6 ;  /* 0x00000006ff05723e */ /* 0x001fca00000010ff */
[----:B------:R0:W-:Y:S02]  /*1420*/  STG.E.U16 desc[UR4][R2.64], R5 ;  /* 0x0000000502007986 */ /* 0x0001e4000c101504 */
.L_x_557:
[----:B------:R-:W-:Y:S05]  /*1430*/  BSYNC B0 ;  /* 0x0000000000007941 */ /* 0x000fea0003800000 */
.L_x_556:
[----:B------:R-:W-:Y:S01]  /*1440*/  ISETP.GE.AND P0, PT, R0, UR6, PT ;  /* 0x0000000600007c0c */ /* 0x000fe2000bf06270 */
[----:B------:R-:W-:-:S12]  /*1450*/  BSSY B0, `(.L_x_559) ;  /* 0x0000278000007945 */ /* 0x000fd80003800000 */
[----:B------:R-:W-:Y:S05]  /*1460*/  @P0 BRA `(.L_x_560) ;  /* 0x0000002400d80947 */ /* 0x000fea0003800000 */
[----:B------:R-:W1:Y:S01]  /*1470*/  LDC R8, c[0x0][0x218] ;  /* 0x00008600ff087b82 */ /* 0x000e620000000800 */
[----:B0-----:R-:W-:Y:S02]  /*1480*/  CS2R R2, SRZ ;  /* 0x0000000000027805 */ /* 0x001fe4000001ff00 */
[----:B-1----:R-:W-:-:S13]  /*1490*/  ISETP.NE.AND P0, PT, R8, RZ, PT ;  /* 0x000000ff0800720c */ /* 0x002fda0003f05270 */
        /* <DEDUP_REMOVED lines=19> */
[----:B------:R-:W-:-:S05]  /*15d0*/  SHF.R.U32.HI R7, RZ, UR7, R6 ;  /* 0x00000007ff077c19 */ /* 0x000fca0008011606 */
[----:B------:R-:W-:-:S04]  /*15e0*/  IMAD.MOV R4, RZ, RZ, -R7 ;  /* 0x000000ffff047224 */ /* 0x000fc800078e0a07 */
        /* <DEDUP_REMOVED lines=264> */
[----:B------:R-:W-:Y:S02]  /*2670*/  @P0 MOV R8, RZ ;  /* 0x000000ff00080202 */ /* 0x000fe40000000f00 */
[C---:B------:R-:W-:Y:S01]  /*2680*/  IADD3 R11, -R9.reuse, RZ, RZ ;  /* 0x000000ff090b7210 */ /* 0x040fe20007ffe1ff */
[----:B------:R-:W1:Y:S08]  /*2690*/  @P0 LDC R15, c[0x0][0x33c] ;  /* 0x0000cf00ff0f0b82 */ /* 0x000e700000000800 */
        /* <DEDUP_REMOVED lines=11> */
.L_x_561:
[----:B------:R-:W-:Y:S02]  /*2750*/  ULDC.64 UR8, c[0x0][0x418] ;  /* 0x0001060000087ab9 */ /* 0x000fe40000000a00 */
[----:B------:R-:W-:-:S04]  /*2760*/  IADD3 R4, P0, R2, UR8, RZ ;  /* 0x0000000802047c10 */ /* 0x000fc8000ff1e0ff */
[----:B------:R-:W-:Y:S01]  /*2770*/  IADD3.X R5, RZ, UR9, RZ, P0, !PT ;  /* 0x00000009ff057c10 */ /* 0x000fe200087fe4ff */
[----:B------:R-:W-:-:S04]  /*2780*/  ULDC.64 UR8, c[0x0][0x410] ;  /* 0x0001040000087ab9 */ /* 0x000fc80000000a00 */
[----:B------:R-:W2:Y:S01]  /*2790*/  LDG.E.U16 R4, desc[UR4][R4.64] ;  /* 0x0000000404047981 */ /* 0x000ea2000c1e1500 */
[----:B------:R-:W-:Y:S01]  /*27a0*/  IADD3 R2, P0, R3, UR8, RZ ;  /* 0x0000000803027c10 */ /* 0x000fe2000ff1e0ff */
[----:B------:R-:W-:-:S03]  /*27b0*/  VIADD R0, R0, 0x80 ;  /* 0x0000008000007836 */ /* 0x000fc60000000000 */
[----:B------:R-:W-:Y:S02]  /*27c0*/  IADD3.X R3, RZ, UR9, RZ, P0, !PT ;  /* 0x00000009ff037c10 */ /* 0x000fe400087fe4ff */
[----:B------:R-:W-:Y:S02]  /*27d0*/  ISETP.GE.AND P0, PT, R0, UR6, PT ;  /* 0x0000000600007c0c */ /* 0x000fe4000bf06270 */
[----:B--2---:R-:W-:-:S06]  /*27e0*/  SHF.L.U32 R6, R4, 0x10, RZ ;  /* 0x0000001004067819 */ /* 0x004fcc00000006ff */
[----:B------:R-:W0:Y:S02]  /*27f0*/  FRND.TRUNC R6, R6 ;  /* 0x0000000600067307 */ /* 0x000e24000020d000 */
[----:B0-----:R-:W-:-:S05]  /*2800*/  F2FP.BF16.F32.PACK_AB R5, RZ, R6 ;  /* 0x00000006ff05723e */ /* 0x001fca00000010ff */
[----:B------:R1:W-:Y:S01]  /*2810*/  STG.E.U16 desc[UR4][R2.64], R5 ;  /* 0x0000000502007986 */ /* 0x0003e2000c101504 */
[----:B------:R-:W-:Y:S05]  /*2820*/  @P0 BRA `(.L_x_560) ;  /* 0x0000001000e80947 */ /* 0x000fea0003800000 */
[----:B------:R-:W0:Y:S01]  /*2830*/  LDC R8, c[0x0][0x218] ;  /* 0x00008600ff087b82 */ /* 0x000e220000000800 */
[----:B-1----:R-:W-:Y:S02]  /*2840*/  CS2R R2, SRZ ;  /* 0x0000000000027805 */ /* 0x002fe4000001ff00 */
        /* <DEDUP_REMOVED lines=280> */
[----:B------:R-:W-:Y:S01]  /*39d0*/  ULDC.64 UR8, c[0x0][0x330] ;  /* 0x0000cc0000087ab9 */ /* 0x000fe20000000a00 */
[----:B------:R-:W-:Y:S01]  /*39e0*/  MOV R4, RZ ;  /* 0x000000ff00047202 */ /* 0x000fe20000000f00 */
[----:B------:R-:W-:-:S04]  /*39f0*/  ULDC UR7, c[0x0][0x338] ;  /* 0x0000ce0000077ab9 */ /* 0x000fc80000000800 */
[----:B------:R-:W-:-:S05]  /*3a00*/  IMAD.HI.U32 R8, R5, UR9, R4 ;  /* 0x0000000905087c27 */ /* 0x000fca000f8e0004 */
[----:B------:R-:W-:Y:S01]  /*3a10*/  SHF.R.U32.HI R9, RZ, UR7, R8 ;  /* 0x00000007ff097c19 */ /* 0x000fe20008011608 */
[----:B------:R-:W0:Y:S01]  /*3a20*/  @P0 LDC.64 R12, c[0x0][0x340] ;  /* 0x0000d000ff0c0b82 */ /* 0x000e220000000a00 */
[----:B------:R-:W-:Y:S02]  /*3a30*/  @P0 MOV R8, RZ ;  /* 0x000000ff00080202 */ /* 0x000fe40000000f00 */
[----:B------:R-:W-:-:S05]  /*3a40*/  IADD3 R11, -R9, RZ, RZ ;  /* 0x000000ff090b7210 */ /* 0x000fca0007ffe1ff */
        /* <DEDUP_REMOVED lines=12> */
.L_x_562:
        /* <DEDUP_REMOVED lines=8> */
[----:B--2---:R-:W-:-:S06]  /*3b90*/  SHF.L.U32 R6, R4, 0x10, RZ ;  /* 0x0000001004067819 */ /* 0x004fcc00000006ff */
[----:B------:R-:W0:Y:S02]  /*3ba0*/  FRND.TRUNC R6, R6 ;  /* 0x0000000600067307 */ /* 0x000e24000020d000 */
[----:B0-----:R-:W-:-:S05]  /*3bb0*/  F2FP.BF16.F32.PACK_AB R5, RZ, R6 ;  /* 0x00000006ff05723e */ /* 0x001fca00000010ff */
[----:B------:R2:W-:Y:S02]  /*3bc0*/  STG.E.U16 desc[UR4][R2.64], R5 ;  /* 0x0000000502007986 */ /* 0x0005e4000c101504 */
.L_x_560:
[----:B------:R-:W-:Y:S05]  /*3bd0*/  BSYNC B0 ;  /* 0x0000000000007941 */ /* 0x000fea0003800000 */
.L_x_559:
[----:B------:R-:W-:-:S13]  /*3be0*/  ISETP.GE.AND P0, PT, R0, UR6, PT ;  /* 0x0000000600007c0c */ /* 0x000fda000bf06270 */
[----:B------:R-:W-:Y:S05]  /*3bf0*/  @P0 EXIT ;  /* 0x000000000000094d */ /* 0x000fea0003800000 */
[----:B------:R-:W3:Y:S01]  /*3c00*/  LDC R8, c[0x0][0x218] ;  /* 0x00008600ff087b82 */ /* 0x000ee20000000800 */
[----:B012---:R-:W-:Y:S02]  /*3c10*/  CS2R R2, SRZ ;  /* 0x0000000000027805 */ /* 0x007fe4000001ff00 */
[----:B---3--:R-:W-:-:S13]  /*3c20*/  ISETP.NE.AND P0, PT, R8, RZ, PT ;  /* 0x000000ff0800720c */ /* 0x008fda0003f05270 */
[----:B------:R-:W-:Y:S05]  /*3c30*/  @!P0 BRA `(.L_x_563) ;  /* 0x0000001000a88947 */ /* 0x000fea0003800000 */
[----:B------:R-:W-:Y:S01]  /*3c40*/  MOV R2, RZ ;  /* 0x000000ff00027202 */ /* 0x000fe20000000f00 */
[----:B------:R-:W-:Y:S01]  /*3c50*/  ULDC.64 UR6, c[0x0][0x220] ;  /* 0x0000880000067ab9 */ /* 0x000fe20000000a00 */
[----:B------:R-:W-:Y:S02]  /*3c60*/  MOV R3, R0 ;  /* 0x0000000000037202 */ /* 0x000fe40000000f00 */
[----:B------:R-:W-:Y:S01]  /*3c70*/  ISETP.NE.AND P0, PT, R8, 0x1, PT ;  /* 0x000000010800780c */ /* 0x000fe20003f05270 */
[----:B------:R-:W-:Y:S01]  /*3c80*/  IMAD.HI.U32 R4, R0, UR6, R2 ;  /* 0x0000000600047c27 */ /* 0x000fe2000f8e0002 */
[----:B------:R-:W-:-:S04]  /*3c90*/  ULDC UR6, c[0x0][0x21c] ;  /* 0x0000870000067ab9 */ /* 0x000fc80000000800 */
[----:B------:R-:W-:-:S04]  /*3ca0*/  SHF.R.U32.HI R5, RZ, UR7, R4 ;  /* 0x00000007ff057c19 */ /* 0x000fc80008011604 */
[----:B------:R-:W-:-:S05]  /*3cb0*/  IADD3 R3, -R5, RZ, RZ ;  /* 0x000000ff05037210 */ /* 0x000fca0007ffe1ff */
[----:B------:R-:W-:Y:S01]  /*3cc0*/  IMAD R0, R3, UR6, R0 ;  /* 0x0000000603007c24 */ /* 0x000fe2000f8e0200 */
[----:B------:R-:W-:-:S03]  /*3cd0*/  ULDC.64 UR6, c[0x0][0x348] ;  /* 0x0000d20000067ab9 */ /* 0x000fc60000000a00 */
[C---:B------:R-:W-:Y:S02]  /*3ce0*/  IMAD R3, R0.reuse, UR6, RZ ;  /* 0x0000000600037c24 */ /* 0x040fe4000f8e02ff */
[----:B------:R-:W-:Y:S01]  /*3cf0*/  IMAD R2, R0, UR7, RZ ;  /* 0x0000000700027c24 */ /* 0x000fe2000f8e02ff */
[----:B------:R-:W-:Y:S06]  /*3d00*/  @!P0 BRA `(.L_x_563) ;  /* 0x0000001000748947 */ /* 0x000fec0003800000 */
[----:B------:R-:W-:Y:S01]  /*3d10*/  HFMA2.MMA R4, -RZ, RZ, 0, 0 ;  /* 0x00000000ff047435 */ /* 0x000fe200000001ff */
[----:B------:R-:W-:Y:S01]  /*3d20*/  ULDC.64 UR8, c[0x0][0x228] ;  /* 0x00008a0000087ab9 */ /* 0x000fe20000000a00 */
[----:B------:R-:W-:Y:S01]  /*3d30*/  ULDC UR6, c[0x0][0x230] ;  /* 0x00008c0000067ab9 */ /* 0x000fe20000000800 */
[----:B------:R-:W-:-:S07]  /*3d40*/  ISETP.NE.AND P0, PT, R8, 0x2, PT ;  /* 0x000000020800780c */ /* 0x000fce0003f05270 */
        /* <DEDUP_REMOVED lines=10> */
[----:B------:R-:W-:-:S03]  /*3df0*/  ISETP.NE.AND P0, PT, R8, 0x3, PT ;  /* 0x000000030800780c */ /* 0x000fc60003f05270 */
[----:B------:R-:W-:Y:S01]  /*3e00*/  IMAD.HI.U32 R4, R7, UR6, R6 ;  /* 0x0000000607047c27 */ /* 0x000fe2000f8e0006 */
[----:B------:R-:W-:-:S04]  /*3e10*/  ULDC UR6, c[0x0][0x234] ;  /* 0x00008d0000067ab9 */ /* 0x000fc80000000800 */
        /* <DEDUP_REMOVED lines=21> */
[----:B------:R-:W-:-:S08]  /*3f70*/  ISETP.NE.AND P0, PT, R8, 0x5, PT ;  /* 0x000000050800780c */ /* 0x000fd00003f05270 */
        /* <DEDUP_REMOVED lines=231> */
[----:B------:R-:W-:Y:S01]  /*4df0*/  SHF.R.U32.HI R7, RZ, UR6, R6 ;  /* 0x00000006ff077c19 */ /* 0x000fe20008011606 */
[----:B------:R-:W-:Y:S01]  /*4e00*/  ULDC.64 UR6, c[0x0][0x400] ;  /* 0x0001000000067ab9 */ /* 0x000fe20000000a00 */
[----:B------:R-:W-:Y:S02]  /*4e10*/  @P0 MOV R6, RZ ;  /* 0x000000ff00060202 */ /* 0x000fe40000000f00 */
[----:B------:R-:W-:Y:S01]  /*4e20*/  IADD3 R4, -R7, RZ, RZ ;  /* 0x000000ff07047210 */ /* 0x000fe20007ffe1ff */
[----:B------:R-:W1:Y:S04]  /*4e30*/  @P0 LDC R11, c[0x0][0x33c] ;  /* 0x0000cf00ff0b0b82 */ /* 0x000e680000000800 */
[----:B------:R-:W-:-:S04]  /*4e40*/  IMAD R4, R4, UR8, R5 ;  /* 0x0000000804047c24 */ /* 0x000fc8000f8e0205 */
[----:B------:R-:W2:Y:S01]  /*4e50*/  @P0 LDC.64 R12, c[0x0][0x408] ;  /* 0x00010200ff0c0b82 */ /* 0x000ea20000000a00 */
[C---:B------:R-:W-:Y:S02]  /*4e60*/  IMAD R3, R4.reuse, UR6, R3 ;  /* 0x0000000604037c24 */ /* 0x040fe4000f8e0203 */
[----:B------:R-:W-:Y:S02]  /*4e70*/  IMAD R2, R4, UR7, R2 ;  /* 0x0000000704027c24 */ /* 0x000fe4000f8e0202 */
[----:B0-----:R-:W-:-:S05]  /*4e80*/  @P0 IMAD.HI.U32 R0, R7, R8, R6 ;  /* 0x0000000807000227 */ /* 0x001fca00078e0006 */
[----:B------:R-:W-:-:S04]  /*4e90*/  @P0 SHF.R.U32.HI R0, RZ, R9, R0 ;  /* 0x00000009ff000219 */ /* 0x000fc80000011600 */
[----:B------:R-:W-:-:S05]  /*4ea0*/  @P0 IADD3 R6, -R0, RZ, RZ ;  /* 0x000000ff00060210 */ /* 0x000fca0007ffe1ff */
[----:B-1----:R-:W-:-:S04]  /*4eb0*/  @P0 IMAD R6, R11, R6, R7 ;  /* 0x000000060b060224 */ /* 0x002fc800078e0207 */
[C---:B--2---:R-:W-:Y:S02]  /*4ec0*/  @P0 IMAD R3, R6.reuse, R12, R3 ;  /* 0x0000000c06030224 */ /* 0x044fe400078e0203 */
[----:B------:R-:W-:-:S07]  /*4ed0*/  @P0 IMAD R2, R6, R13, R2 ;  /* 0x0000000d06020224 */ /* 0x000fce00078e0202 */
.L_x_563:
[----:B------:R-:W-:Y:S02]  /*4ee0*/  ULDC.64 UR6, c[0x0][0x418] ;  /* 0x0001060000067ab9 */ /* 0x000fe40000000a00 */
[----:B------:R-:W-:-:S04]  /*4ef0*/  IADD3 R4, P0, R2, UR6, RZ ;  /* 0x0000000602047c10 */ /* 0x000fc8000ff1e0ff */
[----:B------:R-:W-:Y:S01]  /*4f00*/  IADD3.X R5, RZ, UR7, RZ, P0, !PT ;  /* 0x00000007ff057c10 */ /* 0x000fe200087fe4ff */
[----:B------:R-:W-:-:S04]  /*4f10*/  ULDC.64 UR6, c[0x0][0x410] ;  /* 0x0001040000067ab9 */ /* 0x000fc80000000a00 */
[----:B------:R-:W2:Y:S01]  /*4f20*/  LDG.E.U16 R4, desc[UR4][R4.64] ;  /* 0x0000000404047981 */ /* 0x000ea2000c1e1500 */
[----:B------:R-:W-:-:S04]  /*4f30*/  IADD3 R2, P0, R3, UR6, RZ ;  /* 0x0000000603027c10 */ /* 0x000fc8000ff1e0ff */
[----:B------:R-:W-:Y:S02]  /*4f40*/  IADD3.X R3, RZ, UR7, RZ, P0, !PT ;  /* 0x00000007ff037c10 */ /* 0x000fe400087fe4ff */
[----:B--2---:R-:W-:-:S06]  /*4f50*/  SHF.L.U32 R0, R4, 0x10, RZ ;  /* 0x0000001004007819 */ /* 0x004fcc00000006ff */
[----:B------:R-:W0:Y:S02]  /*4f60*/  FRND.TRUNC R0, R0 ;  /* 0x0000000000007307 */ /* 0x000e24000020d000 */
[----:B0-----:R-:W-:-:S05]  /*4f70*/  F2FP.BF16.F32.PACK_AB R5, RZ, R0 ;  /* 0x00000000ff05723e */ /* 0x001fca00000010ff */
[----:B------:R-:W-:Y:S01]  /*4f80*/  STG.E.U16 desc[UR4][R2.64], R5 ;  /* 0x0000000502007986 */ /* 0x000fe2000c101504 */
[----:B------:R-:W-:Y:S05]  /*4f90*/  EXIT ;  /* 0x000000000000794d */ /* 0x000fea0003800000 */
.L_x_564:
        /* <DEDUP_REMOVED lines=14> */
.L_x_19556:


//--------------------- .text._ZN2at6native27unrolled_elementwise_kernelIZZZNS0_17trunc_kernel_cudaERNS_18TensorIteratorBaseEENKUlvE_clEvENKUlvE2_clEvEUlN3c108BFloat16EE_St5arrayIPcLm2EELi4E23TrivialOffsetCalculatorILi1EjESD_NS0_6memory15LoadWithoutCastENSE_16StoreWithoutCastEEEviT_T0_T2_T3_T4_T5_ --------------------------
	.section	.text._ZN2at6native27unrolled_elementwise_kernelIZZZNS0_17trunc_kernel_cudaERNS_18TensorIteratorBaseEENKUlvE_clEvENKUlvE2_clEvEUlN3c108BFloat16EE_St5arrayIPcLm2EELi4E23TrivialOffsetCalculatorILi1EjESD_NS0_6memory15LoadWithoutCastENSE_16StoreWithoutCastEEEviT_T0_T2_T3_T4_T5_,"ax",@progbits
	.align	128
        .global         _ZN2at6native27unrolled_elementwise_kernelIZZZNS0_17trunc_kernel_cudaERNS_18TensorIteratorBaseEENKUlvE_clEvENKUlvE2_clEvEUlN3c108BFloat16EE_St5arrayIPcLm2EELi4E23TrivialOffsetCalculatorILi1EjESD_NS0_6memory15LoadWithoutCastENSE_16StoreWithoutCastEEEviT_T0_T2_T3_T4_T5_
        .type           _ZN2at6native27unrolled_elementwise_kernelIZZZNS0_17trunc_kernel_cudaERNS_18TensorIteratorBaseEENKUlvE_clEvENKUlvE2_clEvEUlN3c108BFloat16EE_St5arrayIPcLm2EELi4E23TrivialOffsetCalculatorILi1EjESD_NS0_6memory15LoadWithoutCastENSE_16StoreWithoutCastEEEviT_T0_T2_T3_T4_T5_,@function
        .size           _ZN2at6native27unrolled_elementwise_kernelIZZZNS0_17trunc_kernel_cudaERNS_18TensorIteratorBaseEENKUlvE_clEvENKUlvE2_clEvEUlN3c108BFloat16EE_St5arrayIPcLm2EELi4E23TrivialOffsetCalculatorILi1EjESD_NS0_6memory15LoadWithoutCastENSE_16StoreWithoutCastEEEviT_T0_T2_T3_T4_T5_,(.L_x_19557 - _ZN2at6native27unrolled_elementwise_kernelIZZZNS0_17trunc_kernel_cudaERNS_18TensorIteratorBaseEENKUlvE_clEvENKUlvE2_clEvEUlN3c108BFloat16EE_St5arrayIPcLm2EELi4E23TrivialOffsetCalculatorILi1EjESD_NS0_6memory15LoadWithoutCastENSE_16StoreWithoutCastEEEviT_T0_T2_T3_T4_T5_)
        .other          _ZN2at6native27unrolled_elementwise_kernelIZZZNS0_17trunc_kernel_cudaERNS_18TensorIteratorBaseEENKUlvE_clEvENKUlvE2_clEvEUlN3c108BFloat16EE_St5arrayIPcLm2EELi4E23TrivialOffsetCalculatorILi1EjESD_NS0_6memory15LoadWithoutCastENSE_16StoreWithoutCastEEEviT_T0_T2_T3_T4_T5_,@"STO_CUDA_ENTRY STV_DEFAULT"
_ZN2at6native27unrolled_elementwise_kernelIZZZNS0_17trunc_kernel_cudaERNS_18TensorIteratorBaseEENKUlvE_clEvENKUlvE2_clEvEUlN3c108BFloat16EE_St5arrayIPcLm2EELi4E23TrivialOffsetCalculatorILi1EjESD_NS0_6memory15LoadWithoutCastENSE_16StoreWithoutCastEEEviT_T0_T2_T3_T4_T5_:
.text._ZN2at6native27unrolled_elementwise_kernelIZZZNS0_17trunc_kernel_cudaERNS_18TensorIteratorBaseEENKUlvE_clEvENKUlvE2_clEvEUlN3c108BFloat16EE_St5arrayIPcLm2EELi4E23TrivialOffsetCalculatorILi1EjESD_NS0_6memory15LoadWithoutCastENSE_16StoreWithoutCastEEEviT_T0_T2_T3_T4_T5_:
[----:B------:R-:W-:Y:S01]  /*0000*/  LDC R1, c[0x0][0x28] ;  /* 0x00000a00ff017b82 */ /* 0x000fe20000000800 */
[----:B------:R-:W0:Y:S07]  /*0010*/  S2R R0, SR_CTAID.X ;  /* 0x0000000000007919 */ /* 0x000e2e0000002500 */
[----:B------:R-:W0:Y:S01]  /*0020*/  LDC R7, c[0x0][0x210] ;  /* 0x00008400ff077b82 */ /* 0x000e220000000800 */
[----:B------:R-:W-:Y:S01]  /*0030*/  ULDC.64 UR4, c[0x0][0x208] ;  /* 0x0000820000047ab9 */ /* 0x000fe20000000a00 */
[----:B------:R-:W-:Y:S01]  /*0040*/  PRMT R8, RZ, 0x7610, R8 ;  /* 0x00007610ff087816 */ /* 0x000fe20000000008 */
[----:B------:R-:W1:Y:S01]  /*0050*/  S2R R9, SR_TID.X ;  /* 0x0000000000097919 */ /* 0x000e620000002100 */
[----:B0-----:R-:W-:-:S02]  /*0060*/  IMAD R2, R0, -0x200, R7 ;  /* 0xfffffe0000027824 */ /* 0x001fc400078e0207 */
[----:B-1----:R-:W-:-:S03]  /*0070*/  IMAD.MOV.U32 R21, RZ, RZ, R9 ;  /* 0x000000ffff157224 */ /* 0x002fc600078e0009 */
[----:B------:R-:W-:-:S13]  /*0080*/  ISETP.GE.AND P0, PT, R9, R2, PT ;  /* 0x000000020900720c */ /* 0x000fda0003f06270 */
[----:B------:R-:W-:Y:S01]  /*0090*/  @!P0 VIADD R21, R9, 0x80 ;  /* 0x0000008009158836 */ /* 0x000fe20000000000 */
[----:B------:R-:W0:Y:S01]  /*00a0*/  @!P0 LDC.64 R12, c[0x0][0x220] ;  /* 0x00008800ff0c8b82 */ /* 0x000e220000000a00 */
[----:B------:R-:W-:-:S03]  /*00b0*/  @!P0 IMAD R11, R0, 0x200, R9 ;  /* 0x00000200000b8824 */ /* 0x000fc600078e0209 */
[----:B------:R-:W-:-:S13]  /*00c0*/  ISETP.GE.AND P1, PT, R21, R2, PT ;  /* 0x000000021500720c */ /* 0x000fda0003f26270 */
[----:B------:R-:W-:Y:S01]  /*00d0*/  @!P1 IMAD R17, R0, 0x200, R21 ;  /* 0x0000020000119824 */ /* 0x000fe200078e0215 */
[----:B------:R-:W-:Y:S01]  /*00e0*/  @!P1 IADD3 R21, R21, 0x80, RZ ;  /* 0x0000008015159810 */ /* 0x000fe20007ffe0ff */
[----:B------:R-:W1:Y:S03]  /*00f0*/  @!P1 LDC.64 R14, c[0x0][0x220] ;  /* 0x00008800ff0e9b82 */ /* 0x000e660000000a00 */
[----:B------:R-:W-:Y:S01]  /*0100*/  ISETP.GE.AND P3, PT, R21, R2, PT ;  /* 0x000000021500720c */ /* 0x000fe20003f66270 */
[----:B0-----:R-:W-:Y:S01]  /*0110*/  @!P0 IMAD.WIDE.U32 R12, R11, 0x2, R12 ;  /* 0x000000020b0c8825 */ /* 0x001fe200078e000c */
[----:B------:R-:W-:-:S06]  /*0120*/  PRMT R11, RZ, 0x7610, R11 ;  /* 0x00007610ff0b7816 */ /* 0x000fcc000000000b */
[----:B------:R0:W2:Y:S05]  /*0130*/  @!P0 LDG.E.U16 R11, desc[UR4][R12.64] ;  /* 0x000000040c0b8981 */ /* 0x0000aa000c1e1500 */
[----:B------:R-:W3:Y:S01]  /*0140*/  @!P3 LDC.64 R6, c[0x0][0x220] ;  /* 0x00008800ff06bb82 */ /* 0x000ee20000000a00 */
[----:B------:R-:W-:Y:S01]  /*0150*/  @!P3 IMAD R19, R0, 0x200, R21 ;  /* 0x000002000013b824 */ /* 0x000fe200078e0215 */
[----:B------:R-:W-:Y:S02]  /*0160*/  PRMT R20, RZ, 0x7610, R20 ;  /* 0x00007610ff147816 */ /* 0x000fe40000000014 */
[----:B------:R-:W-:Y:S01]  /*0170*/  @!P3 IADD3 R21, R21, 0x80, RZ ;  /* 0x000000801515b810 */ /* 0x000fe20007ffe0ff */
[----:B-1----:R-:W-:-:S05]  /*0180*/  @!P1 IMAD.WIDE.U32 R14, R17, 0x2, R14 ;  /* 0x00000002110e9825 */ /* 0x002fca00078e000e */
[----:B------:R1:W4:Y:S01]  /*0190*/  @!P1 LDG.E.U16 R8, desc[UR4][R14.64] ;  /* 0x000000040e089981 */ /* 0x000322000c1e1500 */
[----:B---3--:R-:W-:-:S05]  /*01a0*/  @!P3 IMAD.WIDE.U32 R18, R19, 0x2, R6 ;  /* 0x000000021312b825 */ /* 0x008fca00078e0006 */
[----:B------:R-:W3:Y:S01]  /*01b0*/  @!P3 LDG.E.U16 R20, desc[UR4][R18.64] ;  /* 0x000000041214b981 */ /* 0x000ee2000c1e1500 */
[----:B------:R-:W-:-:S13]  /*01c0*/  ISETP.GE.AND P2, PT, R21, R2, PT ;  /* 0x000000021500720c */ /* 0x000fda0003f46270 */
[----:B------:R-:W1:Y:S01]  /*01d0*/  @!P2 LDC.64 R16, c[0x0][0x220] ;  /* 0x00008800ff10ab82 */ /* 0x000e620000000a00 */
[----:B------:R-:W-:Y:S01]  /*01e0*/  @!P2 IMAD R7, R0, 0x200, R21 ;  /* 0x000002000007a824 */ /* 0x000fe200078e0215 */
[----:B------:R-:W-:Y:S01]  /*01f0*/  PRMT R10, RZ, 0x7610, R10 ;  /* 0x00007610ff0a7816 */ /* 0x000fe2000000000a */
[C---:B------:R-:W-:Y:S01]  /*0200*/  VIADD R21, R9.reuse, 0x80 ;  /* 0x0000008009157836 */ /* 0x040fe20000000000 */
[----:B0-----:R-:W-:-:S04]  /*0210*/  IADD3 R13, R9, 0x100, RZ ;  /* 0x00000100090d7810 */ /* 0x001fc80007ffe0ff */
[-C--:B------:R-:W-:Y:S01]  /*0220*/  ISETP.GE.AND P3, PT, R13, R2.reuse, PT ;  /* 0x000000020d00720c */ /* 0x080fe20003f66270 */
[----:B-1----:R-:W-:Y:S02]  /*0230*/  @!P2 IMAD.WIDE.U32 R16, R7, 0x2, R16 ;  /* 0x000000020710a825 */ /* 0x002fe400078e0010 */
[----:B------:R-:W0:Y:S03]  /*0240*/  @!P0 LDC.64 R6, c[0x0][0x218] ;  /* 0x00008600ff068b82 */ /* 0x000e260000000a00 */
[----:B------:R1:W5:Y:S01]  /*0250*/  @!P2 LDG.E.U16 R10, desc[UR4][R16.64] ;  /* 0x00000004100aa981 */ /* 0x000362000c1e1500 */
[----:B------:R-:W-:Y:S01]  /*0260*/  ISETP.GE.AND P2, PT, R21, R2, PT ;  /* 0x000000021500720c */ /* 0x000fe20003f46270 */
[----:B------:R-:W-:Y:S02]  /*0270*/  @!P0 IMAD R15, R0, 0x200, R9 ;  /* 0x00000200000f8824 */ /* 0x000fe400078e0209 */
[----:B------:R-:W-:Y:S01]  /*0280*/  VIADD R13, R9, 0x180 ;  /* 0x00000180090d7836 */ /* 0x000fe20000000000 */
[----:B------:R-:W-:-:S04]  /*0290*/  @!P0 MOV R9, R21 ;  /* 0x0000001500098202 */ /* 0x000fc80000000f00 */
[-C--:B------:R-:W-:Y:S01]  /*02a0*/  ISETP.GE.AND P4, PT, R9, R2.reuse, PT ;  /* 0x000000020900720c */ /* 0x080fe20003f86270 */
[----:B0-----:R-:W-:Y:S01]  /*02b0*/  @!P0 IMAD.WIDE.U32 R6, R15, 0x2, R6 ;  /* 0x000000020f068825 */ /* 0x001fe200078e0006 */
[----:B------:R-:W-:Y:S01]  /*02c0*/  BSSY B0, `(.L_x_565) ;  /* 0x0000018000007945 */ /* 0x000fe20003800000 */
[----:B------:R-:W-:Y:S02]  /*02d0*/  ISETP.GE.AND P1, PT, R13, R2, PT ;  /* 0x000000020d00720c */ /* 0x000fe40003f26270 */
[----:B--2---:R-:W-:-:S06]  /*02e0*/  @!P0 IMAD.U32 R11, R11, 0x10000, RZ ;  /* 0x000100000b0b8824 */ /* 0x004fcc00078e00ff */
[----:B------:R-:W0:Y:S01]  /*02f0*/  @!P0 FRND.TRUNC R11, R11 ;  /* 0x0000000b000b8307 */ /* 0x000e22000020d000 */
[----:B----4-:R-:W-:Y:S01]  /*0300*/  @!P2 IMAD.U32 R8, R8, 0x10000, RZ ;  /* 0x000100000808a824 */ /* 0x010fe200078e00ff */
[----:B0-----:R-:W-:-:S05]  /*0310*/  @!P0 F2FP.BF16.F32.PACK_AB R5, RZ, R11 ;  /* 0x0000000bff05823e */ /* 0x001fca00000010ff */
[----:B------:R1:W-:Y:S01]  /*0320*/  @!P0 STG.E.U16 desc[UR4][R6.64], R5 ;  /* 0x0000000506008986 */ /* 0x0003e2000c101504 */
[----:B------:R-:W0:Y:S01]  /*0330*/  @!P2 FRND.TRUNC R8, R8 ;  /* 0x000000080008a307 */ /* 0x000e22000020d000 */
[----:B---3--:R-:W-:-:S07]  /*0340*/  @!P3 SHF.L.U32 R20, R20, 0x10, RZ ;  /* 0x000000101414b819 */ /* 0x008fce00000006ff */
[----:B------:R-:W2:Y:S01]  /*0350*/  @!P3 FRND.TRUNC R20, R20 ;  /* 0x000000140014b307 */ /* 0x000ea2000020d000 */
[----:B0-----:R-:W-:Y:S02]  /*0360*/  @!P2 F2FP.BF16.F32.PACK_AB R4, RZ, R8 ;  /* 0x00000008ff04a23e */ /* 0x001fe400000010ff */
[----:B--2---:R-:W-:Y:S01]  /*0370*/  @!P3 F2FP.BF16.F32.PACK_AB R3, RZ, R20 ;  /* 0x00000014ff03b23e */ /* 0x004fe200000010ff */
[----:B-1----:R-:W-:Y:S06]  /*0380*/  @P4 BRA `(.L_x_566) ;  /* 0x00000000002c4947 */ /* 0x002fec0003800000 */
[----:B------:R-:W0:Y:S01]  /*0390*/  LDC.64 R6, c[0x0][0x218] ;  /* 0x00008600ff067b82 */ /* 0x000e220000000a00 */
[----:B------:R-:W-:Y:S01]  /*03a0*/  IMAD R5, R0, 0x200, R9 ;  /* 0x0000020000057824 */ /* 0x000fe200078e0209 */
[----:B------:R-:W-:Y:S01]  /*03b0*/  PRMT R8, R4, 0x7610, R8 ;  /* 0x0000761004087816 */ /* 0x000fe20000000008 */
[----:B------:R-:W-:-:S05]  /*03c0*/  VIADD R9, R9, 0x80 ;  /* 0x0000008009097836 */ /* 0x000fca0000000000 */
[----:B------:R-:W-:-:S13]  /*03d0*/  ISETP.GE.AND P0, PT, R9, R2, PT ;  /* 0x000000020900720c */ /* 0x000fda0003f06270 */
[----:B------:R-:W-:Y:S01]  /*03e0*/  @!P0 LEA R11, R0, R9, 0x9 ;  /* 0x00000009000b8211 */ /* 0x000fe200078e48ff */
[----:B------:R-:W-:Y:S02]  /*03f0*/  @!P0 VIADD R9, R9, 0x80 ;  /* 0x0000008009098836 */ /* 0x000fe40000000000 */
[----:B0-----:R-:W-:-:S04]  /*0400*/  IMAD.WIDE.U32 R4, R5, 0x2, R6 ;  /* 0x0000000205047825 */ /* 0x001fc800078e0006 */
[----:B------:R-:W-:Y:S01]  /*0410*/  @!P0 IMAD.WIDE.U32 R6, R11, 0x2, R6 ;  /* 0x000000020b068825 */ /* 0x000fe200078e0006 */
[----:B------:R0:W-:Y:S04]  /*0420*/  STG.E.U16 desc[UR4][R4.64], R8 ;  /* 0x0000000804007986 */ /* 0x0001e8000c101504 */
[----:B------:R0:W-:Y:S02]  /*0430*/  @!P0 STG.E.U16 desc[UR4][R6.64], R3 ;  /* 0x0000000306008986 */ /* 0x0001e4000c101504 */
.L_x_566:
[----:B------:R-:W-:Y:S05]  /*0440*/  BSYNC B0 ;  /* 0x0000000000007941 */ /* 0x000fea0003800000 */
.L_x_565:
[----:B------:R-:W-:Y:S01]  /*0450*/  ISETP.GE.AND P0, PT, R9, R2, PT ;  /* 0x000000020900720c */ /* 0x000fe20003f06270 */
[----:B-----5:R-:W-:-:S12]  /*0460*/  @!P1 IMAD.U32 R10, R10, 0x10000, RZ ;  /* 0x000100000a0a9824 */ /* 0x020fd800078e00ff */
[----:B------:R-:W-:Y:S05]  /*0470*/  @P0 EXIT ;  /* 0x000000000000094d */ /* 0x000fea0003800000 */
[----:B0-----:R-:W0:Y:S01]  /*0480*/  LDC.64 R2, c[0x0][0x218] ;  /* 0x00008600ff027b82 */ /* 0x001e220000000a00 */
[----:B------:R-:W1:Y:S01]  /*0490*/  @!P1 FRND.TRUNC R10, R10 ;  /* 0x0000000a000a9307 */ /* 0x000e62000020d000 */
[----:B------:R-:W-:Y:S02]  /*04a0*/  LEA R9, R0, R9, 0x9 ;  /* 0x0000000900097211 */ /* 0x000fe400078e48ff */
[----:B-1----:R-:W-:-:S03]  /*04b0*/  @!P1 F2FP.BF16.F32.PACK_AB R4, RZ, R10 ;  /* 0x0000000aff04923e */ /* 0x002fc600000010ff */
[----:B0-----:R-:W-:-:S05]  /*04c0*/  IMAD.WIDE.U32 R2, R9, 0x2, R2 ;  /* 0x0000000209027825 */ /* 0x001fca00078e0002 */
[----:B------:R-:W-:Y:S01]  /*04d0*/  STG.E.U16 desc[UR4][R2.64], R4 ;  /* 0x0000000402007986 */ /* 0x000fe2000c101504 */
[----:B------:R-:W-:Y:S05]  /*04e0*/  EXIT ;  /* 0x000000000000794d */ /* 0x000fea0003800000 */
.L_x_567:
        /* <DEDUP_REMOVED lines=9> */
.L_x_19557:


//--------------------- .text._ZN2at6native29vectorized_elementwise_kernelILi2EZZZNS0_17trunc_kernel_cudaERNS_18TensorIteratorBaseEENKUlvE_clEvENKUlvE2_clEvEUlN3c108BFloat16EE_St5arrayIPcLm2EEEEviT0_T1_ --------------------------
	.section	.text._ZN2at6native29vectorized_elementwise_kernelILi2EZZZNS0_17trunc_kernel_cudaERNS_18TensorIteratorBaseEENKUlvE_clEvENKUlvE2_clEvEUlN3c108BFloat16EE_St5arrayIPcLm2EEEEviT0_T1_,"ax",@progbits
	.align	128
        .global         _ZN2at6native29vectorized_elementwise_kernelILi2EZZZNS0_17trunc_kernel_cudaERNS_18TensorIteratorBaseEENKUlvE_clEvENKUlvE2_clEvEUlN3c108BFloat16EE_St5arrayIPcLm2EEEEviT0_T1_
        .type           _ZN2at6native29vectorized_elementwise_kernelILi2EZZZNS0_17trunc_kernel_cudaERNS_18TensorIteratorBaseEENKUlvE_clEvENKUlvE2_clEvEUlN3c108BFloat16EE_St5arrayIPcLm2EEEEviT0_T1_,@function
        .size           _ZN2at6native29vectorized_elementwise_kernelILi2EZZZNS0_17trunc_kernel_cudaERNS_18TensorIteratorBaseEENKUlvE_clEvENKUlvE2_clEvEUlN3c108BFloat16EE_St5arrayIPcLm2EEEEviT0_T1_,(.L_x_19558 - _ZN2at6native29vectorized_elementwise_kernelILi2EZZZNS0_17trunc_kernel_cudaERNS_18TensorIteratorBaseEENKUlvE_clEvENKUlvE2_clEvEUlN3c108BFloat16EE_St5arrayIPcLm2EEEEviT0_T1_)
        .other          _ZN2at6native29vectorized_elementwise_kernelILi2EZZZNS0_17trunc_kernel_cudaERNS_18TensorIteratorBaseEENKUlvE_clEvENKUlvE2_clEvEUlN3c108BFloat16EE_St5arrayIPcLm2EEEEviT0_T1_,@"STO_CUDA_ENTRY STV_DEFAULT"
_ZN2at6native29vectorized_elementwise_kernelILi2EZZZNS0_17trunc_kernel_cudaERNS_18TensorIteratorBaseEENKUlvE_clEvENKUlvE2_clEvEUlN3c108BFloat16EE_St5arrayIPcLm2EEEEviT0_T1_:
.text._ZN2at6native29vectorized_elementwise_kernelILi2EZZZNS0_17trunc_kernel_cudaERNS_18TensorIteratorBaseEENKUlvE_clEvENKUlvE2_clEvEUlN3c108BFloat16EE_St5arrayIPcLm2EEEEviT0_T1_:
[----:B------:R-:W-:Y:S01]  /*0000*/  LDC R1, c[0x0][0x28] ;  /* 0x00000a00ff017b82 */ /* 0x000fe20000000800 */
[----:B------:R-:W0:Y:S01]  /*0010*/  S2R R3, SR_CTAID.X ;  /* 0x0000000000037919 */ /* 0x000e220000002500 */
[----:B------:R-:W-:Y:S01]  /*0020*/  ULDC UR4, c[0x0][0x210] ;  /* 0x0000840000047ab9 */ /* 0x000fe20000000800 */
[----:B0-----:R-:W-:-:S05]  /*0030*/  IMAD.SHL.U32 R3, R3, 0x400, RZ ;  /* 0x0000040003037824 */ /* 0x001fca00078e00ff */
[----:B------:R-:W-:Y:S01]  /*0040*/  IADD3 R5, -R3, UR4, RZ ;  /* 0x0000000403057c10 */ /* 0x000fe2000fffe1ff */
[----:B------:R-:W-:-:S03]  /*0050*/  ULDC.64 UR4, c[0x0][0x208] ;  /* 0x0000820000047ab9 */ /* 0x000fc60000000a00 */
[----:B------:R-:W-:-:S13]  /*0060*/  ISETP.GE.U32.AND P0, PT, R5, 0x400, PT ;  /* 0x000004000500780c */ /* 0x000fda0003f06070 */
[----:B------:R-:W-:Y:S05]  /*0070*/  @!P0 BRA `(.L_x_568) ;  /* 0x0000000000a08947 */ /* 0x000fea0003800000 */
[----:B------:R-:W0:Y:S01]  /*0080*/  S2R R0, SR_TID.X ;  /* 0x0000000000007919 */ /* 0x000e220000002100 */
[----:B------:R-:W1:Y:S02]  /*0090*/  LDC.64 R4, c[0x0][0x220] ;  /* 0x00008800ff047b82 */ /* 0x000e640000000a00 */
[----:B-1----:R-:W-:-:S04]  /*00a0*/  IMAD.WIDE R4, R3, 0x2, R4 ;  /* 0x0000000203047825 */ /* 0x002fc800078e0204 */
[----:B0-----:R-:W-:Y:S02]  /*00b0*/  IMAD.WIDE.U32 R10, R0, 0x4, R4 ;  /* 0x00000004000a7825 */ /* 0x001fe400078e0004 */
[----:B------:R-:W0:Y:S03]  /*00c0*/  LDC.64 R4, c[0x0][0x218] ;  /* 0x00008600ff047b82 */ /* 0x000e260000000a00 */
[----:B------:R-:W2:Y:S04]  /*00d0*/  LDG.E R9, desc[UR4][R10.64] ;  /* 0x000000040a097981 */ /* 0x000ea8000c1e1900 */
[----:B------:R-:W3:Y:S04]  /*00e0*/  LDG.E R12, desc[UR4][R10.64+0x200] ;  /* 0x000200040a0c7981 */ /* 0x000ee8000c1e1900 */
[----:B------:R-:W4:Y:S04]  /*00f0*/  LDG.E R13, desc[UR4][R10.64+0x400] ;  /* 0x000400040a0d7981 */ /* 0x000f28000c1e1900 */
[----:B------:R1:W5:Y:S01]  /*0100*/  LDG.E R15, desc[UR4][R10.64+0x600] ;  /* 0x000600040a0f7981 */ /* 0x000362000c1e1900 */
[----:B0-----:R-:W-:-:S04]  /*0110*/  IMAD.WIDE.U32 R4, R3, 0x2, R4 ;  /* 0x0000000203047825 */ /* 0x001fc800078e0004 */
[----:B------:R-:W-:-:S04]  /*0120*/  IMAD.WIDE R4, R0, 0x4, R4 ;  /* 0x0000000400047825 */ /* 0x000fc800078e0204 */
[C---:B--2---:R-:W-:Y:S01]  /*0130*/  IMAD.U32 R2, R9.reuse, 0x10000, RZ ;  /* 0x0001000009027824 */ /* 0x044fe200078e00ff */
[----:B------:R-:W-:Y:S01]  /*0140*/  PRMT R9, R9, 0x7632, R9 ;  /* 0x0000763209097816 */ /* 0x000fe20000000009 */
[----:B---3--:R-:W-:-:S04]  /*0150*/  IMAD.U32 R6, R12, 0x10000, RZ ;  /* 0x000100000c067824 */ /* 0x008fc800078e00ff */
[----:B-1----:R-:W-:Y:S01]  /*0160*/  IMAD.U32 R10, R9, 0x10000, RZ ;  /* 0x00010000090a7824 */ /* 0x002fe200078e00ff */
[----:B------:R-:W-:Y:S01]  /*0170*/  PRMT R9, R12, 0x7632, R9 ;  /* 0x000076320c097816 */ /* 0x000fe20000000009 */
[----:B------:R-:W-:Y:S01]  /*0180*/  FRND.TRUNC R2, R2 ;  /* 0x0000000200027307 */ /* 0x000fe2000020d000 */
[----:B----4-:R-:W-:-:S03]  /*0190*/  SHF.L.U32 R7, R13, 0x10, RZ ;  /* 0x000000100d077819 */ /* 0x010fc600000006ff */
[----:B------:R-:W-:Y:S01]  /*01a0*/  IMAD.U32 R12, R9, 0x10000, RZ ;  /* 0x00010000090c7824 */ /* 0x000fe200078e00ff */
[----:B------:R-:W-:Y:S01]  /*01b0*/  PRMT R9, R13, 0x7632, R9 ;  /* 0x000076320d097816 */ /* 0x000fe20000000009 */
[----:B-----5:R-:W-:Y:S02]  /*01c0*/  IMAD.U32 R8, R15, 0x10000, RZ ;  /* 0x000100000f087824 */ /* 0x020fe400078e00ff */
[----:B------:R-:W-:Y:S01]  /*01d0*/  FRND.TRUNC R6, R6 ;  /* 0x0000000600067307 */ /* 0x000fe2000020d000 */
[----:B------:R-:W-:Y:S02]  /*01e0*/  SHF.L.U32 R14, R9, 0x10, RZ ;  /* 0x00000010090e7819 */ /* 0x000fe400000006ff */
[----:B------:R-:W-:-:S05]  /*01f0*/  PRMT R9, R15, 0x7632, R9 ;  /* 0x000076320f097816 */ /* 0x000fca0000000009 */
[----:B------:R-:W-:Y:S01]  /*0200*/  IMAD.U32 R9, R9, 0x10000, RZ ;  /* 0x0001000009097824 */ /* 0x000fe200078e00ff */
[----:B------:R-:W-:Y:S08]  /*0210*/  FRND.TRUNC R7, R7 ;  /* 0x0000000700077307 */ /* 0x000ff0000020d000 */
[----:B------:R-:W-:Y:S08]  /*0220*/  FRND.TRUNC R8, R8 ;  /* 0x0000000800087307 */ /* 0x000ff0000020d000 */
[----:B------:R-:W0:Y:S08]  /*0230*/  FRND.TRUNC R11, R10 ;  /* 0x0000000a000b7307 */ /* 0x000e30000020d000 */
[----:B------:R-:W1:Y:S01]  /*0240*/  FRND.TRUNC R13, R12 ;  /* 0x0000000c000d7307 */ /* 0x000e62000020d000 */
[----:B0-----:R-:W-:-:S07]  /*0250*/  F2FP.BF16.F32.PACK_AB R11, R11, R2 ;  /* 0x000000020b0b723e */ /* 0x001fce00000010ff */
[----:B------:R-:W0:Y:S01]  /*0260*/  FRND.TRUNC R14, R14 ;  /* 0x0000000e000e7307 */ /* 0x000e22000020d000 */
[----:B------:R-:W-:Y:S01]  /*0270*/  STG.E desc[UR4][R4.64], R11 ;  /* 0x0000000b04007986 */ /* 0x000fe2000c101904 */
[----:B-1----:R-:W-:-:S06]  /*0280*/  F2FP.BF16.F32.PACK_AB R13, R13, R6 ;  /* 0x000000060d0d723e */ /* 0x002fcc00000010ff */
[----:B------:R-:W1:Y:S01]  /*0290*/  FRND.TRUNC R9, R9 ;  /* 0x0000000900097307 */ /* 0x000e62000020d000 */
[----:B------:R-:W-:Y:S01]  /*02a0*/  STG.E desc[UR4][R4.64+0x200], R13 ;  /* 0x0002000d04007986 */ /* 0x000fe2000c101904 */
[----:B0-----:R-:W-:-:S05]  /*02b0*/  F2FP.BF16.F32.PACK_AB R7, R14, R7 ;  /* 0x000000070e07723e */ /* 0x001fca00000010ff */
[----:B------:R-:W-:Y:S01]  /*02c0*/  STG.E desc[UR4][R4.64+0x400], R7 ;  /* 0x0004000704007986 */ /* 0x000fe2000c101904 */
[----:B-1----:R-:W-:-:S05]  /*02d0*/  F2FP.BF16.F32.PACK_AB R3, R9, R8 ;  /* 0x000000080903723e */ /* 0x002fca00000010ff */
[----:B------:R-:W-:Y:S01]  /*02e0*/  STG.E desc[UR4][R4.64+0x600], R3 ;  /* 0x0006000304007986 */ /* 0x000fe2000c101904 */
[----:B------:R-:W-:Y:S05]  /*02f0*/  EXIT ;  /* 0x000000000000794d */ /* 0x000fea0003800000 */
.L_x_568:
[----:B------:R-:W0:Y:S01]  /*0300*/  S2R R24, SR_TID.X ;  /* 0x0000000000187919 */ /* 0x000e220000002100 */
[----:B------:R-:W-:Y:S02]  /*0310*/  PRMT R2, RZ, 0x7610, R2 ;  /* 0x00007610ff027816 */ /* 0x000fe40000000002 */
[----:B0-----:R-:W-:Y:S01]  /*0320*/  ISETP.GE.AND P0, PT, R24, R5, PT ;  /* 0x000000051800720c */ /* 0x001fe20003f06270 */
[----:B------:R-:W-:-:S12]  /*0330*/  IMAD.MOV.U32 R0, RZ, RZ, R24 ;  /* 0x000000ffff007224 */ /* 0x000fd800078e0018 */
[----:B------:R-:W-:Y:S01]  /*0340*/  @!P0 VIADD R0, R24, 0x80 ;  /* 0x0000008018008836 */ /* 0x000fe20000000000 */
[----:B------:R-:W0:Y:S01]  /*0350*/  @!P0 LDC.64 R20, c[0x0][0x220] ;  /* 0x00008800ff148b82 */ /* 0x000e220000000a00 */
[----:B------:R-:W-:Y:S01]  /*0360*/  PRMT R26, RZ, 0x7610, R26 ;  /* 0x00007610ff1a7816 */ /* 0x000fe2000000001a */
[----:B------:R-:W-:Y:S02]  /*0370*/  @!P0 IMAD.IADD R15, R3, 0x1, R24 ;  /* 0x00000001030f8824 */ /* 0x000fe400078e0218 */
[----:B------:R-:W-:-:S13]  /*0380*/  ISETP.GE.AND P5, PT, R0, R5, PT ;  /* 0x000000050000720c */ /* 0x000fda0003fa6270 */
[----:B------:R-:W-:Y:S01]  /*0390*/  @!P5 IADD3 R14, R3, R0, RZ ;  /* 0x00000000030ed210 */ /* 0x000fe20007ffe0ff */
[----:B------:R-:W-:Y:S01]  /*03a0*/  @!P5 VIADD R0, R0, 0x80 ;  /* 0x000000800000d836 */ /* 0x000fe20000000000 */
[----:B------:R-:W1:Y:S04]  /*03b0*/  @!P5 LDC.64 R12, c[0x0][0x220] ;  /* 0x00008800ff0cdb82 */ /* 0x000e680000000a00 */
[----:B------:R-:W-:Y:S01]  /*03c0*/  ISETP.GE.AND P6, PT, R0, R5, PT ;  /* 0x000000050000720c */ /* 0x000fe20003fc6270 */
[----:B0-----:R-:W-:Y:S01]  /*03d0*/  @!P0 IMAD.WIDE.U32 R20, R15, 0x2, R20 ;  /* 0x000000020f148825 */ /* 0x001fe200078e0014 */
[----:B------:R-:W-:-:S04]  /*03e0*/  PRMT R28, RZ, 0x7610, R28 ;  /* 0x00007610ff1c7816 */ /* 0x000fc8000000001c */
[----:B------:R-:W2:Y:S07]  /*03f0*/  @!P0 LDG.E.U16 R2, desc[UR4][R20.64] ;  /* 0x0000000414028981 */ /* 0x000eae000c1e1500 */
[----:B------:R-:W-:Y:S01]  /*0400*/  @!P6 IMAD.IADD R29, R3, 0x1, R0 ;  /* 0x00000001031de824 */ /* 0x000fe200078e0200 */
[----:B------:R-:W0:Y:S01]  /*0410*/  @!P6 LDC.64 R18, c[0x0][0x220] ;  /* 0x00008800ff12eb82 */ /* 0x000e220000000a00 */
[----:B------:R-:W-:-:S05]  /*0420*/  @!P6 VIADD R0, R0, 0x80 ;  /* 0x000000800000e836 */ /* 0x000fca0000000000 */
[----:B------:R-:W-:Y:S01]  /*0430*/  ISETP.GE.AND P1, PT, R0, R5, PT ;  /* 0x000000050000720c */ /* 0x000fe20003f26270 */
[----:B-1----:R-:W-:-:S05]  /*0440*/  @!P5 IMAD.WIDE.U32 R12, R14, 0x2, R12 ;  /* 0x000000020e0cd825 */ /* 0x002fca00078e000c */
[----:B------:R1:W3:Y:S07]  /*0450*/  @!P5 LDG.E.U16 R26, desc[UR4][R12.64] ;  /* 0x000000040c1ad981 */ /* 0x0002ee000c1e1500 */
[----:B------:R-:W-:Y:S01]  /*0460*/  @!P1 IADD3 R27, R3, R0, RZ ;  /* 0x00000000031b9210 */ /* 0x000fe20007ffe0ff */
[----:B------:R-:W-:Y:S01]  /*0470*/  @!P1 VIADD R0, R0, 0x80 ;  /* 0x0000008000009836 */ /* 0x000fe20000000000 */
[----:B------:R-:W4:Y:S04]  /*0480*/  @!P1 LDC.64 R16, c[0x0][0x220] ;  /* 0x00008800ff109b82 */ /* 0x000f280000000a00 */
[----:B------:R-:W-:-:S13]  /*0490*/  ISETP.GE.AND P2, PT, R0, R5, PT ;  /* 0x000000050000720c */ /* 0x000fda0003f46270 */
[----:B------:R-:W-:Y:S01]  /*04a0*/  @!P2 IMAD.IADD R4, R3, 0x1, R0 ;  /* 0x000000010304a824 */ /* 0x000fe200078e0200 */
[----:B------:R-:W5:Y:S01]  /*04b0*/  @!P2 LDC.64 R14, c[0x0][0x220] ;  /* 0x00008800ff0eab82 */ /* 0x000f620000000a00 */
[----:B------:R-:W-:-:S05]  /*04c0*/  @!P2 VIADD R0, R0, 0x80 ;  /* 0x000000800000a836 */ /* 0x000fca0000000000 */
[----:B------:R-:W-:-:S13]  /*04d0*/  ISETP.GE.AND P3, PT, R0, R5, PT ;  /* 0x000000050000720c */ /* 0x000fda0003f66270 */
[----:B------:R-:W-:Y:S01]  /*04e0*/  @!P3 IADD3 R25, R3, R0, RZ ;  /* 0x000000000319b210 */ /* 0x000fe20007ffe0ff */
[----:B------:R-:W-:Y:S01]  /*04f0*/  @!P3 VIADD R0, R0, 0x80 ;  /* 0x000000800000b836 */ /* 0x000fe20000000000 */
[----:B-1----:R-:W1:Y:S04]  /*0500*/  @!P3 LDC.64 R12, c[0x0][0x220] ;  /* 0x00008800ff0cbb82 */ /* 0x002e680000000a00 */
[----:B------:R-:W-:Y:S01]  /*0510*/  ISETP.GE.AND P4, PT, R0, R5, PT ;  /* 0x000000050000720c */ /* 0x000fe20003f86270 */
[----:B0-----:R-:W-:-:S04]  /*0520*/  @!P6 IMAD.WIDE.U32 R18, R29, 0x2, R18 ;  /* 0x000000021d12e825 */ /* 0x001fc800078e0012 */
[----:B----4-:R-:W-:-:S08]  /*0530*/  @!P1 IMAD.WIDE.U32 R16, R27, 0x2, R16 ;  /* 0x000000021b109825 */ /* 0x010fd000078e0010 */
[----:B------:R-:W-:Y:S01]  /*0540*/  @!P4 IMAD.IADD R29, R3, 0x1, R0 ;  /* 0x00000001031dc824 */ /* 0x000fe200078e0200 */
[----:B------:R-:W-:Y:S01]  /*0550*/  @!P4 IADD3 R0, R0, 0x80, RZ ;  /* 0x000000800000c810 */ /* 0x000fe20007ffe0ff */
[----:B------:R-:W4:Y:S01]  /*0560*/  @!P6 LDG.E.U16 R28, desc[UR4][R18.64] ;  /* 0x00000004121ce981 */ /* 0x000f22000c1e1500 */
[----:B------:R-:W0:Y:S02]  /*0570*/  @!P4 LDC.64 R20, c[0x0][0x220] ;  /* 0x00008800ff14cb82 */ /* 0x000e240000000a00 */
[----:B------:R-:W-:Y:S02]  /*0580*/  ISETP.GE.AND P5, PT, R0, R5, PT ;  /* 0x000000050000720c */ /* 0x000fe40003fa6270 */
[----:B------:R-:W-:-:S06]  /*0590*/  PRMT R27, RZ, 0x7610, R27 ;  /* 0x00007610ff1b7816 */ /* 0x000fcc000000001b */
[----:B------:R5:W4:Y:S05]  /*05a0*/  @!P1 LDG.E.U16 R27, desc[UR4][R16.64] ;  /* 0x00000004101b9981 */ /* 0x000b2a000c1e1500 */
[----:B-----5:R-:W5:Y:S01]  /*05b0*/  @!P5 LDC.64 R16, c[0x0][0x220] ;  /* 0x00008800ff10db82 */ /* 0x020f620000000a00 */
[----:B-1----:R-:W-:Y:S01]  /*05c0*/  @!P3 IMAD.WIDE.U32 R12, R25, 0x2, R12 ;  /* 0x00000002190cb825 */ /* 0x002fe200078e000c */
[----:B------:R-:W-:-:S03]  /*05d0*/  PRMT R18, RZ, 0x7610, R18 ;  /* 0x00007610ff127816 */ /* 0x000fc60000000012 */
[----:B------:R-:W-:Y:S01]  /*05e0*/  @!P5 IMAD.IADD R25, R3, 0x1, R0 ;  /* 0x000000010319d824 */ /* 0x000fe200078e0200 */
[----:B------:R-:W-:Y:S01]  /*05f0*/  PRMT R19, RZ, 0x7610, R19 ;  /* 0x00007610ff137816 */ /* 0x000fe20000000013 */
[----:B------:R-:W-:Y:S01]  /*0600*/  @!P2 IMAD.WIDE.U32 R14, R4, 0x2, R14 ;  /* 0x00000002040ea825 */ /* 0x000fe200078e000e */
[----:B------:R-:W-:Y:S01]  /*0610*/  PRMT R4, RZ, 0x7610, R4 ;  /* 0x00007610ff047816 */ /* 0x000fe20000000004 */
[----:B------:R-:W4:Y:S01]  /*0620*/  @!P3 LDG.E.U16 R18, desc[UR4][R12.64] ;  /* 0x000000040c12b981 */ /* 0x000f22000c1e1500 */
[----:B------:R-:W-:Y:S01]  /*0630*/  PRMT R0, RZ, 0x7610, R0 ;  /* 0x00007610ff007816 */ /* 0x000fe20000000000 */
[----:B0-----:R-:W-:-:S03]  /*0640*/  @!P4 IMAD.WIDE.U32 R20, R29, 0x2, R20 ;  /* 0x000000021d14c825 */ /* 0x001fc600078e0014 */
[----:B------:R0:W4:Y:S04]  /*0650*/  @!P2 LDG.E.U16 R4, desc[UR4][R14.64] ;  /* 0x000000040e04a981 */ /* 0x000128000c1e1500 */
[----:B------:R1:W4:Y:S01]  /*0660*/  @!P4 LDG.E.U16 R19, desc[UR4][R20.64] ;  /* 0x000000041413c981 */ /* 0x000322000c1e1500 */
[----:B-----5:R-:W-:-:S05]  /*0670*/  @!P5 IMAD.WIDE.U32 R16, R25, 0x2, R16 ;  /* 0x000000021910d825 */ /* 0x020fca00078e0010 */
[----:B------:R5:W5:Y:S01]  /*0680*/  @!P5 LDG.E.U16 R0, desc[UR4][R16.64] ;  /* 0x000000041000d981 */ /* 0x000b62000c1e1500 */
[----:B0-----:R-:W-:-:S05]  /*0690*/  VIADD R14, R24, 0x100 ;  /* 0x00000100180e7836 */ /* 0x001fca0000000000 */
[----:B------:R-:W-:Y:S01]  /*06a0*/  ISETP.GE.AND P5, PT, R14, R5, PT ;  /* 0x000000050e00720c */ /* 0x000fe20003fa6270 */
[C---:B------:R-:W-:Y:S02]  /*06b0*/  VIADD R12, R24.reuse, 0x180 ;  /* 0x00000180180c7836 */ /* 0x040fe40000000000 */
[----:B-1----:R-:W-:-:S03]  /*06c0*/  VIADD R20, R24, 0x280 ;  /* 0x0000028018147836 */ /* 0x002fc60000000000 */
[-C--:B------:R-:W-:Y:S01]  /*06d0*/  ISETP.GE.AND P2, PT, R12, R5.reuse, PT ;  /* 0x000000050c00720c */ /* 0x080fe20003f46270 */
[----:B------:R-:W-:Y:S01]  /*06e0*/  VIADD R12, R24, 0x200 ;  /* 0x00000200180c7836 */ /* 0x000fe20000000000 */
[----:B------:R-:W-:Y:S01]  /*06f0*/  ISETP.GE.AND P4, PT, R20, R5, PT ;  /* 0x000000051400720c */ /* 0x000fe20003f86270 */
[----:B------:R-:W-:-:S03]  /*0700*/  VIADD R20, R24, 0x300 ;  /* 0x0000030018147836 */ /* 0x000fc60000000000 */
[-C--:B------:R-:W-:Y:S02]  /*0710*/  ISETP.GE.AND P3, PT, R12, R5.reuse, PT ;  /* 0x000000050c00720c */ /* 0x080fe40003f66270 */
[----:B------:R-:W0:Y:S01]  /*0720*/  @!P0 LDC.64 R12, c[0x0][0x218] ;  /* 0x00008600ff0c8b82 */ /* 0x000e220000000a00 */
[----:B------:R-:W-:Y:S01]  /*0730*/  ISETP.GE.AND P6, PT, R20, R5, PT ;  /* 0x000000051400720c */ /* 0x000fe20003fc6270 */
[C---:B------:R-:W-:Y:S02]  /*0740*/  VIADD R14, R24.reuse, 0x80 ;  /* 0x00000080180e7836 */ /* 0x040fe40000000000 */
[----:B------:R-:W-:-:S03]  /*0750*/  VIADD R20, R24, 0x380 ;  /* 0x0000038018147836 */ /* 0x000fc60000000000 */
[----:B------:R-:W-:Y:S02]  /*0760*/  ISETP.GE.AND P1, PT, R14, R5, PT ;  /* 0x000000050e00720c */ /* 0x000fe40003f26270 */
[----:B------:R-:W-:Y:S02]  /*0770*/  @!P0 IADD3 R21, R3, R24, RZ ;  /* 0x0000001803158210 */ /* 0x000fe40007ffe0ff */
[----:B------:R-:W-:-:S03]  /*0780*/  @!P0 MOV R24, R14 ;  /* 0x0000000e00188202 */ /* 0x000fc60000000f00 */
[----:B0-----:R-:W-:Y:S01]  /*0790*/  @!P0 IMAD.WIDE.U32 R12, R21, 0x2, R12 ;  /* 0x00000002150c8825 */ /* 0x001fe200078e000c */
[----:B------:R-:W-:Y:S04]  /*07a0*/  BSSY B0, `(.L_x_569) ;  /* 0x0000047000007945 */ /* 0x000fe80003800000 */
[----:B------:R-:W-:Y:S01]  /*07b0*/  BSSY B1, `(.L_x_570) ;  /* 0x000003f000017945 */ /* 0x000fe20003800000 */
[----:B--2---:R-:W-:-:S06]  /*07c0*/  @!P0 SHF.L.U32 R2, R2, 0x10, RZ ;  /* 0x0000001002028819 */ /* 0x004fcc00000006ff */
[----:B------:R-:W0:Y:S01]  /*07d0*/  @!P0 FRND.TRUNC R2, R2 ;  /* 0x0000000200028307 */ /* 0x000e22000020d000 */
[----:B---3--:R-:W-:Y:S02]  /*07e0*/  @!P1 SHF.L.U32 R15, R26, 0x10, RZ ;  /* 0x000000101a0f9819 */ /* 0x008fe400000006ff */
[----:B0-----:R-:W-:-:S05]  /*07f0*/  @!P0 F2FP.BF16.F32.PACK_AB R23, RZ, R2 ;  /* 0x00000002ff17823e */ /* 0x001fca00000010ff */
[----:B------:R-:W-:Y:S01]  /*0800*/  @!P1 FRND.TRUNC R15, R15 ;  /* 0x0000000f000f9307 */ /* 0x000fe2000020d000 */
[----:B------:R0:W-:Y:S01]  /*0810*/  @!P0 STG.E.U16 desc[UR4][R12.64], R23 ;  /* 0x000000170c008986 */ /* 0x0001e2000c101504 */
[----:B------:R-:W-:Y:S01]  /*0820*/  ISETP.GE.AND P0, PT, R24, R5, PT ;  /* 0x000000051800720c */ /* 0x000fe20003f06270 */
[----:B----4-:R-:W-:-:S05]  /*0830*/  @!P5 IMAD.U32 R28, R28, 0x10000, RZ ;  /* 0x000100001c1cd824 */ /* 0x010fca00078e00ff */
[----:B-----5:R-:W1:Y:S02]  /*0840*/  @!P5 FRND.TRUNC R17, R28 ;  /* 0x0000001c0011d307 */ /* 0x020e64000020d000 */
[----:B-1----:R-:W-:Y:S02]  /*0850*/  @!P5 F2FP.BF16.F32.PACK_AB R6, RZ, R17 ;  /* 0x00000011ff06d23e */ /* 0x002fe400000010ff */
[----:B------:R-:W-:Y:S01]  /*0860*/  ISETP.GE.AND P5, PT, R20, R5, PT ;  /* 0x000000051400720c */ /* 0x000fe20003fa6270 */
[----:B------:R-:W-:Y:S02]  /*0870*/  @!P2 IMAD.U32 R16, R27, 0x10000, RZ ;  /* 0x000100001b10a824 */ /* 0x000fe400078e00ff */
[----:B------:R-:W-:Y:S01]  /*0880*/  @!P4 IMAD.U32 R17, R18, 0x10000, RZ ;  /* 0x000100001211c824 */ /* 0x000fe200078e00ff */
[----:B------:R-:W-:Y:S01]  /*0890*/  @!P3 SHF.L.U32 R4, R4, 0x10, RZ ;  /* 0x000000100404b819 */ /* 0x000fe200000006ff */
[----:B------:R-:W-:Y:S02]  /*08a0*/  @!P6 IMAD.U32 R19, R19, 0x10000, RZ ;  /* 0x000100001313e824 */ /* 0x000fe400078e00ff */
[----:B------:R-:W1:Y:S06]  /*08b0*/  @!P2 FRND.TRUNC R16, R16 ;  /* 0x000000100010a307 */ /* 0x000e6c000020d000 */
[----:B------:R-:W-:-:S02]  /*08c0*/  @!P5 IMAD.U32 R0, R0, 0x10000, RZ ;  /* 0x000100000000d824 */ /* 0x000fc400078e00ff */
[----:B------:R-:W2:Y:S08]  /*08d0*/  @!P3 FRND.TRUNC R4, R4 ;  /* 0x000000040004b307 */ /* 0x000eb0000020d000 */
[----:B------:R-:W3:Y:S08]  /*08e0*/  @!P4 FRND.TRUNC R17, R17 ;  /* 0x000000110011c307 */ /* 0x000ef0000020d000 */
[----:B------:R-:W4:Y:S08]  /*08f0*/  @!P6 FRND.TRUNC R19, R19 ;  /* 0x000000130013e307 */ /* 0x000f30000020d000 */
[----:B------:R-:W5:Y:S01]  /*0900*/  @!P5 FRND.TRUNC R0, R0 ;  /* 0x000000000000d307 */ /* 0x000f62000020d000 */
[----:B------:R-:W-:-:S02]  /*0910*/  @!P1 F2FP.BF16.F32.PACK_AB R7, RZ, R15 ;  /* 0x0000000fff07923e */ /* 0x000fc400000010ff */
[----:B-1----:R-:W-:Y:S02]  /*0920*/  @!P2 F2FP.BF16.F32.PACK_AB R8, RZ, R16 ;  /* 0x00000010ff08a23e */ /* 0x002fe400000010ff */
[----:B--2---:R-:W-:Y:S02]  /*0930*/  @!P3 F2FP.BF16.F32.PACK_AB R9, RZ, R4 ;  /* 0x00000004ff09b23e */ /* 0x004fe400000010ff */
[----:B---3--:R-:W-:Y:S02]  /*0940*/  @!P4 F2FP.BF16.F32.PACK_AB R10, RZ, R17 ;  /* 0x00000011ff0ac23e */ /* 0x008fe400000010ff */
[----:B----4-:R-:W-:Y:S02]  /*0950*/  @!P6 F2FP.BF16.F32.PACK_AB R11, RZ, R19 ;  /* 0x00000013ff0be23e */ /* 0x010fe400000010ff */
[----:B-----5:R-:W-:Y:S01]  /*0960*/  @!P5 F2FP.BF16.F32.PACK_AB R22, RZ, R0 ;  /* 0x00000000ff16d23e */ /* 0x020fe200000010ff */
[----:B0-----:R-:W-:Y:S06]  /*0970*/  @P0 BRA `(.L_x_571) ;  /* 0x0000000000300947 */ /* 0x001fec0003800000 */
[----:B------:R-:W0:Y:S01]  /*0980*/  LDC.64 R12, c[0x0][0x218] ;  /* 0x00008600ff0c7b82 */ /* 0x000e220000000a00 */
[----:B------:R-:W-:Y:S02]  /*0990*/  IMAD.IADD R15, R3, 0x1, R24 ;  /* 0x00000001030f7824 */ /* 0x000fe400078e0218 */
[----:B------:R-:W-:-:S05]  /*09a0*/  VIADD R24, R24, 0x80 ;  /* 0x0000008018187836 */ /* 0x000fca0000000000 */
[----:B------:R-:W-:Y:S01]  /*09b0*/  ISETP.GE.AND P0, PT, R24, R5, PT ;  /* 0x000000051800720c */ /* 0x000fe20003f06270 */
[----:B0-----:R-:W-:-:S05]  /*09c0*/  IMAD.WIDE.U32 R12, R15, 0x2, R12 ;  /* 0x000000020f0c7825 */ /* 0x001fca00078e000c */
[----:B------:R0:W-:Y:S07]  /*09d0*/  STG.E.U16 desc[UR4][R12.64], R7 ;  /* 0x000000070c007986 */ /* 0x0001ee000c101504 */
[----:B------:R-:W-:Y:S05]  /*09e0*/  @P0 BRA `(.L_x_572) ;  /* 0x0000000000300947 */ /* 0x000fea0003800000 */
[----:B0-----:R-:W0:Y:S01]  /*09f0*/  LDC.64 R12, c[0x0][0x218] ;  /* 0x00008600ff0c7b82 */ /* 0x001e220000000a00 */
[----:B------:R-:W-:Y:S01]  /*0a00*/  IADD3 R7, R3, R24, RZ ;  /* 0x0000001803077210 */ /* 0x000fe20007ffe0ff */
[----:B------:R-:W-:-:S04]  /*0a10*/  VIADD R24, R24, 0x80 ;  /* 0x0000008018187836 */ /* 0x000fc80000000000 */
[----:B0-----:R-:W-:-:S05]  /*0a20*/  IMAD.WIDE.U32 R12, R7, 0x2, R12 ;  /* 0x00000002070c7825 */ /* 0x001fca00078e000c */
[----:B------:R0:W-:Y:S02]  /*0a30*/  STG.E.U16 desc[UR4][R12.64], R6 ;  /* 0x000000060c007986 */ /* 0x0001e4000c101504 */
.L_x_571:
[----:B------:R-:W-:-:S13]  /*0a40*/  ISETP.GE.AND P0, PT, R24, R5, PT ;  /* 0x000000051800720c */ /* 0x000fda0003f06270 */
[----:B------:R-:W-:Y:S05]  /*0a50*/  @P0 BRA `(.L_x_573) ;  /* 0x0000000000300947 */ /* 0x000fea0003800000 */
[----:B0-----:R-:W0:Y:S01]  /*0a60*/  LDC.64 R6, c[0x0][0x218] ;  /* 0x00008600ff067b82 */ /* 0x001e220000000a00 */
[----:B------:R-:W-:Y:S01]  /*0a70*/  IMAD.IADD R13, R3, 0x1, R24 ;  /* 0x00000001030d7824 */ /* 0x000fe200078e0218 */
[----:B------:R-:W-:-:S03]  /*0a80*/  IADD3 R24, R24, 0x80, RZ ;  /* 0x0000008018187810 */ /* 0x000fc60007ffe0ff */
[----:B0-----:R-:W-:-:S05]  /*0a90*/  IMAD.WIDE.U32 R6, R13, 0x2, R6 ;  /* 0x000000020d067825 */ /* 0x001fca00078e0006 */
[----:B------:R1:W-:Y:S02]  /*0aa0*/  STG.E.U16 desc[UR4][R6.64], R8 ;  /* 0x0000000806007986 */ /* 0x0003e4000c101504 */
.L_x_572:
[----:B------:R-:W-:-:S13]  /*0ab0*/  ISETP.GE.AND P0, PT, R24, R5, PT ;  /* 0x000000051800720c */ /* 0x000fda0003f06270 */
[----:B------:R-:W-:Y:S05]  /*0ac0*/  @P0 BRA `(.L_x_574) ;  /* 0x0000000000340947 */ /* 0x000fea0003800000 */
[----:B01----:R-:W0:Y:S01]  /*0ad0*/  LDC.64 R6, c[0x0][0x218] ;  /* 0x00008600ff067b82 */ /* 0x003e220000000a00 */
[----:B------:R-:W-:Y:S02]  /*0ae0*/  IMAD.IADD R13, R3, 0x1, R24 ;  /* 0x00000001030d7824 */ /* 0x000fe400078e0218 */
[----:B------:R-:W-:Y:S02]  /*0af0*/  VIADD R24, R24, 0x80 ;  /* 0x0000008018187836 */ /* 0x000fe40000000000 */
[----:B0-----:R-:W-:-:S05]  /*0b00*/  IMAD.WIDE.U32 R6, R13, 0x2, R6 ;  /* 0x000000020d067825 */ /* 0x001fca00078e0006 */
[----:B------:R1:W-:Y:S02]  /*0b10*/  STG.E.U16 desc[UR4][R6.64], R9 ;  /* 0x0000000906007986 */ /* 0x0003e4000c101504 */
.L_x_573:
[----:B------:R-:W-:-:S13]  /*0b20*/  ISETP.GE.AND P0, PT, R24, R5, PT ;  /* 0x000000051800720c */ /* 0x000fda0003f06270 */
[----:B------:R-:W-:Y:S05]  /*0b30*/  @P0 BREAK B1 ;  /* 0x0000000000010942 */ /* 0x000fea0003800000 */
[----:B------:R-:W-:Y:S05]  /*0b40*/  @P0 BRA `(.L_x_575) ;  /* 0x0000000000300947 */ /* 0x000fea0003800000 */
[----:B01----:R-:W0:Y:S01]  /*0b50*/  LDC.64 R6, c[0x0][0x218] ;  /* 0x00008600ff067b82 */ /* 0x003e220000000a00 */
[----:B------:R-:W-:Y:S01]  /*0b60*/  IADD3 R9, R3, R24, RZ ;  /* 0x0000001803097210 */ /* 0x000fe20007ffe0ff */
[----:B------:R-:W-:-:S04]  /*0b70*/  VIADD R24, R24, 0x80 ;  /* 0x0000008018187836 */ /* 0x000fc80000000000 */
[----:B0-----:R-:W-:-:S05]  /*0b80*/  IMAD.WIDE.U32 R6, R9, 0x2, R6 ;  /* 0x0000000209067825 */ /* 0x001fca00078e0006 */
[----:B------:R2:W-:Y:S02]  /*0b90*/  STG.E.U16 desc[UR4][R6.64], R10 ;  /* 0x0000000a06007986 */ /* 0x0005e4000c101504 */
.L_x_574:
[----:B------:R-:W-:Y:S05]  /*0ba0*/  BSYNC B1 ;  /* 0x0000000000017941 */ /* 0x000fea0003800000 */
.L_x_570:
[----:B------:R-:W-:-:S13]  /*0bb0*/  ISETP.GE.AND P0, PT, R24, R5, PT ;  /* 0x000000051800720c */ /* 0x000fda0003f06270 */
[----:B012---:R-:W0:Y:S01]  /*0bc0*/  @!P0 LDC.64 R6, c[0x0][0x218] ;  /* 0x00008600ff068b82 */ /* 0x007e220000000a00 */
[----:B------:R-:W-:Y:S01]  /*0bd0*/  @!P0 IMAD.IADD R9, R3, 0x1, R24 ;  /* 0x0000000103098824 */ /* 0x000fe200078e0218 */
[----:B------:R-:W-:-:S03]  /*0be0*/  @!P0 IADD3 R24, R24, 0x80, RZ ;  /* 0x0000008018188810 */ /* 0x000fc60007ffe0ff */
[----:B0-----:R-:W-:-:S05]  /*0bf0*/  @!P0 IMAD.WIDE.U32 R6, R9, 0x2, R6 ;  /* 0x0000000209068825 */ /* 0x001fca00078e0006 */
[----:B------:R2:W-:Y:S02]  /*0c00*/  @!P0 STG.E.U16 desc[UR4][R6.64], R11 ;  /* 0x0000000b06008986 */ /* 0x0005e4000c101504 */
.L_x_575:
[----:B------:R-:W-:Y:S05]  /*0c10*/  BSYNC B0 ;  /* 0x0000000000007941 */ /* 0x000fea0003800000 */
.L_x_569:
[----:B------:R-:W-:Y:S05]  /*0c20*/  WARPSYNC.ALL ;  /* 0x0000000000007948 */ /* 0x000fea0003800000 */
[----:B------:R-:W-:-:S13]  /*0c30*/  ISETP.GE.AND P0, PT, R24, R5, PT ;  /* 0x000000051800720c */ /* 0x000fda0003f06270 */
[----:B------:R-:W-:Y:S05]  /*0c40*/  @P0 EXIT ;  /* 0x000000000000094d */ /* 0x000fea0003800000 */
[----:B------:R-:W3:Y:S01]  /*0c50*/  LDC.64 R4, c[0x0][0x218] ;  /* 0x00008600ff047b82 */ /* 0x000ee20000000a00 */
[----:B------:R-:W-:-:S04]  /*0c60*/  IMAD.IADD R3, R3, 0x1, R24 ;  /* 0x0000000103037824 */ /* 0x000fc800078e0218 */
[----:B---3--:R-:W-:-:S05]  /*0c70*/  IMAD.WIDE.U32 R2, R3, 0x2, R4 ;  /* 0x0000000203027825 */ /* 0x008fca00078e0004 */
[----:B------:R-:W-:Y:S01]  /*0c80*/  STG.E.U16 desc[UR4][R2.64], R22 ;  /* 0x0000001602007986 */ /* 0x000fe2000c101504 */
[----:B------:R-:W-:Y:S05]  /*0c90*/  EXIT ;  /* 0x000000000000794d */ /* 0x000fea0003800000 */
.L_x_576:
        /* <DEDUP_REMOVED lines=14> */
.L_x_19558:


//--------------------- .text._ZN2at6native29vectorized_elementwise_kernelILi4EZZZNS0_17trunc_kernel_cudaERNS_18TensorIteratorBaseEENKUlvE_clEvENKUlvE2_clEvEUlN3c108BFloat16EE_St5arrayIPcLm2EEEEviT0_T1_ --------------------------
	.section	.text._ZN2at6native29vectorized_elementwise_kernelILi4EZZZNS0_17trunc_kernel_cudaERNS_18TensorIteratorBaseEENKUlvE_clEvENKUlvE2_clEvEUlN3c108BFloat16EE_St5arrayIPcLm2EEEEviT0_T1_,"ax",@progbits
	.align	128
        .global         _ZN2at6native29vectorized_elementwise_kernelILi4EZZZNS0_17trunc_kernel_cudaERNS_18TensorIteratorBaseEENKUlvE_clEvENKUlvE2_clEvEUlN3c108BFloat16EE_St5arrayIPcLm2EEEEviT0_T1_
        .type           _ZN2at6native29vectorized_elementwise_kernelILi4EZZZNS0_17trunc_kernel_cudaERNS_18TensorIteratorBaseEENKUlvE_clEvENKUlvE2_clEvEUlN3c108BFloat16EE_St5arrayIPcLm2EEEEviT0_T1_,@function
        .size           _ZN2at6native29vectorized_elementwise_kernelILi4EZZZNS0_17trunc_kernel_cudaERNS_18TensorIteratorBaseEENKUlvE_clEvENKUlvE2_clEvEUlN3c108BFloat16EE_St5arrayIPcLm2EEEEviT0_T1_,(.L_x_19559 - _ZN2at6native29vectorized_elementwise_kernelILi4EZZZNS0_17trunc_kernel_cudaERNS_18TensorIteratorBaseEENKUlvE_clEvENKUlvE2_clEvEUlN3c108BFloat16EE_St5arrayIPcLm2EEEEviT0_T1_)
        .other          _ZN2at6native29vectorized_elementwise_kernelILi4EZZZNS0_17trunc_kernel_cudaERNS_18TensorIteratorBaseEENKUlvE_clEvENKUlvE2_clEvEUlN3c108BFloat16EE_St5arrayIPcLm2EEEEviT0_T1_,@"STO_CUDA_ENTRY STV_DEFAULT"
_ZN2at6native29vectorized_elementwise_kernelILi4EZZZNS0_17trunc_kernel_cudaERNS_18TensorIteratorBaseEENKUlvE_clEvENKUlvE2_clEvEUlN3c108BFloat16EE_St5arrayIPcLm2EEEEviT0_T1_:
.text._ZN2at6native29vectorized_elementwise_kernelILi4EZZZNS0_17trunc_kernel_cudaERNS_18TensorIteratorBaseEENKUlvE_clEvENKUlvE2_clEvEUlN3c108BFloat16EE_St5arrayIPcLm2EEEEviT0_T1_:
        /* <DEDUP_REMOVED lines=13> */
[----:B------:R-:W2:Y:S04]  /*00d0*/  LDG.E.64 R6, desc[UR4][R12.64+0x400] ;  /* 0x000400040c067981 */ /* 0x000ea8000c1e1b00 */
[----:B------:R-:W3:Y:S01]  /*00e0*/  LDG.E.64 R8, desc[UR4][R12.64] ;  /* 0x000000040c087981 */ /* 0x000ee2000c1e1b00 */
[----:B0-----:R-:W-:-:S04]  /*00f0*/  IMAD.WIDE.U32 R4, R3, 0x2, R4 ;  /* 0x0000000203047825 */ /* 0x001fc800078e0004 */
[----:B------:R-:W-:Y:S01]  /*0100*/  IMAD.WIDE R4, R0, 0x8, R4 ;  /* 0x0000000800047825 */ /* 0x000fe200078e0204 */
[----:B--2---:R-:W-:Y:S02]  /*0110*/  SHF.L.U32 R11, R6, 0x10, RZ ;  /* 0x00000010060b7819 */ /* 0x004fe400000006ff */
[----:B---3--:R-:W-:Y:S01]  /*0120*/  PRMT R6, R8, 0x7632, R6 ;  /* 0x0000763208067816 */ /* 0x008fe20000000006 */
[C---:B------:R-:W-:Y:S01]  /*0130*/  IMAD.U32 R10, R9.reuse, 0x10000, RZ ;  /* 0x00010000090a7824 */ /* 0x040fe200078e00ff */
[----:B------:R-:W-:Y:S01]  /*0140*/  PRMT R9, R9, 0x7632, R9 ;  /* 0x0000763209097816 */ /* 0x000fe20000000009 */
[C---:B------:R-:W-:Y:S01]  /*0150*/  IMAD.U32 R14, R7.reuse, 0x10000, RZ ;  /* 0x00010000070e7824 */ /* 0x040fe200078e00ff */
[----:B------:R-:W-:Y:S01]  /*0160*/  PRMT R7, R7, 0x7632, R7 ;  /* 0x0000763207077816 */ /* 0x000fe20000000007 */
[C---:B------:R-:W-:Y:S01]  /*0170*/  IMAD.U32 R12, R6.reuse, 0x10000, RZ ;  /* 0x00010000060c7824 */ /* 0x040fe200078e00ff */
[----:B------:R-:W-:Y:S01]  /*0180*/  PRMT R6, R6, 0x7632, R6 ;  /* 0x0000763206067816 */ /* 0x000fe20000000006 */
[----:B------:R-:W-:-:S02]  /*0190*/  IMAD.U32 R9, R9, 0x10000, RZ ;  /* 0x0001000009097824 */ /* 0x000fc400078e00ff */
[----:B------:R-:W-:Y:S01]  /*01a0*/  IMAD.U32 R2, R8, 0x10000, RZ ;  /* 0x0001000008027824 */ /* 0x000fe200078e00ff */
[----:B------:R-:W-:Y:S01]  /*01b0*/  SHF.L.U32 R6, R6, 0x10, RZ ;  /* 0x0000001006067819 */ /* 0x000fe200000006ff */
[----:B------:R-:W-:Y:S01]  /*01c0*/  IMAD.U32 R7, R7, 0x10000, RZ ;  /* 0x0001000007077824 */ /* 0x000fe200078e00ff */
[----:B------:R-:W-:Y:S08]  /*01d0*/  FRND.TRUNC R10, R10 ;  /* 0x0000000a000a7307 */ /* 0x000ff0000020d000 */
[----:B------:R-:W0:Y:S08]  /*01e0*/  FRND.TRUNC R9, R9 ;  /* 0x0000000900097307 */ /* 0x000e30000020d000 */
[----:B------:R-:W-:Y:S08]  /*01f0*/  FRND.TRUNC R11, R11 ;  /* 0x0000000b000b7307 */ /* 0x000ff0000020d000 */
[----:B------:R-:W1:Y:S08]  /*0200*/  FRND.TRUNC R6, R6 ;  /* 0x0000000600067307 */ /* 0x000e70000020d000 */
[----:B------:R-:W-:Y:S08]  /*0210*/  FRND.TRUNC R2, R2 ;  /* 0x0000000200027307 */ /* 0x000ff0000020d000 */
[----:B------:R-:W-:Y:S08]  /*0220*/  FRND.TRUNC R8, R14 ;  /* 0x0000000e00087307 */ /* 0x000ff0000020d000 */
[----:B------:R-:W2:Y:S08]  /*0230*/  FRND.TRUNC R13, R12 ;  /* 0x0000000c000d7307 */ /* 0x000eb0000020d000 */
[----:B------:R-:W3:Y:S01]  /*0240*/  FRND.TRUNC R7, R7 ;  /* 0x0000000700077307 */ /* 0x000ee2000020d000 */
[----:B0-----:R-:W-:-:S02]  /*0250*/  F2FP.BF16.F32.PACK_AB R3, R9, R10 ;  /* 0x0000000a0903723e */ /* 0x001fc400000010ff */
[----:B-1----:R-:W-:Y:S02]  /*0260*/  F2FP.BF16.F32.PACK_AB R10, R6, R11 ;  /* 0x0000000b060a723e */ /* 0x002fe400000010ff */
[----:B--2---:R-:W-:Y:S02]  /*0270*/  F2FP.BF16.F32.PACK_AB R2, R13, R2 ;  /* 0x000000020d02723e */ /* 0x004fe400000010ff */
[----:B---3--:R-:W-:-:S03]  /*0280*/  F2FP.BF16.F32.PACK_AB R11, R7, R8 ;  /* 0x00000008070b723e */ /* 0x008fc600000010ff */
[----:B------:R-:W-:Y:S04]  /*0290*/  STG.E.64 desc[UR4][R4.64], R2 ;  /* 0x0000000204007986 */ /* 0x000fe8000c101b04 */
[----:B------:R-:W-:Y:S01]  /*02a0*/  STG.E.64 desc[UR4][R4.64+0x400], R10 ;  /* 0x0004000a04007986 */ /* 0x000fe2000c101b04 */
[----:B------:R-:W-:Y:S05]  /*02b0*/  EXIT ;  /* 0x000000000000794d */ /* 0x000fea0003800000 */
.L_x_577:
        /* <DEDUP_REMOVED lines=116> */
.L_x_580:
[----:B------:R-:W-:-:S13]  /*0a00*/  ISETP.GE.AND P0, PT, R24, R5, PT ;  /* 0x000000051800720c */ /* 0x000fda0003f06270 */
[----:B------:R-:W-:Y:S05]  /*0a10*/  @P0 BRA `(.L_x_582) ;  /* 0x0000000000300947 */ /* 0x000fea0003800000 */
[----:B0-----:R-:W0:Y:S01]  /*0a20*/  LDC.64 R6, c[0x0][0x218] ;  /* 0x00008600ff067b82 */ /* 0x001e220000000a00 */
[----:B------:R-:W-:Y:S01]  /*0a30*/  IMAD.IADD R13, R3, 0x1, R24 ;  /* 0x00000001030d7824 */ /* 0x000fe200078e0218 */
[----:B------:R-:W-:-:S03]  /*0a40*/  IADD3 R24, R24, 0x80, RZ ;  /* 0x0000008018187810 */ /* 0x000fc60007ffe0ff */
[----:B0-----:R-:W-:-:S05]  /*0a50*/  IMAD.WIDE.U32 R6, R13, 0x2, R6 ;  /* 0x000000020d067825 */ /* 0x001fca00078e0006 */
[----:B------:R1:W-:Y:S02]  /*0a60*/  STG.E.U16 desc[UR4][R6.64], R8 ;  /* 0x0000000806007986 */ /* 0x0003e4000c101504 */
.L_x_581:
[----:B------:R-:W-:-:S13]  /*0a70*/  ISETP.GE.AND P0, PT, R24, R5, PT ;  /* 0x000000051800720c */ /* 0x000fda0003f06270 */
[----:B------:R-:W-:Y:S05]  /*0a80*/  @P0 BRA `(.L_x_583) ;  /* 0x0000000000340947 */ /* 0x000fea0003800000 */
[----:B01----:R-:W0:Y:S01]  /*0a90*/  LDC.64 R6, c[0x0][0x218] ;  /* 0x00008600ff067b82 */ /* 0x003e220000000a00 */
[----:B------:R-:W-:Y:S02]  /*0aa0*/  IMAD.IADD R13, R3, 0x1, R24 ;  /* 0x00000001030d7824 */ /* 0x000fe400078e0218 */
[----:B------:R-:W-:Y:S02]  /*0ab0*/  VIADD R24, R24, 0x80 ;  /* 0x0000008018187836 */ /* 0x000fe40000000000 */
[----:B0-----:R-:W-:-:S05]  /*0ac0*/  IMAD.WIDE.U32 R6, R13, 0x2, R6 ;  /* 0x000000020d067825 */ /* 0x001fca00078e0006 */
[----:B------:R1:W-:Y:S02]  /*0ad0*/  STG.E.U16 desc[UR4][R6.64], R9 ;  /* 0x0000000906007986 */ /* 0x0003e4000c101504 */
.L_x_582:
        /* <DEDUP_REMOVED lines=8> */
.L_x_583:
[----:B------:R-:W-:Y:S05]  /*0b60*/  BSYNC B1 ;  /* 0x0000000000017941 */ /* 0x000fea0003800000 */
.L_x_579:
[----:B------:R-:W-:-:S13]  /*0b70*/  ISETP.GE.AND P0, PT, R24, R5, PT ;  /* 0x000000051800720c */ /* 0x000fda0003f06270 */
[----:B012---:R-:W0:Y:S01]  /*0b80*/  @!P0 LDC.64 R6, c[0x0][0x218] ;  /* 0x00008600ff068b82 */ /* 0x007e220000000a00 */
[----:B------:R-:W-:Y:S01]  /*0b90*/  @!P0 IMAD.IADD R9, R3, 0x1, R24 ;  /* 0x0000000103098824 */ /* 0x000fe200078e0218 */
[----:B------:R-:W-:-:S03]  /*0ba0*/  @!P0 IADD3 R24, R24, 0x80, RZ ;  /* 0x0000008018188810 */ /* 0x000fc60007ffe0ff */
[----:B0-----:R-:W-:-:S05]  /*0bb0*/  @!P0 IMAD.WIDE.U32 R6, R9, 0x2, R6 ;  /* 0x0000000209068825 */ /* 0x001fca00078e0006 */
[----:B------:R2:W-:Y:S02]  /*0bc0*/  @!P0 STG.E.U16 desc[UR4][R6.64], R11 ;  /* 0x0000000b06008986 */ /* 0x0005e4000c101504 */
.L_x_584:
[----:B------:R-:W-:Y:S05]  /*0bd0*/  BSYNC B0 ;  /* 0x0000000000007941 */ /* 0x000fea0003800000 */
.L_x_578:
        /* <DEDUP_REMOVED lines=8> */
.L_x_585:
        /* <DEDUP_REMOVED lines=10> */
.L_x_19559:


//--------------------- .text._ZN2at6native29vectorized_elementwise_kernelILi8EZZZNS0_17trunc_kernel_cudaERNS_18TensorIteratorBaseEENKUlvE_clEvENKUlvE2_clEvEUlN3c108BFloat16EE_St5arrayIPcLm2EEEEviT0_T1_ --------------------------
	.section	.text._ZN2at6native29vectorized_elementwise_kernelILi8EZZZNS0_17trunc_kernel_cudaERNS_18TensorIteratorBaseEENKUlvE_clEvENKUlvE2_clEvEUlN3c108BFloat16EE_St5arrayIPcLm2EEEEviT0_T1_,"ax",@progbits
	.align	128
        .global         _ZN2at6native29vectorized_elementwise_kernelILi8EZZZNS0_17trunc_kernel_cudaERNS_18TensorIteratorBaseEENKUlvE_clEvENKUlvE2_clEvEUlN3c108BFloat16EE_St5arrayIPcLm2EEEEviT0_T1_
        .type           _ZN2at6native29vectorized_elementwise_kernelILi8EZZZNS0_17trunc_kernel_cudaERNS_18TensorIteratorBaseEENKUlvE_clEvENKUlvE2_clEvEUlN3c108BFloat16EE_St5arrayIPcLm2EEEEviT0_T1_,@function
        .size           _ZN2at6native29vectorized_elementwise_kernelILi8EZZZNS0_17trunc_kernel_cudaERNS_18TensorIteratorBaseEENKUlvE_clEvENKUlvE2_clEvEUlN3c108BFloat16EE_St5arrayIPcLm2EEEEviT0_T1_,(.L_x_19560 - _ZN2at6native29vectorized_elementwise_kernelILi8EZZZNS0_17trunc_kernel_cudaERNS_18TensorIteratorBaseEENKUlvE_clEvENKUlvE2_clEvEUlN3c108BFloat16EE_St5arrayIPcLm2EEEEviT0_T1_)
        .other          _ZN2at6native29vectorized_elementwise_kernelILi8EZZZNS0_17trunc_kernel_cudaERNS_18TensorIteratorBaseEENKUlvE_clEvENKUlvE2_clEvEUlN3c108BFloat16EE_St5arrayIPcLm2EEEEviT0_T1_,@"STO_CUDA_ENTRY STV_DEFAULT"
_ZN2at6native29vectorized_elementwise_kernelILi8EZZZNS0_17trunc_kernel_cudaERNS_18TensorIteratorBaseEENKUlvE_clEvENKUlvE2_clEvEUlN3c108BFloat16EE_St5arrayIPcLm2EEEEviT0_T1_:
.text._ZN2at6native29vectorized_elementwise_kernelILi8EZZZNS0_17trunc_kernel_cudaERNS_18TensorIteratorBaseEENKUlvE_clEvENKUlvE2_clEvEUlN3c108BFloat16EE_St5arrayIPcLm2EEEEviT0_T1_:
        /* <DEDUP_REMOVED lines=9> */
[----:B------:R-:W1:Y:S08]  /*0090*/  LDC.64 R4, c[0x0][0x220] ;  /* 0x00008800ff047b82 */ /* 0x000e700000000a00 */
[----:B------:R-:W2:Y:S01]  /*00a0*/  LDC.64 R8, c[0x0][0x218] ;  /* 0x00008600ff087b82 */ /* 0x000ea20000000a00 */
[----:B-1----:R-:W-:-:S04]  /*00b0*/  IMAD.WIDE R4, R3, 0x2, R4 ;  /* 0x0000000203047825 */ /* 0x002fc800078e0204 */
[----:B0-----:R-:W-:-:S06]  /*00c0*/  IMAD.WIDE.U32 R4, R0, 0x10, R4 ;  /* 0x0000001000047825 */ /* 0x001fcc00078e0004 */
[----:B------:R-:W3:Y:S01]  /*00d0*/  LDG.E.128 R4, desc[UR4][R4.64] ;  /* 0x0000000404047981 */ /* 0x000ee2000c1e1d00 */
[----:B--2---:R-:W-:-:S04]  /*00e0*/  IMAD.WIDE.U32 R8, R3, 0x2, R8 ;  /* 0x0000000203087825 */ /* 0x004fc800078e0008 */
[----:B------:R-:W-:Y:S01]  /*00f0*/  IMAD.WIDE R8, R0, 0x10, R8 ;  /* 0x0000001000087825 */ /* 0x000fe200078e0208 */
[----:B---3--:R-:W-:-:S03]  /*0100*/  SHF.L.U32 R2, R6, 0x10, RZ ;  /* 0x0000001006027819 */ /* 0x008fc600000006ff */
[C---:B------:R-:W-:Y:S01]  /*0110*/  IMAD.U32 R11, R4.reuse, 0x10000, RZ ;  /* 0x00010000040b7824 */ /* 0x040fe200078e00ff */
[----:B------:R-:W-:Y:S01]  /*0120*/  PRMT R6, R4, 0x7632, R6 ;  /* 0x0000763204067816 */ /* 0x000fe20000000006 */
[C---:B------:R-:W-:Y:S01]  /*0130*/  IMAD.U32 R10, R5.reuse, 0x10000, RZ ;  /* 0x00010000050a7824 */ /* 0x040fe200078e00ff */
[----:B------:R-:W-:Y:S01]  /*0140*/  PRMT R5, R5, 0x7632, R5 ;  /* 0x0000763205057816 */ /* 0x000fe20000000005 */
[C---:B------:R-:W-:Y:S01]  /*0150*/  IMAD.U32 R12, R7.reuse, 0x10000, RZ ;  /* 0x00010000070c7824 */ /* 0x040fe200078e00ff */
[----:B------:R-:W-:Y:S01]  /*0160*/  PRMT R7, R7, 0x7632, R7 ;  /* 0x0000763207077816 */ /* 0x000fe20000000007 */
[C---:B------:R-:W-:Y:S01]  /*0170*/  IMAD.U32 R4, R6.reuse, 0x10000, RZ ;  /* 0x0001000006047824 */ /* 0x040fe200078e00ff */
[----:B------:R-:W-:Y:S01]  /*0180*/  PRMT R6, R6, 0x7632, R6 ;  /* 0x0000763206067816 */ /* 0x000fe20000000006 */
[----:B------:R-:W-:Y:S01]  /*0190*/  IMAD.U32 R13, R5, 0x10000, RZ ;  /* 0x00010000050d7824 */ /* 0x000fe200078e00ff */
[----:B------:R-:W-:Y:S01]  /*01a0*/  FRND.TRUNC R11, R11 ;  /* 0x0000000b000b7307 */ /* 0x000fe2000020d000 */
[----:B------:R-:W-:Y:S01]  /*01b0*/  IMAD.U32 R16, R7, 0x10000, RZ ;  /* 0x0001000007107824 */ /* 0x000fe200078e00ff */
[----:B------:R-:W-:-:S06]  /*01c0*/  SHF.L.U32 R14, R6, 0x10, RZ ;  /* 0x00000010060e7819 */ /* 0x000fcc00000006ff */
[----:B------:R-:W-:Y:S08]  /*01d0*/  FRND.TRUNC R10, R10 ;  /* 0x0000000a000a7307 */ /* 0x000ff0000020d000 */
[----:B------:R-:W-:Y:S08]  /*01e0*/  FRND.TRUNC R2, R2 ;  /* 0x0000000200027307 */ /* 0x000ff0000020d000 */
[----:B------:R-:W-:Y:S08]  /*01f0*/  FRND.TRUNC R12, R12 ;  /* 0x0000000c000c7307 */ /* 0x000ff0000020d000 */
[----:B------:R-:W0:Y:S08]  /*0200*/  FRND.TRUNC R4, R4 ;  /* 0x0000000400047307 */ /* 0x000e30000020d000 */
[----:B------:R-:W1:Y:S01]  /*0210*/  FRND.TRUNC R5, R13 ;  /* 0x0000000d00057307 */ /* 0x000e62000020d000 */
[----:B0-----:R-:W-:-:S07]  /*0220*/  F2FP.BF16.F32.PACK_AB R4, R4, R11 ;  /* 0x0000000b0404723e */ /* 0x001fce00000010ff */
[----:B------:R-:W0:Y:S01]  /*0230*/  FRND.TRUNC R15, R14 ;  /* 0x0000000e000f7307 */ /* 0x000e22000020d000 */
[----:B-1----:R-:W-:-:S07]  /*0240*/  F2FP.BF16.F32.PACK_AB R5, R5, R10 ;  /* 0x0000000a0505723e */ /* 0x002fce00000010ff */
[----:B------:R-:W1:Y:S01]  /*0250*/  FRND.TRUNC R7, R16 ;  /* 0x0000001000077307 */ /* 0x000e62000020d000 */
[----:B0-----:R-:W-:Y:S02]  /*0260*/  F2FP.BF16.F32.PACK_AB R6, R15, R2 ;  /* 0x000000020f06723e */ /* 0x001fe400000010ff */
[----:B-1----:R-:W-:-:S05]  /*0270*/  F2FP.BF16.F32.PACK_AB R7, R7, R12 ;  /* 0x0000000c0707723e */ /* 0x002fca00000010ff */
[----:B------:R-:W-:Y:S01]  /*0280*/  STG.E.128 desc[UR4][R8.64], R4 ;  /* 0x0000000408007986 */ /* 0x000fe2000c101d04 */
[----:B------:R-:W-:Y:S05]  /*0290*/  EXIT ;  /* 0x000000000000794d */ /* 0x000fea0003800000 */
.L_x_586:
        /* <DEDUP_REMOVED lines=116> */
.L_x_589:
[----:B------:R-:W-:-:S13]  /*09e0*/  ISETP.GE.AND P0, PT, R24, R5, PT ;  /* 0x000000051800720c */ /* 0x000fda0003f06270 */
[----:B------:R-:W-:Y:S05]  /*09f0*/  @P0 BRA `(.L_x_591) ;  /* 0x0000000000300947 */ /* 0x000fea0003800000 */
[----:B0-----:R-:W0:Y:S01]  /*0a00*/  LDC.64 R6, c[0x0][0x218] ;  /* 0x00008600ff067b82 */ /* 0x001e220000000a00 */
[----:B------:R-:W-:Y:S01]  /*0a10*/  IMAD.IADD R13, R3, 0x1, R24 ;  /* 0x00000001030d7824 */ /* 0x000fe200078e0218 */
[----:B------:R-:W-:-:S03]  /*0a20*/  IADD3 R24, R24, 0x80, RZ ;  /* 0x0000008018187810 */ /* 0x000fc60007ffe0ff */
[----:B0-----:R-:W-:-:S05]  /*0a30*/  IMAD.WIDE.U32 R6, R13, 0x2, R6 ;  /* 0x000000020d067825 */ /* 0x001fca00078e0006 */
[----:B------:R1:W-:Y:S02]  /*0a40*/  STG.E.U16 desc[UR4][R6.64], R8 ;  /* 0x0000000806007986 */ /* 0x0003e4000c101504 */
.L_x_590:
[----:B------:R-:W-:-:S13]  /*0a50*/  ISETP.GE.AND P0, PT, R24, R5, PT ;  /* 0x000000051800720c */ /* 0x000fda0003f06270 */
[----:B------:R-:W-:Y:S05]  /*0a60*/  @P0 BRA `(.L_x_592) ;  /* 0x0000000000340947 */ /* 0x000fea0003800000 */
[----:B01----:R-:W0:Y:S01]  /*0a70*/  LDC.64 R6, c[0x0][0x218] ;  /* 0x00008600ff067b82 */ /* 0x003e220000000a00 */
[----:B------:R-:W-:Y:S02]  /*0a80*/  IMAD.IADD R13, R3, 0x1, R24 ;  /* 0x00000001030d7824 */ /* 0x000fe400078e0218 */
[----:B------:R-:W-:Y:S02]  /*0a90*/  VIADD R24, R24, 0x80 ;  /* 0x0000008018187836 */ /* 0x000fe40000000000 */
[----:B0-----:R-:W-:-:S05]  /*0aa0*/  IMAD.WIDE.U32 R6, R13, 0x2, R6 ;  /* 0x000000020d067825 */ /* 0x001fca00078e0006 */
[----:B------:R1:W-:Y:S02]  /*0ab0*/  STG.E.U16 desc[UR4][R6.64], R9 ;  /* 0x0000000906007986 */ /* 0x0003e4000c101504 */
.L_x_591:
        /* <DEDUP_REMOVED lines=8> */
.L_x_592:
[----:B------:R-:W-:Y:S05]  /*0b40*/  BSYNC B1 ;  /* 0x0000000000017941 */ /* 0x000fea0003800000 */
.L_x_588:
[----:B------:R-:W-:-:S13]  /*0b50*/  ISETP.GE.AND P0, PT, R24, R5, PT ;  /* 0x000000051800720c */ /* 0x000fda0003f06270 */
[----:B012---:R-:W0:Y:S01]  /*0b60*/  @!P0 LDC.64 R6, c[0x0][0x218] ;  /* 0x00008600ff068b82 */ /* 0x007e220000000a00 */
[----:B------:R-:W-:Y:S01]  /*0b70*/  @!P0 IMAD.IADD R9, R3, 0x1, R24 ;  /* 0x0000000103098824 */ /* 0x000fe200078e0218 */
[----:B------:R-:W-:-:S03]  /*0b80*/  @!P0 IADD3 R24, R24, 0x80, RZ ;  /* 0x0000008018188810 */ /* 0x000fc60007ffe0ff */
[----:B0-----:R-:W-:-:S05]  /*0b90*/  @!P0 IMAD.WIDE.U32 R6, R9, 0x2, R6 ;  /* 0x0000000209068825 */ /* 0x001fca00078e0006 */
[----:B------:R2:W-:Y:S02]  /*0ba0*/  @!P0 STG.E.U16 desc[UR4][R6.64], R11 ;  /* 0x0000000b06008986 */ /* 0x0005e4000c101504 */
.L_x_593:
[----:B------:R-:W-:Y:S05]  /*0bb0*/  BSYNC B0 ;  /* 0x0000000000007941 */ /* 0x000fea0003800000 */
.L_x_587:
        /* <DEDUP_REMOVED lines=8> */
.L_x_594:
        /* <DEDUP_REMOVED lines=12> */
.L_x_19560:


//--------------------- .text._ZN2at6native18elementwise_kernelILi128ELi4EZNS0_15gpu_kernel_implIZZZNS0_17trunc_kernel_cudaERNS_18TensorIteratorBaseEENKUlvE_clEvENKUlvE1_clEvEUlN3c104HalfEE_EEvS4_RKT_EUliE_EEviT1_ --------------------------
	.section	.text._ZN2at6native18elementwise_kernelILi128ELi4EZNS0_15gpu_kernel_implIZZZNS0_17trunc_kernel_cudaERNS_18TensorIteratorBaseEENKUlvE_clEvENKUlvE1_clEvEUlN3c104HalfEE_EEvS4_RKT_EUliE_EEviT1_,"ax",@progbits
	.align	128
        .global         _ZN2at6native18elementwise_kernelILi128ELi4EZNS0_15gpu_kernel_implIZZZNS0_17trunc_kernel_cudaERNS_18TensorIteratorBaseEENKUlvE_clEvENKUlvE1_clEvEUlN3c104HalfEE_EEvS4_RKT_EUliE_EEviT1_
        .type           _ZN2at6native18elementwise_kernelILi128ELi4EZNS0_15gpu_kernel_implIZZZNS0_17trunc_kernel_cudaERNS_18TensorIteratorBaseEENKUlvE_clEvENKUlvE1_clEvEUlN3c104HalfEE_EEvS4_RKT_EUliE_EEviT1_,@function
        .size           _ZN2at6native18elementwise_kernelILi128ELi4EZNS0_15gpu_kernel_implIZZZNS0_17trunc_kernel_cudaERNS_18TensorIteratorBaseEENKUlvE_clEvENKUlvE1_clEvEUlN3c104HalfEE_EEvS4_RKT_EUliE_EEviT1_,(.L_x_19561 - _ZN2at6native18elementwise_kernelILi128ELi4EZNS0_15gpu_kernel_implIZZZNS0_17trunc_kernel_cudaERNS_18TensorIteratorBaseEENKUlvE_clEvENKUlvE1_clEvEUlN3c104HalfEE_EEvS4_RKT_EUliE_EEviT1_)
        .other          _ZN2at6native18elementwise_kernelILi128ELi4EZNS0_15gpu_kernel_implIZZZNS0_17trunc_kernel_cudaERNS_18TensorIteratorBaseEENKUlvE_clEvENKUlvE1_clEvEUlN3c104HalfEE_EEvS4_RKT_EUliE_EEviT1_,@"STO_CUDA_ENTRY STV_DEFAULT"
_ZN2at6native18elementwise_kernelILi128ELi4EZNS0_15gpu_kernel_implIZZZNS0_17trunc_kernel_cudaERNS_18TensorIteratorBaseEENKUlvE_clEvENKUlvE1_clEvEUlN3c104HalfEE_EEvS4_RKT_EUliE_EEviT1_:
.text._ZN2at6native18elementwise_kernelILi128ELi4EZNS0_15gpu_kernel_implIZZZNS0_17trunc_kernel_cudaERNS_18TensorIteratorBaseEENKUlvE_clEvENKUlvE1_clEvEUlN3c104HalfEE_EEvS4_RKT_EUliE_EEviT1_:
        /* <DEDUP_REMOVED lines=313> */
.L_x_597:
        /* <DEDUP_REMOVED lines=20> */
[----:B0-----:R-:W-:Y:S01]  /*14d0*/  F2FP.F16.F32.PACK_AB R0, RZ, R0 ;  /* 0x00000000ff00723e */ /* 0x001fe200000000ff */
[----:B------:R-:W-:Y:S06]  /*14e0*/  BRA `(.L_x_603) ;  /* 0x0000000c00987947 */ /* 0x000fec0003800000 */
.L_x_601:
[----:B------:R-:W2:Y:S02]  /*14f0*/  LDG.E.U8 R2, desc[UR36][R2.64] ;  /* 0x0000002402027981 */ /* 0x000ea4000c1e1100 */
[----:B--2---:R-:W-:-:S04]  /*1500*/  I2FP.F32.U32 R0, R2 ;  /* 0x0000000200007245 */ /* 0x004fc80000201000 */
[----:B------:R-:W-:Y:S01]  /*1510*/  F2FP.F16.F32.PACK_AB R0, RZ, R0 ;  /* 0x00000000ff00723e */ /* 0x000fe200000000ff */
[----:B------:R-:W-:Y:S06]  /*1520*/  BRA `(.L_x_603) ;  /* 0x0000000c00887947 */ /* 0x000fec0003800000 */
.L_x_600:
        /* <DEDUP_REMOVED lines=8> */
[----:B0-----:R-:W-:Y:S01]  /*15b0*/  F2FP.F16.F32.PACK_AB R0, RZ, R0 ;  /* 0x00000000ff00723e */ /* 0x001fe200000000ff */
[----:B------:R-:W-:Y:S06]  /*15c0*/  BRA `(.L_x_603) ;  /* 0x0000000c00607947 */ /* 0x000fec0003800000 */
.L_x_605:
[----:B------:R-:W2:Y:S02]  /*15d0*/  LDG.E R2, desc[UR36][R2.64] ;  /* 0x0000002402027981 */ /* 0x000ea4000c1e1900 */
[----:B--2---:R-:W-:-:S04]  /*15e0*/  I2FP.F32.S32 R0, R2 ;  /* 0x0000000200007245 */ /* 0x004fc80000201400 */
[----:B------:R-:W-:Y:S01]  /*15f0*/  F2FP.F16.F32.PACK_AB R0, RZ, R0 ;  /* 0x00000000ff00723e */ /* 0x000fe200000000ff */
[----:B------:R-:W-:Y:S06]  /*1600*/  BRA `(.L_x_603) ;  /* 0x0000000c00507947 */ /* 0x000fec0003800000 */
.L_x_604:
[----:B------:R-:W2:Y:S02]  /*1610*/  LDG.E.U16 R2, desc[UR36][R2.64] ;  /* 0x0000002402027981 */ /* 0x000ea4000c1e1500 */
[----:B--2---:R-:W0:Y:S02]  /*1620*/  I2F.S16 R0, R2 ;  /* 0x0000000200007306 */ /* 0x004e240000101400 */
[----:B0-----:R-:W-:Y:S01]  /*1630*/  F2FP.F16.F32.PACK_AB R0, RZ, R0 ;  /* 0x00000000ff00723e */ /* 0x001fe200000000ff */
[----:B------:R-:W-:Y:S06]  /*1640*/  BRA `(.L_x_603) ;  /* 0x0000000c00407947 */ /* 0x000fec0003800000 */
.L_x_599:
[----:B------:R-:W-:-:S13]  /*1650*/  ISETP.GT.AND P0, PT, R4, 0x6, PT ;  /* 0x000000060400780c */ /* 0x000fda0003f04270 */
[----:B------:R-:W-:Y:S05]  /*1660*/  @P0 BRA `(.L_x_606) ;  /* 0x0000000000240947 */ /* 0x000fea0003800000 */
[----:B------:R-:W-:-:S13]  /*1670*/  ISETP.NE.AND P0, PT, R4, 0x5, PT ;  /* 0x000000050400780c */ /* 0x000fda0003f05270 */
[----:B------:R-:W-:Y:S05]  /*1680*/  @!P0 BRA `(.L_x_607) ;  /* 0x0000000000148947 */ /* 0x000fea0003800000 */
[----:B------:R-:W-:-:S13]  /*1690*/  ISETP.NE.AND P0, PT, R4, 0x6, PT ;  /* 0x000000060400780c */ /* 0x000fda0003f05270 */
[----:B------:R-:W-:Y:S05]  /*16a0*/  @P0 BRA `(.L_x_602) ;  /* 0x0000000800c40947 */ /* 0x000fea0003800000 */
[----:B------:R-:W2:Y:S02]  /*16b0*/  LDG.E R2, desc[UR36][R2.64] ;  /* 0x0000002402027981 */ /* 0x000ea4000c1e1900 */
[----:B--2---:R-:W-:Y:S01]  /*16c0*/  F2FP.F16.F32.PACK_AB R0, RZ, R2 ;  /* 0x00000002ff00723e */ /* 0x004fe200000000ff */
[----:B------:R-:W-:Y:S06]  /*16d0*/  BRA `(.L_x_603) ;  /* 0x0000000c001c7947 */ /* 0x000fec0003800000 */
.L_x_607:
[----:B------:R0:W5:Y:S01]  /*16e0*/  LDG.E.U16 R0, desc[UR36][R2.64] ;  /* 0x0000002402007981 */ /* 0x000162000c1e1500 */
[----:B------:R-:W-:Y:S05]  /*16f0*/  BRA `(.L_x_603) ;  /* 0x0000000c00147947 */ /* 0x000fea0003800000 */
.L_x_606:
[----:B------:R-:W-:-:S13]  /*1700*/  ISETP.NE.AND P0, PT, R4, 0x7, PT ;  /* 0x000000070400780c */ /* 0x000fda0003f05270 */
[----:B------:R-:W-:Y:S05]  /*1710*/  @!P0 BRA `(.L_x_608) ;  /* 0x0000000000248947 */ /* 0x000fea0003800000 */
[----:B------:R-:W-:-:S13]  /*1720*/  ISETP.NE.AND P0, PT, R4, 0x8, PT ;  /* 0x000000080400780c */ /* 0x000fda0003f05270 */
[----:B------:R-:W-:Y:S05]  /*1730*/  @!P0 BRA `(.L_x_609) ;  /* 0x0000000000148947 */ /* 0x000fea0003800000 */
[----:B------:R-:W-:-:S13]  /*1740*/  ISETP.NE.AND P0, PT, R4, 0x9, PT ;  /* 0x000000090400780c */ /* 0x000fda0003f05270 */
[----:B------:R-:W-:Y:S05]  /*1750*/  @P0 BRA `(.L_x_602) ;  /* 0x0000000800980947 */ /* 0x000fea0003800000 */
[----:B------:R-:W2:Y:S02]  /*1760*/  LDG.E R2, desc[UR36][R2.64] ;  /* 0x0000002402027981 */ /* 0x000ea4000c1e1900 */
[----:B--2---:R-:W-:Y:S01]  /*1770*/  F2FP.F16.F32.PACK_AB R0, RZ, R2 ;  /* 0x00000002ff00723e */ /* 0x004fe200000000ff */
[----:B------:R-:W-:Y:S06]  /*1780*/  BRA `(.L_x_603) ;  /* 0x0000000800f07947 */ /* 0x000fec0003800000 */
.L_x_609:
[----:B------:R1:W5:Y:S01]  /*1790*/  LDG.E.U16 R0, desc[UR36][R2.64] ;  /* 0x0000002402007981 */ /* 0x000362000c1e1500 */
[----:B------:R-:W-:Y:S05]  /*17a0*/  BRA `(.L_x_603) ;  /* 0x0000000800e87947 */ /* 0x000fea0003800000 */
.L_x_608:
[----:B------:R-:W2:Y:S01]  /*17b0*/  LDG.E.64 R2, desc[UR36][R2.64] ;  /* 0x0000002402027981 */ /* 0x000ea2000c1e1b00 */
[----:B------:R-:W-:Y:S01]  /*17c0*/  UMOV UR4, 0xf0000000 ;  /* 0xf000000000047882 */ /* 0x000fe20000000000 */
[----:B------:R-:W-:Y:S01]  /*17d0*/  UMOV UR5, 0x380fffff ;  /* 0x380fffff00057882 */ /* 0x000fe20000000000 */
[----:B--2---:R-:W0:Y:S01]  /*17e0*/  F2F.F32.F64 R0, R2 ;  /* 0x0000000200007310 */ /* 0x004e220000301000 */
[----:B------:R-:W-:-:S14]  /*17f0*/  DSETP.GEU.AND P0, PT, |R2|, UR4, PT ;  /* 0x0000000402007e2a */ /* 0x000fdc000bf0e200 */
[----:B0-----:R-:W-:-:S05]  /*1800*/  @!P0 FMUL R0, R0, 1.175494350822287508e-38 ;  /* 0x0080000000008820 */ /* 0x001fca0000400000 */
[----:B------:R-:W-:Y:S01]  /*1810*/  F2FP.F16.F32.PACK_AB R0, RZ, R0 ;  /* 0x00000000ff00723e */ /* 0x000fe200000000ff */
[----:B------:R-:W-:Y:S06]  /*1820*/  BRA `(.L_x_603) ;  /* 0x0000000800c87947 */ /* 0x000fec0003800000 */
.L_x_598:
        /* <DEDUP_REMOVED lines=11> */
[----:B------:R-:W-:Y:S01]  /*18e0*/  F2FP.F16.F32.PACK_AB R0, RZ, R0 ;  /* 0x00000000ff00723e */ /* 0x000fe200000000ff */
[----:B------:R-:W-:Y:S06]  /*18f0*/  BRA `(.L_x_603) ;  /* 0x0000000800947947 */ /* 0x000fec0003800000 */
.L_x_612:
        /* <DEDUP_REMOVED lines=8> */
.L_x_611:
        /* <DEDUP_REMOVED lines=25> */
[----:B------:R-:W-:-:S04]  /*1b10*/  F2FP.F16.F32.PACK_AB R5, RZ, R5 ;  /* 0x00000005ff05723e */ /* 0x000fc800000000ff */
[----:B------:R-:W-:Y:S01]  /*1b20*/  PRMT R0, R5, 0x7610, R0 ;  /* 0x0000761005007816 */ /* 0x000fe20000000000 */
[----:B------:R-:W-:Y:S06]  /*1b30*/  BRA `(.L_x_603) ;  /* 0x0000000800047947 */ /* 0x000fec0003800000 */
.L_x_614:
        /* <DEDUP_REMOVED lines=12> */
[----:B------:R-:W-:-:S04]  /*1c00*/  F2FP.F16.F32.PACK_AB R4, RZ, R4 ;  /* 0x00000004ff04723e */ /* 0x000fc800000000ff */
[----:B------:R-:W-:Y:S01]  /*1c10*/  PRMT R0, R4, 0x7610, R0 ;  /* 0x0000761004007816 */ /* 0x000fe20000000000 */
[----:B------:R-:W-:Y:S06]  /*1c20*/  BRA `(.L_x_603) ;  /* 0x0000000400c87947 */ /* 0x000fec0003800000 */
.L_x_613:
[----:B------:R-:W2:Y:S02]  /*1c30*/  LDG.E.U16 R0, desc[UR36][R2.64] ;  /* 0x0000002402007981 */ /* 0x000ea4000c1e1500 */
[----:B--2---:R-:W-:-:S05]  /*1c40*/  IMAD.U32 R0, R0, 0x10000, RZ ;  /* 0x0001000000007824 */ /* 0x004fca00078e00ff */
[----:B------:R-:W-:Y:S01]  /*1c50*/  F2FP.F16.F32.PACK_AB R0, RZ, R0 ;  /* 0x00000000ff00723e */ /* 0x000fe200000000ff */
[----:B------:R-:W-:Y:S06]  /*1c60*/  BRA `(.L_x_603) ;  /* 0x0000000400b87947 */ /* 0x000fec0003800000 */
.L_x_610:
        /* <DEDUP_REMOVED lines=10> */
[----:B------:R-:W-:Y:S01]  /*1d10*/  F2FP.F16.F32.PACK_AB R0, RZ, R0 ;  /* 0x00000000ff00723e */ /* 0x000fe200000000ff */
[----:B------:R-:W-:Y:S06]  /*1d20*/  BRA `(.L_x_603) ;  /* 0x0000000400887947 */ /* 0x000fec0003800000 */
.L_x_617:
        /* <DEDUP_REMOVED lines=21> */
.L_x_621:
[----:B------:R-:W-:Y:S05]  /*1e80*/  BSYNC B1 ;  /* 0x0000000000017941 */ /* 0x000fea0003800000 */
.L_x_620:
[----:B------:R-:W-:Y:S01]  /*1e90*/  LEA R3, R0, 0x3b800000, 0x17 ;  /* 0x3b80000000037811 */ /* 0x000fe200078eb8ff */
[----:B------:R-:W-:-:S05]  /*1ea0*/  IMAD.SHL.U32 R0, R2, 0x100000, RZ ;  /* 0x0010000002007824 */ /* 0x000fca00078e00ff */
[----:B------:R-:W-:-:S07]  /*1eb0*/  LOP3.LUT R0, R3, R0, R4, 0xfe, !PT ;  /* 0x0000000003007212 */ /* 0x000fce00078efe04 */
.L_x_619:
[----:B------:R-:W-:Y:S05]  /*1ec0*/  BSYNC B0 ;  /* 0x0000000000007941 */ /* 0x000fea0003800000 */
.L_x_618:
[----:B------:R-:W-:Y:S01]  /*1ed0*/  F2FP.F16.F32.PACK_AB R0, RZ, R0 ;  /* 0x00000000ff00723e */ /* 0x000fe200000000ff */
[----:B------:R-:W-:Y:S06]  /*1ee0*/  BRA `(.L_x_603) ;  /* 0x0000000400187947 */ /* 0x000fec0003800000 */
.L_x_616:
        /* <DEDUP_REMOVED lines=21> */
.L_x_625:
[----:B------:R-:W-:Y:S05]  /*2040*/  BSYNC B1 ;  /* 0x0000000000017941 */ /* 0x000fea0003800000 */
.L_x_624:
[----:B------:R-:W-:Y:S01]  /*2050*/  LEA R3, R0, 0x37800000, 0x17 ;  /* 0x3780000000037811 */ /* 0x000fe200078eb8ff */
[----:B------:R-:W-:-:S05]  /*2060*/  IMAD.SHL.U32 R0, R2, 0x200000, RZ ;  /* 0x0020000002007824 */ /* 0x000fca00078e00ff */
[----:B------:R-:W-:-:S07]  /*2070*/  LOP3.LUT R0, R3, R0, R4, 0xfe, !PT ;  /* 0x0000000003007212 */ /* 0x000fce00078efe04 */
.L_x_623:
[----:B------:R-:W-:Y:S05]  /*2080*/  BSYNC B0 ;  /* 0x0000000000007941 */ /* 0x000fea0003800000 */
.L_x_622:
[----:B------:R-:W-:Y:S01]  /*2090*/  F2FP.F16.F32.PACK_AB R0, RZ, R0 ;  /* 0x00000000ff00723e */ /* 0x000fe200000000ff */
[----:B------:R-:W-:Y:S06]  /*20a0*/  BRA `(.L_x_603) ;  /* 0x0000000000a87947 */ /* 0x000fec0003800000 */
.L_x_615:
        /* <DEDUP_REMOVED lines=14> */
.L_x_629:
[----:B------:R-:W-:Y:S05]  /*2190*/  BSYNC B0 ;  /* 0x0000000000007941 */ /* 0x000fea0003800000 */
.L_x_628:
[----:B------:R-:W-:Y:S01]  /*21a0*/  F2FP.F16.F32.PACK_AB R0, RZ, R0 ;  /* 0x00000000ff00723e */ /* 0x000fe200000000ff */
[----:B------:R-:W-:Y:S06]  /*21b0*/  BRA `(.L_x_603) ;  /* 0x0000000000647947 */ /* 0x000fec0003800000 */
.L_x_602:
        /* <DEDUP_REMOVED lines=16> */
.L_x_630:
[----:B------:R-:W-:Y:S01]  /*22c0*/  PRMT R0, RZ, 0x7610, R0 ;  /* 0x00007610ff007816 */ /* 0x000fe20000000000 */
[----:B------:R-:W-:Y:S06]  /*22d0*/  BRA `(.L_x_603) ;  /* 0x00000000001c7947 */ /* 0x000fec0003800000 */
.L_x_627:
[----:B------:R-:W2:Y:S02]  /*22e0*/  LDG.E.64 R2, desc[UR36][R2.64] ;  /* 0x0000002402027981 */ /* 0x000ea4000c1e1b00 */
[----:B--2---:R-:W0:Y:S02]  /*22f0*/  I2F.U64 R0, R2 ;  /* 0x0000000200007312 */ /* 0x004e240000301000 */
[----:B0-----:R-:W-:Y:S01]  /*2300*/  F2FP.F16.F32.PACK_AB R0, RZ, R0 ;  /* 0x00000000ff00723e */ /* 0x001fe200000000ff */
[----:B------:R-:W-:Y:S06]  /*2310*/  BRA `(.L_x_603) ;  /* 0x00000000000c7947 */ /* 0x000fec0003800000 */
.L_x_626:
[----:B------:R-:W2:Y:S02]  /*2320*/  LDG.E R2, desc[UR36][R2.64] ;  /* 0x0000002402027981 */ /* 0x000ea4000c1e1900 */
[----:B--2---:R-:W-:-:S04]  /*2330*/  I2FP.F32.U32 R0, R2 ;  /* 0x0000000200007245 */ /* 0x004fc80000201000 */
[----:B------:R-:W-:-:S07]  /*2340*/  F2FP.F16.F32.PACK_AB R0, RZ, R0 ;  /* 0x00000000ff00723e */ /* 0x000fce00000000ff */
.L_x_603:
[----:B------:R-:W2:Y:S01]  /*2350*/  LDC.U8 R4, c[0x0][0x421] ;  /* 0x00010840ff047b82 */ /* 0x000ea20000000000 */
[----:B-----5:R-:W-:-:S06]  /*2360*/  HADD2.F32 R0, -RZ, R0.H0_H0 ;  /* 0x20000000ff007230 */ /* 0x020fcc0000004100 */
[----:B------:R-:W0:Y:S02]  /*2370*/  FRND.TRUNC R0, R0 ;  /* 0x0000000000007307 */ /* 0x000e24000020d000 */
[----:B01----:R-:W-:Y:S02]  /*2380*/  F2FP.F16.F32.PACK_AB R3, RZ, R0 ;  /* 0x00000000ff03723e */ /* 0x003fe400000000ff */
[----:B--2---:R-:W-:-:S04]  /*2390*/  PRMT R2, R4, 0x9910, RZ ;  /* 0x0000991004027816 */ /* 0x004fc800000000ff */
        /* <DEDUP_REMOVED lines=10> */
[----:B------:R-:W-:-:S04]  /*2440*/  HADD2.F32 R0, -RZ, R3.H0_H0 ;  /* 0x20000003ff007230 */ /* 0x000fc80000004100 */
[----:B------:R-:W0:Y:S02]  /*2450*/  F2I.FTZ.TRUNC.NTZ R3, R0 ;  /* 0x0000000000037305 */ /* 0x000e24000021f100 */
[----:B0-----:R4:W-:Y:S01]  /*2460*/  STG.E.U8 desc[UR36][R16.64], R3 ;  /* 0x0000000310007986 */ /* 0x0019e2000c101124 */
[----:B------:R-:W-:Y:S05]  /*2470*/  BRA `(.L_x_636) ;  /* 0x0000000c00947947 */ /* 0x000fea0003800000 */
.L_x_634:
[----:B------:R-:W-:-:S06]  /*2480*/  HADD2.F32 R3, -RZ, R3.H0_H0 ;  /* 0x20000003ff037230 */ /* 0x000fcc0000004100 */
[----:B------:R-:W0:Y:S02]  /*2490*/  F2I.S64.TRUNC R2, R3 ;  /* 0x0000000300027311 */ /* 0x000e24000020d900 */
[----:B0-----:R3:W-:Y:S01]  /*24a0*/  STG.E.U8 desc[UR36][R16.64], R2 ;  /* 0x0000000210007986 */ /* 0x0017e2000c101124 */
[----:B------:R-:W-:Y:S05]  /*24b0*/  BRA `(.L_x_636) ;  /* 0x0000000c00847947 */ /* 0x000fea0003800000 */
.L_x_633:
[----:B------:R-:W-:-:S13]  /*24c0*/  ISETP.NE.AND P0, PT, R2, 0x2, PT ;  /* 0x000000020200780c */ /* 0x000fda0003f05270 */
[----:B------:R-:W-:Y:S05]  /*24d0*/  @!P0 BRA `(.L_x_637) ;  /* 0x0000000000308947 */ /* 0x000fea0003800000 */
[----:B------:R-:W-:-:S13]  /*24e0*/  ISETP.NE.AND P0, PT, R2, 0x3, PT ;  /* 0x000000030200780c */ /* 0x000fda0003f05270 */
[----:B------:R-:W-:Y:S05]  /*24f0*/  @!P0 BRA `(.L_x_638) ;  /* 0x0000000000188947 */ /* 0x000fea0003800000 */
[----:B------:R-:W-:-:S13]  /*2500*/  ISETP.NE.AND P0, PT, R2, 0x4, PT ;  /* 0x000000040200780c */ /* 0x000fda0003f05270 */
[----:B------:R-:W-:Y:S05]  /*2510*/  @P0 BRA `(.L_x_635) ;  /* 0x0000000c000c0947 */ /* 0x000fea0003800000 */
[----:B------:R-:W-:-:S06]  /*2520*/  HADD2.F32 R3, -RZ, R3.H0_H0 ;  /* 0x20000003ff037230 */ /* 0x000fcc0000004100 */
[----:B------:R-:W0:Y:S02]  /*2530*/  F2I.S64.TRUNC R2, R3 ;  /* 0x0000000300027311 */ /* 0x000e24000020d900 */
[----:B0-----:R0:W-:Y:S01]  /*2540*/  STG.E.64 desc[UR36][R16.64], R2 ;  /* 0x0000000210007986 */ /* 0x0011e2000c101b24 */
[----:B------:R-:W-:Y:S05]  /*2550*/  BRA `(.L_x_636) ;  /* 0x0000000c005c7947 */ /* 0x000fea0003800000 */
.L_x_638:
[----:B------:R-:W-:-:S06]  /*2560*/  HADD2.F32 R3, -RZ, R3.H0_H0 ;  /* 0x20000003ff037230 */ /* 0x000fcc0000004100 */
[----:B------:R-:W0:Y:S02]  /*2570*/  F2I.FTZ.TRUNC.NTZ R3, R3 ;  /* 0x0000000300037305 */ /* 0x000e24000021f100 */
[----:B0-----:R1:W-:Y:S01]  /*2580*/  STG.E desc[UR36][R16.64], R3 ;  /* 0x0000000310007986 */ /* 0x0013e2000c101924 */
[----:B------:R-:W-:Y:S05]  /*2590*/  BRA `(.L_x_636) ;  /* 0x0000000c004c7947 */ /* 0x000fea0003800000 */
.L_x_637:
[----:B------:R-:W-:-:S06]  /*25a0*/  HADD2.F32 R3, -RZ, R3.H0_H0 ;  /* 0x20000003ff037230 */ /* 0x000fcc0000004100 */
[----:B------:R-:W0:Y:S02]  /*25b0*/  F2I.FTZ.TRUNC.NTZ R3, R3 ;  /* 0x0000000300037305 */ /* 0x000e24000021f100 */
[----:B0-----:R2:W-:Y:S01]  /*25c0*/  STG.E.U16 desc[UR36][R16.64], R3 ;  /* 0x0000000310007986 */ /* 0x0015e2000c101524 */
[----:B------:R-:W-:Y:S05]  /*25d0*/  BRA `(.L_x_636) ;  /* 0x0000000c003c7947 */ /* 0x000fea0003800000 */
.L_x_632:
[----:B------:R-:W-:-:S13]  /*25e0*/  ISETP.GT.AND P0, PT, R2, 0x6, PT ;  /* 0x000000060200780c */ /* 0x000fda0003f04270 */
[----:B------:R-:W-:Y:S05]  /*25f0*/  @P0 BRA `(.L_x_639) ;  /* 0x0000000000240947 */ /* 0x000fea0003800000 */
[----:B------:R-:W-:-:S13]  /*2600*/  ISETP.NE.AND P0, PT, R2, 0x5, PT ;  /* 0x000000050200780c */ /* 0x000fda0003f05270 */
[----:B------:R-:W-:Y:S05]  /*2610*/  @!P0 BRA `(.L_x_640) ;  /* 0x0000000000148947 */ /* 0x000fea0003800000 */
[----:B------:R-:W-:-:S13]  /*2620*/  ISETP.NE.AND P0, PT, R2, 0x6, PT ;  /* 0x000000060200780c */ /* 0x000fda0003f05270 */
[----:B------:R-:W-:Y:S05]  /*2630*/  @P0 BRA `(.L_x_635) ;  /* 0x0000000800c40947 */ /* 0x000fea0003800000 */
[----:B------:R-:W-:-:S05]  /*2640*/  HADD2.F32 R3, -RZ, R3.H0_H0 ;  /* 0x20000003ff037230 */ /* 0x000fca0000004100 */
[----:B------:R0:W-:Y:S01]  /*2650*/  STG.E desc[UR36][R16.64], R3 ;  /* 0x0000000310007986 */ /* 0x0001e2000c101924 */
[----:B------:R-:W-:Y:S05]  /*2660*/  BRA `(.L_x_636) ;  /* 0x0000000c00187947 */ /* 0x000fea0003800000 */
.L_x_640:
[----:B------:R0:W-:Y:S01]  /*2670*/  STG.E.U16 desc[UR36][R16.64], R3 ;  /* 0x0000000310007986 */ /* 0x0001e2000c101524 */
[----:B------:R-:W-:Y:S05]  /*2680*/  BRA `(.L_x_636) ;  /* 0x0000000c00107947 */ /* 0x000fea0003800000 */
.L_x_639:
[----:B------:R-:W-:-:S13]  /*2690*/  ISETP.NE.AND P0, PT, R2, 0x7, PT ;  /* 0x000000070200780c */ /* 0x000fda0003f05270 */
[----:B------:R-:W-:Y:S05]  /*26a0*/  @!P0 BRA `(.L_x_641) ;  /* 0x0000000000348947 */ /* 0x000fea0003800000 */
[----:B------:R-:W-:-:S13]  /*26b0*/  ISETP.NE.AND P0, PT, R2, 0x8, PT ;  /* 0x000000080200780c */ /* 0x000fda0003f05270 */
[----:B------:R-:W-:Y:S05]  /*26c0*/  @!P0 BRA `(.L_x_642) ;  /* 0x0000000000188947 */ /* 0x000fea0003800000 */
[----:B------:R-:W-:-:S13]  /*26d0*/  ISETP.NE.AND P0, PT, R2, 0x9, PT ;  /* 0x000000090200780c */ /* 0x000fda0003f05270 */
[----:B------:R-:W-:Y:S05]  /*26e0*/  @P0 BRA `(.L_x_635) ;  /* 0x0000000800980947 */ /* 0x000fea0003800000 */
[----:B------:R-:W-:Y:S02]  /*26f0*/  HADD2.F32 R2, -RZ, R3.H0_H0 ;  /* 0x20000003ff027230 */ /* 0x000fe40000004100 */
[----:B------:R-:W-:-:S05]  /*2700*/  IMAD.MOV.U32 R3, RZ, RZ, RZ ;  /* 0x000000ffff037224 */ /* 0x000fca00078e00ff */
[----:B------:R0:W-:Y:S01]  /*2710*/  STG.E.64 desc[UR36][R16.64], R2 ;  /* 0x0000000210007986 */ /* 0x0001e2000c101b24 */
[----:B------:R-:W-:Y:S05]  /*2720*/  BRA `(.L_x_636) ;  /* 0x0000000800e87947 */ /* 0x000fea0003800000 */
.L_x_642:
[----:B------:R-:W-:-:S05]  /*2730*/  HADD2.F32 R0, -RZ, R3.H0_H0 ;  /* 0x20000003ff007230 */ /* 0x000fca0000004100 */
[----:B------:R-:W-:-:S04]  /*2740*/  F2FP.F16.F32.PACK_AB R0, RZ, R0 ;  /* 0x00000000ff00723e */ /* 0x000fc800000000ff */
[----:B------:R-:W-:-:S05]  /*2750*/  PRMT R0, R0, 0x5410, RZ ;  /* 0x0000541000007816 */ /* 0x000fca00000000ff */
[----:B------:R0:W-:Y:S01]  /*2760*/  STG.E desc[UR36][R16.64], R0 ;  /* 0x0000000010007986 */ /* 0x0001e2000c101924 */
[----:B------:R-:W-:Y:S05]  /*2770*/  BRA `(.L_x_636) ;  /* 0x0000000800d47947 */ /* 0x000fea0003800000 */
.L_x_641:
[----:B------:R-:W-:-:S05]  /*2780*/  HADD2.F32 R2, -RZ, R3.H0_H0 ;  /* 0x20000003ff027230 */ /* 0x000fca0000004100 */
[----:B------:R-:W-:-:S06]  /*2790*/  FMUL.FTZ R2, R2, 1 ;  /* 0x3f80000002027820 */ /* 0x000fcc0000410000 */
[----:B------:R-:W0:Y:S02]  /*27a0*/  F2F.F64.F32 R2, R2 ;  /* 0x0000000200027310 */ /* 0x000e240000201800 */
[----:B0-----:R0:W-:Y:S01]  /*27b0*/  STG.E.64 desc[UR36][R16.64], R2 ;  /* 0x0000000210007986 */ /* 0x0011e2000c101b24 */
[----:B------:R-:W-:Y:S05]  /*27c0*/  BRA `(.L_x_636) ;  /* 0x0000000800c07947 */ /* 0x000fea0003800000 */
.L_x_631:
        /* <DEDUP_REMOVED lines=8> */
[----:B------:R-:W-:-:S05]  /*2850*/  HADD2.F32 R3, -RZ, R3.H0_H0 ;  /* 0x20000003ff037230 */ /* 0x000fca0000004100 */
[----:B------:R-:W-:-:S04]  /*2860*/  FSETP.NEU.FTZ.AND P0, PT, R3, RZ, PT ;  /* 0x000000ff0300720b */ /* 0x000fc80003f1d000 */
[----:B------:R-:W-:-:S05]  /*2870*/  SEL R3, RZ, 0x1, !P0 ;  /* 0x00000001ff037807 */ /* 0x000fca0004000000 */
[----:B------:R0:W-:Y:S01]  /*2880*/  STG.E.U8 desc[UR36][R16.64], R3 ;  /* 0x0000000310007986 */ /* 0x0001e2000c101124 */
[----:B------:R-:W-:Y:S05]  /*2890*/  BRA `(.L_x_636) ;  /* 0x00000008008c7947 */ /* 0x000fea0003800000 */
.L_x_645:
[----:B------:R-:W-:Y:S01]  /*28a0*/  HADD2.F32 R3, -RZ, R3.H0_H0 ;  /* 0x20000003ff037230 */ /* 0x000fe20000004100 */
[----:B------:R-:W-:-:S04]  /*28b0*/  CS2R R6, SRZ ;  /* 0x0000000000067805 */ /* 0x000fc8000001ff00 */
[----:B------:R-:W-:-:S04]  /*28c0*/  FMUL.FTZ R3, R3, 1 ;  /* 0x3f80000003037820 */ /* 0x000fc80000410000 */
[----:B------:R-:W0:Y:S02]  /*28d0*/  F2F.F64.F32 R4, R3 ;  /* 0x0000000300047310 */ /* 0x000e240000201800 */
[----:B0-----:R0:W-:Y:S01]  /*28e0*/  STG.E.128 desc[UR36][R16.64], R4 ;  /* 0x0000000410007986 */ /* 0x0011e2000c101d24 */
[----:B------:R-:W-:Y:S05]  /*28f0*/  BRA `(.L_x_636) ;  /* 0x0000000800747947 */ /* 0x000fea0003800000 */
.L_x_644:
[----:B------:R-:W-:-:S13]  /*2900*/  ISETP.NE.AND P0, PT, R2, 0xf, PT ;  /* 0x0000000f0200780c */ /* 0x000fda0003f05270 */
[----:B------:R-:W-:Y:S05]  /*2910*/  @!P0 BRA `(.L_x_646) ;  /* 0x0000000000b48947 */ /* 0x000fea0003800000 */
[----:B------:R-:W-:-:S13]  /*2920*/  ISETP.NE.AND P0, PT, R2, 0x17, PT ;  /* 0x000000170200780c */ /* 0x000fda0003f05270 */
[----:B------:R-:W-:Y:S05]  /*2930*/  @!P0 BRA `(.L_x_647) ;  /* 0x0000000000548947 */ /* 0x000fea0003800000 */
[----:B------:R-:W-:-:S13]  /*2940*/  ISETP.NE.AND P0, PT, R2, 0x18, PT ;  /* 0x000000180200780c */ /* 0x000fda0003f05270 */
[----:B------:R-:W-:Y:S05]  /*2950*/  @P0 BRA `(.L_x_635) ;  /* 0x0000000400fc0947 */ /* 0x000fea0003800000 */
[----:B------:R-:W-:Y:S01]  /*2960*/  HADD2.F32 R5, -RZ, R3.H0_H0 ;  /* 0x20000003ff057230 */ /* 0x000fe20000004100 */
        /* <DEDUP_REMOVED lines=14> */
.L_x_649:
[----:B------:R-:W-:Y:S05]  /*2a50*/  BSYNC B0 ;  /* 0x0000000000007941 */ /* 0x000fea0003800000 */
.L_x_648:
[----:B------:R-:W-:-:S05]  /*2a60*/  LOP3.LUT R3, R0, R3, RZ, 0xfc, !PT ;  /* 0x0000000300037212 */ /* 0x000fca00078efcff */
[----:B------:R0:W-:Y:S01]  /*2a70*/  STG.E.U8 desc[UR36][R16.64], R3 ;  /* 0x0000000310007986 */ /* 0x0001e2000c101124 */
[----:B------:R-:W-:Y:S05]  /*2a80*/  BRA `(.L_x_636) ;  /* 0x0000000800107947 */ /* 0x000fea0003800000 */
.L_x_647:
[----:B------:R-:W-:Y:S01]  /*2a90*/  HADD2.F32 R3, -RZ, R3.H0_H0 ;  /* 0x20000003ff037230 */ /* 0x000fe20000004100 */
        /* <DEDUP_REMOVED lines=12> */
.L_x_651:
[----:B------:R-:W-:Y:S01]  /*2b60*/  IMAD.MOV.U32 R0, RZ, RZ, 0x7f ;  /* 0x0000007fff007424 */ /* 0x000fe200078e00ff */
[----:B------:R-:W-:-:S04]  /*2b70*/  ISETP.GT.U32.AND P0, PT, R2, 0x7f800000, PT ;  /* 0x7f8000000200780c */ /* 0x000fc80003f04070 */
[----:B------:R-:W-:-:S09]  /*2b80*/  SEL R0, R0, 0x7c, P0 ;  /* 0x0000007c00007807 */ /* 0x000fd20000000000 */
.L_x_652:
[----:B------:R-:W-:Y:S05]  /*2b90*/  BSYNC B0 ;  /* 0x0000000000007941 */ /* 0x000fea0003800000 */
.L_x_650:
[----:B------:R-:W-:-:S04]  /*2ba0*/  LOP3.LUT R2, R3, 0x80000000, RZ, 0xc0, !PT ;  /* 0x8000000003027812 */ /* 0x000fc800078ec0ff */
[----:B------:R-:W-:-:S04]  /*2bb0*/  SHF.R.U32.HI R3, RZ, 0x18, R2 ;  /* 0x00000018ff037819 */ /* 0x000fc80000011602 */
[----:B------:R-:W-:-:S05]  /*2bc0*/  LOP3.LUT R3, R0, R3, RZ, 0xfc, !PT ;  /* 0x0000000300037212 */ /* 0x000fca00078efcff */
[----:B------:R0:W-:Y:S01]  /*2bd0*/  STG.E.U8 desc[UR36][R16.64], R3 ;  /* 0x0000000310007986 */ /* 0x0001e2000c101124 */
[----:B------:R-:W-:Y:S05]  /*2be0*/  BRA `(.L_x_636) ;  /* 0x0000000400b87947 */ /* 0x000fea0003800000 */
.L_x_646:
[----:B------:R-:W-:-:S05]  /*2bf0*/  HADD2.F32 R0, -RZ, R3.H0_H0 ;  /* 0x20000003ff007230 */ /* 0x000fca0000004100 */
[----:B------:R-:W-:-:S05]  /*2c00*/  F2FP.BF16.F32.PACK_AB R0, RZ, R0 ;  /* 0x00000000ff00723e */ /* 0x000fca00000010ff */
[----:B------:R0:W-:Y:S01]  /*2c10*/  STG.E.U16 desc[UR36][R16.64], R0 ;  /* 0x0000000010007986 */ /* 0x0001e2000c101524 */
[----:B------:R-:W-:Y:S05]  /*2c20*/  BRA `(.L_x_636) ;  /* 0x0000000400a87947 */ /* 0x000fea0003800000 */
.L_x_643:
        /* <DEDUP_REMOVED lines=8> */
[----:B------:R-:W-:-:S06]  /*2cb0*/  HADD2.F32 R3, -RZ, R3.H0_H0 ;  /* 0x20000003ff037230 */ /* 0x000fcc0000004100 */
[----:B------:R-:W0:Y:S02]  /*2cc0*/  F2I.FTZ.U32.TRUNC.NTZ R3, R3 ;  /* 0x0000000300037305 */ /* 0x000e24000021f000 */
[----:B0-----:R0:W-:Y:S01]  /*2cd0*/  STG.E.U16 desc[UR36][R16.64], R3 ;  /* 0x0000000310007986 */ /* 0x0011e2000c101524 */
[----:B------:R-:W-:Y:S05]  /*2ce0*/  BRA `(.L_x_636) ;  /* 0x0000000400787947 */ /* 0x000fea0003800000 */
.L_x_655:
[----:B------:R-:W-:Y:S01]  /*2cf0*/  HADD2.F32 R3, -RZ, R3.H0_H0 ;  /* 0x20000003ff037230 */ /* 0x000fe20000004100 */
        /* <DEDUP_REMOVED lines=16> */
.L_x_658:
[----:B------:R-:W-:-:S04]  /*2e00*/  LOP3.LUT R2, R3, 0x80000000, RZ, 0xc0, !PT ;  /* 0x8000000003027812 */ /* 0x000fc800078ec0ff */
[----:B------:R-:W-:-:S04]  /*2e10*/  SHF.R.U32.HI R3, RZ, 0x18, R2 ;  /* 0x00000018ff037819 */ /* 0x000fc80000011602 */
[----:B------:R-:W-:-:S04]  /*2e20*/  LOP3.LUT R0, R0, R3, RZ, 0xfc, !PT ;  /* 0x0000000300007212 */ /* 0x000fc800078efcff */
[----:B------:R-:W-:-:S07]  /*2e30*/  PRMT R8, R0, 0x7610, R8 ;  /* 0x0000761000087816 */ /* 0x000fce0000000008 */
.L_x_657:
[----:B------:R-:W-:Y:S05]  /*2e40*/  BSYNC B0 ;  /* 0x0000000000007941 */ /* 0x000fea0003800000 */
.L_x_656:
[----:B------:R0:W-:Y:S01]  /*2e50*/  STG.E.U8 desc[UR36][R16.64], R8 ;  /* 0x0000000810007986 */ /* 0x0001e2000c101124 */
[----:B------:R-:W-:Y:S05]  /*2e60*/  BRA `(.L_x_636) ;  /* 0x0000000400187947 */ /* 0x000fea0003800000 */
.L_x_654:
        /* <DEDUP_REMOVED lines=17> */
.L_x_661:
[----:B------:R-:W-:-:S04]  /*2f80*/  LOP3.LUT R2, R3, 0x80000000, RZ, 0xc0, !PT ;  /* 0x8000000003027812 */ /* 0x000fc800078ec0ff */
[----:B------:R-:W-:-:S04]  /*2f90*/  SHF.R.U32.HI R3, RZ, 0x18, R2 ;  /* 0x00000018ff037819 */ /* 0x000fc80000011602 */
[----:B------:R-:W-:-:S04]  /*2fa0*/  LOP3.LUT R0, R0, R3, RZ, 0xfc, !PT ;  /* 0x0000000300007212 */ /* 0x000fc800078efcff */
[----:B------:R-:W-:-:S07]  /*2fb0*/  PRMT R8, R0, 0x7610, R8 ;  /* 0x0000761000087816 */ /* 0x000fce0000000008 */
.L_x_660:
[----:B------:R-:W-:Y:S05]  /*2fc0*/  BSYNC B0 ;  /* 0x0000000000007941 */ /* 0x000fea0003800000 */
.L_x_659:
[----:B------:R0:W-:Y:S01]  /*2fd0*/  STG.E.U8 desc[UR36][R16.64], R8 ;  /* 0x0000000810007986 */ /* 0x0001e2000c101124 */
[----:B------:R-:W-:Y:S05]  /*2fe0*/  BRA `(.L_x_636) ;  /* 0x0000000000b87947 */ /* 0x000fea0003800000 */
.L_x_653:
[----:B------:R-:W-:-:S13]  /*2ff0*/  ISETP.NE.AND P0, PT, R2, 0x1c, PT ;  /* 0x0000001c0200780c */ /* 0x000fda0003f05270 */
[----:B------:R-:W-:Y:S05]  /*3000*/  @!P0 BRA `(.L_x_662) ;  /* 0x0000000000a48947 */ /* 0x000fea0003800000 */
[----:B------:R-:W-:-:S13]  /*3010*/  ISETP.NE.AND P0, PT, R2, 0x1d, PT ;  /* 0x0000001d0200780c */ /* 0x000fda0003f05270 */
[----:B------:R-:W-:Y:S05]  /*3020*/  @!P0 BRA `(.L_x_663) ;  /* 0x00000000008c8947 */ /* 0x000fea0003800000 */
[----:B------:R-:W-:-:S13]  /*3030*/  ISETP.NE.AND P0, PT, R2, 0x2c, PT ;  /* 0x0000002c0200780c */ /* 0x000fda0003f05270 */
[----:B------:R-:W-:Y:S05]  /*3040*/  @P0 BRA `(.L_x_635) ;  /* 0x0000000000400947 */ /* 0x000fea0003800000 */
[----:B------:R-:W-:-:S05]  /*3050*/  HADD2.F32 R3, -RZ, R3.H0_H0 ;  /* 0x20000003ff037230 */ /* 0x000fca0000004100 */
        /* <DEDUP_REMOVED lines=15> */
.L_x_635:
        /* <DEDUP_REMOVED lines=16> */
.L_x_664:
[----:B------:R-:W-:Y:S05]  /*3250*/  BRA `(.L_x_636) ;  /* 0x00000000001c7947 */ /* 0x000fea0003800000 */
.L_x_663:
[----:B------:R-:W-:-:S06]  /*3260*/  HADD2.F32 R3, -RZ, R3.H0_H0 ;  /* 0x20000003ff037230 */ /* 0x000fcc0000004100 */
[----:B------:R-:W0:Y:S02]  /*3270*/  F2I.U64.TRUNC R2, R3 ;  /* 0x0000000300027311 */ /* 0x000e24000020d800 */
[----:B0-----:R0:W-:Y:S01]  /*3280*/  STG.E.64 desc[UR36][R16.64], R2 ;  /* 0x0000000210007986 */ /* 0x0011e2000c101b24 */
[----:B------:R-:W-:Y:S05]  /*3290*/  BRA `(.L_x_636) ;  /* 0x00000000000c7947 */ /* 0x000fea0003800000 */
.L_x_662:
[----:B------:R-:W-:-:S06]  /*32a0*/  HADD2.F32 R3, -RZ, R3.H0_H0 ;  /* 0x20000003ff037230 */ /* 0x000fcc0000004100 */
[----:B------:R-:W0:Y:S02]  /*32b0*/  F2I.FTZ.U32.TRUNC.NTZ R3, R3 ;  /* 0x0000000300037305 */ /* 0x000e24000021f000 */
[----:B0-----:R0:W-:Y:S02]  /*32c0*/  STG.E desc[UR36][R16.64], R3 ;  /* 0x0000000310007986 */ /* 0x0011e4000c101924 */
.L_x_636:
[----:B------:R-:W-:-:S04]  /*32d0*/  IMAD R18, R23, 0x200, R18 ;  /* 0x0000020017127824 */ /* 0x000fc800078e0212 */
[----:B------:R-:W-:-:S07]  /*32e0*/  VIADD R19, R18, 0x80 ;  /* 0x0000008012137836 */ /* 0x000fce0000000000 */
.L_x_596:
[----:B------:R-:W-:Y:S05]  /*32f0*/  BSYNC B6 ;  /* 0x0000000000067941 */ /* 0x000fea0003800000 */
.L_x_595:
        /* <DEDUP_REMOVED lines=307> */
.L_x_667:
        /* <DEDUP_REMOVED lines=22> */
.L_x_671:
[----:B------:R-:W2:Y:S02]  /*4790*/  LDG.E.U8 R2, desc[UR36][R2.64] ;  /* 0x0000002402027981 */ /* 0x000ea4000c1e1100 */
[----:B--2---:R-:W-:-:S04]  /*47a0*/  I2FP.F32.U32 R0, R2 ;  /* 0x0000000200007245 */ /* 0x004fc80000201000 */
[----:B------:R-:W-:Y:S01]  /*47b0*/  F2FP.F16.F32.PACK_AB R0, RZ, R0 ;  /* 0x00000000ff00723e */ /* 0x000fe200000000ff */
[----:B------:R-:W-:Y:S06]  /*47c0*/  BRA `(.L_x_673) ;  /* 0x0000000c00887947 */ /* 0x000fec0003800000 */
.L_x_670:
        /* <DEDUP_REMOVED lines=10> */
.L_x_675:
[----:B------:R-:W2:Y:S02]  /*4870*/  LDG.E R2, desc[UR36][R2.64] ;  /* 0x0000002402027981 */ /* 0x000ea4000c1e1900 */
[----:B--2---:R-:W-:-:S04]  /*4880*/  I2FP.F32.S32 R0, R2 ;  /* 0x0000000200007245 */ /* 0x004fc80000201400 */
[----:B------:R-:W-:Y:S01]  /*4890*/  F2FP.F16.F32.PACK_AB R0, RZ, R0 ;  /* 0x00000000ff00723e */ /* 0x000fe200000000ff */
[----:B------:R-:W-:Y:S06]  /*48a0*/  BRA `(.L_x_673) ;  /* 0x0000000c00507947 */ /* 0x000fec0003800000 */
.L_x_674:
[----:B------:R-:W2:Y:S02]  /*48b0*/  LDG.E.U16 R2, desc[UR36][R2.64] ;  /* 0x0000002402027981 */ /* 0x000ea4000c1e1500 */
[----:B--2---:R-:W0:Y:S02]  /*48c0*/  I2F.S16 R0, R2 ;  /* 0x0000000200007306 */ /* 0x004e240000101400 */
[----:B0-----:R-:W-:Y:S01]  /*48d0*/  F2FP.F16.F32.PACK_AB R0, RZ, R0 ;  /* 0x00000000ff00723e */ /* 0x001fe200000000ff */
[----:B------:R-:W-:Y:S06]  /*48e0*/  BRA `(.L_x_673) ;  /* 0x0000000c00407947 */ /* 0x000fec0003800000 */
.L_x_669:
        /* <DEDUP_REMOVED lines=9> */
.L_x_677:
[----:B------:R0:W5:Y:S01]  /*4980*/  LDG.E.U16 R0, desc[UR36][R2.64] ;  /* 0x0000002402007981 */ /* 0x000162000c1e1500 */
[----:B------:R-:W-:Y:S05]  /*4990*/  BRA `(.L_x_673) ;  /* 0x0000000c00147947 */ /* 0x000fea0003800000 */
.L_x_676:
        /* <DEDUP_REMOVED lines=9> */
.L_x_679:
[----:B------:R1:W5:Y:S01]  /*4a30*/  LDG.E.U16 R0, desc[UR36][R2.64] ;  /* 0x0000002402007981 */ /* 0x000362000c1e1500 */
[----:B------:R-:W-:Y:S05]  /*4a40*/  BRA `(.L_x_673) ;  /* 0x0000000800e87947 */ /* 0x000fea0003800000 */
.L_x_678:
        /* <DEDUP_REMOVED lines=8> */
.L_x_668:
        /* <DEDUP_REMOVED lines=13> */
.L_x_682:
        /* <DEDUP_REMOVED lines=8> */
.L_x_681:
        /* <DEDUP_REMOVED lines=28> */
.L_x_684:
        /* <DEDUP_REMOVED lines=15> */
.L_x_683:
[----:B------:R-:W2:Y:S02]  /*4ed0*/  LDG.E.U16 R0, desc[UR36][R2.64] ;  /* 0x0000002402007981 */ /* 0x000ea4000c1e1500 */
[----:B--2---:R-:W-:-:S05]  /*4ee0*/  IMAD.U32 R0, R0, 0x10000, RZ ;  /* 0x0001000000007824 */ /* 0x004fca00078e00ff */
[----:B------:R-:W-:Y:S01]  /*4ef0*/  F2FP.F16.F32.PACK_AB R0, RZ, R0 ;  /* 0x00000000ff00723e */ /* 0x000fe200000000ff */
[----:B------:R-:W-:Y:S06]  /*4f00*/  BRA `(.L_x_673) ;  /* 0x0000000400b87947 */ /* 0x000fec0003800000 */
.L_x_680:
        /* <DEDUP_REMOVED lines=12> */
.L_x_687:
        /* <DEDUP_REMOVED lines=21> */
.L_x_691:
[----:B------:R-:W-:Y:S05]  /*5120*/  BSYNC B1 ;  /* 0x0000000000017941 */ /* 0x000fea0003800000 */
.L_x_690:
[----:B------:R-:W-:Y:S01]  /*5130*/  LEA R3, R0, 0x3b800000, 0x17 ;  /* 0x3b80000000037811 */ /* 0x000fe200078eb8ff */
[----:B------:R-:W-:-:S05]  /*5140*/  IMAD.SHL.U32 R0, R2, 0x100000, RZ ;  /* 0x0010000002007824 */ /* 0x000fca00078e00ff */
[----:B------:R-:W-:-:S07]  /*5150*/  LOP3.LUT R0, R3, R0, R4, 0xfe, !PT ;  /* 0x0000000003007212 */ /* 0x000fce00078efe04 */
.L_x_689:
[----:B------:R-:W-:Y:S05]  /*5160*/  BSYNC B0 ;  /* 0x0000000000007941 */ /* 0x000fea0003800000 */
.L_x_688:
[----:B------:R-:W-:Y:S01]  /*5170*/  F2FP.F16.F32.PACK_AB R0, RZ, R0 ;  /* 0x00000000ff00723e */ /* 0x000fe200000000ff */
[----:B------:R-:W-:Y:S06]  /*5180*/  BRA `(.L_x_673) ;  /* 0x0000000400187947 */ /* 0x000fec0003800000 */
.L_x_686:
        /* <DEDUP_REMOVED lines=21> */
.L_x_695:
[----:B------:R-:W-:Y:S05]  /*52e0*/  BSYNC B1 ;  /* 0x0000000000017941 */ /* 0x000fea0003800000 */
.L_x_694:
[----:B------:R-:W-:Y:S01]  /*52f0*/  LEA R3, R0, 0x37800000, 0x17 ;  /* 0x3780000000037811 */ /* 0x000fe200078eb8ff */
[----:B------:R-:W-:-:S05]  /*5300*/  IMAD.SHL.U32 R0, R2, 0x200000, RZ ;  /* 0x0020000002007824 */ /* 0x000fca00078e00ff */
[----:B------:R-:W-:-:S07]  /*5310*/  LOP3.LUT R0, R3, R0, R4, 0xfe, !PT ;  /* 0x0000000003007212 */ /* 0x000fce00078efe04 */
.L_x_693:
[----:B------:R-:W-:Y:S05]  /*5320*/  BSYNC B0 ;  /* 0x0000000000007941 */ /* 0x000fea0003800000 */
.L_x_692:
[----:B------:R-:W-:Y:S01]  /*5330*/  F2FP.F16.F32.PACK_AB R0, RZ, R0 ;  /* 0x00000000ff00723e */ /* 0x000fe200000000ff */
[----:B------:R-:W-:Y:S06]  /*5340*/  BRA `(.L_x_673) ;  /* 0x0000000000a87947 */ /* 0x000fec0003800000 */
.L_x_685:
        /* <DEDUP_REMOVED lines=14> */
.L_x_699:
[----:B------:R-:W-:Y:S05]  /*5430*/  BSYNC B0 ;  /* 0x0000000000007941 */ /* 0x000fea0003800000 */
.L_x_698:
[----:B------:R-:W-:Y:S01]  /*5440*/  F2FP.F16.F32.PACK_AB R0, RZ, R0 ;  /* 0x00000000ff00723e */ /* 0x000fe200000000ff */
[----:B------:R-:W-:Y:S06]  /*5450*/  BRA `(.L_x_673) ;  /* 0x0000000000647947 */ /* 0x000fec0003800000 */
.L_x_672:
        /* <DEDUP_REMOVED lines=16> */
.L_x_700:
[----:B------:R-:W-:Y:S01]  /*5560*/  PRMT R0, RZ, 0x7610, R0 ;  /* 0x00007610ff007816 */ /* 0x000fe20000000000 */
[----:B------:R-:W-:Y:S06]  /*5570*/  BRA `(.L_x_673) ;  /* 0x00000000001c7947 */ /* 0x000fec0003800000 */
.L_x_697:
[----:B------:R-:W2:Y:S02]  /*5580*/  LDG.E.64 R2, desc[UR36][R2.64] ;  /* 0x0000002402027981 */ /* 0x000ea4000c1e1b00 */
[----:B--2---:R-:W0:Y:S02]  /*5590*/  I2F.U64 R0, R2 ;  /* 0x0000000200007312 */ /* 0x004e240000301000 */
[----:B0-----:R-:W-:Y:S01]  /*55a0*/  F2FP.F16.F32.PACK_AB R0, RZ, R0 ;  /* 0x00000000ff00723e */ /* 0x001fe200000000ff */
[----:B------:R-:W-:Y:S06]  /*55b0*/  BRA `(.L_x_673) ;  /* 0x00000000000c7947 */ /* 0x000fec0003800000 */
.L_x_696:
[----:B------:R-:W2:Y:S02]  /*55c0*/  LDG.E R2, desc[UR36][R2.64] ;  /* 0x0000002402027981 */ /* 0x000ea4000c1e1900 */
[----:B--2---:R-:W-:-:S04]  /*55d0*/  I2FP.F32.U32 R0, R2 ;  /* 0x0000000200007245 */ /* 0x004fc80000201000 */
[----:B------:R-:W-:-:S07]  /*55e0*/  F2FP.F16.F32.PACK_AB R0, RZ, R0 ;  /* 0x00000000ff00723e */ /* 0x000fce00000000ff */
.L_x_673:
        /* <DEDUP_REMOVED lines=19> */
.L_x_704:
[----:B------:R-:W-:-:S06]  /*5720*/  HADD2.F32 R3, -RZ, R2.H0_H0 ;  /* 0x20000002ff037230 */ /* 0x000fcc0000004100 */
[----:B------:R-:W0:Y:S02]  /*5730*/  F2I.S64.TRUNC R2, R3 ;  /* 0x0000000300027311 */ /* 0x000e24000020d900 */
[----:B0-----:R0:W-:Y:S01]  /*5740*/  STG.E.U8 desc[UR36][R16.64], R2 ;  /* 0x0000000210007986 */ /* 0x0011e2000c101124 */
[----:B------:R-:W-:Y:S05]  /*5750*/  BRA `(.L_x_706) ;  /* 0x0000000c00847947 */ /* 0x000fea0003800000 */
.L_x_703:
        /* <DEDUP_REMOVED lines=10> */
.L_x_708:
[----:B------:R-:W-:-:S04]  /*5800*/  HADD2.F32 R2, -RZ, R2.H0_H0 ;  /* 0x20000002ff027230 */ /* 0x000fc80000004100 */
[----:B------:R-:W0:Y:S02]  /*5810*/  F2I.FTZ.TRUNC.NTZ R3, R2 ;  /* 0x0000000200037305 */ /* 0x000e24000021f100 */
[----:B0-----:R0:W-:Y:S01]  /*5820*/  STG.E desc[UR36][R16.64], R3 ;  /* 0x0000000310007986 */ /* 0x0011e2000c101924 */
[----:B------:R-:W-:Y:S05]  /*5830*/  BRA `(.L_x_706) ;  /* 0x0000000c004c7947 */ /* 0x000fea0003800000 */
.L_x_707:
[----:B------:R-:W-:-:S04]  /*5840*/  HADD2.F32 R2, -RZ, R2.H0_H0 ;  /* 0x20000002ff027230 */ /* 0x000fc80000004100 */
[----:B------:R-:W0:Y:S02]  /*5850*/  F2I.FTZ.TRUNC.NTZ R3, R2 ;  /* 0x0000000200037305 */ /* 0x000e24000021f100 */
[----:B0-----:R0:W-:Y:S01]  /*5860*/  STG.E.U16 desc[UR36][R16.64], R3 ;  /* 0x0000000310007986 */ /* 0x0011e2000c101524 */
[----:B------:R-:W-:Y:S05]  /*5870*/  BRA `(.L_x_706) ;  /* 0x0000000c003c7947 */ /* 0x000fea0003800000 */
.L_x_702:
        /* <DEDUP_REMOVED lines=9> */
.L_x_710:
[----:B------:R0:W-:Y:S01]  /*5910*/  STG.E.U16 desc[UR36][R16.64], R2 ;  /* 0x0000000210007986 */ /* 0x0001e2000c101524 */
[----:B------:R-:W-:Y:S05]  /*5920*/  BRA `(.L_x_706) ;  /* 0x0000000c00107947 */ /* 0x000fea0003800000 */
.L_x_709:
        /* <DEDUP_REMOVED lines=10> */
.L_x_712:
[----:B------:R-:W-:-:S05]  /*59d0*/  HADD2.F32 R0, -RZ, R2.H0_H0 ;  /* 0x20000002ff007230 */ /* 0x000fca0000004100 */
[----:B------:R-:W-:-:S04]  /*59e0*/  F2FP.F16.F32.PACK_AB R0, RZ, R0 ;  /* 0x00000000ff00723e */ /* 0x000fc800000000ff */
[----:B------:R-:W-:-:S05]  /*59f0*/  PRMT R0, R0, 0x5410, RZ ;  /* 0x0000541000007816 */ /* 0x000fca00000000ff */
[----:B------:R0:W-:Y:S01]  /*5a00*/  STG.E desc[UR36][R16.64], R0 ;  /* 0x0000000010007986 */ /* 0x0001e2000c101924 */
[----:B------:R-:W-:Y:S05]  /*5a10*/  BRA `(.L_x_706) ;  /* 0x0000000800d47947 */ /* 0x000fea0003800000 */
.L_x_711:
[----:B------:R-:W-:-:S05]  /*5a20*/  HADD2.F32 R2, -RZ, R2.H0_H0 ;  /* 0x20000002ff027230 */ /* 0x000fca0000004100 */
[----:B------:R-:W-:-:S06]  /*5a30*/  FMUL.FTZ R2, R2, 1 ;  /* 0x3f80000002027820 */ /* 0x000fcc0000410000 */
[----:B------:R-:W0:Y:S02]  /*5a40*/  F2F.F64.F32 R2, R2 ;  /* 0x0000000200027310 */ /* 0x000e240000201800 */
[----:B0-----:R0:W-:Y:S01]  /*5a50*/  STG.E.64 desc[UR36][R16.64], R2 ;  /* 0x0000000210007986 */ /* 0x0011e2000c101b24 */
[----:B------:R-:W-:Y:S05]  /*5a60*/  BRA `(.L_x_706) ;  /* 0x0000000800c07947 */ /* 0x000fea0003800000 */
.L_x_701:
        /* <DEDUP_REMOVED lines=13> */
.L_x_715:
[----:B------:R-:W-:Y:S01]  /*5b40*/  HADD2.F32 R2, -RZ, R2.H0_H0 ;  /* 0x20000002ff027230 */ /* 0x000fe20000004100 */
[----:B------:R-:W-:-:S04]  /*5b50*/  CS2R R6, SRZ ;  /* 0x0000000000067805 */ /* 0x000fc8000001ff00 */
[----:B------:R-:W-:-:S04]  /*5b60*/  FMUL.FTZ R2, R2, 1 ;  /* 0x3f80000002027820 */ /* 0x000fc80000410000 */
[----:B------:R-:W0:Y:S02]  /*5b70*/  F2F.F64.F32 R4, R2 ;  /* 0x0000000200047310 */ /* 0x000e240000201800 */
[----:B0-----:R0:W-:Y:S01]  /*5b80*/  STG.E.128 desc[UR36][R16.64], R4 ;  /* 0x0000000410007986 */ /* 0x0011e2000c101d24 */
[----:B------:R-:W-:Y:S05]  /*5b90*/  BRA `(.L_x_706) ;  /* 0x0000000800747947 */ /* 0x000fea0003800000 */
.L_x_714:
        /* <DEDUP_REMOVED lines=21> */
.L_x_719:
[----:B------:R-:W-:Y:S05]  /*5cf0*/  BSYNC B0 ;  /* 0x0000000000007941 */ /* 0x000fea0003800000 */
.L_x_718:
[----:B------:R-:W-:-:S05]  /*5d00*/  LOP3.LUT R3, R0, R3, RZ, 0xfc, !PT ;  /* 0x0000000300037212 */ /* 0x000fca00078efcff */
[----:B------:R0:W-:Y:S01]  /*5d10*/  STG.E.U8 desc[UR36][R16.64], R3 ;  /* 0x0000000310007986 */ /* 0x0001e2000c101124 */
[----:B------:R-:W-:Y:S05]  /*5d20*/  BRA `(.L_x_706) ;  /* 0x0000000800107947 */ /* 0x000fea0003800000 */
.L_x_717:
        /* <DEDUP_REMOVED lines=13> */
.L_x_721:
[----:B------:R-:W-:Y:S01]  /*5e00*/  IMAD.MOV.U32 R0, RZ, RZ, 0x7f ;  /* 0x0000007fff007424 */ /* 0x000fe200078e00ff */
[----:B------:R-:W-:-:S04]  /*5e10*/  ISETP.GT.U32.AND P0, PT, R2, 0x7f800000, PT ;  /* 0x7f8000000200780c */ /* 0x000fc80003f04070 */
[----:B------:R-:W-:-:S09]  /*5e20*/  SEL R0, R0, 0x7c, P0 ;  /* 0x0000007c00007807 */ /* 0x000fd20000000000 */
.L_x_722:
[----:B------:R-:W-:Y:S05]  /*5e30*/  BSYNC B0 ;  /* 0x0000000000007941 */ /* 0x000fea0003800000 */
.L_x_720:
[----:B------:R-:W-:-:S04]  /*5e40*/  LOP3.LUT R2, R3, 0x80000000, RZ, 0xc0, !PT ;  /* 0x8000000003027812 */ /* 0x000fc800078ec0ff */
[----:B------:R-:W-:-:S04]  /*5e50*/  SHF.R.U32.HI R3, RZ, 0x18, R2 ;  /* 0x00000018ff037819 */ /* 0x000fc80000011602 */
[----:B------:R-:W-:-:S05]  /*5e60*/  LOP3.LUT R3, R0, R3, RZ, 0xfc, !PT ;  /* 0x0000000300037212 */ /* 0x000fca00078efcff */
[----:B------:R0:W-:Y:S01]  /*5e70*/  STG.E.U8 desc[UR36][R16.64], R3 ;  /* 0x0000000310007986 */ /* 0x0001e2000c101124 */
[----:B------:R-:W-:Y:S05]  /*5e80*/  BRA `(.L_x_706) ;  /* 0x0000000400b87947 */ /* 0x000fea0003800000 */
.L_x_716:
[----:B------:R-:W-:-:S05]  /*5e90*/  HADD2.F32 R0, -RZ, R2.H0_H0 ;  /* 0x20000002ff007230 */ /* 0x000fca0000004100 */
[----:B------:R-:W-:-:S05]  /*5ea0*/  F2FP.BF16.F32.PACK_AB R0, RZ, R0 ;  /* 0x00000000ff00723e */ /* 0x000fca00000010ff */
[----:B------:R0:W-:Y:S01]  /*5eb0*/  STG.E.U16 desc[UR36][R16.64], R0 ;  /* 0x0000000010007986 */ /* 0x0001e2000c101524 */
[----:B------:R-:W-:Y:S05]  /*5ec0*/  BRA `(.L_x_706) ;  /* 0x0000000400a87947 */ /* 0x000fea0003800000 */
.L_x_713:
        /* <DEDUP_REMOVED lines=12> */
.L_x_725:
        /* <DEDUP_REMOVED lines=17> */
.L_x_728:
[----:B------:R-:W-:-:S04]  /*60a0*/  LOP3.LUT R2, R3, 0x80000000, RZ, 0xc0, !PT ;  /* 0x8000000003027812 */ /* 0x000fc800078ec0ff */
[----:B------:R-:W-:-:S04]  /*60b0*/  SHF.R.U32.HI R3, RZ, 0x18, R2 ;  /* 0x00000018ff037819 */ /* 0x000fc80000011602 */
[----:B------:R-:W-:-:S04]  /*60c0*/  LOP3.LUT R0, R0, R3, RZ, 0xfc, !PT ;  /* 0x0000000300007212 */ /* 0x000fc800078efcff */
[----:B------:R-:W-:-:S07]  /*60d0*/  PRMT R8, R0, 0x7610, R8 ;  /* 0x0000761000087816 */ /* 0x000fce0000000008 */
.L_x_727:
[----:B------:R-:W-:Y:S05]  /*60e0*/  BSYNC B0 ;  /* 0x0000000000007941 */ /* 0x000fea0003800000 */
.L_x_726:
[----:B------:R3:W-:Y:S01]  /*60f0*/  STG.E.U8 desc[UR36][R16.64], R8 ;  /* 0x0000000810007986 */ /* 0x0007e2000c101124 */
[----:B------:R-:W-:Y:S05]  /*6100*/  BRA `(.L_x_706) ;  /* 0x0000000400187947 */ /* 0x000fea0003800000 */
.L_x_724:
        /* <DEDUP_REMOVED lines=17> */
.L_x_731:
[----:B------:R-:W-:-:S04]  /*6220*/  LOP3.LUT R2, R3, 0x80000000, RZ, 0xc0, !PT ;  /* 0x8000000003027812 */ /* 0x000fc800078ec0ff */
[----:B------:R-:W-:-:S04]  /*6230*/  SHF.R.U32.HI R3, RZ, 0x18, R2 ;  /* 0x00000018ff037819 */ /* 0x000fc80000011602 */
[----:B------:R-:W-:-:S04]  /*6240*/  LOP3.LUT R0, R0, R3, RZ, 0xfc, !PT ;  /* 0x0000000300007212 */ /* 0x000fc800078efcff */
[----:B------:R-:W-:-:S07]  /*6250*/  PRMT R8, R0, 0x7610, R8 ;  /* 0x0000761000087816 */ /* 0x000fce0000000008 */
.L_x_730:
[----:B------:R-:W-:Y:S05]  /*6260*/  BSYNC B0 ;  /* 0x0000000000007941 */ /* 0x000fea0003800000 */
.L_x_729:
[----:B------:R0:W-:Y:S01]  /*6270*/  STG.E.U8 desc[UR36][R16.64], R8 ;  /* 0x0000000810007986 */ /* 0x0001e2000c101124 */
[----:B------:R-:W-:Y:S05]  /*6280*/  BRA `(.L_x_706) ;  /* 0x0000000000b87947 */ /* 0x000fea0003800000 */
.L_x_723:
        /* <DEDUP_REMOVED lines=22> */
.L_x_705:
        /* <DEDUP_REMOVED lines=16> */
.L_x_734:
[----:B------:R-:W-:Y:S05]  /*64f0*/  BRA `(.L_x_706) ;  /* 0x00000000001c7947 */ /* 0x000fea0003800000 */
.L_x_733:
[----:B------:R-:W-:-:S06]  /*6500*/  HADD2.F32 R2, -RZ, R2.H0_H0 ;  /* 0x20000002ff027230 */ /* 0x000fcc0000004100 */
[----:B------:R-:W0:Y:S02]  /*6510*/  F2I.U64.TRUNC R2, R2 ;  /* 0x0000000200027311 */ /* 0x000e24000020d800 */
[----:B0-----:R2:W-:Y:S01]  /*6520*/  STG.E.64 desc[UR36][R16.64], R2 ;  /* 0x0000000210007986 */ /* 0x0015e2000c101b24 */
[----:B------:R-:W-:Y:S05]  /*6530*/  BRA `(.L_x_706) ;  /* 0x00000000000c7947 */ /* 0x000fea0003800000 */
.L_x_732:
[----:B------:R-:W-:-:S04]  /*6540*/  HADD2.F32 R2, -RZ, R2.H0_H0 ;  /* 0x20000002ff027230 */ /* 0x000fc80000004100 */
[----:B------:R-:W0:Y:S02]  /*6550*/  F2I.FTZ.U32.TRUNC.NTZ R3, R2 ;  /* 0x0000000200037305 */ /* 0x000e24000021f000 */
[----:B0-----:R0:W-:Y:S02]  /*6560*/  STG.E desc[UR36][R16.64], R3 ;  /* 0x0000000310007986 */ /* 0x0011e4000c101924 */
.L_x_706:
[----:B------:R-:W-:-:S07]  /*6570*/  VIADD R19, R19, 0x80 ;  /* 0x0000008013137836 */ /* 0x000fce0000000000 */
.L_x_666:
[----:B------:R-:W-:Y:S05]  /*6580*/  BSYNC B6 ;  /* 0x0000000000067941 */ /* 0x000fea0003800000 */
.L_x_665:
        /* <DEDUP_REMOVED lines=307> */
.L_x_737:
        /* <DEDUP_REMOVED lines=22> */
.L_x_741:
[----:B------:R-:W2:Y:S02]  /*7a20*/  LDG.E.U8 R2, desc[UR36][R2.64] ;  /* 0x0000002402027981 */ /* 0x000ea4000c1e1100 */
[----:B--2---:R-:W-:-:S04]  /*7a30*/  I2FP.F32.U32 R0, R2 ;  /* 0x0000000200007245 */ /* 0x004fc80000201000 */
[----:B------:R-:W-:Y:S01]  /*7a40*/  F2FP.F16.F32.PACK_AB R0, RZ, R0 ;  /* 0x00000000ff00723e */ /* 0x000fe200000000ff */
[----:B------:R-:W-:Y:S06]  /*7a50*/  BRA `(.L_x_743) ;  /* 0x0000000c00887947 */ /* 0x000fec0003800000 */
.L_x_740:
        /* <DEDUP_REMOVED lines=10> */
.L_x_745:
[----:B------:R-:W2:Y:S02]  /*7b00*/  LDG.E R2, desc[UR36][R2.64] ;  /* 0x0000002402027981 */ /* 0x000ea4000c1e1900 */
[----:B--2---:R-:W-:-:S04]  /*7b10*/  I2FP.F32.S32 R0, R2 ;  /* 0x0000000200007245 */ /* 0x004fc80000201400 */
[----:B------:R-:W-:Y:S01]  /*7b20*/  F2FP.F16.F32.PACK_AB R0, RZ, R0 ;  /* 0x00000000ff00723e */ /* 0x000fe200000000ff */
[----:B------:R-:W-:Y:S06]  /*7b30*/  BRA `(.L_x_743) ;  /* 0x0000000c00507947 */ /* 0x000fec0003800000 */
.L_x_744:
[----:B------:R-:W2:Y:S02]  /*7b40*/  LDG.E.U16 R2, desc[UR36][R2.64] ;  /* 0x0000002402027981 */ /* 0x000ea4000c1e1500 */
[----:B--2---:R-:W0:Y:S02]  /*7b50*/  I2F.S16 R0, R2 ;  /* 0x0000000200007306 */ /* 0x004e240000101400 */
[----:B0-----:R-:W-:Y:S01]  /*7b60*/  F2FP.F16.F32.PACK_AB R0, RZ, R0 ;  /* 0x00000000ff00723e */ /* 0x001fe200000000ff */
[----:B------:R-:W-:Y:S06]  /*7b70*/  BRA `(.L_x_743) ;  /* 0x0000000c00407947 */ /* 0x000fec0003800000 */
.L_x_739:
        /* <DEDUP_REMOVED lines=9> */
.L_x_747:
[----:B------:R1:W5:Y:S01]  /*7c10*/  LDG.E.U16 R0, desc[UR36][R2.64] ;  /* 0x0000002402007981 */ /* 0x000362000c1e1500 */
[----:B------:R-:W-:Y:S05]  /*7c20*/  BRA `(.L_x_743) ;  /* 0x0000000c00147947 */ /* 0x000fea0003800000 */
.L_x_746:
        /* <DEDUP_REMOVED lines=9> */
.L_x_749:
[----:B------:R0:W5:Y:S01]  /*7cc0*/  LDG.E.U16 R0, desc[UR36][R2.64] ;  /* 0x0000002402007981 */ /* 0x000162000c1e1500 */
[----:B------:R-:W-:Y:S05]  /*7cd0*/  BRA `(.L_x_743) ;  /* 0x0000000800e87947 */ /* 0x000fea0003800000 */
.L_x_748:
        /* <DEDUP_REMOVED lines=8> */
.L_x_738:
        /* <DEDUP_REMOVED lines=13> */
.L_x_752:
        /* <DEDUP_REMOVED lines=8> */
.L_x_751:
        /* <DEDUP_REMOVED lines=28> */
.L_x_754:
        /* <DEDUP_REMOVED lines=15> */
.L_x_753:
[----:B------:R-:W2:Y:S02]  /*8160*/  LDG.E.U16 R0, desc[UR36][R2.64] ;  /* 0x0000002402007981 */ /* 0x000ea4000c1e1500 */
[----:B--2---:R-:W-:-:S05]  /*8170*/  IMAD.U32 R0, R0, 0x10000, RZ ;  /* 0x0001000000007824 */ /* 0x004fca00078e00ff */
[----:B------:R-:W-:Y:S01]  /*8180*/  F2FP.F16.F32.PACK_AB R0, RZ, R0 ;  /* 0x00000000ff00723e */ /* 0x000fe200000000ff */
[----:B------:R-:W-:Y:S06]  /*8190*/  BRA `(.L_x_743) ;  /* 0x0000000400b87947 */ /* 0x000fec0003800000 */
.L_x_750:
        /* <DEDUP_REMOVED lines=12> */
.L_x_757:
        /* <DEDUP_REMOVED lines=21> */
.L_x_761:
[----:B------:R-:W-:Y:S05]  /*83b0*/  BSYNC B1 ;  /* 0x0000000000017941 */ /* 0x000fea0003800000 */
.L_x_760:
[----:B------:R-:W-:Y:S01]  /*83c0*/  LEA R3, R0, 0x3b800000, 0x17 ;  /* 0x3b80000000037811 */ /* 0x000fe200078eb8ff */
[----:B------:R-:W-:-:S05]  /*83d0*/  IMAD.SHL.U32 R0, R2, 0x100000, RZ ;  /* 0x0010000002007824 */ /* 0x000fca00078e00ff */
[----:B------:R-:W-:-:S07]  /*83e0*/  LOP3.LUT R0, R3, R0, R4, 0xfe, !PT ;  /* 0x0000000003007212 */ /* 0x000fce00078efe04 */
.L_x_759:
[----:B------:R-:W-:Y:S05]  /*83f0*/  BSYNC B0 ;  /* 0x0000000000007941 */ /* 0x000fea0003800000 */
.L_x_758:
[----:B------:R-:W-:Y:S01]  /*8400*/  F2FP.F16.F32.PACK_AB R0, RZ, R0 ;  /* 0x00000000ff00723e */ /* 0x000fe200000000ff */
[----:B------:R-:W-:Y:S06]  /*8410*/  BRA `(.L_x_743) ;  /* 0x0000000400187947 */ /* 0x000fec0003800000 */
.L_x_756:
        /* <DEDUP_REMOVED lines=21> */
.L_x_765:
[----:B------:R-:W-:Y:S05]  /*8570*/  BSYNC B1 ;  /* 0x0000000000017941 */ /* 0x000fea0003800000 */
.L_x_764:
[----:B------:R-:W-:Y:S01]  /*8580*/  LEA R3, R0, 0x37800000, 0x17 ;  /* 0x3780000000037811 */ /* 0x000fe200078eb8ff */
[----:B------:R-:W-:-:S05]  /*8590*/  IMAD.SHL.U32 R0, R2, 0x200000, RZ ;  /* 0x0020000002007824 */ /* 0x000fca00078e00ff */
[----:B------:R-:W-:-:S07]  /*85a0*/  LOP3.LUT R0, R3, R0, R4, 0xfe, !PT ;  /* 0x0000000003007212 */ /* 0x000fce00078efe04 */
.L_x_763:
[----:B------:R-:W-:Y:S05]  /*85b0*/  BSYNC B0 ;  /* 0x0000000000007941 */ /* 0x000fea0003800000 */
.L_x_762:
[----:B------:R-:W-:Y:S01]  /*85c0*/  F2FP.F16.F32.PACK_AB R0, RZ, R0 ;  /* 0x00000000ff00723e */ /* 0x000fe200000000ff */
[----:B------:R-:W-:Y:S06]  /*85d0*/  BRA `(.L_x_743) ;  /* 0x0000000000a87947 */ /* 0x000fec0003800000 */
.L_x_755:
        /* <DEDUP_REMOVED lines=14> */
.L_x_769:
[----:B------:R-:W-:Y:S05]  /*86c0*/  BSYNC B0 ;  /* 0x0000000000007941 */ /* 0x000fea0003800000 */
.L_x_768:
[----:B------:R-:W-:Y:S01]  /*86d0*/  F2FP.F16.F32.PACK_AB R0, RZ, R0 ;  /* 0x00000000ff00723e */ /* 0x000fe200000000ff */
[----:B------:R-:W-:Y:S06]  /*86e0*/  BRA `(.L_x_743) ;  /* 0x0000000000647947 */ /* 0x000fec0003800000 */
.L_x_742:
        /* <DEDUP_REMOVED lines=16> */
.L_x_770:
[----:B------:R-:W-:Y:S01]  /*87f0*/  PRMT R0, RZ, 0x7610, R0 ;  /* 0x00007610ff007816 */ /* 0x000fe20000000000 */
[----:B------:R-:W-:Y:S06]  /*8800*/  BRA `(.L_x_743) ;  /* 0x00000000001c7947 */ /* 0x000fec0003800000 */
.L_x_767:
[----:B------:R-:W2:Y:S02]  /*8810*/  LDG.E.64 R2, desc[UR36][R2.64] ;  /* 0x0000002402027981 */ /* 0x000ea4000c1e1b00 */
[----:B--2---:R-:W0:Y:S02]  /*8820*/  I2F.U64 R0, R2 ;  /* 0x0000000200007312 */ /* 0x004e240000301000 */
[----:B0-----:R-:W-:Y:S01]  /*8830*/  F2FP.F16.F32.PACK_AB R0, RZ, R0 ;  /* 0x00000000ff00723e */ /* 0x001fe200000000ff */
[----:B------:R-:W-:Y:S06]  /*8840*/  BRA `(.L_x_743) ;  /* 0x00000000000c7947 */ /* 0x000fec0003800000 */
.L_x_766:
[----:B------:R-:W2:Y:S02]  /*8850*/  LDG.E R2, desc[UR36][R2.64] ;  /* 0x0000002402027981 */ /* 0x000ea4000c1e1900 */
[----:B--2---:R-:W-:-:S04]  /*8860*/  I2FP.F32.U32 R0, R2 ;  /* 0x0000000200007245 */ /* 0x004fc80000201000 */
[----:B------:R-:W-:-:S07]  /*8870*/  F2FP.F16.F32.PACK_AB R0, RZ, R0 ;  /* 0x00000000ff00723e */ /* 0x000fce00000000ff */
.L_x_743:
        /* <DEDUP_REMOVED lines=19> */
.L_x_774:
[----:B------:R-:W-:-:S06]  /*89b0*/  HADD2.F32 R3, -RZ, R2.H0_H0 ;  /* 0x20000002ff037230 */ /* 0x000fcc0000004100 */
[----:B------:R-:W0:Y:S02]  /*89c0*/  F2I.S64.TRUNC R2, R3 ;  /* 0x0000000300027311 */ /* 0x000e24000020d900 */
[----:B0-----:R3:W-:Y:S01]  /*89d0*/  STG.E.U8 desc[UR36][R16.64], R2 ;  /* 0x0000000210007986 */ /* 0x0017e2000c101124 */
[----:B------:R-:W-:Y:S05]  /*89e0*/  BRA `(.L_x_776) ;  /* 0x0000000c00847947 */ /* 0x000fea0003800000 */
.L_x_773:
        /* <DEDUP_REMOVED lines=10> */
.L_x_778:
[----:B------:R-:W-:-:S04]  /*8a90*/  HADD2.F32 R2, -RZ, R2.H0_H0 ;  /* 0x20000002ff027230 */ /* 0x000fc80000004100 */
[----:B------:R-:W0:Y:S02]  /*8aa0*/  F2I.FTZ.TRUNC.NTZ R3, R2 ;  /* 0x0000000200037305 */ /* 0x000e24000021f100 */
[----:B0-----:R2:W-:Y:S01]  /*8ab0*/  STG.E desc[UR36][R16.64], R3 ;  /* 0x0000000310007986 */ /* 0x0015e2000c101924 */
[----:B------:R-:W-:Y:S05]  /*8ac0*/  BRA `(.L_x_776) ;  /* 0x0000000c004c7947 */ /* 0x000fea0003800000 */
.L_x_777:
[----:B------:R-:W-:-:S04]  /*8ad0*/  HADD2.F32 R2, -RZ, R2.H0_H0 ;  /* 0x20000002ff027230 */ /* 0x000fc80000004100 */
[----:B------:R-:W0:Y:S02]  /*8ae0*/  F2I.FTZ.TRUNC.NTZ R3, R2 ;  /* 0x0000000200037305 */ /* 0x000e24000021f100 */
[----:B0-----:R0:W-:Y:S01]  /*8af0*/  STG.E.U16 desc[UR36][R16.64], R3 ;  /* 0x0000000310007986 */ /* 0x0011e2000c101524 */
[----:B------:R-:W-:Y:S05]  /*8b00*/  BRA `(.L_x_776) ;  /* 0x0000000c003c7947 */ /* 0x000fea0003800000 */
.L_x_772:
        /* <DEDUP_REMOVED lines=9> */
.L_x_780:
[----:B------:R0:W-:Y:S01]  /*8ba0*/  STG.E.U16 desc[UR36][R16.64], R2 ;  /* 0x0000000210007986 */ /* 0x0001e2000c101524 */
[----:B------:R-:W-:Y:S05]  /*8bb0*/  BRA `(.L_x_776) ;  /* 0x0000000c00107947 */ /* 0x000fea0003800000 */
.L_x_779:
        /* <DEDUP_REMOVED lines=10> */
.L_x_782:
[----:B------:R-:W-:-:S05]  /*8c60*/  HADD2.F32 R0, -RZ, R2.H0_H0 ;  /* 0x20000002ff007230 */ /* 0x000fca0000004100 */
[----:B------:R-:W-:-:S04]  /*8c70*/  F2FP.F16.F32.PACK_AB R0, RZ, R0 ;  /* 0x00000000ff00723e */ /* 0x000fc800000000ff */
[----:B------:R-:W-:-:S05]  /*8c80*/  PRMT R0, R0, 0x5410, RZ ;  /* 0x0000541000007816 */ /* 0x000fca00000000ff */
[----:B------:R0:W-:Y:S01]  /*8c90*/  STG.E desc[UR36][R16.64], R0 ;  /* 0x0000000010007986 */ /* 0x0001e2000c101924 */
[----:B------:R-:W-:Y:S05]  /*8ca0*/  BRA `(.L_x_776) ;  /* 0x0000000800d47947 */ /* 0x000fea0003800000 */
.L_x_781:
[----:B------:R-:W-:-:S05]  /*8cb0*/  HADD2.F32 R2, -RZ, R2.H0_H0 ;  /* 0x20000002ff027230 */ /* 0x000fca0000004100 */
[----:B------:R-:W-:-:S06]  /*8cc0*/  FMUL.FTZ R2, R2, 1 ;  /* 0x3f80000002027820 */ /* 0x000fcc0000410000 */
[----:B------:R-:W0:Y:S02]  /*8cd0*/  F2F.F64.F32 R2, R2 ;  /* 0x0000000200027310 */ /* 0x000e240000201800 */
[----:B0-----:R0:W-:Y:S01]  /*8ce0*/  STG.E.64 desc[UR36][R16.64], R2 ;  /* 0x0000000210007986 */ /* 0x0011e2000c101b24 */
[----:B------:R-:W-:Y:S05]  /*8cf0*/  BRA `(.L_x_776) ;  /* 0x0000000800c07947 */ /* 0x000fea0003800000 */
.L_x_771:
        /* <DEDUP_REMOVED lines=13> */
.L_x_785:
[----:B------:R-:W-:Y:S01]  /*8dd0*/  HADD2.F32 R2, -RZ, R2.H0_H0 ;  /* 0x20000002ff027230 */ /* 0x000fe20000004100 */
[----:B------:R-:W-:-:S04]  /*8de0*/  CS2R R6, SRZ ;  /* 0x0000000000067805 */ /* 0x000fc8000001ff00 */
[----:B------:R-:W-:-:S04]  /*8df0*/  FMUL.FTZ R2, R2, 1 ;  /* 0x3f80000002027820 */ /* 0x000fc80000410000 */
[----:B------:R-:W0:Y:S02]  /*8e00*/  F2F.F64.F32 R4, R2 ;  /* 0x0000000200047310 */ /* 0x000e240000201800 */
[----:B0-----:R0:W-:Y:S01]  /*8e10*/  STG.E.128 desc[UR36][R16.64], R4 ;  /* 0x0000000410007986 */ /* 0x0011e2000c101d24 */
[----:B------:R-:W-:Y:S05]  /*8e20*/  BRA `(.L_x_776) ;  /* 0x0000000800747947 */ /* 0x000fea0003800000 */
.L_x_784:
        /* <DEDUP_REMOVED lines=21> */
.L_x_789:
[----:B------:R-:W-:Y:S05]  /*8f80*/  BSYNC B0 ;  /* 0x0000000000007941 */ /* 0x000fea0003800000 */
.L_x_788:
[----:B------:R-:W-:-:S05]  /*8f90*/  LOP3.LUT R3, R0, R3, RZ, 0xfc, !PT ;  /* 0x0000000300037212 */ /* 0x000fca00078efcff */
[----:B------:R0:W-:Y:S01]  /*8fa0*/  STG.E.U8 desc[UR36][R16.64], R3 ;  /* 0x0000000310007986 */ /* 0x0001e2000c101124 */
[----:B------:R-:W-:Y:S05]  /*8fb0*/  BRA `(.L_x_776) ;  /* 0x0000000800107947 */ /* 0x000fea0003800000 */
.L_x_787:
        /* <DEDUP_REMOVED lines=13> */
.L_x_791:
[----:B------:R-:W-:Y:S01]  /*9090*/  IMAD.MOV.U32 R0, RZ, RZ, 0x7f ;  /* 0x0000007fff007424 */ /* 0x000fe200078e00ff */
[----:B------:R-:W-:-:S04]  /*90a0*/  ISETP.GT.U32.AND P0, PT, R2, 0x7f800000, PT ;  /* 0x7f8000000200780c */ /* 0x000fc80003f04070 */
[----:B------:R-:W-:-:S09]  /*90b0*/  SEL R0, R0, 0x7c, P0 ;  /* 0x0000007c00007807 */ /* 0x000fd20000000000 */
.L_x_792:
[----:B------:R-:W-:Y:S05]  /*90c0*/  BSYNC B0 ;  /* 0x0000000000007941 */ /* 0x000fea0003800000 */
.L_x_790:
[----:B------:R-:W-:-:S04]  /*90d0*/  LOP3.LUT R2, R3, 0x80000000, RZ, 0xc0, !PT ;  /* 0x8000000003027812 */ /* 0x000fc800078ec0ff */
[----:B------:R-:W-:-:S04]  /*90e0*/  SHF.R.U32.HI R3, RZ, 0x18, R2 ;  /* 0x00000018ff037819 */ /* 0x000fc80000011602 */
[----:B------:R-:W-:-:S05]  /*90f0*/  LOP3.LUT R3, R0, R3, RZ, 0xfc, !PT ;  /* 0x0000000300037212 */ /* 0x000fca00078efcff */
[----:B------:R0:W-:Y:S01]  /*9100*/  STG.E.U8 desc[UR36][R16.64], R3 ;  /* 0x0000000310007986 */ /* 0x0001e2000c101124 */
[----:B------:R-:W-:Y:S05]  /*9110*/  BRA `(.L_x_776) ;  /* 0x0000000400b87947 */ /* 0x000fea0003800000 */
.L_x_786:
[----:B------:R-:W-:-:S05]  /*9120*/  HADD2.F32 R0, -RZ, R2.H0_H0 ;  /* 0x20000002ff007230 */ /* 0x000fca0000004100 */
[----:B------:R-:W-:-:S05]  /*9130*/  F2FP.BF16.F32.PACK_AB R0, RZ, R0 ;  /* 0x00000000ff00723e */ /* 0x000fca00000010ff */
[----:B------:R0:W-:Y:S01]  /*9140*/  STG.E.U16 desc[UR36][R16.64], R0 ;  /* 0x0000000010007986 */ /* 0x0001e2000c101524 */
[----:B------:R-:W-:Y:S05]  /*9150*/  BRA `(.L_x_776) ;  /* 0x0000000400a87947 */ /* 0x000fea0003800000 */
.L_x_783:
        /* <DEDUP_REMOVED lines=12> */
.L_x_795:
        /* <DEDUP_REMOVED lines=17> */
.L_x_798:
[----:B------:R-:W-:-:S04]  /*9330*/  LOP3.LUT R2, R3, 0x80000000, RZ, 0xc0, !PT ;  /* 0x8000000003027812 */ /* 0x000fc800078ec0ff */
[----:B------:R-:W-:-:S04]  /*9340*/  SHF.R.U32.HI R3, RZ, 0x18, R2 ;  /* 0x00000018ff037819 */ /* 0x000fc80000011602 */
[----:B------:R-:W-:-:S04]  /*9350*/  LOP3.LUT R0, R0, R3, RZ, 0xfc, !PT ;  /* 0x0000000300007212 */ /* 0x000fc800078efcff */
[----:B------:R-:W-:-:S07]  /*9360*/  PRMT R8, R0, 0x7610, R8 ;  /* 0x0000761000087816 */ /* 0x000fce0000000008 */
.L_x_797:
[----:B------:R-:W-:Y:S05]  /*9370*/  BSYNC B0 ;  /* 0x0000000000007941 */ /* 0x000fea0003800000 */
.L_x_796:
[----:B------:R0:W-:Y:S01]  /*9380*/  STG.E.U8 desc[UR36][R16.64], R8 ;  /* 0x0000000810007986 */ /* 0x0001e2000c101124 */
[----:B------:R-:W-:Y:S05]  /*9390*/  BRA `(.L_x_776) ;  /* 0x0000000400187947 */ /* 0x000fea0003800000 */
.L_x_794:
        /* <DEDUP_REMOVED lines=17> */
.L_x_801:
[----:B------:R-:W-:-:S04]  /*94b0*/  LOP3.LUT R2, R3, 0x80000000, RZ, 0xc0, !PT ;  /* 0x8000000003027812 */ /* 0x000fc800078ec0ff */
[----:B------:R-:W-:-:S04]  /*94c0*/  SHF.R.U32.HI R3, RZ, 0x18, R2 ;  /* 0x00000018ff037819 */ /* 0x000fc80000011602 */
[----:B------:R-:W-:-:S04]  /*94d0*/  LOP3.LUT R0, R0, R3, RZ, 0xfc, !PT ;  /* 0x0000000300007212 */ /* 0x000fc800078efcff */
[----:B------:R-:W-:-:S07]  /*94e0*/  PRMT R8, R0, 0x7610, R8 ;  /* 0x0000761000087816 */ /* 0x000fce0000000008 */
.L_x_800:
[----:B------:R-:W-:Y:S05]  /*94f0*/  BSYNC B0 ;  /* 0x0000000000007941 */ /* 0x000fea0003800000 */
.L_x_799:
[----:B------:R0:W-:Y:S01]  /*9500*/  STG.E.U8 desc[UR36][R16.64], R8 ;  /* 0x0000000810007986 */ /* 0x0001e2000c101124 */
[----:B------:R-:W-:Y:S05]  /*9510*/  BRA `(.L_x_776) ;  /* 0x0000000000b87947 */ /* 0x000fea0003800000 */
.L_x_793:
        /* <DEDUP_REMOVED lines=22> */
.L_x_775:
        /* <DEDUP_REMOVED lines=16> */
.L_x_804:
[----:B------:R-:W-:Y:S05]  /*9780*/  BRA `(.L_x_776) ;  /* 0x00000000001c7947 */ /* 0x000fea0003800000 */
.L_x_803:
[----:B------:R-:W-:-:S06]  /*9790*/  HADD2.F32 R2, -RZ, R2.H0_H0 ;  /* 0x20000002ff027230 */ /* 0x000fcc0000004100 */
[----:B------:R-:W0:Y:S02]  /*97a0*/  F2I.U64.TRUNC R2, R2 ;  /* 0x0000000200027311 */ /* 0x000e24000020d800 */
[----:B0-----:R0:W-:Y:S01]  /*97b0*/  STG.E.64 desc[UR36][R16.64], R2 ;  /* 0x0000000210007986 */ /* 0x0011e2000c101b24 */
[----:B------:R-:W-:Y:S05]  /*97c0*/  BRA `(.L_x_776) ;  /* 0x00000000000c7947 */ /* 0x000fea0003800000 */
.L_x_802:
[----:B------:R-:W-:-:S04]  /*97d0*/  HADD2.F32 R2, -RZ, R2.H0_H0 ;  /* 0x20000002ff027230 */ /* 0x000fc80000004100 */
[----:B------:R-:W0:Y:S02]  /*97e0*/  F2I.FTZ.U32.TRUNC.NTZ R3, R2 ;  /* 0x0000000200037305 */ /* 0x000e24000021f000 */
[----:B0-----:R0:W-:Y:S02]  /*97f0*/  STG.E desc[UR36][R16.64], R3 ;  /* 0x0000000310007986 */ /* 0x0011e4000c101924 */
.L_x_776:
[----:B------:R-:W-:-:S07]  /*9800*/  VIADD R19, R19, 0x80 ;  /* 0x0000008013137836 */ /* 0x000fce0000000000 */
.L_x_736:
[----:B------:R-:W-:Y:S05]  /*9810*/  BSYNC B6 ;  /* 0x0000000000067941 */ /* 0x000fea0003800000 */
.L_x_735:
        /* <DEDUP_REMOVED lines=306> */
.L_x_805:
        /* <DEDUP_REMOVED lines=22> */
.L_x_809:
[----:B------:R-:W2:Y:S02]  /*aca0*/  LDG.E.U8 R2, desc[UR36][R2.64] ;  /* 0x0000002402027981 */ /* 0x000ea4000c1e1100 */
[----:B--2---:R-:W-:-:S04]  /*acb0*/  I2FP.F32.U32 R0, R2 ;  /* 0x0000000200007245 */ /* 0x004fc80000201000 */
[----:B------:R-:W-:Y:S01]  /*acc0*/  F2FP.F16.F32.PACK_AB R0, RZ, R0 ;  /* 0x00000000ff00723e */ /* 0x000fe200000000ff */
[----:B------:R-:W-:Y:S06]  /*acd0*/  BRA `(.L_x_811) ;  /* 0x0000000c00887947 */ /* 0x000fec0003800000 */
.L_x_808:
        /* <DEDUP_REMOVED lines=10> */
.L_x_813:
[----:B------:R-:W2:Y:S02]  /*ad80*/  LDG.E R2, desc[UR36][R2.64] ;  /* 0x0000002402027981 */ /* 0x000ea4000c1e1900 */
[----:B--2---:R-:W-:-:S04]  /*ad90*/  I2FP.F32.S32 R0, R2 ;  /* 0x0000000200007245 */ /* 0x004fc80000201400 */
[----:B------:R-:W-:Y:S01]  /*ada0*/  F2FP.F16.F32.PACK_AB R0, RZ, R0 ;  /* 0x00000000ff00723e */ /* 0x000fe200000000ff */
[----:B------:R-:W-:Y:S06]  /*adb0*/  BRA `(.L_x_811) ;  /* 0x0000000c00507947 */ /* 0x000fec0003800000 */
.L_x_812:
[----:B------:R-:W2:Y:S02]  /*adc0*/  LDG.E.U16 R2, desc[UR36][R2.64] ;  /* 0x0000002402027981 */ /* 0x000ea4000c1e1500 */
[----:B--2---:R-:W0:Y:S02]  /*add0*/  I2F.S16 R0, R2 ;  /* 0x0000000200007306 */ /* 0x004e240000101400 */
[----:B0-----:R-:W-:Y:S01]  /*ade0*/  F2FP.F16.F32.PACK_AB R0, RZ, R0 ;  /* 0x00000000ff00723e */ /* 0x001fe200000000ff */
[----:B------:R-:W-:Y:S06]  /*adf0*/  BRA `(.L_x_811) ;  /* 0x0000000c00407947 */ /* 0x000fec0003800000 */
.L_x_807:
        /* <DEDUP_REMOVED lines=9> */
.L_x_815:
[----:B------:R1:W5:Y:S01]  /*ae90*/  LDG.E.U16 R0, desc[UR36][R2.64] ;  /* 0x0000002402007981 */ /* 0x000362000c1e1500 */
[----:B------:R-:W-:Y:S05]  /*aea0*/  BRA `(.L_x_811) ;  /* 0x0000000c00147947 */ /* 0x000fea0003800000 */
.L_x_814:
        /* <DEDUP_REMOVED lines=9> */
.L_x_817:
[----:B------:R0:W5:Y:S01]  /*af40*/  LDG.E.U16 R0, desc[UR36][R2.64] ;  /* 0x0000002402007981 */ /* 0x000162000c1e1500 */
[----:B------:R-:W-:Y:S05]  /*af50*/  BRA `(.L_x_811) ;  /* 0x0000000800e87947 */ /* 0x000fea0003800000 */
.L_x_816:
        /* <DEDUP_REMOVED lines=8> */
.L_x_806:
        /* <DEDUP_REMOVED lines=13> */
.L_x_820:
        /* <DEDUP_REMOVED lines=8> */
.L_x_819:
        /* <DEDUP_REMOVED lines=28> */
.L_x_822:
        /* <DEDUP_REMOVED lines=15> */
.L_x_821:
[----:B------:R-:W2:Y:S02]  /*b3e0*/  LDG.E.U16 R0, desc[UR36][R2.64] ;  /* 0x0000002402007981 */ /* 0x000ea4000c1e1500 */
[----:B--2---:R-:W-:-:S05]  /*b3f0*/  IMAD.U32 R0, R0, 0x10000, RZ ;  /* 0x0001000000007824 */ /* 0x004fca00078e00ff */
[----:B------:R-:W-:Y:S01]  /*b400*/  F2FP.F16.F32.PACK_AB R0, RZ, R0 ;  /* 0x00000000ff00723e */ /* 0x000fe200000000ff */
[----:B------:R-:W-:Y:S06]  /*b410*/  BRA `(.L_x_811) ;  /* 0x0000000400b87947 */ /* 0x000fec0003800000 */
.L_x_818:
        /* <DEDUP_REMOVED lines=12> */
.L_x_825:
        /* <DEDUP_REMOVED lines=21> */
.L_x_829:
[----:B------:R-:W-:Y:S05]  /*b630*/  BSYNC B1 ;  /* 0x0000000000017941 */ /* 0x000fea0003800000 */
.L_x_828:
[----:B------:R-:W-:Y:S01]  /*b640*/  LEA R3, R0, 0x3b800000, 0x17 ;  /* 0x3b80000000037811 */ /* 0x000fe200078eb8ff */
[----:B------:R-:W-:-:S05]  /*b650*/  IMAD.SHL.U32 R0, R2, 0x100000, RZ ;  /* 0x0010000002007824 */ /* 0x000fca00078e00ff */
[----:B------:R-:W-:-:S07]  /*b660*/  LOP3.LUT R0, R3, R0, R4, 0xfe, !PT ;  /* 0x0000000003007212 */ /* 0x000fce00078efe04 */
.L_x_827:
[----:B------:R-:W-:Y:S05]  /*b670*/  BSYNC B0 ;  /* 0x0000000000007941 */ /* 0x000fea0003800000 */
.L_x_826:
[----:B------:R-:W-:Y:S01]  /*b680*/  F2FP.F16.F32.PACK_AB R0, RZ, R0 ;  /* 0x00000000ff00723e */ /* 0x000fe200000000ff */
[----:B------:R-:W-:Y:S06]  /*b690*/  BRA `(.L_x_811) ;  /* 0x0000000400187947 */ /* 0x000fec0003800000 */
.L_x_824:
        /* <DEDUP_REMOVED lines=21> */
.L_x_833:
[----:B------:R-:W-:Y:S05]  /*b7f0*/  BSYNC B1 ;  /* 0x0000000000017941 */ /* 0x000fea0003800000 */
.L_x_832:
[----:B------:R-:W-:Y:S01]  /*b800*/  LEA R3, R0, 0x37800000, 0x17 ;  /* 0x3780000000037811 */ /* 0x000fe200078eb8ff */
[----:B------:R-:W-:-:S05]  /*b810*/  IMAD.SHL.U32 R0, R2, 0x200000, RZ ;  /* 0x0020000002007824 */ /* 0x000fca00078e00ff */
[----:B------:R-:W-:-:S07]  /*b820*/  LOP3.LUT R0, R3, R0, R4, 0xfe, !PT ;  /* 0x0000000003007212 */ /* 0x000fce00078efe04 */
.L_x_831:
[----:B------:R-:W-:Y:S05]  /*b830*/  BSYNC B0 ;  /* 0x0000000000007941 */ /* 0x000fea0003800000 */
.L_x_830:
[----:B------:R-:W-:Y:S01]  /*b840*/  F2FP.F16.F32.PACK_AB R0, RZ, R0 ;  /* 0x00000000ff00723e */ /* 0x000fe200000000ff */
[----:B------:R-:W-:Y:S06]  /*b850*/  BRA `(.L_x_811) ;  /* 0x0000000000a87947 */ /* 0x000fec0003800000 */
.L_x_823:
        /* <DEDUP_REMOVED lines=14> */
.L_x_837:
[----:B------:R-:W-:Y:S05]  /*b940*/  BSYNC B0 ;  /* 0x0000000000007941 */ /* 0x000fea0003800000 */
.L_x_836:
[----:B------:R-:W-:Y:S01]  /*b950*/  F2FP.F16.F32.PACK_AB R0, RZ, R0 ;  /* 0x00000000ff00723e */ /* 0x000fe200000000ff */
[----:B------:R-:W-:Y:S06]  /*b960*/  BRA `(.L_x_811) ;  /* 0x0000000000647947 */ /* 0x000fec0003800000 */
.L_x_810:
        /* <DEDUP_REMOVED lines=16> */
.L_x_838:
[----:B------:R-:W-:Y:S01]  /*ba70*/  PRMT R0, RZ, 0x7610, R0 ;  /* 0x00007610ff007816 */ /* 0x000fe20000000000 */
[----:B------:R-:W-:Y:S06]  /*ba80*/  BRA `(.L_x_811) ;  /* 0x00000000001c7947 */ /* 0x000fec0003800000 */
.L_x_835:
[----:B------:R-:W2:Y:S02]  /*ba90*/  LDG.E.64 R2, desc[UR36][R2.64] ;  /* 0x0000002402027981 */ /* 0x000ea4000c1e1b00 */
[----:B--2---:R-:W0:Y:S02]  /*baa0*/  I2F.U64 R0, R2 ;  /* 0x0000000200007312 */ /* 0x004e240000301000 */
[----:B0-----:R-:W-:Y:S01]  /*bab0*/  F2FP.F16.F32.PACK_AB R0, RZ, R0 ;  /* 0x00000000ff00723e */ /* 0x001fe200000000ff */
[----:B------:R-:W-:Y:S06]  /*bac0*/  BRA `(.L_x_811) ;  /* 0x00000000000c7947 */ /* 0x000fec0003800000 */
.L_x_834:
[----:B------:R-:W2:Y:S02]  /*bad0*/  LDG.E R2, desc[UR36][R2.64] ;  /* 0x0000002402027981 */ /* 0x000ea4000c1e1900 */
[----:B--2---:R-:W-:-:S04]  /*bae0*/  I2FP.F32.U32 R0, R2 ;  /* 0x0000000200007245 */ /* 0x004fc80000201000 */
[----:B------:R-:W-:-:S07]  /*baf0*/  F2FP.F16.F32.PACK_AB R0, RZ, R0 ;  /* 0x00000000ff00723e */ /* 0x000fce00000000ff */
.L_x_811:
        /* <DEDUP_REMOVED lines=17> */
[----:B0-----:R-:W-:Y:S01]  /*bc10*/  STG.E.U8 desc[UR36][R16.64], R3 ;  /* 0x0000000310007986 */ /* 0x001fe2000c101124 */
[----:B------:R-:W-:Y:S05]  /*bc20*/  EXIT ;  /* 0x000000000000794d */ /* 0x000fea0003800000 */
.L_x_842:
[----:B------:R-:W-:-:S06]  /*bc30*/  HADD2.F32 R3, -RZ, R2.H0_H0 ;  /* 0x20000002ff037230 */ /* 0x000fcc0000004100 */
[----:B------:R-:W0:Y:S02]  /*bc40*/  F2I.S64.TRUNC R2, R3 ;  /* 0x0000000300027311 */ /* 0x000e24000020d900 */
[----:B0-----:R-:W-:Y:S01]  /*bc50*/  STG.E.U8 desc[UR36][R16.64], R2 ;  /* 0x0000000210007986 */ /* 0x001fe2000c101124 */
[----:B------:R-:W-:Y:S05]  /*bc60*/  EXIT ;  /* 0x000000000000794d */ /* 0x000fea0003800000 */
.L_x_841:
        /* <DEDUP_REMOVED lines=8> */
[----:B0-----:R-:W-:Y:S01]  /*bcf0*/  STG.E.64 desc[UR36][R16.64], R2 ;  /* 0x0000000210007986 */ /* 0x001fe2000c101b24 */
[----:B------:R-:W-:Y:S05]  /*bd00*/  EXIT ;  /* 0x000000000000794d */ /* 0x000fea0003800000 */
.L_x_845:
[----:B------:R-:W-:-:S04]  /*bd10*/  HADD2.F32 R2, -RZ, R2.H0_H0 ;  /* 0x20000002ff027230 */ /* 0x000fc80000004100 */
[----:B------:R-:W0:Y:S02]  /*bd20*/  F2I.FTZ.TRUNC.NTZ R3, R2 ;  /* 0x0000000200037305 */ /* 0x000e24000021f100 */
[----:B0-----:R-:W-:Y:S01]  /*bd30*/  STG.E desc[UR36][R16.64], R3 ;  /* 0x0000000310007986 */ /* 0x001fe2000c101924 */
[----:B------:R-:W-:Y:S05]  /*bd40*/  EXIT ;  /* 0x000000000000794d */ /* 0x000fea0003800000 */
.L_x_844:
[----:B------:R-:W-:-:S04]  /*bd50*/  HADD2.F32 R2, -RZ, R2.H0_H0 ;  /* 0x20000002ff027230 */ /* 0x000fc80000004100 */
[----:B------:R-:W0:Y:S02]  /*bd60*/  F2I.FTZ.TRUNC.NTZ R3, R2 ;  /* 0x0000000200037305 */ /* 0x000e24000021f100 */
[----:B0-----:R-:W-:Y:S01]  /*bd70*/  STG.E.U16 desc[UR36][R16.64], R3 ;  /* 0x0000000310007986 */ /* 0x001fe2000c101524 */
[----:B------:R-:W-:Y:S05]  /*bd80*/  EXIT ;  /* 0x000000000000794d */ /* 0x000fea0003800000 */
.L_x_840:
[----:B------:R-:W-:-:S13]  /*bd90*/  ISETP.GT.AND P0, PT, R3, 0x6, PT ;  /* 0x000000060300780c */ /* 0x000fda0003f04270 */
[----:B------:R-:W-:Y:S05]  /*bda0*/  @P0 BRA `(.L_x_846) ;  /* 0x0000000000240947 */ /* 0x000fea0003800000 */
[----:B------:R-:W-:-:S13]  /*bdb0*/  ISETP.NE.AND P0, PT, R3, 0x5, PT ;  /* 0x000000050300780c */ /* 0x000fda0003f05270 */
[----:B------:R-:W-:Y:S05]  /*bdc0*/  @!P0 BRA `(.L_x_847) ;  /* 0x0000000000148947 */ /* 0x000fea0003800000 */
[----:B------:R-:W-:-:S13]  /*bdd0*/  ISETP.NE.AND P0, PT, R3, 0x6, PT ;  /* 0x000000060300780c */ /* 0x000fda0003f05270 */
[----:B------:R-:W-:Y:S05]  /*bde0*/  @P0 BRA `(.L_x_843) ;  /* 0x0000000800c40947 */ /* 0x000fea0003800000 */
[----:B------:R-:W-:-:S05]  /*bdf0*/  HADD2.F32 R3, -RZ, R2.H0_H0 ;  /* 0x20000002ff037230 */ /* 0x000fca0000004100 */
[----:B------:R-:W-:Y:S01]  /*be00*/  STG.E desc[UR36][R16.64], R3 ;  /* 0x0000000310007986 */ /* 0x000fe2000c101924 */
[----:B------:R-:W-:Y:S05]  /*be10*/  EXIT ;  /* 0x000000000000794d */ /* 0x000fea0003800000 */
.L_x_847:
[----:B------:R-:W-:Y:S01]  /*be20*/  STG.E.U16 desc[UR36][R16.64], R2 ;  /* 0x0000000210007986 */ /* 0x000fe2000c101524 */
[----:B------:R-:W-:Y:S05]  /*be30*/  EXIT ;  /* 0x000000000000794d */ /* 0x000fea0003800000 */
.L_x_846:
        /* <DEDUP_REMOVED lines=8> */
[----:B------:R-:W-:Y:S01]  /*bec0*/  STG.E.64 desc[UR36][R16.64], R2 ;  /* 0x0000000210007986 */ /* 0x000fe2000c101b24 */
[----:B------:R-:W-:Y:S05]  /*bed0*/  EXIT ;  /* 0x000000000000794d */ /* 0x000fea0003800000 */
.L_x_849:
[----:B------:R-:W-:-:S05]  /*bee0*/  HADD2.F32 R0, -RZ, R2.H0_H0 ;  /* 0x20000002ff007230 */ /* 0x000fca0000004100 */
[----:B------:R-:W-:-:S04]  /*bef0*/  F2FP.F16.F32.PACK_AB R0, RZ, R0 ;  /* 0x00000000ff00723e */ /* 0x000fc800000000ff */
[----:B------:R-:W-:-:S05]  /*bf00*/  PRMT R0, R0, 0x5410, RZ ;  /* 0x0000541000007816 */ /* 0x000fca00000000ff */
[----:B------:R-:W-:Y:S01]  /*bf10*/  STG.E desc[UR36][R16.64], R0 ;  /* 0x0000000010007986 */ /* 0x000fe2000c101924 */
[----:B------:R-:W-:Y:S05]  /*bf20*/  EXIT ;  /* 0x000000000000794d */ /* 0x000fea0003800000 */
.L_x_848:
[----:B------:R-:W-:-:S05]  /*bf30*/  HADD2.F32 R2, -RZ, R2.H0_H0 ;  /* 0x20000002ff027230 */ /* 0x000fca0000004100 */
[----:B------:R-:W-:-:S06]  /*bf40*/  FMUL.FTZ R2, R2, 1 ;  /* 0x3f80000002027820 */ /* 0x000fcc0000410000 */
[----:B------:R-:W0:Y:S02]  /*bf50*/  F2F.F64.F32 R2, R2 ;  /* 0x0000000200027310 */ /* 0x000e240000201800 */
[----:B0-----:R-:W-:Y:S01]  /*bf60*/  STG.E.64 desc[UR36][R16.64], R2 ;  /* 0x0000000210007986 */ /* 0x001fe2000c101b24 */
[----:B------:R-:W-:Y:S05]  /*bf70*/  EXIT ;  /* 0x000000000000794d */ /* 0x000fea0003800000 */
.L_x_839:
        /* <DEDUP_REMOVED lines=11> */
[----:B------:R-:W-:Y:S01]  /*c030*/  STG.E.U8 desc[UR36][R16.64], R3 ;  /* 0x0000000310007986 */ /* 0x000fe2000c101124 */
[----:B------:R-:W-:Y:S05]  /*c040*/  EXIT ;  /* 0x000000000000794d */ /* 0x000fea0003800000 */
.L_x_852:
[----:B------:R-:W-:Y:S01]  /*c050*/  HADD2.F32 R2, -RZ, R2.H0_H0 ;  /* 0x20000002ff027230 */ /* 0x000fe20000004100 */
[----:B------:R-:W-:-:S04]  /*c060*/  CS2R R6, SRZ ;  /* 0x0000000000067805 */ /* 0x000fc8000001ff00 */
[----:B------:R-:W-:-:S04]  /*c070*/  FMUL.FTZ R2, R2, 1 ;  /* 0x3f80000002027820 */ /* 0x000fc80000410000 */
[----:B------:R-:W0:Y:S02]  /*c080*/  F2F.F64.F32 R4, R2 ;  /* 0x0000000200047310 */ /* 0x000e240000201800 */
[----:B0-----:R-:W-:Y:S01]  /*c090*/  STG.E.128 desc[UR36][R16.64], R4 ;  /* 0x0000000410007986 */ /* 0x001fe2000c101d24 */
[----:B------:R-:W-:Y:S05]  /*c0a0*/  EXIT ;  /* 0x000000000000794d */ /* 0x000fea0003800000 */
.L_x_851:
        /* <DEDUP_REMOVED lines=21> */
.L_x_856:
[----:B------:R-:W-:Y:S05]  /*c200*/  BSYNC B0 ;  /* 0x0000000000007941 */ /* 0x000fea0003800000 */
.L_x_855:
[----:B------:R-:W-:-:S05]  /*c210*/  LOP3.LUT R3, R0, R3, RZ, 0xfc, !PT ;  /* 0x0000000300037212 */ /* 0x000fca00078efcff */
[----:B------:R-:W-:Y:S01]  /*c220*/  STG.E.U8 desc[UR36][R16.64], R3 ;  /* 0x0000000310007986 */ /* 0x000fe2000c101124 */
[----:B------:R-:W-:Y:S05]  /*c230*/  EXIT ;  /* 0x000000000000794d */ /* 0x000fea0003800000 */
.L_x_854:
        /* <DEDUP_REMOVED lines=13> */
.L_x_858:
[----:B------:R-:W-:Y:S01]  /*c310*/  IMAD.MOV.U32 R0, RZ, RZ, 0x7f ;  /* 0x0000007fff007424 */ /* 0x000fe200078e00ff */
[----:B------:R-:W-:-:S04]  /*c320*/  ISETP.GT.U32.AND P0, PT, R2, 0x7f800000, PT ;  /* 0x7f8000000200780c */ /* 0x000fc80003f04070 */
[----:B------:R-:W-:-:S09]  /*c330*/  SEL R0, R0, 0x7c, P0 ;  /* 0x0000007c00007807 */ /* 0x000fd20000000000 */
.L_x_859:
[----:B------:R-:W-:Y:S05]  /*c340*/  BSYNC B0 ;  /* 0x0000000000007941 */ /* 0x000fea0003800000 */
.L_x_857:
[----:B------:R-:W-:-:S04]  /*c350*/  LOP3.LUT R2, R3, 0x80000000, RZ, 0xc0, !PT ;  /* 0x8000000003027812 */ /* 0x000fc800078ec0ff */
[----:B------:R-:W-:-:S04]  /*c360*/  SHF.R.U32.HI R3, RZ, 0x18, R2 ;  /* 0x00000018ff037819 */ /* 0x000fc80000011602 */
[----:B------:R-:W-:-:S05]  /*c370*/  LOP3.LUT R3, R0, R3, RZ, 0xfc, !PT ;  /* 0x0000000300037212 */ /* 0x000fca00078efcff */
[----:B------:R-:W-:Y:S01]  /*c380*/  STG.E.U8 desc[UR36][R16.64], R3 ;  /* 0x0000000310007986 */ /* 0x000fe2000c101124 */
[----:B------:R-:W-:Y:S05]  /*c390*/  EXIT ;  /* 0x000000000000794d */ /* 0x000fea0003800000 */
.L_x_853:
[----:B------:R-:W-:-:S05]  /*c3a0*/  HADD2.F32 R0, -RZ, R2.H0_H0 ;  /* 0x20000002ff007230 */ /* 0x000fca0000004100 */
[----:B------:R-:W-:-:S05]  /*c3b0*/  F2FP.BF16.F32.PACK_AB R0, RZ, R0 ;  /* 0x00000000ff00723e */ /* 0x000fca00000010ff */
[----:B------:R-:W-:Y:S01]  /*c3c0*/  STG.E.U16 desc[UR36][R16.64], R0 ;  /* 0x0000000010007986 */ /* 0x000fe2000c101524 */
[----:B------:R-:W-:Y:S05]  /*c3d0*/  EXIT ;  /* 0x000000000000794d */ /* 0x000fea0003800000 */
.L_x_850:
        /* <DEDUP_REMOVED lines=10> */
[----:B0-----:R-:W-:Y:S01]  /*c480*/  STG.E.U16 desc[UR36][R16.64], R3 ;  /* 0x0000000310007986 */ /* 0x001fe2000c101524 */
[----:B------:R-:W-:Y:S05]  /*c490*/  EXIT ;  /* 0x000000000000794d */ /* 0x000fea0003800000 */
.L_x_862:
        /* <DEDUP_REMOVED lines=17> */
.L_x_865:
[----:B------:R-:W-:-:S04]  /*c5b0*/  LOP3.LUT R2, R3, 0x80000000, RZ, 0xc0, !PT ;  /* 0x8000000003027812 */ /* 0x000fc800078ec0ff */
[----:B------:R-:W-:-:S04]  /*c5c0*/  SHF.R.U32.HI R3, RZ, 0x18, R2 ;  /* 0x00000018ff037819 */ /* 0x000fc80000011602 */
[----:B------:R-:W-:-:S04]  /*c5d0*/  LOP3.LUT R0, R0, R3, RZ, 0xfc, !PT ;  /* 0x0000000300007212 */ /* 0x000fc800078efcff */
[----:B------:R-:W-:-:S07]  /*c5e0*/  PRMT R8, R0, 0x7610, R8 ;  /* 0x0000761000087816 */ /* 0x000fce0000000008 */
.L_x_864:
[----:B------:R-:W-:Y:S05]  /*c5f0*/  BSYNC B0 ;  /* 0x0000000000007941 */ /* 0x000fea0003800000 */
.L_x_863:
[----:B------:R-:W-:Y:S01]  /*c600*/  STG.E.U8 desc[UR36][R16.64], R8 ;  /* 0x0000000810007986 */ /* 0x000fe2000c101124 */
[----:B------:R-:W-:Y:S05]  /*c610*/  EXIT ;  /* 0x000000000000794d */ /* 0x000fea0003800000 */
.L_x_861:
        /* <DEDUP_REMOVED lines=17> */
.L_x_868:
[----:B------:R-:W-:-:S04]  /*c730*/  LOP3.LUT R2, R3, 0x80000000, RZ, 0xc0, !PT ;  /* 0x8000000003027812 */ /* 0x000fc800078ec0ff */
[----:B------:R-:W-:-:S04]  /*c740*/  SHF.R.U32.HI R3, RZ, 0x18, R2 ;  /* 0x00000018ff037819 */ /* 0x000fc80000011602 */
[----:B------:R-:W-:-:S04]  /*c750*/  LOP3.LUT R0, R0, R3, RZ, 0xfc, !PT ;  /* 0x0000000300007212 */ /* 0x000fc800078efcff */
[----:B------:R-:W-:-:S07]  /*c760*/  PRMT R8, R0, 0x7610, R8 ;  /* 0x0000761000087816 */ /* 0x000fce0000000008 */
.L_x_867:
[----:B------:R-:W-:Y:S05]  /*c770*/  BSYNC B0 ;  /* 0x0000000000007941 */ /* 0x000fea0003800000 */
.L_x_866:
[----:B------:R-:W-:Y:S01]  /*c780*/  STG.E.U8 desc[UR36][R16.64], R8 ;  /* 0x0000000810007986 */ /* 0x000fe2000c101124 */
[----:B------:R-:W-:Y:S05]  /*c790*/  EXIT ;  /* 0x000000000000794d */ /* 0x000fea0003800000 */
.L_x_860:
        /* <DEDUP_REMOVED lines=22> */
.L_x_843:
        /* <DEDUP_REMOVED lines=16> */
.L_x_871:
[----:B------:R-:W-:Y:S05]  /*ca00*/  EXIT ;  /* 0x000000000000794d */ /* 0x000fea0003800000 */
.L_x_870:
[----:B------:R-:W-:-:S06]  /*ca10*/  HADD2.F32 R2, -RZ, R2.H0_H0 ;  /* 0x20000002ff027230 */ /* 0x000fcc0000004100 */
[----:B------:R-:W0:Y:S02]  /*ca20*/  F2I.U64.TRUNC R2, R2 ;  /* 0x0000000200027311 */ /* 0x000e24000020d800 */
[----:B0-----:R-:W-:Y:S01]  /*ca30*/  STG.E.64 desc[UR36][R16.64], R2 ;  /* 0x0000000210007986 */ /* 0x001fe2000c101b24 */
[----:B------:R-:W-:Y:S05]  /*ca40*/  EXIT ;  /* 0x000000000000794d */ /* 0x000fea0003800000 */
.L_x_869:
[----:B------:R-:W-:-:S04]  /*ca50*/  HADD2.F32 R2, -RZ, R2.H0_H0 ;  /* 0x20000002ff027230 */ /* 0x000fc80000004100 */
[----:B------:R-:W0:Y:S02]  /*ca60*/  F2I.FTZ.U32.TRUNC.NTZ R3, R2 ;  /* 0x0000000200037305 */ /* 0x000e24000021f000 */
[----:B0-----:R-:W-:Y:S01]  /*ca70*/  STG.E desc[UR36][R16.64], R3 ;  /* 0x0000000310007986 */ /* 0x001fe2000c101924 */
[----:B------:R-:W-:Y:S05]  /*ca80*/  EXIT ;  /* 0x000000000000794d */ /* 0x000fea0003800000 */
.L_x_872:
        /* <DEDUP_REMOVED lines=15> */
.L_x_19561:


//--------------------- .text._ZN2at6native27unrolled_elementwise_kernelIZZZNS0_17trunc_kernel_cudaERNS_18TensorIteratorBaseEENKUlvE_clEvENKUlvE1_clEvEUlN3c104HalfEE_St5arrayIPcLm2EELi4E23TrivialOffsetCalculatorILi1EjESD_NS0_6memory12LoadWithCastILi1EEENSE_13StoreWithCastILi1EEEEEviT_T0_T2_T3_T4_T5_ --------------------------
	.section	.text._ZN2at6native27unrolled_elementwise_kernelIZZZNS0_17trunc_kernel_cudaERNS_18TensorIteratorBaseEENKUlvE_clEvENKUlvE1_clEvEUlN3c104HalfEE_St5arrayIPcLm2EELi4E23TrivialOffsetCalculatorILi1EjESD_NS0_6memory12LoadWithCastILi1EEENSE_13StoreWithCastILi1EEEEEviT_T0_T2_T3_T4_T5_,"ax",@progbits
	.align	128
        .global         _ZN2at6native27unrolled_elementwise_kernelIZZZNS0_17trunc_kernel_cudaERNS_18TensorIteratorBaseEENKUlvE_clEvENKUlvE1_clEvEUlN3c104HalfEE_St5arrayIPcLm2EELi4E23TrivialOffsetCalculatorILi1EjESD_NS0_6memory12LoadWithCastILi1EEENSE_13StoreWithCastILi1EEEEEviT_T0_T2_T3_T4_T5_
        .type           _ZN2at6native27unrolled_elementwise_kernelIZZZNS0_17trunc_kernel_cudaERNS_18TensorIteratorBaseEENKUlvE_clEvENKUlvE1_clEvEUlN3c104HalfEE_St5arrayIPcLm2EELi4E23TrivialOffsetCalculatorILi1EjESD_NS0_6memory12LoadWithCastILi1EEENSE_13StoreWithCastILi1EEEEEviT_T0_T2_T3_T4_T5_,@function
        .size           _ZN2at6native27unrolled_elementwise_kernelIZZZNS0_17trunc_kernel_cudaERNS_18TensorIteratorBaseEENKUlvE_clEvENKUlvE1_clEvEUlN3c104HalfEE_St5arrayIPcLm2EELi4E23TrivialOffsetCalculatorILi1EjESD_NS0_6memory12LoadWithCastILi1EEENSE_13StoreWithCastILi1EEEEEviT_T0_T2_T3_T4_T5_,(.L_x_19562 - _ZN2at6native27unrolled_elementwise_kernelIZZZNS0_17trunc_kernel_cudaERNS_18TensorIteratorBaseEENKUlvE_clEvENKUlvE1_clEvEUlN3c104HalfEE_St5arrayIPcLm2EELi4E23TrivialOffsetCalculatorILi1EjESD_NS0_6memory12LoadWithCastILi1EEENSE_13StoreWithCastILi1EEEEEviT_T0_T2_T3_T4_T5_)
        .other          _ZN2at6native27unrolled_elementwise_kernelIZZZNS0_17trunc_kernel_cudaERNS_18TensorIteratorBaseEENKUlvE_clEvENKUlvE1_clEvEUlN3c104HalfEE_St5arrayIPcLm2EELi4E23TrivialOffsetCalculatorILi1EjESD_NS0_6memory12LoadWithCastILi1EEENSE_13StoreWithCastILi1EEEEEviT_T0_T2_T3_T4_T5_,@"STO_CUDA_ENTRY STV_DEFAULT"
_ZN2at6native27unrolled_elementwise_kernelIZZZNS0_17trunc_kernel_cudaERNS_18TensorIteratorBaseEENKUlvE_clEvENKUlvE1_clEvEUlN3c104HalfEE_St5arrayIPcLm2EELi4E23TrivialOffsetCalculatorILi1EjESD_NS0_6memory12LoadWithCastILi1EEENSE_13StoreWithCastILi1EEEEEviT_T0_T2_T3_T4_T5_:
.text._ZN2at6native27unrolled_elementwise_kernelIZZZNS0_17trunc_kernel_cudaERNS_18TensorIteratorBaseEENKUlvE_clEvENKUlvE1_clEvEUlN3c104HalfEE_St5arrayIPcLm2EELi4E23TrivialOffsetCalculatorILi1EjESD_NS0_6memory12LoadWithCastILi1EEENSE_13StoreWithCastILi1EEEEEviT_T0_T2_T3_T4_T5_:
        /* <DEDUP_REMOVED lines=31> */
[----:B0-----:R-:W-:-:S04]  /*01f0*/  F2FP.F16.F32.PACK_AB R0, RZ, R0 ;  /* 0x00000000ff00723e */ /* 0x001fc800000000ff */
[----:B------:R-:W-:Y:S01]  /*0200*/  PRMT R22, R0, 0x7610, R22 ;  /* 0x0000761000167816 */ /* 0x000fe20000000016 */
[----:B------:R-:W-:Y:S06]  /*0210*/  BRA `(.L_x_880) ;  /* 0x0000000c00d47947 */ /* 0x000fec0003800000 */
.L_x_878:
[----:B------:R-:W2:Y:S02]  /*0220*/  LDG.E.U8 R2, desc[UR36][R2.64] ;  /* 0x0000002402027981 */ /* 0x000ea4000c1e1100 */
[----:B--2---:R-:W-:-:S04]  /*0230*/  I2FP.F32.U32 R0, R2 ;  /* 0x0000000200007245 */ /* 0x004fc80000201000 */
[----:B------:R-:W-:-:S04]  /*0240*/  F2FP.F16.F32.PACK_AB R0, RZ, R0 ;  /* 0x00000000ff00723e */ /* 0x000fc800000000ff */
[----:B------:R-:W-:Y:S01]  /*0250*/  PRMT R22, R0, 0x7610, R22 ;  /* 0x0000761000167816 */ /* 0x000fe20000000016 */
[----:B------:R-:W-:Y:S06]  /*0260*/  BRA `(.L_x_880) ;  /* 0x0000000c00c07947 */ /* 0x000fec0003800000 */
.L_x_877:
        /* <DEDUP_REMOVED lines=8> */
[----:B0-----:R-:W-:-:S04]  /*02f0*/  F2FP.F16.F32.PACK_AB R0, RZ, R0 ;  /* 0x00000000ff00723e */ /* 0x001fc800000000ff */
[----:B------:R-:W-:Y:S01]  /*0300*/  PRMT R22, R0, 0x7610, R22 ;  /* 0x0000761000167816 */ /* 0x000fe20000000016 */
[----:B------:R-:W-:Y:S06]  /*0310*/  BRA `(.L_x_880) ;  /* 0x0000000c00947947 */ /* 0x000fec0003800000 */
.L_x_882:
[----:B------:R-:W2:Y:S02]  /*0320*/  LDG.E R2, desc[UR36][R2.64] ;  /* 0x0000002402027981 */ /* 0x000ea4000c1e1900 */
[----:B--2---:R-:W-:-:S04]  /*0330*/  I2FP.F32.S32 R0, R2 ;  /* 0x0000000200007245 */ /* 0x004fc80000201400 */
[----:B------:R-:W-:-:S04]  /*0340*/  F2FP.F16.F32.PACK_AB R0, RZ, R0 ;  /* 0x00000000ff00723e */ /* 0x000fc800000000ff */
[----:B------:R-:W-:Y:S01]  /*0350*/  PRMT R22, R0, 0x7610, R22 ;  /* 0x0000761000167816 */ /* 0x000fe20000000016 */
[----:B------:R-:W-:Y:S06]  /*0360*/  BRA `(.L_x_880) ;  /* 0x0000000c00807947 */ /* 0x000fec0003800000 */
.L_x_881:
[----:B------:R-:W2:Y:S02]  /*0370*/  LDG.E.U16 R2, desc[UR36][R2.64] ;  /* 0x0000002402027981 */ /* 0x000ea4000c1e1500 */
[----:B--2---:R-:W0:Y:S02]  /*0380*/  I2F.S16 R0, R2 ;  /* 0x0000000200007306 */ /* 0x004e240000101400 */
[----:B0-----:R-:W-:-:S04]  /*0390*/  F2FP.F16.F32.PACK_AB R0, RZ, R0 ;  /* 0x00000000ff00723e */ /* 0x001fc800000000ff */
[----:B------:R-:W-:Y:S01]  /*03a0*/  PRMT R22, R0, 0x7610, R22 ;  /* 0x0000761000167816 */ /* 0x000fe20000000016 */
[----:B------:R-:W-:Y:S06]  /*03b0*/  BRA `(.L_x_880) ;  /* 0x0000000c006c7947 */ /* 0x000fec0003800000 */
.L_x_876:
        /* <DEDUP_REMOVED lines=9> */
.L_x_884:
[----:B------:R1:W5:Y:S01]  /*0450*/  LDG.E.U16 R22, desc[UR36][R2.64] ;  /* 0x0000002402167981 */ /* 0x000362000c1e1500 */
[----:B------:R-:W-:Y:S05]  /*0460*/  BRA `(.L_x_880) ;  /* 0x0000000c00407947 */ /* 0x000fea0003800000 */
.L_x_883:
        /* <DEDUP_REMOVED lines=9> */
.L_x_886:
[----:B------:R0:W5:Y:S01]  /*0500*/  LDG.E.U16 R22, desc[UR36][R2.64] ;  /* 0x0000002402167981 */ /* 0x000162000c1e1500 */
[----:B------:R-:W-:Y:S05]  /*0510*/  BRA `(.L_x_880) ;  /* 0x0000000c00147947 */ /* 0x000fea0003800000 */
.L_x_885:
[----:B------:R-:W2:Y:S01]  /*0520*/  LDG.E.64 R2, desc[UR36][R2.64] ;  /* 0x0000002402027981 */ /* 0x000ea2000c1e1b00 */
[----:B------:R-:W-:Y:S01]  /*0530*/  UMOV UR4, 0xf0000000 ;  /* 0xf000000000047882 */ /* 0x000fe20000000000 */
[----:B------:R-:W-:Y:S01]  /*0540*/  UMOV UR5, 0x380fffff ;  /* 0x380fffff00057882 */ /* 0x000fe20000000000 */
[----:B--2---:R-:W0:Y:S01]  /*0550*/  F2F.F32.F64 R0, R2 ;  /* 0x0000000200007310 */ /* 0x004e220000301000 */
[----:B------:R-:W-:-:S14]  /*0560*/  DSETP.GEU.AND P0, PT, |R2|, UR4, PT ;  /* 0x0000000402007e2a */ /* 0x000fdc000bf0e200 */
[----:B0-----:R-:W-:-:S05]  /*0570*/  @!P0 FMUL R0, R0, 1.175494350822287508e-38 ;  /* 0x0080000000008820 */ /* 0x001fca0000400000 */
[----:B------:R-:W-:-:S04]  /*0580*/  F2FP.F16.F32.PACK_AB R0, RZ, R0 ;  /* 0x00000000ff00723e */ /* 0x000fc800000000ff */
[----:B------:R-:W-:Y:S01]  /*0590*/  PRMT R22, R0, 0x7610, R22 ;  /* 0x0000761000167816 */ /* 0x000fe20000000016 */
[----:B------:R-:W-:Y:S06]  /*05a0*/  BRA `(.L_x_880) ;  /* 0x0000000800f07947 */ /* 0x000fec0003800000 */
.L_x_875:
        /* <DEDUP_REMOVED lines=11> */
[----:B------:R-:W-:-:S04]  /*0660*/  F2FP.F16.F32.PACK_AB R0, RZ, R0 ;  /* 0x00000000ff00723e */ /* 0x000fc800000000ff */
[----:B------:R-:W-:Y:S01]  /*0670*/  PRMT R22, R0, 0x7610, R22 ;  /* 0x0000761000167816 */ /* 0x000fe20000000016 */
[----:B------:R-:W-:Y:S06]  /*0680*/  BRA `(.L_x_880) ;  /* 0x0000000800b87947 */ /* 0x000fec0003800000 */
.L_x_889:
        /* <DEDUP_REMOVED lines=9> */
.L_x_888:
        /* <DEDUP_REMOVED lines=28> */
.L_x_891:
[----:B------:R-:W2:Y:S02]  /*08e0*/  LDG.E.U8 R3, desc[UR36][R2.64] ;  /* 0x0000002402037981 */ /* 0x000ea4000c1e1100 */
[----:B--2---:R-:W-:-:S05]  /*08f0*/  IMAD.SHL.U32 R0, R3, 0x2000000, RZ ;  /* 0x0200000003007824 */ /* 0x004fca00078e00ff */
[----:B------:R-:W-:-:S13]  /*0900*/  ISETP.GE.U32.AND P0, PT, R0, 0x8000000, PT ;  /* 0x080000000000780c */ /* 0x000fda0003f06070 */
[C---:B------:R-:W-:Y:S02]  /*0910*/  @P0 IMAD.SHL.U32 R4, R3.reuse, 0x200000, RZ ;  /* 0x0020000003040824 */ /* 0x040fe400078e00ff */
[C---:B------:R-:W-:Y:S02]  /*0920*/  @!P0 IMAD.SHL.U32 R0, R3.reuse, 0x100, RZ ;  /* 0x0000010003008824 */ /* 0x040fe400078e00ff */
[----:B------:R-:W-:Y:S01]  /*0930*/  IMAD.SHL.U32 R3, R3, 0x1000000, RZ ;  /* 0x0100000003037824 */ /* 0x000fe200078e00ff */
[----:B------:R-:W-:Y:S02]  /*0940*/  @P0 LOP3.LUT R4, R4, 0xfe00000, RZ, 0xc0, !PT ;  /* 0x0fe0000004040812 */ /* 0x000fe400078ec0ff */
        /* <DEDUP_REMOVED lines=9> */
.L_x_890:
[----:B------:R-:W2:Y:S02]  /*09e0*/  LDG.E.U16 R0, desc[UR36][R2.64] ;  /* 0x0000002402007981 */ /* 0x000ea4000c1e1500 */
[----:B--2---:R-:W-:-:S05]  /*09f0*/  IMAD.U32 R0, R0, 0x10000, RZ ;  /* 0x0001000000007824 */ /* 0x004fca00078e00ff */
[----:B------:R-:W-:-:S04]  /*0a00*/  F2FP.F16.F32.PACK_AB R0, RZ, R0 ;  /* 0x00000000ff00723e */ /* 0x000fc800000000ff */
[----:B------:R-:W-:Y:S01]  /*0a10*/  PRMT R22, R0, 0x7610, R22 ;  /* 0x0000761000167816 */ /* 0x000fe20000000016 */
[----:B------:R-:W-:Y:S06]  /*0a20*/  BRA `(.L_x_880) ;  /* 0x0000000400d07947 */ /* 0x000fec0003800000 */
.L_x_887:
        /* <DEDUP_REMOVED lines=10> */
[----:B------:R-:W-:-:S04]  /*0ad0*/  F2FP.F16.F32.PACK_AB R0, RZ, R0 ;  /* 0x00000000ff00723e */ /* 0x000fc800000000ff */
[----:B------:R-:W-:Y:S01]  /*0ae0*/  PRMT R22, R0, 0x7610, R22 ;  /* 0x0000761000167816 */ /* 0x000fe20000000016 */
[----:B------:R-:W-:Y:S06]  /*0af0*/  BRA `(.L_x_880) ;  /* 0x00000004009c7947 */ /* 0x000fec0003800000 */
.L_x_894:
        /* <DEDUP_REMOVED lines=21> */
.L_x_898:
[----:B------:R-:W-:Y:S05]  /*0c50*/  BSYNC B1 ;  /* 0x0000000000017941 */ /* 0x000fea0003800000 */
.L_x_897:
[----:B------:R-:W-:Y:S01]  /*0c60*/  LEA R3, R0, 0x3b800000, 0x17 ;  /* 0x3b80000000037811 */ /* 0x000fe200078eb8ff */
[----:B------:R-:W-:-:S05]  /*0c70*/  IMAD.SHL.U32 R0, R2, 0x100000, RZ ;  /* 0x0010000002007824 */ /* 0x000fca00078e00ff */
[----:B------:R-:W-:-:S07]  /*0c80*/  LOP3.LUT R0, R3, R0, R4, 0xfe, !PT ;  /* 0x0000000003007212 */ /* 0x000fce00078efe04 */
.L_x_896:
[----:B------:R-:W-:Y:S05]  /*0c90*/  BSYNC B0 ;  /* 0x0000000000007941 */ /* 0x000fea0003800000 */
.L_x_895:
[----:B------:R-:W-:-:S04]  /*0ca0*/  F2FP.F16.F32.PACK_AB R0, RZ, R0 ;  /* 0x00000000ff00723e */ /* 0x000fc800000000ff */
[----:B------:R-:W-:Y:S01]  /*0cb0*/  PRMT R22, R0, 0x7610, R22 ;  /* 0x0000761000167816 */ /* 0x000fe20000000016 */
[----:B------:R-:W-:Y:S06]  /*0cc0*/  BRA `(.L_x_880) ;  /* 0x0000000400287947 */ /* 0x000fec0003800000 */
.L_x_893:
        /* <DEDUP_REMOVED lines=21> */
.L_x_902:
[----:B------:R-:W-:Y:S05]  /*0e20*/  BSYNC B1 ;  /* 0x0000000000017941 */ /* 0x000fea0003800000 */
.L_x_901:
[----:B------:R-:W-:Y:S01]  /*0e30*/  LEA R3, R0, 0x37800000, 0x17 ;  /* 0x3780000000037811 */ /* 0x000fe200078eb8ff */
[----:B------:R-:W-:-:S05]  /*0e40*/  IMAD.SHL.U32 R0, R2, 0x200000, RZ ;  /* 0x0020000002007824 */ /* 0x000fca00078e00ff */
[----:B------:R-:W-:-:S07]  /*0e50*/  LOP3.LUT R0, R3, R0, R4, 0xfe, !PT ;  /* 0x0000000003007212 */ /* 0x000fce00078efe04 */
.L_x_900:
[----:B------:R-:W-:Y:S05]  /*0e60*/  BSYNC B0 ;  /* 0x0000000000007941 */ /* 0x000fea0003800000 */
.L_x_899:
[----:B------:R-:W-:-:S04]  /*0e70*/  F2FP.F16.F32.PACK_AB R0, RZ, R0 ;  /* 0x00000000ff00723e */ /* 0x000fc800000000ff */
[----:B------:R-:W-:Y:S01]  /*0e80*/  PRMT R22, R0, 0x7610, R22 ;  /* 0x0000761000167816 */ /* 0x000fe20000000016 */
[----:B------:R-:W-:Y:S06]  /*0e90*/  BRA `(.L_x_880) ;  /* 0x0000000000b47947 */ /* 0x000fec0003800000 */
.L_x_892:
        /* <DEDUP_REMOVED lines=14> */
.L_x_906:
[----:B------:R-:W-:Y:S05]  /*0f80*/  BSYNC B0 ;  /* 0x0000000000007941 */ /* 0x000fea0003800000 */
.L_x_905:
[----:B------:R-:W-:-:S04]  /*0f90*/  F2FP.F16.F32.PACK_AB R0, RZ, R0 ;  /* 0x00000000ff00723e */ /* 0x000fc800000000ff */
[----:B------:R-:W-:Y:S01]  /*0fa0*/  PRMT R22, R0, 0x7610, R22 ;  /* 0x0000761000167816 */ /* 0x000fe20000000016 */
[----:B------:R-:W-:Y:S06]  /*0fb0*/  BRA `(.L_x_880) ;  /* 0x00000000006c7947 */ /* 0x000fec0003800000 */
.L_x_879:
        /* <DEDUP_REMOVED lines=16> */
.L_x_907:
[----:B------:R-:W-:Y:S01]  /*10c0*/  PRMT R22, RZ, 0x7610, R22 ;  /* 0x00007610ff167816 */ /* 0x000fe20000000016 */
[----:B------:R-:W-:Y:S06]  /*10d0*/  BRA `(.L_x_880) ;  /* 0x0000000000247947 */ /* 0x000fec0003800000 */
.L_x_904:
[----:B------:R-:W2:Y:S02]  /*10e0*/  LDG.E.64 R2, desc[UR36][R2.64] ;  /* 0x0000002402027981 */ /* 0x000ea4000c1e1b00 */
[----:B--2---:R-:W0:Y:S02]  /*10f0*/  I2F.U64 R0, R2 ;  /* 0x0000000200007312 */ /* 0x004e240000301000 */
[----:B0-----:R-:W-:-:S04]  /*1100*/  F2FP.F16.F32.PACK_AB R0, RZ, R0 ;  /* 0x00000000ff00723e */ /* 0x001fc800000000ff */
[----:B------:R-:W-:Y:S01]  /*1110*/  PRMT R22, R0, 0x7610, R22 ;  /* 0x0000761000167816 */ /* 0x000fe20000000016 */
[----:B------:R-:W-:Y:S06]  /*1120*/  BRA `(.L_x_880) ;  /* 0x0000000000107947 */ /* 0x000fec0003800000 */
.L_x_903:
[----:B------:R-:W2:Y:S02]  /*1130*/  LDG.E R2, desc[UR36][R2.64] ;  /* 0x0000002402027981 */ /* 0x000ea4000c1e1900 */
[----:B--2---:R-:W-:-:S04]  /*1140*/  I2FP.F32.U32 R0, R2 ;  /* 0x0000000200007245 */ /* 0x004fc80000201000 */
[----:B------:R-:W-:-:S04]  /*1150*/  F2FP.F16.F32.PACK_AB R0, RZ, R0 ;  /* 0x00000000ff00723e */ /* 0x000fc800000000ff */
[----:B------:R-:W-:-:S07]  /*1160*/  PRMT R22, R0, 0x7610, R22 ;  /* 0x0000761000167816 */ /* 0x000fce0000000016 */
.L_x_880:
[----:B------:R-:W2:Y:S02]  /*1170*/  S2R R19, SR_TID.X ;  /* 0x0000000000137919 */ /* 0x000ea40000002100 */
[----:B--2---:R-:W-:-:S07]  /*1180*/  VIADD R19, R19, 0x80 ;  /* 0x0000008013137836 */ /* 0x004fce0000000000 */
.L_x_874:
[----:B------:R-:W-:Y:S05]  /*1190*/  BSYNC B6 ;  /* 0x0000000000067941 */ /* 0x000fea0003800000 */
.L_x_873:
[----:B------:R-:W-:Y:S01]  /*11a0*/  ISETP.GE.AND P0, PT, R19, R16, PT ;  /* 0x000000101300720c */ /* 0x000fe20003f06270 */
[----:B------:R-:W-:-:S12]  /*11b0*/  BSSY B6, `(.L_x_908) ;  /* 0x000010e000067945 */ /* 0x000fd80003800000 */
[----:B------:R-:W-:Y:S05]  /*11c0*/  @P0 BRA `(.L_x_909) ;  /* 0x0000001000300947 */ /* 0x000fea0003800000 */
[----:B01----:R-:W0:Y:S01]  /*11d0*/  LDC.64 R2, c[0x0][0x220] ;  /* 0x00008800ff027b82 */ /* 0x003e220000000a00 */
        /* <DEDUP_REMOVED lines=22> */
.L_x_913:
[----:B------:R-:W2:Y:S02]  /*1340*/  LDG.E.U8 R2, desc[UR36][R2.64] ;  /* 0x0000002402027981 */ /* 0x000ea4000c1e1100 */
[----:B--2---:R-:W-:-:S04]  /*1350*/  I2FP.F32.U32 R0, R2 ;  /* 0x0000000200007245 */ /* 0x004fc80000201000 */
[----:B------:R-:W-:-:S04]  /*1360*/  F2FP.F16.F32.PACK_AB R0, RZ, R0 ;  /* 0x00000000ff00723e */ /* 0x000fc800000000ff */
[----:B------:R-:W-:Y:S01]  /*1370*/  PRMT R23, R0, 0x7610, R23 ;  /* 0x0000761000177816 */ /* 0x000fe20000000017 */
[----:B------:R-:W-:Y:S06]  /*1380*/  BRA `(.L_x_915) ;  /* 0x0000000c00bc7947 */ /* 0x000fec0003800000 */
.L_x_912:
        /* <DEDUP_REMOVED lines=11> */
.L_x_917:
[----:B------:R-:W2:Y:S02]  /*1440*/  LDG.E R2, desc[UR36][R2.64] ;  /* 0x0000002402027981 */ /* 0x000ea4000c1e1900 */
[----:B--2---:R-:W-:-:S04]  /*1450*/  I2FP.F32.S32 R0, R2 ;  /* 0x0000000200007245 */ /* 0x004fc80000201400 */
[----:B------:R-:W-:-:S04]  /*1460*/  F2FP.F16.F32.PACK_AB R0, RZ, R0 ;  /* 0x00000000ff00723e */ /* 0x000fc800000000ff */
[----:B------:R-:W-:Y:S01]  /*1470*/  PRMT R23, R0, 0x7610, R23 ;  /* 0x0000761000177816 */ /* 0x000fe20000000017 */
[----:B------:R-:W-:Y:S06]  /*1480*/  BRA `(.L_x_915) ;  /* 0x0000000c007c7947 */ /* 0x000fec0003800000 */
.L_x_916:
[----:B------:R-:W2:Y:S02]  /*1490*/  LDG.E.U16 R2, desc[UR36][R2.64] ;  /* 0x0000002402027981 */ /* 0x000ea4000c1e1500 */
[----:B--2---:R-:W0:Y:S02]  /*14a0*/  I2F.S16 R0, R2 ;  /* 0x0000000200007306 */ /* 0x004e240000101400 */
[----:B0-----:R-:W-:-:S04]  /*14b0*/  F2FP.F16.F32.PACK_AB R0, RZ, R0 ;  /* 0x00000000ff00723e */ /* 0x001fc800000000ff */
[----:B------:R-:W-:Y:S01]  /*14c0*/  PRMT R23, R0, 0x7610, R23 ;  /* 0x0000761000177816 */ /* 0x000fe20000000017 */
[----:B------:R-:W-:Y:S06]  /*14d0*/  BRA `(.L_x_915) ;  /* 0x0000000c00687947 */ /* 0x000fec0003800000 */
.L_x_911:
        /* <DEDUP_REMOVED lines=9> */
.L_x_919:
[----:B------:R0:W5:Y:S01]  /*1570*/  LDG.E.U16 R23, desc[UR36][R2.64] ;  /* 0x0000002402177981 */ /* 0x000162000c1e1500 */
[----:B------:R-:W-:Y:S05]  /*1580*/  BRA `(.L_x_915) ;  /* 0x0000000c003c7947 */ /* 0x000fea0003800000 */
.L_x_918:
        /* <DEDUP_REMOVED lines=9> */
.L_x_921:
[----:B------:R1:W5:Y:S01]  /*1620*/  LDG.E.U16 R23, desc[UR36][R2.64] ;  /* 0x0000002402177981 */ /* 0x000362000c1e1500 */
[----:B------:R-:W-:Y:S05]  /*1630*/  BRA `(.L_x_915) ;  /* 0x0000000c00107947 */ /* 0x000fea0003800000 */
.L_x_920:
        /* <DEDUP_REMOVED lines=9> */
.L_x_910:
        /* <DEDUP_REMOVED lines=14> */
.L_x_924:
        /* <DEDUP_REMOVED lines=9> */
.L_x_923:
        /* <DEDUP_REMOVED lines=28> */
.L_x_926:
        /* <DEDUP_REMOVED lines=15> */
.L_x_925:
[----:B------:R-:W2:Y:S02]  /*1af0*/  LDG.E.U16 R0, desc[UR36][R2.64] ;  /* 0x0000002402007981 */ /* 0x000ea4000c1e1500 */
[----:B--2---:R-:W-:-:S05]  /*1b00*/  IMAD.U32 R0, R0, 0x10000, RZ ;  /* 0x0001000000007824 */ /* 0x004fca00078e00ff */
[----:B------:R-:W-:-:S04]  /*1b10*/  F2FP.F16.F32.PACK_AB R0, RZ, R0 ;  /* 0x00000000ff00723e */ /* 0x000fc800000000ff */
[----:B------:R-:W-:Y:S01]  /*1b20*/  PRMT R23, R0, 0x7610, R23 ;  /* 0x0000761000177816 */ /* 0x000fe20000000017 */
[----:B------:R-:W-:Y:S06]  /*1b30*/  BRA `(.L_x_915) ;  /* 0x0000000400d07947 */ /* 0x000fec0003800000 */
.L_x_922:
        /* <DEDUP_REMOVED lines=13> */
.L_x_929:
        /* <DEDUP_REMOVED lines=21> */
.L_x_933:
[----:B------:R-:W-:Y:S05]  /*1d60*/  BSYNC B1 ;  /* 0x0000000000017941 */ /* 0x000fea0003800000 */
.L_x_932:
[----:B------:R-:W-:Y:S01]  /*1d70*/  LEA R3, R0, 0x3b800000, 0x17 ;  /* 0x3b80000000037811 */ /* 0x000fe200078eb8ff */
[----:B------:R-:W-:-:S05]  /*1d80*/  IMAD.SHL.U32 R0, R2, 0x100000, RZ ;  /* 0x0010000002007824 */ /* 0x000fca00078e00ff */
[----:B------:R-:W-:-:S07]  /*1d90*/  LOP3.LUT R0, R3, R0, R4, 0xfe, !PT ;  /* 0x0000000003007212 */ /* 0x000fce00078efe04 */
.L_x_931:
[----:B------:R-:W-:Y:S05]  /*1da0*/  BSYNC B0 ;  /* 0x0000000000007941 */ /* 0x000fea0003800000 */
.L_x_930:
[----:B------:R-:W-:-:S04]  /*1db0*/  F2FP.F16.F32.PACK_AB R0, RZ, R0 ;  /* 0x00000000ff00723e */ /* 0x000fc800000000ff */
[----:B------:R-:W-:Y:S01]  /*1dc0*/  PRMT R23, R0, 0x7610, R23 ;  /* 0x0000761000177816 */ /* 0x000fe20000000017 */
[----:B------:R-:W-:Y:S06]  /*1dd0*/  BRA `(.L_x_915) ;  /* 0x0000000400287947 */ /* 0x000fec0003800000 */
.L_x_928:
        /* <DEDUP_REMOVED lines=21> */
.L_x_937:
[----:B------:R-:W-:Y:S05]  /*1f30*/  BSYNC B1 ;  /* 0x0000000000017941 */ /* 0x000fea0003800000 */
.L_x_936:
[----:B------:R-:W-:Y:S01]  /*1f40*/  LEA R3, R0, 0x37800000, 0x17 ;  /* 0x3780000000037811 */ /* 0x000fe200078eb8ff */
[----:B------:R-:W-:-:S05]  /*1f50*/  IMAD.SHL.U32 R0, R2, 0x200000, RZ ;  /* 0x0020000002007824 */ /* 0x000fca00078e00ff */
[----:B------:R-:W-:-:S07]  /*1f60*/  LOP3.LUT R0, R3, R0, R4, 0xfe, !PT ;  /* 0x0000000003007212 */ /* 0x000fce00078efe04 */
.L_x_935:
[----:B------:R-:W-:Y:S05]  /*1f70*/  BSYNC B0 ;  /* 0x0000000000007941 */ /* 0x000fea0003800000 */
.L_x_934:
[----:B------:R-:W-:-:S04]  /*1f80*/  F2FP.F16.F32.PACK_AB R0, RZ, R0 ;  /* 0x00000000ff00723e */ /* 0x000fc800000000ff */
[----:B------:R-:W-:Y:S01]  /*1f90*/  PRMT R23, R0, 0x7610, R23 ;  /* 0x0000761000177816 */ /* 0x000fe20000000017 */
[----:B------:R-:W-:Y:S06]  /*1fa0*/  BRA `(.L_x_915) ;  /* 0x0000000000b47947 */ /* 0x000fec0003800000 */
.L_x_927:
        /* <DEDUP_REMOVED lines=14> */
.L_x_941:
[----:B------:R-:W-:Y:S05]  /*2090*/  BSYNC B0 ;  /* 0x0000000000007941 */ /* 0x000fea0003800000 */
.L_x_940:
[----:B------:R-:W-:-:S04]  /*20a0*/  F2FP.F16.F32.PACK_AB R0, RZ, R0 ;  /* 0x00000000ff00723e */ /* 0x000fc800000000ff */
[----:B------:R-:W-:Y:S01]  /*20b0*/  PRMT R23, R0, 0x7610, R23 ;  /* 0x0000761000177816 */ /* 0x000fe20000000017 */
[----:B------:R-:W-:Y:S06]  /*20c0*/  BRA `(.L_x_915) ;  /* 0x00000000006c7947 */ /* 0x000fec0003800000 */
.L_x_914:
        /* <DEDUP_REMOVED lines=16> */
.L_x_942:
[----:B------:R-:W-:Y:S01]  /*21d0*/  PRMT R23, RZ, 0x7610, R23 ;  /* 0x00007610ff177816 */ /* 0x000fe20000000017 */
[----:B------:R-:W-:Y:S06]  /*21e0*/  BRA `(.L_x_915) ;  /* 0x0000000000247947 */ /* 0x000fec0003800000 */
.L_x_939:
[----:B------:R-:W2:Y:S02]  /*21f0*/  LDG.E.64 R2, desc[UR36][R2.64] ;  /* 0x0000002402027981 */ /* 0x000ea4000c1e1b00 */
[----:B--2---:R-:W0:Y:S02]  /*2200*/  I2F.U64 R0, R2 ;  /* 0x0000000200007312 */ /* 0x004e240000301000 */
[----:B0-----:R-:W-:-:S04]  /*2210*/  F2FP.F16.F32.PACK_AB R0, RZ, R0 ;  /* 0x00000000ff00723e */ /* 0x001fc800000000ff */
[----:B------:R-:W-:Y:S01]  /*2220*/  PRMT R23, R0, 0x7610, R23 ;  /* 0x0000761000177816 */ /* 0x000fe20000000017 */
[----:B------:R-:W-:Y:S06]  /*2230*/  BRA `(.L_x_915) ;  /* 0x0000000000107947 */ /* 0x000fec0003800000 */
.L_x_938:
[----:B------:R-:W2:Y:S02]  /*2240*/  LDG.E R2, desc[UR36][R2.64] ;  /* 0x0000002402027981 */ /* 0x000ea4000c1e1900 */
[----:B--2---:R-:W-:-:S04]  /*2250*/  I2FP.F32.U32 R0, R2 ;  /* 0x0000000200007245 */ /* 0x004fc80000201000 */
[----:B------:R-:W-:-:S04]  /*2260*/  F2FP.F16.F32.PACK_AB R0, RZ, R0 ;  /* 0x00000000ff00723e */ /* 0x000fc800000000ff */
[----:B------:R-:W-:-:S07]  /*2270*/  PRMT R23, R0, 0x7610, R23 ;  /* 0x0000761000177816 */ /* 0x000fce0000000017 */
.L_x_915:
[----:B------:R-:W-:-:S07]  /*2280*/  VIADD R19, R19, 0x80 ;  /* 0x0000008013137836 */ /* 0x000fce0000000000 */
.L_x_909:
[----:B------:R-:W-:Y:S05]  /*2290*/  BSYNC B6 ;  /* 0x0000000000067941 */ /* 0x000fea0003800000 */
.L_x_908:
[----:B------:R-:W-:Y:S01]  /*22a0*/  ISETP.GE.AND P0, PT, R19, R16, PT ;  /* 0x000000101300720c */ /* 0x000fe20003f06270 */
[----:B------:R-:W-:Y:S01]  /*22b0*/  BSSY B6, `(.L_x_943) ;  /* 0x0000110000067945 */ /* 0x000fe20003800000 */
[----:B------:R-:W-:Y:S02]  /*22c0*/  PRMT R24, RZ, 0x7610, R24 ;  /* 0x00007610ff187816 */ /* 0x000fe40000000018 */
[----:B------:R-:W-:-:S09]  /*22d0*/  PRMT R25, RZ, 0x7610, R25 ;  /* 0x00007610ff197816 */ /* 0x000fd20000000019 */
        /* <DEDUP_REMOVED lines=24> */
.L_x_948:
[----:B------:R-:W2:Y:S02]  /*2460*/  LDG.E.U8 R2, desc[UR36][R2.64] ;  /* 0x0000002402027981 */ /* 0x000ea4000c1e1100 */
[----:B--2---:R-:W-:-:S04]  /*2470*/  I2FP.F32.U32 R0, R2 ;  /* 0x0000000200007245 */ /* 0x004fc80000201000 */
[----:B------:R-:W-:-:S04]  /*2480*/  F2FP.F16.F32.PACK_AB R0, RZ, R0 ;  /* 0x00000000ff00723e */ /* 0x000fc800000000ff */
[----:B------:R-:W-:Y:S01]  /*2490*/  PRMT R25, R0, 0x7610, R25 ;  /* 0x0000761000197816 */ /* 0x000fe20000000019 */
[----:B------:R-:W-:Y:S06]  /*24a0*/  BRA `(.L_x_950) ;  /* 0x0000000c00bc7947 */ /* 0x000fec0003800000 */
.L_x_947:
        /* <DEDUP_REMOVED lines=11> */
.L_x_952:
[----:B------:R-:W2:Y:S02]  /*2560*/  LDG.E R2, desc[UR36][R2.64] ;  /* 0x0000002402027981 */ /* 0x000ea4000c1e1900 */
[----:B--2---:R-:W-:-:S04]  /*2570*/  I2FP.F32.S32 R0, R2 ;  /* 0x0000000200007245 */ /* 0x004fc80000201400 */
[----:B------:R-:W-:-:S04]  /*2580*/  F2FP.F16.F32.PACK_AB R0, RZ, R0 ;  /* 0x00000000ff00723e */ /* 0x000fc800000000ff */
[----:B------:R-:W-:Y:S01]  /*2590*/  PRMT R25, R0, 0x7610, R25 ;  /* 0x0000761000197816 */ /* 0x000fe20000000019 */
[----:B------:R-:W-:Y:S06]  /*25a0*/  BRA `(.L_x_950) ;  /* 0x0000000c007c7947 */ /* 0x000fec0003800000 */
.L_x_951:
[----:B------:R-:W2:Y:S02]  /*25b0*/  LDG.E.U16 R2, desc[UR36][R2.64] ;  /* 0x0000002402027981 */ /* 0x000ea4000c1e1500 */
[----:B--2---:R-:W0:Y:S02]  /*25c0*/  I2F.S16 R0, R2 ;  /* 0x0000000200007306 */ /* 0x004e240000101400 */
[----:B0-----:R-:W-:-:S04]  /*25d0*/  F2FP.F16.F32.PACK_AB R0, RZ, R0 ;  /* 0x00000000ff00723e */ /* 0x001fc800000000ff */
[----:B------:R-:W-:Y:S01]  /*25e0*/  PRMT R25, R0, 0x7610, R25 ;  /* 0x0000761000197816 */ /* 0x000fe20000000019 */
[----:B------:R-:W-:Y:S06]  /*25f0*/  BRA `(.L_x_950) ;  /* 0x0000000c00687947 */ /* 0x000fec0003800000 */
.L_x_946:
        /* <DEDUP_REMOVED lines=9> */
.L_x_954:
[----:B------:R0:W5:Y:S01]  /*2690*/  LDG.E.U16 R25, desc[UR36][R2.64] ;  /* 0x0000002402197981 */ /* 0x000162000c1e1500 */
[----:B------:R-:W-:Y:S05]  /*26a0*/  BRA `(.L_x_950) ;  /* 0x0000000c003c7947 */ /* 0x000fea0003800000 */
.L_x_953:
        /* <DEDUP_REMOVED lines=9> */
.L_x_956:
[----:B------:R1:W5:Y:S01]  /*2740*/  LDG.E.U16 R25, desc[UR36][R2.64] ;  /* 0x0000002402197981 */ /* 0x000362000c1e1500 */
[----:B------:R-:W-:Y:S05]  /*2750*/  BRA `(.L_x_950) ;  /* 0x0000000c00107947 */ /* 0x000fea0003800000 */
.L_x_955:
        /* <DEDUP_REMOVED lines=9> */
.L_x_945:
        /* <DEDUP_REMOVED lines=14> */
.L_x_959:
        /* <DEDUP_REMOVED lines=9> */
.L_x_958:
        /* <DEDUP_REMOVED lines=28> */
.L_x_961:
        /* <DEDUP_REMOVED lines=15> */
.L_x_960:
[----:B------:R-:W2:Y:S02]  /*2c10*/  LDG.E.U16 R0, desc[UR36][R2.64] ;  /* 0x0000002402007981 */ /* 0x000ea4000c1e1500 */
[----:B--2---:R-:W-:-:S05]  /*2c20*/  IMAD.U32 R0, R0, 0x10000, RZ ;  /* 0x0001000000007824 */ /* 0x004fca00078e00ff */
[----:B------:R-:W-:-:S04]  /*2c30*/  F2FP.F16.F32.PACK_AB R0, RZ, R0 ;  /* 0x00000000ff00723e */ /* 0x000fc800000000ff */
[----:B------:R-:W-:Y:S01]  /*2c40*/  PRMT R25, R0, 0x7610, R25 ;  /* 0x0000761000197816 */ /* 0x000fe20000000019 */
[----:B------:R-:W-:Y:S06]  /*2c50*/  BRA `(.L_x_950) ;  /* 0x0000000400d07947 */ /* 0x000fec0003800000 */
.L_x_957:
        /* <DEDUP_REMOVED lines=13> */
.L_x_964:
        /* <DEDUP_REMOVED lines=21> */
.L_x_968:
[----:B------:R-:W-:Y:S05]  /*2e80*/  BSYNC B1 ;  /* 0x0000000000017941 */ /* 0x000fea0003800000 */
.L_x_967:
[----:B------:R-:W-:Y:S01]  /*2e90*/  LEA R3, R0, 0x3b800000, 0x17 ;  /* 0x3b80000000037811 */ /* 0x000fe200078eb8ff */
[----:B------:R-:W-:-:S05]  /*2ea0*/  IMAD.SHL.U32 R0, R2, 0x100000, RZ ;  /* 0x0010000002007824 */ /* 0x000fca00078e00ff */
[----:B------:R-:W-:-:S07]  /*2eb0*/  LOP3.LUT R0, R3, R0, R4, 0xfe, !PT ;  /* 0x0000000003007212 */ /* 0x000fce00078efe04 */
.L_x_966:
[----:B------:R-:W-:Y:S05]  /*2ec0*/  BSYNC B0 ;  /* 0x0000000000007941 */ /* 0x000fea0003800000 */
.L_x_965:
[----:B------:R-:W-:-:S04]  /*2ed0*/  F2FP.F16.F32.PACK_AB R0, RZ, R0 ;  /* 0x00000000ff00723e */ /* 0x000fc800000000ff */
[----:B------:R-:W-:Y:S01]  /*2ee0*/  PRMT R25, R0, 0x7610, R25 ;  /* 0x0000761000197816 */ /* 0x000fe20000000019 */
[----:B------:R-:W-:Y:S06]  /*2ef0*/  BRA `(.L_x_950) ;  /* 0x0000000400287947 */ /* 0x000fec0003800000 */
.L_x_963:
        /* <DEDUP_REMOVED lines=21> */
.L_x_972:
[----:B------:R-:W-:Y:S05]  /*3050*/  BSYNC B1 ;  /* 0x0000000000017941 */ /* 0x000fea0003800000 */
.L_x_971:
[----:B------:R-:W-:Y:S01]  /*3060*/  LEA R3, R0, 0x37800000, 0x17 ;  /* 0x3780000000037811 */ /* 0x000fe200078eb8ff */
[----:B------:R-:W-:-:S05]  /*3070*/  IMAD.SHL.U32 R0, R2, 0x200000, RZ ;  /* 0x0020000002007824 */ /* 0x000fca00078e00ff */
[----:B------:R-:W-:-:S07]  /*3080*/  LOP3.LUT R0, R3, R0, R4, 0xfe, !PT ;  /* 0x0000000003007212 */ /* 0x000fce00078efe04 */
.L_x_970:
[----:B------:R-:W-:Y:S05]  /*3090*/  BSYNC B0 ;  /* 0x0000000000007941 */ /* 0x000fea0003800000 */
.L_x_969:
[----:B------:R-:W-:-:S04]  /*30a0*/  F2FP.F16.F32.PACK_AB R0, RZ, R0 ;  /* 0x00000000ff00723e */ /* 0x000fc800000000ff */
[----:B------:R-:W-:Y:S01]  /*30b0*/  PRMT R25, R0, 0x7610, R25 ;  /* 0x0000761000197816 */ /* 0x000fe20000000019 */
[----:B------:R-:W-:Y:S06]  /*30c0*/  BRA `(.L_x_950) ;  /* 0x0000000000b47947 */ /* 0x000fec0003800000 */
.L_x_962:
        /* <DEDUP_REMOVED lines=14> */
.L_x_976:
[----:B------:R-:W-:Y:S05]  /*31b0*/  BSYNC B0 ;  /* 0x0000000000007941 */ /* 0x000fea0003800000 */
.L_x_975:
[----:B------:R-:W-:-:S04]  /*31c0*/  F2FP.F16.F32.PACK_AB R0, RZ, R0 ;  /* 0x00000000ff00723e */ /* 0x000fc800000000ff */
[----:B------:R-:W-:Y:S01]  /*31d0*/  PRMT R25, R0, 0x7610, R25 ;  /* 0x0000761000197816 */ /* 0x000fe20000000019 */
[----:B------:R-:W-:Y:S06]  /*31e0*/  BRA `(.L_x_950) ;  /* 0x00000000006c7947 */ /* 0x000fec0003800000 */
.L_x_949:
        /* <DEDUP_REMOVED lines=16> */
.L_x_977:
[----:B------:R-:W-:Y:S01]  /*32f0*/  PRMT R25, RZ, 0x7610, R25 ;  /* 0x00007610ff197816 */ /* 0x000fe20000000019 */
[----:B------:R-:W-:Y:S06]  /*3300*/  BRA `(.L_x_950) ;  /* 0x0000000000247947 */ /* 0x000fec0003800000 */
.L_x_974:
[----:B------:R-:W2:Y:S02]  /*3310*/  LDG.E.64 R2, desc[UR36][R2.64] ;  /* 0x0000002402027981 */ /* 0x000ea4000c1e1b00 */
[----:B--2---:R-:W0:Y:S02]  /*3320*/  I2F.U64 R0, R2 ;  /* 0x0000000200007312 */ /* 0x004e240000301000 */
[----:B0-----:R-:W-:-:S04]  /*3330*/  F2FP.F16.F32.PACK_AB R0, RZ, R0 ;  /* 0x00000000ff00723e */ /* 0x001fc800000000ff */
[----:B------:R-:W-:Y:S01]  /*3340*/  PRMT R25, R0, 0x7610, R25 ;  /* 0x0000761000197816 */ /* 0x000fe20000000019 */
[----:B------:R-:W-:Y:S06]  /*3350*/  BRA `(.L_x_950) ;  /* 0x0000000000107947 */ /* 0x000fec0003800000 */
.L_x_973:
[----:B------:R-:W2:Y:S02]  /*3360*/  LDG.E R2, desc[UR36][R2.64] ;  /* 0x0000002402027981 */ /* 0x000ea4000c1e1900 */
[----:B--2---:R-:W-:-:S04]  /*3370*/  I2FP.F32.U32 R0, R2 ;  /* 0x0000000200007245 */ /* 0x004fc80000201000 */
[----:B------:R-:W-:-:S04]  /*3380*/  F2FP.F16.F32.PACK_AB R0, RZ, R0 ;  /* 0x00000000ff00723e */ /* 0x000fc800000000ff */
[----:B------:R-:W-:-:S07]  /*3390*/  PRMT R25, R0, 0x7610, R25 ;  /* 0x0000761000197816 */ /* 0x000fce0000000019 */
.L_x_950:
[----:B------:R-:W-:-:S07]  /*33a0*/  VIADD R19, R19, 0x80 ;  /* 0x0000008013137836 */ /* 0x000fce0000000000 */
.L_x_944:
[----:B------:R-:W-:Y:S05]  /*33b0*/  BSYNC B6 ;  /* 0x0000000000067941 */ /* 0x000fea0003800000 */
.L_x_943:
[----:B------:R-:W-:Y:S01]  /*33c0*/  ISETP.GE.AND P0, PT, R19, R16, PT ;  /* 0x000000101300720c */ /* 0x000fe20003f06270 */
[----:B------:R-:W-:-:S12]  /*33d0*/  BSSY B6, `(.L_x_978) ;  /* 0x000010c000067945 */ /* 0x000fd80003800000 */
[----:B------:R-:W-:Y:S05]  /*33e0*/  @P0 BRA `(.L_x_979) ;  /* 0x0000001000280947 */ /* 0x000fea0003800000 */
[----:B01----:R-:W0:Y:S01]  /*33f0*/  LDC.64 R2, c[0x0][0x220] ;  /* 0x00008800ff027b82 */ /* 0x003e220000000a00 */
        /* <DEDUP_REMOVED lines=21> */
.L_x_983:
[----:B------:R-:W2:Y:S02]  /*3550*/  LDG.E.U8 R2, desc[UR36][R2.64] ;  /* 0x0000002402027981 */ /* 0x000ea4000c1e1100 */
[----:B--2---:R-:W-:-:S04]  /*3560*/  I2FP.F32.U32 R0, R2 ;  /* 0x0000000200007245 */ /* 0x004fc80000201000 */
[----:B------:R-:W-:-:S04]  /*3570*/  F2FP.F16.F32.PACK_AB R0, RZ, R0 ;  /* 0x00000000ff00723e */ /* 0x000fc800000000ff */
[----:B------:R-:W-:Y:S01]  /*3580*/  PRMT R24, R0, 0x7610, R24 ;  /* 0x0000761000187816 */ /* 0x000fe20000000018 */
[----:B------:R-:W-:Y:S06]  /*3590*/  BRA `(.L_x_979) ;  /* 0x0000000c00bc7947 */ /* 0x000fec0003800000 */
.L_x_982:
        /* <DEDUP_REMOVED lines=11> */
.L_x_986:
[----:B------:R-:W2:Y:S02]  /*3650*/  LDG.E R2, desc[UR36][R2.64] ;  /* 0x0000002402027981 */ /* 0x000ea4000c1e1900 */
[----:B--2---:R-:W-:-:S04]  /*3660*/  I2FP.F32.S32 R0, R2 ;  /* 0x0000000200007245 */ /* 0x004fc80000201400 */
[----:B------:R-:W-:-:S04]  /*3670*/  F2FP.F16.F32.PACK_AB R0, RZ, R0 ;  /* 0x00000000ff00723e */ /* 0x000fc800000000ff */
[----:B------:R-:W-:Y:S01]  /*3680*/  PRMT R24, R0, 0x7610, R24 ;  /* 0x0000761000187816 */ /* 0x000fe20000000018 */
[----:B------:R-:W-:Y:S06]  /*3690*/  BRA `(.L_x_979) ;  /* 0x0000000c007c7947 */ /* 0x000fec0003800000 */
.L_x_985:
[----:B------:R-:W2:Y:S02]  /*36a0*/  LDG.E.U16 R2, desc[UR36][R2.64] ;  /* 0x0000002402027981 */ /* 0x000ea4000c1e1500 */
[----:B--2---:R-:W0:Y:S02]  /*36b0*/  I2F.S16 R0, R2 ;  /* 0x0000000200007306 */ /* 0x004e240000101400 */
[----:B0-----:R-:W-:-:S04]  /*36c0*/  F2FP.F16.F32.PACK_AB R0, RZ, R0 ;  /* 0x00000000ff00723e */ /* 0x001fc800000000ff */
[----:B------:R-:W-:Y:S01]  /*36d0*/  PRMT R24, R0, 0x7610, R24 ;  /* 0x0000761000187816 */ /* 0x000fe20000000018 */
[----:B------:R-:W-:Y:S06]  /*36e0*/  BRA `(.L_x_979) ;  /* 0x0000000c00687947 */ /* 0x000fec0003800000 */
.L_x_981:
        /* <DEDUP_REMOVED lines=9> */
.L_x_988:
[----:B------:R2:W5:Y:S01]  /*3780*/  LDG.E.U16 R24, desc[UR36][R2.64] ;  /* 0x0000002402187981 */ /* 0x000562000c1e1500 */
[----:B------:R-:W-:Y:S05]  /*3790*/  BRA `(.L_x_979) ;  /* 0x0000000c003c7947 */ /* 0x000fea0003800000 */
.L_x_987:
        /* <DEDUP_REMOVED lines=9> */
.L_x_990:
[----:B------:R3:W5:Y:S01]  /*3830*/  LDG.E.U16 R24, desc[UR36][R2.64] ;  /* 0x0000002402187981 */ /* 0x000762000c1e1500 */
[----:B------:R-:W-:Y:S05]  /*3840*/  BRA `(.L_x_979) ;  /* 0x0000000c00107947 */ /* 0x000fea0003800000 */
.L_x_989:
        /* <DEDUP_REMOVED lines=9> */
.L_x_980:
        /* <DEDUP_REMOVED lines=14> */
.L_x_993:
        /* <DEDUP_REMOVED lines=9> */
.L_x_992:
        /* <DEDUP_REMOVED lines=28> */
.L_x_995:
        /* <DEDUP_REMOVED lines=15> */
.L_x_994:
[----:B------:R-:W2:Y:S02]  /*3d00*/  LDG.E.U16 R0, desc[UR36][R2.64] ;  /* 0x0000002402007981 */ /* 0x000ea4000c1e1500 */
[----:B--2---:R-:W-:-:S05]  /*3d10*/  IMAD.U32 R0, R0, 0x10000, RZ ;  /* 0x0001000000007824 */ /* 0x004fca00078e00ff */
[----:B------:R-:W-:-:S04]  /*3d20*/  F2FP.F16.F32.PACK_AB R0, RZ, R0 ;  /* 0x00000000ff00723e */ /* 0x000fc800000000ff */
[----:B------:R-:W-:Y:S01]  /*3d30*/  PRMT R24, R0, 0x7610, R24 ;  /* 0x0000761000187816 */ /* 0x000fe20000000018 */
[----:B------:R-:W-:Y:S06]  /*3d40*/  BRA `(.L_x_979) ;  /* 0x0000000400d07947 */ /* 0x000fec0003800000 */
.L_x_991:
        /* <DEDUP_REMOVED lines=13> */
.L_x_998:
        /* <DEDUP_REMOVED lines=21> */
.L_x_1002:
[----:B------:R-:W-:Y:S05]  /*3f70*/  BSYNC B1 ;  /* 0x0000000000017941 */ /* 0x000fea0003800000 */
.L_x_1001:
[----:B------:R-:W-:Y:S01]  /*3f80*/  LEA R3, R0, 0x3b800000, 0x17 ;  /* 0x3b80000000037811 */ /* 0x000fe200078eb8ff */
[----:B------:R-:W-:-:S05]  /*3f90*/  IMAD.SHL.U32 R0, R2, 0x100000, RZ ;  /* 0x0010000002007824 */ /* 0x000fca00078e00ff */
[----:B------:R-:W-:-:S07]  /*3fa0*/  LOP3.LUT R0, R3, R0, R4, 0xfe, !PT ;  /* 0x0000000003007212 */ /* 0x000fce00078efe04 */
.L_x_1000:
[----:B------:R-:W-:Y:S05]  /*3fb0*/  BSYNC B0 ;  /* 0x0000000000007941 */ /* 0x000fea0003800000 */
.L_x_999:
[----:B------:R-:W-:-:S04]  /*3fc0*/  F2FP.F16.F32.PACK_AB R0, RZ, R0 ;  /* 0x00000000ff00723e */ /* 0x000fc800000000ff */
[----:B------:R-:W-:Y:S01]  /*3fd0*/  PRMT R24, R0, 0x7610, R24 ;  /* 0x0000761000187816 */ /* 0x000fe20000000018 */
[----:B------:R-:W-:Y:S06]  /*3fe0*/  BRA `(.L_x_979) ;  /* 0x0000000400287947 */ /* 0x000fec0003800000 */
.L_x_997:
        /* <DEDUP_REMOVED lines=21> */
.L_x_1006:
[----:B------:R-:W-:Y:S05]  /*4140*/  BSYNC B1 ;  /* 0x0000000000017941 */ /* 0x000fea0003800000 */
.L_x_1005:
[----:B------:R-:W-:Y:S01]  /*4150*/  LEA R3, R0, 0x37800000, 0x17 ;  /* 0x3780000000037811 */ /* 0x000fe200078eb8ff */
[----:B------:R-:W-:-:S05]  /*4160*/  IMAD.SHL.U32 R0, R2, 0x200000, RZ ;  /* 0x0020000002007824 */ /* 0x000fca00078e00ff */
[----:B------:R-:W-:-:S07]  /*4170*/  LOP3.LUT R0, R3, R0, R4, 0xfe, !PT ;  /* 0x0000000003007212 */ /* 0x000fce00078efe04 */
.L_x_1004:
[----:B------:R-:W-:Y:S05]  /*4180*/  BSYNC B0 ;  /* 0x0000000000007941 */ /* 0x000fea0003800000 */
.L_x_1003:
[----:B------:R-:W-:-:S04]  /*4190*/  F2FP.F16.F32.PACK_AB R0, RZ, R0 ;  /* 0x00000000ff00723e */ /* 0x000fc800000000ff */
[----:B------:R-:W-:Y:S01]  /*41a0*/  PRMT R24, R0, 0x7610, R24 ;  /* 0x0000761000187816 */ /* 0x000fe20000000018 */
[----:B------:R-:W-:Y:S06]  /*41b0*/  BRA `(.L_x_979) ;  /* 0x0000000000b47947 */ /* 0x000fec0003800000 */
.L_x_996:
        /* <DEDUP_REMOVED lines=14> */
.L_x_1010:
[----:B------:R-:W-:Y:S05]  /*42a0*/  BSYNC B0 ;  /* 0x0000000000007941 */ /* 0x000fea0003800000 */
.L_x_1009:
[----:B------:R-:W-:-:S04]  /*42b0*/  F2FP.F16.F32.PACK_AB R0, RZ, R0 ;  /* 0x00000000ff00723e */ /* 0x000fc800000000ff */
[----:B------:R-:W-:Y:S01]  /*42c0*/  PRMT R24, R0, 0x7610, R24 ;  /* 0x0000761000187816 */ /* 0x000fe20000000018 */
[----:B------:R-:W-:Y:S06]  /*42d0*/  BRA `(.L_x_979) ;  /* 0x00000000006c7947 */ /* 0x000fec0003800000 */
.L_x_984:
        /* <DEDUP_REMOVED lines=16> */
.L_x_1011:
[----:B------:R-:W-:Y:S01]  /*43e0*/  PRMT R24, RZ, 0x7610, R24 ;  /* 0x00007610ff187816 */ /* 0x000fe20000000018 */
[----:B------:R-:W-:Y:S06]  /*43f0*/  BRA `(.L_x_979) ;  /* 0x0000000000247947 */ /* 0x000fec0003800000 */
.L_x_1008:
[----:B------:R-:W2:Y:S02]  /*4400*/  LDG.E.64 R2, desc[UR36][R2.64] ;  /* 0x0000002402027981 */ /* 0x000ea4000c1e1b00 */
[----:B--2---:R-:W0:Y:S02]  /*4410*/  I2F.U64 R0, R2 ;  /* 0x0000000200007312 */ /* 0x004e240000301000 */
[----:B0-----:R-:W-:-:S04]  /*4420*/  F2FP.F16.F32.PACK_AB R0, RZ, R0 ;  /* 0x00000000ff00723e */ /* 0x001fc800000000ff */
[----:B------:R-:W-:Y:S01]  /*4430*/  PRMT R24, R0, 0x7610, R24 ;  /* 0x0000761000187816 */ /* 0x000fe20000000018 */
[----:B------:R-:W-:Y:S06]  /*4440*/  BRA `(.L_x_979) ;  /* 0x0000000000107947 */ /* 0x000fec0003800000 */
.L_x_1007:
[----:B------:R-:W2:Y:S02]  /*4450*/  LDG.E R2, desc[UR36][R2.64] ;  /* 0x0000002402027981 */ /* 0x000ea4000c1e1900 */
[----:B--2---:R-:W-:-:S04]  /*4460*/  I2FP.F32.U32 R0, R2 ;  /* 0x0000000200007245 */ /* 0x004fc80000201000 */
[----:B------:R-:W-:-:S04]  /*4470*/  F2FP.F16.F32.PACK_AB R0, RZ, R0 ;  /* 0x00000000ff00723e */ /* 0x000fc800000000ff */
[----:B------:R-:W-:-:S07]  /*4480*/  PRMT R24, R0, 0x7610, R24 ;  /* 0x0000761000187816 */ /* 0x000fce0000000018 */
.L_x_979:
[----:B------:R-:W-:Y:S05]  /*4490*/  BSYNC B6 ;  /* 0x0000000000067941 */ /* 0x000fea0003800000 */
.L_x_978:
[----:B------:R-:W0:Y:S01]  /*44a0*/  S2R R17, SR_TID.X ;  /* 0x0000000000117919 */ /* 0x000e220000002100 */
[----:B------:R-:W4:Y:S01]  /*44b0*/  LDC.U8 R19, c[0x0][0x234] ;  /* 0x00008d00ff137b82 */ /* 0x000f220000000000 */
[----:B------:R-:W-:Y:S01]  /*44c0*/  BSSY B6, `(.L_x_1012) ;  /* 0x0000126000067945 */ /* 0x000fe20003800000 */
[C---:B0123--:R-:W-:Y:S01]  /*44d0*/  VIADD R3, R17.reuse, 0x100 ;  /* 0x0000010011037836 */ /* 0x04ffe20000000000 */
[C---:B------:R-:W-:Y:S01]  /*44e0*/  ISETP.GE.AND P3, PT, R17.reuse, R16, PT ;  /* 0x000000101100720c */ /* 0x040fe20003f66270 */
[----:B------:R-:W-:-:S03]  /*44f0*/  VIADD R27, R17, 0x80 ;  /* 0x00000080111b7836 */ /* 0x000fc60000000000 */
[-C--:B------:R-:W-:Y:S01]  /*4500*/  ISETP.GE.AND P1, PT, R3, R16.reuse, PT ;  /* 0x000000100300720c */ /* 0x080fe20003f26270 */
[----:B------:R-:W-:Y:S01]  /*4510*/  VIADD R3, R17, 0x180 ;  /* 0x0000018011037836 */ /* 0x000fe20000000000 */
[----:B------:R-:W-:-:S04]  /*4520*/  ISETP.GE.AND P0, PT, R27, R16, PT ;  /* 0x000000101b00720c */ /* 0x000fc80003f06270 */
[----:B------:R-:W-:-:S03]  /*4530*/  ISETP.GE.AND P2, PT, R3, R16, PT ;  /* 0x000000100300720c */ /* 0x000fc60003f46270 */
[----:B-----5:R-:W-:-:S04]  /*4540*/  @!P3 HADD2.F32 R0, -RZ, R22.H0_H0 ;  /* 0x20000016ff00b230 */ /* 0x020fc80000004100 */
[----:B------:R-:W-:Y:S02]  /*4550*/  @!P1 HADD2.F32 R25, -RZ, R25.H0_H0 ;  /* 0x20000019ff199230 */ /* 0x000fe40000004100 */
[----:B------:R-:W-:Y:S01]  /*4560*/  @!P0 HADD2.F32 R2, -RZ, R23.H0_H0 ;  /* 0x20000017ff028230 */ /* 0x000fe20000004100 */
[----:B------:R-:W0:Y:S03]  /*4570*/  @!P3 FRND.TRUNC R0, R0 ;  /* 0x000000000000b307 */ /* 0x000e26000020d000 */
[----:B------:R-:W-:-:S05]  /*4580*/  @!P2 HADD2.F32 R3, -RZ, R24.H0_H0 ;  /* 0x20000018ff03a230 */ /* 0x000fca0000004100 */
[----:B------:R-:W1:Y:S01]  /*4590*/  @!P1 FRND.TRUNC R25, R25 ;  /* 0x0000001900199307 */ /* 0x000e62000020d000 */
[----:B0-----:R-:W-:-:S07]  /*45a0*/  @!P3 F2FP.F16.F32.PACK_AB R4, RZ, R0 ;  /* 0x00000000ff04b23e */ /* 0x001fce00000000ff */
[----:B------:R-:W0:Y:S01]  /*45b0*/  @!P2 FRND.TRUNC R3, R3 ;  /* 0x000000030003a307 */ /* 0x000e22000020d000 */
[----:B-1----:R-:W-:-:S07]  /*45c0*/  @!P1 F2FP.F16.F32.PACK_AB R23, RZ, R25 ;  /* 0x00000019ff17923e */ /* 0x002fce00000000ff */
[----:B------:R-:W1:Y:S01]  /*45d0*/  @!P0 FRND.TRUNC R2, R2 ;  /* 0x0000000200028307 */ /* 0x000e62000020d000 */
[----:B0-----:R-:W-:Y:S02]  /*45e0*/  @!P2 F2FP.F16.F32.PACK_AB R22, RZ, R3 ;  /* 0x00000003ff16a23e */ /* 0x001fe400000000ff */
[----:B-1----:R-:W-:Y:S01]  /*45f0*/  @!P0 F2FP.F16.F32.PACK_AB R24, RZ, R2 ;  /* 0x00000002ff18823e */ /* 0x002fe200000000ff */
[----:B----4-:R-:W-:Y:S06]  /*4600*/  @P3 BRA `(.L_x_1013) ;  /* 0x0000001000443947 */ /* 0x010fec0003800000 */
[----:B------:R-:W0:Y:S01]  /*4610*/  LDC.64 R2, c[0x0][0x218] ;  /* 0x00008600ff027b82 */ /* 0x000e220000000a00 */
        /* <DEDUP_REMOVED lines=17> */
[----:B------:R-:W-:Y:S02]  /*4730*/  HADD2.F32 R4, -RZ, R4.H0_H0 ;  /* 0x20000004ff047230 */ /* 0x000fe40000004100 */
[----:B------:R-:W-:Y:S02]  /*4740*/  IMAD.MOV.U32 R17, RZ, RZ, R27 ;  /* 0x000000ffff117224 */ /* 0x000fe400078e001b */
[----:B------:R-:W0:Y:S02]  /*4750*/  F2I.FTZ.TRUNC.NTZ R5, R4 ;  /* 0x0000000400057305 */ /* 0x000e24000021f100 */
[----:B0-----:R0:W-:Y:S01]  /*4760*/  STG.E.U8 desc[UR36][R2.64], R5 ;  /* 0x0000000502007986 */ /* 0x0011e2000c101124 */
[----:B------:R-:W-:Y:S05]  /*4770*/  BRA `(.L_x_1013) ;  /* 0x0000000c00e87947 */ /* 0x000fea0003800000 */
.L_x_1017:
[----:B------:R-:W-:Y:S02]  /*4780*/  HADD2.F32 R5, -RZ, R4.H0_H0 ;  /* 0x20000004ff057230 */ /* 0x000fe40000004100 */
[----:B------:R-:W-:-:S04]  /*4790*/  IMAD.MOV.U32 R17, RZ, RZ, R27 ;  /* 0x000000ffff117224 */ /* 0x000fc800078e001b */
[----:B------:R-:W0:Y:S02]  /*47a0*/  F2I.S64.TRUNC R4, R5 ;  /* 0x0000000500047311 */ /* 0x000e24000020d900 */
[----:B0-----:R0:W-:Y:S01]  /*47b0*/  STG.E.U8 desc[UR36][R2.64], R4 ;  /* 0x0000000402007986 */ /* 0x0011e2000c101124 */
[----:B------:R-:W-:Y:S05]  /*47c0*/  BRA `(.L_x_1013) ;  /* 0x0000000c00d47947 */ /* 0x000fea0003800000 */
.L_x_1016:
[----:B------:R-:W-:-:S13]  /*47d0*/  ISETP.NE.AND P0, PT, R0, 0x2, PT ;  /* 0x000000020000780c */ /* 0x000fda0003f05270 */
[----:B------:R-:W-:Y:S05]  /*47e0*/  @!P0 BRA `(.L_x_1019) ;  /* 0x0000000000388947 */ /* 0x000fea0003800000 */
[----:B------:R-:W-:-:S13]  /*47f0*/  ISETP.NE.AND P0, PT, R0, 0x3, PT ;  /* 0x000000030000780c */ /* 0x000fda0003f05270 */
[----:B------:R-:W-:Y:S05]  /*4800*/  @!P0 BRA `(.L_x_1020) ;  /* 0x00000000001c8947 */ /* 0x000fea0003800000 */
[----:B------:R-:W-:-:S13]  /*4810*/  ISETP.NE.AND P0, PT, R0, 0x4, PT ;  /* 0x000000040000780c */ /* 0x000fda0003f05270 */
[----:B------:R-:W-:Y:S05]  /*4820*/  @P0 BRA `(.L_x_1018) ;  /* 0x0000000c00500947 */ /* 0x000fea0003800000 */
[----:B------:R-:W-:Y:S02]  /*4830*/  HADD2.F32 R4, -RZ, R4.H0_H0 ;  /* 0x20000004ff047230 */ /* 0x000fe40000004100 */
[----:B------:R-:W-:-:S04]  /*4840*/  IMAD.MOV.U32 R17, RZ, RZ, R27 ;  /* 0x000000ffff117224 */ /* 0x000fc800078e001b */
[----:B------:R-:W0:Y:S02]  /*4850*/  F2I.S64.TRUNC R4, R4 ;  /* 0x0000000400047311 */ /* 0x000e24000020d900 */
[----:B0-----:R0:W-:Y:S01]  /*4860*/  STG.E.64 desc[UR36][R2.64], R4 ;  /* 0x0000000402007986 */ /* 0x0011e2000c101b24 */
[----:B------:R-:W-:Y:S05]  /*4870*/  BRA `(.L_x_1013) ;  /* 0x0000000c00a87947 */ /* 0x000fea0003800000 */
.L_x_1020:
[----:B------:R-:W-:Y:S02]  /*4880*/  HADD2.F32 R4, -RZ, R4.H0_H0 ;  /* 0x20000004ff047230 */ /* 0x000fe40000004100 */
[----:B------:R-:W-:Y:S02]  /*4890*/  IMAD.MOV.U32 R17, RZ, RZ, R27 ;  /* 0x000000ffff117224 */ /* 0x000fe400078e001b */
[----:B------:R-:W0:Y:S02]  /*48a0*/  F2I.FTZ.TRUNC.NTZ R5, R4 ;  /* 0x0000000400057305 */ /* 0x000e24000021f100 */
[----:B0-----:R0:W-:Y:S01]  /*48b0*/  STG.E desc[UR36][R2.64], R5 ;  /* 0x0000000502007986 */ /* 0x0011e2000c101924 */
[----:B------:R-:W-:Y:S05]  /*48c0*/  BRA `(.L_x_1013) ;  /* 0x0000000c00947947 */ /* 0x000fea0003800000 */
.L_x_1019:
[----:B------:R-:W-:Y:S02]  /*48d0*/  HADD2.F32 R4, -RZ, R4.H0_H0 ;  /* 0x20000004ff047230 */ /* 0x000fe40000004100 */
[----:B------:R-:W-:Y:S02]  /*48e0*/  IMAD.MOV.U32 R17, RZ, RZ, R27 ;  /* 0x000000ffff117224 */ /* 0x000fe400078e001b */
[----:B------:R-:W0:Y:S02]  /*48f0*/  F2I.FTZ.TRUNC.NTZ R5, R4 ;  /* 0x0000000400057305 */ /* 0x000e24000021f100 */
[----:B0-----:R0:W-:Y:S01]  /*4900*/  STG.E.U16 desc[UR36][R2.64], R5 ;  /* 0x0000000502007986 */ /* 0x0011e2000c101524 */
[----:B------:R-:W-:Y:S05]  /*4910*/  BRA `(.L_x_1013) ;  /* 0x0000000c00807947 */ /* 0x000fea0003800000 */
.L_x_1015:
[----:B------:R-:W-:-:S13]  /*4920*/  ISETP.GT.AND P0, PT, R0, 0x6, PT ;  /* 0x000000060000780c */ /* 0x000fda0003f04270 */
[----:B------:R-:W-:Y:S05]  /*4930*/  @P0 BRA `(.L_x_1021) ;  /* 0x00000000002c0947 */ /* 0x000fea0003800000 */
[----:B------:R-:W-:-:S13]  /*4940*/  ISETP.NE.AND P0, PT, R0, 0x5, PT ;  /* 0x000000050000780c */ /* 0x000fda0003f05270 */
[----:B------:R-:W-:Y:S05]  /*4950*/  @!P0 BRA `(.L_x_1022) ;  /* 0x0000000000188947 */ /* 0x000fea0003800000 */
[----:B------:R-:W-:-:S13]  /*4960*/  ISETP.NE.AND P0, PT, R0, 0x6, PT ;  /* 0x000000060000780c */ /* 0x000fda0003f05270 */
[----:B------:R-:W-:Y:S05]  /*4970*/  @P0 BRA `(.L_x_1018) ;  /* 0x0000000800fc0947 */ /* 0x000fea0003800000 */
[----:B------:R-:W-:Y:S02]  /*4980*/  HADD2.F32 R5, -RZ, R4.H0_H0 ;  /* 0x20000004ff057230 */ /* 0x000fe40000004100 */
[----:B------:R-:W-:-:S03]  /*4990*/  IMAD.MOV.U32 R17, RZ, RZ, R27 ;  /* 0x000000ffff117224 */ /* 0x000fc600078e001b */
[----:B------:R0:W-:Y:S01]  /*49a0*/  STG.E desc[UR36][R2.64], R5 ;  /* 0x0000000502007986 */ /* 0x0001e2000c101924 */
[----:B------:R-:W-:Y:S05]  /*49b0*/  BRA `(.L_x_1013) ;  /* 0x0000000c00587947 */ /* 0x000fea0003800000 */
.L_x_1022:
[----:B------:R0:W-:Y:S01]  /*49c0*/  STG.E.U16 desc[UR36][R2.64], R4 ;  /* 0x0000000402007986 */ /* 0x0001e2000c101524 */
[----:B------:R-:W-:Y:S01]  /*49d0*/  IMAD.MOV.U32 R17, RZ, RZ, R27 ;  /* 0x000000ffff117224 */ /* 0x000fe200078e001b */
[----:B------:R-:W-:Y:S06]  /*49e0*/  BRA `(.L_x_1013) ;  /* 0x0000000c004c7947 */ /* 0x000fec0003800000 */
.L_x_1021:
[----:B------:R-:W-:-:S13]  /*49f0*/  ISETP.NE.AND P0, PT, R0, 0x7, PT ;  /* 0x000000070000780c */ /* 0x000fda0003f05270 */
[----:B------:R-:W-:Y:S05]  /*4a00*/  @!P0 BRA `(.L_x_1023) ;  /* 0x00000000003c8947 */ /* 0x000fea0003800000 */
[----:B------:R-:W-:-:S13]  /*4a10*/  ISETP.NE.AND P0, PT, R0, 0x8, PT ;  /* 0x000000080000780c */ /* 0x000fda0003f05270 */
[----:B------:R-:W-:Y:S05]  /*4a20*/  @!P0 BRA `(.L_x_1024) ;  /* 0x00000000001c8947 */ /* 0x000fea0003800000 */
[----:B------:R-:W-:-:S13]  /*4a30*/  ISETP.NE.AND P0, PT, R0, 0x9, PT ;  /* 0x000000090000780c */ /* 0x000fda0003f05270 */
[----:B------:R-:W-:Y:S05]  /*4a40*/  @P0 BRA `(.L_x_1018) ;  /* 0x0000000800c80947 */ /* 0x000fea0003800000 */
[----:B------:R-:W-:Y:S02]  /*4a50*/  HADD2.F32 R4, -RZ, R4.H0_H0 ;  /* 0x20000004ff047230 */ /* 0x000fe40000004100 */
[----:B------:R-:W-:Y:S02]  /*4a60*/  IMAD.MOV.U32 R5, RZ, RZ, RZ ;  /* 0x000000ffff057224 */ /* 0x000fe400078e00ff */
[----:B------:R-:W-:-:S03]  /*4a70*/  IMAD.MOV.U32 R17, RZ, RZ, R27 ;  /* 0x000000ffff117224 */ /* 0x000fc600078e001b */
[----:B------:R0:W-:Y:S01]  /*4a80*/  STG.E.64 desc[UR36][R2.64], R4 ;  /* 0x0000000402007986 */ /* 0x0001e2000c101b24 */
[----:B------:R-:W-:Y:S05]  /*4a90*/  BRA `(.L_x_1013) ;  /* 0x0000000c00207947 */ /* 0x000fea0003800000 */
.L_x_1024:
[----:B------:R-:W-:Y:S02]  /*4aa0*/  HADD2.F32 R0, -RZ, R4.H0_H0 ;  /* 0x20000004ff007230 */ /* 0x000fe40000004100 */
[----:B------:R-:W-:-:S03]  /*4ab0*/  IMAD.MOV.U32 R17, RZ, RZ, R27 ;  /* 0x000000ffff117224 */ /* 0x000fc600078e001b */
[----:B------:R-:W-:-:S04]  /*4ac0*/  F2FP.F16.F32.PACK_AB R0, RZ, R0 ;  /* 0x00000000ff00723e */ /* 0x000fc800000000ff */
[----:B------:R-:W-:-:S05]  /*4ad0*/  PRMT R0, R0, 0x5410, RZ ;  /* 0x0000541000007816 */ /* 0x000fca00000000ff */
[----:B------:R0:W-:Y:S01]  /*4ae0*/  STG.E desc[UR36][R2.64], R0 ;  /* 0x0000000002007986 */ /* 0x0001e2000c101924 */
[----:B------:R-:W-:Y:S05]  /*4af0*/  BRA `(.L_x_1013) ;  /* 0x0000000c00087947 */ /* 0x000fea0003800000 */
.L_x_1023:
[----:B------:R-:W-:Y:S02]  /*4b00*/  HADD2.F32 R4, -RZ, R4.H0_H0 ;  /* 0x20000004ff047230 */ /* 0x000fe40000004100 */
[----:B------:R-:W-:-:S03]  /*4b10*/  IMAD.MOV.U32 R17, RZ, RZ, R27 ;  /* 0x000000ffff117224 */ /* 0x000fc600078e001b */
[----:B------:R-:W-:-:S06]  /*4b20*/  FMUL.FTZ R4, R4, 1 ;  /* 0x3f80000004047820 */ /* 0x000fcc0000410000 */
[----:B------:R-:W0:Y:S02]  /*4b30*/  F2F.F64.F32 R4, R4 ;  /* 0x0000000400047310 */ /* 0x000e240000201800 */
[----:B0-----:R0:W-:Y:S01]  /*4b40*/  STG.E.64 desc[UR36][R2.64], R4 ;  /* 0x0000000402007986 */ /* 0x0011e2000c101b24 */
[----:B------:R-:W-:Y:S05]  /*4b50*/  BRA `(.L_x_1013) ;  /* 0x0000000800f07947 */ /* 0x000fea0003800000 */
.L_x_1014:
        /* <DEDUP_REMOVED lines=10> */
[----:B------:R-:W-:-:S04]  /*4c00*/  FSETP.NEU.FTZ.AND P0, PT, R4, RZ, PT ;  /* 0x000000ff0400720b */ /* 0x000fc80003f1d000 */
[----:B------:R-:W-:-:S05]  /*4c10*/  SEL R5, RZ, 0x1, !P0 ;  /* 0x00000001ff057807 */ /* 0x000fca0004000000 */
[----:B------:R0:W-:Y:S01]  /*4c20*/  STG.E.U8 desc[UR36][R2.64], R5 ;  /* 0x0000000502007986 */ /* 0x0001e2000c101124 */
[----:B------:R-:W-:Y:S05]  /*4c30*/  BRA `(.L_x_1013) ;  /* 0x0000000800b87947 */ /* 0x000fea0003800000 */
.L_x_1027:
[----:B------:R-:W-:Y:S01]  /*4c40*/  HADD2.F32 R4, -RZ, R4.H0_H0 ;  /* 0x20000004ff047230 */ /* 0x000fe20000004100 */
[----:B------:R-:W-:Y:S01]  /*4c50*/  CS2R R6, SRZ ;  /* 0x0000000000067805 */ /* 0x000fe2000001ff00 */
[----:B------:R-:W-:-:S03]  /*4c60*/  IMAD.MOV.U32 R17, RZ, RZ, R27 ;  /* 0x000000ffff117224 */ /* 0x000fc600078e001b */
[----:B------:R-:W-:-:S06]  /*4c70*/  FMUL.FTZ R4, R4, 1 ;  /* 0x3f80000004047820 */ /* 0x000fcc0000410000 */
[----:B------:R-:W0:Y:S02]  /*4c80*/  F2F.F64.F32 R4, R4 ;  /* 0x0000000400047310 */ /* 0x000e240000201800 */
[----:B0-----:R0:W-:Y:S01]  /*4c90*/  STG.E.128 desc[UR36][R2.64], R4 ;  /* 0x0000000402007986 */ /* 0x0011e2000c101d24 */
[----:B------:R-:W-:Y:S05]  /*4ca0*/  BRA `(.L_x_1013) ;  /* 0x00000008009c7947 */ /* 0x000fea0003800000 */
.L_x_1026:
        /* <DEDUP_REMOVED lines=21> */
.L_x_1031:
[----:B------:R-:W-:Y:S05]  /*4e00*/  BSYNC B0 ;  /* 0x0000000000007941 */ /* 0x000fea0003800000 */
.L_x_1030:
[----:B------:R-:W-:Y:S01]  /*4e10*/  LOP3.LUT R5, R0, R5, RZ, 0xfc, !PT ;  /* 0x0000000500057212 */ /* 0x000fe200078efcff */
[----:B------:R-:W-:-:S04]  /*4e20*/  IMAD.MOV.U32 R17, RZ, RZ, R27 ;  /* 0x000000ffff117224 */ /* 0x000fc800078e001b */
[----:B------:R0:W-:Y:S01]  /*4e30*/  STG.E.U8 desc[UR36][R2.64], R5 ;  /* 0x0000000502007986 */ /* 0x0001e2000c101124 */
[----:B------:R-:W-:Y:S05]  /*4e40*/  BRA `(.L_x_1013) ;  /* 0x0000000800347947 */ /* 0x000fea0003800000 */
.L_x_1029:
        /* <DEDUP_REMOVED lines=13> */
.L_x_1033:
[----:B------:R-:W-:Y:S01]  /*4f20*/  IMAD.MOV.U32 R0, RZ, RZ, 0x7f ;  /* 0x0000007fff007424 */ /* 0x000fe200078e00ff */
[----:B------:R-:W-:-:S04]  /*4f30*/  ISETP.GT.U32.AND P0, PT, R4, 0x7f800000, PT ;  /* 0x7f8000000400780c */ /* 0x000fc80003f04070 */
[----:B------:R-:W-:-:S09]  /*4f40*/  SEL R0, R0, 0x7c, P0 ;  /* 0x0000007c00007807 */ /* 0x000fd20000000000 */
.L_x_1034:
[----:B------:R-:W-:Y:S05]  /*4f50*/  BSYNC B0 ;  /* 0x0000000000007941 */ /* 0x000fea0003800000 */
.L_x_1032:
[----:B------:R-:W-:Y:S01]  /*4f60*/  LOP3.LUT R4, R5, 0x80000000, RZ, 0xc0, !PT ;  /* 0x8000000005047812 */ /* 0x000fe200078ec0ff */
[----:B------:R-:W-:-:S03]  /*4f70*/  IMAD.MOV.U32 R17, RZ, RZ, R27 ;  /* 0x000000ffff117224 */ /* 0x000fc600078e001b */
[----:B------:R-:W-:-:S04]  /*4f80*/  SHF.R.U32.HI R5, RZ, 0x18, R4 ;  /* 0x00000018ff057819 */ /* 0x000fc80000011604 */
[----:B------:R-:W-:-:S05]  /*4f90*/  LOP3.LUT R5, R0, R5, RZ, 0xfc, !PT ;  /* 0x0000000500057212 */ /* 0x000fca00078efcff */
[----:B------:R0:W-:Y:S01]  /*4fa0*/  STG.E.U8 desc[UR36][R2.64], R5 ;  /* 0x0000000502007986 */ /* 0x0001e2000c101124 */
[----:B------:R-:W-:Y:S05]  /*4fb0*/  BRA `(.L_x_1013) ;  /* 0x0000000400d87947 */ /* 0x000fea0003800000 */
.L_x_1028:
[----:B------:R-:W-:Y:S02]  /*4fc0*/  HADD2.F32 R0, -RZ, R4.H0_H0 ;  /* 0x20000004ff007230 */ /* 0x000fe40000004100 */
[----:B------:R-:W-:-:S03]  /*4fd0*/  IMAD.MOV.U32 R17, RZ, RZ, R27 ;  /* 0x000000ffff117224 */ /* 0x000fc600078e001b */
[----:B------:R-:W-:-:S05]  /*4fe0*/  F2FP.BF16.F32.PACK_AB R0, RZ, R0 ;  /* 0x00000000ff00723e */ /* 0x000fca00000010ff */
[----:B------:R0:W-:Y:S01]  /*4ff0*/  STG.E.U16 desc[UR36][R2.64], R0 ;  /* 0x0000000002007986 */ /* 0x0001e2000c101524 */
[----:B------:R-:W-:Y:S05]  /*5000*/  BRA `(.L_x_1013) ;  /* 0x0000000400c47947 */ /* 0x000fea0003800000 */
.L_x_1025:
        /* <DEDUP_REMOVED lines=10> */
[----:B------:R-:W0:Y:S02]  /*50b0*/  F2I.FTZ.U32.TRUNC.NTZ R5, R5 ;  /* 0x0000000500057305 */ /* 0x000e24000021f000 */
[----:B0-----:R4:W-:Y:S01]  /*50c0*/  STG.E.U16 desc[UR36][R2.64], R5 ;  /* 0x0000000502007986 */ /* 0x0019e2000c101524 */
[----:B------:R-:W-:Y:S05]  /*50d0*/  BRA `(.L_x_1013) ;  /* 0x0000000400907947 */ /* 0x000fea0003800000 */
.L_x_1037:
        /* <DEDUP_REMOVED lines=17> */
.L_x_1040:
[----:B------:R-:W-:-:S04]  /*51f0*/  LOP3.LUT R0, R7, 0x80000000, RZ, 0xc0, !PT ;  /* 0x8000000007007812 */ /* 0x000fc800078ec0ff */
[----:B------:R-:W-:-:S04]  /*5200*/  SHF.R.U32.HI R5, RZ, 0x18, R0 ;  /* 0x00000018ff057819 */ /* 0x000fc80000011600 */
[----:B------:R-:W-:-:S04]  /*5210*/  LOP3.LUT R4, R4, R5, RZ, 0xfc, !PT ;  /* 0x0000000504047212 */ /* 0x000fc800078efcff */
[----:B------:R-:W-:-:S07]  /*5220*/  PRMT R0, R4, 0x7610, R0 ;  /* 0x0000761004007816 */ /* 0x000fce0000000000 */
.L_x_1039:
[----:B------:R-:W-:Y:S05]  /*5230*/  BSYNC B0 ;  /* 0x0000000000007941 */ /* 0x000fea0003800000 */
.L_x_1038:
[----:B------:R3:W-:Y:S01]  /*5240*/  STG.E.U8 desc[UR36][R2.64], R0 ;  /* 0x0000000002007986 */ /* 0x0007e2000c101124 */
[----:B------:R-:W-:Y:S01]  /*5250*/  IMAD.MOV.U32 R17, RZ, RZ, R27 ;  /* 0x000000ffff117224 */ /* 0x000fe200078e001b */
[----:B------:R-:W-:Y:S06]  /*5260*/  BRA `(.L_x_1013) ;  /* 0x00000004002c7947 */ /* 0x000fec0003800000 */
.L_x_1036:
        /* <DEDUP_REMOVED lines=17> */
.L_x_1043:
[----:B------:R-:W-:-:S04]  /*5380*/  LOP3.LUT R0, R7, 0x80000000, RZ, 0xc0, !PT ;  /* 0x8000000007007812 */ /* 0x000fc800078ec0ff */
[----:B------:R-:W-:-:S04]  /*5390*/  SHF.R.U32.HI R5, RZ, 0x18, R0 ;  /* 0x00000018ff057819 */ /* 0x000fc80000011600 */
[----:B------:R-:W-:-:S04]  /*53a0*/  LOP3.LUT R4, R4, R5, RZ, 0xfc, !PT ;  /* 0x0000000504047212 */ /* 0x000fc800078efcff */
[----:B------:R-:W-:-:S07]  /*53b0*/  PRMT R0, R4, 0x7610, R0 ;  /* 0x0000761004007816 */ /* 0x000fce0000000000 */
.L_x_1042:
[----:B------:R-:W-:Y:S05]  /*53c0*/  BSYNC B0 ;  /* 0x0000000000007941 */ /* 0x000fea0003800000 */
.L_x_1041:
[----:B------:R0:W-:Y:S01]  /*53d0*/  STG.E.U8 desc[UR36][R2.64], R0 ;  /* 0x0000000002007986 */ /* 0x0001e2000c101124 */
[----:B------:R-:W-:Y:S01]  /*53e0*/  IMAD.MOV.U32 R17, RZ, RZ, R27 ;  /* 0x000000ffff117224 */ /* 0x000fe200078e001b */
[----:B------:R-:W-:Y:S06]  /*53f0*/  BRA `(.L_x_1013) ;  /* 0x0000000000c87947 */ /* 0x000fec0003800000 */
.L_x_1035:
[----:B------:R-:W-:-:S13]  /*5400*/  ISETP.NE.AND P0, PT, R0, 0x1c, PT ;  /* 0x0000001c0000780c */ /* 0x000fda0003f05270 */
[----:B------:R-:W-:Y:S05]  /*5410*/  @!P0 BRA `(.L_x_1044) ;  /* 0x0000000000b08947 */ /* 0x000fea0003800000 */
[----:B------:R-:W-:-:S13]  /*5420*/  ISETP.NE.AND P0, PT, R0, 0x1d, PT ;  /* 0x0000001d0000780c */ /* 0x000fda0003f05270 */
[----:B------:R-:W-:Y:S05]  /*5430*/  @!P0 BRA `(.L_x_1045) ;  /* 0x0000000000948947 */ /* 0x000fea0003800000 */
[----:B------:R-:W-:-:S13]  /*5440*/  ISETP.NE.AND P0, PT, R0, 0x2c, PT ;  /* 0x0000002c0000780c */ /* 0x000fda0003f05270 */
[----:B------:R-:W-:Y:S05]  /*5450*/  @P0 BRA `(.L_x_1018) ;  /* 0x0000000000440947 */ /* 0x000fea0003800000 */
[----:B------:R-:W-:Y:S02]  /*5460*/  HADD2.F32 R5, -RZ, R4.H0_H0 ;  /* 0x20000004ff057230 */ /* 0x000fe40000004100 */
        /* <DEDUP_REMOVED lines=16> */
.L_x_1018:
        /* <DEDUP_REMOVED lines=16> */
.L_x_1046:
[----:B------:R-:W-:Y:S01]  /*5670*/  IMAD.MOV.U32 R17, RZ, RZ, R27 ;  /* 0x000000ffff117224 */ /* 0x000fe200078e001b */
[----:B------:R-:W-:Y:S06]  /*5680*/  BRA `(.L_x_1013) ;  /* 0x0000000000247947 */ /* 0x000fec0003800000 */
.L_x_1045:
[----:B------:R-:W-:Y:S02]  /*5690*/  HADD2.F32 R4, -RZ, R4.H0_H0 ;  /* 0x20000004ff047230 */ /* 0x000fe40000004100 */
[----:B------:R-:W-:-:S04]  /*56a0*/  IMAD.MOV.U32 R17, RZ, RZ, R27 ;  /* 0x000000ffff117224 */ /* 0x000fc800078e001b */
[----:B------:R-:W0:Y:S02]  /*56b0*/  F2I.U64.TRUNC R4, R4 ;  /* 0x0000000400047311 */ /* 0x000e24000020d800 */
[----:B0-----:R2:W-:Y:S01]  /*56c0*/  STG.E.64 desc[UR36][R2.64], R4 ;  /* 0x0000000402007986 */ /* 0x0015e2000c101b24 */
[----:B------:R-:W-:Y:S05]  /*56d0*/  BRA `(.L_x_1013) ;  /* 0x0000000000107947 */ /* 0x000fea0003800000 */
.L_x_1044:
[----:B------:R-:W-:Y:S02]  /*56e0*/  HADD2.F32 R4, -RZ, R4.H0_H0 ;  /* 0x20000004ff047230 */ /* 0x000fe40000004100 */
[----:B------:R-:W-:Y:S02]  /*56f0*/  IMAD.MOV.U32 R17, RZ, RZ, R27 ;  /* 0x000000ffff117224 */ /* 0x000fe400078e001b */
[----:B------:R-:W0:Y:S02]  /*5700*/  F2I.FTZ.U32.TRUNC.NTZ R5, R4 ;  /* 0x0000000400057305 */ /* 0x000e24000021f000 */
[----:B0-----:R0:W-:Y:S03]  /*5710*/  STG.E desc[UR36][R2.64], R5 ;  /* 0x0000000502007986 */ /* 0x0011e6000c101924 */
.L_x_1013:
[----:B------:R-:W-:Y:S05]  /*5720*/  BSYNC B6 ;  /* 0x0000000000067941 */ /* 0x000fea0003800000 */
.L_x_1012:
[----:B------:R-:W-:Y:S01]  /*5730*/  ISETP.GE.AND P0, PT, R17, R16, PT ;  /* 0x000000101100720c */ /* 0x000fe20003f06270 */
[----:B------:R-:W-:-:S12]  /*5740*/  BSSY B6, `(.L_x_1047) ;  /* 0x00001fc000067945 */ /* 0x000fd80003800000 */
[----:B------:R-:W-:Y:S05]  /*5750*/  @P0 BRA `(.L_x_1048) ;  /* 0x0000001c00e80947 */ /* 0x000fea0003800000 */
[----:B01234-:R-:W0:Y:S01]  /*5760*/  LDC.64 R2, c[0x0][0x218] ;  /* 0x00008600ff027b82 */ /* 0x01fe220000000a00 */
        /* <DEDUP_REMOVED lines=21> */
.L_x_1052:
[----:B------:R-:W-:-:S06]  /*58c0*/  HADD2.F32 R5, -RZ, R24.H0_H0 ;  /* 0x20000018ff057230 */ /* 0x000fcc0000004100 */
[----:B------:R-:W0:Y:S02]  /*58d0*/  F2I.S64.TRUNC R4, R5 ;  /* 0x0000000500047311 */ /* 0x000e24000020d900 */
[----:B0-----:R0:W-:Y:S01]  /*58e0*/  STG.E.U8 desc[UR36][R2.64], R4 ;  /* 0x0000000402007986 */ /* 0x0011e2000c101124 */
[----:B------:R-:W-:Y:S05]  /*58f0*/  BRA `(.L_x_1054) ;  /* 0x0000000c00847947 */ /* 0x000fea0003800000 */
.L_x_1051:
        /* <DEDUP_REMOVED lines=10> */
.L_x_1056:
[----:B------:R-:W-:-:S04]  /*59a0*/  HADD2.F32 R24, -RZ, R24.H0_H0 ;  /* 0x20000018ff187230 */ /* 0x000fc80000004100 */
[----:B------:R-:W0:Y:S02]  /*59b0*/  F2I.FTZ.TRUNC.NTZ R5, R24 ;  /* 0x0000001800057305 */ /* 0x000e24000021f100 */
[----:B0-----:R0:W-:Y:S01]  /*59c0*/  STG.E desc[UR36][R2.64], R5 ;  /* 0x0000000502007986 */ /* 0x0011e2000c101924 */
[----:B------:R-:W-:Y:S05]  /*59d0*/  BRA `(.L_x_1054) ;  /* 0x0000000c004c7947 */ /* 0x000fea0003800000 */
.L_x_1055:
[----:B------:R-:W-:-:S04]  /*59e0*/  HADD2.F32 R24, -RZ, R24.H0_H0 ;  /* 0x20000018ff187230 */ /* 0x000fc80000004100 */
[----:B------:R-:W0:Y:S02]  /*59f0*/  F2I.FTZ.TRUNC.NTZ R5, R24 ;  /* 0x0000001800057305 */ /* 0x000e24000021f100 */
[----:B0-----:R0:W-:Y:S01]  /*5a00*/  STG.E.U16 desc[UR36][R2.64], R5 ;  /* 0x0000000502007986 */ /* 0x0011e2000c101524 */
[----:B------:R-:W-:Y:S05]  /*5a10*/  BRA `(.L_x_1054) ;  /* 0x0000000c003c7947 */ /* 0x000fea0003800000 */
.L_x_1050:
        /* <DEDUP_REMOVED lines=9> */
.L_x_1058:
[----:B------:R0:W-:Y:S01]  /*5ab0*/  STG.E.U16 desc[UR36][R2.64], R24 ;  /* 0x0000001802007986 */ /* 0x0001e2000c101524 */
[----:B------:R-:W-:Y:S05]  /*5ac0*/  BRA `(.L_x_1054) ;  /* 0x0000000c00107947 */ /* 0x000fea0003800000 */
.L_x_1057:
        /* <DEDUP_REMOVED lines=10> */
.L_x_1060:
[----:B------:R-:W-:-:S05]  /*5b70*/  HADD2.F32 R0, -RZ, R24.H0_H0 ;  /* 0x20000018ff007230 */ /* 0x000fca0000004100 */
[----:B------:R-:W-:-:S04]  /*5b80*/  F2FP.F16.F32.PACK_AB R0, RZ, R0 ;  /* 0x00000000ff00723e */ /* 0x000fc800000000ff */
[----:B------:R-:W-:-:S05]  /*5b90*/  PRMT R0, R0, 0x5410, RZ ;  /* 0x0000541000007816 */ /* 0x000fca00000000ff */
[----:B------:R0:W-:Y:S01]  /*5ba0*/  STG.E desc[UR36][R2.64], R0 ;  /* 0x0000000002007986 */ /* 0x0001e2000c101924 */
[----:B------:R-:W-:Y:S05]  /*5bb0*/  BRA `(.L_x_1054) ;  /* 0x0000000800d47947 */ /* 0x000fea0003800000 */
.L_x_1059:
[----:B------:R-:W-:-:S05]  /*5bc0*/  HADD2.F32 R4, -RZ, R24.H0_H0 ;  /* 0x20000018ff047230 */ /* 0x000fca0000004100 */
[----:B------:R-:W-:-:S06]  /*5bd0*/  FMUL.FTZ R4, R4, 1 ;  /* 0x3f80000004047820 */ /* 0x000fcc0000410000 */
[----:B------:R-:W0:Y:S02]  /*5be0*/  F2F.F64.F32 R4, R4 ;  /* 0x0000000400047310 */ /* 0x000e240000201800 */
[----:B0-----:R0:W-:Y:S01]  /*5bf0*/  STG.E.64 desc[UR36][R2.64], R4 ;  /* 0x0000000402007986 */ /* 0x0011e2000c101b24 */
[----:B------:R-:W-:Y:S05]  /*5c00*/  BRA `(.L_x_1054) ;  /* 0x0000000800c07947 */ /* 0x000fea0003800000 */
.L_x_1049:
        /* <DEDUP_REMOVED lines=13> */
.L_x_1063:
[----:B------:R-:W-:Y:S01]  /*5ce0*/  HADD2.F32 R24, -RZ, R24.H0_H0 ;  /* 0x20000018ff187230 */ /* 0x000fe20000004100 */
[----:B------:R-:W-:-:S04]  /*5cf0*/  CS2R R6, SRZ ;  /* 0x0000000000067805 */ /* 0x000fc8000001ff00 */
[----:B------:R-:W-:-:S06]  /*5d00*/  FMUL.FTZ R4, R24, 1 ;  /* 0x3f80000018047820 */ /* 0x000fcc0000410000 */
[----:B------:R-:W0:Y:S02]  /*5d10*/  F2F.F64.F32 R4, R4 ;  /* 0x0000000400047310 */ /* 0x000e240000201800 */
[----:B0-----:R0:W-:Y:S01]  /*5d20*/  STG.E.128 desc[UR36][R2.64], R4 ;  /* 0x0000000402007986 */ /* 0x0011e2000c101d24 */
[----:B------:R-:W-:Y:S05]  /*5d30*/  BRA `(.L_x_1054) ;  /* 0x0000000800747947 */ /* 0x000fea0003800000 */
.L_x_1062:
        /* <DEDUP_REMOVED lines=21> */
.L_x_1067:
[----:B------:R-:W-:Y:S05]  /*5e90*/  BSYNC B0 ;  /* 0x0000000000007941 */ /* 0x000fea0003800000 */
.L_x_1066:
[----:B------:R-:W-:-:S05]  /*5ea0*/  LOP3.LUT R5, R0, R5, RZ, 0xfc, !PT ;  /* 0x0000000500057212 */ /* 0x000fca00078efcff */
[----:B------:R0:W-:Y:S01]  /*5eb0*/  STG.E.U8 desc[UR36][R2.64], R5 ;  /* 0x0000000502007986 */ /* 0x0001e2000c101124 */
[----:B------:R-:W-:Y:S05]  /*5ec0*/  BRA `(.L_x_1054) ;  /* 0x0000000800107947 */ /* 0x000fea0003800000 */
.L_x_1065:
        /* <DEDUP_REMOVED lines=13> */
.L_x_1069:
[----:B------:R-:W-:Y:S01]  /*5fa0*/  IMAD.MOV.U32 R0, RZ, RZ, 0x7f ;  /* 0x0000007fff007424 */ /* 0x000fe200078e00ff */
[----:B------:R-:W-:-:S04]  /*5fb0*/  ISETP.GT.U32.AND P0, PT, R4, 0x7f800000, PT ;  /* 0x7f8000000400780c */ /* 0x000fc80003f04070 */
[----:B------:R-:W-:-:S09]  /*5fc0*/  SEL R0, R0, 0x7c, P0 ;  /* 0x0000007c00007807 */ /* 0x000fd20000000000 */
.L_x_1070:
[----:B------:R-:W-:Y:S05]  /*5fd0*/  BSYNC B0 ;  /* 0x0000000000007941 */ /* 0x000fea0003800000 */
.L_x_1068:
[----:B------:R-:W-:-:S04]  /*5fe0*/  LOP3.LUT R4, R5, 0x80000000, RZ, 0xc0, !PT ;  /* 0x8000000005047812 */ /* 0x000fc800078ec0ff */
[----:B------:R-:W-:-:S04]  /*5ff0*/  SHF.R.U32.HI R5, RZ, 0x18, R4 ;  /* 0x00000018ff057819 */ /* 0x000fc80000011604 */
[----:B------:R-:W-:-:S05]  /*6000*/  LOP3.LUT R5, R0, R5, RZ, 0xfc, !PT ;  /* 0x0000000500057212 */ /* 0x000fca00078efcff */
[----:B------:R0:W-:Y:S01]  /*6010*/  STG.E.U8 desc[UR36][R2.64], R5 ;  /* 0x0000000502007986 */ /* 0x0001e2000c101124 */
[----:B------:R-:W-:Y:S05]  /*6020*/  BRA `(.L_x_1054) ;  /* 0x0000000400b87947 */ /* 0x000fea0003800000 */
.L_x_1064:
[----:B------:R-:W-:-:S05]  /*6030*/  HADD2.F32 R0, -RZ, R24.H0_H0 ;  /* 0x20000018ff007230 */ /* 0x000fca0000004100 */
[----:B------:R-:W-:-:S05]  /*6040*/  F2FP.BF16.F32.PACK_AB R0, RZ, R0 ;  /* 0x00000000ff00723e */ /* 0x000fca00000010ff */
[----:B------:R0:W-:Y:S01]  /*6050*/  STG.E.U16 desc[UR36][R2.64], R0 ;  /* 0x0000000002007986 */ /* 0x0001e2000c101524 */
[----:B------:R-:W-:Y:S05]  /*6060*/  BRA `(.L_x_1054) ;  /* 0x0000000400a87947 */ /* 0x000fea0003800000 */
.L_x_1061:
        /* <DEDUP_REMOVED lines=12> */
.L_x_1073:
        /* <DEDUP_REMOVED lines=17> */
.L_x_1076:
[----:B------:R-:W-:-:S04]  /*6240*/  LOP3.LUT R0, R7, 0x80000000, RZ, 0xc0, !PT ;  /* 0x8000000007007812 */ /* 0x000fc800078ec0ff */
[----:B------:R-:W-:-:S04]  /*6250*/  SHF.R.U32.HI R5, RZ, 0x18, R0 ;  /* 0x00000018ff057819 */ /* 0x000fc80000011600 */
[----:B------:R-:W-:-:S04]  /*6260*/  LOP3.LUT R4, R4, R5, RZ, 0xfc, !PT ;  /* 0x0000000504047212 */ /* 0x000fc800078efcff */
[----:B------:R-:W-:-:S07]  /*6270*/  PRMT R0, R4, 0x7610, R0 ;  /* 0x0000761004007816 */ /* 0x000fce0000000000 */
.L_x_1075:
[----:B------:R-:W-:Y:S05]  /*6280*/  BSYNC B0 ;  /* 0x0000000000007941 */ /* 0x000fea0003800000 */
.L_x_1074:
[----:B------:R3:W-:Y:S01]  /*6290*/  STG.E.U8 desc[UR36][R2.64], R0 ;  /* 0x0000000002007986 */ /* 0x0007e2000c101124 */
[----:B------:R-:W-:Y:S05]  /*62a0*/  BRA `(.L_x_1054) ;  /* 0x0000000400187947 */ /* 0x000fea0003800000 */
.L_x_1072:
        /* <DEDUP_REMOVED lines=17> */
.L_x_1079:
[----:B------:R-:W-:-:S04]  /*63c0*/  LOP3.LUT R0, R7, 0x80000000, RZ, 0xc0, !PT ;  /* 0x8000000007007812 */ /* 0x000fc800078ec0ff */
[----:B------:R-:W-:-:S04]  /*63d0*/  SHF.R.U32.HI R5, RZ, 0x18, R0 ;  /* 0x00000018ff057819 */ /* 0x000fc80000011600 */
[----:B------:R-:W-:-:S04]  /*63e0*/  LOP3.LUT R4, R4, R5, RZ, 0xfc, !PT ;  /* 0x0000000504047212 */ /* 0x000fc800078efcff */
[----:B------:R-:W-:-:S07]  /*63f0*/  PRMT R0, R4, 0x7610, R0 ;  /* 0x0000761004007816 */ /* 0x000fce0000000000 */
.L_x_1078:
[----:B------:R-:W-:Y:S05]  /*6400*/  BSYNC B0 ;  /* 0x0000000000007941 */ /* 0x000fea0003800000 */
.L_x_1077:
[----:B------:R0:W-:Y:S01]  /*6410*/  STG.E.U8 desc[UR36][R2.64], R0 ;  /* 0x0000000002007986 */ /* 0x0001e2000c101124 */
[----:B------:R-:W-:Y:S05]  /*6420*/  BRA `(.L_x_1054) ;  /* 0x0000000000b87947 */ /* 0x000fea0003800000 */
.L_x_1071:
        /* <DEDUP_REMOVED lines=22> */
.L_x_1053:
        /* <DEDUP_REMOVED lines=16> */
.L_x_1082:
[----:B------:R-:W-:Y:S05]  /*6690*/  BRA `(.L_x_1054) ;  /* 0x00000000001c7947 */ /* 0x000fea0003800000 */
.L_x_1081:
[----:B------:R-:W-:-:S06]  /*66a0*/  HADD2.F32 R4, -RZ, R24.H0_H0 ;  /* 0x20000018ff047230 */ /* 0x000fcc0000004100 */
[----:B------:R-:W0:Y:S02]  /*66b0*/  F2I.U64.TRUNC R4, R4 ;  /* 0x0000000400047311 */ /* 0x000e24000020d800 */
[----:B0-----:R2:W-:Y:S01]  /*66c0*/  STG.E.64 desc[UR36][R2.64], R4 ;  /* 0x0000000402007986 */ /* 0x0015e2000c101b24 */
[----:B------:R-:W-:Y:S05]  /*66d0*/  BRA `(.L_x_1054) ;  /* 0x00000000000c7947 */ /* 0x000fea0003800000 */
.L_x_1080:
[----:B------:R-:W-:-:S04]  /*66e0*/  HADD2.F32 R24, -RZ, R24.H0_H0 ;  /* 0x20000018ff187230 */ /* 0x000fc80000004100 */
[----:B------:R-:W0:Y:S02]  /*66f0*/  F2I.FTZ.U32.TRUNC.NTZ R5, R24 ;  /* 0x0000001800057305 */ /* 0x000e24000021f000 */
[----:B0-----:R0:W-:Y:S02]  /*6700*/  STG.E desc[UR36][R2.64], R5 ;  /* 0x0000000502007986 */ /* 0x0011e4000c101924 */
.L_x_1054:
[----:B------:R-:W-:-:S05]  /*6710*/  VIADD R17, R17, 0x80 ;  /* 0x0000008011117836 */ /* 0x000fca0000000000 */
[----:B------:R-:W-:-:S13]  /*6720*/  ISETP.GE.AND P0, PT, R17, R16, PT ;  /* 0x000000101100720c */ /* 0x000fda0003f06270 */
        /* <DEDUP_REMOVED lines=19> */
[----:B------:R-:W-:-:S06]  /*6860*/  HADD2.F32 R23, -RZ, R23.H0_H0 ;  /* 0x20000017ff177230 */ /* 0x000fcc0000004100 */
[----:B------:R-:W0:Y:S02]  /*6870*/  F2I.FTZ.TRUNC.NTZ R23, R23 ;  /* 0x0000001700177305 */ /* 0x000e24000021f100 */
[----:B0-----:R4:W-:Y:S01]  /*6880*/  STG.E.U8 desc[UR36][R2.64], R23 ;  /* 0x0000001702007986 */ /* 0x0019e2000c101124 */
[----:B------:R-:W-:Y:S05]  /*6890*/  BRA `(.L_x_1088) ;  /* 0x0000000c00947947 */ /* 0x000fea0003800000 */
.L_x_1086:
[----:B------:R-:W-:-:S06]  /*68a0*/  HADD2.F32 R5, -RZ, R23.H0_H0 ;  /* 0x20000017ff057230 */ /* 0x000fcc0000004100 */
[----:B------:R-:W0:Y:S02]  /*68b0*/  F2I.S64.TRUNC R4, R5 ;  /* 0x0000000500047311 */ /* 0x000e24000020d900 */
[----:B0-----:R3:W-:Y:S01]  /*68c0*/  STG.E.U8 desc[UR36][R2.64], R4 ;  /* 0x0000000402007986 */ /* 0x0017e2000c101124 */
[----:B------:R-:W-:Y:S05]  /*68d0*/  BRA `(.L_x_1088) ;  /* 0x0000000c00847947 */ /* 0x000fea0003800000 */
.L_x_1085:
        /* <DEDUP_REMOVED lines=10> */
.L_x_1090:
[----:B------:R-:W-:-:S06]  /*6980*/  HADD2.F32 R23, -RZ, R23.H0_H0 ;  /* 0x20000017ff177230 */ /* 0x000fcc0000004100 */
[----:B------:R-:W0:Y:S02]  /*6990*/  F2I.FTZ.TRUNC.NTZ R23, R23 ;  /* 0x0000001700177305 */ /* 0x000e24000021f100 */
[----:B0-----:R2:W-:Y:S01]  /*69a0*/  STG.E desc[UR36][R2.64], R23 ;  /* 0x0000001702007986 */ /* 0x0015e2000c101924 */
[----:B------:R-:W-:Y:S05]  /*69b0*/  BRA `(.L_x_1088) ;  /* 0x0000000c004c7947 */ /* 0x000fea0003800000 */
.L_x_1089:
[----:B------:R-:W-:-:S06]  /*69c0*/  HADD2.F32 R23, -RZ, R23.H0_H0 ;  /* 0x20000017ff177230 */ /* 0x000fcc0000004100 */
[----:B------:R-:W0:Y:S02]  /*69d0*/  F2I.FTZ.TRUNC.NTZ R23, R23 ;  /* 0x0000001700177305 */ /* 0x000e24000021f100 */
[----:B0-----:R0:W-:Y:S01]  /*69e0*/  STG.E.U16 desc[UR36][R2.64], R23 ;  /* 0x0000001702007986 */ /* 0x0011e2000c101524 */
[----:B------:R-:W-:Y:S05]  /*69f0*/  BRA `(.L_x_1088) ;  /* 0x0000000c003c7947 */ /* 0x000fea0003800000 */
.L_x_1084:
        /* <DEDUP_REMOVED lines=9> */
.L_x_1092:
[----:B------:R0:W-:Y:S01]  /*6a90*/  STG.E.U16 desc[UR36][R2.64], R23 ;  /* 0x0000001702007986 */ /* 0x0001e2000c101524 */
[----:B------:R-:W-:Y:S05]  /*6aa0*/  BRA `(.L_x_1088) ;  /* 0x0000000c00107947 */ /* 0x000fea0003800000 */
.L_x_1091:
        /* <DEDUP_REMOVED lines=10> */
.L_x_1094:
[----:B------:R-:W-:-:S05]  /*6b50*/  HADD2.F32 R0, -RZ, R23.H0_H0 ;  /* 0x20000017ff007230 */ /* 0x000fca0000004100 */
[----:B------:R-:W-:-:S04]  /*6b60*/  F2FP.F16.F32.PACK_AB R0, RZ, R0 ;  /* 0x00000000ff00723e */ /* 0x000fc800000000ff */
[----:B------:R-:W-:-:S05]  /*6b70*/  PRMT R0, R0, 0x5410, RZ ;  /* 0x0000541000007816 */ /* 0x000fca00000000ff */
[----:B------:R0:W-:Y:S01]  /*6b80*/  STG.E desc[UR36][R2.64], R0 ;  /* 0x0000000002007986 */ /* 0x0001e2000c101924 */
[----:B------:R-:W-:Y:S05]  /*6b90*/  BRA `(.L_x_1088) ;  /* 0x0000000800d47947 */ /* 0x000fea0003800000 */
.L_x_1093:
[----:B------:R-:W-:-:S05]  /*6ba0*/  HADD2.F32 R4, -RZ, R23.H0_H0 ;  /* 0x20000017ff047230 */ /* 0x000fca0000004100 */
[----:B------:R-:W-:-:S06]  /*6bb0*/  FMUL.FTZ R4, R4, 1 ;  /* 0x3f80000004047820 */ /* 0x000fcc0000410000 */
[----:B------:R-:W0:Y:S02]  /*6bc0*/  F2F.F64.F32 R4, R4 ;  /* 0x0000000400047310 */ /* 0x000e240000201800 */
[----:B0-----:R0:W-:Y:S01]  /*6bd0*/  STG.E.64 desc[UR36][R2.64], R4 ;  /* 0x0000000402007986 */ /* 0x0011e2000c101b24 */
[----:B------:R-:W-:Y:S05]  /*6be0*/  BRA `(.L_x_1088) ;  /* 0x0000000800c07947 */ /* 0x000fea0003800000 */
.L_x_1083:
        /* <DEDUP_REMOVED lines=13> */
.L_x_1097:
[----:B------:R-:W-:Y:S01]  /*6cc0*/  HADD2.F32 R23, -RZ, R23.H0_H0 ;  /* 0x20000017ff177230 */ /* 0x000fe20000004100 */
[----:B------:R-:W-:-:S04]  /*6cd0*/  CS2R R6, SRZ ;  /* 0x0000000000067805 */ /* 0x000fc8000001ff00 */
[----:B------:R-:W-:-:S06]  /*6ce0*/  FMUL.FTZ R4, R23, 1 ;  /* 0x3f80000017047820 */ /* 0x000fcc0000410000 */
[----:B------:R-:W0:Y:S02]  /*6cf0*/  F2F.F64.F32 R4, R4 ;  /* 0x0000000400047310 */ /* 0x000e240000201800 */
[----:B0-----:R0:W-:Y:S01]  /*6d00*/  STG.E.128 desc[UR36][R2.64], R4 ;  /* 0x0000000402007986 */ /* 0x0011e2000c101d24 */
[----:B------:R-:W-:Y:S05]  /*6d10*/  BRA `(.L_x_1088) ;  /* 0x0000000800747947 */ /* 0x000fea0003800000 */
.L_x_1096:
        /* <DEDUP_REMOVED lines=21> */
.L_x_1101:
[----:B------:R-:W-:Y:S05]  /*6e70*/  BSYNC B0 ;  /* 0x0000000000007941 */ /* 0x000fea0003800000 */
.L_x_1100:
[----:B------:R-:W-:-:S05]  /*6e80*/  LOP3.LUT R5, R0, R5, RZ, 0xfc, !PT ;  /* 0x0000000500057212 */ /* 0x000fca00078efcff */
[----:B------:R0:W-:Y:S01]  /*6e90*/  STG.E.U8 desc[UR36][R2.64], R5 ;  /* 0x0000000502007986 */ /* 0x0001e2000c101124 */
[----:B------:R-:W-:Y:S05]  /*6ea0*/  BRA `(.L_x_1088) ;  /* 0x0000000800107947 */ /* 0x000fea0003800000 */
.L_x_1099:
        /* <DEDUP_REMOVED lines=13> */
.L_x_1103:
[----:B------:R-:W-:Y:S01]  /*6f80*/  IMAD.MOV.U32 R0, RZ, RZ, 0x7f ;  /* 0x0000007fff007424 */ /* 0x000fe200078e00ff */
[----:B------:R-:W-:-:S04]  /*6f90*/  ISETP.GT.U32.AND P0, PT, R4, 0x7f800000, PT ;  /* 0x7f8000000400780c */ /* 0x000fc80003f04070 */
[----:B------:R-:W-:-:S09]  /*6fa0*/  SEL R0, R0, 0x7c, P0 ;  /* 0x0000007c00007807 */ /* 0x000fd20000000000 */
.L_x_1104:
[----:B------:R-:W-:Y:S05]  /*6fb0*/  BSYNC B0 ;  /* 0x0000000000007941 */ /* 0x000fea0003800000 */
.L_x_1102:
[----:B------:R-:W-:-:S04]  /*6fc0*/  LOP3.LUT R4, R23, 0x80000000, RZ, 0xc0, !PT ;  /* 0x8000000017047812 */ /* 0x000fc800078ec0ff */
[----:B------:R-:W-:-:S04]  /*6fd0*/  SHF.R.U32.HI R5, RZ, 0x18, R4 ;  /* 0x00000018ff057819 */ /* 0x000fc80000011604 */
[----:B------:R-:W-:-:S05]  /*6fe0*/  LOP3.LUT R5, R0, R5, RZ, 0xfc, !PT ;  /* 0x0000000500057212 */ /* 0x000fca00078efcff */
[----:B------:R0:W-:Y:S01]  /*6ff0*/  STG.E.U8 desc[UR36][R2.64], R5 ;  /* 0x0000000502007986 */ /* 0x0001e2000c101124 */
[----:B------:R-:W-:Y:S05]  /*7000*/  BRA `(.L_x_1088) ;  /* 0x0000000400b87947 */ /* 0x000fea0003800000 */
.L_x_1098:
[----:B------:R-:W-:-:S05]  /*7010*/  HADD2.F32 R0, -RZ, R23.H0_H0 ;  /* 0x20000017ff007230 */ /* 0x000fca0000004100 */
[----:B------:R-:W-:-:S05]  /*7020*/  F2FP.BF16.F32.PACK_AB R0, RZ, R0 ;  /* 0x00000000ff00723e */ /* 0x000fca00000010ff */
[----:B------:R0:W-:Y:S01]  /*7030*/  STG.E.U16 desc[UR36][R2.64], R0 ;  /* 0x0000000002007986 */ /* 0x0001e2000c101524 */
[----:B------:R-:W-:Y:S05]  /*7040*/  BRA `(.L_x_1088) ;  /* 0x0000000400a87947 */ /* 0x000fea0003800000 */
.L_x_1095:
        /* <DEDUP_REMOVED lines=12> */
.L_x_1107:
        /* <DEDUP_REMOVED lines=17> */
.L_x_1110:
[----:B------:R-:W-:-:S04]  /*7220*/  LOP3.LUT R0, R23, 0x80000000, RZ, 0xc0, !PT ;  /* 0x8000000017007812 */ /* 0x000fc800078ec0ff */
[----:B------:R-:W-:-:S04]  /*7230*/  SHF.R.U32.HI R5, RZ, 0x18, R0 ;  /* 0x00000018ff057819 */ /* 0x000fc80000011600 */
[----:B------:R-:W-:-:S04]  /*7240*/  LOP3.LUT R4, R4, R5, RZ, 0xfc, !PT ;  /* 0x0000000504047212 */ /* 0x000fc800078efcff */
[----:B------:R-:W-:-:S07]  /*7250*/  PRMT R0, R4, 0x7610, R0 ;  /* 0x0000761004007816 */ /* 0x000fce0000000000 */
.L_x_1109:
[----:B------:R-:W-:Y:S05]  /*7260*/  BSYNC B0 ;  /* 0x0000000000007941 */ /* 0x000fea0003800000 */
.L_x_1108:
[----:B------:R0:W-:Y:S01]  /*7270*/  STG.E.U8 desc[UR36][R2.64], R0 ;  /* 0x0000000002007986 */ /* 0x0001e2000c101124 */
[----:B------:R-:W-:Y:S05]  /*7280*/  BRA `(.L_x_1088) ;  /* 0x0000000400187947 */ /* 0x000fea0003800000 */
.L_x_1106:
        /* <DEDUP_REMOVED lines=17> */
.L_x_1113:
[----:B------:R-:W-:-:S04]  /*73a0*/  LOP3.LUT R0, R23, 0x80000000, RZ, 0xc0, !PT ;  /* 0x8000000017007812 */ /* 0x000fc800078ec0ff */
[----:B------:R-:W-:-:S04]  /*73b0*/  SHF.R.U32.HI R5, RZ, 0x18, R0 ;  /* 0x00000018ff057819 */ /* 0x000fc80000011600 */
[----:B------:R-:W-:-:S04]  /*73c0*/  LOP3.LUT R4, R4, R5, RZ, 0xfc, !PT ;  /* 0x0000000504047212 */ /* 0x000fc800078efcff */
[----:B------:R-:W-:-:S07]  /*73d0*/  PRMT R0, R4, 0x7610, R0 ;  /* 0x0000761004007816 */ /* 0x000fce0000000000 */
.L_x_1112:
[----:B------:R-:W-:Y:S05]  /*73e0*/  BSYNC B0 ;  /* 0x0000000000007941 */ /* 0x000fea0003800000 */
.L_x_1111:
[----:B------:R0:W-:Y:S01]  /*73f0*/  STG.E.U8 desc[UR36][R2.64], R0 ;  /* 0x0000000002007986 */ /* 0x0001e2000c101124 */
[----:B------:R-:W-:Y:S05]  /*7400*/  BRA `(.L_x_1088) ;  /* 0x0000000000b87947 */ /* 0x000fea0003800000 */
.L_x_1105:
[----:B------:R-:W-:-:S13]  /*7410*/  ISETP.NE.AND P0, PT, R0, 0x1c, PT ;  /* 0x0000001c0000780c */ /* 0x000fda0003f05270 */
[----:B------:R-:W-:Y:S05]  /*7420*/  @!P0 BRA `(.L_x_1114) ;  /* 0x0000000000a48947 */ /* 0x000fea0003800000 */
[----:B------:R-:W-:-:S13]  /*7430*/  ISETP.NE.AND P0, PT, R0, 0x1d, PT ;  /* 0x0000001d0000780c */ /* 0x000fda0003f05270 */
[----:B------:R-:W-:Y:S05]  /*7440*/  @!P0 BRA `(.L_x_1115) ;  /* 0x00000000008c8947 */ /* 0x000fea0003800000 */
[----:B------:R-:W-:-:S13]  /*7450*/  ISETP.NE.AND P0, PT, R0, 0x2c, PT ;  /* 0x0000002c0000780c */ /* 0x000fda0003f05270 */
[----:B------:R-:W-:Y:S05]  /*7460*/  @P0 BRA `(.L_x_1087) ;  /* 0x0000000000400947 */ /* 0x000fea0003800000 */
[----:B------:R-:W-:Y:S02]  /*7470*/  HADD2.F32 R23, -RZ, R23.H0_H0 ;  /* 0x20000017ff177230 */ /* 0x000fe40000004100 */
        /* <DEDUP_REMOVED lines=15> */
.L_x_1087:
        /* <DEDUP_REMOVED lines=16> */
.L_x_1116:
[----:B------:R-:W-:Y:S05]  /*7670*/  BRA `(.L_x_1088) ;  /* 0x00000000001c7947 */ /* 0x000fea0003800000 */
.L_x_1115:
[----:B------:R-:W-:-:S06]  /*7680*/  HADD2.F32 R4, -RZ, R23.H0_H0 ;  /* 0x20000017ff047230 */ /* 0x000fcc0000004100 */
[----:B------:R-:W0:Y:S02]  /*7690*/  F2I.U64.TRUNC R4, R4 ;  /* 0x0000000400047311 */ /* 0x000e24000020d800 */
[----:B0-----:R0:W-:Y:S01]  /*76a0*/  STG.E.64 desc[UR36][R2.64], R4 ;  /* 0x0000000402007986 */ /* 0x0011e2000c101b24 */
[----:B------:R-:W-:Y:S05]  /*76b0*/  BRA `(.L_x_1088) ;  /* 0x00000000000c7947 */ /* 0x000fea0003800000 */
.L_x_1114:
[----:B------:R-:W-:-:S06]  /*76c0*/  HADD2.F32 R23, -RZ, R23.H0_H0 ;  /* 0x20000017ff177230 */ /* 0x000fcc0000004100 */
[----:B------:R-:W0:Y:S02]  /*76d0*/  F2I.FTZ.U32.TRUNC.NTZ R23, R23 ;  /* 0x0000001700177305 */ /* 0x000e24000021f000 */
[----:B0-----:R0:W-:Y:S02]  /*76e0*/  STG.E desc[UR36][R2.64], R23 ;  /* 0x0000001702007986 */ /* 0x0011e4000c101924 */
.L_x_1088:
[----:B------:R-:W-:-:S07]  /*76f0*/  VIADD R17, R17, 0x80 ;  /* 0x0000008011117836 */ /* 0x000fce0000000000 */
.L_x_1048:
[----:B------:R-:W-:Y:S05]  /*7700*/  BSYNC B6 ;  /* 0x0000000000067941 */ /* 0x000fea0003800000 */
.L_x_1047:
[----:B------:R-:W-:-:S13]  /*7710*/  ISETP.GE.AND P0, PT, R17, R16, PT ;  /* 0x000000101100720c */ /* 0x000fda0003f06270 */
[----:B------:R-:W-:Y:S05]  /*7720*/  @P0 EXIT ;  /* 0x000000000000094d */ /* 0x000fea0003800000 */
[----:B01234-:R-:W0:Y:S01]  /*7730*/  LDC.64 R2, c[0x0][0x218] ;  /* 0x00008600ff027b82 */ /* 0x01fe220000000a00 */
        /* <DEDUP_REMOVED lines=20> */
.L_x_1120:
[----:B------:R-:W-:-:S06]  /*7880*/  HADD2.F32 R5, -RZ, R22.H0_H0 ;  /* 0x20000016ff057230 */ /* 0x000fcc0000004100 */
[----:B------:R-:W0:Y:S02]  /*7890*/  F2I.S64.TRUNC R4, R5 ;  /* 0x0000000500047311 */ /* 0x000e24000020d900 */
[----:B0-----:R-:W-:Y:S01]  /*78a0*/  STG.E.U8 desc[UR36][R2.64], R4 ;  /* 0x0000000402007986 */ /* 0x001fe2000c101124 */
[----:B------:R-:W-:Y:S05]  /*78b0*/  EXIT ;  /* 0x000000000000794d */ /* 0x000fea0003800000 */
.L_x_1119:
        /* <DEDUP_REMOVED lines=10> */
.L_x_1123:
[----:B------:R-:W-:-:S04]  /*7960*/  HADD2.F32 R22, -RZ, R22.H0_H0 ;  /* 0x20000016ff167230 */ /* 0x000fc80000004100 */
[----:B------:R-:W0:Y:S02]  /*7970*/  F2I.FTZ.TRUNC.NTZ R5, R22 ;  /* 0x0000001600057305 */ /* 0x000e24000021f100 */
[----:B0-----:R-:W-:Y:S01]  /*7980*/  STG.E desc[UR36][R2.64], R5 ;  /* 0x0000000502007986 */ /* 0x001fe2000c101924 */
[----:B------:R-:W-:Y:S05]  /*7990*/  EXIT ;  /* 0x000000000000794d */ /* 0x000fea0003800000 */
.L_x_1122:
[----:B------:R-:W-:-:S04]  /*79a0*/  HADD2.F32 R22, -RZ, R22.H0_H0 ;  /* 0x20000016ff167230 */ /* 0x000fc80000004100 */
[----:B------:R-:W0:Y:S02]  /*79b0*/  F2I.FTZ.TRUNC.NTZ R5, R22 ;  /* 0x0000001600057305 */ /* 0x000e24000021f100 */
[----:B0-----:R-:W-:Y:S01]  /*79c0*/  STG.E.U16 desc[UR36][R2.64], R5 ;  /* 0x0000000502007986 */ /* 0x001fe2000c101524 */
[----:B------:R-:W-:Y:S05]  /*79d0*/  EXIT ;  /* 0x000000000000794d */ /* 0x000fea0003800000 */
.L_x_1118:
        /* <DEDUP_REMOVED lines=9> */
.L_x_1125:
[----:B------:R-:W-:Y:S01]  /*7a70*/  STG.E.U16 desc[UR36][R2.64], R22 ;  /* 0x0000001602007986 */ /* 0x000fe2000c101524 */
[----:B------:R-:W-:Y:S05]  /*7a80*/  EXIT ;  /* 0x000000000000794d */ /* 0x000fea0003800000 */
.L_x_1124:
        /* <DEDUP_REMOVED lines=10> */
.L_x_1127:
[----:B------:R-:W-:-:S05]  /*7b30*/  HADD2.F32 R0, -RZ, R22.H0_H0 ;  /* 0x20000016ff007230 */ /* 0x000fca0000004100 */
[----:B------:R-:W-:-:S04]  /*7b40*/  F2FP.F16.F32.PACK_AB R0, RZ, R0 ;  /* 0x00000000ff00723e */ /* 0x000fc800000000ff */
[----:B------:R-:W-:-:S05]  /*7b50*/  PRMT R0, R0, 0x5410, RZ ;  /* 0x0000541000007816 */ /* 0x000fca00000000ff */
[----:B------:R-:W-:Y:S01]  /*7b60*/  STG.E desc[UR36][R2.64], R0 ;  /* 0x0000000002007986 */ /* 0x000fe2000c101924 */
[----:B------:R-:W-:Y:S05]  /*7b70*/  EXIT ;  /* 0x000000000000794d */ /* 0x000fea0003800000 */
.L_x_1126:
[----:B------:R-:W-:-:S05]  /*7b80*/  HADD2.F32 R4, -RZ, R22.H0_H0 ;  /* 0x20000016ff047230 */ /* 0x000fca0000004100 */
[----:B------:R-:W-:-:S06]  /*7b90*/  FMUL.FTZ R4, R4, 1 ;  /* 0x3f80000004047820 */ /* 0x000fcc0000410000 */
[----:B------:R-:W0:Y:S02]  /*7ba0*/  F2F.F64.F32 R4, R4 ;  /* 0x0000000400047310 */ /* 0x000e240000201800 */
[----:B0-----:R-:W-:Y:S01]  /*7bb0*/  STG.E.64 desc[UR36][R2.64], R4 ;  /* 0x0000000402007986 */ /* 0x001fe2000c101b24 */
[----:B------:R-:W-:Y:S05]  /*7bc0*/  EXIT ;  /* 0x000000000000794d */ /* 0x000fea0003800000 */
.L_x_1117:
        /* <DEDUP_REMOVED lines=13> */
.L_x_1130:
[----:B------:R-:W-:Y:S01]  /*7ca0*/  HADD2.F32 R22, -RZ, R22.H0_H0 ;  /* 0x20000016ff167230 */ /* 0x000fe20000004100 */
[----:B------:R-:W-:-:S04]  /*7cb0*/  CS2R R6, SRZ ;  /* 0x0000000000067805 */ /* 0x000fc8000001ff00 */
[----:B------:R-:W-:-:S06]  /*7cc0*/  FMUL.FTZ R4, R22, 1 ;  /* 0x3f80000016047820 */ /* 0x000fcc0000410000 */
[----:B------:R-:W0:Y:S02]  /*7cd0*/  F2F.F64.F32 R4, R4 ;  /* 0x0000000400047310 */ /* 0x000e240000201800 */
[----:B0-----:R-:W-:Y:S01]  /*7ce0*/  STG.E.128 desc[UR36][R2.64], R4 ;  /* 0x0000000402007986 */ /* 0x001fe2000c101d24 */
[----:B------:R-:W-:Y:S05]  /*7cf0*/  EXIT ;  /* 0x000000000000794d */ /* 0x000fea0003800000 */
.L_x_1129:
        /* <DEDUP_REMOVED lines=21> */
.L_x_1134:
[----:B------:R-:W-:Y:S05]  /*7e50*/  BSYNC B0 ;  /* 0x0000000000007941 */ /* 0x000fea0003800000 */
.L_x_1133:
[----:B------:R-:W-:-:S05]  /*7e60*/  LOP3.LUT R5, R0, R5, RZ, 0xfc, !PT ;  /* 0x0000000500057212 */ /* 0x000fca00078efcff */
[----:B------:R-:W-:Y:S01]  /*7e70*/  STG.E.U8 desc[UR36][R2.64], R5 ;  /* 0x0000000502007986 */ /* 0x000fe2000c101124 */
[----:B------:R-:W-:Y:S05]  /*7e80*/  EXIT ;  /* 0x000000000000794d */ /* 0x000fea0003800000 */
.L_x_1132:
        /* <DEDUP_REMOVED lines=13> */
.L_x_1136:
[----:B------:R-:W-:Y:S01]  /*7f60*/  IMAD.MOV.U32 R0, RZ, RZ, 0x7f ;  /* 0x0000007fff007424 */ /* 0x000fe200078e00ff */
[----:B------:R-:W-:-:S04]  /*7f70*/  ISETP.GT.U32.AND P0, PT, R4, 0x7f800000, PT ;  /* 0x7f8000000400780c */ /* 0x000fc80003f04070 */
[----:B------:R-:W-:-:S09]  /*7f80*/  SEL R0, R0, 0x7c, P0 ;  /* 0x0000007c00007807 */ /* 0x000fd20000000000 */
.L_x_1137:
[----:B------:R-:W-:Y:S05]  /*7f90*/  BSYNC B0 ;  /* 0x0000000000007941 */ /* 0x000fea0003800000 */
.L_x_1135:
[----:B------:R-:W-:-:S04]  /*7fa0*/  LOP3.LUT R4, R5, 0x80000000, RZ, 0xc0, !PT ;  /* 0x8000000005047812 */ /* 0x000fc800078ec0ff */
[----:B------:R-:W-:-:S04]  /*7fb0*/  SHF.R.U32.HI R5, RZ, 0x18, R4 ;  /* 0x00000018ff057819 */ /* 0x000fc80000011604 */
[----:B------:R-:W-:-:S05]  /*7fc0*/  LOP3.LUT R5, R0, R5, RZ, 0xfc, !PT ;  /* 0x0000000500057212 */ /* 0x000fca00078efcff */
[----:B------:R-:W-:Y:S01]  /*7fd0*/  STG.E.U8 desc[UR36][R2.64], R5 ;  /* 0x0000000502007986 */ /* 0x000fe2000c101124 */
[----:B------:R-:W-:Y:S05]  /*7fe0*/  EXIT ;  /* 0x000000000000794d */ /* 0x000fea0003800000 */
.L_x_1131:
[----:B------:R-:W-:-:S05]  /*7ff0*/  HADD2.F32 R0, -RZ, R22.H0_H0 ;  /* 0x20000016ff007230 */ /* 0x000fca0000004100 */
[----:B------:R-:W-:-:S05]  /*8000*/  F2FP.BF16.F32.PACK_AB R0, RZ, R0 ;  /* 0x00000000ff00723e */ /* 0x000fca00000010ff */
[----:B------:R-:W-:Y:S01]  /*8010*/  STG.E.U16 desc[UR36][R2.64], R0 ;  /* 0x0000000002007986 */ /* 0x000fe2000c101524 */
[----:B------:R-:W-:Y:S05]  /*8020*/  EXIT ;  /* 0x000000000000794d */ /* 0x000fea0003800000 */
.L_x_1128:
        /* <DEDUP_REMOVED lines=12> */
.L_x_1140:
        /* <DEDUP_REMOVED lines=17> */
.L_x_1143:
[----:B------:R-:W-:-:S04]  /*8200*/  LOP3.LUT R0, R7, 0x80000000, RZ, 0xc0, !PT ;  /* 0x8000000007007812 */ /* 0x000fc800078ec0ff */
[----:B------:R-:W-:-:S04]  /*8210*/  SHF.R.U32.HI R5, RZ, 0x18, R0 ;  /* 0x00000018ff057819 */ /* 0x000fc80000011600 */
[----:B------:R-:W-:-:S04]  /*8220*/  LOP3.LUT R4, R4, R5, RZ, 0xfc, !PT ;  /* 0x0000000504047212 */ /* 0x000fc800078efcff */
[----:B------:R-:W-:-:S07]  /*8230*/  PRMT R0, R4, 0x7610, R0 ;  /* 0x0000761004007816 */ /* 0x000fce0000000000 */
.L_x_1142:
[----:B------:R-:W-:Y:S05]  /*8240*/  BSYNC B0 ;  /* 0x0000000000007941 */ /* 0x000fea0003800000 */
.L_x_1141:
[----:B------:R-:W-:Y:S01]  /*8250*/  STG.E.U8 desc[UR36][R2.64], R0 ;  /* 0x0000000002007986 */ /* 0x000fe2000c101124 */
[----:B------:R-:W-:Y:S05]  /*8260*/  EXIT ;  /* 0x000000000000794d */ /* 0x000fea0003800000 */
.L_x_1139:
        /* <DEDUP_REMOVED lines=17> */
.L_x_1146:
[----:B------:R-:W-:-:S04]  /*8380*/  LOP3.LUT R0, R7, 0x80000000, RZ, 0xc0, !PT ;  /* 0x8000000007007812 */ /* 0x000fc800078ec0ff */
[----:B------:R-:W-:-:S04]  /*8390*/  SHF.R.U32.HI R5, RZ, 0x18, R0 ;  /* 0x00000018ff057819 */ /* 0x000fc80000011600 */
[----:B------:R-:W-:-:S04]  /*83a0*/  LOP3.LUT R4, R4, R5, RZ, 0xfc, !PT ;  /* 0x0000000504047212 */ /* 0x000fc800078efcff */
[----:B------:R-:W-:-:S07]  /*83b0*/  PRMT R0, R4, 0x7610, R0 ;  /* 0x0000761004007816 */ /* 0x000fce0000000000 */
.L_x_1145:
[----:B------:R-:W-:Y:S05]  /*83c0*/  BSYNC B0 ;  /* 0x0000000000007941 */ /* 0x000fea0003800000 */
.L_x_1144:
[----:B------:R-:W-:Y:S01]  /*83d0*/  STG.E.U8 desc[UR36][R2.64], R0 ;  /* 0x0000000002007986 */ /* 0x000fe2000c101124 */
[----:B------:R-:W-:Y:S05]  /*83e0*/  EXIT ;  /* 0x000000000000794d */ /* 0x000fea0003800000 */
.L_x_1138:
        /* <DEDUP_REMOVED lines=22> */
.L_x_1121:
        /* <DEDUP_REMOVED lines=16> */
.L_x_1149:
[----:B------:R-:W-:Y:S05]  /*8650*/  EXIT ;  /* 0x000000000000794d */ /* 0x000fea0003800000 */
.L_x_1148:
[----:B------:R-:W-:-:S06]  /*8660*/  HADD2.F32 R4, -RZ, R22.H0_H0 ;  /* 0x20000016ff047230 */ /* 0x000fcc0000004100 */
[----:B------:R-:W0:Y:S02]  /*8670*/  F2I.U64.TRUNC R4, R4 ;  /* 0x0000000400047311 */ /* 0x000e24000020d800 */
[----:B0-----:R-:W-:Y:S01]  /*8680*/  STG.E.64 desc[UR36][R2.64], R4 ;  /* 0x0000000402007986 */ /* 0x001fe2000c101b24 */
[----:B------:R-:W-:Y:S05]  /*8690*/  EXIT ;  /* 0x000000000000794d */ /* 0x000fea0003800000 */
.L_x_1147:
[----:B------:R-:W-:-:S04]  /*86a0*/  HADD2.F32 R22, -RZ, R22.H0_H0 ;  /* 0x20000016ff167230 */ /* 0x000fc80000004100 */
[----:B------:R-:W0:Y:S02]  /*86b0*/  F2I.FTZ.U32.TRUNC.NTZ R5, R22 ;  /* 0x0000001600057305 */ /* 0x000e24000021f000 */
[----:B0-----:R-:W-:Y:S01]  /*86c0*/  STG.E desc[UR36][R2.64], R5 ;  /* 0x0000000502007986 */ /* 0x001fe2000c101924 */
[----:B------:R-:W-:Y:S05]  /*86d0*/  EXIT ;  /* 0x000000000000794d */ /* 0x000fea0003800000 */
.L_x_1150:
        /* <DEDUP_REMOVED lines=10> */
.L_x_19562:


//--------------------- .text._ZN2at6native18elementwise_kernelILi128ELi4EZNS0_22gpu_kernel_impl_nocastIZZZNS0_17trunc_kernel_cudaERNS_18TensorIteratorBaseEENKUlvE_clEvENKUlvE1_clEvEUlN3c104HalfEE_EEvS4_RKT_EUliE_EEviT1_ --------------------------
	.section	.text._ZN2at6native18elementwise_kernelILi128ELi4EZNS0_22gpu_kernel_impl_nocastIZZZNS0_17trunc_kernel_cudaERNS_18TensorIteratorBaseEENKUlvE_clEvENKUlvE1_clEvEUlN3c104HalfEE_EEvS4_RKT_EUliE_EEviT1_,"ax",@progbits
	.align	128
        .global         _ZN2at6native18elementwise_kernelILi128ELi4EZNS0_22gpu_kernel_impl_nocastIZZZNS0_17trunc_kernel_cudaERNS_18TensorIteratorBaseEENKUlvE_clEvENKUlvE1_clEvEUlN3c104HalfEE_EEvS4_RKT_EUliE_EEviT1_
        .type           _ZN2at6native18elementwise_kernelILi128ELi4EZNS0_22gpu_kernel_impl_nocastIZZZNS0_17trunc_kernel_cudaERNS_18TensorIteratorBaseEENKUlvE_clEvENKUlvE1_clEvEUlN3c104HalfEE_EEvS4_RKT_EUliE_EEviT1_,@function
        .size           _ZN2at6native18elementwise_kernelILi128ELi4EZNS0_22gpu_kernel_impl_nocastIZZZNS0_17trunc_kernel_cudaERNS_18TensorIteratorBaseEENKUlvE_clEvENKUlvE1_clEvEUlN3c104HalfEE_EEvS4_RKT_EUliE_EEviT1_,(.L_x_19563 - _ZN2at6native18elementwise_kernelILi128ELi4EZNS0_22gpu_kernel_impl_nocastIZZZNS0_17trunc_kernel_cudaERNS_18TensorIteratorBaseEENKUlvE_clEvENKUlvE1_clEvEUlN3c104HalfEE_EEvS4_RKT_EUliE_EEviT1_)
        .other          _ZN2at6native18elementwise_kernelILi128ELi4EZNS0_22gpu_kernel_impl_nocastIZZZNS0_17trunc_kernel_cudaERNS_18TensorIteratorBaseEENKUlvE_clEvENKUlvE1_clEvEUlN3c104HalfEE_EEvS4_RKT_EUliE_EEviT1_,@"STO_CUDA_ENTRY STV_DEFAULT"
_ZN2at6native18elementwise_kernelILi128ELi4EZNS0_22gpu_kernel_impl_nocastIZZZNS0_17trunc_kernel_cudaERNS_18TensorIteratorBaseEENKUlvE_clEvENKUlvE1_clEvEUlN3c104HalfEE_EEvS4_RKT_EUliE_EEviT1_:
.text._ZN2at6native18elementwise_kernelILi128ELi4EZNS0_22gpu_kernel_impl_nocastIZZZNS0_17trunc_kernel_cudaERNS_18TensorIteratorBaseEENKUlvE_clEvENKUlvE1_clEvEUlN3c104HalfEE_EEvS4_RKT_EUliE_EEviT1_:
        /* <DEDUP_REMOVED lines=291> */
[----:B------:R-:W-:Y:S01]  /*1230*/  IMAD.MOV.U32 R4, RZ, RZ, RZ ;  /* 0x000000ffff047224 */ /* 0x000fe200078e00ff */
[----:B------:R-:W-:Y:S01]  /*1240*/  ULDC.64 UR8, c[0x0][0x330] ;  /* 0x0000cc0000087ab9 */ /* 0x000fe20000000a00 */
[----:B------:R-:W-:Y:S02]  /*1250*/  ULDC UR7, c[0x0][0x338] ;  /* 0x0000ce0000077ab9 */ /* 0x000fe40000000800 */
[----:B------:R-:W-:-:S05]  /*1260*/  IMAD.HI.U32 R8, R5, UR9, R4 ;  /* 0x0000000905087c27 */ /* 0x000fca000f8e0004 */
[----:B------:R-:W-:-:S03]  /*1270*/  SHF.R.U32.HI R9, RZ, UR7, R8 ;  /* 0x00000007ff097c19 */ /* 0x000fc60008011608 */
        /* <DEDUP_REMOVED lines=15> */
.L_x_1153:
[----:B------:R-:W-:Y:S02]  /*1370*/  ULDC.64 UR8, c[0x0][0x418] ;  /* 0x0001060000087ab9 */ /* 0x000fe40000000a00 */
[----:B------:R-:W-:-:S04]  /*1380*/  IADD3 R4, P0, R2, UR8, RZ ;  /* 0x0000000802047c10 */ /* 0x000fc8000ff1e0ff */
[----:B------:R-:W-:Y:S01]  /*1390*/  IADD3.X R5, RZ, UR9, RZ, P0, !PT ;  /* 0x00000009ff057c10 */ /* 0x000fe200087fe4ff */
[----:B------:R-:W-:-:S04]  /*13a0*/  ULDC.64 UR8, c[0x0][0x410] ;  /* 0x0001040000087ab9 */ /* 0x000fc80000000a00 */
[----:B------:R-:W2:Y:S01]  /*13b0*/  LDG.E.U16 R4, desc[UR4][R4.64] ;  /* 0x0000000404047981 */ /* 0x000ea2000c1e1500 */
[----:B------:R-:W-:Y:S02]  /*13c0*/  IADD3 R2, P0, R3, UR8, RZ ;  /* 0x0000000803027c10 */ /* 0x000fe4000ff1e0ff */
[----:B------:R-:W-:Y:S02]  /*13d0*/  IADD3 R0, R0, 0x80, RZ ;  /* 0x0000008000007810 */ /* 0x000fe40007ffe0ff */
[----:B------:R-:W-:Y:S01]  /*13e0*/  IADD3.X R3, RZ, UR9, RZ, P0, !PT ;  /* 0x00000009ff037c10 */ /* 0x000fe200087fe4ff */
[----:B--2---:R-:W-:-:S06]  /*13f0*/  HADD2.F32 R6, -RZ, R4.H0_H0 ;  /* 0x20000004ff067230 */ /* 0x004fcc0000004100 */
[----:B------:R-:W0:Y:S02]  /*1400*/  FRND.TRUNC R6, R6 ;  /* 0x0000000600067307 */ /* 0x000e24000020d000 */
[----:B0-----:R-:W-:-:S05]  /*1410*/  F2FP.F16.F32.PACK_AB R5, RZ, R6 ;  /* 0x00000006ff05723e */ /* 0x001fca00000000ff */
[----:B------:R0:W-:Y:S02]  /*1420*/  STG.E.U16 desc[UR4][R2.64], R5 ;  /* 0x0000000502007986 */ /* 0x0001e4000c101504 */
.L_x_1152:
[----:B------:R-:W-:Y:S05]  /*1430*/  BSYNC B0 ;  /* 0x0000000000007941 */ /* 0x000fea0003800000 */
.L_x_1151:
[----:B------:R-:W-:Y:S01]  /*1440*/  ISETP.GE.AND P0, PT, R0, UR6, PT ;  /* 0x0000000600007c0c */ /* 0x000fe2000bf06270 */
[----:B------:R-:W-:-:S12]  /*1450*/  BSSY B0, `(.L_x_1154) ;  /* 0x0000278000007945 */ /* 0x000fd80003800000 */
[----:B------:R-:W-:Y:S05]  /*1460*/  @P0 BRA `(.L_x_1155) ;  /* 0x0000002400d80947 */ /* 0x000fea0003800000 */
[----:B------:R-:W1:Y:S01]  /*1470*/  LDC R8, c[0x0][0x218] ;  /* 0x00008600ff087b82 */ /* 0x000e620000000800 */
[----:B0-----:R-:W-:Y:S02]  /*1480*/  CS2R R2, SRZ ;  /* 0x0000000000027805 */ /* 0x001fe4000001ff00 */
[----:B-1----:R-:W-:-:S13]  /*1490*/  ISETP.NE.AND P0, PT, R8, RZ, PT ;  /* 0x000000ff0800720c */ /* 0x002fda0003f05270 */
[----:B------:R-:W-:Y:S05]  /*14a0*/  @!P0 BRA `(.L_x_1156) ;  /* 0x0000001000a88947 */ /* 0x000fea0003800000 */
[----:B------:R-:W-:Y:S01]  /*14b0*/  MOV R2, RZ ;  /* 0x000000ff00027202 */ /* 0x000fe20000000f00 */
[----:B------:R-:W-:Y:S01]  /*14c0*/  ULDC.64 UR8, c[0x0][0x220] ;  /* 0x0000880000087ab9 */ /* 0x000fe20000000a00 */
[----:B------:R-:W-:Y:S01]  /*14d0*/  MOV R3, R0 ;  /* 0x0000000000037202 */ /* 0x000fe20000000f00 */
[----:B------:R-:W-:Y:S01]  /*14e0*/  ULDC UR7, c[0x0][0x21c] ;  /* 0x0000870000077ab9 */ /* 0x000fe20000000800 */
[----:B------:R-:W-:Y:S01]  /*14f0*/  ISETP.NE.AND P0, PT, R8, 0x1, PT ;  /* 0x000000010800780c */ /* 0x000fe20003f05270 */
        /* <DEDUP_REMOVED lines=293> */
.L_x_1156:
        /* <DEDUP_REMOVED lines=8> */
[----:B------:R-:W-:Y:S01]  /*27d0*/  ISETP.GE.AND P0, PT, R0, UR6, PT ;  /* 0x0000000600007c0c */ /* 0x000fe2000bf06270 */
[----:B--2---:R-:W-:-:S06]  /*27e0*/  HADD2.F32 R6, -RZ, R4.H0_H0 ;  /* 0x20000004ff067230 */ /* 0x004fcc0000004100 */
[----:B------:R-:W0:Y:S02]  /*27f0*/  FRND.TRUNC R6, R6 ;  /* 0x0000000600067307 */ /* 0x000e24000020d000 */
[----:B0-----:R-:W-:-:S05]  /*2800*/  F2FP.F16.F32.PACK_AB R5, RZ, R6 ;  /* 0x00000006ff05723e */ /* 0x001fca00000000ff */
        /* <DEDUP_REMOVED lines=304> */
.L_x_1157:
        /* <DEDUP_REMOVED lines=12> */
.L_x_1155:
[----:B------:R-:W-:Y:S05]  /*3bd0*/  BSYNC B0 ;  /* 0x0000000000007941 */ /* 0x000fea0003800000 */
.L_x_1154:
[----:B------:R-:W-:-:S13]  /*3be0*/  ISETP.GE.AND P0, PT, R0, UR6, PT ;  /* 0x0000000600007c0c */ /* 0x000fda000bf06270 */
[----:B------:R-:W-:Y:S05]  /*3bf0*/  @P0 EXIT ;  /* 0x000000000000094d */ /* 0x000fea0003800000 */
[----:B------:R-:W3:Y:S01]  /*3c00*/  LDC R8, c[0x0][0x218] ;  /* 0x00008600ff087b82 */ /* 0x000ee20000000800 */
[----:B012---:R-:W-:Y:S02]  /*3c10*/  CS2R R2, SRZ ;  /* 0x0000000000027805 */ /* 0x007fe4000001ff00 */
[----:B---3--:R-:W-:-:S13]  /*3c20*/  ISETP.NE.AND P0, PT, R8, RZ, PT ;  /* 0x000000ff0800720c */ /* 0x008fda0003f05270 */
[----:B------:R-:W-:Y:S05]  /*3c30*/  @!P0 BRA `(.L_x_1158) ;  /* 0x0000001000a88947 */ /* 0x000fea0003800000 */
[----:B------:R-:W-:Y:S01]  /*3c40*/  HFMA2.MMA R2, -RZ, RZ, 0, 0 ;  /* 0x00000000ff027435 */ /* 0x000fe200000001ff */
[----:B------:R-:W-:Y:S01]  /*3c50*/  IMAD.MOV.U32 R3, RZ, RZ, R0 ;  /* 0x000000ffff037224 */ /* 0x000fe200078e0000 */
[----:B------:R-:W-:Y:S01]  /*3c60*/  ULDC.64 UR6, c[0x0][0x220] ;  /* 0x0000880000067ab9 */ /* 0x000fe20000000a00 */
[----:B------:R-:W-:-:S07]  /*3c70*/  ISETP.NE.AND P0, PT, R8, 0x1, PT ;  /* 0x000000010800780c */ /* 0x000fce0003f05270 */
        /* <DEDUP_REMOVED lines=280> */
[----:B------:R-:W-:Y:S01]  /*4e00*/  @P0 MOV R6, RZ ;  /* 0x000000ff00060202 */ /* 0x000fe20000000f00 */
[----:B------:R-:W-:Y:S01]  /*4e10*/  ULDC.64 UR6, c[0x0][0x400] ;  /* 0x0001000000067ab9 */ /* 0x000fe20000000a00 */
[----:B------:R-:W-:-:S05]  /*4e20*/  IADD3 R4, -R7, RZ, RZ ;  /* 0x000000ff07047210 */ /* 0x000fca0007ffe1ff */
[----:B------:R-:W1:Y:S01]  /*4e30*/  @P0 LDC R11, c[0x0][0x33c] ;  /* 0x0000cf00ff0b0b82 */ /* 0x000e620000000800 */
[----:B------:R-:W-:-:S04]  /*4e40*/  IMAD R4, R4, UR8, R5 ;  /* 0x0000000804047c24 */ /* 0x000fc8000f8e0205 */
[C---:B------:R-:W-:Y:S02]  /*4e50*/  IMAD R3, R4.reuse, UR6, R3 ;  /* 0x0000000604037c24 */ /* 0x040fe4000f8e0203 */
[----:B------:R-:W-:Y:S01]  /*4e60*/  IMAD R2, R4, UR7, R2 ;  /* 0x0000000704027c24 */ /* 0x000fe2000f8e0202 */
[----:B------:R-:W2:Y:S01]  /*4e70*/  @P0 LDC.64 R12, c[0x0][0x408] ;  /* 0x00010200ff0c0b82 */ /* 0x000ea20000000a00 */
[----:B0-----:R-:W-:-:S05]  /*4e80*/  @P0 IMAD.HI.U32 R0, R7, R8, R6 ;  /* 0x0000000807000227 */ /* 0x001fca00078e0006 */
[----:B------:R-:W-:-:S04]  /*4e90*/  @P0 SHF.R.U32.HI R0, RZ, R9, R0 ;  /* 0x00000009ff000219 */ /* 0x000fc80000011600 */
[----:B------:R-:W-:-:S05]  /*4ea0*/  @P0 IADD3 R6, -R0, RZ, RZ ;  /* 0x000000ff00060210 */ /* 0x000fca0007ffe1ff */
[----:B-1----:R-:W-:-:S04]  /*4eb0*/  @P0 IMAD R6, R11, R6, R7 ;  /* 0x000000060b060224 */ /* 0x002fc800078e0207 */
[C---:B--2---:R-:W-:Y:S02]  /*4ec0*/  @P0 IMAD R3, R6.reuse, R12, R3 ;  /* 0x0000000c06030224 */ /* 0x044fe400078e0203 */
[----:B------:R-:W-:-:S07]  /*4ed0*/  @P0 IMAD R2, R6, R13, R2 ;  /* 0x0000000d06020224 */ /* 0x000fce00078e0202 */
.L_x_1158:
[----:B------:R-:W-:Y:S02]  /*4ee0*/  ULDC.64 UR6, c[0x0][0x418] ;  /* 0x0001060000067ab9 */ /* 0x000fe40000000a00 */
[----:B------:R-:W-:-:S04]  /*4ef0*/  IADD3 R4, P0, R2, UR6, RZ ;  /* 0x0000000602047c10 */ /* 0x000fc8000ff1e0ff */
[----:B------:R-:W-:Y:S01]  /*4f00*/  IADD3.X R5, RZ, UR7, RZ, P0, !PT ;  /* 0x00000007ff057c10 */ /* 0x000fe200087fe4ff */
[----:B------:R-:W-:-:S04]  /*4f10*/  ULDC.64 UR6, c[0x0][0x410] ;  /* 0x0001040000067ab9 */ /* 0x000fc80000000a00 */
[----:B------:R-:W2:Y:S01]  /*4f20*/  LDG.E.U16 R4, desc[UR4][R4.64] ;  /* 0x0000000404047981 */ /* 0x000ea2000c1e1500 */
[----:B------:R-:W-:-:S04]  /*4f30*/  IADD3 R2, P0, R3, UR6, RZ ;  /* 0x0000000603027c10 */ /* 0x000fc8000ff1e0ff */
[----:B------:R-:W-:Y:S01]  /*4f40*/  IADD3.X R3, RZ, UR7, RZ, P0, !PT ;  /* 0x00000007ff037c10 */ /* 0x000fe200087fe4ff */
[----:B--2---:R-:W-:-:S06]  /*4f50*/  HADD2.F32 R0, -RZ, R4.H0_H0 ;  /* 0x20000004ff007230 */ /* 0x004fcc0000004100 */
[----:B------:R-:W0:Y:S02]  /*4f60*/  FRND.TRUNC R0, R0 ;  /* 0x0000000000007307 */ /* 0x000e24000020d000 */
[----:B0-----:R-:W-:-:S05]  /*4f70*/  F2FP.F16.F32.PACK_AB R5, RZ, R0 ;  /* 0x00000000ff05723e */ /* 0x001fca00000000ff */
[----:B------:R-:W-:Y:S01]  /*4f80*/  STG.E.U16 desc[UR4][R2.64], R5 ;  /* 0x0000000502007986 */ /* 0x000fe2000c101504 */
[----:B------:R-:W-:Y:S05]  /*4f90*/  EXIT ;  /* 0x000000000000794d */ /* 0x000fea0003800000 */
.L_x_1159:
        /* <DEDUP_REMOVED lines=14> */
.L_x_19563:


//--------------------- .text._ZN2at6native27unrolled_elementwise_kernelIZZZNS0_17trunc_kernel_cudaERNS_18TensorIteratorBaseEENKUlvE_clEvENKUlvE1_clEvEUlN3c104HalfEE_St5arrayIPcLm2EELi4E23TrivialOffsetCalculatorILi1EjESD_NS0_6memory15LoadWithoutCastENSE_16StoreWithoutCastEEEviT_T0_T2_T3_T4_T5_ --------------------------
	.section	.text._ZN2at6native27unrolled_elementwise_kernelIZZZNS0_17trunc_kernel_cudaERNS_18TensorIteratorBaseEENKUlvE_clEvENKUlvE1_clEvEUlN3c104HalfEE_St5arrayIPcLm2EELi4E23TrivialOffsetCalculatorILi1EjESD_NS0_6memory15LoadWithoutCastENSE_16StoreWithoutCastEEEviT_T0_T2_T3_T4_T5_,"ax",@progbits
	.align	128
        .global         _ZN2at6native27unrolled_elementwise_kernelIZZZNS0_17trunc_kernel_cudaERNS_18TensorIteratorBaseEENKUlvE_clEvENKUlvE1_clEvEUlN3c104HalfEE_St5arrayIPcLm2EELi4E23TrivialOffsetCalculatorILi1EjESD_NS0_6memory15LoadWithoutCastENSE_16StoreWithoutCastEEEviT_T0_T2_T3_T4_T5_
        .type           _ZN2at6native27unrolled_elementwise_kernelIZZZNS0_17trunc_kernel_cudaERNS_18TensorIteratorBaseEENKUlvE_clEvENKUlvE1_clEvEUlN3c104HalfEE_St5arrayIPcLm2EELi4E23TrivialOffsetCalculatorILi1EjESD_NS0_6memory15LoadWithoutCastENSE_16StoreWithoutCastEEEviT_T0_T2_T3_T4_T5_,@function
        .size           _ZN2at6native27unrolled_elementwise_kernelIZZZNS0_17trunc_kernel_cudaERNS_18TensorIteratorBaseEENKUlvE_clEvENKUlvE1_clEvEUlN3c104HalfEE_St5arrayIPcLm2EELi4E23TrivialOffsetCalculatorILi1EjESD_NS0_6memory15LoadWithoutCastENSE_16StoreWithoutCastEEEviT_T0_T2_T3_T4_T5_,(.L_x_19564 - _ZN2at6native27unrolled_elementwise_kernelIZZZNS0_17trunc_kernel_cudaERNS_18TensorIteratorBaseEENKUlvE_clEvENKUlvE1_clEvEUlN3c104HalfEE_St5arrayIPcLm2EELi4E23TrivialOffsetCalculatorILi1EjESD_NS0_6memory15LoadWithoutCastENSE_16StoreWithoutCastEEEviT_T0_T2_T3_T4_T5_)
        .other          _ZN2at6native27unrolled_elementwise_kernelIZZZNS0_17trunc_kernel_cudaERNS_18TensorIteratorBaseEENKUlvE_clEvENKUlvE1_clEvEUlN3c104HalfEE_St5arrayIPcLm2EELi4E23TrivialOffsetCalculatorILi1EjESD_NS0_6memory15LoadWithoutCastENSE_16StoreWithoutCastEEEviT_T0_T2_T3_T4_T5_,@"STO_CUDA_ENTRY STV_DEFAULT"
_ZN2at6native27unrolled_elementwise_kernelIZZZNS0_17trunc_kernel_cudaERNS_18TensorIteratorBaseEENKUlvE_clEvENKUlvE1_clEvEUlN3c104HalfEE_St5arrayIPcLm2EELi4E23TrivialOffsetCalculatorILi1EjESD_NS0_6memory15LoadWithoutCastENSE_16StoreWithoutCastEEEviT_T0_T2_T3_T4_T5_:
.text._ZN2at6native27unrolled_elementwise_kernelIZZZNS0_17trunc_kernel_cudaERNS_18TensorIteratorBaseEENKUlvE_clEvENKUlvE1_clEvEUlN3c104HalfEE_St5arrayIPcLm2EELi4E23TrivialOffsetCalculatorILi1EjESD_NS0_6memory15LoadWithoutCastENSE_16StoreWithoutCastEEEviT_T0_T2_T3_T4_T5_:
        /* <DEDUP_REMOVED lines=13> */
[----:B------:R-:W-:Y:S01]  /*00d0*/  @!P1 LEA R17, R0, R21, 0x9 ;  /* 0x0000001500119211 */ /* 0x000fe200078e48ff */
[----:B------:R-:W-:Y:S01]  /*00e0*/  @!P1 VIADD R21, R21, 0x80 ;  /* 0x0000008015159836 */ /* 0x000fe20000000000 */
[----:B------:R-:W1:Y:S04]  /*00f0*/  @!P1 LDC.64 R14, c[0x0][0x220] ;  /* 0x00008800ff0e9b82 */ /* 0x000e680000000a00 */
[----:B------:R-:W-:Y:S01]  /*0100*/  ISETP.GE.AND P3, PT, R21, R2, PT ;  /* 0x000000021500720c */ /* 0x000fe20003f66270 */
[----:B0-----:R-:W-:Y:S01]  /*0110*/  @!P0 IMAD.WIDE.U32 R12, R11, 0x2, R12 ;  /* 0x000000020b0c8825 */ /* 0x001fe200078e000c */
[----:B------:R-:W-:-:S06]  /*0120*/  PRMT R11, RZ, 0x7610, R11 ;  /* 0x00007610ff0b7816 */ /* 0x000fcc000000000b */
[----:B------:R0:W2:Y:S05]  /*0130*/  @!P0 LDG.E.U16 R11, desc[UR4][R12.64] ;  /* 0x000000040c0b8981 */ /* 0x0000aa000c1e1500 */
[----:B------:R-:W3:Y:S01]  /*0140*/  @!P3 LDC.64 R6, c[0x0][0x220] ;  /* 0x00008800ff06bb82 */ /* 0x000ee20000000a00 */
[----:B------:R-:W-:Y:S01]  /*0150*/  @!P3 LEA R19, R0, R21, 0x9 ;  /* 0x000000150013b211 */ /* 0x000fe200078e48ff */
[----:B------:R-:W-:Y:S01]  /*0160*/  @!P3 VIADD R21, R21, 0x80 ;  /* 0x000000801515b836 */ /* 0x000fe20000000000 */
[----:B------:R-:W-:Y:S01]  /*0170*/  PRMT R20, RZ, 0x7610, R20 ;  /* 0x00007610ff147816 */ /* 0x000fe20000000014 */
        /* <DEDUP_REMOVED lines=8> */
[C---:B0-----:R-:W-:Y:S01]  /*0200*/  VIADD R13, R9.reuse, 0x100 ;  /* 0x00000100090d7836 */ /* 0x041fe20000000000 */
[----:B------:R-:W-:-:S04]  /*0210*/  IADD3 R21, R9, 0x80, RZ ;  /* 0x0000008009157810 */ /* 0x000fc80007ffe0ff */
[-C--:B------:R-:W-:Y:S01]  /*0220*/  ISETP.GE.AND P3, PT, R13, R2.reuse, PT ;  /* 0x000000020d00720c */ /* 0x080fe20003f66270 */
[----:B-1----:R-:W-:Y:S02]  /*0230*/  @!P2 IMAD.WIDE.U32 R16, R7, 0x2, R16 ;  /* 0x000000020710a825 */ /* 0x002fe400078e0010 */
[----:B------:R-:W0:Y:S03]  /*0240*/  @!P0 LDC.64 R6, c[0x0][0x218] ;  /* 0x00008600ff068b82 */ /* 0x000e260000000a00 */
[----:B------:R1:W5:Y:S01]  /*0250*/  @!P2 LDG.E.U16 R10, desc[UR4][R16.64] ;  /* 0x00000004100aa981 */ /* 0x000362000c1e1500 */
[----:B------:R-:W-:Y:S02]  /*0260*/  ISETP.GE.AND P2, PT, R21, R2, PT ;  /* 0x000000021500720c */ /* 0x000fe40003f46270 */
[----:B------:R-:W-:Y:S01]  /*0270*/  @!P0 LEA R15, R0, R9, 0x9 ;  /* 0x00000009000f8211 */ /* 0x000fe200078e48ff */
[----:B------:R-:W-:-:S02]  /*0280*/  VIADD R13, R9, 0x180 ;  /* 0x00000180090d7836 */ /* 0x000fc40000000000 */
[----:B------:R-:W-:-:S05]  /*0290*/  @!P0 IMAD.MOV.U32 R9, RZ, RZ, R21 ;  /* 0x000000ffff098224 */ /* 0x000fca00078e0015 */
[-C--:B------:R-:W-:Y:S01]  /*02a0*/  ISETP.GE.AND P4, PT, R9, R2.reuse, PT ;  /* 0x000000020900720c */ /* 0x080fe20003f86270 */
[----:B0-----:R-:W-:Y:S01]  /*02b0*/  @!P0 IMAD.WIDE.U32 R6, R15, 0x2, R6 ;  /* 0x000000020f068825 */ /* 0x001fe200078e0006 */
[----:B------:R-:W-:Y:S01]  /*02c0*/  BSSY B0, `(.L_x_1160) ;  /* 0x0000018000007945 */ /* 0x000fe20003800000 */
[----:B------:R-:W-:Y:S02]  /*02d0*/  ISETP.GE.AND P1, PT, R13, R2, PT ;  /* 0x000000020d00720c */ /* 0x000fe40003f26270 */
[----:B--2---:R-:W-:-:S06]  /*02e0*/  @!P0 HADD2.F32 R11, -RZ, R11.H0_H0 ;  /* 0x2000000bff0b8230 */ /* 0x004fcc0000004100 */
[----:B------:R-:W0:Y:S01]  /*02f0*/  @!P0 FRND.TRUNC R11, R11 ;  /* 0x0000000b000b8307 */ /* 0x000e22000020d000 */
[----:B----4-:R-:W-:Y:S01]  /*0300*/  @!P2 HADD2.F32 R8, -RZ, R8.H0_H0 ;  /* 0x20000008ff08a230 */ /* 0x010fe20000004100 */
[----:B0-----:R-:W-:-:S05]  /*0310*/  @!P0 F2FP.F16.F32.PACK_AB R5, RZ, R11 ;  /* 0x0000000bff05823e */ /* 0x001fca00000000ff */
[----:B------:R1:W-:Y:S01]  /*0320*/  @!P0 STG.E.U16 desc[UR4][R6.64], R5 ;  /* 0x0000000506008986 */ /* 0x0003e2000c101504 */
[----:B------:R-:W0:Y:S01]  /*0330*/  @!P2 FRND.TRUNC R8, R8 ;  /* 0x000000080008a307 */ /* 0x000e22000020d000 */
[----:B---3--:R-:W-:-:S07]  /*0340*/  @!P3 HADD2.F32 R20, -RZ, R20.H0_H0 ;  /* 0x20000014ff14b230 */ /* 0x008fce0000004100 */
[----:B------:R-:W2:Y:S01]  /*0350*/  @!P3 FRND.TRUNC R20, R20 ;  /* 0x000000140014b307 */ /* 0x000ea2000020d000 */
[----:B0-----:R-:W-:Y:S02]  /*0360*/  @!P2 F2FP.F16.F32.PACK_AB R4, RZ, R8 ;  /* 0x00000008ff04a23e */ /* 0x001fe400000000ff */
[----:B--2---:R-:W-:Y:S01]  /*0370*/  @!P3 F2FP.F16.F32.PACK_AB R3, RZ, R20 ;  /* 0x00000014ff03b23e */ /* 0x004fe200000000ff */
[----:B-1----:R-:W-:Y:S06]  /*0380*/  @P4 BRA `(.L_x_1161) ;  /* 0x00000000002c4947 */ /* 0x002fec0003800000 */
[----:B------:R-:W0:Y:S01]  /*0390*/  LDC.64 R6, c[0x0][0x218] ;  /* 0x00008600ff067b82 */ /* 0x000e220000000a00 */
[----:B------:R-:W-:Y:S01]  /*03a0*/  LEA R5, R0, R9, 0x9 ;  /* 0x0000000900057211 */ /* 0x000fe200078e48ff */
[----:B------:R-:W-:Y:S01]  /*03b0*/  VIADD R9, R9, 0x80 ;  /* 0x0000008009097836 */ /* 0x000fe20000000000 */
[----:B------:R-:W-:-:S04]  /*03c0*/  PRMT R8, R4, 0x7610, R8 ;  /* 0x0000761004087816 */ /* 0x000fc80000000008 */
[----:B------:R-:W-:-:S13]  /*03d0*/  ISETP.GE.AND P0, PT, R9, R2, PT ;  /* 0x000000020900720c */ /* 0x000fda0003f06270 */
[----:B------:R-:W-:Y:S01]  /*03e0*/  @!P0 LEA R11, R0, R9, 0x9 ;  /* 0x00000009000b8211 */ /* 0x000fe200078e48ff */
[----:B------:R-:W-:Y:S02]  /*03f0*/  @!P0 VIADD R9, R9, 0x80 ;  /* 0x0000008009098836 */ /* 0x000fe40000000000 */
[----:B0-----:R-:W-:-:S04]  /*0400*/  IMAD.WIDE.U32 R4, R5, 0x2, R6 ;  /* 0x0000000205047825 */ /* 0x001fc800078e0006 */
[----:B------:R-:W-:Y:S01]  /*0410*/  @!P0 IMAD.WIDE.U32 R6, R11, 0x2, R6 ;  /* 0x000000020b068825 */ /* 0x000fe200078e0006 */
[----:B------:R0:W-:Y:S04]  /*0420*/  STG.E.U16 desc[UR4][R4.64], R8 ;  /* 0x0000000804007986 */ /* 0x0001e8000c101504 */
[----:B------:R0:W-:Y:S02]  /*0430*/  @!P0 STG.E.U16 desc[UR4][R6.64], R3 ;  /* 0x0000000306008986 */ /* 0x0001e4000c101504 */
.L_x_1161:
[----:B------:R-:W-:Y:S05]  /*0440*/  BSYNC B0 ;  /* 0x0000000000007941 */ /* 0x000fea0003800000 */
.L_x_1160:
[----:B------:R-:W-:Y:S01]  /*0450*/  ISETP.GE.AND P0, PT, R9, R2, PT ;  /* 0x000000020900720c */ /* 0x000fe20003f06270 */
[----:B-----5:R-:W-:-:S12]  /*0460*/  @!P1 HADD2.F32 R10, -RZ, R10.H0_H0 ;  /* 0x2000000aff0a9230 */ /* 0x020fd80000004100 */
[----:B------:R-:W-:Y:S05]  /*0470*/  @P0 EXIT ;  /* 0x000000000000094d */ /* 0x000fea0003800000 */
[----:B0-----:R-:W0:Y:S01]  /*0480*/  LDC.64 R2, c[0x0][0x218] ;  /* 0x00008600ff027b82 */ /* 0x001e220000000a00 */
[----:B------:R-:W1:Y:S01]  /*0490*/  @!P1 FRND.TRUNC R10, R10 ;  /* 0x0000000a000a9307 */ /* 0x000e62000020d000 */
[----:B------:R-:W-:Y:S02]  /*04a0*/  LEA R9, R0, R9, 0x9 ;  /* 0x0000000900097211 */ /* 0x000fe400078e48ff */
[----:B-1----:R-:W-:-:S03]  /*04b0*/  @!P1 F2FP.F16.F32.PACK_AB R4, RZ, R10 ;  /* 0x0000000aff04923e */ /* 0x002fc600000000ff */
[----:B0-----:R-:W-:-:S05]  /*04c0*/  IMAD.WIDE.U32 R2, R9, 0x2, R2 ;  /* 0x0000000209027825 */ /* 0x001fca00078e0002 */
[----:B------:R-:W-:Y:S01]  /*04d0*/  STG.E.U16 desc[UR4][R2.64], R4 ;  /* 0x0000000402007986 */ /* 0x000fe2000c101504 */
[----:B------:R-:W-:Y:S05]  /*04e0*/  EXIT ;  /* 0x000000000000794d */ /* 0x000fea0003800000 */
.L_x_1162:
        /* <DEDUP_REMOVED lines=9> */
.L_x_19564:


//--------------------- .text._ZN2at6native29vectorized_elementwise_kernelILi2EZZZNS0_17trunc_kernel_cudaERNS_18TensorIteratorBaseEENKUlvE_clEvENKUlvE1_clEvEUlN3c104HalfEE_St5arrayIPcLm2EEEEviT0_T1_ --------------------------
	.section	.text._ZN2at6native29vectorized_elementwise_kernelILi2EZZZNS0_17trunc_kernel_cudaERNS_18TensorIteratorBaseEENKUlvE_clEvENKUlvE1_clEvEUlN3c104HalfEE_St5arrayIPcLm2EEEEviT0_T1_,"ax",@progbits
	.align	128
        .global         _ZN2at6native29vectorized_elementwise_kernelILi2EZZZNS0_17trunc_kernel_cudaERNS_18TensorIteratorBaseEENKUlvE_clEvENKUlvE1_clEvEUlN3c104HalfEE_St5arrayIPcLm2EEEEviT0_T1_
        .type           _ZN2at6native29vectorized_elementwise_kernelILi2EZZZNS0_17trunc_kernel_cudaERNS_18TensorIteratorBaseEENKUlvE_clEvENKUlvE1_clEvEUlN3c104HalfEE_St5arrayIPcLm2EEEEviT0_T1_,@function
        .size           _ZN2at6native29vectorized_elementwise_kernelILi2EZZZNS0_17trunc_kernel_cudaERNS_18TensorIteratorBaseEENKUlvE_clEvENKUlvE1_clEvEUlN3c104HalfEE_St5arrayIPcLm2EEEEviT0_T1_,(.L_x_19565 - _ZN2at6native29vectorized_elementwise_kernelILi2EZZZNS0_17trunc_kernel_cudaERNS_18TensorIteratorBaseEENKUlvE_clEvENKUlvE1_clEvEUlN3c104HalfEE_St5arrayIPcLm2EEEEviT0_T1_)
        .other          _ZN2at6native29vectorized_elementwise_kernelILi2EZZZNS0_17trunc_kernel_cudaERNS_18TensorIteratorBaseEENKUlvE_clEvENKUlvE1_clEvEUlN3c104HalfEE_St5arrayIPcLm2EEEEviT0_T1_,@"STO_CUDA_ENTRY STV_DEFAULT"
_ZN2at6native29vectorized_elementwise_kernelILi2EZZZNS0_17trunc_kernel_cudaERNS_18TensorIteratorBaseEENKUlvE_clEvENKUlvE1_clEvEUlN3c104HalfEE_St5arrayIPcLm2EEEEviT0_T1_:
.text._ZN2at6native29vectorized_elementwise_kernelILi2EZZZNS0_17trunc_kernel_cudaERNS_18TensorIteratorBaseEENKUlvE_clEvENKUlvE1_clEvEUlN3c104HalfEE_St5arrayIPcLm2EEEEviT0_T1_:
        /* <DEDUP_REMOVED lines=19> */
[--C-:B--2---:R-:W-:Y:S02]  /*0130*/  HADD2.F32 R2, -RZ, R8.reuse.H0_H0 ;  /* 0x20000008ff027230 */ /* 0x104fe40000004100 */
[----:B------:R-:W-:Y:S02]  /*0140*/  HADD2.F32 R8, -RZ, R8.H1_H1 ;  /* 0x30000008ff087230 */ /* 0x000fe40000004100 */
[--C-:B---3--:R-:W-:Y:S02]  /*0150*/  HADD2.F32 R10, -RZ, R11.reuse.H0_H0 ;  /* 0x2000000bff0a7230 */ /* 0x108fe40000004100 */
[----:B------:R0:W-:Y:S01]  /*0160*/  FRND.TRUNC R9, R8 ;  /* 0x0000000800097307 */ /* 0x0001e2000020d000 */
[----:B------:R-:W-:Y:S02]  /*0170*/  HADD2.F32 R11, -RZ, R11.H1_H1 ;  /* 0x3000000bff0b7230 */ /* 0x000fe40000004100 */
[--C-:B----4-:R-:W-:Y:S02]  /*0180*/  HADD2.F32 R12, -RZ, R13.reuse.H0_H0 ;  /* 0x2000000dff0c7230 */ /* 0x110fe40000004100 */
[----:B-1----:R-:W-:-:S02]  /*0190*/  HADD2.F32 R6, -RZ, R13.H1_H1 ;  /* 0x3000000dff067230 */ /* 0x002fc40000004100 */
[--C-:B-----5:R-:W-:Y:S01]  /*01a0*/  HADD2.F32 R13, -RZ, R14.reuse.H0_H0 ;  /* 0x2000000eff0d7230 */ /* 0x120fe20000004100 */
[----:B------:R-:W1:Y:S01]  /*01b0*/  FRND.TRUNC R2, R2 ;  /* 0x0000000200027307 */ /* 0x000e62000020d000 */
[----:B0-----:R-:W-:-:S07]  /*01c0*/  HADD2.F32 R8, -RZ, R14.H1_H1 ;  /* 0x3000000eff087230 */ /* 0x001fce0000004100 */
[----:B------:R-:W-:Y:S01]  /*01d0*/  FRND.TRUNC R10, R10 ;  /* 0x0000000a000a7307 */ /* 0x000fe2000020d000 */
[----:B-1----:R-:W-:-:S07]  /*01e0*/  F2FP.F16.F32.PACK_AB R9, R9, R2 ;  /* 0x000000020909723e */ /* 0x002fce00000000ff */
[----:B------:R-:W0:Y:S01]  /*01f0*/  FRND.TRUNC R11, R11 ;  /* 0x0000000b000b7307 */ /* 0x000e22000020d000 */
[----:B------:R-:W-:Y:S07]  /*0200*/  STG.E desc[UR4][R4.64], R9 ;  /* 0x0000000904007986 */ /* 0x000fee000c101904 */
[----:B------:R-:W-:Y:S01]  /*0210*/  FRND.TRUNC R12, R12 ;  /* 0x0000000c000c7307 */ /* 0x000fe2000020d000 */
[----:B0-----:R-:W-:-:S07]  /*0220*/  F2FP.F16.F32.PACK_AB R11, R11, R10 ;  /* 0x0000000a0b0b723e */ /* 0x001fce00000000ff */
[----:B------:R-:W0:Y:S01]  /*0230*/  FRND.TRUNC R7, R6 ;  /* 0x0000000600077307 */ /* 0x000e22000020d000 */
[----:B------:R-:W-:Y:S07]  /*0240*/  STG.E desc[UR4][R4.64+0x200], R11 ;  /* 0x0002000b04007986 */ /* 0x000fee000c101904 */
[----:B------:R-:W-:Y:S01]  /*0250*/  FRND.TRUNC R13, R13 ;  /* 0x0000000d000d7307 */ /* 0x000fe2000020d000 */
[----:B0-----:R-:W-:-:S07]  /*0260*/  F2FP.F16.F32.PACK_AB R7, R7, R12 ;  /* 0x0000000c0707723e */ /* 0x001fce00000000ff */
[----:B------:R-:W0:Y:S01]  /*0270*/  FRND.TRUNC R8, R8 ;  /* 0x0000000800087307 */ /* 0x000e22000020d000 */
[----:B------:R-:W-:Y:S01]  /*0280*/  STG.E desc[UR4][R4.64+0x400], R7 ;  /* 0x0004000704007986 */ /* 0x000fe2000c101904 */
[----:B0-----:R-:W-:-:S05]  /*0290*/  F2FP.F16.F32.PACK_AB R3, R8, R13 ;  /* 0x0000000d0803723e */ /* 0x001fca00000000ff */
[----:B------:R-:W-:Y:S01]  /*02a0*/  STG.E desc[UR4][R4.64+0x600], R3 ;  /* 0x0006000304007986 */ /* 0x000fe2000c101904 */
[----:B------:R-:W-:Y:S05]  /*02b0*/  EXIT ;  /* 0x000000000000794d */ /* 0x000fea0003800000 */
.L_x_1163:
[----:B------:R-:W0:Y:S01]  /*02c0*/  S2R R24, SR_TID.X ;  /* 0x0000000000187919 */ /* 0x000e220000002100 */
[----:B------:R-:W-:Y:S02]  /*02d0*/  PRMT R2, RZ, 0x7610, R2 ;  /* 0x00007610ff027816 */ /* 0x000fe40000000002 */
[----:B0-----:R-:W-:Y:S01]  /*02e0*/  ISETP.GE.AND P0, PT, R24, R5, PT ;  /* 0x000000051800720c */ /* 0x001fe20003f06270 */
[----:B------:R-:W-:-:S12]  /*02f0*/  IMAD.MOV.U32 R0, RZ, RZ, R24 ;  /* 0x000000ffff007224 */ /* 0x000fd800078e0018 */
[----:B------:R-:W-:Y:S01]  /*0300*/  @!P0 IADD3 R0, R24, 0x80, RZ ;  /* 0x0000008018008810 */ /* 0x000fe20007ffe0ff */
[----:B------:R-:W0:Y:S01]  /*0310*/  @!P0 LDC.64 R20, c[0x0][0x220] ;  /* 0x00008800ff148b82 */ /* 0x000e220000000a00 */
[----:B------:R-:W-:Y:S01]  /*0320*/  PRMT R26, RZ, 0x7610, R26 ;  /* 0x00007610ff1a7816 */ /* 0x000fe2000000001a */
[----:B------:R-:W-:Y:S01]  /*0330*/  @!P0 IMAD.IADD R15, R3, 0x1, R24 ;  /* 0x00000001030f8824 */ /* 0x000fe200078e0218 */
[----:B------:R-:W-:-:S13]  /*0340*/  ISETP.GE.AND P5, PT, R0, R5, PT ;  /* 0x000000050000720c */ /* 0x000fda0003fa6270 */
[----:B------:R-:W-:Y:S01]  /*0350*/  @!P5 IMAD.IADD R14, R3, 0x1, R0 ;  /* 0x00000001030ed824 */ /* 0x000fe200078e0200 */
[----:B------:R-:W1:Y:S01]  /*0360*/  @!P5 LDC.64 R12, c[0x0][0x220] ;  /* 0x00008800ff0cdb82 */ /* 0x000e620000000a00 */
[----:B------:R-:W-:-:S05]  /*0370*/  @!P5 VIADD R0, R0, 0x80 ;  /* 0x000000800000d836 */ /* 0x000fca0000000000 */
[----:B------:R-:W-:Y:S01]  /*0380*/  ISETP.GE.AND P6, PT, R0, R5, PT ;  /* 0x000000050000720c */ /* 0x000fe20003fc6270 */
[----:B0-----:R-:W-:Y:S01]  /*0390*/  @!P0 IMAD.WIDE.U32 R20, R15, 0x2, R20 ;  /* 0x000000020f148825 */ /* 0x001fe200078e0014 */
[----:B------:R-:W-:-:S04]  /*03a0*/  PRMT R28, RZ, 0x7610, R28 ;  /* 0x00007610ff1c7816 */ /* 0x000fc8000000001c */
[----:B------:R-:W2:Y:S07]  /*03b0*/  @!P0 LDG.E.U16 R2, desc[UR4][R20.64] ;  /* 0x0000000414028981 */ /* 0x000eae000c1e1500 */
[----:B------:R-:W-:Y:S01]  /*03c0*/  @!P6 IADD3 R29, R3, R0, RZ ;  /* 0x00000000031de210 */ /* 0x000fe20007ffe0ff */
[----:B------:R-:W-:Y:S01]  /*03d0*/  @!P6 VIADD R0, R0, 0x80 ;  /* 0x000000800000e836 */ /* 0x000fe20000000000 */
[----:B------:R-:W0:Y:S01]  /*03e0*/  @!P6 LDC.64 R18, c[0x0][0x220] ;  /* 0x00008800ff12eb82 */ /* 0x000e220000000a00 */
[----:B-1----:R-:W-:-:S03]  /*03f0*/  @!P5 IMAD.WIDE.U32 R12, R14, 0x2, R12 ;  /* 0x000000020e0cd825 */ /* 0x002fc600078e000c */
[CC--:B------:R-:W-:Y:S02]  /*0400*/  ISETP.GE.AND P1, PT, R0.reuse, R5.reuse, PT ;  /* 0x000000050000720c */ /* 0x0c0fe40003f26270 */
[----:B------:R1:W3:Y:S11]  /*0410*/  @!P5 LDG.E.U16 R26, desc[UR4][R12.64] ;  /* 0x000000040c1ad981 */ /* 0x0002f6000c1e1500 */
[----:B------:R-:W-:Y:S01]  /*0420*/  @!P1 IMAD.IADD R27, R3, 0x1, R0 ;  /* 0x00000001031b9824 */ /* 0x000fe200078e0200 */
[----:B------:R-:W-:Y:S01]  /*0430*/  @!P1 IADD3 R0, R0, 0x80, RZ ;  /* 0x0000008000009810 */ /* 0x000fe20007ffe0ff */
[----:B------:R-:W4:Y:S03]  /*0440*/  @!P1 LDC.64 R16, c[0x0][0x220] ;  /* 0x00008800ff109b82 */ /* 0x000f260000000a00 */
        /* <DEDUP_REMOVED lines=11> */
[----:B------:R-:W-:Y:S01]  /*0500*/  @!P4 IADD3 R29, R3, R0, RZ ;  /* 0x00000000031dc210 */ /* 0x000fe20007ffe0ff */
[----:B------:R-:W-:Y:S01]  /*0510*/  @!P4 VIADD R0, R0, 0x80 ;  /* 0x000000800000c836 */ /* 0x000fe20000000000 */
[----:B------:R-:W4:Y:S01]  /*0520*/  @!P6 LDG.E.U16 R28, desc[UR4][R18.64] ;  /* 0x00000004121ce981 */ /* 0x000f22000c1e1500 */
[----:B------:R-:W0:Y:S03]  /*0530*/  @!P4 LDC.64 R20, c[0x0][0x220] ;  /* 0x00008800ff14cb82 */ /* 0x000e260000000a00 */
[----:B------:R-:W-:Y:S02]  /*0540*/  ISETP.GE.AND P5, PT, R0, R5, PT ;  /* 0x000000050000720c */ /* 0x000fe40003fa6270 */
[----:B------:R-:W-:-:S06]  /*0550*/  PRMT R27, RZ, 0x7610, R27 ;  /* 0x00007610ff1b7816 */ /* 0x000fcc000000001b */
[----:B------:R5:W4:Y:S05]  /*0560*/  @!P1 LDG.E.U16 R27, desc[UR4][R16.64] ;  /* 0x00000004101b9981 */ /* 0x000b2a000c1e1500 */
[----:B-----5:R-:W5:Y:S01]  /*0570*/  @!P5 LDC.64 R16, c[0x0][0x220] ;  /* 0x00008800ff10db82 */ /* 0x020f620000000a00 */
[----:B-1----:R-:W-:Y:S01]  /*0580*/  @!P3 IMAD.WIDE.U32 R12, R25, 0x2, R12 ;  /* 0x00000002190cb825 */ /* 0x002fe200078e000c */
[----:B------:R-:W-:Y:S02]  /*0590*/  @!P5 IADD3 R25, R3, R0, RZ ;  /* 0x000000000319d210 */ /* 0x000fe40007ffe0ff */
[----:B------:R-:W-:Y:S01]  /*05a0*/  PRMT R18, RZ, 0x7610, R18 ;  /* 0x00007610ff127816 */ /* 0x000fe20000000012 */
[----:B------:R-:W-:Y:S01]  /*05b0*/  @!P2 IMAD.WIDE.U32 R14, R4, 0x2, R14 ;  /* 0x00000002040ea825 */ /* 0x000fe200078e000e */
[----:B------:R-:W-:-:S02]  /*05c0*/  PRMT R4, RZ, 0x7610, R4 ;  /* 0x00007610ff047816 */ /* 0x000fc40000000004 */
[----:B------:R-:W-:Y:S01]  /*05d0*/  PRMT R19, RZ, 0x7610, R19 ;  /* 0x00007610ff137816 */ /* 0x000fe20000000013 */
[----:B0-----:R-:W-:Y:S01]  /*05e0*/  @!P4 IMAD.WIDE.U32 R20, R29, 0x2, R20 ;  /* 0x000000021d14c825 */ /* 0x001fe200078e0014 */
[----:B------:R-:W-:Y:S01]  /*05f0*/  PRMT R0, RZ, 0x7610, R0 ;  /* 0x00007610ff007816 */ /* 0x000fe20000000000 */
[----:B------:R-:W4:Y:S04]  /*0600*/  @!P3 LDG.E.U16 R18, desc[UR4][R12.64] ;  /* 0x000000040c12b981 */ /* 0x000f28000c1e1500 */
        /* <DEDUP_REMOVED lines=8> */
[-C--:B------:R-:W-:Y:S02]  /*0690*/  ISETP.GE.AND P2, PT, R12, R5.reuse, PT ;  /* 0x000000050c00720c */ /* 0x080fe40003f46270 */
[----:B------:R-:W-:Y:S02]  /*06a0*/  IADD3 R12, R24, 0x200, RZ ;  /* 0x00000200180c7810 */ /* 0x000fe40007ffe0ff */
[-C--:B------:R-:W-:Y:S02]  /*06b0*/  ISETP.GE.AND P4, PT, R20, R5.reuse, PT ;  /* 0x000000051400720c */ /* 0x080fe40003f86270 */
[----:B------:R-:W-:Y:S02]  /*06c0*/  ISETP.GE.AND P3, PT, R12, R5, PT ;  /* 0x000000050c00720c */ /* 0x000fe40003f66270 */
[----:B------:R-:W0:Y:S01]  /*06d0*/  @!P0 LDC.64 R12, c[0x0][0x218] ;  /* 0x00008600ff0c8b82 */ /* 0x000e220000000a00 */
[C---:B------:R-:W-:Y:S02]  /*06e0*/  IADD3 R20, R24.reuse, 0x300, RZ ;  /* 0x0000030018147810 */ /* 0x040fe40007ffe0ff */
[----:B------:R-:W-:-:S02]  /*06f0*/  IADD3 R14, R24, 0x80, RZ ;  /* 0x00000080180e7810 */ /* 0x000fc40007ffe0ff */
[-C--:B------:R-:W-:Y:S01]  /*0700*/  ISETP.GE.AND P6, PT, R20, R5.reuse, PT ;  /* 0x000000051400720c */ /* 0x080fe20003fc6270 */
[----:B------:R-:W-:Y:S01]  /*0710*/  VIADD R20, R24, 0x380 ;  /* 0x0000038018147836 */ /* 0x000fe20000000000 */
[----:B------:R-:W-:Y:S02]  /*0720*/  ISETP.GE.AND P1, PT, R14, R5, PT ;  /* 0x000000050e00720c */ /* 0x000fe40003f26270 */
[----:B------:R-:W-:Y:S01]  /*0730*/  @!P0 IADD3 R21, R3, R24, RZ ;  /* 0x0000001803158210 */ /* 0x000fe20007ffe0ff */
[----:B------:R-:W-:-:S04]  /*0740*/  @!P0 IMAD.MOV.U32 R24, RZ, RZ, R14 ;  /* 0x000000ffff188224 */ /* 0x000fc800078e000e */
[----:B0-----:R-:W-:Y:S01]  /*0750*/  @!P0 IMAD.WIDE.U32 R12, R21, 0x2, R12 ;  /* 0x00000002150c8825 */ /* 0x001fe200078e000c */
[----:B------:R-:W-:Y:S04]  /*0760*/  BSSY B0, `(.L_x_1164) ;  /* 0x0000047000007945 */ /* 0x000fe80003800000 */
[----:B------:R-:W-:Y:S01]  /*0770*/  BSSY B1, `(.L_x_1165) ;  /* 0x000003f000017945 */ /* 0x000fe20003800000 */
[----:B--2---:R-:W-:-:S06]  /*0780*/  @!P0 HADD2.F32 R2, -RZ, R2.H0_H0 ;  /* 0x20000002ff028230 */ /* 0x004fcc0000004100 */
[----:B------:R-:W0:Y:S01]  /*0790*/  @!P0 FRND.TRUNC R2, R2 ;  /* 0x0000000200028307 */ /* 0x000e22000020d000 */
[----:B---3--:R-:W-:Y:S01]  /*07a0*/  @!P1 HADD2.F32 R15, -RZ, R26.H0_H0 ;  /* 0x2000001aff0f9230 */ /* 0x008fe20000004100 */
[----:B0-----:R-:W-:-:S06]  /*07b0*/  @!P0 F2FP.F16.F32.PACK_AB R23, RZ, R2 ;  /* 0x00000002ff17823e */ /* 0x001fcc00000000ff */
[----:B------:R-:W-:Y:S01]  /*07c0*/  @!P1 FRND.TRUNC R15, R15 ;  /* 0x0000000f000f9307 */ /* 0x000fe2000020d000 */
[----:B------:R0:W-:Y:S01]  /*07d0*/  @!P0 STG.E.U16 desc[UR4][R12.64], R23 ;  /* 0x000000170c008986 */ /* 0x0001e2000c101504 */
[----:B------:R-:W-:Y:S01]  /*07e0*/  ISETP.GE.AND P0, PT, R24, R5, PT ;  /* 0x000000051800720c */ /* 0x000fe20003f06270 */
[----:B----4-:R-:W-:-:S05]  /*07f0*/  @!P5 HADD2.F32 R28, -RZ, R28.H0_H0 ;  /* 0x2000001cff1cd230 */ /* 0x010fca0000004100 */
[----:B-----5:R-:W1:Y:S02]  /*0800*/  @!P5 FRND.TRUNC R17, R28 ;  /* 0x0000001c0011d307 */ /* 0x020e64000020d000 */
[----:B-1----:R-:W-:Y:S02]  /*0810*/  @!P5 F2FP.F16.F32.PACK_AB R6, RZ, R17 ;  /* 0x00000011ff06d23e */ /* 0x002fe400000000ff */
[----:B------:R-:W-:Y:S01]  /*0820*/  ISETP.GE.AND P5, PT, R20, R5, PT ;  /* 0x000000051400720c */ /* 0x000fe20003fa6270 */
[----:B------:R-:W-:Y:S02]  /*0830*/  @!P2 HADD2.F32 R16, -RZ, R27.H0_H0 ;  /* 0x2000001bff10a230 */ /* 0x000fe40000004100 */
[----:B------:R-:W-:Y:S02]  /*0840*/  @!P4 HADD2.F32 R17, -RZ, R18.H0_H0 ;  /* 0x20000012ff11c230 */ /* 0x000fe40000004100 */
[----:B------:R-:W-:Y:S02]  /*0850*/  @!P3 HADD2.F32 R4, -RZ, R4.H0_H0 ;  /* 0x20000004ff04b230 */ /* 0x000fe40000004100 */
[----:B------:R-:W-:Y:S01]  /*0860*/  @!P6 HADD2.F32 R19, -RZ, R19.H0_H0 ;  /* 0x20000013ff13e230 */ /* 0x000fe20000004100 */
[----:B------:R-:W1:Y:S05]  /*0870*/  @!P2 FRND.TRUNC R16, R16 ;  /* 0x000000100010a307 */ /* 0x000e6a000020d000 */
[----:B------:R-:W-:-:S03]  /*0880*/  @!P5 HADD2.F32 R0, -RZ, R0.H0_H0 ;  /* 0x20000000ff00d230 */ /* 0x000fc60000004100 */
[----:B------:R-:W2:Y:S08]  /*0890*/  @!P3 FRND.TRUNC R4, R4 ;  /* 0x000000040004b307 */ /* 0x000eb0000020d000 */
[----:B------:R-:W3:Y:S08]  /*08a0*/  @!P4 FRND.TRUNC R17, R17 ;  /* 0x000000110011c307 */ /* 0x000ef0000020d000 */
[----:B------:R-:W4:Y:S08]  /*08b0*/  @!P6 FRND.TRUNC R19, R19 ;  /* 0x000000130013e307 */ /* 0x000f30000020d000 */
[----:B------:R-:W5:Y:S01]  /*08c0*/  @!P5 FRND.TRUNC R0, R0 ;  /* 0x000000000000d307 */ /* 0x000f62000020d000 */
[----:B------:R-:W-:-:S02]  /*08d0*/  @!P1 F2FP.F16.F32.PACK_AB R7, RZ, R15 ;  /* 0x0000000fff07923e */ /* 0x000fc400000000ff */
[----:B-1----:R-:W-:Y:S02]  /*08e0*/  @!P2 F2FP.F16.F32.PACK_AB R8, RZ, R16 ;  /* 0x00000010ff08a23e */ /* 0x002fe400000000ff */
[----:B--2---:R-:W-:Y:S02]  /*08f0*/  @!P3 F2FP.F16.F32.PACK_AB R9, RZ, R4 ;  /* 0x00000004ff09b23e */ /* 0x004fe400000000ff */
[----:B---3--:R-:W-:Y:S02]  /*0900*/  @!P4 F2FP.F16.F32.PACK_AB R10, RZ, R17 ;  /* 0x00000011ff0ac23e */ /* 0x008fe400000000ff */
[----:B----4-:R-:W-:Y:S02]  /*0910*/  @!P6 F2FP.F16.F32.PACK_AB R11, RZ, R19 ;  /* 0x00000013ff0be23e */ /* 0x010fe400000000ff */
[----:B-----5:R-:W-:Y:S01]  /*0920*/  @!P5 F2FP.F16.F32.PACK_AB R22, RZ, R0 ;  /* 0x00000000ff16d23e */ /* 0x020fe200000000ff */
[----:B0-----:R-:W-:Y:S06]  /*0930*/  @P0 BRA `(.L_x_1166) ;  /* 0x0000000000300947 */ /* 0x001fec0003800000 */
[----:B------:R-:W0:Y:S01]  /*0940*/  LDC.64 R12, c[0x0][0x218] ;  /* 0x00008600ff0c7b82 */ /* 0x000e220000000a00 */
[----:B------:R-:W-:Y:S01]  /*0950*/  IADD3 R15, R3, R24, RZ ;  /* 0x00000018030f7210 */ /* 0x000fe20007ffe0ff */
        /* <DEDUP_REMOVED lines=10> */
.L_x_1166:
[----:B------:R-:W-:-:S13]  /*0a00*/  ISETP.GE.AND P0, PT, R24, R5, PT ;  /* 0x000000051800720c */ /* 0x000fda0003f06270 */
[----:B------:R-:W-:Y:S05]  /*0a10*/  @P0 BRA `(.L_x_1168) ;  /* 0x0000000000300947 */ /* 0x000fea0003800000 */
[----:B0-----:R-:W0:Y:S01]  /*0a20*/  LDC.64 R6, c[0x0][0x218] ;  /* 0x00008600ff067b82 */ /* 0x001e220000000a00 */
[----:B------:R-:W-:Y:S01]  /*0a30*/  IADD3 R13, R3, R24, RZ ;  /* 0x00000018030d7210 */ /* 0x000fe20007ffe0ff */
[----:B------:R-:W-:-:S04]  /*0a40*/  VIADD R24, R24, 0x80 ;  /* 0x0000008018187836 */ /* 0x000fc80000000000 */
[----:B0-----:R-:W-:-:S05]  /*0a50*/  IMAD.WIDE.U32 R6, R13, 0x2, R6 ;  /* 0x000000020d067825 */ /* 0x001fca00078e0006 */
[----:B------:R1:W-:Y:S02]  /*0a60*/  STG.E.U16 desc[UR4][R6.64], R8 ;  /* 0x0000000806007986 */ /* 0x0003e4000c101504 */
.L_x_1167:
[----:B------:R-:W-:-:S13]  /*0a70*/  ISETP.GE.AND P0, PT, R24, R5, PT ;  /* 0x000000051800720c */ /* 0x000fda0003f06270 */
[----:B------:R-:W-:Y:S05]  /*0a80*/  @P0 BRA `(.L_x_1169) ;  /* 0x0000000000340947 */ /* 0x000fea0003800000 */
[----:B01----:R-:W0:Y:S01]  /*0a90*/  LDC.64 R6, c[0x0][0x218] ;  /* 0x00008600ff067b82 */ /* 0x003e220000000a00 */
[----:B------:R-:W-:Y:S01]  /*0aa0*/  IADD3 R13, R3, R24, RZ ;  /* 0x00000018030d7210 */ /* 0x000fe20007ffe0ff */
[----:B------:R-:W-:-:S04]  /*0ab0*/  VIADD R24, R24, 0x80 ;  /* 0x0000008018187836 */ /* 0x000fc80000000000 */
[----:B0-----:R-:W-:-:S05]  /*0ac0*/  IMAD.WIDE.U32 R6, R13, 0x2, R6 ;  /* 0x000000020d067825 */ /* 0x001fca00078e0006 */
[----:B------:R1:W-:Y:S02]  /*0ad0*/  STG.E.U16 desc[UR4][R6.64], R9 ;  /* 0x0000000906007986 */ /* 0x0003e4000c101504 */
.L_x_1168:
        /* <DEDUP_REMOVED lines=8> */
.L_x_1169:
[----:B------:R-:W-:Y:S05]  /*0b60*/  BSYNC B1 ;  /* 0x0000000000017941 */ /* 0x000fea0003800000 */
.L_x_1165:
[----:B------:R-:W-:-:S13]  /*0b70*/  ISETP.GE.AND P0, PT, R24, R5, PT ;  /* 0x000000051800720c */ /* 0x000fda0003f06270 */
[----:B012---:R-:W0:Y:S01]  /*0b80*/  @!P0 LDC.64 R6, c[0x0][0x218] ;  /* 0x00008600ff068b82 */ /* 0x007e220000000a00 */
[----:B------:R-:W-:Y:S01]  /*0b90*/  @!P0 IADD3 R9, R3, R24, RZ ;  /* 0x0000001803098210 */ /* 0x000fe20007ffe0ff */
[----:B------:R-:W-:-:S04]  /*0ba0*/  @!P0 VIADD R24, R24, 0x80 ;  /* 0x0000008018188836 */ /* 0x000fc80000000000 */
[----:B0-----:R-:W-:-:S05]  /*0bb0*/  @!P0 IMAD.WIDE.U32 R6, R9, 0x2, R6 ;  /* 0x0000000209068825 */ /* 0x001fca00078e0006 */
[----:B------:R2:W-:Y:S02]  /*0bc0*/  @!P0 STG.E.U16 desc[UR4][R6.64], R11 ;  /* 0x0000000b06008986 */ /* 0x0005e4000c101504 */
.L_x_1170:
[----:B------:R-:W-:Y:S05]  /*0bd0*/  BSYNC B0 ;  /* 0x0000000000007941 */ /* 0x000fea0003800000 */
.L_x_1164:
[----:B------:R-:W-:Y:S05]  /*0be0*/  WARPSYNC.ALL ;  /* 0x0000000000007948 */ /* 0x000fea0003800000 */
[----:B------:R-:W-:-:S13]  /*0bf0*/  ISETP.GE.AND P0, PT, R24, R5, PT ;  /* 0x000000051800720c */ /* 0x000fda0003f06270 */
[----:B------:R-:W-:Y:S05]  /*0c00*/  @P0 EXIT ;  /* 0x000000000000094d */ /* 0x000fea0003800000 */
[----:B------:R-:W3:Y:S01]  /*0c10*/  LDC.64 R4, c[0x0][0x218] ;  /* 0x00008600ff047b82 */ /* 0x000ee20000000a00 */
[----:B------:R-:W-:-:S05]  /*0c20*/  IADD3 R3, R3, R24, RZ ;  /* 0x0000001803037210 */ /* 0x000fca0007ffe0ff */
[----:B---3--:R-:W-:-:S05]  /*0c30*/  IMAD.WIDE.U32 R2, R3, 0x2, R4 ;  /* 0x0000000203027825 */ /* 0x008fca00078e0004 */
[----:B------:R-:W-:Y:S01]  /*0c40*/  STG.E.U16 desc[UR4][R2.64], R22 ;  /* 0x0000001602007986 */ /* 0x000fe2000c101504 */
[----:B------:R-:W-:Y:S05]  /*0c50*/  EXIT ;  /* 0x000000000000794d */ /* 0x000fea0003800000 */
.L_x_1171:
        /* <DEDUP_REMOVED lines=10> */
.L_x_19565:


//--------------------- .text._ZN2at6native29vectorized_elementwise_kernelILi4EZZZNS0_17trunc_kernel_cudaERNS_18TensorIteratorBaseEENKUlvE_clEvENKUlvE1_clEvEUlN3c104HalfEE_St5arrayIPcLm2EEEEviT0_T1_ --------------------------
	.section	.text._ZN2at6native29vectorized_elementwise_kernelILi4EZZZNS0_17trunc_kernel_cudaERNS_18TensorIteratorBaseEENKUlvE_clEvENKUlvE1_clEvEUlN3c104HalfEE_St5arrayIPcLm2EEEEviT0_T1_,"ax",@progbits
	.align	128
        .global         _ZN2at6native29vectorized_elementwise_kernelILi4EZZZNS0_17trunc_kernel_cudaERNS_18TensorIteratorBaseEENKUlvE_clEvENKUlvE1_clEvEUlN3c104HalfEE_St5arrayIPcLm2EEEEviT0_T1_
        .type           _ZN2at6native29vectorized_elementwise_kernelILi4EZZZNS0_17trunc_kernel_cudaERNS_18TensorIteratorBaseEENKUlvE_clEvENKUlvE1_clEvEUlN3c104HalfEE_St5arrayIPcLm2EEEEviT0_T1_,@function
        .size           _ZN2at6native29vectorized_elementwise_kernelILi4EZZZNS0_17trunc_kernel_cudaERNS_18TensorIteratorBaseEENKUlvE_clEvENKUlvE1_clEvEUlN3c104HalfEE_St5arrayIPcLm2EEEEviT0_T1_,(.L_x_19566 - _ZN2at6native29vectorized_elementwise_kernelILi4EZZZNS0_17trunc_kernel_cudaERNS_18TensorIteratorBaseEENKUlvE_clEvENKUlvE1_clEvEUlN3c104HalfEE_St5arrayIPcLm2EEEEviT0_T1_)
        .other          _ZN2at6native29vectorized_elementwise_kernelILi4EZZZNS0_17trunc_kernel_cudaERNS_18TensorIteratorBaseEENKUlvE_clEvENKUlvE1_clEvEUlN3c104HalfEE_St5arrayIPcLm2EEEEviT0_T1_,@"STO_CUDA_ENTRY STV_DEFAULT"
_ZN2at6native29vectorized_elementwise_kernelILi4EZZZNS0_17trunc_kernel_cudaERNS_18TensorIteratorBaseEENKUlvE_clEvENKUlvE1_clEvEUlN3c104HalfEE_St5arrayIPcLm2EEEEviT0_T1_:
.text._ZN2at6native29vectorized_elementwise_kernelILi4EZZZNS0_17trunc_kernel_cudaERNS_18TensorIteratorBaseEENKUlvE_clEvENKUlvE1_clEvEUlN3c104HalfEE_St5arrayIPcLm2EEEEviT0_T1_:
        /* <DEDUP_REMOVED lines=12> */
[----:B0-----:R-:W-:-:S05]  /*00c0*/  IMAD.WIDE.U32 R8, R0, 0x8, R4 ;  /* 0x0000000800087825 */ /* 0x001fca00078e0004 */
[----:B------:R-:W3:Y:S04]  /*00d0*/  LDG.E.64 R12, desc[UR4][R8.64] ;  /* 0x00000004080c7981 */ /* 0x000ee8000c1e1b00 */
[----:B------:R-:W4:Y:S01]  /*00e0*/  LDG.E.64 R4, desc[UR4][R8.64+0x400] ;  /* 0x0004000408047981 */ /* 0x000f22000c1e1b00 */
[----:B--2---:R-:W-:-:S04]  /*00f0*/  IMAD.WIDE.U32 R6, R3, 0x2, R6 ;  /* 0x0000000203067825 */ /* 0x004fc800078e0006 */
[----:B------:R-:W-:-:S04]  /*0100*/  IMAD.WIDE R6, R0, 0x8, R6 ;  /* 0x0000000800067825 */ /* 0x000fc800078e0206 */
[--C-:B---3--:R-:W-:Y:S02]  /*0110*/  HADD2.F32 R2, -RZ, R12.reuse.H0_H0 ;  /* 0x2000000cff027230 */ /* 0x108fe40000004100 */
[----:B------:R-:W-:Y:S02]  /*0120*/  HADD2.F32 R10, -RZ, R12.H1_H1 ;  /* 0x3000000cff0a7230 */ /* 0x000fe40000004100 */
[----:B------:R-:W-:Y:S02]  /*0130*/  HADD2.F32 R12, -RZ, R13.H0_H0 ;  /* 0x2000000dff0c7230 */ /* 0x000fe40000004100 */
[----:B----4-:R-:W-:Y:S01]  /*0140*/  HADD2.F32 R8, -RZ, R5.H0_H0 ;  /* 0x20000005ff087230 */ /* 0x010fe20000004100 */
[----:B------:R-:W-:Y:S01]  /*0150*/  FRND.TRUNC R2, R2 ;  /* 0x0000000200027307 */ /* 0x000fe2000020d000 */
[----:B------:R-:W-:Y:S02]  /*0160*/  HADD2.F32 R13, -RZ, R13.H1_H1 ;  /* 0x3000000dff0d7230 */ /* 0x000fe40000004100 */
[----:B------:R-:W-:-:S02]  /*0170*/  HADD2.F32 R14, -RZ, R4.H0_H0 ;  /* 0x20000004ff0e7230 */ /* 0x000fc40000004100 */
[----:B------:R-:W-:Y:S02]  /*0180*/  HADD2.F32 R5, -RZ, R5.H1_H1 ;  /* 0x30000005ff057230 */ /* 0x000fe40000004100 */
[----:B------:R-:W-:Y:S01]  /*0190*/  HADD2.F32 R4, -RZ, R4.H1_H1 ;  /* 0x30000004ff047230 */ /* 0x000fe20000004100 */
[----:B------:R-:W0:Y:S08]  /*01a0*/  FRND.TRUNC R11, R10 ;  /* 0x0000000a000b7307 */ /* 0x000e30000020d000 */
[----:B------:R-:W-:Y:S01]  /*01b0*/  FRND.TRUNC R12, R12 ;  /* 0x0000000c000c7307 */ /* 0x000fe2000020d000 */
[----:B0-----:R-:W-:-:S07]  /*01c0*/  F2FP.F16.F32.PACK_AB R2, R11, R2 ;  /* 0x000000020b02723e */ /* 0x001fce00000000ff */
[----:B------:R-:W0:Y:S08]  /*01d0*/  FRND.TRUNC R13, R13 ;  /* 0x0000000d000d7307 */ /* 0x000e30000020d000 */
[----:B------:R-:W-:Y:S01]  /*01e0*/  FRND.TRUNC R14, R14 ;  /* 0x0000000e000e7307 */ /* 0x000fe2000020d000 */
[----:B0-----:R-:W-:-:S07]  /*01f0*/  F2FP.F16.F32.PACK_AB R3, R13, R12 ;  /* 0x0000000c0d03723e */ /* 0x001fce00000000ff */
[----:B------:R-:W0:Y:S01]  /*0200*/  FRND.TRUNC R9, R4 ;  /* 0x0000000400097307 */ /* 0x000e22000020d000 */
[----:B------:R-:W-:Y:S07]  /*0210*/  STG.E.64 desc[UR4][R6.64], R2 ;  /* 0x0000000206007986 */ /* 0x000fee000c101b04 */
[----:B------:R-:W-:Y:S01]  /*0220*/  FRND.TRUNC R8, R8 ;  /* 0x0000000800087307 */ /* 0x000fe2000020d000 */
[----:B0-----:R-:W-:-:S07]  /*0230*/  F2FP.F16.F32.PACK_AB R14, R9, R14 ;  /* 0x0000000e090e723e */ /* 0x001fce00000000ff */
[----:B------:R-:W0:Y:S02]  /*0240*/  FRND.TRUNC R5, R5 ;  /* 0x0000000500057307 */ /* 0x000e24000020d000 */
[----:B0-----:R-:W-:-:S05]  /*0250*/  F2FP.F16.F32.PACK_AB R15, R5, R8 ;  /* 0x00000008050f723e */ /* 0x001fca00000000ff */
[----:B------:R-:W-:Y:S01]  /*0260*/  STG.E.64 desc[UR4][R6.64+0x400], R14 ;  /* 0x0004000e06007986 */ /* 0x000fe2000c101b04 */
[----:B------:R-:W-:Y:S05]  /*0270*/  EXIT ;  /* 0x000000000000794d */ /* 0x000fea0003800000 */
.L_x_1172:
        /* <DEDUP_REMOVED lines=116> */
.L_x_1175:
[----:B------:R-:W-:-:S13]  /*09c0*/  ISETP.GE.AND P0, PT, R24, R5, PT ;  /* 0x000000051800720c */ /* 0x000fda0003f06270 */
[----:B------:R-:W-:Y:S05]  /*09d0*/  @P0 BRA `(.L_x_1177) ;  /* 0x0000000000300947 */ /* 0x000fea0003800000 */
[----:B0-----:R-:W0:Y:S01]  /*09e0*/  LDC.64 R6, c[0x0][0x218] ;  /* 0x00008600ff067b82 */ /* 0x001e220000000a00 */
[----:B------:R-:W-:Y:S01]  /*09f0*/  IADD3 R13, R3, R24, RZ ;  /* 0x00000018030d7210 */ /* 0x000fe20007ffe0ff */
[----:B------:R-:W-:-:S04]  /*0a00*/  VIADD R24, R24, 0x80 ;  /* 0x0000008018187836 */ /* 0x000fc80000000000 */
[----:B0-----:R-:W-:-:S05]  /*0a10*/  IMAD.WIDE.U32 R6, R13, 0x2, R6 ;  /* 0x000000020d067825 */ /* 0x001fca00078e0006 */
[----:B------:R1:W-:Y:S02]  /*0a20*/  STG.E.U16 desc[UR4][R6.64], R8 ;  /* 0x0000000806007986 */ /* 0x0003e4000c101504 */
.L_x_1176:
[----:B------:R-:W-:-:S13]  /*0a30*/  ISETP.GE.AND P0, PT, R24, R5, PT ;  /* 0x000000051800720c */ /* 0x000fda0003f06270 */
[----:B------:R-:W-:Y:S05]  /*0a40*/  @P0 BRA `(.L_x_1178) ;  /* 0x0000000000340947 */ /* 0x000fea0003800000 */
[----:B01----:R-:W0:Y:S01]  /*0a50*/  LDC.64 R6, c[0x0][0x218] ;  /* 0x00008600ff067b82 */ /* 0x003e220000000a00 */
[----:B------:R-:W-:Y:S01]  /*0a60*/  IADD3 R13, R3, R24, RZ ;  /* 0x00000018030d7210 */ /* 0x000fe20007ffe0ff */
[----:B------:R-:W-:-:S04]  /*0a70*/  VIADD R24, R24, 0x80 ;  /* 0x0000008018187836 */ /* 0x000fc80000000000 */
[----:B0-----:R-:W-:-:S05]  /*0a80*/  IMAD.WIDE.U32 R6, R13, 0x2, R6 ;  /* 0x000000020d067825 */ /* 0x001fca00078e0006 */
[----:B------:R1:W-:Y:S02]  /*0a90*/  STG.E.U16 desc[UR4][R6.64], R9 ;  /* 0x0000000906007986 */ /* 0x0003e4000c101504 */
.L_x_1177:
        /* <DEDUP_REMOVED lines=8> */
.L_x_1178:
[----:B------:R-:W-:Y:S05]  /*0b20*/  BSYNC B1 ;  /* 0x0000000000017941 */ /* 0x000fea0003800000 */
.L_x_1174:
[----:B------:R-:W-:-:S13]  /*0b30*/  ISETP.GE.AND P0, PT, R24, R5, PT ;  /* 0x000000051800720c */ /* 0x000fda0003f06270 */
[----:B012---:R-:W0:Y:S01]  /*0b40*/  @!P0 LDC.64 R6, c[0x0][0x218] ;  /* 0x00008600ff068b82 */ /* 0x007e220000000a00 */
[----:B------:R-:W-:Y:S01]  /*0b50*/  @!P0 IADD3 R9, R3, R24, RZ ;  /* 0x0000001803098210 */ /* 0x000fe20007ffe0ff */
[----:B------:R-:W-:-:S04]  /*0b60*/  @!P0 VIADD R24, R24, 0x80 ;  /* 0x0000008018188836 */ /* 0x000fc80000000000 */
[----:B0-----:R-:W-:-:S05]  /*0b70*/  @!P0 IMAD.WIDE.U32 R6, R9, 0x2, R6 ;  /* 0x0000000209068825 */ /* 0x001fca00078e0006 */
[----:B------:R2:W-:Y:S02]  /*0b80*/  @!P0 STG.E.U16 desc[UR4][R6.64], R11 ;  /* 0x0000000b06008986 */ /* 0x0005e4000c101504 */
.L_x_1179:
[----:B------:R-:W-:Y:S05]  /*0b90*/  BSYNC B0 ;  /* 0x0000000000007941 */ /* 0x000fea0003800000 */
.L_x_1173:
        /* <DEDUP_REMOVED lines=8> */
.L_x_1180:
        /* <DEDUP_REMOVED lines=14> */
.L_x_19566:


//--------------------- .text._ZN2at6native29vectorized_elementwise_kernelILi8EZZZNS0_17trunc_kernel_cudaERNS_18TensorIteratorBaseEENKUlvE_clEvENKUlvE1_clEvEUlN3c104HalfEE_St5arrayIPcLm2EEEEviT0_T1_ --------------------------
	.section	.text._ZN2at6native29vectorized_elementwise_kernelILi8EZZZNS0_17trunc_kernel_cudaERNS_18TensorIteratorBaseEENKUlvE_clEvENKUlvE1_clEvEUlN3c104HalfEE_St5arrayIPcLm2EEEEviT0_T1_,"ax",@progbits
	.align	128
        .global         _ZN2at6native29vectorized_elementwise_kernelILi8EZZZNS0_17trunc_kernel_cudaERNS_18TensorIteratorBaseEENKUlvE_clEvENKUlvE1_clEvEUlN3c104HalfEE_St5arrayIPcLm2EEEEviT0_T1_
        .type           _ZN2at6native29vectorized_elementwise_kernelILi8EZZZNS0_17trunc_kernel_cudaERNS_18TensorIteratorBaseEENKUlvE_clEvENKUlvE1_clEvEUlN3c104HalfEE_St5arrayIPcLm2EEEEviT0_T1_,@function
        .size           _ZN2at6native29vectorized_elementwise_kernelILi8EZZZNS0_17trunc_kernel_cudaERNS_18TensorIteratorBaseEENKUlvE_clEvENKUlvE1_clEvEUlN3c104HalfEE_St5arrayIPcLm2EEEEviT0_T1_,(.L_x_19567 - _ZN2at6native29vectorized_elementwise_kernelILi8EZZZNS0_17trunc_kernel_cudaERNS_18TensorIteratorBaseEENKUlvE_clEvENKUlvE1_clEvEUlN3c104HalfEE_St5arrayIPcLm2EEEEviT0_T1_)
        .other          _ZN2at6native29vectorized_elementwise_kernelILi8EZZZNS0_17trunc_kernel_cudaERNS_18TensorIteratorBaseEENKUlvE_clEvENKUlvE1_clEvEUlN3c104HalfEE_St5arrayIPcLm2EEEEviT0_T1_,@"STO_CUDA_ENTRY STV_DEFAULT"
_ZN2at6native29vectorized_elementwise_kernelILi8EZZZNS0_17trunc_kernel_cudaERNS_18TensorIteratorBaseEENKUlvE_clEvENKUlvE1_clEvEUlN3c104HalfEE_St5arrayIPcLm2EEEEviT0_T1_:
.text._ZN2at6native29vectorized_elementwise_kernelILi8EZZZNS0_17trunc_kernel_cudaERNS_18TensorIteratorBaseEENKUlvE_clEvENKUlvE1_clEvEUlN3c104HalfEE_St5arrayIPcLm2EEEEviT0_T1_:
        /* <DEDUP_REMOVED lines=11> */
[----:B0-----:R-:W-:-:S06]  /*00b0*/  IMAD.WIDE.U32 R6, R0, 0x10, R4 ;  /* 0x0000001000067825 */ /* 0x001fcc00078e0004 */
[----:B------:R-:W2:Y:S02]  /*00c0*/  LDG.E.128 R4, desc[UR4][R6.64] ;  /* 0x0000000406047981 */ /* 0x000ea4000c1e1d00 */
[--C-:B--2---:R-:W-:Y:S02]  /*00d0*/  HADD2.F32 R2, -RZ, R4.reuse.H0_H0 ;  /* 0x20000004ff027230 */ /* 0x104fe40000004100 */
[----:B------:R-:W-:Y:S02]  /*00e0*/  HADD2.F32 R9, -RZ, R4.H1_H1 ;  /* 0x30000004ff097230 */ /* 0x000fe40000004100 */
[--C-:B------:R-:W-:Y:S01]  /*00f0*/  HADD2.F32 R10, -RZ, R5.reuse.H0_H0 ;  /* 0x20000005ff0a7230 */ /* 0x100fe20000004100 */
[----:B------:R0:W-:Y:S01]  /*0100*/  FRND.TRUNC R8, R2 ;  /* 0x0000000200087307 */ /* 0x0001e2000020d000 */
[----:B------:R-:W-:Y:S02]  /*0110*/  HADD2.F32 R11, -RZ, R5.H1_H1 ;  /* 0x30000005ff0b7230 */ /* 0x000fe40000004100 */
[----:B------:R-:W1:Y:S01]  /*0120*/  LDC.64 R4, c[0x0][0x218] ;  /* 0x00008600ff047b82 */ /* 0x000e620000000a00 */
[----:B------:R-:W-:-:S02]  /*0130*/  HADD2.F32 R12, -RZ, R6.H0_H0 ;  /* 0x20000006ff0c7230 */ /* 0x000fc40000004100 */
[----:B------:R-:W-:Y:S02]  /*0140*/  HADD2.F32 R13, -RZ, R6.H1_H1 ;  /* 0x30000006ff0d7230 */ /* 0x000fe40000004100 */
[--C-:B------:R-:W-:Y:S01]  /*0150*/  HADD2.F32 R14, -RZ, R7.reuse.H0_H0 ;  /* 0x20000007ff0e7230 */ /* 0x100fe20000004100 */
[----:B------:R-:W2:Y:S01]  /*0160*/  FRND.TRUNC R9, R9 ;  /* 0x0000000900097307 */ /* 0x000ea2000020d000 */
[----:B------:R-:W-:-:S07]  /*0170*/  HADD2.F32 R15, -RZ, R7.H1_H1 ;  /* 0x30000007ff0f7230 */ /* 0x000fce0000004100 */
[----:B------:R-:W-:Y:S08]  /*0180*/  FRND.TRUNC R10, R10 ;  /* 0x0000000a000a7307 */ /* 0x000ff0000020d000 */
[----:B------:R-:W3:Y:S01]  /*0190*/  FRND.TRUNC R11, R11 ;  /* 0x0000000b000b7307 */ /* 0x000ee2000020d000 */
[----:B-1----:R-:W-:-:S07]  /*01a0*/  IMAD.WIDE.U32 R4, R3, 0x2, R4 ;  /* 0x0000000203047825 */ /* 0x002fce00078e0004 */
[----:B------:R-:W-:Y:S01]  /*01b0*/  FRND.TRUNC R12, R12 ;  /* 0x0000000c000c7307 */ /* 0x000fe2000020d000 */
[----:B0-----:R-:W-:Y:S01]  /*01c0*/  IMAD.WIDE R2, R0, 0x10, R4 ;  /* 0x0000001000027825 */ /* 0x001fe200078e0204 */
[----:B--2---:R-:W-:Y:S02]  /*01d0*/  F2FP.F16.F32.PACK_AB R4, R9, R8 ;  /* 0x000000080904723e */ /* 0x004fe400000000ff */
[----:B---3--:R-:W-:-:S04]  /*01e0*/  F2FP.F16.F32.PACK_AB R5, R11, R10 ;  /* 0x0000000a0b05723e */ /* 0x008fc800000000ff */
[----:B------:R-:W0:Y:S08]  /*01f0*/  FRND.TRUNC R13, R13 ;  /* 0x0000000d000d7307 */ /* 0x000e30000020d000 */
[----:B------:R-:W-:Y:S01]  /*0200*/  FRND.TRUNC R14, R14 ;  /* 0x0000000e000e7307 */ /* 0x000fe2000020d000 */
[----:B0-----:R-:W-:-:S07]  /*0210*/  F2FP.F16.F32.PACK_AB R6, R13, R12 ;  /* 0x0000000c0d06723e */ /* 0x001fce00000000ff */
[----:B------:R-:W0:Y:S02]  /*0220*/  FRND.TRUNC R7, R15 ;  /* 0x0000000f00077307 */ /* 0x000e24000020d000 */
[----:B0-----:R-:W-:-:S05]  /*0230*/  F2FP.F16.F32.PACK_AB R7, R7, R14 ;  /* 0x0000000e0707723e */ /* 0x001fca00000000ff */
[----:B------:R-:W-:Y:S01]  /*0240*/  STG.E.128 desc[UR4][R2.64], R4 ;  /* 0x0000000402007986 */ /* 0x000fe2000c101d04 */
[----:B------:R-:W-:Y:S05]  /*0250*/  EXIT ;  /* 0x000000000000794d */ /* 0x000fea0003800000 */
.L_x_1181:
        /* <DEDUP_REMOVED lines=116> */
.L_x_1184:
[----:B------:R-:W-:-:S13]  /*09a0*/  ISETP.GE.AND P0, PT, R24, R5, PT ;  /* 0x000000051800720c */ /* 0x000fda0003f06270 */
[----:B------:R-:W-:Y:S05]  /*09b0*/  @P0 BRA `(.L_x_1186) ;  /* 0x0000000000300947 */ /* 0x000fea0003800000 */
[----:B0-----:R-:W0:Y:S01]  /*09c0*/  LDC.64 R6, c[0x0][0x218] ;  /* 0x00008600ff067b82 */ /* 0x001e220000000a00 */
[----:B------:R-:W-:Y:S01]  /*09d0*/  IADD3 R13, R3, R24, RZ ;  /* 0x00000018030d7210 */ /* 0x000fe20007ffe0ff */
[----:B------:R-:W-:-:S04]  /*09e0*/  VIADD R24, R24, 0x80 ;  /* 0x0000008018187836 */ /* 0x000fc80000000000 */
[----:B0-----:R-:W-:-:S05]  /*09f0*/  IMAD.WIDE.U32 R6, R13, 0x2, R6 ;  /* 0x000000020d067825 */ /* 0x001fca00078e0006 */
[----:B------:R1:W-:Y:S02]  /*0a00*/  STG.E.U16 desc[UR4][R6.64], R8 ;  /* 0x0000000806007986 */ /* 0x0003e4000c101504 */
.L_x_1185:
[----:B------:R-:W-:-:S13]  /*0a10*/  ISETP.GE.AND P0, PT, R24, R5, PT ;  /* 0x000000051800720c */ /* 0x000fda0003f06270 */
[----:B------:R-:W-:Y:S05]  /*0a20*/  @P0 BRA `(.L_x_1187) ;  /* 0x0000000000340947 */ /* 0x000fea0003800000 */
[----:B01----:R-:W0:Y:S01]  /*0a30*/  LDC.64 R6, c[0x0][0x218] ;  /* 0x00008600ff067b82 */ /* 0x003e220000000a00 */
[----:B------:R-:W-:Y:S01]  /*0a40*/  IADD3 R13, R3, R24, RZ ;  /* 0x00000018030d7210 */ /* 0x000fe20007ffe0ff */
[----:B------:R-:W-:-:S04]  /*0a50*/  VIADD R24, R24, 0x80 ;  /* 0x0000008018187836 */ /* 0x000fc80000000000 */
[----:B0-----:R-:W-:-:S05]  /*0a60*/  IMAD.WIDE.U32 R6, R13, 0x2, R6 ;  /* 0x000000020d067825 */ /* 0x001fca00078e0006 */
[----:B------:R1:W-:Y:S02]  /*0a70*/  STG.E.U16 desc[UR4][R6.64], R9 ;  /* 0x0000000906007986 */ /* 0x0003e4000c101504 */
.L_x_1186:
        /* <DEDUP_REMOVED lines=8> */
.L_x_1187:
[----:B------:R-:W-:Y:S05]  /*0b00*/  BSYNC B1 ;  /* 0x0000000000017941 */ /* 0x000fea0003800000 */
.L_x_1183:
[----:B------:R-:W-:-:S13]  /*0b10*/  ISETP.GE.AND P0, PT, R24, R5, PT ;  /* 0x000000051800720c */ /* 0x000fda0003f06270 */
[----:B012---:R-:W0:Y:S01]  /*0b20*/  @!P0 LDC.64 R6, c[0x0][0x218] ;  /* 0x00008600ff068b82 */ /* 0x007e220000000a00 */
[----:B------:R-:W-:Y:S01]  /*0b30*/  @!P0 IADD3 R9, R3, R24, RZ ;  /* 0x0000001803098210 */ /* 0x000fe20007ffe0ff */
[----:B------:R-:W-:-:S04]  /*0b40*/  @!P0 VIADD R24, R24, 0x80 ;  /* 0x0000008018188836 */ /* 0x000fc80000000000 */
[----:B0-----:R-:W-:-:S05]  /*0b50*/  @!P0 IMAD.WIDE.U32 R6, R9, 0x2, R6 ;  /* 0x0000000209068825 */ /* 0x001fca00078e0006 */
[----:B------:R2:W-:Y:S02]  /*0b60*/  @!P0 STG.E.U16 desc[UR4][R6.64], R11 ;  /* 0x0000000b06008986 */ /* 0x0005e4000c101504 */
.L_x_1188:
[----:B------:R-:W-:Y:S05]  /*0b70*/  BSYNC B0 ;  /* 0x0000000000007941 */ /* 0x000fea0003800000 */
.L_x_1182:
        /* <DEDUP_REMOVED lines=8> */
.L_x_1189:
        /* <DEDUP_REMOVED lines=16> */
.L_x_19567:


//--------------------- .text._ZN2at6native18elementwise_kernelILi128ELi4EZNS0_15gpu_kernel_implIZZZNS0_17trunc_kernel_cudaERNS_18TensorIteratorBaseEENKUlvE_clEvENKUlvE0_clEvEUlfE_EEvS4_RKT_EUliE_EEviT1_ --------------------------
	.section	.text._ZN2at6native18elementwise_kernelILi128ELi4EZNS0_15gpu_kernel_implIZZZNS0_17trunc_kernel_cudaERNS_18TensorIteratorBaseEENKUlvE_clEvENKUlvE0_clEvEUlfE_EEvS4_RKT_EUliE_EEviT1_,"ax",@progbits
	.align	128
        .global         _ZN2at6native18elementwise_kernelILi128ELi4EZNS0_15gpu_kernel_implIZZZNS0_17trunc_kernel_cudaERNS_18TensorIteratorBaseEENKUlvE_clEvENKUlvE0_clEvEUlfE_EEvS4_RKT_EUliE_EEviT1_
        .type           _ZN2at6native18elementwise_kernelILi128ELi4EZNS0_15gpu_kernel_implIZZZNS0_17trunc_kernel_cudaERNS_18TensorIteratorBaseEENKUlvE_clEvENKUlvE0_clEvEUlfE_EEvS4_RKT_EUliE_EEviT1_,@function
        .size           _ZN2at6native18elementwise_kernelILi128ELi4EZNS0_15gpu_kernel_implIZZZNS0_17trunc_kernel_cudaERNS_18TensorIteratorBaseEENKUlvE_clEvENKUlvE0_clEvEUlfE_EEvS4_RKT_EUliE_EEviT1_,(.L_x_19568 - _ZN2at6native18elementwise_kernelILi128ELi4EZNS0_15gpu_kernel_implIZZZNS0_17trunc_kernel_cudaERNS_18TensorIteratorBaseEENKUlvE_clEvENKUlvE0_clEvEUlfE_EEvS4_RKT_EUliE_EEviT1_)
        .other          _ZN2at6native18elementwise_kernelILi128ELi4EZNS0_15gpu_kernel_implIZZZNS0_17trunc_kernel_cudaERNS_18TensorIteratorBaseEENKUlvE_clEvENKUlvE0_clEvEUlfE_EEvS4_RKT_EUliE_EEviT1_,@"STO_CUDA_ENTRY STV_DEFAULT"
_ZN2at6native18elementwise_kernelILi128ELi4EZNS0_15gpu_kernel_implIZZZNS0_17trunc_kernel_cudaERNS_18TensorIteratorBaseEENKUlvE_clEvENKUlvE0_clEvEUlfE_EEvS4_RKT_EUliE_EEviT1_:
.text._ZN2at6native18elementwise_kernelILi128ELi4EZNS0_15gpu_kernel_implIZZZNS0_17trunc_kernel_cudaERNS_18TensorIteratorBaseEENKUlvE_clEvENKUlvE0_clEvEUlfE_EEvS4_RKT_EUliE_EEviT1_:
        /* <DEDUP_REMOVED lines=313> */
.L_x_1192:
[----:B------:R-:W0:Y:S01]  /*1390*/  LDC.U8 R5, c[0x0][0x422] ;  /* 0x00010880ff057b82 */ /* 0x000e220000000000 */
[----:B------:R-:W-:Y:S01]  /*13a0*/  ULDC.64 UR4, c[0x0][0x410] ;  /* 0x0001040000047ab9 */ /* 0x000fe20000000a00 */
[----:B------:R-:W-:Y:S01]  /*13b0*/  ULDC.64 UR6, c[0x0][0x418] ;  /* 0x0001060000067ab9 */ /* 0x000fe20000000a00 */
[----:B------:R-:W-:Y:S01]  /*13c0*/  IADD3 R16, P1, R16, UR4, RZ ;  /* 0x0000000410107c10 */ /* 0x000fe2000ff3e0ff */
[----:B------:R-:W-:Y:S01]  /*13d0*/  BSSY B6, `(.L_x_1193) ;  /* 0x00000e0000067945 */ /* 0x000fe20003800000 */
        /* <DEDUP_REMOVED lines=15> */
[----:B--2---:R-:W0:Y:S01]  /*14d0*/  I2F.S16 R0, R0 ;  /* 0x0000000000007306 */ /* 0x004e220000101400 */
[----:B------:R-:W-:Y:S05]  /*14e0*/  BRA `(.L_x_1199) ;  /* 0x0000000c00387947 */ /* 0x000fea0003800000 */
.L_x_1197:
[----:B------:R-:W2:Y:S02]  /*14f0*/  LDG.E.U8 R0, desc[UR36][R2.64] ;  /* 0x0000002402007981 */ /* 0x000ea4000c1e1100 */
[----:B--2---:R-:W-:Y:S01]  /*1500*/  I2FP.F32.U32 R0, R0 ;  /* 0x0000000000007245 */ /* 0x004fe20000201000 */
[----:B------:R-:W-:Y:S06]  /*1510*/  BRA `(.L_x_1199) ;  /* 0x0000000c002c7947 */ /* 0x000fec0003800000 */
.L_x_1196:
[----:B------:R-:W-:-:S13]  /*1520*/  ISETP.NE.AND P0, PT, R4, 0x2, PT ;  /* 0x000000020400780c */ /* 0x000fda0003f05270 */
[----:B------:R-:W-:Y:S05]  /*1530*/  @!P0 BRA `(.L_x_1200) ;  /* 0x0000000000288947 */ /* 0x000fea0003800000 */
[----:B------:R-:W-:-:S13]  /*1540*/  ISETP.NE.AND P0, PT, R4, 0x3, PT ;  /* 0x000000030400780c */ /* 0x000fda0003f05270 */
[----:B------:R-:W-:Y:S05]  /*1550*/  @!P0 BRA `(.L_x_1201) ;  /* 0x0000000000148947 */ /* 0x000fea0003800000 */
[----:B------:R-:W-:-:S13]  /*1560*/  ISETP.NE.AND P0, PT, R4, 0x4, PT ;  /* 0x000000040400780c */ /* 0x000fda0003f05270 */
[----:B------:R-:W-:Y:S05]  /*1570*/  @P0 BRA `(.L_x_1198) ;  /* 0x0000000800b80947 */ /* 0x000fea0003800000 */
[----:B------:R-:W2:Y:S02]  /*1580*/  LDG.E.64 R2, desc[UR36][R2.64] ;  /* 0x0000002402027981 */ /* 0x000ea4000c1e1b00 */
[----:B--2---:R4:W0:Y:S01]  /*1590*/  I2F.S64 R0, R2 ;  /* 0x0000000200007312 */ /* 0x0048220000301400 */
[----:B------:R-:W-:Y:S05]  /*15a0*/  BRA `(.L_x_1199) ;  /* 0x0000000c00087947 */ /* 0x000fea0003800000 */
.L_x_1201:
[----:B------:R-:W2:Y:S02]  /*15b0*/  LDG.E R0, desc[UR36][R2.64] ;  /* 0x0000002402007981 */ /* 0x000ea4000c1e1900 */
[----:B--2---:R-:W-:Y:S01]  /*15c0*/  I2FP.F32.S32 R0, R0 ;  /* 0x0000000000007245 */ /* 0x004fe20000201400 */
[----:B------:R-:W-:Y:S06]  /*15d0*/  BRA `(.L_x_1199) ;  /* 0x0000000800fc7947 */ /* 0x000fec0003800000 */
.L_x_1200:
[----:B------:R-:W2:Y:S02]  /*15e0*/  LDG.E.U16 R0, desc[UR36][R2.64] ;  /* 0x0000002402007981 */ /* 0x000ea4000c1e1500 */
[----:B--2---:R-:W0:Y:S01]  /*15f0*/  I2F.S16 R0, R0 ;  /* 0x0000000000007306 */ /* 0x004e220000101400 */
[----:B------:R-:W-:Y:S05]  /*1600*/  BRA `(.L_x_1199) ;  /* 0x0000000800f07947 */ /* 0x000fea0003800000 */
.L_x_1195:
[----:B------:R-:W-:-:S13]  /*1610*/  ISETP.GT.AND P0, PT, R4, 0x6, PT ;  /* 0x000000060400780c */ /* 0x000fda0003f04270 */
[----:B------:R-:W-:Y:S05]  /*1620*/  @P0 BRA `(.L_x_1202) ;  /* 0x0000000000240947 */ /* 0x000fea0003800000 */
[----:B------:R-:W-:-:S13]  /*1630*/  ISETP.NE.AND P0, PT, R4, 0x5, PT ;  /* 0x000000050400780c */ /* 0x000fda0003f05270 */
[----:B------:R-:W-:Y:S05]  /*1640*/  @!P0 BRA `(.L_x_1203) ;  /* 0x0000000000108947 */ /* 0x000fea0003800000 */
[----:B------:R-:W-:-:S13]  /*1650*/  ISETP.NE.AND P0, PT, R4, 0x6, PT ;  /* 0x000000060400780c */ /* 0x000fda0003f05270 */
[----:B------:R-:W-:Y:S05]  /*1660*/  @P0 BRA `(.L_x_1198) ;  /* 0x00000008007c0947 */ /* 0x000fea0003800000 */
[----:B------:R2:W5:Y:S01]  /*1670*/  LDG.E R0, desc[UR36][R2.64] ;  /* 0x0000002402007981 */ /* 0x000562000c1e1900 */
[----:B------:R-:W-:Y:S05]  /*1680*/  BRA `(.L_x_1199) ;  /* 0x0000000800d07947 */ /* 0x000fea0003800000 */
.L_x_1203:
[----:B------:R-:W2:Y:S02]  /*1690*/  LDG.E.U16 R0, desc[UR36][R2.64] ;  /* 0x0000002402007981 */ /* 0x000ea4000c1e1500 */
[----:B--2---:R-:W-:Y:S01]  /*16a0*/  HADD2.F32 R0, -RZ, R0.H0_H0 ;  /* 0x20000000ff007230 */ /* 0x004fe20000004100 */
[----:B------:R-:W-:Y:S06]  /*16b0*/  BRA `(.L_x_1199) ;  /* 0x0000000800c47947 */ /* 0x000fec0003800000 */
.L_x_1202:
[----:B------:R-:W-:-:S13]  /*16c0*/  ISETP.NE.AND P0, PT, R4, 0x7, PT ;  /* 0x000000070400780c */ /* 0x000fda0003f05270 */
[----:B------:R-:W-:Y:S05]  /*16d0*/  @!P0 BRA `(.L_x_1204) ;  /* 0x0000000000248947 */ /* 0x000fea0003800000 */
[----:B------:R-:W-:-:S13]  /*16e0*/  ISETP.NE.AND P0, PT, R4, 0x8, PT ;  /* 0x000000080400780c */ /* 0x000fda0003f05270 */
[----:B------:R-:W-:Y:S05]  /*16f0*/  @!P0 BRA `(.L_x_1205) ;  /* 0x0000000000108947 */ /* 0x000fea0003800000 */
[----:B------:R-:W-:-:S13]  /*1700*/  ISETP.NE.AND P0, PT, R4, 0x9, PT ;  /* 0x000000090400780c */ /* 0x000fda0003f05270 */
[----:B------:R-:W-:Y:S05]  /*1710*/  @P0 BRA `(.L_x_1198) ;  /* 0x0000000800500947 */ /* 0x000fea0003800000 */
[----:B------:R3:W5:Y:S01]  /*1720*/  LDG.E R0, desc[UR36][R2.64] ;  /* 0x0000002402007981 */ /* 0x000762000c1e1900 */
[----:B------:R-:W-:Y:S05]  /*1730*/  BRA `(.L_x_1199) ;  /* 0x0000000800a47947 */ /* 0x000fea0003800000 */
.L_x_1205:
[----:B------:R-:W2:Y:S02]  /*1740*/  LDG.E.U16 R0, desc[UR36][R2.64] ;  /* 0x0000002402007981 */ /* 0x000ea4000c1e1500 */
[----:B--2---:R-:W-:Y:S01]  /*1750*/  HADD2.F32 R0, -RZ, R0.H0_H0 ;  /* 0x20000000ff007230 */ /* 0x004fe20000004100 */
[----:B------:R-:W-:Y:S06]  /*1760*/  BRA `(.L_x_1199) ;  /* 0x0000000800987947 */ /* 0x000fec0003800000 */
.L_x_1204:
[----:B------:R-:W2:Y:S01]  /*1770*/  LDG.E.64 R2, desc[UR36][R2.64] ;  /* 0x0000002402027981 */ /* 0x000ea2000c1e1b00 */
[----:B------:R-:W-:Y:S01]  /*1780*/  UMOV UR4, 0xf0000000 ;  /* 0xf000000000047882 */ /* 0x000fe20000000000 */
[----:B------:R-:W-:Y:S01]  /*1790*/  UMOV UR5, 0x380fffff ;  /* 0x380fffff00057882 */ /* 0x000fe20000000000 */
[----:B--2---:R-:W0:Y:S01]  /*17a0*/  F2F.F32.F64 R0, R2 ;  /* 0x0000000200007310 */ /* 0x004e220000301000 */
[----:B------:R-:W-:-:S14]  /*17b0*/  DSETP.GEU.AND P0, PT, |R2|, UR4, PT ;  /* 0x0000000402007e2a */ /* 0x000fdc000bf0e200 */
[----:B0-----:R-:W-:Y:S01]  /*17c0*/  @!P0 FMUL R0, R0, 1.175494350822287508e-38 ;  /* 0x0080000000008820 */ /* 0x001fe20000400000 */
[----:B------:R-:W-:Y:S06]  /*17d0*/  BRA `(.L_x_1199) ;  /* 0x00000008007c7947 */ /* 0x000fec0003800000 */
.L_x_1194:
        /* <DEDUP_REMOVED lines=10> */
[----:B------:R-:W-:Y:S01]  /*1880*/  FSEL R0, RZ, 1, !P0 ;  /* 0x3f800000ff007808 */ /* 0x000fe20004000000 */
[----:B------:R-:W-:Y:S08]  /*1890*/  BRA `(.L_x_1199) ;  /* 0x00000008004c7947 */ /* 0x000ff00003800000 */
.L_x_1208:
[----:B------:R-:W2:Y:S01]  /*18a0*/  LDG.E.64 R2, desc[UR36][R2.64] ;  /* 0x0000002402027981 */ /* 0x000ea2000c1e1b00 */
[----:B------:R-:W-:Y:S01]  /*18b0*/  UMOV UR4, 0xf0000000 ;  /* 0xf000000000047882 */ /* 0x000fe20000000000 */
[----:B------:R-:W-:Y:S01]  /*18c0*/  UMOV UR5, 0x380fffff ;  /* 0x380fffff00057882 */ /* 0x000fe20000000000 */
[----:B--2---:R-:W0:Y:S01]  /*18d0*/  F2F.F32.F64 R0, R2 ;  /* 0x0000000200007310 */ /* 0x004e220000301000 */
[----:B------:R-:W-:-:S14]  /*18e0*/  DSETP.GEU.AND P0, PT, |R2|, UR4, PT ;  /* 0x0000000402007e2a */ /* 0x000fdc000bf0e200 */
[----:B0-----:R-:W-:Y:S01]  /*18f0*/  @!P0 FMUL R0, R0, 1.175494350822287508e-38 ;  /* 0x0080000000008820 */ /* 0x001fe20000400000 */
[----:B------:R-:W-:Y:S06]  /*1900*/  BRA `(.L_x_1199) ;  /* 0x0000000800307947 */ /* 0x000fec0003800000 */
.L_x_1207:
        /* <DEDUP_REMOVED lines=24> */
[----:B------:R-:W-:Y:S01]  /*1a90*/  LOP3.LUT R0, R5, 0x80000000, R0, 0xf8, !PT ;  /* 0x8000000005007812 */ /* 0x000fe200078ef800 */
[----:B------:R-:W-:Y:S06]  /*1aa0*/  BRA `(.L_x_1199) ;  /* 0x0000000400c87947 */ /* 0x000fec0003800000 */
.L_x_1210:
        /* <DEDUP_REMOVED lines=11> */
[----:B------:R-:W-:Y:S01]  /*1b60*/  LOP3.LUT R0, R4, 0x80000000, R5, 0xf8, !PT ;  /* 0x8000000004007812 */ /* 0x000fe200078ef805 */
[----:B------:R-:W-:Y:S06]  /*1b70*/  BRA `(.L_x_1199) ;  /* 0x0000000400947947 */ /* 0x000fec0003800000 */
.L_x_1209:
[----:B------:R-:W2:Y:S02]  /*1b80*/  LDG.E.U16 R0, desc[UR36][R2.64] ;  /* 0x0000002402007981 */ /* 0x000ea4000c1e1500 */
[----:B--2---:R-:W-:Y:S01]  /*1b90*/  IMAD.U32 R0, R0, 0x10000, RZ ;  /* 0x0001000000007824 */ /* 0x004fe200078e00ff */
[----:B------:R-:W-:Y:S06]  /*1ba0*/  BRA `(.L_x_1199) ;  /* 0x0000000400887947 */ /* 0x000fec0003800000 */
.L_x_1206:
        /* <DEDUP_REMOVED lines=9> */
[----:B--2---:R-:W-:Y:S01]  /*1c40*/  I2FP.F32.U32 R0, R0 ;  /* 0x0000000000007245 */ /* 0x004fe20000201000 */
[----:B------:R-:W-:Y:S06]  /*1c50*/  BRA `(.L_x_1199) ;  /* 0x00000004005c7947 */ /* 0x000fec0003800000 */
.L_x_1213:
[----:B------:R-:W2:Y:S01]  /*1c60*/  LDG.E.U8 R2, desc[UR36][R2.64] ;  /* 0x0000002402027981 */ /* 0x000ea2000c1e1100 */
        /* <DEDUP_REMOVED lines=19> */
.L_x_1215:
[----:B------:R-:W-:Y:S05]  /*1da0*/  BSYNC B0 ;  /* 0x0000000000007941 */ /* 0x000fea0003800000 */
.L_x_1214:
[----:B------:R-:W-:Y:S01]  /*1db0*/  LEA R3, R0, 0x3b800000, 0x17 ;  /* 0x3b80000000037811 */ /* 0x000fe200078eb8ff */
[----:B------:R-:W-:-:S05]  /*1dc0*/  IMAD.SHL.U32 R0, R2, 0x100000, RZ ;  /* 0x0010000002007824 */ /* 0x000fca00078e00ff */
[----:B------:R-:W-:Y:S01]  /*1dd0*/  LOP3.LUT R0, R3, R0, R4, 0xfe, !PT ;  /* 0x0000000003007212 */ /* 0x000fe200078efe04 */
[----:B------:R-:W-:Y:S06]  /*1de0*/  BRA `(.L_x_1199) ;  /* 0x0000000000f87947 */ /* 0x000fec0003800000 */
.L_x_1212:
        /* <DEDUP_REMOVED lines=20> */
.L_x_1217:
[----:B------:R-:W-:Y:S05]  /*1f30*/  BSYNC B0 ;  /* 0x0000000000007941 */ /* 0x000fea0003800000 */
.L_x_1216:
[----:B------:R-:W-:Y:S01]  /*1f40*/  LEA R3, R0, 0x37800000, 0x17 ;  /* 0x3780000000037811 */ /* 0x000fe200078eb8ff */
[----:B------:R-:W-:-:S05]  /*1f50*/  IMAD.SHL.U32 R0, R2, 0x200000, RZ ;  /* 0x0020000002007824 */ /* 0x000fca00078e00ff */
[----:B------:R-:W-:Y:S01]  /*1f60*/  LOP3.LUT R0, R3, R0, R4, 0xfe, !PT ;  /* 0x0000000003007212 */ /* 0x000fe200078efe04 */
[----:B------:R-:W-:Y:S06]  /*1f70*/  BRA `(.L_x_1199) ;  /* 0x0000000000947947 */ /* 0x000fec0003800000 */
.L_x_1211:
[----:B------:R-:W-:-:S13]  /*1f80*/  ISETP.NE.AND P0, PT, R4, 0x1c, PT ;  /* 0x0000001c0400780c */ /* 0x000fda0003f05270 */
[----:B------:R-:W-:Y:S05]  /*1f90*/  @!P0 BRA `(.L_x_1218) ;  /* 0x0000000000848947 */ /* 0x000fea0003800000 */
[----:B------:R-:W-:-:S13]  /*1fa0*/  ISETP.NE.AND P0, PT, R4, 0x1d, PT ;  /* 0x0000001d0400780c */ /* 0x000fda0003f05270 */
[----:B------:R-:W-:Y:S05]  /*1fb0*/  @!P0 BRA `(.L_x_1219) ;  /* 0x0000000000708947 */ /* 0x000fea0003800000 */
[----:B------:R-:W-:-:S13]  /*1fc0*/  ISETP.NE.AND P0, PT, R4, 0x2c, PT ;  /* 0x0000002c0400780c */ /* 0x000fda0003f05270 */
[----:B------:R-:W-:Y:S05]  /*1fd0*/  @P0 BRA `(.L_x_1198) ;  /* 0x0000000000200947 */ /* 0x000fea0003800000 */
[----:B------:R-:W2:Y:S01]  /*1fe0*/  LDG.E.U8 R2, desc[UR36][R2.64] ;  /* 0x0000002402027981 */ /* 0x000ea2000c1e1100 */
[----:B------:R-:W-:Y:S01]  /*1ff0*/  IMAD.MOV.U32 R0, RZ, RZ, 0x400000 ;  /* 0x00400000ff007424 */ /* 0x000fe200078e00ff */
[----:B--2---:R-:W-:-:S13]  /*2000*/  ISETP.NE.AND P0, PT, R2, RZ, PT ;  /* 0x000000ff0200720c */ /* 0x004fda0003f05270 */
[----:B------:R-:W-:Y:S05]  /*2010*/  @!P0 BRA `(.L_x_1199) ;  /* 0x00000000006c8947 */ /* 0x000fea0003800000 */
[----:B------:R-:W-:-:S13]  /*2020*/  ISETP.NE.AND P0, PT, R2, 0xff, PT ;  /* 0x000000ff0200780c */ /* 0x000fda0003f05270 */
[----:B------:R-:W-:Y:S02]  /*2030*/  @!P0 IMAD.MOV.U32 R0, RZ, RZ, 0x7f800001 ;  /* 0x7f800001ff008424 */ /* 0x000fe400078e00ff */
[----:B------:R-:W-:Y:S01]  /*2040*/  @P0 IMAD.SHL.U32 R0, R2, 0x800000, RZ ;  /* 0x0080000002000824 */ /* 0x000fe200078e00ff */
[----:B------:R-:W-:Y:S06]  /*2050*/  BRA `(.L_x_1199) ;  /* 0x00000000005c7947 */ /* 0x000fec0003800000 */
.L_x_1198:
        /* <DEDUP_REMOVED lines=16> */
.L_x_1220:
[----:B------:R-:W-:Y:S01]  /*2160*/  IMAD.MOV.U32 R0, RZ, RZ, RZ ;  /* 0x000000ffff007224 */ /* 0x000fe200078e00ff */
[----:B------:R-:W-:Y:S06]  /*2170*/  BRA `(.L_x_1199) ;  /* 0x0000000000147947 */ /* 0x000fec0003800000 */
.L_x_1219:
[----:B------:R-:W2:Y:S02]  /*2180*/  LDG.E.64 R2, desc[UR36][R2.64] ;  /* 0x0000002402027981 */ /* 0x000ea4000c1e1b00 */
[----:B--2---:R0:W1:Y:S01]  /*2190*/  I2F.U64 R0, R2 ;  /* 0x0000000200007312 */ /* 0x0040620000301000 */
[----:B------:R-:W-:Y:S05]  /*21a0*/  BRA `(.L_x_1199) ;  /* 0x0000000000087947 */ /* 0x000fea0003800000 */
.L_x_1218:
[----:B------:R-:W2:Y:S02]  /*21b0*/  LDG.E R0, desc[UR36][R2.64] ;  /* 0x0000002402007981 */ /* 0x000ea4000c1e1900 */
[----:B--2---:R-:W-:-:S07]  /*21c0*/  I2FP.F32.U32 R0, R0 ;  /* 0x0000000000007245 */ /* 0x004fce0000201000 */
.L_x_1199:
[----:B------:R-:W-:Y:S05]  /*21d0*/  BSYNC B6 ;  /* 0x0000000000067941 */ /* 0x000fea0003800000 */
.L_x_1193:
[----:B------:R-:W0:Y:S02]  /*21e0*/  LDC.U8 R4, c[0x0][0x421] ;  /* 0x00010840ff047b82 */ /* 0x000e240000000000 */
[----:B012345:R0:W1:Y:S01]  /*21f0*/  FRND.TRUNC R2, R0 ;  /* 0x0000000000027307 */ /* 0x03f062000020d000 */
[----:B------:R-:W-:-:S04]  /*2200*/  PRMT R3, R4, 0x9910, RZ ;  /* 0x0000991004037816 */ /* 0x000fc800000000ff */
[----:B------:R-:W-:-:S13]  /*2210*/  ISETP.GT.AND P0, PT, R3, 0x9, PT ;  /* 0x000000090300780c */ /* 0x000fda0003f04270 */
[----:B01----:R-:W-:Y:S05]  /*2220*/  @P0 BRA `(.L_x_1221) ;  /* 0x0000000000e40947 */ /* 0x003fea0003800000 */
        /* <DEDUP_REMOVED lines=8> */
[----:B------:R-:W0:Y:S02]  /*22b0*/  F2I.TRUNC.NTZ R3, R0 ;  /* 0x0000000000037305 */ /* 0x000e24000020f100 */
[----:B0-----:R0:W-:Y:S01]  /*22c0*/  STG.E.U8 desc[UR36][R16.64], R3 ;  /* 0x0000000310007986 */ /* 0x0011e2000c101124 */
[----:B------:R-:W-:Y:S05]  /*22d0*/  BRA `(.L_x_1226) ;  /* 0x0000000c004c7947 */ /* 0x000fea0003800000 */
.L_x_1224:
[----:B------:R-:W0:Y:S02]  /*22e0*/  F2I.S64.TRUNC R2, R0 ;  /* 0x0000000000027311 */ /* 0x000e24000020d900 */
[----:B0-----:R0:W-:Y:S01]  /*22f0*/  STG.E.U8 desc[UR36][R16.64], R2 ;  /* 0x0000000210007986 */ /* 0x0011e2000c101124 */
[----:B------:R-:W-:Y:S05]  /*2300*/  BRA `(.L_x_1226) ;  /* 0x0000000c00407947 */ /* 0x000fea0003800000 */
.L_x_1223:
[----:B------:R-:W-:-:S13]  /*2310*/  ISETP.NE.AND P0, PT, R3, 0x2, PT ;  /* 0x000000020300780c */ /* 0x000fda0003f05270 */
[----:B------:R-:W-:Y:S05]  /*2320*/  @!P0 BRA `(.L_x_1227) ;  /* 0x0000000000288947 */ /* 0x000fea0003800000 */
[----:B------:R-:W-:-:S13]  /*2330*/  ISETP.NE.AND P0, PT, R3, 0x3, PT ;  /* 0x000000030300780c */ /* 0x000fda0003f05270 */
[----:B------:R-:W-:Y:S05]  /*2340*/  @!P0 BRA `(.L_x_1228) ;  /* 0x0000000000148947 */ /* 0x000fea0003800000 */
[----:B------:R-:W-:-:S13]  /*2350*/  ISETP.NE.AND P0, PT, R3, 0x4, PT ;  /* 0x000000040300780c */ /* 0x000fda0003f05270 */
[----:B------:R-:W-:Y:S05]  /*2360*/  @P0 BRA `(.L_x_1225) ;  /* 0x0000000800d00947 */ /* 0x000fea0003800000 */
[----:B------:R-:W0:Y:S02]  /*2370*/  F2I.S64.TRUNC R2, R0 ;  /* 0x0000000000027311 */ /* 0x000e24000020d900 */
[----:B0-----:R0:W-:Y:S01]  /*2380*/  STG.E.64 desc[UR36][R16.64], R2 ;  /* 0x0000000210007986 */ /* 0x0011e2000c101b24 */
[----:B------:R-:W-:Y:S05]  /*2390*/  BRA `(.L_x_1226) ;  /* 0x0000000c001c7947 */ /* 0x000fea0003800000 */
.L_x_1228:
[----:B------:R-:W0:Y:S02]  /*23a0*/  F2I.TRUNC.NTZ R3, R0 ;  /* 0x0000000000037305 */ /* 0x000e24000020f100 */
[----:B0-----:R0:W-:Y:S01]  /*23b0*/  STG.E desc[UR36][R16.64], R3 ;  /* 0x0000000310007986 */ /* 0x0011e2000c101924 */
[----:B------:R-:W-:Y:S05]  /*23c0*/  BRA `(.L_x_1226) ;  /* 0x0000000c00107947 */ /* 0x000fea0003800000 */
.L_x_1227:
[----:B------:R-:W0:Y:S02]  /*23d0*/  F2I.TRUNC.NTZ R3, R0 ;  /* 0x0000000000037305 */ /* 0x000e24000020f100 */
[----:B0-----:R0:W-:Y:S01]  /*23e0*/  STG.E.U16 desc[UR36][R16.64], R3 ;  /* 0x0000000310007986 */ /* 0x0011e2000c101524 */
[----:B------:R-:W-:Y:S05]  /*23f0*/  BRA `(.L_x_1226) ;  /* 0x0000000c00047947 */ /* 0x000fea0003800000 */
.L_x_1222:
[----:B------:R-:W-:-:S13]  /*2400*/  ISETP.GT.AND P0, PT, R3, 0x6, PT ;  /* 0x000000060300780c */ /* 0x000fda0003f04270 */
[----:B------:R-:W-:Y:S05]  /*2410*/  @P0 BRA `(.L_x_1229) ;  /* 0x0000000000240947 */ /* 0x000fea0003800000 */
[----:B------:R-:W-:-:S13]  /*2420*/  ISETP.NE.AND P0, PT, R3, 0x5, PT ;  /* 0x000000050300780c */ /* 0x000fda0003f05270 */
[----:B------:R-:W-:Y:S05]  /*2430*/  @!P0 BRA `(.L_x_1230) ;  /* 0x0000000000108947 */ /* 0x000fea0003800000 */
[----:B------:R-:W-:-:S13]  /*2440*/  ISETP.NE.AND P0, PT, R3, 0x6, PT ;  /* 0x000000060300780c */ /* 0x000fda0003f05270 */
[----:B------:R-:W-:Y:S05]  /*2450*/  @P0 BRA `(.L_x_1225) ;  /* 0x0000000800940947 */ /* 0x000fea0003800000 */
[----:B------:R0:W-:Y:S01]  /*2460*/  STG.E desc[UR36][R16.64], R2 ;  /* 0x0000000210007986 */ /* 0x0001e2000c101924 */
[----:B------:R-:W-:Y:S05]  /*2470*/  BRA `(.L_x_1226) ;  /* 0x0000000800e47947 */ /* 0x000fea0003800000 */
.L_x_1230:
[----:B------:R-:W-:-:S05]  /*2480*/  F2FP.F16.F32.PACK_AB R2, RZ, R2 ;  /* 0x00000002ff02723e */ /* 0x000fca00000000ff */
[----:B------:R0:W-:Y:S01]  /*2490*/  STG.E.U16 desc[UR36][R16.64], R2 ;  /* 0x0000000210007986 */ /* 0x0001e2000c101524 */
[----:B------:R-:W-:Y:S05]  /*24a0*/  BRA `(.L_x_1226) ;  /* 0x0000000800d87947 */ /* 0x000fea0003800000 */
.L_x_1229:
[----:B------:R-:W-:-:S13]  /*24b0*/  ISETP.NE.AND P0, PT, R3, 0x7, PT ;  /* 0x000000070300780c */ /* 0x000fda0003f05270 */
[----:B------:R-:W-:Y:S05]  /*24c0*/  @!P0 BRA `(.L_x_1231) ;  /* 0x00000000002c8947 */ /* 0x000fea0003800000 */
[----:B------:R-:W-:-:S13]  /*24d0*/  ISETP.NE.AND P0, PT, R3, 0x8, PT ;  /* 0x000000080300780c */ /* 0x000fda0003f05270 */
[----:B------:R-:W-:Y:S05]  /*24e0*/  @!P0 BRA `(.L_x_1232) ;  /* 0x0000000000148947 */ /* 0x000fea0003800000 */
[----:B------:R-:W-:-:S13]  /*24f0*/  ISETP.NE.AND P0, PT, R3, 0x9, PT ;  /* 0x000000090300780c */ /* 0x000fda0003f05270 */
[----:B------:R-:W-:Y:S05]  /*2500*/  @P0 BRA `(.L_x_1225) ;  /* 0x0000000800680947 */ /* 0x000fea0003800000 */
[----:B------:R-:W-:-:S05]  /*2510*/  IMAD.MOV.U32 R3, RZ, RZ, RZ ;  /* 0x000000ffff037224 */ /* 0x000fca00078e00ff */
[----:B------:R0:W-:Y:S01]  /*2520*/  STG.E.64 desc[UR36][R16.64], R2 ;  /* 0x0000000210007986 */ /* 0x0001e2000c101b24 */
[----:B------:R-:W-:Y:S05]  /*2530*/  BRA `(.L_x_1226) ;  /* 0x0000000800b47947 */ /* 0x000fea0003800000 */
.L_x_1232:
[----:B------:R-:W-:-:S04]  /*2540*/  F2FP.F16.F32.PACK_AB R3, RZ, R2 ;  /* 0x00000002ff03723e */ /* 0x000fc800000000ff */
[----:B------:R-:W-:-:S05]  /*2550*/  PRMT R3, R3, 0x5410, RZ ;  /* 0x0000541003037816 */ /* 0x000fca00000000ff */
[----:B------:R0:W-:Y:S01]  /*2560*/  STG.E desc[UR36][R16.64], R3 ;  /* 0x0000000310007986 */ /* 0x0001e2000c101924 */
[----:B------:R-:W-:Y:S05]  /*2570*/  BRA `(.L_x_1226) ;  /* 0x0000000800a47947 */ /* 0x000fea0003800000 */
.L_x_1231:
[----:B------:R-:W-:-:S06]  /*2580*/  FMUL.FTZ R2, R2, 1 ;  /* 0x3f80000002027820 */ /* 0x000fcc0000410000 */
[----:B------:R-:W0:Y:S02]  /*2590*/  F2F.F64.F32 R2, R2 ;  /* 0x0000000200027310 */ /* 0x000e240000201800 */
[----:B0-----:R0:W-:Y:S01]  /*25a0*/  STG.E.64 desc[UR36][R16.64], R2 ;  /* 0x0000000210007986 */ /* 0x0011e2000c101b24 */
[----:B------:R-:W-:Y:S05]  /*25b0*/  BRA `(.L_x_1226) ;  /* 0x0000000800947947 */ /* 0x000fea0003800000 */
.L_x_1221:
        /* <DEDUP_REMOVED lines=8> */
[----:B------:R-:W-:-:S04]  /*2640*/  FSETP.NEU.FTZ.AND P0, PT, R2, RZ, PT ;  /* 0x000000ff0200720b */ /* 0x000fc80003f1d000 */
[----:B------:R-:W-:-:S05]  /*2650*/  SEL R3, RZ, 0x1, !P0 ;  /* 0x00000001ff037807 */ /* 0x000fca0004000000 */
[----:B------:R0:W-:Y:S01]  /*2660*/  STG.E.U8 desc[UR36][R16.64], R3 ;  /* 0x0000000310007986 */ /* 0x0001e2000c101124 */
[----:B------:R-:W-:Y:S05]  /*2670*/  BRA `(.L_x_1226) ;  /* 0x0000000800647947 */ /* 0x000fea0003800000 */
.L_x_1235:
[----:B------:R-:W-:Y:S01]  /*2680*/  FMUL.FTZ R4, R2, 1 ;  /* 0x3f80000002047820 */ /* 0x000fe20000410000 */
[----:B------:R-:W-:-:S05]  /*2690*/  CS2R R6, SRZ ;  /* 0x0000000000067805 */ /* 0x000fca000001ff00 */
[----:B------:R-:W0:Y:S02]  /*26a0*/  F2F.F64.F32 R4, R4 ;  /* 0x0000000400047310 */ /* 0x000e240000201800 */
[----:B0-----:R0:W-:Y:S01]  /*26b0*/  STG.E.128 desc[UR36][R16.64], R4 ;  /* 0x0000000410007986 */ /* 0x0011e2000c101d24 */
[----:B------:R-:W-:Y:S05]  /*26c0*/  BRA `(.L_x_1226) ;  /* 0x0000000800507947 */ /* 0x000fea0003800000 */
.L_x_1234:
[----:B------:R-:W-:-:S13]  /*26d0*/  ISETP.NE.AND P0, PT, R3, 0xf, PT ;  /* 0x0000000f0300780c */ /* 0x000fda0003f05270 */
[----:B------:R-:W-:Y:S05]  /*26e0*/  @!P0 BRA `(.L_x_1236) ;  /* 0x0000000000ac8947 */ /* 0x000fea0003800000 */
[----:B------:R-:W-:-:S13]  /*26f0*/  ISETP.NE.AND P0, PT, R3, 0x17, PT ;  /* 0x000000170300780c */ /* 0x000fda0003f05270 */
[----:B------:R-:W-:Y:S05]  /*2700*/  @!P0 BRA `(.L_x_1237) ;  /* 0x0000000000508947 */ /* 0x000fea0003800000 */
[----:B------:R-:W-:-:S13]  /*2710*/  ISETP.NE.AND P0, PT, R3, 0x18, PT ;  /* 0x000000180300780c */ /* 0x000fda0003f05270 */
[----:B------:R-:W-:Y:S05]  /*2720*/  @P0 BRA `(.L_x_1225) ;  /* 0x0000000400e00947 */ /* 0x000fea0003800000 */
[C---:B------:R-:W-:Y:S01]  /*2730*/  LOP3.LUT R4, R2.reuse, 0x7fffffff, RZ, 0xc0, !PT ;  /* 0x7fffffff02047812 */ /* 0x040fe200078ec0ff */
[----:B------:R-:W-:Y:S01]  /*2740*/  BSSY B0, `(.L_x_1238) ;  /* 0x000000d000007945 */ /* 0x000fe20003800000 */
[----:B------:R-:W-:Y:S02]  /*2750*/  LOP3.LUT R0, R2, 0x80000000, RZ, 0xc0, !PT ;  /* 0x8000000002007812 */ /* 0x000fe400078ec0ff */
[----:B------:R-:W-:Y:S02]  /*2760*/  ISETP.GT.U32.AND P0, PT, R4, 0x43efffff, PT ;  /* 0x43efffff0400780c */ /* 0x000fe40003f04070 */
[----:B------:R-:W-:Y:S01]  /*2770*/  SHF.R.U32.HI R5, RZ, 0x18, R0 ;  /* 0x00000018ff057819 */ /* 0x000fe20000011600 */
[----:B------:R-:W-:-:S10]  /*2780*/  IMAD.MOV.U32 R0, RZ, RZ, 0x7f ;  /* 0x0000007fff007424 */ /* 0x000fd400078e00ff */
[----:B------:R-:W-:Y:S05]  /*2790*/  @P0 BRA `(.L_x_1239) ;  /* 0x00000000001c0947 */ /* 0x000fea0003800000 */
[----:B------:R-:W-:-:S13]  /*27a0*/  ISETP.GE.U32.AND P0, PT, R4, 0x3c800000, PT ;  /* 0x3c8000000400780c */ /* 0x000fda0003f06070 */
[----:B------:R-:W-:-:S04]  /*27b0*/  @P0 SHF.R.U32.HI R0, RZ, 0x14, R2 ;  /* 0x00000014ff000819 */ /* 0x000fc80000011602 */
[----:B------:R-:W-:-:S04]  /*27c0*/  @P0 LOP3.LUT R3, R0, 0x1, RZ, 0xc0, !PT ;  /* 0x0000000100030812 */ /* 0x000fc800078ec0ff */
[----:B------:R-:W-:Y:S01]  /*27d0*/  @P0 IADD3 R3, R2, 0x407ffff, R3 ;  /* 0x0407ffff02030810 */ /* 0x000fe20007ffe003 */
[----:B------:R-:W-:-:S03]  /*27e0*/  @!P0 FADD.FTZ R2, R4, 16384 ;  /* 0x4680000004028421 */ /* 0x000fc60000010000 */
[----:B------:R-:W-:Y:S01]  /*27f0*/  @P0 SHF.R.U32.HI R0, RZ, 0x14, R3 ;  /* 0x00000014ff000819 */ /* 0x000fe20000011603 */
[----:B------:R-:W-:-:S07]  /*2800*/  @!P0 VIADD R0, R2, 0xb9800000 ;  /* 0xb980000002008836 */ /* 0x000fce0000000000 */
.L_x_1239:
[----:B------:R-:W-:Y:S05]  /*2810*/  BSYNC B0 ;  /* 0x0000000000007941 */ /* 0x000fea0003800000 */
.L_x_1238:
[----:B------:R-:W-:-:S05]  /*2820*/  LOP3.LUT R5, R0, R5, RZ, 0xfc, !PT ;  /* 0x0000000500057212 */ /* 0x000fca00078efcff */
[----:B------:R0:W-:Y:S01]  /*2830*/  STG.E.U8 desc[UR36][R16.64], R5 ;  /* 0x0000000510007986 */ /* 0x0001e2000c101124 */
[----:B------:R-:W-:Y:S05]  /*2840*/  BRA `(.L_x_1226) ;  /* 0x0000000400f07947 */ /* 0x000fea0003800000 */
.L_x_1237:
[----:B------:R-:W-:Y:S01]  /*2850*/  LOP3.LUT R4, R2, 0x7fffffff, RZ, 0xc0, !PT ;  /* 0x7fffffff02047812 */ /* 0x000fe200078ec0ff */
[----:B------:R-:W-:Y:S03]  /*2860*/  BSSY B0, `(.L_x_1240) ;  /* 0x000000e000007945 */ /* 0x000fe60003800000 */
[----:B------:R-:W-:-:S13]  /*2870*/  ISETP.GT.U32.AND P0, PT, R4, 0x477fffff, PT ;  /* 0x477fffff0400780c */ /* 0x000fda0003f04070 */
[----:B------:R-:W-:Y:S05]  /*2880*/  @P0 BRA `(.L_x_1241) ;  /* 0x0000000000200947 */ /* 0x000fea0003800000 */
[----:B------:R-:W-:-:S13]  /*2890*/  ISETP.GE.U32.AND P0, PT, R4, 0x38800000, PT ;  /* 0x388000000400780c */ /* 0x000fda0003f06070 */
[----:B------:R-:W-:-:S04]  /*28a0*/  @P0 SHF.R.U32.HI R0, RZ, 0x15, R2 ;  /* 0x00000015ff000819 */ /* 0x000fc80000011602 */
[----:B------:R-:W-:-:S04]  /*28b0*/  @P0 LOP3.LUT R3, R0, 0x1, RZ, 0xc0, !PT ;  /* 0x0000000100030812 */ /* 0x000fc800078ec0ff */
[----:B------:R-:W-:Y:S01]  /*28c0*/  @P0 IADD3 R0, R2, 0x80fffff, R3 ;  /* 0x080fffff02000810 */ /* 0x000fe20007ffe003 */
[----:B------:R-:W-:-:S03]  /*28d0*/  @!P0 FADD.FTZ R3, R4, 128 ;  /* 0x4300000004038421 */ /* 0x000fc60000010000 */
[----:B------:R-:W-:Y:S01]  /*28e0*/  @P0 SHF.R.U32.HI R0, RZ, 0x15, R0 ;  /* 0x00000015ff000819 */ /* 0x000fe20000011600 */
[----:B------:R-:W-:Y:S01]  /*28f0*/  @!P0 VIADD R0, R3, 0xbd000000 ;  /* 0xbd00000003008836 */ /* 0x000fe20000000000 */
[----:B------:R-:W-:Y:S06]  /*2900*/  BRA `(.L_x_1242) ;  /* 0x00000000000c7947 */ /* 0x000fec0003800000 */
.L_x_1241:
[----:B------:R-:W-:Y:S01]  /*2910*/  IMAD.MOV.U32 R0, RZ, RZ, 0x7f ;  /* 0x0000007fff007424 */ /* 0x000fe200078e00ff */
[----:B------:R-:W-:-:S04]  /*2920*/  ISETP.GT.U32.AND P0, PT, R4, 0x7f800000, PT ;  /* 0x7f8000000400780c */ /* 0x000fc80003f04070 */
[----:B------:R-:W-:-:S09]  /*2930*/  SEL R0, R0, 0x7c, P0 ;  /* 0x0000007c00007807 */ /* 0x000fd20000000000 */
.L_x_1242:
[----:B------:R-:W-:Y:S05]  /*2940*/  BSYNC B0 ;  /* 0x0000000000007941 */ /* 0x000fea0003800000 */
.L_x_1240:
[----:B------:R-:W-:-:S04]  /*2950*/  LOP3.LUT R2, R2, 0x80000000, RZ, 0xc0, !PT ;  /* 0x8000000002027812 */ /* 0x000fc800078ec0ff */
[----:B------:R-:W-:-:S04]  /*2960*/  SHF.R.U32.HI R3, RZ, 0x18, R2 ;  /* 0x00000018ff037819 */ /* 0x000fc80000011602 */
[----:B------:R-:W-:-:S05]  /*2970*/  LOP3.LUT R3, R0, R3, RZ, 0xfc, !PT ;  /* 0x0000000300037212 */ /* 0x000fca00078efcff */
[----:B------:R0:W-:Y:S01]  /*2980*/  STG.E.U8 desc[UR36][R16.64], R3 ;  /* 0x0000000310007986 */ /* 0x0001e2000c101124 */
[----:B------:R-:W-:Y:S05]  /*2990*/  BRA `(.L_x_1226) ;  /* 0x00000004009c7947 */ /* 0x000fea0003800000 */
.L_x_1236:
[----:B------:R-:W-:-:S05]  /*29a0*/  F2FP.BF16.F32.PACK_AB R2, RZ, R2 ;  /* 0x00000002ff02723e */ /* 0x000fca00000010ff */
[----:B------:R0:W-:Y:S01]  /*29b0*/  STG.E.U16 desc[UR36][R16.64], R2 ;  /* 0x0000000210007986 */ /* 0x0001e2000c101524 */
[----:B------:R-:W-:Y:S05]  /*29c0*/  BRA `(.L_x_1226) ;  /* 0x0000000400907947 */ /* 0x000fea0003800000 */
.L_x_1233:
        /* <DEDUP_REMOVED lines=8> */
[----:B------:R-:W0:Y:S02]  /*2a50*/  F2I.U32.TRUNC.NTZ R3, R0 ;  /* 0x0000000000037305 */ /* 0x000e24000020f000 */
[----:B0-----:R4:W-:Y:S01]  /*2a60*/  STG.E.U16 desc[UR36][R16.64], R3 ;  /* 0x0000000310007986 */ /* 0x0019e2000c101524 */
[----:B------:R-:W-:Y:S05]  /*2a70*/  BRA `(.L_x_1226) ;  /* 0x0000000400647947 */ /* 0x000fea0003800000 */
.L_x_1245:
[----:B------:R-:W-:Y:S01]  /*2a80*/  LOP3.LUT R3, R2, 0x7fffffff, RZ, 0xc0, !PT ;  /* 0x7fffffff02037812 */ /* 0x000fe200078ec0ff */
[----:B------:R-:W-:Y:S01]  /*2a90*/  BSSY B0, `(.L_x_1246) ;  /* 0x0000013000007945 */ /* 0x000fe20003800000 */
[----:B------:R-:W-:Y:S02]  /*2aa0*/  IMAD.MOV.U32 R8, RZ, RZ, 0x80 ;  /* 0x00000080ff087424 */ /* 0x000fe400078e00ff */
        /* <DEDUP_REMOVED lines=13> */
.L_x_1248:
[----:B------:R-:W-:-:S04]  /*2b80*/  LOP3.LUT R2, R2, 0x80000000, RZ, 0xc0, !PT ;  /* 0x8000000002027812 */ /* 0x000fc800078ec0ff */
[----:B------:R-:W-:-:S04]  /*2b90*/  SHF.R.U32.HI R3, RZ, 0x18, R2 ;  /* 0x00000018ff037819 */ /* 0x000fc80000011602 */
[----:B------:R-:W-:-:S04]  /*2ba0*/  LOP3.LUT R0, R0, R3, RZ, 0xfc, !PT ;  /* 0x0000000300007212 */ /* 0x000fc800078efcff */
[----:B------:R-:W-:-:S07]  /*2bb0*/  PRMT R8, R0, 0x7610, R8 ;  /* 0x0000761000087816 */ /* 0x000fce0000000008 */
.L_x_1247:
[----:B------:R-:W-:Y:S05]  /*2bc0*/  BSYNC B0 ;  /* 0x0000000000007941 */ /* 0x000fea0003800000 */
.L_x_1246:
[----:B------:R0:W-:Y:S01]  /*2bd0*/  STG.E.U8 desc[UR36][R16.64], R8 ;  /* 0x0000000810007986 */ /* 0x0001e2000c101124 */
[----:B------:R-:W-:Y:S05]  /*2be0*/  BRA `(.L_x_1226) ;  /* 0x0000000400087947 */ /* 0x000fea0003800000 */
.L_x_1244:
        /* <DEDUP_REMOVED lines=16> */
.L_x_1251:
[----:B------:R-:W-:-:S04]  /*2cf0*/  LOP3.LUT R2, R2, 0x80000000, RZ, 0xc0, !PT ;  /* 0x8000000002027812 */ /* 0x000fc800078ec0ff */
[----:B------:R-:W-:-:S04]  /*2d00*/  SHF.R.U32.HI R3, RZ, 0x18, R2 ;  /* 0x00000018ff037819 */ /* 0x000fc80000011602 */
[----:B------:R-:W-:-:S04]  /*2d10*/  LOP3.LUT R0, R0, R3, RZ, 0xfc, !PT ;  /* 0x0000000300007212 */ /* 0x000fc800078efcff */
[----:B------:R-:W-:-:S07]  /*2d20*/  PRMT R8, R0, 0x7610, R8 ;  /* 0x0000761000087816 */ /* 0x000fce0000000008 */
.L_x_1250:
[----:B------:R-:W-:Y:S05]  /*2d30*/  BSYNC B0 ;  /* 0x0000000000007941 */ /* 0x000fea0003800000 */
.L_x_1249:
[----:B------:R3:W-:Y:S01]  /*2d40*/  STG.E.U8 desc[UR36][R16.64], R8 ;  /* 0x0000000810007986 */ /* 0x0007e2000c101124 */
[----:B------:R-:W-:Y:S05]  /*2d50*/  BRA `(.L_x_1226) ;  /* 0x0000000000ac7947 */ /* 0x000fea0003800000 */
.L_x_1243:
[----:B------:R-:W-:-:S13]  /*2d60*/  ISETP.NE.AND P0, PT, R3, 0x1c, PT ;  /* 0x0000001c0300780c */ /* 0x000fda0003f05270 */
[----:B------:R-:W-:Y:S05]  /*2d70*/  @!P0 BRA `(.L_x_1252) ;  /* 0x00000000009c8947 */ /* 0x000fea0003800000 */
[----:B------:R-:W-:-:S13]  /*2d80*/  ISETP.NE.AND P0, PT, R3, 0x1d, PT ;  /* 0x0000001d0300780c */ /* 0x000fda0003f05270 */
[----:B------:R-:W-:Y:S05]  /*2d90*/  @!P0 BRA `(.L_x_1253) ;  /* 0x0000000000888947 */ /* 0x000fea0003800000 */
[----:B------:R-:W-:-:S13]  /*2da0*/  ISETP.NE.AND P0, PT, R3, 0x2c, PT ;  /* 0x0000002c0300780c */ /* 0x000fda0003f05270 */
[----:B------:R-:W-:Y:S05]  /*2db0*/  @P0 BRA `(.L_x_1225) ;  /* 0x00000000003c0947 */ /* 0x000fea0003800000 */
        /* <DEDUP_REMOVED lines=15> */
.L_x_1225:
        /* <DEDUP_REMOVED lines=16> */
.L_x_1254:
[----:B------:R-:W-:Y:S05]  /*2fb0*/  BRA `(.L_x_1226) ;  /* 0x0000000000147947 */ /* 0x000fea0003800000 */
.L_x_1253:
[----:B------:R-:W0:Y:S02]  /*2fc0*/  F2I.U64.TRUNC R2, R0 ;  /* 0x0000000000027311 */ /* 0x000e24000020d800 */
[----:B0-----:R2:W-:Y:S01]  /*2fd0*/  STG.E.64 desc[UR36][R16.64], R2 ;  /* 0x0000000210007986 */ /* 0x0015e2000c101b24 */
[----:B------:R-:W-:Y:S05]  /*2fe0*/  BRA `(.L_x_1226) ;  /* 0x0000000000087947 */ /* 0x000fea0003800000 */
.L_x_1252:
[----:B------:R-:W0:Y:S02]  /*2ff0*/  F2I.U32.TRUNC.NTZ R3, R0 ;  /* 0x0000000000037305 */ /* 0x000e24000020f000 */
[----:B0-----:R0:W-:Y:S02]  /*3000*/  STG.E desc[UR36][R16.64], R3 ;  /* 0x0000000310007986 */ /* 0x0011e4000c101924 */
.L_x_1226:
[----:B------:R-:W-:-:S04]  /*3010*/  IMAD R18, R23, 0x200, R18 ;  /* 0x0000020017127824 */ /* 0x000fc800078e0212 */
[----:B------:R-:W-:-:S07]  /*3020*/  VIADD R19, R18, 0x80 ;  /* 0x0000008012137836 */ /* 0x000fce0000000000 */
.L_x_1191:
[----:B------:R-:W-:Y:S05]  /*3030*/  BSYNC B7 ;  /* 0x0000000000077941 */ /* 0x000fea0003800000 */
.L_x_1190:
        /* <DEDUP_REMOVED lines=307> */
.L_x_1257:
        /* <DEDUP_REMOVED lines=22> */
.L_x_1262:
[----:B------:R-:W2:Y:S02]  /*44d0*/  LDG.E.U8 R0, desc[UR36][R2.64] ;  /* 0x0000002402007981 */ /* 0x000ea4000c1e1100 */
[----:B--2---:R-:W-:Y:S01]  /*44e0*/  I2FP.F32.U32 R0, R0 ;  /* 0x0000000000007245 */ /* 0x004fe20000201000 */
[----:B------:R-:W-:Y:S06]  /*44f0*/  BRA `(.L_x_1264) ;  /* 0x0000000c002c7947 */ /* 0x000fec0003800000 */
.L_x_1261:
[----:B------:R-:W-:-:S13]  /*4500*/  ISETP.NE.AND P0, PT, R4, 0x2, PT ;  /* 0x000000020400780c */ /* 0x000fda0003f05270 */
[----:B------:R-:W-:Y:S05]  /*4510*/  @!P0 BRA `(.L_x_1265) ;  /* 0x0000000000288947 */ /* 0x000fea0003800000 */
[----:B------:R-:W-:-:S13]  /*4520*/  ISETP.NE.AND P0, PT, R4, 0x3, PT ;  /* 0x000000030400780c */ /* 0x000fda0003f05270 */
[----:B------:R-:W-:Y:S05]  /*4530*/  @!P0 BRA `(.L_x_1266) ;  /* 0x0000000000148947 */ /* 0x000fea0003800000 */
[----:B------:R-:W-:-:S13]  /*4540*/  ISETP.NE.AND P0, PT, R4, 0x4, PT ;  /* 0x000000040400780c */ /* 0x000fda0003f05270 */
[----:B------:R-:W-:Y:S05]  /*4550*/  @P0 BRA `(.L_x_1263) ;  /* 0x0000000800b80947 */ /* 0x000fea0003800000 */
[----:B------:R-:W2:Y:S02]  /*4560*/  LDG.E.64 R2, desc[UR36][R2.64] ;  /* 0x0000002402027981 */ /* 0x000ea4000c1e1b00 */
[----:B--2---:R2:W3:Y:S01]  /*4570*/  I2F.S64 R0, R2 ;  /* 0x0000000200007312 */ /* 0x0044e20000301400 */
[----:B------:R-:W-:Y:S05]  /*4580*/  BRA `(.L_x_1264) ;  /* 0x0000000c00087947 */ /* 0x000fea0003800000 */
.L_x_1266:
[----:B------:R-:W2:Y:S02]  /*4590*/  LDG.E R0, desc[UR36][R2.64] ;  /* 0x0000002402007981 */ /* 0x000ea4000c1e1900 */
[----:B--2---:R-:W-:Y:S01]  /*45a0*/  I2FP.F32.S32 R0, R0 ;  /* 0x0000000000007245 */ /* 0x004fe20000201400 */
[----:B------:R-:W-:Y:S06]  /*45b0*/  BRA `(.L_x_1264) ;  /* 0x0000000800fc7947 */ /* 0x000fec0003800000 */
.L_x_1265:
[----:B------:R-:W2:Y:S02]  /*45c0*/  LDG.E.U16 R0, desc[UR36][R2.64] ;  /* 0x0000002402007981 */ /* 0x000ea4000c1e1500 */
[----:B--2---:R-:W1:Y:S01]  /*45d0*/  I2F.S16 R0, R0 ;  /* 0x0000000000007306 */ /* 0x004e620000101400 */
[----:B------:R-:W-:Y:S05]  /*45e0*/  BRA `(.L_x_1264) ;  /* 0x0000000800f07947 */ /* 0x000fea0003800000 */
.L_x_1260:
        /* <DEDUP_REMOVED lines=8> */
.L_x_1268:
[----:B------:R-:W2:Y:S02]  /*4670*/  LDG.E.U16 R0, desc[UR36][R2.64] ;  /* 0x0000002402007981 */ /* 0x000ea4000c1e1500 */
[----:B--2---:R-:W-:Y:S01]  /*4680*/  HADD2.F32 R0, -RZ, R0.H0_H0 ;  /* 0x20000000ff007230 */ /* 0x004fe20000004100 */
[----:B------:R-:W-:Y:S06]  /*4690*/  BRA `(.L_x_1264) ;  /* 0x0000000800c47947 */ /* 0x000fec0003800000 */
.L_x_1267:
        /* <DEDUP_REMOVED lines=8> */
.L_x_1270:
[----:B------:R-:W2:Y:S02]  /*4720*/  LDG.E.U16 R0, desc[UR36][R2.64] ;  /* 0x0000002402007981 */ /* 0x000ea4000c1e1500 */
[----:B--2---:R-:W-:Y:S01]  /*4730*/  HADD2.F32 R0, -RZ, R0.H0_H0 ;  /* 0x20000000ff007230 */ /* 0x004fe20000004100 */
[----:B------:R-:W-:Y:S06]  /*4740*/  BRA `(.L_x_1264) ;  /* 0x0000000800987947 */ /* 0x000fec0003800000 */
.L_x_1269:
[----:B------:R-:W2:Y:S01]  /*4750*/  LDG.E.64 R2, desc[UR36][R2.64] ;  /* 0x0000002402027981 */ /* 0x000ea2000c1e1b00 */
[----:B------:R-:W-:Y:S01]  /*4760*/  UMOV UR4, 0xf0000000 ;  /* 0xf000000000047882 */ /* 0x000fe20000000000 */
[----:B------:R-:W-:Y:S01]  /*4770*/  UMOV UR5, 0x380fffff ;  /* 0x380fffff00057882 */ /* 0x000fe20000000000 */
[----:B--2---:R-:W0:Y:S01]  /*4780*/  F2F.F32.F64 R0, R2 ;  /* 0x0000000200007310 */ /* 0x004e220000301000 */
[----:B------:R-:W-:-:S14]  /*4790*/  DSETP.GEU.AND P0, PT, |R2|, UR4, PT ;  /* 0x0000000402007e2a */ /* 0x000fdc000bf0e200 */
[----:B0-----:R-:W-:Y:S01]  /*47a0*/  @!P0 FMUL R0, R0, 1.175494350822287508e-38 ;  /* 0x0080000000008820 */ /* 0x001fe20000400000 */
[----:B------:R-:W-:Y:S06]  /*47b0*/  BRA `(.L_x_1264) ;  /* 0x00000008007c7947 */ /* 0x000fec0003800000 */
.L_x_1259:
        /* <DEDUP_REMOVED lines=12> */
.L_x_1273:
[----:B------:R-:W2:Y:S01]  /*4880*/  LDG.E.64 R2, desc[UR36][R2.64] ;  /* 0x0000002402027981 */ /* 0x000ea2000c1e1b00 */
[----:B------:R-:W-:Y:S01]  /*4890*/  UMOV UR4, 0xf0000000 ;  /* 0xf000000000047882 */ /* 0x000fe20000000000 */
[----:B------:R-:W-:Y:S01]  /*48a0*/  UMOV UR5, 0x380fffff ;  /* 0x380fffff00057882 */ /* 0x000fe20000000000 */
[----:B--2---:R-:W0:Y:S01]  /*48b0*/  F2F.F32.F64 R0, R2 ;  /* 0x0000000200007310 */ /* 0x004e220000301000 */
[----:B------:R-:W-:-:S14]  /*48c0*/  DSETP.GEU.AND P0, PT, |R2|, UR4, PT ;  /* 0x0000000402007e2a */ /* 0x000fdc000bf0e200 */
[----:B0-----:R-:W-:Y:S01]  /*48d0*/  @!P0 FMUL R0, R0, 1.175494350822287508e-38 ;  /* 0x0080000000008820 */ /* 0x001fe20000400000 */
[----:B------:R-:W-:Y:S06]  /*48e0*/  BRA `(.L_x_1264) ;  /* 0x0000000800307947 */ /* 0x000fec0003800000 */
.L_x_1272:
        /* <DEDUP_REMOVED lines=26> */
.L_x_1275:
        /* <DEDUP_REMOVED lines=13> */
.L_x_1274:
[----:B------:R-:W2:Y:S02]  /*4b60*/  LDG.E.U16 R0, desc[UR36][R2.64] ;  /* 0x0000002402007981 */ /* 0x000ea4000c1e1500 */
[----:B--2---:R-:W-:Y:S01]  /*4b70*/  IMAD.U32 R0, R0, 0x10000, RZ ;  /* 0x0001000000007824 */ /* 0x004fe200078e00ff */
[----:B------:R-:W-:Y:S06]  /*4b80*/  BRA `(.L_x_1264) ;  /* 0x0000000400887947 */ /* 0x000fec0003800000 */
.L_x_1271:
        /* <DEDUP_REMOVED lines=11> */
.L_x_1278:
        /* <DEDUP_REMOVED lines=20> */
.L_x_1280:
[----:B------:R-:W-:Y:S05]  /*4d80*/  BSYNC B0 ;  /* 0x0000000000007941 */ /* 0x000fea0003800000 */
.L_x_1279:
[----:B------:R-:W-:Y:S01]  /*4d90*/  LEA R3, R0, 0x3b800000, 0x17 ;  /* 0x3b80000000037811 */ /* 0x000fe200078eb8ff */
[----:B------:R-:W-:-:S05]  /*4da0*/  IMAD.SHL.U32 R0, R2, 0x100000, RZ ;  /* 0x0010000002007824 */ /* 0x000fca00078e00ff */
[----:B------:R-:W-:Y:S01]  /*4db0*/  LOP3.LUT R0, R3, R0, R4, 0xfe, !PT ;  /* 0x0000000003007212 */ /* 0x000fe200078efe04 */
[----:B------:R-:W-:Y:S06]  /*4dc0*/  BRA `(.L_x_1264) ;  /* 0x0000000000f87947 */ /* 0x000fec0003800000 */
.L_x_1277:
        /* <DEDUP_REMOVED lines=20> */
.L_x_1282:
[----:B------:R-:W-:Y:S05]  /*4f10*/  BSYNC B0 ;  /* 0x0000000000007941 */ /* 0x000fea0003800000 */
.L_x_1281:
[----:B------:R-:W-:Y:S01]  /*4f20*/  LEA R3, R0, 0x37800000, 0x17 ;  /* 0x3780000000037811 */ /* 0x000fe200078eb8ff */
[----:B------:R-:W-:-:S05]  /*4f30*/  IMAD.SHL.U32 R0, R2, 0x200000, RZ ;  /* 0x0020000002007824 */ /* 0x000fca00078e00ff */
[----:B------:R-:W-:Y:S01]  /*4f40*/  LOP3.LUT R0, R3, R0, R4, 0xfe, !PT ;  /* 0x0000000003007212 */ /* 0x000fe200078efe04 */
[----:B------:R-:W-:Y:S06]  /*4f50*/  BRA `(.L_x_1264) ;  /* 0x0000000000947947 */ /* 0x000fec0003800000 */
.L_x_1276:
        /* <DEDUP_REMOVED lines=14> */
.L_x_1263:
        /* <DEDUP_REMOVED lines=16> */
.L_x_1285:
[----:B------:R-:W-:Y:S01]  /*5140*/  IMAD.MOV.U32 R0, RZ, RZ, RZ ;  /* 0x000000ffff007224 */ /* 0x000fe200078e00ff */
[----:B------:R-:W-:Y:S06]  /*5150*/  BRA `(.L_x_1264) ;  /* 0x0000000000147947 */ /* 0x000fec0003800000 */
.L_x_1284:
[----:B------:R-:W2:Y:S02]  /*5160*/  LDG.E.64 R2, desc[UR36][R2.64] ;  /* 0x0000002402027981 */ /* 0x000ea4000c1e1b00 */
[----:B--2---:R0:W1:Y:S01]  /*5170*/  I2F.U64 R0, R2 ;  /* 0x0000000200007312 */ /* 0x0040620000301000 */
[----:B------:R-:W-:Y:S05]  /*5180*/  BRA `(.L_x_1264) ;  /* 0x0000000000087947 */ /* 0x000fea0003800000 */
.L_x_1283:
[----:B------:R-:W2:Y:S02]  /*5190*/  LDG.E R0, desc[UR36][R2.64] ;  /* 0x0000002402007981 */ /* 0x000ea4000c1e1900 */
[----:B--2---:R-:W-:-:S07]  /*51a0*/  I2FP.F32.U32 R0, R0 ;  /* 0x0000000000007245 */ /* 0x004fce0000201000 */
.L_x_1264:
[----:B------:R-:W-:Y:S05]  /*51b0*/  BSYNC B6 ;  /* 0x0000000000067941 */ /* 0x000fea0003800000 */
.L_x_1258:
        /* <DEDUP_REMOVED lines=16> */
.L_x_1289:
[----:B------:R-:W0:Y:S02]  /*52c0*/  F2I.S64.TRUNC R2, R0 ;  /* 0x0000000000027311 */ /* 0x000e24000020d900 */
[----:B0-----:R4:W-:Y:S01]  /*52d0*/  STG.E.U8 desc[UR36][R16.64], R2 ;  /* 0x0000000210007986 */ /* 0x0019e2000c101124 */
[----:B------:R-:W-:Y:S05]  /*52e0*/  BRA `(.L_x_1291) ;  /* 0x0000000c00407947 */ /* 0x000fea0003800000 */
.L_x_1288:
        /* <DEDUP_REMOVED lines=9> */
.L_x_1293:
[----:B------:R-:W0:Y:S02]  /*5380*/  F2I.TRUNC.NTZ R3, R0 ;  /* 0x0000000000037305 */ /* 0x000e24000020f100 */
[----:B0-----:R2:W-:Y:S01]  /*5390*/  STG.E desc[UR36][R16.64], R3 ;  /* 0x0000000310007986 */ /* 0x0015e2000c101924 */
[----:B------:R-:W-:Y:S05]  /*53a0*/  BRA `(.L_x_1291) ;  /* 0x0000000c00107947 */ /* 0x000fea0003800000 */
.L_x_1292:
[----:B------:R-:W0:Y:S02]  /*53b0*/  F2I.TRUNC.NTZ R3, R0 ;  /* 0x0000000000037305 */ /* 0x000e24000020f100 */
[----:B0-----:R0:W-:Y:S01]  /*53c0*/  STG.E.U16 desc[UR36][R16.64], R3 ;  /* 0x0000000310007986 */ /* 0x0011e2000c101524 */
[----:B------:R-:W-:Y:S05]  /*53d0*/  BRA `(.L_x_1291) ;  /* 0x0000000c00047947 */ /* 0x000fea0003800000 */
.L_x_1287:
        /* <DEDUP_REMOVED lines=8> */
.L_x_1295:
[----:B------:R-:W-:-:S05]  /*5460*/  F2FP.F16.F32.PACK_AB R2, RZ, R2 ;  /* 0x00000002ff02723e */ /* 0x000fca00000000ff */
[----:B------:R0:W-:Y:S01]  /*5470*/  STG.E.U16 desc[UR36][R16.64], R2 ;  /* 0x0000000210007986 */ /* 0x0001e2000c101524 */
[----:B------:R-:W-:Y:S05]  /*5480*/  BRA `(.L_x_1291) ;  /* 0x0000000800d87947 */ /* 0x000fea0003800000 */
.L_x_1294:
        /* <DEDUP_REMOVED lines=9> */
.L_x_1297:
[----:B------:R-:W-:-:S04]  /*5520*/  F2FP.F16.F32.PACK_AB R3, RZ, R2 ;  /* 0x00000002ff03723e */ /* 0x000fc800000000ff */
[----:B------:R-:W-:-:S05]  /*5530*/  PRMT R3, R3, 0x5410, RZ ;  /* 0x0000541003037816 */ /* 0x000fca00000000ff */
[----:B------:R0:W-:Y:S01]  /*5540*/  STG.E desc[UR36][R16.64], R3 ;  /* 0x0000000310007986 */ /* 0x0001e2000c101924 */
[----:B------:R-:W-:Y:S05]  /*5550*/  BRA `(.L_x_1291) ;  /* 0x0000000800a47947 */ /* 0x000fea0003800000 */
.L_x_1296:
[----:B------:R-:W-:-:S06]  /*5560*/  FMUL.FTZ R2, R2, 1 ;  /* 0x3f80000002027820 */ /* 0x000fcc0000410000 */
[----:B------:R-:W0:Y:S02]  /*5570*/  F2F.F64.F32 R2, R2 ;  /* 0x0000000200027310 */ /* 0x000e240000201800 */
[----:B0-----:R0:W-:Y:S01]  /*5580*/  STG.E.64 desc[UR36][R16.64], R2 ;  /* 0x0000000210007986 */ /* 0x0011e2000c101b24 */
[----:B------:R-:W-:Y:S05]  /*5590*/  BRA `(.L_x_1291) ;  /* 0x0000000800947947 */ /* 0x000fea0003800000 */
.L_x_1286:
        /* <DEDUP_REMOVED lines=12> */
.L_x_1300:
[----:B------:R-:W-:Y:S01]  /*5660*/  FMUL.FTZ R4, R2, 1 ;  /* 0x3f80000002047820 */ /* 0x000fe20000410000 */
[----:B------:R-:W-:-:S05]  /*5670*/  CS2R R6, SRZ ;  /* 0x0000000000067805 */ /* 0x000fca000001ff00 */
[----:B------:R-:W0:Y:S02]  /*5680*/  F2F.F64.F32 R4, R4 ;  /* 0x0000000400047310 */ /* 0x000e240000201800 */
[----:B0-----:R0:W-:Y:S01]  /*5690*/  STG.E.128 desc[UR36][R16.64], R4 ;  /* 0x0000000410007986 */ /* 0x0011e2000c101d24 */
[----:B------:R-:W-:Y:S05]  /*56a0*/  BRA `(.L_x_1291) ;  /* 0x0000000800507947 */ /* 0x000fea0003800000 */
.L_x_1299:
        /* <DEDUP_REMOVED lines=20> */
.L_x_1304:
[----:B------:R-:W-:Y:S05]  /*57f0*/  BSYNC B0 ;  /* 0x0000000000007941 */ /* 0x000fea0003800000 */
.L_x_1303:
[----:B------:R-:W-:-:S05]  /*5800*/  LOP3.LUT R5, R0, R5, RZ, 0xfc, !PT ;  /* 0x0000000500057212 */ /* 0x000fca00078efcff */
[----:B------:R0:W-:Y:S01]  /*5810*/  STG.E.U8 desc[UR36][R16.64], R5 ;  /* 0x0000000510007986 */ /* 0x0001e2000c101124 */
[----:B------:R-:W-:Y:S05]  /*5820*/  BRA `(.L_x_1291) ;  /* 0x0000000400f07947 */ /* 0x000fea0003800000 */
.L_x_1302:
        /* <DEDUP_REMOVED lines=12> */
.L_x_1306:
[----:B------:R-:W-:Y:S01]  /*58f0*/  IMAD.MOV.U32 R0, RZ, RZ, 0x7f ;  /* 0x0000007fff007424 */ /* 0x000fe200078e00ff */
[----:B------:R-:W-:-:S04]  /*5900*/  ISETP.GT.U32.AND P0, PT, R4, 0x7f800000, PT ;  /* 0x7f8000000400780c */ /* 0x000fc80003f04070 */
[----:B------:R-:W-:-:S09]  /*5910*/  SEL R0, R0, 0x7c, P0 ;  /* 0x0000007c00007807 */ /* 0x000fd20000000000 */
.L_x_1307:
[----:B------:R-:W-:Y:S05]  /*5920*/  BSYNC B0 ;  /* 0x0000000000007941 */ /* 0x000fea0003800000 */
.L_x_1305:
[----:B------:R-:W-:-:S04]  /*5930*/  LOP3.LUT R2, R2, 0x80000000, RZ, 0xc0, !PT ;  /* 0x8000000002027812 */ /* 0x000fc800078ec0ff */
[----:B------:R-:W-:-:S04]  /*5940*/  SHF.R.U32.HI R3, RZ, 0x18, R2 ;  /* 0x00000018ff037819 */ /* 0x000fc80000011602 */
[----:B------:R-:W-:-:S05]  /*5950*/  LOP3.LUT R3, R0, R3, RZ, 0xfc, !PT ;  /* 0x0000000300037212 */ /* 0x000fca00078efcff */
[----:B------:R0:W-:Y:S01]  /*5960*/  STG.E.U8 desc[UR36][R16.64], R3 ;  /* 0x0000000310007986 */ /* 0x0001e2000c101124 */
[----:B------:R-:W-:Y:S05]  /*5970*/  BRA `(.L_x_1291) ;  /* 0x00000004009c7947 */ /* 0x000fea0003800000 */
.L_x_1301:
[----:B------:R-:W-:-:S05]  /*5980*/  F2FP.BF16.F32.PACK_AB R2, RZ, R2 ;  /* 0x00000002ff02723e */ /* 0x000fca00000010ff */
[----:B------:R0:W-:Y:S01]  /*5990*/  STG.E.U16 desc[UR36][R16.64], R2 ;  /* 0x0000000210007986 */ /* 0x0001e2000c101524 */
[----:B------:R-:W-:Y:S05]  /*59a0*/  BRA `(.L_x_1291) ;  /* 0x0000000400907947 */ /* 0x000fea0003800000 */
.L_x_1298:
        /* <DEDUP_REMOVED lines=11> */
.L_x_1310:
        /* <DEDUP_REMOVED lines=16> */
.L_x_1313:
[----:B------:R-:W-:-:S04]  /*5b60*/  LOP3.LUT R2, R2, 0x80000000, RZ, 0xc0, !PT ;  /* 0x8000000002027812 */ /* 0x000fc800078ec0ff */
[----:B------:R-:W-:-:S04]  /*5b70*/  SHF.R.U32.HI R3, RZ, 0x18, R2 ;  /* 0x00000018ff037819 */ /* 0x000fc80000011602 */
[----:B------:R-:W-:-:S04]  /*5b80*/  LOP3.LUT R0, R0, R3, RZ, 0xfc, !PT ;  /* 0x0000000300007212 */ /* 0x000fc800078efcff */
[----:B------:R-:W-:-:S07]  /*5b90*/  PRMT R8, R0, 0x7610, R8 ;  /* 0x0000761000087816 */ /* 0x000fce0000000008 */
.L_x_1312:
[----:B------:R-:W-:Y:S05]  /*5ba0*/  BSYNC B0 ;  /* 0x0000000000007941 */ /* 0x000fea0003800000 */
.L_x_1311:
[----:B------:R0:W-:Y:S01]  /*5bb0*/  STG.E.U8 desc[UR36][R16.64], R8 ;  /* 0x0000000810007986 */ /* 0x0001e2000c101124 */
[----:B------:R-:W-:Y:S05]  /*5bc0*/  BRA `(.L_x_1291) ;  /* 0x0000000400087947 */ /* 0x000fea0003800000 */
.L_x_1309:
        /* <DEDUP_REMOVED lines=16> */
.L_x_1316:
[----:B------:R-:W-:-:S04]  /*5cd0*/  LOP3.LUT R2, R2, 0x80000000, RZ, 0xc0, !PT ;  /* 0x8000000002027812 */ /* 0x000fc800078ec0ff */
[----:B------:R-:W-:-:S04]  /*5ce0*/  SHF.R.U32.HI R3, RZ, 0x18, R2 ;  /* 0x00000018ff037819 */ /* 0x000fc80000011602 */
[----:B------:R-:W-:-:S04]  /*5cf0*/  LOP3.LUT R0, R0, R3, RZ, 0xfc, !PT ;  /* 0x0000000300007212 */ /* 0x000fc800078efcff */
[----:B------:R-:W-:-:S07]  /*5d00*/  PRMT R8, R0, 0x7610, R8 ;  /* 0x0000761000087816 */ /* 0x000fce0000000008 */
.L_x_1315:
[----:B------:R-:W-:Y:S05]  /*5d10*/  BSYNC B0 ;  /* 0x0000000000007941 */ /* 0x000fea0003800000 */
.L_x_1314:
[----:B------:R0:W-:Y:S01]  /*5d20*/  STG.E.U8 desc[UR36][R16.64], R8 ;  /* 0x0000000810007986 */ /* 0x0001e2000c101124 */
[----:B------:R-:W-:Y:S05]  /*5d30*/  BRA `(.L_x_1291) ;  /* 0x0000000000ac7947 */ /* 0x000fea0003800000 */
.L_x_1308:
        /* <DEDUP_REMOVED lines=21> */
.L_x_1290:
        /* <DEDUP_REMOVED lines=16> */
.L_x_1319:
[----:B------:R-:W-:Y:S05]  /*5f90*/  BRA `(.L_x_1291) ;  /* 0x0000000000147947 */ /* 0x000fea0003800000 */
.L_x_1318:
[----:B------:R-:W0:Y:S02]  /*5fa0*/  F2I.U64.TRUNC R2, R0 ;  /* 0x0000000000027311 */ /* 0x000e24000020d800 */
[----:B0-----:R0:W-:Y:S01]  /*5fb0*/  STG.E.64 desc[UR36][R16.64], R2 ;  /* 0x0000000210007986 */ /* 0x0011e2000c101b24 */
[----:B------:R-:W-:Y:S05]  /*5fc0*/  BRA `(.L_x_1291) ;  /* 0x0000000000087947 */ /* 0x000fea0003800000 */
.L_x_1317:
[----:B------:R-:W0:Y:S02]  /*5fd0*/  F2I.U32.TRUNC.NTZ R3, R0 ;  /* 0x0000000000037305 */ /* 0x000e24000020f000 */
[----:B0-----:R0:W-:Y:S02]  /*5fe0*/  STG.E desc[UR36][R16.64], R3 ;  /* 0x0000000310007986 */ /* 0x0011e4000c101924 */
.L_x_1291:
[----:B------:R-:W-:-:S07]  /*5ff0*/  VIADD R19, R19, 0x80 ;  /* 0x0000008013137836 */ /* 0x000fce0000000000 */
.L_x_1256:
[----:B------:R-:W-:Y:S05]  /*6000*/  BSYNC B7 ;  /* 0x0000000000077941 */ /* 0x000fea0003800000 */
.L_x_1255:
        /* <DEDUP_REMOVED lines=307> */
.L_x_1322:
        /* <DEDUP_REMOVED lines=20> */
[----:B--2---:R-:W3:Y:S01]  /*7480*/  I2F.S16 R0, R0 ;  /* 0x0000000000007306 */ /* 0x004ee20000101400 */
[----:B------:R-:W-:Y:S05]  /*7490*/  BRA `(.L_x_1329) ;  /* 0x0000000c00387947 */ /* 0x000fea0003800000 */
.L_x_1327:
[----:B------:R-:W2:Y:S02]  /*74a0*/  LDG.E.U8 R0, desc[UR36][R2.64] ;  /* 0x0000002402007981 */ /* 0x000ea4000c1e1100 */
[----:B--2---:R-:W-:Y:S01]  /*74b0*/  I2FP.F32.U32 R0, R0 ;  /* 0x0000000000007245 */ /* 0x004fe20000201000 */
[----:B------:R-:W-:Y:S06]  /*74c0*/  BRA `(.L_x_1329) ;  /* 0x0000000c002c7947 */ /* 0x000fec0003800000 */
.L_x_1326:
[----:B------:R-:W-:-:S13]  /*74d0*/  ISETP.NE.AND P0, PT, R4, 0x2, PT ;  /* 0x000000020400780c */ /* 0x000fda0003f05270 */
[----:B------:R-:W-:Y:S05]  /*74e0*/  @!P0 BRA `(.L_x_1330) ;  /* 0x0000000000288947 */ /* 0x000fea0003800000 */
[----:B------:R-:W-:-:S13]  /*74f0*/  ISETP.NE.AND P0, PT, R4, 0x3, PT ;  /* 0x000000030400780c */ /* 0x000fda0003f05270 */
[----:B------:R-:W-:Y:S05]  /*7500*/  @!P0 BRA `(.L_x_1331) ;  /* 0x0000000000148947 */ /* 0x000fea0003800000 */
[----:B------:R-:W-:-:S13]  /*7510*/  ISETP.NE.AND P0, PT, R4, 0x4, PT ;  /* 0x000000040400780c */ /* 0x000fda0003f05270 */
[----:B------:R-:W-:Y:S05]  /*7520*/  @P0 BRA `(.L_x_1328) ;  /* 0x0000000800b80947 */ /* 0x000fea0003800000 */
[----:B------:R-:W2:Y:S02]  /*7530*/  LDG.E.64 R2, desc[UR36][R2.64] ;  /* 0x0000002402027981 */ /* 0x000ea4000c1e1b00 */
[----:B--2---:R1:W2:Y:S01]  /*7540*/  I2F.S64 R0, R2 ;  /* 0x0000000200007312 */ /* 0x0042a20000301400 */
[----:B------:R-:W-:Y:S05]  /*7550*/  BRA `(.L_x_1329) ;  /* 0x0000000c00087947 */ /* 0x000fea0003800000 */
.L_x_1331:
[----:B------:R-:W2:Y:S02]  /*7560*/  LDG.E R0, desc[UR36][R2.64] ;  /* 0x0000002402007981 */ /* 0x000ea4000c1e1900 */
[----:B--2---:R-:W-:Y:S01]  /*7570*/  I2FP.F32.S32 R0, R0 ;  /* 0x0000000000007245 */ /* 0x004fe20000201400 */
[----:B------:R-:W-:Y:S06]  /*7580*/  BRA `(.L_x_1329) ;  /* 0x0000000800fc7947 */ /* 0x000fec0003800000 */
.L_x_1330:
[----:B------:R-:W2:Y:S02]  /*7590*/  LDG.E.U16 R0, desc[UR36][R2.64] ;  /* 0x0000002402007981 */ /* 0x000ea4000c1e1500 */
[----:B--2---:R-:W0:Y:S01]  /*75a0*/  I2F.S16 R0, R0 ;  /* 0x0000000000007306 */ /* 0x004e220000101400 */
[----:B------:R-:W-:Y:S05]  /*75b0*/  BRA `(.L_x_1329) ;  /* 0x0000000800f07947 */ /* 0x000fea0003800000 */
.L_x_1325:
        /* <DEDUP_REMOVED lines=8> */
.L_x_1333:
[----:B------:R-:W2:Y:S02]  /*7640*/  LDG.E.U16 R0, desc[UR36][R2.64] ;  /* 0x0000002402007981 */ /* 0x000ea4000c1e1500 */
[----:B--2---:R-:W-:Y:S01]  /*7650*/  HADD2.F32 R0, -RZ, R0.H0_H0 ;  /* 0x20000000ff007230 */ /* 0x004fe20000004100 */
[----:B------:R-:W-:Y:S06]  /*7660*/  BRA `(.L_x_1329) ;  /* 0x0000000800c47947 */ /* 0x000fec0003800000 */
.L_x_1332:
        /* <DEDUP_REMOVED lines=8> */
.L_x_1335:
[----:B------:R-:W2:Y:S02]  /*76f0*/  LDG.E.U16 R0, desc[UR36][R2.64] ;  /* 0x0000002402007981 */ /* 0x000ea4000c1e1500 */
[----:B--2---:R-:W-:Y:S01]  /*7700*/  HADD2.F32 R0, -RZ, R0.H0_H0 ;  /* 0x20000000ff007230 */ /* 0x004fe20000004100 */
[----:B------:R-:W-:Y:S06]  /*7710*/  BRA `(.L_x_1329) ;  /* 0x0000000800987947 */ /* 0x000fec0003800000 */
.L_x_1334:
[----:B------:R-:W2:Y:S01]  /*7720*/  LDG.E.64 R2, desc[UR36][R2.64] ;  /* 0x0000002402027981 */ /* 0x000ea2000c1e1b00 */
[----:B------:R-:W-:Y:S01]  /*7730*/  UMOV UR4, 0xf0000000 ;  /* 0xf000000000047882 */ /* 0x000fe20000000000 */
[----:B------:R-:W-:Y:S01]  /*7740*/  UMOV UR5, 0x380fffff ;  /* 0x380fffff00057882 */ /* 0x000fe20000000000 */
[----:B--2---:R-:W0:Y:S01]  /*7750*/  F2F.F32.F64 R0, R2 ;  /* 0x0000000200007310 */ /* 0x004e220000301000 */
[----:B------:R-:W-:-:S14]  /*7760*/  DSETP.GEU.AND P0, PT, |R2|, UR4, PT ;  /* 0x0000000402007e2a */ /* 0x000fdc000bf0e200 */
[----:B0-----:R-:W-:Y:S01]  /*7770*/  @!P0 FMUL R0, R0, 1.175494350822287508e-38 ;  /* 0x0080000000008820 */ /* 0x001fe20000400000 */
[----:B------:R-:W-:Y:S06]  /*7780*/  BRA `(.L_x_1329) ;  /* 0x00000008007c7947 */ /* 0x000fec0003800000 */
.L_x_1324:
        /* <DEDUP_REMOVED lines=12> */
.L_x_1338:
[----:B------:R-:W2:Y:S01]  /*7850*/  LDG.E.64 R2, desc[UR36][R2.64] ;  /* 0x0000002402027981 */ /* 0x000ea2000c1e1b00 */
[----:B------:R-:W-:Y:S01]  /*7860*/  UMOV UR4, 0xf0000000 ;  /* 0xf000000000047882 */ /* 0x000fe20000000000 */
[----:B------:R-:W-:Y:S01]  /*7870*/  UMOV UR5, 0x380fffff ;  /* 0x380fffff00057882 */ /* 0x000fe20000000000 */
[----:B--2---:R-:W0:Y:S01]  /*7880*/  F2F.F32.F64 R0, R2 ;  /* 0x0000000200007310 */ /* 0x004e220000301000 */
[----:B------:R-:W-:-:S14]  /*7890*/  DSETP.GEU.AND P0, PT, |R2|, UR4, PT ;  /* 0x0000000402007e2a */ /* 0x000fdc000bf0e200 */
[----:B0-----:R-:W-:Y:S01]  /*78a0*/  @!P0 FMUL R0, R0, 1.175494350822287508e-38 ;  /* 0x0080000000008820 */ /* 0x001fe20000400000 */
[----:B------:R-:W-:Y:S06]  /*78b0*/  BRA `(.L_x_1329) ;  /* 0x0000000800307947 */ /* 0x000fec0003800000 */
.L_x_1337:
        /* <DEDUP_REMOVED lines=26> */
.L_x_1340:
        /* <DEDUP_REMOVED lines=13> */
.L_x_1339:
[----:B------:R-:W2:Y:S02]  /*7b30*/  LDG.E.U16 R0, desc[UR36][R2.64] ;  /* 0x0000002402007981 */ /* 0x000ea4000c1e1500 */
[----:B--2---:R-:W-:Y:S01]  /*7b40*/  IMAD.U32 R0, R0, 0x10000, RZ ;  /* 0x0001000000007824 */ /* 0x004fe200078e00ff */
[----:B------:R-:W-:Y:S06]  /*7b50*/  BRA `(.L_x_1329) ;  /* 0x0000000400887947 */ /* 0x000fec0003800000 */
.L_x_1336:
        /* <DEDUP_REMOVED lines=11> */
.L_x_1343:
        /* <DEDUP_REMOVED lines=20> */
.L_x_1345:
[----:B------:R-:W-:Y:S05]  /*7d50*/  BSYNC B0 ;  /* 0x0000000000007941 */ /* 0x000fea0003800000 */
.L_x_1344:
[----:B------:R-:W-:Y:S01]  /*7d60*/  LEA R3, R0, 0x3b800000, 0x17 ;  /* 0x3b80000000037811 */ /* 0x000fe200078eb8ff */
[----:B------:R-:W-:-:S05]  /*7d70*/  IMAD.SHL.U32 R0, R2, 0x100000, RZ ;  /* 0x0010000002007824 */ /* 0x000fca00078e00ff */
[----:B------:R-:W-:Y:S01]  /*7d80*/  LOP3.LUT R0, R3, R0, R4, 0xfe, !PT ;  /* 0x0000000003007212 */ /* 0x000fe200078efe04 */
[----:B------:R-:W-:Y:S06]  /*7d90*/  BRA `(.L_x_1329) ;  /* 0x0000000000f87947 */ /* 0x000fec0003800000 */
.L_x_1342:
        /* <DEDUP_REMOVED lines=20> */
.L_x_1347:
[----:B------:R-:W-:Y:S05]  /*7ee0*/  BSYNC B0 ;  /* 0x0000000000007941 */ /* 0x000fea0003800000 */
.L_x_1346:
[----:B------:R-:W-:Y:S01]  /*7ef0*/  LEA R3, R0, 0x37800000, 0x17 ;  /* 0x3780000000037811 */ /* 0x000fe200078eb8ff */
[----:B------:R-:W-:-:S05]  /*7f00*/  IMAD.SHL.U32 R0, R2, 0x200000, RZ ;  /* 0x0020000002007824 */ /* 0x000fca00078e00ff */
[----:B------:R-:W-:Y:S01]  /*7f10*/  LOP3.LUT R0, R3, R0, R4, 0xfe, !PT ;  /* 0x0000000003007212 */ /* 0x000fe200078efe04 */
[----:B------:R-:W-:Y:S06]  /*7f20*/  BRA `(.L_x_1329) ;  /* 0x0000000000947947 */ /* 0x000fec0003800000 */
.L_x_1341:
        /* <DEDUP_REMOVED lines=14> */
.L_x_1328:
        /* <DEDUP_REMOVED lines=16> */
.L_x_1350:
[----:B------:R-:W-:Y:S01]  /*8110*/  IMAD.MOV.U32 R0, RZ, RZ, RZ ;  /* 0x000000ffff007224 */ /* 0x000fe200078e00ff */
[----:B------:R-:W-:Y:S06]  /*8120*/  BRA `(.L_x_1329) ;  /* 0x0000000000147947 */ /* 0x000fec0003800000 */
.L_x_1349:
[----:B------:R-:W2:Y:S02]  /*8130*/  LDG.E.64 R2, desc[UR36][R2.64] ;  /* 0x0000002402027981 */ /* 0x000ea4000c1e1b00 */
[----:B--2---:R0:W1:Y:S01]  /*8140*/  I2F.U64 R0, R2 ;  /* 0x0000000200007312 */ /* 0x0040620000301000 */
[----:B------:R-:W-:Y:S05]  /*8150*/  BRA `(.L_x_1329) ;  /* 0x0000000000087947 */ /* 0x000fea0003800000 */
.L_x_1348:
[----:B------:R-:W2:Y:S02]  /*8160*/  LDG.E R0, desc[UR36][R2.64] ;  /* 0x0000002402007981 */ /* 0x000ea4000c1e1900 */
[----:B--2---:R-:W-:-:S07]  /*8170*/  I2FP.F32.U32 R0, R0 ;  /* 0x0000000000007245 */ /* 0x004fce0000201000 */
.L_x_1329:
[----:B------:R-:W-:Y:S05]  /*8180*/  BSYNC B6 ;  /* 0x0000000000067941 */ /* 0x000fea0003800000 */
.L_x_1323:
        /* <DEDUP_REMOVED lines=16> */
.L_x_1354:
[----:B------:R-:W0:Y:S02]  /*8290*/  F2I.S64.TRUNC R2, R0 ;  /* 0x0000000000027311 */ /* 0x000e24000020d900 */
[----:B0-----:R0:W-:Y:S01]  /*82a0*/  STG.E.U8 desc[UR36][R16.64], R2 ;  /* 0x0000000210007986 */ /* 0x0011e2000c101124 */
[----:B------:R-:W-:Y:S05]  /*82b0*/  BRA `(.L_x_1356) ;  /* 0x0000000c00407947 */ /* 0x000fea0003800000 */
.L_x_1353:
        /* <DEDUP_REMOVED lines=9> */
.L_x_1358:
[----:B------:R-:W0:Y:S02]  /*8350*/  F2I.TRUNC.NTZ R3, R0 ;  /* 0x0000000000037305 */ /* 0x000e24000020f100 */
[----:B0-----:R0:W-:Y:S01]  /*8360*/  STG.E desc[UR36][R16.64], R3 ;  /* 0x0000000310007986 */ /* 0x0011e2000c101924 */
[----:B------:R-:W-:Y:S05]  /*8370*/  BRA `(.L_x_1356) ;  /* 0x0000000c00107947 */ /* 0x000fea0003800000 */
.L_x_1357:
[----:B------:R-:W0:Y:S02]  /*8380*/  F2I.TRUNC.NTZ R3, R0 ;  /* 0x0000000000037305 */ /* 0x000e24000020f100 */
[----:B0-----:R0:W-:Y:S01]  /*8390*/  STG.E.U16 desc[UR36][R16.64], R3 ;  /* 0x0000000310007986 */ /* 0x0011e2000c101524 */
[----:B------:R-:W-:Y:S05]  /*83a0*/  BRA `(.L_x_1356) ;  /* 0x0000000c00047947 */ /* 0x000fea0003800000 */
.L_x_1352:
        /* <DEDUP_REMOVED lines=8> */
.L_x_1360:
[----:B------:R-:W-:-:S05]  /*8430*/  F2FP.F16.F32.PACK_AB R2, RZ, R2 ;  /* 0x00000002ff02723e */ /* 0x000fca00000000ff */
[----:B------:R0:W-:Y:S01]  /*8440*/  STG.E.U16 desc[UR36][R16.64], R2 ;  /* 0x0000000210007986 */ /* 0x0001e2000c101524 */
[----:B------:R-:W-:Y:S05]  /*8450*/  BRA `(.L_x_1356) ;  /* 0x0000000800d87947 */ /* 0x000fea0003800000 */
.L_x_1359:
        /* <DEDUP_REMOVED lines=9> */
.L_x_1362:
[----:B------:R-:W-:-:S04]  /*84f0*/  F2FP.F16.F32.PACK_AB R3, RZ, R2 ;  /* 0x00000002ff03723e */ /* 0x000fc800000000ff */
[----:B------:R-:W-:-:S05]  /*8500*/  PRMT R3, R3, 0x5410, RZ ;  /* 0x0000541003037816 */ /* 0x000fca00000000ff */
[----:B------:R0:W-:Y:S01]  /*8510*/  STG.E desc[UR36][R16.64], R3 ;  /* 0x0000000310007986 */ /* 0x0001e2000c101924 */
[----:B------:R-:W-:Y:S05]  /*8520*/  BRA `(.L_x_1356) ;  /* 0x0000000800a47947 */ /* 0x000fea0003800000 */
.L_x_1361:
[----:B------:R-:W-:-:S06]  /*8530*/  FMUL.FTZ R2, R2, 1 ;  /* 0x3f80000002027820 */ /* 0x000fcc0000410000 */
[----:B------:R-:W0:Y:S02]  /*8540*/  F2F.F64.F32 R2, R2 ;  /* 0x0000000200027310 */ /* 0x000e240000201800 */
[----:B0-----:R0:W-:Y:S01]  /*8550*/  STG.E.64 desc[UR36][R16.64], R2 ;  /* 0x0000000210007986 */ /* 0x0011e2000c101b24 */
[----:B------:R-:W-:Y:S05]  /*8560*/  BRA `(.L_x_1356) ;  /* 0x0000000800947947 */ /* 0x000fea0003800000 */
.L_x_1351:
        /* <DEDUP_REMOVED lines=12> */
.L_x_1365:
[----:B------:R-:W-:Y:S01]  /*8630*/  FMUL.FTZ R4, R2, 1 ;  /* 0x3f80000002047820 */ /* 0x000fe20000410000 */
[----:B------:R-:W-:-:S05]  /*8640*/  CS2R R6, SRZ ;  /* 0x0000000000067805 */ /* 0x000fca000001ff00 */
[----:B------:R-:W0:Y:S02]  /*8650*/  F2F.F64.F32 R4, R4 ;  /* 0x0000000400047310 */ /* 0x000e240000201800 */
[----:B0-----:R0:W-:Y:S01]  /*8660*/  STG.E.128 desc[UR36][R16.64], R4 ;  /* 0x0000000410007986 */ /* 0x0011e2000c101d24 */
[----:B------:R-:W-:Y:S05]  /*8670*/  BRA `(.L_x_1356) ;  /* 0x0000000800507947 */ /* 0x000fea0003800000 */
.L_x_1364:
        /* <DEDUP_REMOVED lines=20> */
.L_x_1369:
[----:B------:R-:W-:Y:S05]  /*87c0*/  BSYNC B0 ;  /* 0x0000000000007941 */ /* 0x000fea0003800000 */
.L_x_1368:
[----:B------:R-:W-:-:S05]  /*87d0*/  LOP3.LUT R5, R0, R5, RZ, 0xfc, !PT ;  /* 0x0000000500057212 */ /* 0x000fca00078efcff */
[----:B------:R0:W-:Y:S01]  /*87e0*/  STG.E.U8 desc[UR36][R16.64], R5 ;  /* 0x0000000510007986 */ /* 0x0001e2000c101124 */
[----:B------:R-:W-:Y:S05]  /*87f0*/  BRA `(.L_x_1356) ;  /* 0x0000000400f07947 */ /* 0x000fea0003800000 */
.L_x_1367:
        /* <DEDUP_REMOVED lines=12> */
.L_x_1371:
[----:B------:R-:W-:Y:S01]  /*88c0*/  IMAD.MOV.U32 R0, RZ, RZ, 0x7f ;  /* 0x0000007fff007424 */ /* 0x000fe200078e00ff */
[----:B------:R-:W-:-:S04]  /*88d0*/  ISETP.GT.U32.AND P0, PT, R4, 0x7f800000, PT ;  /* 0x7f8000000400780c */ /* 0x000fc80003f04070 */
[----:B------:R-:W-:-:S09]  /*88e0*/  SEL R0, R0, 0x7c, P0 ;  /* 0x0000007c00007807 */ /* 0x000fd20000000000 */
.L_x_1372:
[----:B------:R-:W-:Y:S05]  /*88f0*/  BSYNC B0 ;  /* 0x0000000000007941 */ /* 0x000fea0003800000 */
.L_x_1370:
[----:B------:R-:W-:-:S04]  /*8900*/  LOP3.LUT R2, R2, 0x80000000, RZ, 0xc0, !PT ;  /* 0x8000000002027812 */ /* 0x000fc800078ec0ff */
[----:B------:R-:W-:-:S04]  /*8910*/  SHF.R.U32.HI R3, RZ, 0x18, R2 ;  /* 0x00000018ff037819 */ /* 0x000fc80000011602 */
[----:B------:R-:W-:-:S05]  /*8920*/  LOP3.LUT R3, R0, R3, RZ, 0xfc, !PT ;  /* 0x0000000300037212 */ /* 0x000fca00078efcff */
[----:B------:R0:W-:Y:S01]  /*8930*/  STG.E.U8 desc[UR36][R16.64], R3 ;  /* 0x0000000310007986 */ /* 0x0001e2000c101124 */
[----:B------:R-:W-:Y:S05]  /*8940*/  BRA `(.L_x_1356) ;  /* 0x00000004009c7947 */ /* 0x000fea0003800000 */
.L_x_1366:
[----:B------:R-:W-:-:S05]  /*8950*/  F2FP.BF16.F32.PACK_AB R2, RZ, R2 ;  /* 0x00000002ff02723e */ /* 0x000fca00000010ff */
[----:B------:R0:W-:Y:S01]  /*8960*/  STG.E.U16 desc[UR36][R16.64], R2 ;  /* 0x0000000210007986 */ /* 0x0001e2000c101524 */
[----:B------:R-:W-:Y:S05]  /*8970*/  BRA `(.L_x_1356) ;  /* 0x0000000400907947 */ /* 0x000fea0003800000 */
.L_x_1363:
        /* <DEDUP_REMOVED lines=11> */
.L_x_1375:
        /* <DEDUP_REMOVED lines=16> */
.L_x_1378:
[----:B------:R-:W-:-:S04]  /*8b30*/  LOP3.LUT R2, R2, 0x80000000, RZ, 0xc0, !PT ;  /* 0x8000000002027812 */ /* 0x000fc800078ec0ff */
[----:B------:R-:W-:-:S04]  /*8b40*/  SHF.R.U32.HI R3, RZ, 0x18, R2 ;  /* 0x00000018ff037819 */ /* 0x000fc80000011602 */
[----:B------:R-:W-:-:S04]  /*8b50*/  LOP3.LUT R0, R0, R3, RZ, 0xfc, !PT ;  /* 0x0000000300007212 */ /* 0x000fc800078efcff */
[----:B------:R-:W-:-:S07]  /*8b60*/  PRMT R8, R0, 0x7610, R8 ;  /* 0x0000761000087816 */ /* 0x000fce0000000008 */
.L_x_1377:
[----:B------:R-:W-:Y:S05]  /*8b70*/  BSYNC B0 ;  /* 0x0000000000007941 */ /* 0x000fea0003800000 */
.L_x_1376:
[----:B------:R3:W-:Y:S01]  /*8b80*/  STG.E.U8 desc[UR36][R16.64], R8 ;  /* 0x0000000810007986 */ /* 0x0007e2000c101124 */
[----:B------:R-:W-:Y:S05]  /*8b90*/  BRA `(.L_x_1356) ;  /* 0x0000000400087947 */ /* 0x000fea0003800000 */
.L_x_1374:
        /* <DEDUP_REMOVED lines=16> */
.L_x_1381:
[----:B------:R-:W-:-:S04]  /*8ca0*/  LOP3.LUT R2, R2, 0x80000000, RZ, 0xc0, !PT ;  /* 0x8000000002027812 */ /* 0x000fc800078ec0ff */
[----:B------:R-:W-:-:S04]  /*8cb0*/  SHF.R.U32.HI R3, RZ, 0x18, R2 ;  /* 0x00000018ff037819 */ /* 0x000fc80000011602 */
[----:B------:R-:W-:-:S04]  /*8cc0*/  LOP3.LUT R0, R0, R3, RZ, 0xfc, !PT ;  /* 0x0000000300007212 */ /* 0x000fc800078efcff */
[----:B------:R-:W-:-:S07]  /*8cd0*/  PRMT R8, R0, 0x7610, R8 ;  /* 0x0000761000087816 */ /* 0x000fce0000000008 */
.L_x_1380:
[----:B------:R-:W-:Y:S05]  /*8ce0*/  BSYNC B0 ;  /* 0x0000000000007941 */ /* 0x000fea0003800000 */
.L_x_1379:
[----:B------:R0:W-:Y:S01]  /*8cf0*/  STG.E.U8 desc[UR36][R16.64], R8 ;  /* 0x0000000810007986 */ /* 0x0001e2000c101124 */
[----:B------:R-:W-:Y:S05]  /*8d00*/  BRA `(.L_x_1356) ;  /* 0x0000000000ac7947 */ /* 0x000fea0003800000 */
.L_x_1373:
        /* <DEDUP_REMOVED lines=21> */
.L_x_1355:
        /* <DEDUP_REMOVED lines=16> */
.L_x_1384:
[----:B------:R-:W-:Y:S05]  /*8f60*/  BRA `(.L_x_1356) ;  /* 0x0000000000147947 */ /* 0x000fea0003800000 */
.L_x_1383:
[----:B------:R-:W0:Y:S02]  /*8f70*/  F2I.U64.TRUNC R2, R0 ;  /* 0x0000000000027311 */ /* 0x000e24000020d800 */
[----:B0-----:R2:W-:Y:S01]  /*8f80*/  STG.E.64 desc[UR36][R16.64], R2 ;  /* 0x0000000210007986 */ /* 0x0015e2000c101b24 */
[----:B------:R-:W-:Y:S05]  /*8f90*/  BRA `(.L_x_1356) ;  /* 0x0000000000087947 */ /* 0x000fea0003800000 */
.L_x_1382:
[----:B------:R-:W0:Y:S02]  /*8fa0*/  F2I.U32.TRUNC.NTZ R3, R0 ;  /* 0x0000000000037305 */ /* 0x000e24000020f000 */
[----:B0-----:R0:W-:Y:S02]  /*8fb0*/  STG.E desc[UR36][R16.64], R3 ;  /* 0x0000000310007986 */ /* 0x0011e4000c101924 */
.L_x_1356:
[----:B------:R-:W-:-:S07]  /*8fc0*/  VIADD R19, R19, 0x80 ;  /* 0x0000008013137836 */ /* 0x000fce0000000000 */
.L_x_1321:
[----:B------:R-:W-:Y:S05]  /*8fd0*/  BSYNC B7 ;  /* 0x0000000000077941 */ /* 0x000fea0003800000 */
.L_x_1320:
        /* <DEDUP_REMOVED lines=306> */
.L_x_1385:
        /* <DEDUP_REMOVED lines=20> */
[----:B--2---:R-:W2:Y:S01]  /*a440*/  I2F.S16 R0, R0 ;  /* 0x0000000000007306 */ /* 0x004ea20000101400 */
[----:B------:R-:W-:Y:S05]  /*a450*/  BRA `(.L_x_1392) ;  /* 0x0000000c00387947 */ /* 0x000fea0003800000 */
.L_x_1390:
[----:B------:R-:W2:Y:S02]  /*a460*/  LDG.E.U8 R0, desc[UR36][R2.64] ;  /* 0x0000002402007981 */ /* 0x000ea4000c1e1100 */
[----:B--2---:R-:W-:Y:S01]  /*a470*/  I2FP.F32.U32 R0, R0 ;  /* 0x0000000000007245 */ /* 0x004fe20000201000 */
[----:B------:R-:W-:Y:S06]  /*a480*/  BRA `(.L_x_1392) ;  /* 0x0000000c002c7947 */ /* 0x000fec0003800000 */
.L_x_1389:
[----:B------:R-:W-:-:S13]  /*a490*/  ISETP.NE.AND P0, PT, R4, 0x2, PT ;  /* 0x000000020400780c */ /* 0x000fda0003f05270 */
[----:B------:R-:W-:Y:S05]  /*a4a0*/  @!P0 BRA `(.L_x_1393) ;  /* 0x0000000000288947 */ /* 0x000fea0003800000 */
[----:B------:R-:W-:-:S13]  /*a4b0*/  ISETP.NE.AND P0, PT, R4, 0x3, PT ;  /* 0x000000030400780c */ /* 0x000fda0003f05270 */
[----:B------:R-:W-:Y:S05]  /*a4c0*/  @!P0 BRA `(.L_x_1394) ;  /* 0x0000000000148947 */ /* 0x000fea0003800000 */
[----:B------:R-:W-:-:S13]  /*a4d0*/  ISETP.NE.AND P0, PT, R4, 0x4, PT ;  /* 0x000000040400780c */ /* 0x000fda0003f05270 */
[----:B------:R-:W-:Y:S05]  /*a4e0*/  @P0 BRA `(.L_x_1391) ;  /* 0x0000000800b80947 */ /* 0x000fea0003800000 */
[----:B------:R-:W2:Y:S02]  /*a4f0*/  LDG.E.64 R2, desc[UR36][R2.64] ;  /* 0x0000002402027981 */ /* 0x000ea4000c1e1b00 */
[----:B--2---:R3:W4:Y:S01]  /*a500*/  I2F.S64 R0, R2 ;  /* 0x0000000200007312 */ /* 0x0047220000301400 */
[----:B------:R-:W-:Y:S05]  /*a510*/  BRA `(.L_x_1392) ;  /* 0x0000000c00087947 */ /* 0x000fea0003800000 */
.L_x_1394:
[----:B------:R-:W2:Y:S02]  /*a520*/  LDG.E R0, desc[UR36][R2.64] ;  /* 0x0000002402007981 */ /* 0x000ea4000c1e1900 */
[----:B--2---:R-:W-:Y:S01]  /*a530*/  I2FP.F32.S32 R0, R0 ;  /* 0x0000000000007245 */ /* 0x004fe20000201400 */
[----:B------:R-:W-:Y:S06]  /*a540*/  BRA `(.L_x_1392) ;  /* 0x0000000800fc7947 */ /* 0x000fec0003800000 */
.L_x_1393:
[----:B------:R-:W2:Y:S02]  /*a550*/  LDG.E.U16 R0, desc[UR36][R2.64] ;  /* 0x0000002402007981 */ /* 0x000ea4000c1e1500 */
[----:B--2---:R-:W0:Y:S01]  /*a560*/  I2F.S16 R0, R0 ;  /* 0x0000000000007306 */ /* 0x004e220000101400 */
[----:B------:R-:W-:Y:S05]  /*a570*/  BRA `(.L_x_1392) ;  /* 0x0000000800f07947 */ /* 0x000fea0003800000 */
.L_x_1388:
        /* <DEDUP_REMOVED lines=8> */
.L_x_1396:
[----:B------:R-:W2:Y:S02]  /*a600*/  LDG.E.U16 R0, desc[UR36][R2.64] ;  /* 0x0000002402007981 */ /* 0x000ea4000c1e1500 */
[----:B--2---:R-:W-:Y:S01]  /*a610*/  HADD2.F32 R0, -RZ, R0.H0_H0 ;  /* 0x20000000ff007230 */ /* 0x004fe20000004100 */
[----:B------:R-:W-:Y:S06]  /*a620*/  BRA `(.L_x_1392) ;  /* 0x0000000800c47947 */ /* 0x000fec0003800000 */
.L_x_1395:
        /* <DEDUP_REMOVED lines=8> */
.L_x_1398:
[----:B------:R-:W2:Y:S02]  /*a6b0*/  LDG.E.U16 R0, desc[UR36][R2.64] ;  /* 0x0000002402007981 */ /* 0x000ea4000c1e1500 */
[----:B--2---:R-:W-:Y:S01]  /*a6c0*/  HADD2.F32 R0, -RZ, R0.H0_H0 ;  /* 0x20000000ff007230 */ /* 0x004fe20000004100 */
[----:B------:R-:W-:Y:S06]  /*a6d0*/  BRA `(.L_x_1392) ;  /* 0x0000000800987947 */ /* 0x000fec0003800000 */
.L_x_1397:
[----:B------:R-:W2:Y:S01]  /*a6e0*/  LDG.E.64 R2, desc[UR36][R2.64] ;  /* 0x0000002402027981 */ /* 0x000ea2000c1e1b00 */
[----:B------:R-:W-:Y:S01]  /*a6f0*/  UMOV UR4, 0xf0000000 ;  /* 0xf000000000047882 */ /* 0x000fe20000000000 */
[----:B------:R-:W-:Y:S01]  /*a700*/  UMOV UR5, 0x380fffff ;  /* 0x380fffff00057882 */ /* 0x000fe20000000000 */
[----:B--2---:R-:W0:Y:S01]  /*a710*/  F2F.F32.F64 R0, R2 ;  /* 0x0000000200007310 */ /* 0x004e220000301000 */
[----:B------:R-:W-:-:S14]  /*a720*/  DSETP.GEU.AND P0, PT, |R2|, UR4, PT ;  /* 0x0000000402007e2a */ /* 0x000fdc000bf0e200 */
[----:B0-----:R-:W-:Y:S01]  /*a730*/  @!P0 FMUL R0, R0, 1.175494350822287508e-38 ;  /* 0x0080000000008820 */ /* 0x001fe20000400000 */
[----:B------:R-:W-:Y:S06]  /*a740*/  BRA `(.L_x_1392) ;  /* 0x00000008007c7947 */ /* 0x000fec0003800000 */
.L_x_1387:
        /* <DEDUP_REMOVED lines=12> */
.L_x_1401:
[----:B------:R-:W2:Y:S01]  /*a810*/  LDG.E.64 R2, desc[UR36][R2.64] ;  /* 0x0000002402027981 */ /* 0x000ea2000c1e1b00 */
[----:B------:R-:W-:Y:S01]  /*a820*/  UMOV UR4, 0xf0000000 ;  /* 0xf000000000047882 */ /* 0x000fe20000000000 */
[----:B------:R-:W-:Y:S01]  /*a830*/  UMOV UR5, 0x380fffff ;  /* 0x380fffff00057882 */ /* 0x000fe20000000000 */
[----:B--2---:R-:W0:Y:S01]  /*a840*/  F2F.F32.F64 R0, R2 ;  /* 0x0000000200007310 */ /* 0x004e220000301000 */
[----:B------:R-:W-:-:S14]  /*a850*/  DSETP.GEU.AND P0, PT, |R2|, UR4, PT ;  /* 0x0000000402007e2a */ /* 0x000fdc000bf0e200 */
[----:B0-----:R-:W-:Y:S01]  /*a860*/  @!P0 FMUL R0, R0, 1.175494350822287508e-38 ;  /* 0x0080000000008820 */ /* 0x001fe20000400000 */
[----:B------:R-:W-:Y:S06]  /*a870*/  BRA `(.L_x_1392) ;  /* 0x0000000800307947 */ /* 0x000fec0003800000 */
.L_x_1400:
        /* <DEDUP_REMOVED lines=26> */
.L_x_1403:
        /* <DEDUP_REMOVED lines=13> */
.L_x_1402:
[----:B------:R-:W2:Y:S02]  /*aaf0*/  LDG.E.U16 R0, desc[UR36][R2.64] ;  /* 0x0000002402007981 */ /* 0x000ea4000c1e1500 */
[----:B--2---:R-:W-:Y:S01]  /*ab00*/  IMAD.U32 R0, R0, 0x10000, RZ ;  /* 0x0001000000007824 */ /* 0x004fe200078e00ff */
[----:B------:R-:W-:Y:S06]  /*ab10*/  BRA `(.L_x_1392) ;  /* 0x0000000400887947 */ /* 0x000fec0003800000 */
.L_x_1399:
        /* <DEDUP_REMOVED lines=11> */
.L_x_1406:
        /* <DEDUP_REMOVED lines=20> */
.L_x_1408:
[----:B------:R-:W-:Y:S05]  /*ad10*/  BSYNC B0 ;  /* 0x0000000000007941 */ /* 0x000fea0003800000 */
.L_x_1407:
[----:B------:R-:W-:Y:S01]  /*ad20*/  LEA R3, R0, 0x3b800000, 0x17 ;  /* 0x3b80000000037811 */ /* 0x000fe200078eb8ff */
[----:B------:R-:W-:-:S05]  /*ad30*/  IMAD.SHL.U32 R0, R2, 0x100000, RZ ;  /* 0x0010000002007824 */ /* 0x000fca00078e00ff */
[----:B------:R-:W-:Y:S01]  /*ad40*/  LOP3.LUT R0, R3, R0, R4, 0xfe, !PT ;  /* 0x0000000003007212 */ /* 0x000fe200078efe04 */
[----:B------:R-:W-:Y:S06]  /*ad50*/  BRA `(.L_x_1392) ;  /* 0x0000000000f87947 */ /* 0x000fec0003800000 */
.L_x_1405:
        /* <DEDUP_REMOVED lines=20> */
.L_x_1410:
[----:B------:R-:W-:Y:S05]  /*aea0*/  BSYNC B0 ;  /* 0x0000000000007941 */ /* 0x000fea0003800000 */
.L_x_1409:
[----:B------:R-:W-:Y:S01]  /*aeb0*/  LEA R3, R0, 0x37800000, 0x17 ;  /* 0x3780000000037811 */ /* 0x000fe200078eb8ff */
[----:B------:R-:W-:-:S05]  /*aec0*/  IMAD.SHL.U32 R0, R2, 0x200000, RZ ;  /* 0x0020000002007824 */ /* 0x000fca00078e00ff */
[----:B------:R-:W-:Y:S01]  /*aed0*/  LOP3.LUT R0, R3, R0, R4, 0xfe, !PT ;  /* 0x0000000003007212 */ /* 0x000fe200078efe04 */
[----:B------:R-:W-:Y:S06]  /*aee0*/  BRA `(.L_x_1392) ;  /* 0x0000000000947947 */ /* 0x000fec0003800000 */
.L_x_1404:
        /* <DEDUP_REMOVED lines=14> */
.L_x_1391:
        /* <DEDUP_REMOVED lines=16> */
.L_x_1413:
[----:B------:R-:W-:Y:S01]  /*b0d0*/  IMAD.MOV.U32 R0, RZ, RZ, RZ ;  /* 0x000000ffff007224 */ /* 0x000fe200078e00ff */
[----:B------:R-:W-:Y:S06]  /*b0e0*/  BRA `(.L_x_1392) ;  /* 0x0000000000147947 */ /* 0x000fec0003800000 */
.L_x_1412:
[----:B------:R-:W2:Y:S02]  /*b0f0*/  LDG.E.64 R2, desc[UR36][R2.64] ;  /* 0x0000002402027981 */ /* 0x000ea4000c1e1b00 */
[----:B--2---:R0:W1:Y:S01]  /*b100*/  I2F.U64 R0, R2 ;  /* 0x0000000200007312 */ /* 0x0040620000301000 */
[----:B------:R-:W-:Y:S05]  /*b110*/  BRA `(.L_x_1392) ;  /* 0x0000000000087947 */ /* 0x000fea0003800000 */
.L_x_1411:
[----:B------:R-:W2:Y:S02]  /*b120*/  LDG.E R0, desc[UR36][R2.64] ;  /* 0x0000002402007981 */ /* 0x000ea4000c1e1900 */
[----:B--2---:R-:W-:-:S07]  /*b130*/  I2FP.F32.U32 R0, R0 ;  /* 0x0000000000007245 */ /* 0x004fce0000201000 */
.L_x_1392:
[----:B------:R-:W-:Y:S05]  /*b140*/  BSYNC B6 ;  /* 0x0000000000067941 */ /* 0x000fea0003800000 */
.L_x_1386:
        /* <DEDUP_REMOVED lines=14> */
[----:B0-----:R-:W-:Y:S01]  /*b230*/  STG.E.U8 desc[UR36][R16.64], R3 ;  /* 0x0000000310007986 */ /* 0x001fe2000c101124 */
[----:B------:R-:W-:Y:S05]  /*b240*/  EXIT ;  /* 0x000000000000794d */ /* 0x000fea0003800000 */
.L_x_1417:
[----:B------:R-:W0:Y:S02]  /*b250*/  F2I.S64.TRUNC R2, R0 ;  /* 0x0000000000027311 */ /* 0x000e24000020d900 */
[----:B0-----:R-:W-:Y:S01]  /*b260*/  STG.E.U8 desc[UR36][R16.64], R2 ;  /* 0x0000000210007986 */ /* 0x001fe2000c101124 */
[----:B------:R-:W-:Y:S05]  /*b270*/  EXIT ;  /* 0x000000000000794d */ /* 0x000fea0003800000 */
.L_x_1416:
[----:B------:R-:W-:-:S13]  /*b280*/  ISETP.NE.AND P0, PT, R3, 0x2, PT ;  /* 0x000000020300780c */ /* 0x000fda0003f05270 */
[----:B------:R-:W-:Y:S05]  /*b290*/  @!P0 BRA `(.L_x_1419) ;  /* 0x0000000000288947 */ /* 0x000fea0003800000 */
[----:B------:R-:W-:-:S13]  /*b2a0*/  ISETP.NE.AND P0, PT, R3, 0x3, PT ;  /* 0x000000030300780c */ /* 0x000fda0003f05270 */
[----:B------:R-:W-:Y:S05]  /*b2b0*/  @!P0 BRA `(.L_x_1420) ;  /* 0x0000000000148947 */ /* 0x000fea0003800000 */
[----:B------:R-:W-:-:S13]  /*b2c0*/  ISETP.NE.AND P0, PT, R3, 0x4, PT ;  /* 0x000000040300780c */ /* 0x000fda0003f05270 */
[----:B------:R-:W-:Y:S05]  /*b2d0*/  @P0 BRA `(.L_x_1418) ;  /* 0x0000000800d00947 */ /* 0x000fea0003800000 */
[----:B------:R-:W0:Y:S02]  /*b2e0*/  F2I.S64.TRUNC R2, R0 ;  /* 0x0000000000027311 */ /* 0x000e24000020d900 */
[----:B0-----:R-:W-:Y:S01]  /*b2f0*/  STG.E.64 desc[UR36][R16.64], R2 ;  /* 0x0000000210007986 */ /* 0x001fe2000c101b24 */
[----:B------:R-:W-:Y:S05]  /*b300*/  EXIT ;  /* 0x000000000000794d */ /* 0x000fea0003800000 */
.L_x_1420:
[----:B------:R-:W0:Y:S02]  /*b310*/  F2I.TRUNC.NTZ R3, R0 ;  /* 0x0000000000037305 */ /* 0x000e24000020f100 */
[----:B0-----:R-:W-:Y:S01]  /*b320*/  STG.E desc[UR36][R16.64], R3 ;  /* 0x0000000310007986 */ /* 0x001fe2000c101924 */
[----:B------:R-:W-:Y:S05]  /*b330*/  EXIT ;  /* 0x000000000000794d */ /* 0x000fea0003800000 */
.L_x_1419:
[----:B------:R-:W0:Y:S02]  /*b340*/  F2I.TRUNC.NTZ R3, R0 ;  /* 0x0000000000037305 */ /* 0x000e24000020f100 */
[----:B0-----:R-:W-:Y:S01]  /*b350*/  STG.E.U16 desc[UR36][R16.64], R3 ;  /* 0x0000000310007986 */ /* 0x001fe2000c101524 */
[----:B------:R-:W-:Y:S05]  /*b360*/  EXIT ;  /* 0x000000000000794d */ /* 0x000fea0003800000 */
.L_x_1415:
[----:B------:R-:W-:-:S13]  /*b370*/  ISETP.GT.AND P0, PT, R3, 0x6, PT ;  /* 0x000000060300780c */ /* 0x000fda0003f04270 */
[----:B------:R-:W-:Y:S05]  /*b380*/  @P0 BRA `(.L_x_1421) ;  /* 0x0000000000240947 */ /* 0x000fea0003800000 */
[----:B------:R-:W-:-:S13]  /*b390*/  ISETP.NE.AND P0, PT, R3, 0x5, PT ;  /* 0x000000050300780c */ /* 0x000fda0003f05270 */
[----:B------:R-:W-:Y:S05]  /*b3a0*/  @!P0 BRA `(.L_x_1422) ;  /* 0x0000000000108947 */ /* 0x000fea0003800000 */
[----:B------:R-:W-:-:S13]  /*b3b0*/  ISETP.NE.AND P0, PT, R3, 0x6, PT ;  /* 0x000000060300780c */ /* 0x000fda0003f05270 */
[----:B------:R-:W-:Y:S05]  /*b3c0*/  @P0 BRA `(.L_x_1418) ;  /* 0x0000000800940947 */ /* 0x000fea0003800000 */
[----:B------:R-:W-:Y:S01]  /*b3d0*/  STG.E desc[UR36][R16.64], R2 ;  /* 0x0000000210007986 */ /* 0x000fe2000c101924 */
[----:B------:R-:W-:Y:S05]  /*b3e0*/  EXIT ;  /* 0x000000000000794d */ /* 0x000fea0003800000 */
.L_x_1422:
[----:B------:R-:W-:-:S05]  /*b3f0*/  F2FP.F16.F32.PACK_AB R2, RZ, R2 ;  /* 0x00000002ff02723e */ /* 0x000fca00000000ff */
[----:B------:R-:W-:Y:S01]  /*b400*/  STG.E.U16 desc[UR36][R16.64], R2 ;  /* 0x0000000210007986 */ /* 0x000fe2000c101524 */
[----:B------:R-:W-:Y:S05]  /*b410*/  EXIT ;  /* 0x000000000000794d */ /* 0x000fea0003800000 */
.L_x_1421:
[----:B------:R-:W-:-:S13]  /*b420*/  ISETP.NE.AND P0, PT, R3, 0x7, PT ;  /* 0x000000070300780c */ /* 0x000fda0003f05270 */
[----:B------:R-:W-:Y:S05]  /*b430*/  @!P0 BRA `(.L_x_1423) ;  /* 0x00000000002c8947 */ /* 0x000fea0003800000 */
[----:B------:R-:W-:-:S13]  /*b440*/  ISETP.NE.AND P0, PT, R3, 0x8, PT ;  /* 0x000000080300780c */ /* 0x000fda0003f05270 */
[----:B------:R-:W-:Y:S05]  /*b450*/  @!P0 BRA `(.L_x_1424) ;  /* 0x0000000000148947 */ /* 0x000fea0003800000 */
[----:B------:R-:W-:-:S13]  /*b460*/  ISETP.NE.AND P0, PT, R3, 0x9, PT ;  /* 0x000000090300780c */ /* 0x000fda0003f05270 */
[----:B------:R-:W-:Y:S05]  /*b470*/  @P0 BRA `(.L_x_1418) ;  /* 0x0000000800680947 */ /* 0x000fea0003800000 */
[----:B------:R-:W-:-:S05]  /*b480*/  IMAD.MOV.U32 R3, RZ, RZ, RZ ;  /* 0x000000ffff037224 */ /* 0x000fca00078e00ff */
[----:B------:R-:W-:Y:S01]  /*b490*/  STG.E.64 desc[UR36][R16.64], R2 ;  /* 0x0000000210007986 */ /* 0x000fe2000c101b24 */
[----:B------:R-:W-:Y:S05]  /*b4a0*/  EXIT ;  /* 0x000000000000794d */ /* 0x000fea0003800000 */
.L_x_1424:
[----:B------:R-:W-:-:S04]  /*b4b0*/  F2FP.F16.F32.PACK_AB R3, RZ, R2 ;  /* 0x00000002ff03723e */ /* 0x000fc800000000ff */
[----:B------:R-:W-:-:S05]  /*b4c0*/  PRMT R3, R3, 0x5410, RZ ;  /* 0x0000541003037816 */ /* 0x000fca00000000ff */
[----:B------:R-:W-:Y:S01]  /*b4d0*/  STG.E desc[UR36][R16.64], R3 ;  /* 0x0000000310007986 */ /* 0x000fe2000c101924 */
[----:B------:R-:W-:Y:S05]  /*b4e0*/  EXIT ;  /* 0x000000000000794d */ /* 0x000fea0003800000 */
.L_x_1423:
[----:B------:R-:W-:-:S06]  /*b4f0*/  FMUL.FTZ R2, R2, 1 ;  /* 0x3f80000002027820 */ /* 0x000fcc0000410000 */
[----:B------:R-:W0:Y:S02]  /*b500*/  F2F.F64.F32 R2, R2 ;  /* 0x0000000200027310 */ /* 0x000e240000201800 */
[----:B0-----:R-:W-:Y:S01]  /*b510*/  STG.E.64 desc[UR36][R16.64], R2 ;  /* 0x0000000210007986 */ /* 0x001fe2000c101b24 */
[----:B------:R-:W-:Y:S05]  /*b520*/  EXIT ;  /* 0x000000000000794d */ /* 0x000fea0003800000 */
.L_x_1414:
        /* <DEDUP_REMOVED lines=10> */
[----:B------:R-:W-:Y:S01]  /*b5d0*/  STG.E.U8 desc[UR36][R16.64], R3 ;  /* 0x0000000310007986 */ /* 0x000fe2000c101124 */
[----:B------:R-:W-:Y:S05]  /*b5e0*/  EXIT ;  /* 0x000000000000794d */ /* 0x000fea0003800000 */
.L_x_1427:
[----:B------:R-:W-:Y:S01]  /*b5f0*/  FMUL.FTZ R4, R2, 1 ;  /* 0x3f80000002047820 */ /* 0x000fe20000410000 */
[----:B------:R-:W-:-:S05]  /*b600*/  CS2R R6, SRZ ;  /* 0x0000000000067805 */ /* 0x000fca000001ff00 */
[----:B------:R-:W0:Y:S02]  /*b610*/  F2F.F64.F32 R4, R4 ;  /* 0x0000000400047310 */ /* 0x000e240000201800 */
[----:B0-----:R-:W-:Y:S01]  /*b620*/  STG.E.128 desc[UR36][R16.64], R4 ;  /* 0x0000000410007986 */ /* 0x001fe2000c101d24 */
[----:B------:R-:W-:Y:S05]  /*b630*/  EXIT ;  /* 0x000000000000794d */ /* 0x000fea0003800000 */
.L_x_1426:
        /* <DEDUP_REMOVED lines=20> */
.L_x_1431:
[----:B------:R-:W-:Y:S05]  /*b780*/  BSYNC B0 ;  /* 0x0000000000007941 */ /* 0x000fea0003800000 */
.L_x_1430:
[----:B------:R-:W-:-:S05]  /*b790*/  LOP3.LUT R5, R0, R5, RZ, 0xfc, !PT ;  /* 0x0000000500057212 */ /* 0x000fca00078efcff */
[----:B------:R-:W-:Y:S01]  /*b7a0*/  STG.E.U8 desc[UR36][R16.64], R5 ;  /* 0x0000000510007986 */ /* 0x000fe2000c101124 */
[----:B------:R-:W-:Y:S05]  /*b7b0*/  EXIT ;  /* 0x000000000000794d */ /* 0x000fea0003800000 */
.L_x_1429:
        /* <DEDUP_REMOVED lines=12> */
.L_x_1433:
[----:B------:R-:W-:Y:S01]  /*b880*/  IMAD.MOV.U32 R0, RZ, RZ, 0x7f ;  /* 0x0000007fff007424 */ /* 0x000fe200078e00ff */
[----:B------:R-:W-:-:S04]  /*b890*/  ISETP.GT.U32.AND P0, PT, R4, 0x7f800000, PT ;  /* 0x7f8000000400780c */ /* 0x000fc80003f04070 */
[----:B------:R-:W-:-:S09]  /*b8a0*/  SEL R0, R0, 0x7c, P0 ;  /* 0x0000007c00007807 */ /* 0x000fd20000000000 */
.L_x_1434:
[----:B------:R-:W-:Y:S05]  /*b8b0*/  BSYNC B0 ;  /* 0x0000000000007941 */ /* 0x000fea0003800000 */
.L_x_1432:
[----:B------:R-:W-:-:S04]  /*b8c0*/  LOP3.LUT R2, R2, 0x80000000, RZ, 0xc0, !PT ;  /* 0x8000000002027812 */ /* 0x000fc800078ec0ff */
[----:B------:R-:W-:-:S04]  /*b8d0*/  SHF.R.U32.HI R3, RZ, 0x18, R2 ;  /* 0x00000018ff037819 */ /* 0x000fc80000011602 */
[----:B------:R-:W-:-:S05]  /*b8e0*/  LOP3.LUT R3, R0, R3, RZ, 0xfc, !PT ;  /* 0x0000000300037212 */ /* 0x000fca00078efcff */
[----:B------:R-:W-:Y:S01]  /*b8f0*/  STG.E.U8 desc[UR36][R16.64], R3 ;  /* 0x0000000310007986 */ /* 0x000fe2000c101124 */
[----:B------:R-:W-:Y:S05]  /*b900*/  EXIT ;  /* 0x000000000000794d */ /* 0x000fea0003800000 */
.L_x_1428:
[----:B------:R-:W-:-:S05]  /*b910*/  F2FP.BF16.F32.PACK_AB R2, RZ, R2 ;  /* 0x00000002ff02723e */ /* 0x000fca00000010ff */
[----:B------:R-:W-:Y:S01]  /*b920*/  STG.E.U16 desc[UR36][R16.64], R2 ;  /* 0x0000000210007986 */ /* 0x000fe2000c101524 */
[----:B------:R-:W-:Y:S05]  /*b930*/  EXIT ;  /* 0x000000000000794d */ /* 0x000fea0003800000 */
.L_x_1425:
        /* <DEDUP_REMOVED lines=9> */
[----:B0-----:R-:W-:Y:S01]  /*b9d0*/  STG.E.U16 desc[UR36][R16.64], R3 ;  /* 0x0000000310007986 */ /* 0x001fe2000c101524 */
[----:B------:R-:W-:Y:S05]  /*b9e0*/  EXIT ;  /* 0x000000000000794d */ /* 0x000fea0003800000 */
.L_x_1437:
        /* <DEDUP_REMOVED lines=16> */
.L_x_1440:
[----:B------:R-:W-:-:S04]  /*baf0*/  LOP3.LUT R2, R2, 0x80000000, RZ, 0xc0, !PT ;  /* 0x8000000002027812 */ /* 0x000fc800078ec0ff */
[----:B------:R-:W-:-:S04]  /*bb00*/  SHF.R.U32.HI R3, RZ, 0x18, R2 ;  /* 0x00000018ff037819 */ /* 0x000fc80000011602 */
[----:B------:R-:W-:-:S04]  /*bb10*/  LOP3.LUT R0, R0, R3, RZ, 0xfc, !PT ;  /* 0x0000000300007212 */ /* 0x000fc800078efcff */
[----:B------:R-:W-:-:S07]  /*bb20*/  PRMT R8, R0, 0x7610, R8 ;  /* 0x0000761000087816 */ /* 0x000fce0000000008 */
.L_x_1439:
[----:B------:R-:W-:Y:S05]  /*bb30*/  BSYNC B0 ;  /* 0x0000000000007941 */ /* 0x000fea0003800000 */
.L_x_1438:
[----:B------:R-:W-:Y:S01]  /*bb40*/  STG.E.U8 desc[UR36][R16.64], R8 ;  /* 0x0000000810007986 */ /* 0x000fe2000c101124 */
[----:B------:R-:W-:Y:S05]  /*bb50*/  EXIT ;  /* 0x000000000000794d */ /* 0x000fea0003800000 */
.L_x_1436:
        /* <DEDUP_REMOVED lines=16> */
.L_x_1443:
[----:B------:R-:W-:-:S04]  /*bc60*/  LOP3.LUT R2, R2, 0x80000000, RZ, 0xc0, !PT ;  /* 0x8000000002027812 */ /* 0x000fc800078ec0ff */
[----:B------:R-:W-:-:S04]  /*bc70*/  SHF.R.U32.HI R3, RZ, 0x18, R2 ;  /* 0x00000018ff037819 */ /* 0x000fc80000011602 */
[----:B------:R-:W-:-:S04]  /*bc80*/  LOP3.LUT R0, R0, R3, RZ, 0xfc, !PT ;  /* 0x0000000300007212 */ /* 0x000fc800078efcff */
[----:B------:R-:W-:-:S07]  /*bc90*/  PRMT R8, R0, 0x7610, R8 ;  /* 0x0000761000087816 */ /* 0x000fce0000000008 */
.L_x_1442:
[----:B------:R-:W-:Y:S05]  /*bca0*/  BSYNC B0 ;  /* 0x0000000000007941 */ /* 0x000fea0003800000 */
.L_x_1441:
[----:B------:R-:W-:Y:S01]  /*bcb0*/  STG.E.U8 desc[UR36][R16.64], R8 ;  /* 0x0000000810007986 */ /* 0x000fe2000c101124 */
[----:B------:R-:W-:Y:S05]  /*bcc0*/  EXIT ;  /* 0x000000000000794d */ /* 0x000fea0003800000 */
.L_x_1435:
        /* <DEDUP_REMOVED lines=21> */
.L_x_1418:
        /* <DEDUP_REMOVED lines=16> */
.L_x_1446:
[----:B------:R-:W-:Y:S05]  /*bf20*/  EXIT ;  /* 0x000000000000794d */ /* 0x000fea0003800000 */
.L_x_1445:
[----:B------:R-:W0:Y:S02]  /*bf30*/  F2I.U64.TRUNC R2, R0 ;  /* 0x0000000000027311 */ /* 0x000e24000020d800 */
[----:B0-----:R-:W-:Y:S01]  /*bf40*/  STG.E.64 desc[UR36][R16.64], R2 ;  /* 0x0000000210007986 */ /* 0x001fe2000c101b24 */
[----:B------:R-:W-:Y:S05]  /*bf50*/  EXIT ;  /* 0x000000000000794d */ /* 0x000fea0003800000 */
.L_x_1444:
[----:B------:R-:W0:Y:S02]  /*bf60*/  F2I.U32.TRUNC.NTZ R3, R0 ;  /* 0x0000000000037305 */ /* 0x000e24000020f000 */
[----:B0-----:R-:W-:Y:S01]  /*bf70*/  STG.E desc[UR36][R16.64], R3 ;  /* 0x0000000310007986 */ /* 0x001fe2000c101924 */
[----:B------:R-:W-:Y:S05]  /*bf80*/  EXIT ;  /* 0x000000000000794d */ /* 0x000fea0003800000 */
.L_x_1447:
        /* <DEDUP_REMOVED lines=15> */
.L_x_19568:


//--------------------- .text._ZN2at6native27unrolled_elementwise_kernelIZZZNS0_17trunc_kernel_cudaERNS_18TensorIteratorBaseEENKUlvE_clEvENKUlvE0_clEvEUlfE_St5arrayIPcLm2EELi4E23TrivialOffsetCalculatorILi1EjESB_NS0_6memory12LoadWithCastILi1EEENSC_13StoreWithCastILi1EEEEEviT_T0_T2_T3_T4_T5_ --------------------------
	.section	.text._ZN2at6native27unrolled_elementwise_kernelIZZZNS0_17trunc_kernel_cudaERNS_18TensorIteratorBaseEENKUlvE_clEvENKUlvE0_clEvEUlfE_St5arrayIPcLm2EELi4E23TrivialOffsetCalculatorILi1EjESB_NS0_6memory12LoadWithCastILi1EEENSC_13StoreWithCastILi1EEEEEviT_T0_T2_T3_T4_T5_,"ax",@progbits
	.align	128
        .global         _ZN2at6native27unrolled_elementwise_kernelIZZZNS0_17trunc_kernel_cudaERNS_18TensorIteratorBaseEENKUlvE_clEvENKUlvE0_clEvEUlfE_St5arrayIPcLm2EELi4E23TrivialOffsetCalculatorILi1EjESB_NS0_6memory12LoadWithCastILi1EEENSC_13StoreWithCastILi1EEEEEviT_T0_T2_T3_T4_T5_
        .type           _ZN2at6native27unrolled_elementwise_kernelIZZZNS0_17trunc_kernel_cudaERNS_18TensorIteratorBaseEENKUlvE_clEvENKUlvE0_clEvEUlfE_St5arrayIPcLm2EELi4E23TrivialOffsetCalculatorILi1EjESB_NS0_6memory12LoadWithCastILi1EEENSC_13StoreWithCastILi1EEEEEviT_T0_T2_T3_T4_T5_,@function
        .size           _ZN2at6native27unrolled_elementwise_kernelIZZZNS0_17trunc_kernel_cudaERNS_18TensorIteratorBaseEENKUlvE_clEvENKUlvE0_clEvEUlfE_St5arrayIPcLm2EELi4E23TrivialOffsetCalculatorILi1EjESB_NS0_6memory12LoadWithCastILi1EEENSC_13StoreWithCastILi1EEEEEviT_T0_T2_T3_T4_T5_,(.L_x_19569 - _ZN2at6native27unrolled_elementwise_kernelIZZZNS0_17trunc_kernel_cudaERNS_18TensorIteratorBaseEENKUlvE_clEvENKUlvE0_clEvEUlfE_St5arrayIPcLm2EELi4E23TrivialOffsetCalculatorILi1EjESB_NS0_6memory12LoadWithCastILi1EEENSC_13StoreWithCastILi1EEEEEviT_T0_T2_T3_T4_T5_)
        .other          _ZN2at6native27unrolled_elementwise_kernelIZZZNS0_17trunc_kernel_cudaERNS_18TensorIteratorBaseEENKUlvE_clEvENKUlvE0_clEvEUlfE_St5arrayIPcLm2EELi4E23TrivialOffsetCalculatorILi1EjESB_NS0_6memory12LoadWithCastILi1EEENSC_13StoreWithCastILi1EEEEEviT_T0_T2_T3_T4_T5_,@"STO_CUDA_ENTRY STV_DEFAULT"
_ZN2at6native27unrolled_elementwise_kernelIZZZNS0_17trunc_kernel_cudaERNS_18TensorIteratorBaseEENKUlvE_clEvENKUlvE0_clEvEUlfE_St5arrayIPcLm2EELi4E23TrivialOffsetCalculatorILi1EjESB_NS0_6memory12LoadWithCastILi1EEENSC_13StoreWithCastILi1EEEEEviT_T0_T2_T3_T4_T5_:
.text._ZN2at6native27unrolled_elementwise_kernelIZZZNS0_17trunc_kernel_cudaERNS_18TensorIteratorBaseEENKUlvE_clEvENKUlvE0_clEvEUlfE_St5arrayIPcLm2EELi4E23TrivialOffsetCalculatorILi1EjESB_NS0_6memory12LoadWithCastILi1EEENSC_13StoreWithCastILi1EEEEEviT_T0_T2_T3_T4_T5_:
[----:B------:R-:W0:Y:S01]  /*0000*/  LDC R1, c[0x0][0x28] ;  /* 0x00000a00ff017b82 */ /* 0x000e220000000800 */
[----:B------:R-:W1:Y:S07]  /*0010*/  S2R R2, SR_CTAID.X ;  /* 0x0000000000027919 */ /* 0x000e6e0000002500 */
[----:B------:R-:W1:Y:S01]  /*0020*/  LDC R25, c[0x0][0x210] ;  /* 0x00008400ff197b82 */ /* 0x000e620000000800 */
[----:B------:R-:W-:Y:S01]  /*0030*/  ULDC.64 UR36, c[0x0][0x208] ;  /* 0x0000820000247ab9 */ /* 0x000fe20000000a00 */
[----:B------:R-:W-:Y:S01]  /*0040*/  BSSY B7, `(.L_x_1448) ;  /* 0x00000ef000077945 */ /* 0x000fe20003800000 */
[----:B------:R-:W2:Y:S01]  /*0050*/  S2R R16, SR_TID.X ;  /* 0x0000000000107919 */ /* 0x000ea20000002100 */
[----:B------:R-:W-:-:S02]  /*0060*/  IMAD.MOV.U32 R19, RZ, RZ, RZ ;  /* 0x000000ffff137224 */ /* 0x000fc400078e00ff */
[----:B------:R-:W-:Y:S02]  /*0070*/  IMAD.MOV.U32 R27, RZ, RZ, RZ ;  /* 0x000000ffff1b7224 */ /* 0x000fe400078e00ff */
[----:B------:R-:W3:Y:S01]  /*0080*/  LDC.U8 R18, c[0x0][0x22c] ;  /* 0x00008b00ff127b82 */ /* 0x000ee20000000000 */
[----:B-1----:R-:W-:-:S05]  /*0090*/  IMAD R25, R2, -0x200, R25 ;  /* 0xfffffe0002197824 */ /* 0x002fca00078e0219 */
[----:B--2---:R-:W-:-:S13]  /*00a0*/  ISETP.GE.AND P0, PT, R16, R25, PT ;  /* 0x000000191000720c */ /* 0x004fda0003f06270 */
[----:B0--3--:R-:W-:Y:S05]  /*00b0*/  @P0 BRA `(.L_x_1449) ;  /* 0x0000000c009c0947 */ /* 0x009fea0003800000 */
[----:B------:R-:W0:Y:S01]  /*00c0*/  LDC.64 R4, c[0x0][0x220] ;  /* 0x00008800ff047b82 */ /* 0x000e220000000a00 */
[----:B------:R-:W-:Y:S01]  /*00d0*/  PRMT R0, R18, 0x9910, RZ ;  /* 0x0000991012007816 */ /* 0x000fe200000000ff */
[----:B------:R-:W-:Y:S01]  /*00e0*/  IMAD R16, R2, 0x200, R16 ;  /* 0x0000020002107824 */ /* 0x000fe200078e0210 */
[----:B------:R-:W-:Y:S01]  /*00f0*/  ULDC UR4, c[0x0][0x230] ;  /* 0x00008c0000047ab9 */ /* 0x000fe20000000800 */
[----:B------:R-:W-:Y:S01]  /*0100*/  BSSY B6, `(.L_x_1450) ;  /* 0x00000e0000067945 */ /* 0x000fe20003800000 */
        /* <DEDUP_REMOVED lines=14> */
[----:B--2---:R4:W0:Y:S01]  /*01f0*/  I2F.S16 R27, R4 ;  /* 0x00000004001b7306 */ /* 0x0048220000101400 */
[----:B------:R-:W-:Y:S05]  /*0200*/  BRA `(.L_x_1456) ;  /* 0x0000000c003c7947 */ /* 0x000fea0003800000 */
.L_x_1454:
[----:B------:R-:W2:Y:S02]  /*0210*/  LDG.E.U8 R4, desc[UR36][R4.64] ;  /* 0x0000002404047981 */ /* 0x000ea4000c1e1100 */
[----:B--2---:R-:W-:Y:S01]  /*0220*/  I2FP.F32.U32 R27, R4 ;  /* 0x00000004001b7245 */ /* 0x004fe20000201000 */
[----:B------:R-:W-:Y:S06]  /*0230*/  BRA `(.L_x_1456) ;  /* 0x0000000c00307947 */ /* 0x000fec0003800000 */
.L_x_1453:
[----:B------:R-:W-:-:S13]  /*0240*/  ISETP.NE.AND P0, PT, R0, 0x2, PT ;  /* 0x000000020000780c */ /* 0x000fda0003f05270 */
[----:B------:R-:W-:Y:S05]  /*0250*/  @!P0 BRA `(.L_x_1457) ;  /* 0x0000000000288947 */ /* 0x000fea0003800000 */
[----:B------:R-:W-:-:S13]  /*0260*/  ISETP.NE.AND P0, PT, R0, 0x3, PT ;  /* 0x000000030000780c */ /* 0x000fda0003f05270 */
[----:B------:R-:W-:Y:S05]  /*0270*/  @!P0 BRA `(.L_x_1458) ;  /* 0x0000000000148947 */ /* 0x000fea0003800000 */
[----:B------:R-:W-:-:S13]  /*0280*/  ISETP.NE.AND P0, PT, R0, 0x4, PT ;  /* 0x000000040000780c */ /* 0x000fda0003f05270 */
[----:B------:R-:W-:Y:S05]  /*0290*/  @P0 BRA `(.L_x_1455) ;  /* 0x0000000800bc0947 */ /* 0x000fea0003800000 */
[----:B------:R-:W2:Y:S02]  /*02a0*/  LDG.E.64 R4, desc[UR36][R4.64] ;  /* 0x0000002404047981 */ /* 0x000ea4000c1e1b00 */
[----:B--2---:R0:W1:Y:S01]  /*02b0*/  I2F.S64 R27, R4 ;  /* 0x00000004001b7312 */ /* 0x0040620000301400 */
[----:B------:R-:W-:Y:S05]  /*02c0*/  BRA `(.L_x_1456) ;  /* 0x0000000c000c7947 */ /* 0x000fea0003800000 */
.L_x_1458:
[----:B------:R-:W2:Y:S02]  /*02d0*/  LDG.E R4, desc[UR36][R4.64] ;  /* 0x0000002404047981 */ /* 0x000ea4000c1e1900 */
[----:B--2---:R-:W-:Y:S01]  /*02e0*/  I2FP.F32.S32 R27, R4 ;  /* 0x00000004001b7245 */ /* 0x004fe20000201400 */
[----:B------:R-:W-:Y:S06]  /*02f0*/  BRA `(.L_x_1456) ;  /* 0x0000000c00007947 */ /* 0x000fec0003800000 */
.L_x_1457:
[----:B------:R-:W2:Y:S02]  /*0300*/  LDG.E.U16 R4, desc[UR36][R4.64] ;  /* 0x0000002404047981 */ /* 0x000ea4000c1e1500 */
[----:B--2---:R2:W3:Y:S01]  /*0310*/  I2F.S16 R27, R4 ;  /* 0x00000004001b7306 */ /* 0x0044e20000101400 */
[----:B------:R-:W-:Y:S05]  /*0320*/  BRA `(.L_x_1456) ;  /* 0x0000000800f47947 */ /* 0x000fea0003800000 */
.L_x_1452:
        /* <DEDUP_REMOVED lines=8> */
.L_x_1460:
[----:B------:R-:W2:Y:S02]  /*03b0*/  LDG.E.U16 R4, desc[UR36][R4.64] ;  /* 0x0000002404047981 */ /* 0x000ea4000c1e1500 */
[----:B--2---:R-:W-:Y:S01]  /*03c0*/  HADD2.F32 R27, -RZ, R4.H0_H0 ;  /* 0x20000004ff1b7230 */ /* 0x004fe20000004100 */
[----:B------:R-:W-:Y:S06]  /*03d0*/  BRA `(.L_x_1456) ;  /* 0x0000000800c87947 */ /* 0x000fec0003800000 */
.L_x_1459:
        /* <DEDUP_REMOVED lines=8> */
.L_x_1462:
[----:B------:R-:W2:Y:S02]  /*0460*/  LDG.E.U16 R4, desc[UR36][R4.64] ;  /* 0x0000002404047981 */ /* 0x000ea4000c1e1500 */
[----:B--2---:R-:W-:Y:S01]  /*0470*/  HADD2.F32 R27, -RZ, R4.H0_H0 ;  /* 0x20000004ff1b7230 */ /* 0x004fe20000004100 */
[----:B------:R-:W-:Y:S06]  /*0480*/  BRA `(.L_x_1456) ;  /* 0x00000008009c7947 */ /* 0x000fec0003800000 */
.L_x_1461:
[----:B------:R-:W2:Y:S01]  /*0490*/  LDG.E.64 R4, desc[UR36][R4.64] ;  /* 0x0000002404047981 */ /* 0x000ea2000c1e1b00 */
[----:B------:R-:W-:Y:S01]  /*04a0*/  UMOV UR4, 0xf0000000 ;  /* 0xf000000000047882 */ /* 0x000fe20000000000 */
[----:B------:R-:W-:Y:S01]  /*04b0*/  UMOV UR5, 0x380fffff ;  /* 0x380fffff00057882 */ /* 0x000fe20000000000 */
[----:B--2---:R-:W0:Y:S01]  /*04c0*/  F2F.F32.F64 R27, R4 ;  /* 0x00000004001b7310 */ /* 0x004e220000301000 */
[----:B------:R-:W-:-:S14]  /*04d0*/  DSETP.GEU.AND P0, PT, |R4|, UR4, PT ;  /* 0x0000000404007e2a */ /* 0x000fdc000bf0e200 */
[----:B0-----:R-:W-:Y:S01]  /*04e0*/  @!P0 FMUL R27, R27, 1.175494350822287508e-38 ;  /* 0x008000001b1b8820 */ /* 0x001fe20000400000 */
[----:B------:R-:W-:Y:S06]  /*04f0*/  BRA `(.L_x_1456) ;  /* 0x0000000800807947 */ /* 0x000fec0003800000 */
.L_x_1451:
        /* <DEDUP_REMOVED lines=12> */
.L_x_1465:
[----:B------:R-:W2:Y:S01]  /*05c0*/  LDG.E.64 R4, desc[UR36][R4.64] ;  /* 0x0000002404047981 */ /* 0x000ea2000c1e1b00 */
[----:B------:R-:W-:Y:S01]  /*05d0*/  UMOV UR4, 0xf0000000 ;  /* 0xf000000000047882 */ /* 0x000fe20000000000 */
[----:B------:R-:W-:Y:S01]  /*05e0*/  UMOV UR5, 0x380fffff ;  /* 0x380fffff00057882 */ /* 0x000fe20000000000 */
[----:B--2---:R-:W0:Y:S01]  /*05f0*/  F2F.F32.F64 R27, R4 ;  /* 0x00000004001b7310 */ /* 0x004e220000301000 */
[----:B------:R-:W-:-:S14]  /*0600*/  DSETP.GEU.AND P0, PT, |R4|, UR4, PT ;  /* 0x0000000404007e2a */ /* 0x000fdc000bf0e200 */
[----:B0-----:R-:W-:Y:S01]  /*0610*/  @!P0 FMUL R27, R27, 1.175494350822287508e-38 ;  /* 0x008000001b1b8820 */ /* 0x001fe20000400000 */
[----:B------:R-:W-:Y:S06]  /*0620*/  BRA `(.L_x_1456) ;  /* 0x0000000800347947 */ /* 0x000fec0003800000 */
.L_x_1464:
        /* <DEDUP_REMOVED lines=11> */
[----:B------:R-:W-:-:S05]  /*06e0*/  VIADD R6, R0, 0x1000000 ;  /* 0x0100000000067836 */ /* 0x000fca0000000000 */
[----:B------:R-:W-:Y:S02]  /*06f0*/  SHF.R.S32.HI R6, RZ, 0x8, R6 ;  /* 0x00000008ff067819 */ /* 0x000fe40000011406 */
[----:B0-----:R-:W-:-:S04]  /*0700*/  IADD3 R3, -R3, 0x1f, RZ ;  /* 0x0000001f03037810 */ /* 0x001fc80007ffe1ff */
[C---:B------:R-:W-:Y:S01]  /*0710*/  ISETP.GT.U32.AND P0, PT, R3.reuse, 0x4, PT ;  /* 0x000000040300780c */ /* 0x040fe20003f04070 */
[----:B------:R-:W-:-:S05]  /*0720*/  VIADD R3, R3, 0xfffffffc ;  /* 0xfffffffc03037836 */ /* 0x000fca0000000000 */
[----:B------:R-:W-:-:S04]  /*0730*/  SEL R3, R3, RZ, P0 ;  /* 0x000000ff03037207 */ /* 0x000fc80000000000 */
[C---:B------:R-:W-:Y:S01]  /*0740*/  SHF.L.U32 R4, R0.reuse, R3, RZ ;  /* 0x0000000300047219 */ /* 0x040fe200000006ff */
[----:B------:R-:W-:Y:S02]  /*0750*/  IMAD R7, R3, R8, 0x3c000000 ;  /* 0x3c00000003077424 */ /* 0x000fe400078e0208 */
[----:B------:R-:W-:-:S03]  /*0760*/  VIADD R3, R0, 0xffffffff ;  /* 0xffffffff00037836 */ /* 0x000fc60000000000 */
[----:B------:R-:W-:Y:S02]  /*0770*/  LEA.HI R7, R4, R7, RZ, 0x1c ;  /* 0x0000000704077211 */ /* 0x000fe400078fe0ff */
[----:B------:R-:W-:Y:S02]  /*0780*/  SHF.R.S32.HI R3, RZ, 0x1f, R3 ;  /* 0x0000001fff037819 */ /* 0x000fe40000011403 */
[----:B------:R-:W-:-:S04]  /*0790*/  LOP3.LUT R6, R7, 0x7f800000, R6, 0xf8, !PT ;  /* 0x7f80000007067812 */ /* 0x000fc800078ef806 */
[----:B------:R-:W-:-:S04]  /*07a0*/  LOP3.LUT R6, R6, R3, RZ, 0x30, !PT ;  /* 0x0000000306067212 */ /* 0x000fc800078e30ff */
[----:B------:R-:W-:Y:S01]  /*07b0*/  LOP3.LUT R27, R6, 0x80000000, R27, 0xf8, !PT ;  /* 0x80000000061b7812 */ /* 0x000fe200078ef81b */
[----:B------:R-:W-:Y:S06]  /*07c0*/  BRA `(.L_x_1456) ;  /* 0x0000000400cc7947 */ /* 0x000fec0003800000 */
.L_x_1467:
        /* <DEDUP_REMOVED lines=12> */
[----:B------:R-:W-:Y:S01]  /*0890*/  LOP3.LUT R27, R27, 0x80000000, R0, 0xf8, !PT ;  /* 0x800000001b1b7812 */ /* 0x000fe200078ef800 */
[----:B------:R-:W-:Y:S06]  /*08a0*/  BRA `(.L_x_1456) ;  /* 0x0000000400947947 */ /* 0x000fec0003800000 */
.L_x_1466:
[----:B------:R-:W2:Y:S02]  /*08b0*/  LDG.E.U16 R4, desc[UR36][R4.64] ;  /* 0x0000002404047981 */ /* 0x000ea4000c1e1500 */
[----:B--2---:R-:W-:Y:S01]  /*08c0*/  IMAD.U32 R27, R4, 0x10000, RZ ;  /* 0x00010000041b7824 */ /* 0x004fe200078e00ff */
[----:B------:R-:W-:Y:S06]  /*08d0*/  BRA `(.L_x_1456) ;  /* 0x0000000400887947 */ /* 0x000fec0003800000 */
.L_x_1463:
        /* <DEDUP_REMOVED lines=11> */
.L_x_1470:
        /* <DEDUP_REMOVED lines=20> */
.L_x_1472:
[----:B------:R-:W-:Y:S05]  /*0ad0*/  BSYNC B0 ;  /* 0x0000000000007941 */ /* 0x000fea0003800000 */
.L_x_1471:
[----:B------:R-:W-:Y:S01]  /*0ae0*/  IMAD.SHL.U32 R3, R3, 0x100000, RZ ;  /* 0x0010000003037824 */ /* 0x000fe200078e00ff */
[----:B------:R-:W-:-:S04]  /*0af0*/  LEA R0, R0, 0x3b800000, 0x17 ;  /* 0x3b80000000007811 */ /* 0x000fc800078eb8ff */
[----:B------:R-:W-:Y:S01]  /*0b00*/  LOP3.LUT R27, R0, R3, R27, 0xfe, !PT ;  /* 0x00000003001b7212 */ /* 0x000fe200078efe1b */
[----:B------:R-:W-:Y:S06]  /*0b10*/  BRA `(.L_x_1456) ;  /* 0x0000000000f87947 */ /* 0x000fec0003800000 */
.L_x_1469:
        /* <DEDUP_REMOVED lines=20> */
.L_x_1474:
[----:B------:R-:W-:Y:S05]  /*0c60*/  BSYNC B0 ;  /* 0x0000000000007941 */ /* 0x000fea0003800000 */
.L_x_1473:
[----:B------:R-:W-:Y:S01]  /*0c70*/  IMAD.SHL.U32 R3, R3, 0x200000, RZ ;  /* 0x0020000003037824 */ /* 0x000fe200078e00ff */
[----:B------:R-:W-:-:S04]  /*0c80*/  LEA R0, R0, 0x37800000, 0x17 ;  /* 0x3780000000007811 */ /* 0x000fc800078eb8ff */
[----:B------:R-:W-:Y:S01]  /*0c90*/  LOP3.LUT R27, R0, R3, R27, 0xfe, !PT ;  /* 0x00000003001b7212 */ /* 0x000fe200078efe1b */
[----:B------:R-:W-:Y:S06]  /*0ca0*/  BRA `(.L_x_1456) ;  /* 0x0000000000947947 */ /* 0x000fec0003800000 */
.L_x_1468:
        /* <DEDUP_REMOVED lines=14> */
.L_x_1455:
        /* <DEDUP_REMOVED lines=16> */
.L_x_1477:
[----:B------:R-:W-:Y:S01]  /*0e90*/  IMAD.MOV.U32 R27, RZ, RZ, RZ ;  /* 0x000000ffff1b7224 */ /* 0x000fe200078e00ff */
[----:B------:R-:W-:Y:S06]  /*0ea0*/  BRA `(.L_x_1456) ;  /* 0x0000000000147947 */ /* 0x000fec0003800000 */
.L_x_1476:
[----:B------:R-:W2:Y:S02]  /*0eb0*/  LDG.E.64 R4, desc[UR36][R4.64] ;  /* 0x0000002404047981 */ /* 0x000ea4000c1e1b00 */
[----:B--2---:R0:W1:Y:S01]  /*0ec0*/  I2F.U64 R27, R4 ;  /* 0x00000004001b7312 */ /* 0x0040620000301000 */
[----:B------:R-:W-:Y:S05]  /*0ed0*/  BRA `(.L_x_1456) ;  /* 0x0000000000087947 */ /* 0x000fea0003800000 */
.L_x_1475:
[----:B------:R-:W2:Y:S02]  /*0ee0*/  LDG.E R4, desc[UR36][R4.64] ;  /* 0x0000002404047981 */ /* 0x000ea4000c1e1900 */
[----:B--2---:R-:W-:-:S07]  /*0ef0*/  I2FP.F32.U32 R27, R4 ;  /* 0x00000004001b7245 */ /* 0x004fce0000201000 */
.L_x_1456:
[----:B------:R-:W-:Y:S05]  /*0f00*/  BSYNC B6 ;  /* 0x0000000000067941 */ /* 0x000fea0003800000 */
.L_x_1450:
[----:B------:R-:W2:Y:S02]  /*0f10*/  S2R R16, SR_TID.X ;  /* 0x0000000000107919 */ /* 0x000ea40000002100 */
[----:B--2---:R-:W-:-:S07]  /*0f20*/  VIADD R16, R16, 0x80 ;  /* 0x0000008010107836 */ /* 0x004fce0000000000 */
.L_x_1449:
[----:B------:R-:W-:Y:S05]  /*0f30*/  BSYNC B7 ;  /* 0x0000000000077941 */ /* 0x000fea0003800000 */
.L_x_1448:
[----:B------:R-:W-:Y:S01]  /*0f40*/  ISETP.GE.AND P0, PT, R16, R25, PT ;  /* 0x000000191000720c */ /* 0x000fe20003f06270 */
[----:B------:R-:W-:-:S12]  /*0f50*/  BSSY B7, `(.L_x_1478) ;  /* 0x00000e8000077945 */ /* 0x000fd80003800000 */
[----:B------:R-:W-:Y:S05]  /*0f60*/  @P0 BRA `(.L_x_1479) ;  /* 0x0000000c00980947 */ /* 0x000fea0003800000 */
[----:B0---4-:R-:W0:Y:S01]  /*0f70*/  LDC.64 R4, c[0x0][0x220] ;  /* 0x00008800ff047b82 */ /* 0x011e220000000a00 */
[----:B------:R-:W-:Y:S01]  /*0f80*/  IMAD R0, R2, 0x200, R16 ;  /* 0x0000020002007824 */ /* 0x000fe200078e0210 */
[----:B------:R-:W-:Y:S01]  /*0f90*/  PRMT R6, R18, 0x9910, RZ ;  /* 0x0000991012067816 */ /* 0x000fe200000000ff */
[----:B------:R-:W-:Y:S01]  /*0fa0*/  ULDC UR4, c[0x0][0x230] ;  /* 0x00008c0000047ab9 */ /* 0x000fe20000000800 */
[----:B------:R-:W-:Y:S01]  /*0fb0*/  BSSY B6, `(.L_x_1480) ;  /* 0x00000e0000067945 */ /* 0x000fe20003800000 */
        /* <DEDUP_REMOVED lines=17> */
.L_x_1484:
[----:B------:R-:W2:Y:S02]  /*10d0*/  LDG.E.U8 R4, desc[UR36][R4.64] ;  /* 0x0000002404047981 */ /* 0x000ea4000c1e1100 */
[----:B--2---:R-:W-:Y:S01]  /*10e0*/  I2FP.F32.U32 R19, R4 ;  /* 0x0000000400137245 */ /* 0x004fe20000201000 */
[----:B------:R-:W-:Y:S06]  /*10f0*/  BRA `(.L_x_1486) ;  /* 0x0000000c002c7947 */ /* 0x000fec0003800000 */
.L_x_1483:
        /* <DEDUP_REMOVED lines=9> */
.L_x_1488:
[----:B------:R-:W2:Y:S02]  /*1190*/  LDG.E R4, desc[UR36][R4.64] ;  /* 0x0000002404047981 */ /* 0x000ea4000c1e1900 */
[----:B--2---:R-:W-:Y:S01]  /*11a0*/  I2FP.F32.S32 R19, R4 ;  /* 0x0000000400137245 */ /* 0x004fe20000201400 */
[----:B------:R-:W-:Y:S06]  /*11b0*/  BRA `(.L_x_1486) ;  /* 0x0000000800fc7947 */ /* 0x000fec0003800000 */
.L_x_1487:
[----:B------:R-:W2:Y:S02]  /*11c0*/  LDG.E.U16 R4, desc[UR36][R4.64] ;  /* 0x0000002404047981 */ /* 0x000ea4000c1e1500 */
[----:B--2---:R0:W2:Y:S01]  /*11d0*/  I2F.S16 R19, R4 ;  /* 0x0000000400137306 */ /* 0x0040a20000101400 */
[----:B------:R-:W-:Y:S05]  /*11e0*/  BRA `(.L_x_1486) ;  /* 0x0000000800f07947 */ /* 0x000fea0003800000 */
.L_x_1482:
        /* <DEDUP_REMOVED lines=8> */
.L_x_1490:
[----:B------:R-:W2:Y:S02]  /*1270*/  LDG.E.U16 R4, desc[UR36][R4.64] ;  /* 0x0000002404047981 */ /* 0x000ea4000c1e1500 */
[----:B--2---:R-:W-:Y:S01]  /*1280*/  HADD2.F32 R19, -RZ, R4.H0_H0 ;  /* 0x20000004ff137230 */ /* 0x004fe20000004100 */
[----:B------:R-:W-:Y:S06]  /*1290*/  BRA `(.L_x_1486) ;  /* 0x0000000800c47947 */ /* 0x000fec0003800000 */
.L_x_1489:
        /* <DEDUP_REMOVED lines=8> */
.L_x_1492:
[----:B------:R-:W2:Y:S02]  /*1320*/  LDG.E.U16 R4, desc[UR36][R4.64] ;  /* 0x0000002404047981 */ /* 0x000ea4000c1e1500 */
[----:B--2---:R-:W-:Y:S01]  /*1330*/  HADD2.F32 R19, -RZ, R4.H0_H0 ;  /* 0x20000004ff137230 */ /* 0x004fe20000004100 */
[----:B------:R-:W-:Y:S06]  /*1340*/  BRA `(.L_x_1486) ;  /* 0x0000000800987947 */ /* 0x000fec0003800000 */
.L_x_1491:
[----:B------:R-:W2:Y:S01]  /*1350*/  LDG.E.64 R4, desc[UR36][R4.64] ;  /* 0x0000002404047981 */ /* 0x000ea2000c1e1b00 */
[----:B------:R-:W-:Y:S01]  /*1360*/  UMOV UR4, 0xf0000000 ;  /* 0xf000000000047882 */ /* 0x000fe20000000000 */
[----:B------:R-:W-:Y:S01]  /*1370*/  UMOV UR5, 0x380fffff ;  /* 0x380fffff00057882 */ /* 0x000fe20000000000 */
[----:B--2---:R-:W0:Y:S01]  /*1380*/  F2F.F32.F64 R19, R4 ;  /* 0x0000000400137310 */ /* 0x004e220000301000 */
[----:B------:R-:W-:-:S14]  /*1390*/  DSETP.GEU.AND P0, PT, |R4|, UR4, PT ;  /* 0x0000000404007e2a */ /* 0x000fdc000bf0e200 */
[----:B0-----:R-:W-:Y:S01]  /*13a0*/  @!P0 FMUL R19, R19, 1.175494350822287508e-38 ;  /* 0x0080000013138820 */ /* 0x001fe20000400000 */
[----:B------:R-:W-:Y:S06]  /*13b0*/  BRA `(.L_x_1486) ;  /* 0x00000008007c7947 */ /* 0x000fec0003800000 */
.L_x_1481:
        /* <DEDUP_REMOVED lines=12> */
.L_x_1495:
[----:B------:R-:W2:Y:S01]  /*1480*/  LDG.E.64 R4, desc[UR36][R4.64] ;  /* 0x0000002404047981 */ /* 0x000ea2000c1e1b00 */
[----:B------:R-:W-:Y:S01]  /*1490*/  UMOV UR4, 0xf0000000 ;  /* 0xf000000000047882 */ /* 0x000fe20000000000 */
[----:B------:R-:W-:Y:S01]  /*14a0*/  UMOV UR5, 0x380fffff ;  /* 0x380fffff00057882 */ /* 0x000fe20000000000 */
[----:B--2---:R-:W0:Y:S01]  /*14b0*/  F2F.F32.F64 R19, R4 ;  /* 0x0000000400137310 */ /* 0x004e220000301000 */
[----:B------:R-:W-:-:S14]  /*14c0*/  DSETP.GEU.AND P0, PT, |R4|, UR4, PT ;  /* 0x0000000404007e2a */ /* 0x000fdc000bf0e200 */
[----:B0-----:R-:W-:Y:S01]  /*14d0*/  @!P0 FMUL R19, R19, 1.175494350822287508e-38 ;  /* 0x0080000013138820 */ /* 0x001fe20000400000 */
[----:B------:R-:W-:Y:S06]  /*14e0*/  BRA `(.L_x_1486) ;  /* 0x0000000800307947 */ /* 0x000fec0003800000 */
.L_x_1494:
        /* <DEDUP_REMOVED lines=26> */
.L_x_1497:
        /* <DEDUP_REMOVED lines=13> */
.L_x_1496:
[----:B------:R-:W2:Y:S02]  /*1760*/  LDG.E.U16 R4, desc[UR36][R4.64] ;  /* 0x0000002404047981 */ /* 0x000ea4000c1e1500 */
[----:B--2---:R-:W-:Y:S01]  /*1770*/  IMAD.U32 R19, R4, 0x10000, RZ ;  /* 0x0001000004137824 */ /* 0x004fe200078e00ff */
[----:B------:R-:W-:Y:S06]  /*1780*/  BRA `(.L_x_1486) ;  /* 0x0000000400887947 */ /* 0x000fec0003800000 */
.L_x_1493:
        /* <DEDUP_REMOVED lines=11> */
.L_x_1500:
        /* <DEDUP_REMOVED lines=20> */
.L_x_1502:
[----:B------:R-:W-:Y:S05]  /*1980*/  BSYNC B0 ;  /* 0x0000000000007941 */ /* 0x000fea0003800000 */
.L_x_1501:
[----:B------:R-:W-:Y:S01]  /*1990*/  IMAD.SHL.U32 R3, R3, 0x100000, RZ ;  /* 0x0010000003037824 */ /* 0x000fe200078e00ff */
[----:B------:R-:W-:-:S04]  /*19a0*/  LEA R0, R0, 0x3b800000, 0x17 ;  /* 0x3b80000000007811 */ /* 0x000fc800078eb8ff */
[----:B------:R-:W-:Y:S01]  /*19b0*/  LOP3.LUT R19, R0, R3, R19, 0xfe, !PT ;  /* 0x0000000300137212 */ /* 0x000fe200078efe13 */
[----:B------:R-:W-:Y:S06]  /*19c0*/  BRA `(.L_x_1486) ;  /* 0x0000000000f87947 */ /* 0x000fec0003800000 */
.L_x_1499:
        /* <DEDUP_REMOVED lines=20> */
.L_x_1504:
[----:B------:R-:W-:Y:S05]  /*1b10*/  BSYNC B0 ;  /* 0x0000000000007941 */ /* 0x000fea0003800000 */
.L_x_1503:
[----:B------:R-:W-:Y:S01]  /*1b20*/  IMAD.SHL.U32 R3, R3, 0x200000, RZ ;  /* 0x0020000003037824 */ /* 0x000fe200078e00ff */
[----:B------:R-:W-:-:S04]  /*1b30*/  LEA R0, R0, 0x37800000, 0x17 ;  /* 0x3780000000007811 */ /* 0x000fc800078eb8ff */
[----:B------:R-:W-:Y:S01]  /*1b40*/  LOP3.LUT R19, R0, R3, R19, 0xfe, !PT ;  /* 0x0000000300137212 */ /* 0x000fe200078efe13 */
[----:B------:R-:W-:Y:S06]  /*1b50*/  BRA `(.L_x_1486) ;  /* 0x0000000000947947 */ /* 0x000fec0003800000 */
.L_x_1498:
        /* <DEDUP_REMOVED lines=14> */
.L_x_1485:
        /* <DEDUP_REMOVED lines=15> */
[----:B01-3-5:R-:W-:Y:S05]  /*1d30*/  CALL.ABS.NOINC R14 ;  /* 0x000000000e007343 */ /* 0x02bfea0003c00000 */
.L_x_1507:
[----:B------:R-:W-:Y:S01]  /*1d40*/  IMAD.MOV.U32 R19, RZ, RZ, RZ ;  /* 0x000000ffff137224 */ /* 0x000fe200078e00ff */
[----:B------:R-:W-:Y:S06]  /*1d50*/  BRA `(.L_x_1486) ;  /* 0x0000000000147947 */ /* 0x000fec0003800000 */
.L_x_1506:
[----:B------:R-:W2:Y:S02]  /*1d60*/  LDG.E.64 R4, desc[UR36][R4.64] ;  /* 0x0000002404047981 */ /* 0x000ea4000c1e1b00 */
[----:B--2---:R0:W2:Y:S01]  /*1d70*/  I2F.U64 R19, R4 ;  /* 0x0000000400137312 */ /* 0x0040a20000301000 */
[----:B------:R-:W-:Y:S05]  /*1d80*/  BRA `(.L_x_1486) ;  /* 0x0000000000087947 */ /* 0x000fea0003800000 */
.L_x_1505:
[----:B------:R-:W2:Y:S02]  /*1d90*/  LDG.E R4, desc[UR36][R4.64] ;  /* 0x0000002404047981 */ /* 0x000ea4000c1e1900 */
[----:B--2---:R-:W-:-:S07]  /*1da0*/  I2FP.F32.U32 R19, R4 ;  /* 0x0000000400137245 */ /* 0x004fce0000201000 */
.L_x_1486:
[----:B------:R-:W-:Y:S05]  /*1db0*/  BSYNC B6 ;  /* 0x0000000000067941 */ /* 0x000fea0003800000 */
.L_x_1480:
[----:B------:R-:W-:-:S07]  /*1dc0*/  VIADD R16, R16, 0x80 ;  /* 0x0000008010107836 */ /* 0x000fce0000000000 */
.L_x_1479:
[----:B------:R-:W-:Y:S05]  /*1dd0*/  BSYNC B7 ;  /* 0x0000000000077941 */ /* 0x000fea0003800000 */
.L_x_1478:
[----:B------:R-:W-:Y:S01]  /*1de0*/  ISETP.GE.AND P0, PT, R16, R25, PT ;  /* 0x000000191000720c */ /* 0x000fe20003f06270 */
[----:B------:R-:W-:Y:S01]  /*1df0*/  BSSY B7, `(.L_x_1508) ;  /* 0x00000ea000077945 */ /* 0x000fe20003800000 */
[----:B------:R-:W-:Y:S02]  /*1e00*/  IMAD.MOV.U32 R17, RZ, RZ, RZ ;  /* 0x000000ffff117224 */ /* 0x000fe400078e00ff */
[----:B------:R-:W-:-:S09]  /*1e10*/  IMAD.MOV.U32 R23, RZ, RZ, RZ ;  /* 0x000000ffff177224 */ /* 0x000fd200078e00ff */
[----:B------:R-:W-:Y:S05]  /*1e20*/  @P0 BRA `(.L_x_1509) ;  /* 0x0000000c00980947 */ /* 0x000fea0003800000 */
[----:B0-2-4-:R-:W0:Y:S01]  /*1e30*/  LDC.64 R4, c[0x0][0x220] ;  /* 0x00008800ff047b82 */ /* 0x015e220000000a00 */
        /* <DEDUP_REMOVED lines=19> */
[----:B--2---:R0:W2:Y:S01]  /*1f70*/  I2F.S16 R23, R4 ;  /* 0x0000000400177306 */ /* 0x0040a20000101400 */
[----:B------:R-:W-:Y:S05]  /*1f80*/  BRA `(.L_x_1516) ;  /* 0x0000000c00387947 */ /* 0x000fea0003800000 */
.L_x_1514:
[----:B------:R-:W2:Y:S02]  /*1f90*/  LDG.E.U8 R4, desc[UR36][R4.64] ;  /* 0x0000002404047981 */ /* 0x000ea4000c1e1100 */
[----:B--2---:R-:W-:Y:S01]  /*1fa0*/  I2FP.F32.U32 R23, R4 ;  /* 0x0000000400177245 */ /* 0x004fe20000201000 */
[----:B------:R-:W-:Y:S06]  /*1fb0*/  BRA `(.L_x_1516) ;  /* 0x0000000c002c7947 */ /* 0x000fec0003800000 */
.L_x_1513:
        /* <DEDUP_REMOVED lines=9> */
.L_x_1518:
[----:B------:R-:W2:Y:S02]  /*2050*/  LDG.E R4, desc[UR36][R4.64] ;  /* 0x0000002404047981 */ /* 0x000ea4000c1e1900 */
[----:B--2---:R-:W-:Y:S01]  /*2060*/  I2FP.F32.S32 R23, R4 ;  /* 0x0000000400177245 */ /* 0x004fe20000201400 */
[----:B------:R-:W-:Y:S06]  /*2070*/  BRA `(.L_x_1516) ;  /* 0x0000000800fc7947 */ /* 0x000fec0003800000 */
.L_x_1517:
[----:B------:R-:W2:Y:S02]  /*2080*/  LDG.E.U16 R4, desc[UR36][R4.64] ;  /* 0x0000002404047981 */ /* 0x000ea4000c1e1500 */
[----:B--2---:R4:W0:Y:S01]  /*2090*/  I2F.S16 R23, R4 ;  /* 0x0000000400177306 */ /* 0x0048220000101400 */
[----:B------:R-:W-:Y:S05]  /*20a0*/  BRA `(.L_x_1516) ;  /* 0x0000000800f07947 */ /* 0x000fea0003800000 */
.L_x_1512:
        /* <DEDUP_REMOVED lines=8> */
.L_x_1520:
[----:B------:R-:W2:Y:S02]  /*2130*/  LDG.E.U16 R4, desc[UR36][R4.64] ;  /* 0x0000002404047981 */ /* 0x000ea4000c1e1500 */
[----:B--2---:R-:W-:Y:S01]  /*2140*/  HADD2.F32 R23, -RZ, R4.H0_H0 ;  /* 0x20000004ff177230 */ /* 0x004fe20000004100 */
[----:B------:R-:W-:Y:S06]  /*2150*/  BRA `(.L_x_1516) ;  /* 0x0000000800c47947 */ /* 0x000fec0003800000 */
.L_x_1519:
        /* <DEDUP_REMOVED lines=8> */
.L_x_1522:
[----:B------:R-:W2:Y:S02]  /*21e0*/  LDG.E.U16 R4, desc[UR36][R4.64] ;  /* 0x0000002404047981 */ /* 0x000ea4000c1e1500 */
[----:B--2---:R-:W-:Y:S01]  /*21f0*/  HADD2.F32 R23, -RZ, R4.H0_H0 ;  /* 0x20000004ff177230 */ /* 0x004fe20000004100 */
[----:B------:R-:W-:Y:S06]  /*2200*/  BRA `(.L_x_1516) ;  /* 0x0000000800987947 */ /* 0x000fec0003800000 */
.L_x_1521:
[----:B------:R-:W2:Y:S01]  /*2210*/  LDG.E.64 R4, desc[UR36][R4.64] ;  /* 0x0000002404047981 */ /* 0x000ea2000c1e1b00 */
[----:B------:R-:W-:Y:S01]  /*2220*/  UMOV UR4, 0xf0000000 ;  /* 0xf000000000047882 */ /* 0x000fe20000000000 */
[----:B------:R-:W-:Y:S01]  /*2230*/  UMOV UR5, 0x380fffff ;  /* 0x380fffff00057882 */ /* 0x000fe20000000000 */
[----:B--2---:R-:W0:Y:S01]  /*2240*/  F2F.F32.F64 R23, R4 ;  /* 0x0000000400177310 */ /* 0x004e220000301000 */
[----:B------:R-:W-:-:S14]  /*2250*/  DSETP.GEU.AND P0, PT, |R4|, UR4, PT ;  /* 0x0000000404007e2a */ /* 0x000fdc000bf0e200 */
[----:B0-----:R-:W-:Y:S01]  /*2260*/  @!P0 FMUL R23, R23, 1.175494350822287508e-38 ;  /* 0x0080000017178820 */ /* 0x001fe20000400000 */
[----:B------:R-:W-:Y:S06]  /*2270*/  BRA `(.L_x_1516) ;  /* 0x00000008007c7947 */ /* 0x000fec0003800000 */
.L_x_1511:
        /* <DEDUP_REMOVED lines=12> */
.L_x_1525:
[----:B------:R-:W2:Y:S01]  /*2340*/  LDG.E.64 R4, desc[UR36][R4.64] ;  /* 0x0000002404047981 */ /* 0x000ea2000c1e1b00 */
[----:B------:R-:W-:Y:S01]  /*2350*/  UMOV UR4, 0xf0000000 ;  /* 0xf000000000047882 */ /* 0x000fe20000000000 */
[----:B------:R-:W-:Y:S01]  /*2360*/  UMOV UR5, 0x380fffff ;  /* 0x380fffff00057882 */ /* 0x000fe20000000000 */
[----:B--2---:R-:W0:Y:S01]  /*2370*/  F2F.F32.F64 R23, R4 ;  /* 0x0000000400177310 */ /* 0x004e220000301000 */
[----:B------:R-:W-:-:S14]  /*2380*/  DSETP.GEU.AND P0, PT, |R4|, UR4, PT ;  /* 0x0000000404007e2a */ /* 0x000fdc000bf0e200 */
[----:B0-----:R-:W-:Y:S01]  /*2390*/  @!P0 FMUL R23, R23, 1.175494350822287508e-38 ;  /* 0x0080000017178820 */ /* 0x001fe20000400000 */
[----:B------:R-:W-:Y:S06]  /*23a0*/  BRA `(.L_x_1516) ;  /* 0x0000000800307947 */ /* 0x000fec0003800000 */
.L_x_1524:
        /* <DEDUP_REMOVED lines=26> */
.L_x_1527:
        /* <DEDUP_REMOVED lines=13> */
.L_x_1526:
[----:B------:R-:W2:Y:S02]  /*2620*/  LDG.E.U16 R4, desc[UR36][R4.64] ;  /* 0x0000002404047981 */ /* 0x000ea4000c1e1500 */
[----:B--2---:R-:W-:Y:S01]  /*2630*/  IMAD.U32 R23, R4, 0x10000, RZ ;  /* 0x0001000004177824 */ /* 0x004fe200078e00ff */
[----:B------:R-:W-:Y:S06]  /*2640*/  BRA `(.L_x_1516) ;  /* 0x0000000400887947 */ /* 0x000fec0003800000 */
.L_x_1523:
        /* <DEDUP_REMOVED lines=11> */
.L_x_1530:
        /* <DEDUP_REMOVED lines=20> */
.L_x_1532:
[----:B------:R-:W-:Y:S05]  /*2840*/  BSYNC B0 ;  /* 0x0000000000007941 */ /* 0x000fea0003800000 */
.L_x_1531:
[----:B------:R-:W-:Y:S01]  /*2850*/  IMAD.SHL.U32 R3, R3, 0x100000, RZ ;  /* 0x0010000003037824 */ /* 0x000fe200078e00ff */
[----:B------:R-:W-:-:S04]  /*2860*/  LEA R0, R0, 0x3b800000, 0x17 ;  /* 0x3b80000000007811 */ /* 0x000fc800078eb8ff */
[----:B------:R-:W-:Y:S01]  /*2870*/  LOP3.LUT R23, R0, R3, R23, 0xfe, !PT ;  /* 0x0000000300177212 */ /* 0x000fe200078efe17 */
[----:B------:R-:W-:Y:S06]  /*2880*/  BRA `(.L_x_1516) ;  /* 0x0000000000f87947 */ /* 0x000fec0003800000 */
.L_x_1529:
        /* <DEDUP_REMOVED lines=20> */
.L_x_1534:
[----:B------:R-:W-:Y:S05]  /*29d0*/  BSYNC B0 ;  /* 0x0000000000007941 */ /* 0x000fea0003800000 */
.L_x_1533:
[----:B------:R-:W-:Y:S01]  /*29e0*/  IMAD.SHL.U32 R3, R3, 0x200000, RZ ;  /* 0x0020000003037824 */ /* 0x000fe200078e00ff */
[----:B------:R-:W-:-:S04]  /*29f0*/  LEA R0, R0, 0x37800000, 0x17 ;  /* 0x3780000000007811 */ /* 0x000fc800078eb8ff */
[----:B------:R-:W-:Y:S01]  /*2a00*/  LOP3.LUT R23, R0, R3, R23, 0xfe, !PT ;  /* 0x0000000300177212 */ /* 0x000fe200078efe17 */
[----:B------:R-:W-:Y:S06]  /*2a10*/  BRA `(.L_x_1516) ;  /* 0x0000000000947947 */ /* 0x000fec0003800000 */
.L_x_1528:
        /* <DEDUP_REMOVED lines=14> */
.L_x_1515:
        /* <DEDUP_REMOVED lines=16> */
.L_x_1537:
[----:B------:R-:W-:Y:S01]  /*2c00*/  IMAD.MOV.U32 R23, RZ, RZ, RZ ;  /* 0x000000ffff177224 */ /* 0x000fe200078e00ff */
[----:B------:R-:W-:Y:S06]  /*2c10*/  BRA `(.L_x_1516) ;  /* 0x0000000000147947 */ /* 0x000fec0003800000 */
.L_x_1536:
[----:B------:R-:W2:Y:S02]  /*2c20*/  LDG.E.64 R4, desc[UR36][R4.64] ;  /* 0x0000002404047981 */ /* 0x000ea4000c1e1b00 */
[----:B--2---:R0:W2:Y:S01]  /*2c30*/  I2F.U64 R23, R4 ;  /* 0x0000000400177312 */ /* 0x0040a20000301000 */
[----:B------:R-:W-:Y:S05]  /*2c40*/  BRA `(.L_x_1516) ;  /* 0x0000000000087947 */ /* 0x000fea0003800000 */
.L_x_1535:
[----:B------:R-:W2:Y:S02]  /*2c50*/  LDG.E R4, desc[UR36][R4.64] ;  /* 0x0000002404047981 */ /* 0x000ea4000c1e1900 */
[----:B--2---:R-:W-:-:S07]  /*2c60*/  I2FP.F32.U32 R23, R4 ;  /* 0x0000000400177245 */ /* 0x004fce0000201000 */
.L_x_1516:
[----:B------:R-:W-:Y:S05]  /*2c70*/  BSYNC B6 ;  /* 0x0000000000067941 */ /* 0x000fea0003800000 */
.L_x_1510:
[----:B------:R-:W-:-:S07]  /*2c80*/  VIADD R16, R16, 0x80 ;  /* 0x0000008010107836 */ /* 0x000fce0000000000 */
.L_x_1509:
[----:B------:R-:W-:Y:S05]  /*2c90*/  BSYNC B7 ;  /* 0x0000000000077941 */ /* 0x000fea0003800000 */
.L_x_1508:
[----:B------:R-:W-:Y:S01]  /*2ca0*/  ISETP.GE.AND P0, PT, R16, R25, PT ;  /* 0x000000191000720c */ /* 0x000fe20003f06270 */
[----:B------:R-:W-:-:S12]  /*2cb0*/  BSSY B6, `(.L_x_1538) ;  /* 0x00000e1000067945 */ /* 0x000fd80003800000 */
[----:B------:R-:W-:Y:S05]  /*2cc0*/  @P0 BRA `(.L_x_1539) ;  /* 0x0000000c007c0947 */ /* 0x000fea0003800000 */
[----:B0-2-4-:R-:W0:Y:S01]  /*2cd0*/  LDC.64 R4, c[0x0][0x220] ;  /* 0x00008800ff047b82 */ /* 0x015e220000000a00 */
        /* <DEDUP_REMOVED lines=19> */
.L_x_1543:
[----:B------:R-:W2:Y:S02]  /*2e10*/  LDG.E.U8 R4, desc[UR36][R4.64] ;  /* 0x0000002404047981 */ /* 0x000ea4000c1e1100 */
[----:B--2---:R-:W-:Y:S01]  /*2e20*/  I2FP.F32.U32 R17, R4 ;  /* 0x0000000400117245 */ /* 0x004fe20000201000 */
[----:B------:R-:W-:Y:S06]  /*2e30*/  BRA `(.L_x_1539) ;  /* 0x0000000c00207947 */ /* 0x000fec0003800000 */
.L_x_1542:
        /* <DEDUP_REMOVED lines=9> */
.L_x_1546:
[----:B------:R-:W2:Y:S02]  /*2ed0*/  LDG.E R4, desc[UR36][R4.64] ;  /* 0x0000002404047981 */ /* 0x000ea4000c1e1900 */
[----:B--2---:R-:W-:Y:S01]  /*2ee0*/  I2FP.F32.S32 R17, R4 ;  /* 0x0000000400117245 */ /* 0x004fe20000201400 */
[----:B------:R-:W-:Y:S06]  /*2ef0*/  BRA `(.L_x_1539) ;  /* 0x0000000800f07947 */ /* 0x000fec0003800000 */
.L_x_1545:
[----:B------:R-:W2:Y:S02]  /*2f00*/  LDG.E.U16 R4, desc[UR36][R4.64] ;  /* 0x0000002404047981 */ /* 0x000ea4000c1e1500 */
[----:B--2---:R0:W2:Y:S01]  /*2f10*/  I2F.S16 R17, R4 ;  /* 0x0000000400117306 */ /* 0x0040a20000101400 */
[----:B------:R-:W-:Y:S05]  /*2f20*/  BRA `(.L_x_1539) ;  /* 0x0000000800e47947 */ /* 0x000fea0003800000 */
.L_x_1541:
        /* <DEDUP_REMOVED lines=8> */
.L_x_1548:
[----:B------:R-:W2:Y:S02]  /*2fb0*/  LDG.E.U16 R4, desc[UR36][R4.64] ;  /* 0x0000002404047981 */ /* 0x000ea4000c1e1500 */
[----:B--2---:R-:W-:Y:S01]  /*2fc0*/  HADD2.F32 R17, -RZ, R4.H0_H0 ;  /* 0x20000004ff117230 */ /* 0x004fe20000004100 */
[----:B------:R-:W-:Y:S06]  /*2fd0*/  BRA `(.L_x_1539) ;  /* 0x0000000800b87947 */ /* 0x000fec0003800000 */
.L_x_1547:
        /* <DEDUP_REMOVED lines=8> */
.L_x_1550:
[----:B------:R-:W2:Y:S02]  /*3060*/  LDG.E.U16 R4, desc[UR36][R4.64] ;  /* 0x0000002404047981 */ /* 0x000ea4000c1e1500 */
[----:B--2---:R-:W-:Y:S01]  /*3070*/  HADD2.F32 R17, -RZ, R4.H0_H0 ;  /* 0x20000004ff117230 */ /* 0x004fe20000004100 */
[----:B------:R-:W-:Y:S06]  /*3080*/  BRA `(.L_x_1539) ;  /* 0x00000008008c7947 */ /* 0x000fec0003800000 */
.L_x_1549:
[----:B------:R-:W2:Y:S01]  /*3090*/  LDG.E.64 R4, desc[UR36][R4.64] ;  /* 0x0000002404047981 */ /* 0x000ea2000c1e1b00 */
[----:B------:R-:W-:Y:S01]  /*30a0*/  UMOV UR4, 0xf0000000 ;  /* 0xf000000000047882 */ /* 0x000fe20000000000 */
[----:B------:R-:W-:Y:S01]  /*30b0*/  UMOV UR5, 0x380fffff ;  /* 0x380fffff00057882 */ /* 0x000fe20000000000 */
[----:B--2---:R-:W0:Y:S01]  /*30c0*/  F2F.F32.F64 R17, R4 ;  /* 0x0000000400117310 */ /* 0x004e220000301000 */
[----:B------:R-:W-:-:S14]  /*30d0*/  DSETP.GEU.AND P0, PT, |R4|, UR4, PT ;  /* 0x0000000404007e2a */ /* 0x000fdc000bf0e200 */
[----:B0-----:R-:W-:Y:S01]  /*30e0*/  @!P0 FMUL R17, R17, 1.175494350822287508e-38 ;  /* 0x0080000011118820 */ /* 0x001fe20000400000 */
[----:B------:R-:W-:Y:S06]  /*30f0*/  BRA `(.L_x_1539) ;  /* 0x0000000800707947 */ /* 0x000fec0003800000 */
.L_x_1540:
        /* <DEDUP_REMOVED lines=12> */
.L_x_1553:
[----:B------:R-:W2:Y:S01]  /*31c0*/  LDG.E.64 R4, desc[UR36][R4.64] ;  /* 0x0000002404047981 */ /* 0x000ea2000c1e1b00 */
[----:B------:R-:W-:Y:S01]  /*31d0*/  UMOV UR4, 0xf0000000 ;  /* 0xf000000000047882 */ /* 0x000fe20000000000 */
[----:B------:R-:W-:Y:S01]  /*31e0*/  UMOV UR5, 0x380fffff ;  /* 0x380fffff00057882 */ /* 0x000fe20000000000 */
[----:B--2---:R-:W0:Y:S01]  /*31f0*/  F2F.F32.F64 R17, R4 ;  /* 0x0000000400117310 */ /* 0x004e220000301000 */
[----:B------:R-:W-:-:S14]  /*3200*/  DSETP.GEU.AND P0, PT, |R4|, UR4, PT ;  /* 0x0000000404007e2a */ /* 0x000fdc000bf0e200 */
[----:B0-----:R-:W-:Y:S01]  /*3210*/  @!P0 FMUL R17, R17, 1.175494350822287508e-38 ;  /* 0x0080000011118820 */ /* 0x001fe20000400000 */
[----:B------:R-:W-:Y:S06]  /*3220*/  BRA `(.L_x_1539) ;  /* 0x0000000800247947 */ /* 0x000fec0003800000 */
.L_x_1552:
        /* <DEDUP_REMOVED lines=26> */
.L_x_1555:
        /* <DEDUP_REMOVED lines=13> */
.L_x_1554:
[----:B------:R-:W2:Y:S02]  /*34a0*/  LDG.E.U16 R4, desc[UR36][R4.64] ;  /* 0x0000002404047981 */ /* 0x000ea4000c1e1500 */
[----:B--2---:R-:W-:Y:S01]  /*34b0*/  IMAD.U32 R17, R4, 0x10000, RZ ;  /* 0x0001000004117824 */ /* 0x004fe200078e00ff */
[----:B------:R-:W-:Y:S06]  /*34c0*/  BRA `(.L_x_1539) ;  /* 0x00000004007c7947 */ /* 0x000fec0003800000 */
.L_x_1551:
        /* <DEDUP_REMOVED lines=11> */
.L_x_1558:
[----:B------:R-:W2:Y:S02]  /*3580*/  LDG.E.U8 R3, desc[UR36][R4.64] ;  /* 0x0000002404037981 */ /* 0x000ea4000c1e1100 */
        /* <DEDUP_REMOVED lines=18> */
.L_x_1560:
[----:B------:R-:W-:Y:S05]  /*36b0*/  BSYNC B0 ;  /* 0x0000000000007941 */ /* 0x000fea0003800000 */
.L_x_1559:
[----:B------:R-:W-:Y:S01]  /*36c0*/  IMAD.SHL.U32 R3, R3, 0x100000, RZ ;  /* 0x0010000003037824 */ /* 0x000fe200078e00ff */
[----:B------:R-:W-:-:S04]  /*36d0*/  LEA R0, R0, 0x3b800000, 0x17 ;  /* 0x3b80000000007811 */ /* 0x000fc800078eb8ff */
[----:B------:R-:W-:Y:S01]  /*36e0*/  LOP3.LUT R17, R0, R3, R17, 0xfe, !PT ;  /* 0x0000000300117212 */ /* 0x000fe200078efe11 */
[----:B------:R-:W-:Y:S06]  /*36f0*/  BRA `(.L_x_1539) ;  /* 0x0000000000f07947 */ /* 0x000fec0003800000 */
.L_x_1557:
        /* <DEDUP_REMOVED lines=19> */
.L_x_1562:
[----:B------:R-:W-:Y:S05]  /*3830*/  BSYNC B0 ;  /* 0x0000000000007941 */ /* 0x000fea0003800000 */
.L_x_1561:
[----:B------:R-:W-:Y:S01]  /*3840*/  IMAD.SHL.U32 R3, R3, 0x200000, RZ ;  /* 0x0020000003037824 */ /* 0x000fe200078e00ff */
[----:B------:R-:W-:-:S04]  /*3850*/  LEA R0, R0, 0x37800000, 0x17 ;  /* 0x3780000000007811 */ /* 0x000fc800078eb8ff */
[----:B------:R-:W-:Y:S01]  /*3860*/  LOP3.LUT R17, R0, R3, R17, 0xfe, !PT ;  /* 0x0000000300117212 */ /* 0x000fe200078efe11 */
[----:B------:R-:W-:Y:S06]  /*3870*/  BRA `(.L_x_1539) ;  /* 0x0000000000907947 */ /* 0x000fec0003800000 */
.L_x_1556:
        /* <DEDUP_REMOVED lines=14> */
.L_x_1544:
        /* <DEDUP_REMOVED lines=16> */
.L_x_1565:
[----:B------:R-:W-:Y:S05]  /*3a60*/  BRA `(.L_x_1539) ;  /* 0x0000000000147947 */ /* 0x000fea0003800000 */
.L_x_1564:
[----:B------:R-:W2:Y:S02]  /*3a70*/  LDG.E.64 R4, desc[UR36][R4.64] ;  /* 0x0000002404047981 */ /* 0x000ea4000c1e1b00 */
[----:B--2---:R0:W2:Y:S01]  /*3a80*/  I2F.U64 R17, R4 ;  /* 0x0000000400117312 */ /* 0x0040a20000301000 */
[----:B------:R-:W-:Y:S05]  /*3a90*/  BRA `(.L_x_1539) ;  /* 0x0000000000087947 */ /* 0x000fea0003800000 */
.L_x_1563:
[----:B------:R-:W2:Y:S02]  /*3aa0*/  LDG.E R4, desc[UR36][R4.64] ;  /* 0x0000002404047981 */ /* 0x000ea4000c1e1900 */
[----:B--2---:R-:W-:-:S07]  /*3ab0*/  I2FP.F32.U32 R17, R4 ;  /* 0x0000000400117245 */ /* 0x004fce0000201000 */
.L_x_1539:
[----:B------:R-:W-:Y:S05]  /*3ac0*/  BSYNC B6 ;  /* 0x0000000000067941 */ /* 0x000fea0003800000 */
.L_x_1538:
[----:B------:R-:W0:Y:S01]  /*3ad0*/  S2R R26, SR_TID.X ;  /* 0x00000000001a7919 */ /* 0x000e220000002100 */
[----:B------:R-:W1:Y:S01]  /*3ae0*/  LDC.U8 R16, c[0x0][0x234] ;  /* 0x00008d00ff107b82 */ /* 0x000e620000000000 */
[----:B------:R-:W-:Y:S01]  /*3af0*/  BSSY B6, `(.L_x_1566) ;  /* 0x000010b000067945 */ /* 0x000fe20003800000 */
[C---:B0-----:R-:W-:Y:S01]  /*3b00*/  VIADD R0, R26.reuse, 0x100 ;  /* 0x000001001a007836 */ /* 0x041fe20000000000 */
[CC--:B------:R-:W-:Y:S01]  /*3b10*/  ISETP.GE.AND P3, PT, R26.reuse, R25.reuse, PT ;  /* 0x000000191a00720c */ /* 0x0c0fe20003f66270 */
[C---:B------:R-:W-:Y:S02]  /*3b20*/  VIADD R6, R26.reuse, 0x180 ;  /* 0x000001801a067836 */ /* 0x040fe40000000000 */
[----:B------:R-:W-:Y:S01]  /*3b30*/  VIADD R28, R26, 0x80 ;  /* 0x000000801a1c7836 */ /* 0x000fe20000000000 */
[-C--:B------:R-:W-:Y:S02]  /*3b40*/  ISETP.GE.AND P1, PT, R0, R25.reuse, PT ;  /* 0x000000190000720c */ /* 0x080fe40003f26270 */
[----:B------:R-:W-:-:S02]  /*3b50*/  ISETP.GE.AND P2, PT, R6, R25, PT ;  /* 0x000000190600720c */ /* 0x000fc40003f46270 */
[----:B------:R-:W-:-:S05]  /*3b60*/  ISETP.GE.AND P0, PT, R28, R25, PT ;  /* 0x000000191c00720c */ /* 0x000fca0003f06270 */
[----:B-12345:R0:W1:Y:S08]  /*3b70*/  @!P3 FRND.TRUNC R4, R27 ;  /* 0x0000001b0004b307 */ /* 0x03e070000020d000 */
[----:B------:R0:W2:Y:S08]  /*3b80*/  @!P1 FRND.TRUNC R22, R23 ;  /* 0x0000001700169307 */ /* 0x0000b0000020d000 */
[----:B------:R0:W3:Y:S08]  /*3b90*/  @!P2 FRND.TRUNC R24, R17 ;  /* 0x000000110018a307 */ /* 0x0000f0000020d000 */
[----:B------:R0:W4:Y:S01]  /*3ba0*/  @!P0 FRND.TRUNC R18, R19 ;  /* 0x0000001300128307 */ /* 0x000122000020d000 */
[----:B-12---:R-:W-:Y:S05]  /*3bb0*/  @P3 BRA `(.L_x_1567) ;  /* 0x0000000c00f83947 */ /* 0x006fea0003800000 */
[----:B------:R-:W1:Y:S01]  /*3bc0*/  LDC.64 R8, c[0x0][0x218] ;  /* 0x00008600ff087b82 */ /* 0x000e620000000a00 */
[----:B------:R-:W-:Y:S01]  /*3bd0*/  IMAD R0, R2, 0x200, R26 ;  /* 0x0000020002007824 */ /* 0x000fe200078e021a */
[----:B------:R-:W-:Y:S01]  /*3be0*/  PRMT R5, R16, 0x9910, RZ ;  /* 0x0000991010057816 */ /* 0x000fe200000000ff */
[----:B------:R-:W-:Y:S02]  /*3bf0*/  ULDC UR4, c[0x0][0x238] ;  /* 0x00008e0000047ab9 */ /* 0x000fe40000000800 */
[----:B------:R-:W-:Y:S02]  /*3c00*/  IMAD R3, R0, UR4, RZ ;  /* 0x0000000400037c24 */ /* 0x000fe4000f8e02ff */
[----:B------:R-:W-:-:S05]  /*3c10*/  IMAD.MOV.U32 R0, RZ, RZ, R5 ;  /* 0x000000ffff007224 */ /* 0x000fca00078e0005 */
[----:B------:R-:W-:Y:S02]  /*3c20*/  ISETP.GT.AND P0, PT, R0, 0x9, PT ;  /* 0x000000090000780c */ /* 0x000fe40003f04270 */
[----:B-1----:R-:W-:-:S05]  /*3c30*/  IADD3 R8, P1, R3, R8, RZ ;  /* 0x0000000803087210 */ /* 0x002fca0007f3e0ff */
        /* <DEDUP_REMOVED lines=10> */
[----:B0-----:R-:W0:Y:S01]  /*3ce0*/  F2I.TRUNC.NTZ R27, R27 ;  /* 0x0000001b001b7305 */ /* 0x001e22000020f100 */
[----:B------:R-:W-:Y:S01]  /*3cf0*/  IMAD.MOV.U32 R26, RZ, RZ, R28 ;  /* 0x000000ffff1a7224 */ /* 0x000fe200078e001c */
[----:B0-----:R0:W-:Y:S01]  /*3d00*/  STG.E.U8 desc[UR36][R8.64], R27 ;  /* 0x0000001b08007986 */ /* 0x0011e2000c101124 */
[----:B------:R-:W-:Y:S05]  /*3d10*/  BRA `(.L_x_1567) ;  /* 0x0000000c00a07947 */ /* 0x000fea0003800000 */
.L_x_1571:
[----:B------:R-:W1:Y:S01]  /*3d20*/  F2I.S64.TRUNC R4, R27 ;  /* 0x0000001b00047311 */ /* 0x000e62000020d900 */
[----:B------:R-:W-:Y:S01]  /*3d30*/  IMAD.MOV.U32 R26, RZ, RZ, R28 ;  /* 0x000000ffff1a7224 */ /* 0x000fe200078e001c */
[----:B-1----:R1:W-:Y:S01]  /*3d40*/  STG.E.U8 desc[UR36][R8.64], R4 ;  /* 0x0000000408007986 */ /* 0x0023e2000c101124 */
[----:B------:R-:W-:Y:S05]  /*3d50*/  BRA `(.L_x_1567) ;  /* 0x0000000c00907947 */ /* 0x000fea0003800000 */
.L_x_1570:
[----:B------:R-:W-:-:S13]  /*3d60*/  ISETP.NE.AND P0, PT, R0, 0x2, PT ;  /* 0x000000020000780c */ /* 0x000fda0003f05270 */
[----:B------:R-:W-:Y:S05]  /*3d70*/  @!P0 BRA `(.L_x_1573) ;  /* 0x0000000000308947 */ /* 0x000fea0003800000 */
[----:B------:R-:W-:-:S13]  /*3d80*/  ISETP.NE.AND P0, PT, R0, 0x3, PT ;  /* 0x000000030000780c */ /* 0x000fda0003f05270 */
[----:B------:R-:W-:Y:S05]  /*3d90*/  @!P0 BRA `(.L_x_1574) ;  /* 0x0000000000188947 */ /* 0x000fea0003800000 */
[----:B------:R-:W-:-:S13]  /*3da0*/  ISETP.NE.AND P0, PT, R0, 0x4, PT ;  /* 0x000000040000780c */ /* 0x000fda0003f05270 */
[----:B------:R-:W-:Y:S05]  /*3db0*/  @P0 BRA `(.L_x_1572) ;  /* 0x0000000c00140947 */ /* 0x000fea0003800000 */
[----:B------:R-:W1:Y:S01]  /*3dc0*/  F2I.S64.TRUNC R4, R27 ;  /* 0x0000001b00047311 */ /* 0x000e62000020d900 */
[----:B------:R-:W-:Y:S01]  /*3dd0*/  IMAD.MOV.U32 R26, RZ, RZ, R28 ;  /* 0x000000ffff1a7224 */ /* 0x000fe200078e001c */
[----:B-1----:R1:W-:Y:S01]  /*3de0*/  STG.E.64 desc[UR36][R8.64], R4 ;  /* 0x0000000408007986 */ /* 0x0023e2000c101b24 */
[----:B------:R-:W-:Y:S05]  /*3df0*/  BRA `(.L_x_1567) ;  /* 0x0000000c00687947 */ /* 0x000fea0003800000 */
.L_x_1574:
[----:B0-----:R-:W0:Y:S01]  /*3e00*/  F2I.TRUNC.NTZ R27, R27 ;  /* 0x0000001b001b7305 */ /* 0x001e22000020f100 */
[----:B------:R-:W-:Y:S01]  /*3e10*/  IMAD.MOV.U32 R26, RZ, RZ, R28 ;  /* 0x000000ffff1a7224 */ /* 0x000fe200078e001c */
[----:B0-----:R0:W-:Y:S01]  /*3e20*/  STG.E desc[UR36][R8.64], R27 ;  /* 0x0000001b08007986 */ /* 0x0011e2000c101924 */
[----:B------:R-:W-:Y:S05]  /*3e30*/  BRA `(.L_x_1567) ;  /* 0x0000000c00587947 */ /* 0x000fea0003800000 */
.L_x_1573:
[----:B0-----:R-:W0:Y:S01]  /*3e40*/  F2I.TRUNC.NTZ R27, R27 ;  /* 0x0000001b001b7305 */ /* 0x001e22000020f100 */
[----:B------:R-:W-:Y:S01]  /*3e50*/  IMAD.MOV.U32 R26, RZ, RZ, R28 ;  /* 0x000000ffff1a7224 */ /* 0x000fe200078e001c */
[----:B0-----:R0:W-:Y:S01]  /*3e60*/  STG.E.U16 desc[UR36][R8.64], R27 ;  /* 0x0000001b08007986 */ /* 0x0011e2000c101524 */
[----:B------:R-:W-:Y:S05]  /*3e70*/  BRA `(.L_x_1567) ;  /* 0x0000000c00487947 */ /* 0x000fea0003800000 */
.L_x_1569:
[----:B------:R-:W-:-:S13]  /*3e80*/  ISETP.GT.AND P0, PT, R0, 0x6, PT ;  /* 0x000000060000780c */ /* 0x000fda0003f04270 */
[----:B------:R-:W-:Y:S05]  /*3e90*/  @P0 BRA `(.L_x_1575) ;  /* 0x00000000002c0947 */ /* 0x000fea0003800000 */
[----:B------:R-:W-:-:S13]  /*3ea0*/  ISETP.NE.AND P0, PT, R0, 0x5, PT ;  /* 0x000000050000780c */ /* 0x000fda0003f05270 */
[----:B------:R-:W-:Y:S05]  /*3eb0*/  @!P0 BRA `(.L_x_1576) ;  /* 0x0000000000148947 */ /* 0x000fea0003800000 */
[----:B------:R-:W-:-:S13]  /*3ec0*/  ISETP.NE.AND P0, PT, R0, 0x6, PT ;  /* 0x000000060000780c */ /* 0x000fda0003f05270 */
[----:B------:R-:W-:Y:S05]  /*3ed0*/  @P0 BRA `(.L_x_1572) ;  /* 0x0000000800cc0947 */ /* 0x000fea0003800000 */
[----:B------:R1:W-:Y:S01]  /*3ee0*/  STG.E desc[UR36][R8.64], R4 ;  /* 0x0000000408007986 */ /* 0x0003e2000c101924 */
[----:B------:R-:W-:Y:S01]  /*3ef0*/  IMAD.MOV.U32 R26, RZ, RZ, R28 ;  /* 0x000000ffff1a7224 */ /* 0x000fe200078e001c */
[----:B------:R-:W-:Y:S06]  /*3f00*/  BRA `(.L_x_1567) ;  /* 0x0000000c00247947 */ /* 0x000fec0003800000 */
.L_x_1576:
[----:B------:R-:W-:Y:S01]  /*3f10*/  F2FP.F16.F32.PACK_AB R4, RZ, R4 ;  /* 0x00000004ff04723e */ /* 0x000fe200000000ff */
[----:B------:R-:W-:-:S04]  /*3f20*/  IMAD.MOV.U32 R26, RZ, RZ, R28 ;  /* 0x000000ffff1a7224 */ /* 0x000fc800078e001c */
[----:B------:R1:W-:Y:S01]  /*3f30*/  STG.E.U16 desc[UR36][R8.64], R4 ;  /* 0x0000000408007986 */ /* 0x0003e2000c101524 */
[----:B------:R-:W-:Y:S05]  /*3f40*/  BRA `(.L_x_1567) ;  /* 0x0000000c00147947 */ /* 0x000fea0003800000 */
.L_x_1575:
[----:B------:R-:W-:-:S13]  /*3f50*/  ISETP.NE.AND P0, PT, R0, 0x7, PT ;  /* 0x000000070000780c */ /* 0x000fda0003f05270 */
[----:B------:R-:W-:Y:S05]  /*3f60*/  @!P0 BRA `(.L_x_1577) ;  /* 0x0000000000348947 */ /* 0x000fea0003800000 */
[----:B------:R-:W-:-:S13]  /*3f70*/  ISETP.NE.AND P0, PT, R0, 0x8, PT ;  /* 0x000000080000780c */ /* 0x000fda0003f05270 */
[----:B------:R-:W-:Y:S05]  /*3f80*/  @!P0 BRA `(.L_x_1578) ;  /* 0x0000000000188947 */ /* 0x000fea0003800000 */
[----:B------:R-:W-:-:S13]  /*3f90*/  ISETP.NE.AND P0, PT, R0, 0x9, PT ;  /* 0x000000090000780c */ /* 0x000fda0003f05270 */
[----:B------:R-:W-:Y:S05]  /*3fa0*/  @P0 BRA `(.L_x_1572) ;  /* 0x0000000800980947 */ /* 0x000fea0003800000 */
[----:B------:R-:W-:Y:S02]  /*3fb0*/  IMAD.MOV.U32 R5, RZ, RZ, RZ ;  /* 0x000000ffff057224 */ /* 0x000fe400078e00ff */
[----:B------:R-:W-:-:S03]  /*3fc0*/  IMAD.MOV.U32 R26, RZ, RZ, R28 ;  /* 0x000000ffff1a7224 */ /* 0x000fc600078e001c */
[----:B------:R1:W-:Y:S01]  /*3fd0*/  STG.E.64 desc[UR36][R8.64], R4 ;  /* 0x0000000408007986 */ /* 0x0003e2000c101b24 */
[----:B------:R-:W-:Y:S05]  /*3fe0*/  BRA `(.L_x_1567) ;  /* 0x0000000800ec7947 */ /* 0x000fea0003800000 */
.L_x_1578:
[----:B------:R-:W-:Y:S01]  /*3ff0*/  F2FP.F16.F32.PACK_AB R3, RZ, R4 ;  /* 0x00000004ff03723e */ /* 0x000fe200000000ff */
[----:B------:R-:W-:-:S03]  /*4000*/  IMAD.MOV.U32 R26, RZ, RZ, R28 ;  /* 0x000000ffff1a7224 */ /* 0x000fc600078e001c */
[----:B------:R-:W-:-:S05]  /*4010*/  PRMT R3, R3, 0x5410, RZ ;  /* 0x0000541003037816 */ /* 0x000fca00000000ff */
[----:B------:R1:W-:Y:S01]  /*4020*/  STG.E desc[UR36][R8.64], R3 ;  /* 0x0000000308007986 */ /* 0x0003e2000c101924 */
[----:B------:R-:W-:Y:S05]  /*4030*/  BRA `(.L_x_1567) ;  /* 0x0000000800d87947 */ /* 0x000fea0003800000 */
.L_x_1577:
[----:B------:R-:W-:Y:S01]  /*4040*/  FMUL.FTZ R4, R4, 1 ;  /* 0x3f80000004047820 */ /* 0x000fe20000410000 */
[----:B------:R-:W-:-:S05]  /*4050*/  IMAD.MOV.U32 R26, RZ, RZ, R28 ;  /* 0x000000ffff1a7224 */ /* 0x000fca00078e001c */
[----:B------:R-:W1:Y:S02]  /*4060*/  F2F.F64.F32 R4, R4 ;  /* 0x0000000400047310 */ /* 0x000e640000201800 */
[----:B-1----:R1:W-:Y:S01]  /*4070*/  STG.E.64 desc[UR36][R8.64], R4 ;  /* 0x0000000408007986 */ /* 0x0023e2000c101b24 */
[----:B------:R-:W-:Y:S05]  /*4080*/  BRA `(.L_x_1567) ;  /* 0x0000000800c47947 */ /* 0x000fea0003800000 */
.L_x_1568:
        /* <DEDUP_REMOVED lines=8> */
[----:B------:R-:W-:Y:S01]  /*4110*/  FSETP.NEU.FTZ.AND P0, PT, R4, RZ, PT ;  /* 0x000000ff0400720b */ /* 0x000fe20003f1d000 */
[----:B------:R-:W-:-:S03]  /*4120*/  IMAD.MOV.U32 R26, RZ, RZ, R28 ;  /* 0x000000ffff1a7224 */ /* 0x000fc600078e001c */
[----:B------:R-:W-:-:S05]  /*4130*/  SEL R3, RZ, 0x1, !P0 ;  /* 0x00000001ff037807 */ /* 0x000fca0004000000 */
[----:B------:R1:W-:Y:S01]  /*4140*/  STG.E.U8 desc[UR36][R8.64], R3 ;  /* 0x0000000308007986 */ /* 0x0003e2000c101124 */
[----:B------:R-:W-:Y:S05]  /*4150*/  BRA `(.L_x_1567) ;  /* 0x0000000800907947 */ /* 0x000fea0003800000 */
.L_x_1581:
[----:B------:R-:W-:Y:S01]  /*4160*/  FMUL.FTZ R4, R4, 1 ;  /* 0x3f80000004047820 */ /* 0x000fe20000410000 */
[----:B------:R-:W-:Y:S01]  /*4170*/  CS2R R6, SRZ ;  /* 0x0000000000067805 */ /* 0x000fe2000001ff00 */
[----:B------:R-:W-:-:S04]  /*4180*/  IMAD.MOV.U32 R26, RZ, RZ, R28 ;  /* 0x000000ffff1a7224 */ /* 0x000fc800078e001c */
[----:B------:R-:W1:Y:S02]  /*4190*/  F2F.F64.F32 R4, R4 ;  /* 0x0000000400047310 */ /* 0x000e640000201800 */
[----:B-1----:R1:W-:Y:S01]  /*41a0*/  STG.E.128 desc[UR36][R8.64], R4 ;  /* 0x0000000408007986 */ /* 0x0023e2000c101d24 */
[----:B------:R-:W-:Y:S05]  /*41b0*/  BRA `(.L_x_1567) ;  /* 0x0000000800787947 */ /* 0x000fea0003800000 */
.L_x_1580:
        /* <DEDUP_REMOVED lines=20> */
.L_x_1585:
[----:B------:R-:W-:Y:S05]  /*4300*/  BSYNC B0 ;  /* 0x0000000000007941 */ /* 0x000fea0003800000 */
.L_x_1584:
[----:B------:R-:W-:Y:S01]  /*4310*/  LOP3.LUT R5, R0, R5, RZ, 0xfc, !PT ;  /* 0x0000000500057212 */ /* 0x000fe200078efcff */
[----:B------:R-:W-:-:S04]  /*4320*/  IMAD.MOV.U32 R26, RZ, RZ, R28 ;  /* 0x000000ffff1a7224 */ /* 0x000fc800078e001c */
[----:B------:R1:W-:Y:S01]  /*4330*/  STG.E.U8 desc[UR36][R8.64], R5 ;  /* 0x0000000508007986 */ /* 0x0003e2000c101124 */
[----:B------:R-:W-:Y:S05]  /*4340*/  BRA `(.L_x_1567) ;  /* 0x0000000800147947 */ /* 0x000fea0003800000 */
.L_x_1583:
        /* <DEDUP_REMOVED lines=12> */
.L_x_1587:
[----:B------:R-:W-:Y:S01]  /*4410*/  IMAD.MOV.U32 R0, RZ, RZ, 0x7f ;  /* 0x0000007fff007424 */ /* 0x000fe200078e00ff */
[----:B------:R-:W-:-:S04]  /*4420*/  ISETP.GT.U32.AND P0, PT, R5, 0x7f800000, PT ;  /* 0x7f8000000500780c */ /* 0x000fc80003f04070 */
[----:B------:R-:W-:-:S09]  /*4430*/  SEL R0, R0, 0x7c, P0 ;  /* 0x0000007c00007807 */ /* 0x000fd20000000000 */
.L_x_1588:
[----:B------:R-:W-:Y:S05]  /*4440*/  BSYNC B0 ;  /* 0x0000000000007941 */ /* 0x000fea0003800000 */
.L_x_1586:
[----:B------:R-:W-:Y:S01]  /*4450*/  LOP3.LUT R4, R4, 0x80000000, RZ, 0xc0, !PT ;  /* 0x8000000004047812 */ /* 0x000fe200078ec0ff */
[----:B------:R-:W-:-:S03]  /*4460*/  IMAD.MOV.U32 R26, RZ, RZ, R28 ;  /* 0x000000ffff1a7224 */ /* 0x000fc600078e001c */
[----:B------:R-:W-:-:S04]  /*4470*/  SHF.R.U32.HI R3, RZ, 0x18, R4 ;  /* 0x00000018ff037819 */ /* 0x000fc80000011604 */
[----:B------:R-:W-:-:S05]  /*4480*/  LOP3.LUT R3, R0, R3, RZ, 0xfc, !PT ;  /* 0x0000000300037212 */ /* 0x000fca00078efcff */
[----:B------:R1:W-:Y:S01]  /*4490*/  STG.E.U8 desc[UR36][R8.64], R3 ;  /* 0x0000000308007986 */ /* 0x0003e2000c101124 */
[----:B------:R-:W-:Y:S05]  /*44a0*/  BRA `(.L_x_1567) ;  /* 0x0000000400bc7947 */ /* 0x000fea0003800000 */
.L_x_1582:
[----:B------:R-:W-:Y:S01]  /*44b0*/  F2FP.BF16.F32.PACK_AB R4, RZ, R4 ;  /* 0x00000004ff04723e */ /* 0x000fe200000010ff */
[----:B------:R-:W-:-:S04]  /*44c0*/  IMAD.MOV.U32 R26, RZ, RZ, R28 ;  /* 0x000000ffff1a7224 */ /* 0x000fc800078e001c */
[----:B------:R1:W-:Y:S01]  /*44d0*/  STG.E.U16 desc[UR36][R8.64], R4 ;  /* 0x0000000408007986 */ /* 0x0003e2000c101524 */
[----:B------:R-:W-:Y:S05]  /*44e0*/  BRA `(.L_x_1567) ;  /* 0x0000000400ac7947 */ /* 0x000fea0003800000 */
.L_x_1579:
        /* <DEDUP_REMOVED lines=8> */
[----:B0-----:R-:W0:Y:S01]  /*4570*/  F2I.U32.TRUNC.NTZ R27, R27 ;  /* 0x0000001b001b7305 */ /* 0x001e22000020f000 */
[----:B------:R-:W-:Y:S01]  /*4580*/  IMAD.MOV.U32 R26, RZ, RZ, R28 ;  /* 0x000000ffff1a7224 */ /* 0x000fe200078e001c */
[----:B0-----:R0:W-:Y:S01]  /*4590*/  STG.E.U16 desc[UR36][R8.64], R27 ;  /* 0x0000001b08007986 */ /* 0x0011e2000c101524 */
[----:B------:R-:W-:Y:S05]  /*45a0*/  BRA `(.L_x_1567) ;  /* 0x00000004007c7947 */ /* 0x000fea0003800000 */
.L_x_1591:
        /* <DEDUP_REMOVED lines=16> */
.L_x_1594:
[----:B------:R-:W-:-:S04]  /*46b0*/  LOP3.LUT R4, R4, 0x80000000, RZ, 0xc0, !PT ;  /* 0x8000000004047812 */ /* 0x000fc800078ec0ff */
[----:B------:R-:W-:-:S04]  /*46c0*/  SHF.R.U32.HI R4, RZ, 0x18, R4 ;  /* 0x00000018ff047819 */ /* 0x000fc80000011604 */
[----:B------:R-:W-:-:S04]  /*46d0*/  LOP3.LUT R3, R3, R4, RZ, 0xfc, !PT ;  /* 0x0000000403037212 */ /* 0x000fc800078efcff */
[----:B------:R-:W-:-:S07]  /*46e0*/  PRMT R0, R3, 0x7610, R0 ;  /* 0x0000761003007816 */ /* 0x000fce0000000000 */
.L_x_1593:
[----:B------:R-:W-:Y:S05]  /*46f0*/  BSYNC B0 ;  /* 0x0000000000007941 */ /* 0x000fea0003800000 */
.L_x_1592:
[----:B------:R1:W-:Y:S01]  /*4700*/  STG.E.U8 desc[UR36][R8.64], R0 ;  /* 0x0000000008007986 */ /* 0x0003e2000c101124 */
[----:B------:R-:W-:Y:S01]  /*4710*/  IMAD.MOV.U32 R26, RZ, RZ, R28 ;  /* 0x000000ffff1a7224 */ /* 0x000fe200078e001c */
[----:B------:R-:W-:Y:S06]  /*4720*/  BRA `(.L_x_1567) ;  /* 0x00000004001c7947 */ /* 0x000fec0003800000 */
.L_x_1590:
        /* <DEDUP_REMOVED lines=16> */
.L_x_1597:
[----:B------:R-:W-:-:S04]  /*4830*/  LOP3.LUT R4, R4, 0x80000000, RZ, 0xc0, !PT ;  /* 0x8000000004047812 */ /* 0x000fc800078ec0ff */
[----:B------:R-:W-:-:S04]  /*4840*/  SHF.R.U32.HI R4, RZ, 0x18, R4 ;  /* 0x00000018ff047819 */ /* 0x000fc80000011604 */
[----:B------:R-:W-:-:S04]  /*4850*/  LOP3.LUT R3, R3, R4, RZ, 0xfc, !PT ;  /* 0x0000000403037212 */ /* 0x000fc800078efcff */
[----:B------:R-:W-:-:S07]  /*4860*/  PRMT R0, R3, 0x7610, R0 ;  /* 0x0000761003007816 */ /* 0x000fce0000000000 */
.L_x_1596:
[----:B------:R-:W-:Y:S05]  /*4870*/  BSYNC B0 ;  /* 0x0000000000007941 */ /* 0x000fea0003800000 */
.L_x_1595:
[----:B------:R1:W-:Y:S01]  /*4880*/  STG.E.U8 desc[UR36][R8.64], R0 ;  /* 0x0000000008007986 */ /* 0x0003e2000c101124 */
[----:B------:R-:W-:Y:S01]  /*4890*/  IMAD.MOV.U32 R26, RZ, RZ, R28 ;  /* 0x000000ffff1a7224 */ /* 0x000fe200078e001c */
[----:B------:R-:W-:Y:S06]  /*48a0*/  BRA `(.L_x_1567) ;  /* 0x0000000000bc7947 */ /* 0x000fec0003800000 */
.L_x_1589:
[----:B------:R-:W-:-:S13]  /*48b0*/  ISETP.NE.AND P0, PT, R0, 0x1c, PT ;  /* 0x0000001c0000780c */ /* 0x000fda0003f05270 */
[----:B------:R-:W-:Y:S05]  /*48c0*/  @!P0 BRA `(.L_x_1598) ;  /* 0x0000000000a88947 */ /* 0x000fea0003800000 */
[----:B------:R-:W-:-:S13]  /*48d0*/  ISETP.NE.AND P0, PT, R0, 0x1d, PT ;  /* 0x0000001d0000780c */ /* 0x000fda0003f05270 */
[----:B------:R-:W-:Y:S05]  /*48e0*/  @!P0 BRA `(.L_x_1599) ;  /* 0x0000000000908947 */ /* 0x000fea0003800000 */
[----:B------:R-:W-:-:S13]  /*48f0*/  ISETP.NE.AND P0, PT, R0, 0x2c, PT ;  /* 0x0000002c0000780c */ /* 0x000fda0003f05270 */
[----:B------:R-:W-:Y:S05]  /*4900*/  @P0 BRA `(.L_x_1572) ;  /* 0x0000000000400947 */ /* 0x000fea0003800000 */
[----:B------:R-:W-:Y:S01]  /*4910*/  SHF.R.U32.HI R5, RZ, 0x17, R4 ;  /* 0x00000017ff057819 */ /* 0x000fe20000011604 */
[----:B------:R-:W-:-:S03]  /*4920*/  IMAD.MOV.U32 R26, RZ, RZ, R28 ;  /* 0x000000ffff1a7224 */ /* 0x000fc600078e001c */
        /* <DEDUP_REMOVED lines=14> */
.L_x_1572:
[----:B------:R-:W-:Y:S01]  /*4a10*/  MOV R14, 0x0 ;  /* 0x00000000000e7802 */ /* 0x000fe20000000f00 */
[----:B------:R-:W-:Y:S01]  /*4a20*/  ULDC.64 UR4, c[0x4][0x148] ;  /* 0x0100520000047ab9 */ /* 0x000fe20000000a00 */
[----:B------:R-:W-:Y:S01]  /*4a30*/  ULDC.64 UR6, c[0x4][0x150] ;  /* 0x0100540000067ab9 */ /* 0x000fe20000000a00 */
[----:B------:R-:W-:Y:S02]  /*4a40*/  IMAD.U32 R4, RZ, RZ, UR4 ;  /* 0x00000004ff047e24 */ /* 0x000fe4000f8e00ff */
[----:B------:R-:W-:Y:S01]  /*4a50*/  IMAD.U32 R5, RZ, RZ, UR5 ;  /* 0x00000005ff057e24 */ /* 0x000fe2000f8e00ff */
[----:B------:R-:W1:Y:S01]  /*4a60*/  LDC.64 R14, c[0x4][R14] ;  /* 0x010000000e0e7b82 */ /* 0x000e620000000a00 */
        /* <DEDUP_REMOVED lines=9> */
[----:B01-34-:R-:W-:Y:S05]  /*4b00*/  CALL.ABS.NOINC R14 ;  /* 0x000000000e007343 */ /* 0x01bfea0003c00000 */
.L_x_1600:
[----:B------:R-:W-:Y:S01]  /*4b10*/  IMAD.MOV.U32 R26, RZ, RZ, R28 ;  /* 0x000000ffff1a7224 */ /* 0x000fe200078e001c */
[----:B------:R-:W-:Y:S06]  /*4b20*/  BRA `(.L_x_1567) ;  /* 0x00000000001c7947 */ /* 0x000fec0003800000 */
.L_x_1599:
[----:B------:R-:W1:Y:S01]  /*4b30*/  F2I.U64.TRUNC R4, R27 ;  /* 0x0000001b00047311 */ /* 0x000e62000020d800 */
[----:B------:R-:W-:Y:S01]  /*4b40*/  IMAD.MOV.U32 R26, RZ, RZ, R28 ;  /* 0x000000ffff1a7224 */ /* 0x000fe200078e001c */
[----:B-1----:R1:W-:Y:S01]  /*4b50*/  STG.E.64 desc[UR36][R8.64], R4 ;  /* 0x0000000408007986 */ /* 0x0023e2000c101b24 */
[----:B------:R-:W-:Y:S05]  /*4b60*/  BRA `(.L_x_1567) ;  /* 0x00000000000c7947 */ /* 0x000fea0003800000 */
.L_x_1598:
[----:B0-----:R-:W0:Y:S01]  /*4b70*/  F2I.U32.TRUNC.NTZ R27, R27 ;  /* 0x0000001b001b7305 */ /* 0x001e22000020f000 */
[----:B------:R-:W-:Y:S01]  /*4b80*/  IMAD.MOV.U32 R26, RZ, RZ, R28 ;  /* 0x000000ffff1a7224 */ /* 0x000fe200078e001c */
[----:B0-----:R1:W-:Y:S06]  /*4b90*/  STG.E desc[UR36][R8.64], R27 ;  /* 0x0000001b08007986 */ /* 0x0013ec000c101924 */
.L_x_1567:
[----:B------:R-:W-:Y:S05]  /*4ba0*/  BSYNC B6 ;  /* 0x0000000000067941 */ /* 0x000fea0003800000 */
.L_x_1566:
[----:B------:R-:W-:Y:S01]  /*4bb0*/  ISETP.GE.AND P0, PT, R26, R25, PT ;  /* 0x000000191a00720c */ /* 0x000fe20003f06270 */
[----:B------:R-:W-:-:S12]  /*4bc0*/  BSSY B6, `(.L_x_1601) ;  /* 0x00001d6000067945 */ /* 0x000fd80003800000 */
[----:B------:R-:W-:Y:S05]  /*4bd0*/  @P0 BRA `(.L_x_1602) ;  /* 0x0000001c00500947 */ /* 0x000fea0003800000 */
[----:B012---:R-:W0:Y:S01]  /*4be0*/  LDC.64 R8, c[0x0][0x218] ;  /* 0x00008600ff087b82 */ /* 0x007e220000000a00 */
        /* <DEDUP_REMOVED lines=20> */
.L_x_1606:
[----:B------:R-:W0:Y:S02]  /*4d30*/  F2I.S64.TRUNC R4, R19 ;  /* 0x0000001300047311 */ /* 0x000e24000020d900 */
[----:B0-----:R0:W-:Y:S01]  /*4d40*/  STG.E.U8 desc[UR36][R8.64], R4 ;  /* 0x0000000408007986 */ /* 0x0011e2000c101124 */
[----:B------:R-:W-:Y:S05]  /*4d50*/  BRA `(.L_x_1608) ;  /* 0x0000000c00407947 */ /* 0x000fea0003800000 */
.L_x_1605:
        /* <DEDUP_REMOVED lines=9> */
.L_x_1610:
[----:B------:R-:W0:Y:S02]  /*4df0*/  F2I.TRUNC.NTZ R19, R19 ;  /* 0x0000001300137305 */ /* 0x000e24000020f100 */
[----:B0-----:R0:W-:Y:S01]  /*4e00*/  STG.E desc[UR36][R8.64], R19 ;  /* 0x0000001308007986 */ /* 0x0011e2000c101924 */
[----:B------:R-:W-:Y:S05]  /*4e10*/  BRA `(.L_x_1608) ;  /* 0x0000000c00107947 */ /* 0x000fea0003800000 */
.L_x_1609:
[----:B------:R-:W0:Y:S02]  /*4e20*/  F2I.TRUNC.NTZ R19, R19 ;  /* 0x0000001300137305 */ /* 0x000e24000020f100 */
[----:B0-----:R0:W-:Y:S01]  /*4e30*/  STG.E.U16 desc[UR36][R8.64], R19 ;  /* 0x0000001308007986 */ /* 0x0011e2000c101524 */
[----:B------:R-:W-:Y:S05]  /*4e40*/  BRA `(.L_x_1608) ;  /* 0x0000000c00047947 */ /* 0x000fea0003800000 */
.L_x_1604:
[----:B------:R-:W-:-:S13]  /*4e50*/  ISETP.GT.AND P0, PT, R0, 0x6, PT ;  /* 0x000000060000780c */ /* 0x000fda0003f04270 */
[----:B------:R-:W-:Y:S05]  /*4e60*/  @P0 BRA `(.L_x_1611) ;  /* 0x0000000000240947 */ /* 0x000fea0003800000 */
[----:B------:R-:W-:-:S13]  /*4e70*/  ISETP.NE.AND P0, PT, R0, 0x5, PT ;  /* 0x000000050000780c */ /* 0x000fda0003f05270 */
[----:B------:R-:W-:Y:S05]  /*4e80*/  @!P0 BRA `(.L_x_1612) ;  /* 0x0000000000108947 */ /* 0x000fea0003800000 */
[----:B------:R-:W-:-:S13]  /*4e90*/  ISETP.NE.AND P0, PT, R0, 0x6, PT ;  /* 0x000000060000780c */ /* 0x000fda0003f05270 */
[----:B------:R-:W-:Y:S05]  /*4ea0*/  @P0 BRA `(.L_x_1607) ;  /* 0x0000000800940947 */ /* 0x000fea0003800000 */
[----:B----4-:R0:W-:Y:S01]  /*4eb0*/  STG.E desc[UR36][R8.64], R18 ;  /* 0x0000001208007986 */ /* 0x0101e2000c101924 */
[----:B------:R-:W-:Y:S05]  /*4ec0*/  BRA `(.L_x_1608) ;  /* 0x0000000800e47947 */ /* 0x000fea0003800000 */
.L_x_1612:
[----:B----4-:R-:W-:-:S05]  /*4ed0*/  F2FP.F16.F32.PACK_AB R18, RZ, R18 ;  /* 0x00000012ff12723e */ /* 0x010fca00000000ff */
[----:B------:R0:W-:Y:S01]  /*4ee0*/  STG.E.U16 desc[UR36][R8.64], R18 ;  /* 0x0000001208007986 */ /* 0x0001e2000c101524 */
[----:B------:R-:W-:Y:S05]  /*4ef0*/  BRA `(.L_x_1608) ;  /* 0x0000000800d87947 */ /* 0x000fea0003800000 */
.L_x_1611:
[----:B------:R-:W-:-:S13]  /*4f00*/  ISETP.NE.AND P0, PT, R0, 0x7, PT ;  /* 0x000000070000780c */ /* 0x000fda0003f05270 */
[----:B------:R-:W-:Y:S05]  /*4f10*/  @!P0 BRA `(.L_x_1613) ;  /* 0x00000000002c8947 */ /* 0x000fea0003800000 */
[----:B------:R-:W-:-:S13]  /*4f20*/  ISETP.NE.AND P0, PT, R0, 0x8, PT ;  /* 0x000000080000780c */ /* 0x000fda0003f05270 */
[----:B------:R-:W-:Y:S05]  /*4f30*/  @!P0 BRA `(.L_x_1614) ;  /* 0x0000000000148947 */ /* 0x000fea0003800000 */
[----:B------:R-:W-:-:S13]  /*4f40*/  ISETP.NE.AND P0, PT, R0, 0x9, PT ;  /* 0x000000090000780c */ /* 0x000fda0003f05270 */
[----:B------:R-:W-:Y:S05]  /*4f50*/  @P0 BRA `(.L_x_1607) ;  /* 0x0000000800680947 */ /* 0x000fea0003800000 */
[----:B------:R-:W-:-:S05]  /*4f60*/  IMAD.MOV.U32 R19, RZ, RZ, RZ ;  /* 0x000000ffff137224 */ /* 0x000fca00078e00ff */
[----:B----4-:R0:W-:Y:S01]  /*4f70*/  STG.E.64 desc[UR36][R8.64], R18 ;  /* 0x0000001208007986 */ /* 0x0101e2000c101b24 */
[----:B------:R-:W-:Y:S05]  /*4f80*/  BRA `(.L_x_1608) ;  /* 0x0000000800b47947 */ /* 0x000fea0003800000 */
.L_x_1614:
[----:B----4-:R-:W-:-:S04]  /*4f90*/  F2FP.F16.F32.PACK_AB R3, RZ, R18 ;  /* 0x00000012ff03723e */ /* 0x010fc800000000ff */
[----:B------:R-:W-:-:S05]  /*4fa0*/  PRMT R3, R3, 0x5410, RZ ;  /* 0x0000541003037816 */ /* 0x000fca00000000ff */
[----:B------:R0:W-:Y:S01]  /*4fb0*/  STG.E desc[UR36][R8.64], R3 ;  /* 0x0000000308007986 */ /* 0x0001e2000c101924 */
[----:B------:R-:W-:Y:S05]  /*4fc0*/  BRA `(.L_x_1608) ;  /* 0x0000000800a47947 */ /* 0x000fea0003800000 */
.L_x_1613:
[----:B----4-:R-:W-:-:S06]  /*4fd0*/  FMUL.FTZ R4, R18, 1 ;  /* 0x3f80000012047820 */ /* 0x010fcc0000410000 */
[----:B------:R-:W0:Y:S02]  /*4fe0*/  F2F.F64.F32 R4, R4 ;  /* 0x0000000400047310 */ /* 0x000e240000201800 */
[----:B0-----:R0:W-:Y:S01]  /*4ff0*/  STG.E.64 desc[UR36][R8.64], R4 ;  /* 0x0000000408007986 */ /* 0x0011e2000c101b24 */
[----:B------:R-:W-:Y:S05]  /*5000*/  BRA `(.L_x_1608) ;  /* 0x0000000800947947 */ /* 0x000fea0003800000 */
.L_x_1603:
        /* <DEDUP_REMOVED lines=8> */
[----:B----4-:R-:W-:-:S04]  /*5090*/  FSETP.NEU.FTZ.AND P0, PT, R18, RZ, PT ;  /* 0x000000ff1200720b */ /* 0x010fc80003f1d000 */
[----:B------:R-:W-:-:S05]  /*50a0*/  SEL R3, RZ, 0x1, !P0 ;  /* 0x00000001ff037807 */ /* 0x000fca0004000000 */
[----:B------:R0:W-:Y:S01]  /*50b0*/  STG.E.U8 desc[UR36][R8.64], R3 ;  /* 0x0000000308007986 */ /* 0x0001e2000c101124 */
[----:B------:R-:W-:Y:S05]  /*50c0*/  BRA `(.L_x_1608) ;  /* 0x0000000800647947 */ /* 0x000fea0003800000 */
.L_x_1617:
[----:B----4-:R-:W-:Y:S01]  /*50d0*/  FMUL.FTZ R4, R18, 1 ;  /* 0x3f80000012047820 */ /* 0x010fe20000410000 */
[----:B------:R-:W-:-:S05]  /*50e0*/  CS2R R6, SRZ ;  /* 0x0000000000067805 */ /* 0x000fca000001ff00 */
[----:B------:R-:W0:Y:S02]  /*50f0*/  F2F.F64.F32 R4, R4 ;  /* 0x0000000400047310 */ /* 0x000e240000201800 */
[----:B0-----:R0:W-:Y:S01]  /*5100*/  STG.E.128 desc[UR36][R8.64], R4 ;  /* 0x0000000408007986 */ /* 0x0011e2000c101d24 */
[----:B------:R-:W-:Y:S05]  /*5110*/  BRA `(.L_x_1608) ;  /* 0x0000000800507947 */ /* 0x000fea0003800000 */
.L_x_1616:
[----:B------:R-:W-:-:S13]  /*5120*/  ISETP.NE.AND P0, PT, R0, 0xf, PT ;  /* 0x0000000f0000780c */ /* 0x000fda0003f05270 */
[----:B------:R-:W-:Y:S05]  /*5130*/  @!P0 BRA `(.L_x_1618) ;  /* 0x0000000000ac8947 */ /* 0x000fea0003800000 */
[----:B------:R-:W-:-:S13]  /*5140*/  ISETP.NE.AND P0, PT, R0, 0x17, PT ;  /* 0x000000170000780c */ /* 0x000fda0003f05270 */
[----:B------:R-:W-:Y:S05]  /*5150*/  @!P0 BRA `(.L_x_1619) ;  /* 0x0000000000508947 */ /* 0x000fea0003800000 */
[----:B------:R-:W-:-:S13]  /*5160*/  ISETP.NE.AND P0, PT, R0, 0x18, PT ;  /* 0x000000180000780c */ /* 0x000fda0003f05270 */
[----:B------:R-:W-:Y:S05]  /*5170*/  @P0 BRA `(.L_x_1607) ;  /* 0x0000000400e00947 */ /* 0x000fea0003800000 */
[C---:B----4-:R-:W-:Y:S01]  /*5180*/  LOP3.LUT R4, R18.reuse, 0x7fffffff, RZ, 0xc0, !PT ;  /* 0x7fffffff12047812 */ /* 0x050fe200078ec0ff */
        /* <DEDUP_REMOVED lines=13> */
.L_x_1621:
[----:B------:R-:W-:Y:S05]  /*5260*/  BSYNC B0 ;  /* 0x0000000000007941 */ /* 0x000fea0003800000 */
.L_x_1620:
[----:B------:R-:W-:-:S05]  /*5270*/  LOP3.LUT R5, R0, R5, RZ, 0xfc, !PT ;  /* 0x0000000500057212 */ /* 0x000fca00078efcff */
[----:B------:R0:W-:Y:S01]  /*5280*/  STG.E.U8 desc[UR36][R8.64], R5 ;  /* 0x0000000508007986 */ /* 0x0001e2000c101124 */
[----:B------:R-:W-:Y:S05]  /*5290*/  BRA `(.L_x_1608) ;  /* 0x0000000400f07947 */ /* 0x000fea0003800000 */
.L_x_1619:
[----:B----4-:R-:W-:Y:S01]  /*52a0*/  LOP3.LUT R4, R18, 0x7fffffff, RZ, 0xc0, !PT ;  /* 0x7fffffff12047812 */ /* 0x010fe200078ec0ff */
        /* <DEDUP_REMOVED lines=11> */
.L_x_1623:
[----:B------:R-:W-:Y:S01]  /*5360*/  IMAD.MOV.U32 R0, RZ, RZ, 0x7f ;  /* 0x0000007fff007424 */ /* 0x000fe200078e00ff */
[----:B------:R-:W-:-:S04]  /*5370*/  ISETP.GT.U32.AND P0, PT, R4, 0x7f800000, PT ;  /* 0x7f8000000400780c */ /* 0x000fc80003f04070 */
[----:B------:R-:W-:-:S09]  /*5380*/  SEL R0, R0, 0x7c, P0 ;  /* 0x0000007c00007807 */ /* 0x000fd20000000000 */
.L_x_1624:
[----:B------:R-:W-:Y:S05]  /*5390*/  BSYNC B0 ;  /* 0x0000000000007941 */ /* 0x000fea0003800000 */
.L_x_1622:
[----:B------:R-:W-:-:S04]  /*53a0*/  LOP3.LUT R18, R18, 0x80000000, RZ, 0xc0, !PT ;  /* 0x8000000012127812 */ /* 0x000fc800078ec0ff */
[----:B------:R-:W-:-:S04]  /*53b0*/  SHF.R.U32.HI R3, RZ, 0x18, R18 ;  /* 0x00000018ff037819 */ /* 0x000fc80000011612 */
[----:B------:R-:W-:-:S05]  /*53c0*/  LOP3.LUT R3, R0, R3, RZ, 0xfc, !PT ;  /* 0x0000000300037212 */ /* 0x000fca00078efcff */
[----:B------:R0:W-:Y:S01]  /*53d0*/  STG.E.U8 desc[UR36][R8.64], R3 ;  /* 0x0000000308007986 */ /* 0x0001e2000c101124 */
[----:B------:R-:W-:Y:S05]  /*53e0*/  BRA `(.L_x_1608) ;  /* 0x00000004009c7947 */ /* 0x000fea0003800000 */
.L_x_1618:
[----:B----4-:R-:W-:-:S05]  /*53f0*/  F2FP.BF16.F32.PACK_AB R18, RZ, R18 ;  /* 0x00000012ff12723e */ /* 0x010fca00000010ff */
[----:B------:R0:W-:Y:S01]  /*5400*/  STG.E.U16 desc[UR36][R8.64], R18 ;  /* 0x0000001208007986 */ /* 0x0001e2000c101524 */
[----:B------:R-:W-:Y:S05]  /*5410*/  BRA `(.L_x_1608) ;  /* 0x0000000400907947 */ /* 0x000fea0003800000 */
.L_x_1615:
        /* <DEDUP_REMOVED lines=11> */
.L_x_1627:
[----:B----4-:R-:W-:Y:S01]  /*54d0*/  LOP3.LUT R3, R18, 0x7fffffff, RZ, 0xc0, !PT ;  /* 0x7fffffff12037812 */ /* 0x010fe200078ec0ff */
        /* <DEDUP_REMOVED lines=15> */
.L_x_1630:
[----:B------:R-:W-:-:S04]  /*55d0*/  LOP3.LUT R18, R18, 0x80000000, RZ, 0xc0, !PT ;  /* 0x8000000012127812 */ /* 0x000fc800078ec0ff */
[----:B------:R-:W-:-:S04]  /*55e0*/  SHF.R.U32.HI R3, RZ, 0x18, R18 ;  /* 0x00000018ff037819 */ /* 0x000fc80000011612 */
[----:B------:R-:W-:-:S04]  /*55f0*/  LOP3.LUT R0, R0, R3, RZ, 0xfc, !PT ;  /* 0x0000000300007212 */ /* 0x000fc800078efcff */
[----:B------:R-:W-:-:S07]  /*5600*/  PRMT R4, R0, 0x7610, R4 ;  /* 0x0000761000047816 */ /* 0x000fce0000000004 */
.L_x_1629:
[----:B------:R-:W-:Y:S05]  /*5610*/  BSYNC B0 ;  /* 0x0000000000007941 */ /* 0x000fea0003800000 */
.L_x_1628:
[----:B------:R0:W-:Y:S01]  /*5620*/  STG.E.U8 desc[UR36][R8.64], R4 ;  /* 0x0000000408007986 */ /* 0x0001e2000c101124 */
[----:B------:R-:W-:Y:S05]  /*5630*/  BRA `(.L_x_1608) ;  /* 0x0000000400087947 */ /* 0x000fea0003800000 */
.L_x_1626:
        /* <DEDUP_REMOVED lines=16> */
.L_x_1633:
[----:B------:R-:W-:-:S04]  /*5740*/  LOP3.LUT R18, R18, 0x80000000, RZ, 0xc0, !PT ;  /* 0x8000000012127812 */ /* 0x000fc800078ec0ff */
[----:B------:R-:W-:-:S04]  /*5750*/  SHF.R.U32.HI R3, RZ, 0x18, R18 ;  /* 0x00000018ff037819 */ /* 0x000fc80000011612 */
[----:B------:R-:W-:-:S04]  /*5760*/  LOP3.LUT R0, R0, R3, RZ, 0xfc, !PT ;  /* 0x0000000300007212 */ /* 0x000fc800078efcff */
[----:B------:R-:W-:-:S07]  /*5770*/  PRMT R4, R0, 0x7610, R4 ;  /* 0x0000761000047816 */ /* 0x000fce0000000004 */
.L_x_1632:
[----:B------:R-:W-:Y:S05]  /*5780*/  BSYNC B0 ;  /* 0x0000000000007941 */ /* 0x000fea0003800000 */
.L_x_1631:
[----:B------:R0:W-:Y:S01]  /*5790*/  STG.E.U8 desc[UR36][R8.64], R4 ;  /* 0x0000000408007986 */ /* 0x0001e2000c101124 */
[----:B------:R-:W-:Y:S05]  /*57a0*/  BRA `(.L_x_1608) ;  /* 0x0000000000ac7947 */ /* 0x000fea0003800000 */
.L_x_1625:
[----:B------:R-:W-:-:S13]  /*57b0*/  ISETP.NE.AND P0, PT, R0, 0x1c, PT ;  /* 0x0000001c0000780c */ /* 0x000fda0003f05270 */
[----:B------:R-:W-:Y:S05]  /*57c0*/  @!P0 BRA `(.L_x_1634) ;  /* 0x00000000009c8947 */ /* 0x000fea0003800000 */
[----:B------:R-:W-:-:S13]  /*57d0*/  ISETP.NE.AND P0, PT, R0, 0x1d, PT ;  /* 0x0000001d0000780c */ /* 0x000fda0003f05270 */
[----:B------:R-:W-:Y:S05]  /*57e0*/  @!P0 BRA `(.L_x_1635) ;  /* 0x0000000000888947 */ /* 0x000fea0003800000 */
[----:B------:R-:W-:-:S13]  /*57f0*/  ISETP.NE.AND P0, PT, R0, 0x2c, PT ;  /* 0x0000002c0000780c */ /* 0x000fda0003f05270 */
[----:B------:R-:W-:Y:S05]  /*5800*/  @P0 BRA `(.L_x_1607) ;  /* 0x00000000003c0947 */ /* 0x000fea0003800000 */
[----:B----4-:R-:W-:-:S04]  /*5810*/  SHF.R.U32.HI R4, RZ, 0x17, R18 ;  /* 0x00000017ff047819 */ /* 0x010fc80000011612 */
        /* <DEDUP_REMOVED lines=14> */
.L_x_1607:
        /* <DEDUP_REMOVED lines=16> */
.L_x_1636:
[----:B------:R-:W-:Y:S05]  /*5a00*/  BRA `(.L_x_1608) ;  /* 0x0000000000147947 */ /* 0x000fea0003800000 */
.L_x_1635:
[----:B------:R-:W0:Y:S02]  /*5a10*/  F2I.U64.TRUNC R4, R19 ;  /* 0x0000001300047311 */ /* 0x000e24000020d800 */
[----:B0-----:R2:W-:Y:S01]  /*5a20*/  STG.E.64 desc[UR36][R8.64], R4 ;  /* 0x0000000408007986 */ /* 0x0015e2000c101b24 */
[----:B------:R-:W-:Y:S05]  /*5a30*/  BRA `(.L_x_1608) ;  /* 0x0000000000087947 */ /* 0x000fea0003800000 */
.L_x_1634:
[----:B------:R-:W0:Y:S02]  /*5a40*/  F2I.U32.TRUNC.NTZ R19, R19 ;  /* 0x0000001300137305 */ /* 0x000e24000020f000 */
[----:B0-----:R0:W-:Y:S02]  /*5a50*/  STG.E desc[UR36][R8.64], R19 ;  /* 0x0000001308007986 */ /* 0x0011e4000c101924 */
.L_x_1608:
[----:B------:R-:W-:-:S05]  /*5a60*/  VIADD R26, R26, 0x80 ;  /* 0x000000801a1a7836 */ /* 0x000fca0000000000 */
[----:B------:R-:W-:-:S13]  /*5a70*/  ISETP.GE.AND P0, PT, R26, R25, PT ;  /* 0x000000191a00720c */ /* 0x000fda0003f06270 */
        /* <DEDUP_REMOVED lines=22> */
.L_x_1640:
[----:B------:R-:W0:Y:S02]  /*5be0*/  F2I.S64.TRUNC R4, R23 ;  /* 0x0000001700047311 */ /* 0x000e24000020d900 */
[----:B0-----:R0:W-:Y:S01]  /*5bf0*/  STG.E.U8 desc[UR36][R8.64], R4 ;  /* 0x0000000408007986 */ /* 0x0011e2000c101124 */
[----:B------:R-:W-:Y:S05]  /*5c00*/  BRA `(.L_x_1642) ;  /* 0x0000000c00407947 */ /* 0x000fea0003800000 */
.L_x_1639:
        /* <DEDUP_REMOVED lines=9> */
.L_x_1644:
[----:B------:R-:W0:Y:S02]  /*5ca0*/  F2I.TRUNC.NTZ R23, R23 ;  /* 0x0000001700177305 */ /* 0x000e24000020f100 */
[----:B0-----:R0:W-:Y:S01]  /*5cb0*/  STG.E desc[UR36][R8.64], R23 ;  /* 0x0000001708007986 */ /* 0x0011e2000c101924 */
[----:B------:R-:W-:Y:S05]  /*5cc0*/  BRA `(.L_x_1642) ;  /* 0x0000000c00107947 */ /* 0x000fea0003800000 */
.L_x_1643:
[----:B------:R-:W0:Y:S02]  /*5cd0*/  F2I.TRUNC.NTZ R23, R23 ;  /* 0x0000001700177305 */ /* 0x000e24000020f100 */
[----:B0-----:R2:W-:Y:S01]  /*5ce0*/  STG.E.U16 desc[UR36][R8.64], R23 ;  /* 0x0000001708007986 */ /* 0x0015e2000c101524 */
[----:B------:R-:W-:Y:S05]  /*5cf0*/  BRA `(.L_x_1642) ;  /* 0x0000000c00047947 */ /* 0x000fea0003800000 */
.L_x_1638:
        /* <DEDUP_REMOVED lines=8> */
.L_x_1646:
[----:B------:R-:W-:-:S05]  /*5d80*/  F2FP.F16.F32.PACK_AB R22, RZ, R22 ;  /* 0x00000016ff16723e */ /* 0x000fca00000000ff */
[----:B------:R0:W-:Y:S01]  /*5d90*/  STG.E.U16 desc[UR36][R8.64], R22 ;  /* 0x0000001608007986 */ /* 0x0001e2000c101524 */
[----:B------:R-:W-:Y:S05]  /*5da0*/  BRA `(.L_x_1642) ;  /* 0x0000000800d87947 */ /* 0x000fea0003800000 */
.L_x_1645:
        /* <DEDUP_REMOVED lines=9> */
.L_x_1648:
[----:B------:R-:W-:-:S04]  /*5e40*/  F2FP.F16.F32.PACK_AB R3, RZ, R22 ;  /* 0x00000016ff03723e */ /* 0x000fc800000000ff */
[----:B------:R-:W-:-:S05]  /*5e50*/  PRMT R3, R3, 0x5410, RZ ;  /* 0x0000541003037816 */ /* 0x000fca00000000ff */
[----:B------:R0:W-:Y:S01]  /*5e60*/  STG.E desc[UR36][R8.64], R3 ;  /* 0x0000000308007986 */ /* 0x0001e2000c101924 */
[----:B------:R-:W-:Y:S05]  /*5e70*/  BRA `(.L_x_1642) ;  /* 0x0000000800a47947 */ /* 0x000fea0003800000 */
.L_x_1647:
[----:B------:R-:W-:-:S06]  /*5e80*/  FMUL.FTZ R4, R22, 1 ;  /* 0x3f80000016047820 */ /* 0x000fcc0000410000 */
[----:B------:R-:W0:Y:S02]  /*5e90*/  F2F.F64.F32 R4, R4 ;  /* 0x0000000400047310 */ /* 0x000e240000201800 */
[----:B0-----:R0:W-:Y:S01]  /*5ea0*/  STG.E.64 desc[UR36][R8.64], R4 ;  /* 0x0000000408007986 */ /* 0x0011e2000c101b24 */
[----:B------:R-:W-:Y:S05]  /*5eb0*/  BRA `(.L_x_1642) ;  /* 0x0000000800947947 */ /* 0x000fea0003800000 */
.L_x_1637:
        /* <DEDUP_REMOVED lines=12> */
.L_x_1651:
[----:B------:R-:W-:Y:S01]  /*5f80*/  FMUL.FTZ R4, R22, 1 ;  /* 0x3f80000016047820 */ /* 0x000fe20000410000 */
[----:B------:R-:W-:-:S05]  /*5f90*/  CS2R R6, SRZ ;  /* 0x0000000000067805 */ /* 0x000fca000001ff00 */
[----:B------:R-:W0:Y:S02]  /*5fa0*/  F2F.F64.F32 R4, R4 ;  /* 0x0000000400047310 */ /* 0x000e240000201800 */
[----:B0-----:R0:W-:Y:S01]  /*5fb0*/  STG.E.128 desc[UR36][R8.64], R4 ;  /* 0x0000000408007986 */ /* 0x0011e2000c101d24 */
[----:B------:R-:W-:Y:S05]  /*5fc0*/  BRA `(.L_x_1642) ;  /* 0x0000000800507947 */ /* 0x000fea0003800000 */
.L_x_1650:
        /* <DEDUP_REMOVED lines=20> */
.L_x_1655:
[----:B------:R-:W-:Y:S05]  /*6110*/  BSYNC B0 ;  /* 0x0000000000007941 */ /* 0x000fea0003800000 */
.L_x_1654:
[----:B------:R-:W-:-:S05]  /*6120*/  LOP3.LUT R5, R0, R5, RZ, 0xfc, !PT ;  /* 0x0000000500057212 */ /* 0x000fca00078efcff */
[----:B------:R0:W-:Y:S01]  /*6130*/  STG.E.U8 desc[UR36][R8.64], R5 ;  /* 0x0000000508007986 */ /* 0x0001e2000c101124 */
[----:B------:R-:W-:Y:S05]  /*6140*/  BRA `(.L_x_1642) ;  /* 0x0000000400f07947 */ /* 0x000fea0003800000 */
.L_x_1653:
        /* <DEDUP_REMOVED lines=12> */
.L_x_1657:
[----:B------:R-:W-:Y:S01]  /*6210*/  IMAD.MOV.U32 R0, RZ, RZ, 0x7f ;  /* 0x0000007fff007424 */ /* 0x000fe200078e00ff */
[----:B------:R-:W-:-:S04]  /*6220*/  ISETP.GT.U32.AND P0, PT, R4, 0x7f800000, PT ;  /* 0x7f8000000400780c */ /* 0x000fc80003f04070 */
[----:B------:R-:W-:-:S09]  /*6230*/  SEL R0, R0, 0x7c, P0 ;  /* 0x0000007c00007807 */ /* 0x000fd20000000000 */
.L_x_1658:
[----:B------:R-:W-:Y:S05]  /*6240*/  BSYNC B0 ;  /* 0x0000000000007941 */ /* 0x000fea0003800000 */
.L_x_1656:
[----:B------:R-:W-:-:S04]  /*6250*/  LOP3.LUT R22, R22, 0x80000000, RZ, 0xc0, !PT ;  /* 0x8000000016167812 */ /* 0x000fc800078ec0ff */
[----:B------:R-:W-:-:S04]  /*6260*/  SHF.R.U32.HI R3, RZ, 0x18, R22 ;  /* 0x00000018ff037819 */ /* 0x000fc80000011616 */
[----:B------:R-:W-:-:S05]  /*6270*/  LOP3.LUT R3, R0, R3, RZ, 0xfc, !PT ;  /* 0x0000000300037212 */ /* 0x000fca00078efcff */
[----:B------:R0:W-:Y:S01]  /*6280*/  STG.E.U8 desc[UR36][R8.64], R3 ;  /* 0x0000000308007986 */ /* 0x0001e2000c101124 */
[----:B------:R-:W-:Y:S05]  /*6290*/  BRA `(.L_x_1642) ;  /* 0x00000004009c7947 */ /* 0x000fea0003800000 */
.L_x_1652:
[----:B------:R-:W-:-:S05]  /*62a0*/  F2FP.BF16.F32.PACK_AB R22, RZ, R22 ;  /* 0x00000016ff16723e */ /* 0x000fca00000010ff */
[----:B------:R0:W-:Y:S01]  /*62b0*/  STG.E.U16 desc[UR36][R8.64], R22 ;  /* 0x0000001608007986 */ /* 0x0001e2000c101524 */
[----:B------:R-:W-:Y:S05]  /*62c0*/  BRA `(.L_x_1642) ;  /* 0x0000000400907947 */ /* 0x000fea0003800000 */
.L_x_1649:
        /* <DEDUP_REMOVED lines=11> */
.L_x_1661:
        /* <DEDUP_REMOVED lines=16> */
.L_x_1664:
[----:B------:R-:W-:-:S04]  /*6480*/  LOP3.LUT R22, R22, 0x80000000, RZ, 0xc0, !PT ;  /* 0x8000000016167812 */ /* 0x000fc800078ec0ff */
[----:B------:R-:W-:-:S04]  /*6490*/  SHF.R.U32.HI R3, RZ, 0x18, R22 ;  /* 0x00000018ff037819 */ /* 0x000fc80000011616 */
[----:B------:R-:W-:-:S04]  /*64a0*/  LOP3.LUT R0, R0, R3, RZ, 0xfc, !PT ;  /* 0x0000000300007212 */ /* 0x000fc800078efcff */
[----:B------:R-:W-:-:S07]  /*64b0*/  PRMT R4, R0, 0x7610, R4 ;  /* 0x0000761000047816 */ /* 0x000fce0000000004 */
.L_x_1663:
[----:B------:R-:W-:Y:S05]  /*64c0*/  BSYNC B0 ;  /* 0x0000000000007941 */ /* 0x000fea0003800000 */
.L_x_1662:
[----:B------:R0:W-:Y:S01]  /*64d0*/  STG.E.U8 desc[UR36][R8.64], R4 ;  /* 0x0000000408007986 */ /* 0x0001e2000c101124 */
[----:B------:R-:W-:Y:S05]  /*64e0*/  BRA `(.L_x_1642) ;  /* 0x0000000400087947 */ /* 0x000fea0003800000 */
.L_x_1660:
        /* <DEDUP_REMOVED lines=16> */
.L_x_1667:
[----:B------:R-:W-:-:S04]  /*65f0*/  LOP3.LUT R22, R22, 0x80000000, RZ, 0xc0, !PT ;  /* 0x8000000016167812 */ /* 0x000fc800078ec0ff */
[----:B------:R-:W-:-:S04]  /*6600*/  SHF.R.U32.HI R3, RZ, 0x18, R22 ;  /* 0x00000018ff037819 */ /* 0x000fc80000011616 */
[----:B------:R-:W-:-:S04]  /*6610*/  LOP3.LUT R0, R0, R3, RZ, 0xfc, !PT ;  /* 0x0000000300007212 */ /* 0x000fc800078efcff */
[----:B------:R-:W-:-:S07]  /*6620*/  PRMT R4, R0, 0x7610, R4 ;  /* 0x0000761000047816 */ /* 0x000fce0000000004 */
.L_x_1666:
[----:B------:R-:W-:Y:S05]  /*6630*/  BSYNC B0 ;  /* 0x0000000000007941 */ /* 0x000fea0003800000 */
.L_x_1665:
[----:B------:R0:W-:Y:S01]  /*6640*/  STG.E.U8 desc[UR36][R8.64], R4 ;  /* 0x0000000408007986 */ /* 0x0001e2000c101124 */
[----:B------:R-:W-:Y:S05]  /*6650*/  BRA `(.L_x_1642) ;  /* 0x0000000000ac7947 */ /* 0x000fea0003800000 */
.L_x_1659:
        /* <DEDUP_REMOVED lines=21> */
.L_x_1641:
        /* <DEDUP_REMOVED lines=16> */
.L_x_1670:
[----:B------:R-:W-:Y:S05]  /*68b0*/  BRA `(.L_x_1642) ;  /* 0x0000000000147947 */ /* 0x000fea0003800000 */
.L_x_1669:
[----:B------:R-:W0:Y:S02]  /*68c0*/  F2I.U64.TRUNC R4, R23 ;  /* 0x0000001700047311 */ /* 0x000e24000020d800 */
[----:B0-----:R0:W-:Y:S01]  /*68d0*/  STG.E.64 desc[UR36][R8.64], R4 ;  /* 0x0000000408007986 */ /* 0x0011e2000c101b24 */
[----:B------:R-:W-:Y:S05]  /*68e0*/  BRA `(.L_x_1642) ;  /* 0x0000000000087947 */ /* 0x000fea0003800000 */
.L_x_1668:
[----:B------:R-:W0:Y:S02]  /*68f0*/  F2I.U32.TRUNC.NTZ R23, R23 ;  /* 0x0000001700177305 */ /* 0x000e24000020f000 */
[----:B0-----:R0:W-:Y:S02]  /*6900*/  STG.E desc[UR36][R8.64], R23 ;  /* 0x0000001708007986 */ /* 0x0011e4000c101924 */
.L_x_1642:
[----:B------:R-:W-:-:S07]  /*6910*/  VIADD R26, R26, 0x80 ;  /* 0x000000801a1a7836 */ /* 0x000fce0000000000 */
.L_x_1602:
[----:B------:R-:W-:Y:S05]  /*6920*/  BSYNC B6 ;  /* 0x0000000000067941 */ /* 0x000fea0003800000 */
.L_x_1601:
[----:B------:R-:W-:-:S13]  /*6930*/  ISETP.GE.AND P0, PT, R26, R25, PT ;  /* 0x000000191a00720c */ /* 0x000fda0003f06270 */
[----:B------:R-:W-:Y:S05]  /*6940*/  @P0 EXIT ;  /* 0x000000000000094d */ /* 0x000fea0003800000 */
[----:B012---:R-:W0:Y:S01]  /*6950*/  LDC.64 R4, c[0x0][0x218] ;  /* 0x00008600ff047b82 */ /* 0x007e220000000a00 */
        /* <DEDUP_REMOVED lines=19> */
.L_x_1674:
[----:B------:R-:W0:Y:S02]  /*6a90*/  F2I.S64.TRUNC R4, R17 ;  /* 0x0000001100047311 */ /* 0x000e24000020d900 */
[----:B0-----:R-:W-:Y:S01]  /*6aa0*/  STG.E.U8 desc[UR36][R2.64], R4 ;  /* 0x0000000402007986 */ /* 0x001fe2000c101124 */
[----:B------:R-:W-:Y:S05]  /*6ab0*/  EXIT ;  /* 0x000000000000794d */ /* 0x000fea0003800000 */
.L_x_1673:
        /* <DEDUP_REMOVED lines=9> */
.L_x_1677:
[----:B------:R-:W0:Y:S02]  /*6b50*/  F2I.TRUNC.NTZ R17, R17 ;  /* 0x0000001100117305 */ /* 0x000e24000020f100 */
[----:B0-----:R-:W-:Y:S01]  /*6b60*/  STG.E desc[UR36][R2.64], R17 ;  /* 0x0000001102007986 */ /* 0x001fe2000c101924 */
[----:B------:R-:W-:Y:S05]  /*6b70*/  EXIT ;  /* 0x000000000000794d */ /* 0x000fea0003800000 */
.L_x_1676:
[----:B------:R-:W0:Y:S02]  /*6b80*/  F2I.TRUNC.NTZ R17, R17 ;  /* 0x0000001100117305 */ /* 0x000e24000020f100 */
[----:B0-----:R-:W-:Y:S01]  /*6b90*/  STG.E.U16 desc[UR36][R2.64], R17 ;  /* 0x0000001102007986 */ /* 0x001fe2000c101524 */
[----:B------:R-:W-:Y:S05]  /*6ba0*/  EXIT ;  /* 0x000000000000794d */ /* 0x000fea0003800000 */
.L_x_1672:
[----:B------:R-:W-:-:S13]  /*6bb0*/  ISETP.GT.AND P0, PT, R0, 0x6, PT ;  /* 0x000000060000780c */ /* 0x000fda0003f04270 */
[----:B------:R-:W-:Y:S05]  /*6bc0*/  @P0 BRA `(.L_x_1678) ;  /* 0x0000000000240947 */ /* 0x000fea0003800000 */
[----:B------:R-:W-:-:S13]  /*6bd0*/  ISETP.NE.AND P0, PT, R0, 0x5, PT ;  /* 0x000000050000780c */ /* 0x000fda0003f05270 */
[----:B------:R-:W-:Y:S05]  /*6be0*/  @!P0 BRA `(.L_x_1679) ;  /* 0x0000000000108947 */ /* 0x000fea0003800000 */
[----:B------:R-:W-:-:S13]  /*6bf0*/  ISETP.NE.AND P0, PT, R0, 0x6, PT ;  /* 0x000000060000780c */ /* 0x000fda0003f05270 */
[----:B------:R-:W-:Y:S05]  /*6c00*/  @P0 BRA `(.L_x_1675) ;  /* 0x0000000800940947 */ /* 0x000fea0003800000 */
[----:B---3--:R-:W-:Y:S01]  /*6c10*/  STG.E desc[UR36][R2.64], R24 ;  /* 0x0000001802007986 */ /* 0x008fe2000c101924 */
[----:B------:R-:W-:Y:S05]  /*6c20*/  EXIT ;  /* 0x000000000000794d */ /* 0x000fea0003800000 */
.L_x_1679:
[----:B---3--:R-:W-:-:S05]  /*6c30*/  F2FP.F16.F32.PACK_AB R24, RZ, R24 ;  /* 0x00000018ff18723e */ /* 0x008fca00000000ff */
[----:B------:R-:W-:Y:S01]  /*6c40*/  STG.E.U16 desc[UR36][R2.64], R24 ;  /* 0x0000001802007986 */ /* 0x000fe2000c101524 */
[----:B------:R-:W-:Y:S05]  /*6c50*/  EXIT ;  /* 0x000000000000794d */ /* 0x000fea0003800000 */
.L_x_1678:
[----:B------:R-:W-:-:S13]  /*6c60*/  ISETP.NE.AND P0, PT, R0, 0x7, PT ;  /* 0x000000070000780c */ /* 0x000fda0003f05270 */
[----:B------:R-:W-:Y:S05]  /*6c70*/  @!P0 BRA `(.L_x_1680) ;  /* 0x00000000002c8947 */ /* 0x000fea0003800000 */
[----:B------:R-:W-:-:S13]  /*6c80*/  ISETP.NE.AND P0, PT, R0, 0x8, PT ;  /* 0x000000080000780c */ /* 0x000fda0003f05270 */
[----:B------:R-:W-:Y:S05]  /*6c90*/  @!P0 BRA `(.L_x_1681) ;  /* 0x0000000000148947 */ /* 0x000fea0003800000 */
[----:B------:R-:W-:-:S13]  /*6ca0*/  ISETP.NE.AND P0, PT, R0, 0x9, PT ;  /* 0x000000090000780c */ /* 0x000fda0003f05270 */
[----:B------:R-:W-:Y:S05]  /*6cb0*/  @P0 BRA `(.L_x_1675) ;  /* 0x0000000800680947 */ /* 0x000fea0003800000 */
[----:B------:R-:W-:-:S05]  /*6cc0*/  IMAD.MOV.U32 R25, RZ, RZ, RZ ;  /* 0x000000ffff197224 */ /* 0x000fca00078e00ff */
[----:B---3--:R-:W-:Y:S01]  /*6cd0*/  STG.E.64 desc[UR36][R2.64], R24 ;  /* 0x0000001802007986 */ /* 0x008fe2000c101b24 */
[----:B------:R-:W-:Y:S05]  /*6ce0*/  EXIT ;  /* 0x000000000000794d */ /* 0x000fea0003800000 */
.L_x_1681:
[----:B---3--:R-:W-:-:S04]  /*6cf0*/  F2FP.F16.F32.PACK_AB R5, RZ, R24 ;  /* 0x00000018ff05723e */ /* 0x008fc800000000ff */
[----:B------:R-:W-:-:S05]  /*6d00*/  PRMT R5, R5, 0x5410, RZ ;  /* 0x0000541005057816 */ /* 0x000fca00000000ff */
[----:B------:R-:W-:Y:S01]  /*6d10*/  STG.E desc[UR36][R2.64], R5 ;  /* 0x0000000502007986 */ /* 0x000fe2000c101924 */
[----:B------:R-:W-:Y:S05]  /*6d20*/  EXIT ;  /* 0x000000000000794d */ /* 0x000fea0003800000 */
.L_x_1680:
[----:B---3--:R-:W-:-:S06]  /*6d30*/  FMUL.FTZ R4, R24, 1 ;  /* 0x3f80000018047820 */ /* 0x008fcc0000410000 */
[----:B------:R-:W0:Y:S02]  /*6d40*/  F2F.F64.F32 R4, R4 ;  /* 0x0000000400047310 */ /* 0x000e240000201800 */
[----:B0-----:R-:W-:Y:S01]  /*6d50*/  STG.E.64 desc[UR36][R2.64], R4 ;  /* 0x0000000402007986 */ /* 0x001fe2000c101b24 */
[----:B------:R-:W-:Y:S05]  /*6d60*/  EXIT ;  /* 0x000000000000794d */ /* 0x000fea0003800000 */
.L_x_1671:
        /* <DEDUP_REMOVED lines=8> */
[----:B---3--:R-:W-:-:S04]  /*6df0*/  FSETP.NEU.FTZ.AND P0, PT, R24, RZ, PT ;  /* 0x000000ff1800720b */ /* 0x008fc80003f1d000 */
[----:B------:R-:W-:-:S05]  /*6e00*/  SEL R5, RZ, 0x1, !P0 ;  /* 0x00000001ff057807 */ /* 0x000fca0004000000 */
[----:B------:R-:W-:Y:S01]  /*6e10*/  STG.E.U8 desc[UR36][R2.64], R5 ;  /* 0x0000000502007986 */ /* 0x000fe2000c101124 */
[----:B------:R-:W-:Y:S05]  /*6e20*/  EXIT ;  /* 0x000000000000794d */ /* 0x000fea0003800000 */
.L_x_1684:
[----:B---3--:R-:W-:Y:S01]  /*6e30*/  FMUL.FTZ R4, R24, 1 ;  /* 0x3f80000018047820 */ /* 0x008fe20000410000 */
[----:B------:R-:W-:-:S05]  /*6e40*/  CS2R R6, SRZ ;  /* 0x0000000000067805 */ /* 0x000fca000001ff00 */
[----:B------:R-:W0:Y:S02]  /*6e50*/  F2F.F64.F32 R4, R4 ;  /* 0x0000000400047310 */ /* 0x000e240000201800 */
[----:B0-----:R-:W-:Y:S01]  /*6e60*/  STG.E.128 desc[UR36][R2.64], R4 ;  /* 0x0000000402007986 */ /* 0x001fe2000c101d24 */
[----:B------:R-:W-:Y:S05]  /*6e70*/  EXIT ;  /* 0x000000000000794d */ /* 0x000fea0003800000 */
.L_x_1683:
[----:B------:R-:W-:-:S13]  /*6e80*/  ISETP.NE.AND P0, PT, R0, 0xf, PT ;  /* 0x0000000f0000780c */ /* 0x000fda0003f05270 */
[----:B------:R-:W-:Y:S05]  /*6e90*/  @!P0 BRA `(.L_x_1685) ;  /* 0x0000000000ac8947 */ /* 0x000fea0003800000 */
[----:B------:R-:W-:-:S13]  /*6ea0*/  ISETP.NE.AND P0, PT, R0, 0x17, PT ;  /* 0x000000170000780c */ /* 0x000fda0003f05270 */
[----:B------:R-:W-:Y:S05]  /*6eb0*/  @!P0 BRA `(.L_x_1686) ;  /* 0x0000000000508947 */ /* 0x000fea0003800000 */
[----:B------:R-:W-:-:S13]  /*6ec0*/  ISETP.NE.AND P0, PT, R0, 0x18, PT ;  /* 0x000000180000780c */ /* 0x000fda0003f05270 */
[----:B------:R-:W-:Y:S05]  /*6ed0*/  @P0 BRA `(.L_x_1675) ;  /* 0x0000000400e00947 */ /* 0x000fea0003800000 */
[C---:B---3--:R-:W-:Y:S01]  /*6ee0*/  LOP3.LUT R4, R24.reuse, 0x7fffffff, RZ, 0xc0, !PT ;  /* 0x7fffffff18047812 */ /* 0x048fe200078ec0ff */
[----:B------:R-:W-:Y:S01]  /*6ef0*/  BSSY B0, `(.L_x_1687) ;  /* 0x000000d000007945 */ /* 0x000fe20003800000 */
        /* <DEDUP_REMOVED lines=12> */
.L_x_1688:
[----:B------:R-:W-:Y:S05]  /*6fc0*/  BSYNC B0 ;  /* 0x0000000000007941 */ /* 0x000fea0003800000 */
.L_x_1687:
[----:B------:R-:W-:-:S05]  /*6fd0*/  LOP3.LUT R7, R0, R7, RZ, 0xfc, !PT ;  /* 0x0000000700077212 */ /* 0x000fca00078efcff */
[----:B------:R-:W-:Y:S01]  /*6fe0*/  STG.E.U8 desc[UR36][R2.64], R7 ;  /* 0x0000000702007986 */ /* 0x000fe2000c101124 */
[----:B------:R-:W-:Y:S05]  /*6ff0*/  EXIT ;  /* 0x000000000000794d */ /* 0x000fea0003800000 */
.L_x_1686:
[----:B---3--:R-:W-:Y:S01]  /*7000*/  LOP3.LUT R4, R24, 0x7fffffff, RZ, 0xc0, !PT ;  /* 0x7fffffff18047812 */ /* 0x008fe200078ec0ff */
[----:B------:R-:W-:Y:S03]  /*7010*/  BSSY B0, `(.L_x_1689) ;  /* 0x000000e000007945 */ /* 0x000fe60003800000 */
        /* <DEDUP_REMOVED lines=10> */
.L_x_1690:
[----:B------:R-:W-:Y:S01]  /*70c0*/  IMAD.MOV.U32 R0, RZ, RZ, 0x7f ;  /* 0x0000007fff007424 */ /* 0x000fe200078e00ff */
[----:B------:R-:W-:-:S04]  /*70d0*/  ISETP.GT.U32.AND P0, PT, R4, 0x7f800000, PT ;  /* 0x7f8000000400780c */ /* 0x000fc80003f04070 */
[----:B------:R-:W-:-:S09]  /*70e0*/  SEL R0, R0, 0x7c, P0 ;  /* 0x0000007c00007807 */ /* 0x000fd20000000000 */
.L_x_1691:
[----:B------:R-:W-:Y:S05]  /*70f0*/  BSYNC B0 ;  /* 0x0000000000007941 */ /* 0x000fea0003800000 */
.L_x_1689:
[----:B------:R-:W-:-:S04]  /*7100*/  LOP3.LUT R24, R24, 0x80000000, RZ, 0xc0, !PT ;  /* 0x8000000018187812 */ /* 0x000fc800078ec0ff */
[----:B------:R-:W-:-:S04]  /*7110*/  SHF.R.U32.HI R5, RZ, 0x18, R24 ;  /* 0x00000018ff057819 */ /* 0x000fc80000011618 */
[----:B------:R-:W-:-:S05]  /*7120*/  LOP3.LUT R5, R0, R5, RZ, 0xfc, !PT ;  /* 0x0000000500057212 */ /* 0x000fca00078efcff */
[----:B------:R-:W-:Y:S01]  /*7130*/  STG.E.U8 desc[UR36][R2.64], R5 ;  /* 0x0000000502007986 */ /* 0x000fe2000c101124 */
[----:B------:R-:W-:Y:S05]  /*7140*/  EXIT ;  /* 0x000000000000794d */ /* 0x000fea0003800000 */
.L_x_1685:
[----:B---3--:R-:W-:-:S05]  /*7150*/  F2FP.BF16.F32.PACK_AB R24, RZ, R24 ;  /* 0x00000018ff18723e */ /* 0x008fca00000010ff */
[----:B------:R-:W-:Y:S01]  /*7160*/  STG.E.U16 desc[UR36][R2.64], R24 ;  /* 0x0000001802007986 */ /* 0x000fe2000c101524 */
[----:B------:R-:W-:Y:S05]  /*7170*/  EXIT ;  /* 0x000000000000794d */ /* 0x000fea0003800000 */
.L_x_1682:
        /* <DEDUP_REMOVED lines=11> */
.L_x_1694:
[----:B---3--:R-:W-:Y:S01]  /*7230*/  LOP3.LUT R5, R24, 0x7fffffff, RZ, 0xc0, !PT ;  /* 0x7fffffff18057812 */ /* 0x008fe200078ec0ff */
        /* <DEDUP_REMOVED lines=15> */
.L_x_1697:
[----:B------:R-:W-:-:S04]  /*7330*/  LOP3.LUT R24, R24, 0x80000000, RZ, 0xc0, !PT ;  /* 0x8000000018187812 */ /* 0x000fc800078ec0ff */
[----:B------:R-:W-:-:S04]  /*7340*/  SHF.R.U32.HI R5, RZ, 0x18, R24 ;  /* 0x00000018ff057819 */ /* 0x000fc80000011618 */
[----:B------:R-:W-:-:S04]  /*7350*/  LOP3.LUT R4, R4, R5, RZ, 0xfc, !PT ;  /* 0x0000000504047212 */ /* 0x000fc800078efcff */
[----:B------:R-:W-:-:S07]  /*7360*/  PRMT R0, R4, 0x7610, R0 ;  /* 0x0000761004007816 */ /* 0x000fce0000000000 */
.L_x_1696:
[----:B------:R-:W-:Y:S05]  /*7370*/  BSYNC B0 ;  /* 0x0000000000007941 */ /* 0x000fea0003800000 */
.L_x_1695:
[----:B------:R-:W-:Y:S01]  /*7380*/  STG.E.U8 desc[UR36][R2.64], R0 ;  /* 0x0000000002007986 */ /* 0x000fe2000c101124 */
[----:B------:R-:W-:Y:S05]  /*7390*/  EXIT ;  /* 0x000000000000794d */ /* 0x000fea0003800000 */
.L_x_1693:
        /* <DEDUP_REMOVED lines=16> */
.L_x_1700:
[----:B------:R-:W-:-:S04]  /*74a0*/  LOP3.LUT R24, R24, 0x80000000, RZ, 0xc0, !PT ;  /* 0x8000000018187812 */ /* 0x000fc800078ec0ff */
[----:B------:R-:W-:-:S04]  /*74b0*/  SHF.R.U32.HI R5, RZ, 0x18, R24 ;  /* 0x00000018ff057819 */ /* 0x000fc80000011618 */
[----:B------:R-:W-:-:S04]  /*74c0*/  LOP3.LUT R4, R4, R5, RZ, 0xfc, !PT ;  /* 0x0000000504047212 */ /* 0x000fc800078efcff */
[----:B------:R-:W-:-:S07]  /*74d0*/  PRMT R0, R4, 0x7610, R0 ;  /* 0x0000761004007816 */ /* 0x000fce0000000000 */
.L_x_1699:
[----:B------:R-:W-:Y:S05]  /*74e0*/  BSYNC B0 ;  /* 0x0000000000007941 */ /* 0x000fea0003800000 */
.L_x_1698:
[----:B------:R-:W-:Y:S01]  /*74f0*/  STG.E.U8 desc[UR36][R2.64], R0 ;  /* 0x0000000002007986 */ /* 0x000fe2000c101124 */
[----:B------:R-:W-:Y:S05]  /*7500*/  EXIT ;  /* 0x000000000000794d */ /* 0x000fea0003800000 */
.L_x_1692:
[----:B------:R-:W-:-:S13]  /*7510*/  ISETP.NE.AND P0, PT, R0, 0x1c, PT ;  /* 0x0000001c0000780c */ /* 0x000fda0003f05270 */
[----:B------:R-:W-:Y:S05]  /*7520*/  @!P0 BRA `(.L_x_1701) ;  /* 0x00000000009c8947 */ /* 0x000fea0003800000 */
[----:B------:R-:W-:-:S13]  /*7530*/  ISETP.NE.AND P0, PT, R0, 0x1d, PT ;  /* 0x0000001d0000780c */ /* 0x000fda0003f05270 */
[----:B------:R-:W-:Y:S05]  /*7540*/  @!P0 BRA `(.L_x_1702) ;  /* 0x0000000000888947 */ /* 0x000fea0003800000 */
[----:B------:R-:W-:-:S13]  /*7550*/  ISETP.NE.AND P0, PT, R0, 0x2c, PT ;  /* 0x0000002c0000780c */ /* 0x000fda0003f05270 */
[----:B------:R-:W-:Y:S05]  /*7560*/  @P0 BRA `(.L_x_1675) ;  /* 0x00000000003c0947 */ /* 0x000fea0003800000 */
[----:B---3--:R-:W-:-:S04]  /*7570*/  SHF.R.U32.HI R4, RZ, 0x17, R24 ;  /* 0x00000017ff047819 */ /* 0x008fc80000011618 */
        /* <DEDUP_REMOVED lines=14> */
.L_x_1675:
        /* <DEDUP_REMOVED lines=15> */
[----:B-1-34-:R-:W-:Y:S05]  /*7750*/  CALL.ABS.NOINC R2 ;  /* 0x0000000002007343 */ /* 0x01afea0003c00000 */
.L_x_1703:
[----:B------:R-:W-:Y:S05]  /*7760*/  EXIT ;  /* 0x000000000000794d */ /* 0x000fea0003800000 */
.L_x_1702:
[----:B------:R-:W0:Y:S02]  /*7770*/  F2I.U64.TRUNC R4, R17 ;  /* 0x0000001100047311 */ /* 0x000e24000020d800 */
[----:B0-----:R-:W-:Y:S01]  /*7780*/  STG.E.64 desc[UR36][R2.64], R4 ;  /* 0x0000000402007986 */ /* 0x001fe2000c101b24 */
[----:B------:R-:W-:Y:S05]  /*7790*/  EXIT ;  /* 0x000000000000794d */ /* 0x000fea0003800000 */
.L_x_1701:
[----:B------:R-:W0:Y:S02]  /*77a0*/  F2I.U32.TRUNC.NTZ R17, R17 ;  /* 0x0000001100117305 */ /* 0x000e24000020f000 */
[----:B0-----:R-:W-:Y:S01]  /*77b0*/  STG.E desc[UR36][R2.64], R17 ;  /* 0x0000001102007986 */ /* 0x001fe2000c101924 */
[----:B------:R-:W-:Y:S05]  /*77c0*/  EXIT ;  /* 0x000000000000794d */ /* 0x000fea0003800000 */
.L_x_1704:
        /* <DEDUP_REMOVED lines=11> */
.L_x_19569:


//--------------------- .text._ZN2at6native18elementwise_kernelILi128ELi2EZNS0_22gpu_kernel_impl_nocastIZZZNS0_17trunc_kernel_cudaERNS_18TensorIteratorBaseEENKUlvE_clEvENKUlvE0_clEvEUlfE_EEvS4_RKT_EUliE_EEviT1_ --------------------------
	.section	.text._ZN2at6native18elementwise_kernelILi128ELi2EZNS0_22gpu_kernel_impl_nocastIZZZNS0_17trunc_kernel_cudaERNS_18TensorIteratorBaseEENKUlvE_clEvENKUlvE0_clEvEUlfE_EEvS4_RKT_EUliE_EEviT1_,"ax",@progbits
	.align	128
        .global         _ZN2at6native18elementwise_kernelILi128ELi2EZNS0_22gpu_kernel_impl_nocastIZZZNS0_17trunc_kernel_cudaERNS_18TensorIteratorBaseEENKUlvE_clEvENKUlvE0_clEvEUlfE_EEvS4_RKT_EUliE_EEviT1_
        .type           _ZN2at6native18elementwise_kernelILi128ELi2EZNS0_22gpu_kernel_impl_nocastIZZZNS0_17trunc_kernel_cudaERNS_18TensorIteratorBaseEENKUlvE_clEvENKUlvE0_clEvEUlfE_EEvS4_RKT_EUliE_EEviT1_,@function
        .size           _ZN2at6native18elementwise_kernelILi128ELi2EZNS0_22gpu_kernel_impl_nocastIZZZNS0_17trunc_kernel_cudaERNS_18TensorIteratorBaseEENKUlvE_clEvENKUlvE0_clEvEUlfE_EEvS4_RKT_EUliE_EEviT1_,(.L_x_19570 - _ZN2at6native18elementwise_kernelILi128ELi2EZNS0_22gpu_kernel_impl_nocastIZZZNS0_17trunc_kernel_cudaERNS_18TensorIteratorBaseEENKUlvE_clEvENKUlvE0_clEvEUlfE_EEvS4_RKT_EUliE_EEviT1_)
        .other          _ZN2at6native18elementwise_kernelILi128ELi2EZNS0_22gpu_kernel_impl_nocastIZZZNS0_17trunc_kernel_cudaERNS_18TensorIteratorBaseEENKUlvE_clEvENKUlvE0_clEvEUlfE_EEvS4_RKT_EUliE_EEviT1_,@"STO_CUDA_ENTRY STV_DEFAULT"
_ZN2at6native18elementwise_kernelILi128ELi2EZNS0_22gpu_kernel_impl_nocastIZZZNS0_17trunc_kernel_cudaERNS_18TensorIteratorBaseEENKUlvE_clEvENKUlvE0_clEvEUlfE_EEvS4_RKT_EUliE_EEviT1_:
.text._ZN2at6native18elementwise_kernelILi128ELi2EZNS0_22gpu_kernel_impl_nocastIZZZNS0_17trunc_kernel_cudaERNS_18TensorIteratorBaseEENKUlvE_clEvENKUlvE0_clEvEUlfE_EEvS4_RKT_EUliE_EEviT1_:
[----:B------:R-:W-:Y:S01]  /*0000*/  LDC R1, c[0x0][0x28] ;  /* 0x00000a00ff017b82 */ /* 0x000fe20000000800 */
[----:B------:R-:W0:Y:S01]  /*0010*/  S2R R0, SR_CTAID.X ;  /* 0x0000000000007919 */ /* 0x000e220000002500 */
[----:B------:R-:W-:Y:S01]  /*0020*/  ULDC UR6, c[0x0][0x210] ;  /* 0x0000840000067ab9 */ /* 0x000fe20000000800 */
[----:B------:R-:W-:Y:S01]  /*0030*/  ULDC.64 UR4, c[0x0][0x208] ;  /* 0x0000820000047ab9 */ /* 0x000fe20000000a00 */
[----:B------:R-:W-:Y:S01]  /*0040*/  BSSY B0, `(.L_x_1705) ;  /* 0x000013e000007945 */ /* 0x000fe20003800000 */
[----:B------:R-:W0:Y:S02]  /*0050*/  S2R R3, SR_TID.X ;  /* 0x0000000000037919 */ /* 0x000e240000002100 */
[----:B0-----:R-:W-:-:S04]  /*0060*/  LEA R0, R0, R3, 0x8 ;  /* 0x0000000300007211 */ /* 0x001fc800078e40ff */
[----:B------:R-:W-:Y:S02]  /*0070*/  ISETP.GE.AND P0, PT, R0, UR6, PT ;  /* 0x0000000600007c0c */ /* 0x000fe4000bf06270 */
[----:B------:R-:W-:-:S11]  /*0080*/  MOV R7, R0 ;  /* 0x0000000000077202 */ /* 0x000fd60000000f00 */
        /* <DEDUP_REMOVED lines=303> */
.L_x_1707:
[----:B------:R-:W-:Y:S02]  /*1380*/  ULDC.64 UR8, c[0x0][0x418] ;  /* 0x0001060000087ab9 */ /* 0x000fe40000000a00 */
[----:B------:R-:W-:-:S04]  /*1390*/  IADD3 R4, P0, R2, UR8, RZ ;  /* 0x0000000802047c10 */ /* 0x000fc8000ff1e0ff */
[----:B------:R-:W-:Y:S01]  /*13a0*/  IADD3.X R5, RZ, UR9, RZ, P0, !PT ;  /* 0x00000009ff057c10 */ /* 0x000fe200087fe4ff */
[----:B------:R-:W-:-:S04]  /*13b0*/  ULDC.64 UR8, c[0x0][0x410] ;  /* 0x0001040000087ab9 */ /* 0x000fc80000000a00 */
[----:B------:R-:W2:Y:S01]  /*13c0*/  LDG.E R4, desc[UR4][R4.64] ;  /* 0x0000000404047981 */ /* 0x000ea2000c1e1900 */
[----:B------:R-:W-:Y:S01]  /*13d0*/  IADD3 R2, P0, R3, UR8, RZ ;  /* 0x0000000803027c10 */ /* 0x000fe2000ff1e0ff */
[----:B------:R-:W-:-:S03]  /*13e0*/  VIADD R7, R0, 0x80 ;  /* 0x0000008000077836 */ /* 0x000fc60000000000 */
[----:B------:R-:W-:Y:S01]  /*13f0*/  IADD3.X R3, RZ, UR9, RZ, P0, !PT ;  /* 0x00000009ff037c10 */ /* 0x000fe200087fe4ff */
[----:B--2---:R-:W0:Y:S04]  /*1400*/  FRND.TRUNC R9, R4 ;  /* 0x0000000400097307 */ /* 0x004e28000020d000 */
[----:B0-----:R0:W-:Y:S04]  /*1410*/  STG.E desc[UR4][R2.64], R9 ;  /* 0x0000000902007986 */ /* 0x0011e8000c101904 */
.L_x_1706:
[----:B------:R-:W-:Y:S05]  /*1420*/  BSYNC B0 ;  /* 0x0000000000007941 */ /* 0x000fea0003800000 */
.L_x_1705:
[----:B------:R-:W-:-:S13]  /*1430*/  ISETP.GE.AND P0, PT, R7, UR6, PT ;  /* 0x0000000607007c0c */ /* 0x000fda000bf06270 */
[----:B------:R-:W-:Y:S05]  /*1440*/  @P0 EXIT ;  /* 0x000000000000094d */ /* 0x000fea0003800000 */
[----:B------:R-:W1:Y:S01]  /*1450*/  LDC R8, c[0x0][0x218] ;  /* 0x00008600ff087b82 */ /* 0x000e620000000800 */
[----:B0-----:R-:W-:Y:S01]  /*1460*/  HFMA2.MMA R3, -RZ, RZ, 0, 0 ;  /* 0x00000000ff037435 */ /* 0x001fe200000001ff */
[----:B------:R-:W-:Y:S02]  /*1470*/  MOV R0, RZ ;  /* 0x000000ff00007202 */ /* 0x000fe40000000f00 */
[----:B-1----:R-:W-:-:S13]  /*1480*/  ISETP.NE.AND P0, PT, R8, RZ, PT ;  /* 0x000000ff0800720c */ /* 0x002fda0003f05270 */
        /* <DEDUP_REMOVED lines=299> */
.L_x_1708:
[----:B------:R-:W-:Y:S02]  /*2740*/  ULDC.64 UR6, c[0x0][0x418] ;  /* 0x0001060000067ab9 */ /* 0x000fe40000000a00 */
[----:B------:R-:W-:-:S04]  /*2750*/  IADD3 R4, P0, R0, UR6, RZ ;  /* 0x0000000600047c10 */ /* 0x000fc8000ff1e0ff */
[----:B------:R-:W-:Y:S01]  /*2760*/  IADD3.X R5, RZ, UR7, RZ, P0, !PT ;  /* 0x00000007ff057c10 */ /* 0x000fe200087fe4ff */
[----:B------:R-:W-:-:S04]  /*2770*/  ULDC.64 UR6, c[0x0][0x410] ;  /* 0x0001040000067ab9 */ /* 0x000fc80000000a00 */
[----:B------:R-:W2:Y:S01]  /*2780*/  LDG.E R4, desc[UR4][R4.64] ;  /* 0x0000000404047981 */ /* 0x000ea2000c1e1900 */
[----:B------:R-:W-:-:S04]  /*2790*/  IADD3 R2, P0, R3, UR6, RZ ;  /* 0x0000000603027c10 */ /* 0x000fc8000ff1e0ff */
[----:B------:R-:W-:Y:S01]  /*27a0*/  IADD3.X R3, RZ, UR7, RZ, P0, !PT ;  /* 0x00000007ff037c10 */ /* 0x000fe200087fe4ff */
[----:B--2---:R-:W0:Y:S04]  /*27b0*/  FRND.TRUNC R7, R4 ;  /* 0x0000000400077307 */ /* 0x004e28000020d000 */
[----:B0-----:R-:W-:Y:S01]  /*27c0*/  STG.E desc[UR4][R2.64], R7 ;  /* 0x0000000702007986 */ /* 0x001fe2000c101904 */
[----:B------:R-:W-:Y:S05]  /*27d0*/  EXIT ;  /* 0x000000000000794d */ /* 0x000fea0003800000 */
.L_x_1709:
        /* <DEDUP_REMOVED lines=10> */
.L_x_19570:


//--------------------- .text._ZN2at6native27unrolled_elementwise_kernelIZZZNS0_17trunc_kernel_cudaERNS_18TensorIteratorBaseEENKUlvE_clEvENKUlvE0_clEvEUlfE_St5arrayIPcLm2EELi4E23TrivialOffsetCalculatorILi1EjESB_NS0_6memory15LoadWithoutCastENSC_16StoreWithoutCastEEEviT_T0_T2_T3_T4_T5_ --------------------------
	.section	.text._ZN2at6native27unrolled_elementwise_kernelIZZZNS0_17trunc_kernel_cudaERNS_18TensorIteratorBaseEENKUlvE_clEvENKUlvE0_clEvEUlfE_St5arrayIPcLm2EELi4E23TrivialOffsetCalculatorILi1EjESB_NS0_6memory15LoadWithoutCastENSC_16StoreWithoutCastEEEviT_T0_T2_T3_T4_T5_,"ax",@progbits
	.align	128
        .global         _ZN2at6native27unrolled_elementwise_kernelIZZZNS0_17trunc_kernel_cudaERNS_18TensorIteratorBaseEENKUlvE_clEvENKUlvE0_clEvEUlfE_St5arrayIPcLm2EELi4E23TrivialOffsetCalculatorILi1EjESB_NS0_6memory15LoadWithoutCastENSC_16StoreWithoutCastEEEviT_T0_T2_T3_T4_T5_
        .type           _ZN2at6native27unrolled_elementwise_kernelIZZZNS0_17trunc_kernel_cudaERNS_18TensorIteratorBaseEENKUlvE_clEvENKUlvE0_clEvEUlfE_St5arrayIPcLm2EELi4E23TrivialOffsetCalculatorILi1EjESB_NS0_6memory15LoadWithoutCastENSC_16StoreWithoutCastEEEviT_T0_T2_T3_T4_T5_,@function
        .size           _ZN2at6native27unrolled_elementwise_kernelIZZZNS0_17trunc_kernel_cudaERNS_18TensorIteratorBaseEENKUlvE_clEvENKUlvE0_clEvEUlfE_St5arrayIPcLm2EELi4E23TrivialOffsetCalculatorILi1EjESB_NS0_6memory15LoadWithoutCastENSC_16StoreWithoutCastEEEviT_T0_T2_T3_T4_T5_,(.L_x_19571 - _ZN2at6native27unrolled_elementwise_kernelIZZZNS0_17trunc_kernel_cudaERNS_18TensorIteratorBaseEENKUlvE_clEvENKUlvE0_clEvEUlfE_St5arrayIPcLm2EELi4E23TrivialOffsetCalculatorILi1EjESB_NS0_6memory15LoadWithoutCastENSC_16StoreWithoutCastEEEviT_T0_T2_T3_T4_T5_)
        .other          _ZN2at6native27unrolled_elementwise_kernelIZZZNS0_17trunc_kernel_cudaERNS_18TensorIteratorBaseEENKUlvE_clEvENKUlvE0_clEvEUlfE_St5arrayIPcLm2EELi4E23TrivialOffsetCalculatorILi1EjESB_NS0_6memory15LoadWithoutCastENSC_16StoreWithoutCastEEEviT_T0_T2_T3_T4_T5_,@"STO_CUDA_ENTRY STV_DEFAULT"
_ZN2at6native27unrolled_elementwise_kernelIZZZNS0_17trunc_kernel_cudaERNS_18TensorIteratorBaseEENKUlvE_clEvENKUlvE0_clEvEUlfE_St5arrayIPcLm2EELi4E23TrivialOffsetCalculatorILi1EjESB_NS0_6memory15LoadWithoutCastENSC_16StoreWithoutCastEEEviT_T0_T2_T3_T4_T5_:
.text._ZN2at6native27unrolled_elementwise_kernelIZZZNS0_17trunc_kernel_cudaERNS_18TensorIteratorBaseEENKUlvE_clEvENKUlvE0_clEvEUlfE_St5arrayIPcLm2EELi4E23TrivialOffsetCalculatorILi1EjESB_NS0_6memory15LoadWithoutCastENSC_16StoreWithoutCastEEEviT_T0_T2_T3_T4_T5_:
[----:B------:R-:W-:Y:S01]  /*0000*/  LDC R1, c[0x0][0x28] ;  /* 0x00000a00ff017b82 */ /* 0x000fe20000000800 */
[----:B------:R-:W0:Y:S07]  /*0010*/  S2R R0, SR_CTAID.X ;  /* 0x0000000000007919 */ /* 0x000e2e0000002500 */
[----:B------:R-:W0:Y:S01]  /*0020*/  LDC R7, c[0x0][0x210] ;  /* 0x00008400ff077b82 */ /* 0x000e220000000800 */
[----:B------:R-:W-:Y:S01]  /*0030*/  HFMA2.MMA R8, -RZ, RZ, 0, 0 ;  /* 0x00000000ff087435 */ /* 0x000fe200000001ff */
[----:B------:R-:W-:Y:S01]  /*0040*/  ULDC.64 UR4, c[0x0][0x208] ;  /* 0x0000820000047ab9 */ /* 0x000fe20000000a00 */
[----:B------:R-:W1:Y:S01]  /*0050*/  S2R R9, SR_TID.X ;  /* 0x0000000000097919 */ /* 0x000e620000002100 */
[----:B0-----:R-:W-:-:S02]  /*0060*/  IMAD R2, R0, -0x200, R7 ;  /* 0xfffffe0000027824 */ /* 0x001fc400078e0207 */
[----:B-1----:R-:W-:-:S03]  /*0070*/  IMAD.MOV.U32 R21, RZ, RZ, R9 ;  /* 0x000000ffff157224 */ /* 0x002fc600078e0009 */
[----:B------:R-:W-:-:S13]  /*0080*/  ISETP.GE.AND P0, PT, R9, R2, PT ;  /* 0x000000020900720c */ /* 0x000fda0003f06270 */
[----:B------:R-:W-:Y:S01]  /*0090*/  @!P0 IADD3 R21, R9, 0x80, RZ ;  /* 0x0000008009158810 */ /* 0x000fe20007ffe0ff */
[----:B------:R-:W0:Y:S01]  /*00a0*/  @!P0 LDC.64 R12, c[0x0][0x220] ;  /* 0x00008800ff0c8b82 */ /* 0x000e220000000a00 */
[----:B------:R-:W-:Y:S02]  /*00b0*/  @!P0 IMAD R11, R0, 0x200, R9 ;  /* 0x00000200000b8824 */ /* 0x000fe400078e0209 */
[----:B------:R-:W-:-:S13]  /*00c0*/  ISETP.GE.AND P2, PT, R21, R2, PT ;  /* 0x000000021500720c */ /* 0x000fda0003f46270 */
[----:B------:R-:W-:Y:S01]  /*00d0*/  @!P2 IMAD R17, R0, 0x200, R21 ;  /* 0x000002000011a824 */ /* 0x000fe200078e0215 */
[----:B------:R-:W-:Y:S01]  /*00e0*/  @!P2 IADD3 R21, R21, 0x80, RZ ;  /* 0x000000801515a810 */ /* 0x000fe20007ffe0ff */
[----:B------:R-:W1:Y:S03]  /*00f0*/  @!P2 LDC.64 R14, c[0x0][0x220] ;  /* 0x00008800ff0eab82 */ /* 0x000e660000000a00 */
[----:B------:R-:W-:Y:S01]  /*0100*/  ISETP.GE.AND P1, PT, R21, R2, PT ;  /* 0x000000021500720c */ /* 0x000fe20003f26270 */
[----:B0-----:R-:W-:-:S05]  /*0110*/  @!P0 IMAD.WIDE.U32 R12, R11, 0x4, R12 ;  /* 0x000000040b0c8825 */ /* 0x001fca00078e000c */
[----:B------:R0:W2:Y:S07]  /*0120*/  @!P0 LDG.E R8, desc[UR4][R12.64] ;  /* 0x000000040c088981 */ /* 0x0000ae000c1e1900 */
[----:B------:R-:W3:Y:S01]  /*0130*/  @!P1 LDC.64 R6, c[0x0][0x220] ;  /* 0x00008800ff069b82 */ /* 0x000ee20000000a00 */
[----:B------:R-:W-:Y:S01]  /*0140*/  CS2R R10, SRZ ;  /* 0x00000000000a7805 */ /* 0x000fe2000001ff00 */
[----:B------:R-:W-:Y:S02]  /*0150*/  @!P1 IMAD R19, R0, 0x200, R21 ;  /* 0x0000020000139824 */ /* 0x000fe400078e0215 */
[----:B------:R-:W-:-:S02]  /*0160*/  IMAD.MOV.U32 R20, RZ, RZ, RZ ;  /* 0x000000ffff147224 */ /* 0x000fc400078e00ff */
[----:B-1----:R-:W-:-:S05]  /*0170*/  @!P2 IMAD.WIDE.U32 R14, R17, 0x4, R14 ;  /* 0x00000004110ea825 */ /* 0x002fca00078e000e */
[----:B------:R1:W4:Y:S01]  /*0180*/  @!P2 LDG.E R11, desc[UR4][R14.64] ;  /* 0x000000040e0ba981 */ /* 0x000322000c1e1900 */
[----:B---3--:R-:W-:-:S05]  /*0190*/  @!P1 IMAD.WIDE.U32 R18, R19, 0x4, R6 ;  /* 0x0000000413129825 */ /* 0x008fca00078e0006 */
[----:B------:R-:W3:Y:S01]  /*01a0*/  @!P1 LDG.E R20, desc[UR4][R18.64] ;  /* 0x0000000412149981 */ /* 0x000ee2000c1e1900 */
[----:B------:R-:W-:-:S04]  /*01b0*/  @!P1 IADD3 R21, R21, 0x80, RZ ;  /* 0x0000008015159810 */ /* 0x000fc80007ffe0ff */
[----:B------:R-:W-:-:S13]  /*01c0*/  ISETP.GE.AND P2, PT, R21, R2, PT ;  /* 0x000000021500720c */ /* 0x000fda0003f46270 */
[----:B------:R-:W1:Y:S01]  /*01d0*/  @!P2 LDC.64 R16, c[0x0][0x220] ;  /* 0x00008800ff10ab82 */ /* 0x000e620000000a00 */
[C---:B------:R-:W-:Y:S01]  /*01e0*/  @!P2 LEA R7, R0.reuse, R21, 0x9 ;  /* 0x000000150007a211 */ /* 0x040fe200078e48ff */
[----:B0-----:R-:W-:Y:S01]  /*01f0*/  IMAD.MOV.U32 R13, RZ, RZ, R9 ;  /* 0x000000ffff0d7224 */ /* 0x001fe200078e0009 */
[----:B------:R-:W-:-:S04]  /*0200*/  @!P0 LEA R9, R0, R9, 0x9 ;  /* 0x0000000900098211 */ /* 0x000fc800078e48ff */
[----:B------:R-:W-:Y:S01]  /*0210*/  IADD3 R21, R13, 0x80, RZ ;  /* 0x000000800d157810 */ /* 0x000fe20007ffe0ff */
[----:B-1----:R-:W-:Y:S02]  /*0220*/  @!P2 IMAD.WIDE.U32 R16, R7, 0x4, R16 ;  /* 0x000000040710a825 */ /* 0x002fe400078e0010 */
[----:B------:R-:W0:Y:S02]  /*0230*/  @!P0 LDC.64 R6, c[0x0][0x218] ;  /* 0x00008600ff068b82 */ /* 0x000e240000000a00 */
[----:B------:R-:W-:Y:S01]  /*0240*/  VIADD R15, R13, 0x100 ;  /* 0x000001000d0f7836 */ /* 0x000fe20000000000 */
[----:B------:R1:W5:Y:S01]  /*0250*/  @!P2 LDG.E R10, desc[UR4][R16.64] ;  /* 0x00000004100aa981 */ /* 0x000362000c1e1900 */
[----:B------:R-:W-:-:S03]  /*0260*/  ISETP.GE.AND P2, PT, R21, R2, PT ;  /* 0x000000021500720c */ /* 0x000fc60003f46270 */
[-C--:B------:R-:W-:Y:S02]  /*0270*/  ISETP.GE.AND P1, PT, R15, R2.reuse, PT ;  /* 0x000000020f00720c */ /* 0x080fe40003f26270 */
[----:B------:R-:W-:Y:S01]  /*0280*/  IADD3 R15, R13, 0x180, RZ ;  /* 0x000001800d0f7810 */ /* 0x000fe20007ffe0ff */
[----:B------:R-:W-:Y:S02]  /*0290*/  @!P0 IMAD.MOV.U32 R13, RZ, RZ, R21 ;  /* 0x000000ffff0d8224 */ /* 0x000fe400078e0015 */
[----:B0-----:R-:W-:Y:S01]  /*02a0*/  @!P0 IMAD.WIDE.U32 R6, R9, 0x4, R6 ;  /* 0x0000000409068825 */ /* 0x001fe200078e0006 */
[----:B------:R-:W-:Y:S01]  /*02b0*/  BSSY B0, `(.L_x_1710) ;  /* 0x0000011000007945 */ /* 0x000fe20003800000 */
[----:B--2---:R-:W0:Y:S03]  /*02c0*/  @!P0 FRND.TRUNC R5, R8 ;  /* 0x0000000800058307 */ /* 0x004e26000020d000 */
[----:B0-----:R1:W-:Y:S05]  /*02d0*/  @!P0 STG.E desc[UR4][R6.64], R5 ;  /* 0x0000000506008986 */ /* 0x0013ea000c101904 */
[----:B----4-:R1:W0:Y:S01]  /*02e0*/  @!P2 FRND.TRUNC R3, R11 ;  /* 0x0000000b0003a307 */ /* 0x010222000020d000 */
[----:B------:R-:W-:-:S07]  /*02f0*/  ISETP.GE.AND P2, PT, R13, R2, PT ;  /* 0x000000020d00720c */ /* 0x000fce0003f46270 */
[----:B---3--:R1:W2:Y:S06]  /*0300*/  @!P1 FRND.TRUNC R4, R20 ;  /* 0x0000001400049307 */ /* 0x0082ac000020d000 */
[----:B0-----:R-:W-:Y:S05]  /*0310*/  @P2 BRA `(.L_x_1711) ;  /* 0x0000000000282947 */ /* 0x001fea0003800000 */
[----:B------:R-:W0:Y:S01]  /*0320*/  LDC.64 R8, c[0x0][0x218] ;  /* 0x00008600ff087b82 */ /* 0x000e220000000a00 */
[----:B-1----:R-:W-:Y:S01]  /*0330*/  IMAD R7, R0, 0x200, R13 ;  /* 0x0000020000077824 */ /* 0x002fe200078e020d */
[----:B------:R-:W-:-:S04]  /*0340*/  IADD3 R13, R13, 0x80, RZ ;  /* 0x000000800d0d7810 */ /* 0x000fc80007ffe0ff */
[----:B------:R-:W-:-:S13]  /*0350*/  ISETP.GE.AND P0, PT, R13, R2, PT ;  /* 0x000000020d00720c */ /* 0x000fda0003f06270 */
[----:B------:R-:W-:Y:S01]  /*0360*/  @!P0 IMAD R5, R0, 0x200, R13 ;  /* 0x0000020000058824 */ /* 0x000fe200078e020d */
[----:B------:R-:W-:Y:S01]  /*0370*/  @!P0 IADD3 R13, R13, 0x80, RZ ;  /* 0x000000800d0d8810 */ /* 0x000fe20007ffe0ff */
[----:B0-----:R-:W-:-:S04]  /*0380*/  IMAD.WIDE.U32 R6, R7, 0x4, R8 ;  /* 0x0000000407067825 */ /* 0x001fc800078e0008 */
[----:B------:R-:W-:Y:S01]  /*0390*/  @!P0 IMAD.WIDE.U32 R8, R5, 0x4, R8 ;  /* 0x0000000405088825 */ /* 0x000fe200078e0008 */
[----:B------:R0:W-:Y:S04]  /*03a0*/  STG.E desc[UR4][R6.64], R3 ;  /* 0x0000000306007986 */ /* 0x0001e8000c101904 */
[----:B--2---:R0:W-:Y:S02]  /*03b0*/  @!P0 STG.E desc[UR4][R8.64], R4 ;  /* 0x0000000408008986 */ /* 0x0041e4000c101904 */
.L_x_1711:
[----:B------:R-:W-:Y:S05]  /*03c0*/  BSYNC B0 ;  /* 0x0000000000007941 */ /* 0x000fea0003800000 */
.L_x_1710:
[----:B------:R-:W-:-:S13]  /*03d0*/  ISETP.GE.AND P0, PT, R13, R2, PT ;  /* 0x000000020d00720c */ /* 0x000fda0003f06270 */
[----:B------:R-:W-:Y:S05]  /*03e0*/  @P0 EXIT ;  /* 0x000000000000094d */ /* 0x000fea0003800000 */
[----:B012---:R-:W0:Y:S01]  /*03f0*/  LDC.64 R4, c[0x0][0x218] ;  /* 0x00008600ff047b82 */ /* 0x007e220000000a00 */
[----:B------:R-:W-:Y:S01]  /*0400*/  ISETP.GE.AND P0, PT, R15, R2, PT ;  /* 0x000000020f00720c */ /* 0x000fe20003f06270 */
[----:B------:R-:W-:-:S12]  /*0410*/  IMAD R3, R0, 0x200, R13 ;  /* 0x0000020000037824 */ /* 0x000fd800078e020d */
[----:B-----5:R-:W1:Y:S01]  /*0420*/  @!P0 FRND.TRUNC R7, R10 ;  /* 0x0000000a00078307 */ /* 0x020e62000020d000 */
[----:B0-----:R-:W-:-:S05]  /*0430*/  IMAD.WIDE.U32 R2, R3, 0x4, R4 ;  /* 0x0000000403027825 */ /* 0x001fca00078e0004 */
[----:B-1----:R-:W-:Y:S01]  /*0440*/  STG.E desc[UR4][R2.64], R7 ;  /* 0x0000000702007986 */ /* 0x002fe2000c101904 */
[----:B------:R-:W-:Y:S05]  /*0450*/  EXIT ;  /* 0x000000000000794d */ /* 0x000fea0003800000 */
.L_x_1712:
        /* <DEDUP_REMOVED lines=10> */
.L_x_19571:


//--------------------- .text._ZN2at6native29vectorized_elementwise_kernelILi2EZZZNS0_17trunc_kernel_cudaERNS_18TensorIteratorBaseEENKUlvE_clEvENKUlvE0_clEvEUlfE_St5arrayIPcLm2EEEEviT0_T1_ --------------------------
	.section	.text._ZN2at6native29vectorized_elementwise_kernelILi2EZZZNS0_17trunc_kernel_cudaERNS_18TensorIteratorBaseEENKUlvE_clEvENKUlvE0_clEvEUlfE_St5arrayIPcLm2EEEEviT0_T1_,"ax",@progbits
	.align	128
        .global         _ZN2at6native29vectorized_elementwise_kernelILi2EZZZNS0_17trunc_kernel_cudaERNS_18TensorIteratorBaseEENKUlvE_clEvENKUlvE0_clEvEUlfE_St5arrayIPcLm2EEEEviT0_T1_
        .type           _ZN2at6native29vectorized_elementwise_kernelILi2EZZZNS0_17trunc_kernel_cudaERNS_18TensorIteratorBaseEENKUlvE_clEvENKUlvE0_clEvEUlfE_St5arrayIPcLm2EEEEviT0_T1_,@function
        .size           _ZN2at6native29vectorized_elementwise_kernelILi2EZZZNS0_17trunc_kernel_cudaERNS_18TensorIteratorBaseEENKUlvE_clEvENKUlvE0_clEvEUlfE_St5arrayIPcLm2EEEEviT0_T1_,(.L_x_19572 - _ZN2at6native29vectorized_elementwise_kernelILi2EZZZNS0_17trunc_kernel_cudaERNS_18TensorIteratorBaseEENKUlvE_clEvENKUlvE0_clEvEUlfE_St5arrayIPcLm2EEEEviT0_T1_)
        .other          _ZN2at6native29vectorized_elementwise_kernelILi2EZZZNS0_17trunc_kernel_cudaERNS_18TensorIteratorBaseEENKUlvE_clEvENKUlvE0_clEvEUlfE_St5arrayIPcLm2EEEEviT0_T1_,@"STO_CUDA_ENTRY STV_DEFAULT"
_ZN2at6native29vectorized_elementwise_kernelILi2EZZZNS0_17trunc_kernel_cudaERNS_18TensorIteratorBaseEENKUlvE_clEvENKUlvE0_clEvEUlfE_St5arrayIPcLm2EEEEviT0_T1_:
.text._ZN2at6native29vectorized_elementwise_kernelILi2EZZZNS0_17trunc_kernel_cudaERNS_18TensorIteratorBaseEENKUlvE_clEvENKUlvE0_clEvEUlfE_St5arrayIPcLm2EEEEviT0_T1_:
        /* <DEDUP_REMOVED lines=14> */
[----:B------:R-:W4:Y:S04]  /*00e0*/  LDG.E.64 R8, desc[UR4][R2.64+0x400] ;  /* 0x0004000402087981 */ /* 0x000f28000c1e1b00 */
[----:B------:R-:W5:Y:S04]  /*00f0*/  LDG.E.64 R10, desc[UR4][R2.64+0x800] ;  /* 0x00080004020a7981 */ /* 0x000f68000c1e1b00 */
[----:B------:R-:W5:Y:S01]  /*0100*/  LDG.E.64 R12, desc[UR4][R2.64+0xc00] ;  /* 0x000c0004020c7981 */ /* 0x000f62000c1e1b00 */
[----:B--2---:R-:W-:-:S04]  /*0110*/  IMAD.WIDE.U32 R4, R0, 0x4, R4 ;  /* 0x0000000400047825 */ /* 0x004fc800078e0004 */
[----:B------:R-:W-:Y:S01]  /*0120*/  IMAD.WIDE R4, R15, 0x8, R4 ;  /* 0x000000080f047825 */ /* 0x000fe200078e0204 */
[----:B---3--:R-:W-:Y:S08]  /*0130*/  FRND.TRUNC R7, R7 ;  /* 0x0000000700077307 */ /* 0x008ff0000020d000 */
[----:B------:R-:W0:Y:S08]  /*0140*/  FRND.TRUNC R6, R6 ;  /* 0x0000000600067307 */ /* 0x000e30000020d000 */
[----:B----4-:R-:W-:Y:S01]  /*0150*/  FRND.TRUNC R9, R9 ;  /* 0x0000000900097307 */ /* 0x010fe2000020d000 */
[----:B0-----:R-:W-:Y:S07]  /*0160*/  STG.E.64 desc[UR4][R4.64], R6 ;  /* 0x0000000604007986 */ /* 0x001fee000c101b04 */
[----:B------:R-:W0:Y:S08]  /*0170*/  FRND.TRUNC R8, R8 ;  /* 0x0000000800087307 */ /* 0x000e30000020d000 */
[----:B-----5:R-:W-:Y:S01]  /*0180*/  FRND.TRUNC R11, R11 ;  /* 0x0000000b000b7307 */ /* 0x020fe2000020d000 */
[----:B0-----:R-:W-:Y:S07]  /*0190*/  STG.E.64 desc[UR4][R4.64+0x400], R8 ;  /* 0x0004000804007986 */ /* 0x001fee000c101b04 */
[----:B------:R-:W0:Y:S08]  /*01a0*/  FRND.TRUNC R10, R10 ;  /* 0x0000000a000a7307 */ /* 0x000e30000020d000 */
[----:B------:R-:W-:Y:S01]  /*01b0*/  FRND.TRUNC R13, R13 ;  /* 0x0000000d000d7307 */ /* 0x000fe2000020d000 */
[----:B0-----:R-:W-:Y:S07]  /*01c0*/  STG.E.64 desc[UR4][R4.64+0x800], R10 ;  /* 0x0008000a04007986 */ /* 0x001fee000c101b04 */
[----:B------:R-:W0:Y:S02]  /*01d0*/  FRND.TRUNC R12, R12 ;  /* 0x0000000c000c7307 */ /* 0x000e24000020d000 */
[----:B0-----:R-:W-:Y:S01]  /*01e0*/  STG.E.64 desc[UR4][R4.64+0xc00], R12 ;  /* 0x000c000c04007986 */ /* 0x001fe2000c101b04 */
[----:B------:R-:W-:Y:S05]  /*01f0*/  EXIT ;  /* 0x000000000000794d */ /* 0x000fea0003800000 */
.L_x_1713:
[----:B------:R-:W0:Y:S02]  /*0200*/  S2R R21, SR_TID.X ;  /* 0x0000000000157919 */ /* 0x000e240000002100 */
[----:B0-----:R-:W-:Y:S01]  /*0210*/  ISETP.GE.AND P0, PT, R21, R2, PT ;  /* 0x000000021500720c */ /* 0x001fe20003f06270 */
[----:B------:R-:W-:-:S12]  /*0220*/  IMAD.MOV.U32 R23, RZ, RZ, R21 ;  /* 0x000000ffff177224 */ /* 0x000fd800078e0015 */
[----:B------:R-:W-:Y:S01]  /*0230*/  @!P0 IADD3 R23, R21, 0x80, RZ ;  /* 0x0000008015178810 */ /* 0x000fe20007ffe0ff */
[----:B------:R-:W0:Y:S01]  /*0240*/  @!P0 LDC.64 R18, c[0x0][0x220] ;  /* 0x00008800ff128b82 */ /* 0x000e220000000a00 */
[----:B------:R-:W-:Y:S02]  /*0250*/  @!P0 IMAD.IADD R11, R0, 0x1, R21 ;  /* 0x00000001000b8824 */ /* 0x000fe400078e0215 */
[----:B------:R-:W-:-:S13]  /*0260*/  ISETP.GE.AND P5, PT, R23, R2, PT ;  /* 0x000000021700720c */ /* 0x000fda0003fa6270 */
[----:B------:R-:W-:Y:S01]  /*0270*/  @!P5 IMAD.IADD R14, R0, 0x1, R23 ;  /* 0x00000001000ed824 */ /* 0x000fe200078e0217 */
[----:B------:R-:W-:Y:S01]  /*0280*/  @!P5 IADD3 R23, R23, 0x80, RZ ;  /* 0x000000801717d810 */ /* 0x000fe20007ffe0ff */
[----:B------:R-:W1:Y:S03]  /*0290*/  @!P5 LDC.64 R24, c[0x0][0x220] ;  /* 0x00008800ff18db82 */ /* 0x000e660000000a00 */
[----:B------:R-:W-:Y:S01]  /*02a0*/  ISETP.GE.AND P6, PT, R23, R2, PT ;  /* 0x000000021700720c */ /* 0x000fe20003fc6270 */
[----:B0-----:R-:W-:Y:S01]  /*02b0*/  @!P0 IMAD.WIDE.U32 R18, R11, 0x4, R18 ;  /* 0x000000040b128825 */ /* 0x001fe200078e0012 */
[----:B------:R-:W-:-:S11]  /*02c0*/  HFMA2.MMA R11, -RZ, RZ, 0, 0 ;  /* 0x00000000ff0b7435 */ /* 0x000fd600000001ff */
[----:B------:R-:W-:Y:S01]  /*02d0*/  @!P6 IMAD.IADD R3, R0, 0x1, R23 ;  /* 0x000000010003e824 */ /* 0x000fe200078e0217 */
[----:B------:R-:W-:Y:S01]  /*02e0*/  @!P6 IADD3 R23, R23, 0x80, RZ ;  /* 0x000000801717e810 */ /* 0x000fe20007ffe0ff */
[----:B------:R-:W0:Y:S01]  /*02f0*/  @!P6 LDC.64 R12, c[0x0][0x220] ;  /* 0x00008800ff0ceb82 */ /* 0x000e220000000a00 */
[----:B------:R2:W3:Y:S02]  /*0300*/  @!P0 LDG.E R11, desc[UR4][R18.64] ;  /* 0x00000004120b8981 */ /* 0x0004e4000c1e1900 */
[----:B------:R-:W-:-:S13]  /*0310*/  ISETP.GE.AND P1, PT, R23, R2, PT ;  /* 0x000000021700720c */ /* 0x000fda0003f26270 */
[----:B------:R-:W-:Y:S01]  /*0320*/  @!P1 IMAD.IADD R17, R0, 0x1, R23 ;  /* 0x0000000100119824 */ /* 0x000fe200078e0217 */
[----:B------:R-:W-:Y:S01]  /*0330*/  @!P1 IADD3 R23, R23, 0x80, RZ ;  /* 0x0000008017179810 */ /* 0x000fe20007ffe0ff */
[----:B------:R-:W4:Y:S03]  /*0340*/  @!P1 LDC.64 R28, c[0x0][0x220] ;  /* 0x00008800ff1c9b82 */ /* 0x000f260000000a00 */
[----:B------:R-:W-:-:S13]  /*0350*/  ISETP.GE.AND P2, PT, R23, R2, PT ;  /* 0x000000021700720c */ /* 0x000fda0003f46270 */
[----:B------:R-:W-:Y:S01]  /*0360*/  @!P2 IMAD.IADD R15, R0, 0x1, R23 ;  /* 0x00000001000fa824 */ /* 0x000fe200078e0217 */
[----:B------:R-:W-:Y:S01]  /*0370*/  @!P2 IADD3 R23, R23, 0x80, RZ ;  /* 0x000000801717a810 */ /* 0x000fe20007ffe0ff */
[----:B--2---:R-:W2:Y:S03]  /*0380*/  @!P2 LDC.64 R18, c[0x0][0x220] ;  /* 0x00008800ff12ab82 */ /* 0x004ea60000000a00 */
[----:B------:R-:W-:Y:S01]  /*0390*/  ISETP.GE.AND P3, PT, R23, R2, PT ;  /* 0x000000021700720c */ /* 0x000fe20003f66270 */
[----:B------:R-:W-:-:S12]  /*03a0*/  IMAD.MOV.U32 R22, RZ, RZ, RZ ;  /* 0x000000ffff167224 */ /* 0x000fd800078e00ff */
[----:B------:R-:W-:Y:S01]  /*03b0*/  @!P3 IMAD.IADD R27, R0, 0x1, R23 ;  /* 0x00000001001bb824 */ /* 0x000fe200078e0217 */
[----:B------:R-:W-:-:S04]  /*03c0*/  @!P3 IADD3 R23, R23, 0x80, RZ ;  /* 0x000000801717b810 */ /* 0x000fc80007ffe0ff */
[----:B------:R-:W-:Y:S01]  /*03d0*/  ISETP.GE.AND P4, PT, R23, R2, PT ;  /* 0x000000021700720c */ /* 0x000fe20003f86270 */
[----:B-1----:R-:W-:-:S04]  /*03e0*/  @!P5 IMAD.WIDE.U32 R24, R14, 0x4, R24 ;  /* 0x000000040e18d825 */ /* 0x002fc800078e0018 */
[----:B0-----:R-:W-:Y:S01]  /*03f0*/  @!P6 IMAD.WIDE.U32 R12, R3, 0x4, R12 ;  /* 0x00000004030ce825 */ /* 0x001fe200078e000c */
[----:B------:R-:W-:Y:S01]  /*0400*/  MOV R3, RZ ;  /* 0x000000ff00037202 */ /* 0x000fe20000000f00 */
[----:B------:R0:W5:Y:S05]  /*0410*/  @!P5 LDG.E R22, desc[UR4][R24.64] ;  /* 0x000000041816d981 */ /* 0x00016a000c1e1900 */
[----:B------:R1:W5:Y:S01]  /*0420*/  @!P6 LDG.E R3, desc[UR4][R12.64] ;  /* 0x000000040c03e981 */ /* 0x000362000c1e1900 */
[----:B0-----:R-:W-:Y:S01]  /*0430*/  @!P4 IMAD.IADD R25, R0, 0x1, R23 ;  /* 0x000000010019c824 */ /* 0x001fe200078e0217 */
[----:B------:R-:W-:-:S04]  /*0440*/  @!P4 IADD3 R23, R23, 0x80, RZ ;  /* 0x000000801717c810 */ /* 0x000fc80007ffe0ff */
[----:B------:R-:W-:Y:S01]  /*0450*/  ISETP.GE.AND P5, PT, R23, R2, PT ;  /* 0x000000021700720c */ /* 0x000fe20003fa6270 */
[----:B-1----:R-:W0:Y:S01]  /*0460*/  @!P3 LDC.64 R12, c[0x0][0x220] ;  /* 0x00008800ff0cbb82 */ /* 0x002e220000000a00 */
[----:B--2---:R-:W-:-:S04]  /*0470*/  @!P2 IMAD.WIDE.U32 R18, R15, 0x4, R18 ;  /* 0x000000040f12a825 */ /* 0x004fc800078e0012 */
[----:B----4-:R-:W-:-:S03]  /*0480*/  @!P1 IMAD.WIDE.U32 R28, R17, 0x4, R28 ;  /* 0x00000004111c9825 */ /* 0x010fc600078e001c */
[----:B------:R-:W1:Y:S01]  /*0490*/  @!P4 LDC.64 R14, c[0x0][0x220] ;  /* 0x00008800ff0ecb82 */ /* 0x000e620000000a00 */
[----:B------:R-:W-:Y:S01]  /*04a0*/  IMAD.MOV.U32 R24, RZ, RZ, RZ ;  /* 0x000000ffff187224 */ /* 0x000fe200078e00ff */
[----:B------:R-:W-:-:S05]  /*04b0*/  HFMA2.MMA R26, -RZ, RZ, 0, 0 ;  /* 0x00000000ff1a7435 */ /* 0x000fca00000001ff */
[----:B------:R-:W2:Y:S01]  /*04c0*/  @!P1 LDG.E R24, desc[UR4][R28.64] ;  /* 0x000000041c189981 */ /* 0x000ea2000c1e1900 */
[----:B------:R-:W4:Y:S04]  /*04d0*/  @!P5 LDC.64 R16, c[0x0][0x220] ;  /* 0x00008800ff10db82 */ /* 0x000f280000000a00 */
[----:B------:R-:W2:Y:S01]  /*04e0*/  @!P2 LDG.E R26, desc[UR4][R18.64] ;  /* 0x00000004121aa981 */ /* 0x000ea2000c1e1900 */
[----:B0-----:R-:W-:-:S04]  /*04f0*/  @!P3 IMAD.WIDE.U32 R12, R27, 0x4, R12 ;  /* 0x000000041b0cb825 */ /* 0x001fc800078e000c */
[----:B------:R-:W-:-:S06]  /*0500*/  IMAD.MOV.U32 R27, RZ, RZ, RZ ;  /* 0x000000ffff1b7224 */ /* 0x000fcc00078e00ff */
[----:B------:R0:W2:Y:S01]  /*0510*/  @!P3 LDG.E R27, desc[UR4][R12.64] ;  /* 0x000000040c1bb981 */ /* 0x0000a2000c1e1900 */
[----:B-1----:R-:W-:Y:S01]  /*0520*/  @!P4 IMAD.WIDE.U32 R14, R25, 0x4, R14 ;  /* 0x00000004190ec825 */ /* 0x002fe200078e000e */
[----:B------:R-:W-:Y:S02]  /*0530*/  MOV R25, RZ ;  /* 0x000000ff00197202 */ /* 0x000fe40000000f00 */
[----:B0-----:R-:W-:Y:S01]  /*0540*/  @!P5 IADD3 R13, R0, R23, RZ ;  /* 0x00000017000dd210 */ /* 0x001fe20007ffe0ff */
[----:B------:R-:W-:-:S04]  /*0550*/  IMAD.MOV.U32 R23, RZ, RZ, RZ ;  /* 0x000000ffff177224 */ /* 0x000fc800078e00ff */
[----:B----4-:R-:W-:Y:S02]  /*0560*/  @!P5 IMAD.WIDE.U32 R16, R13, 0x4, R16 ;  /* 0x000000040d10d825 */ /* 0x010fe400078e0010 */
[----:B------:R0:W4:Y:S04]  /*0570*/  @!P4 LDG.E R23, desc[UR4][R14.64] ;  /* 0x000000040e17c981 */ /* 0x000128000c1e1900 */
[----:B------:R1:W4:Y:S01]  /*0580*/  @!P5 LDG.E R25, desc[UR4][R16.64] ;  /* 0x000000041019d981 */ /* 0x000322000c1e1900 */
[C---:B------:R-:W-:Y:S01]  /*0590*/  VIADD R19, R21.reuse, 0x80 ;  /* 0x0000008015137836 */ /* 0x040fe20000000000 */
[----:B------:R-:W-:-:S04]  /*05a0*/  IADD3 R13, R21, 0x100, RZ ;  /* 0x00000100150d7810 */ /* 0x000fc80007ffe0ff */
[-C--:B------:R-:W-:Y:S02]  /*05b0*/  ISETP.GE.AND P1, PT, R19, R2.reuse, PT ;  /* 0x000000021300720c */ /* 0x080fe40003f26270 */
[----:B------:R-:W-:Y:S01]  /*05c0*/  ISETP.GE.AND P2, PT, R13, R2, PT ;  /* 0x000000020d00720c */ /* 0x000fe20003f46270 */
[C---:B------:R-:W-:Y:S01]  /*05d0*/  VIADD R29, R21.reuse, 0x180 ;  /* 0x00000180151d7836 */ /* 0x040fe20000000000 */
[----:B------:R-:W1:Y:S01]  /*05e0*/  @!P0 LDC.64 R12, c[0x0][0x218] ;  /* 0x00008600ff0c8b82 */ /* 0x000e620000000a00 */
[----:B0-----:R-:W-:Y:S01]  /*05f0*/  IADD3 R15, R21, 0x200, RZ ;  /* 0x00000200150f7810 */ /* 0x001fe20007ffe0ff */
[----:B-1----:R-:W-:Y:S01]  /*0600*/  @!P0 IMAD.IADD R17, R0, 0x1, R21 ;  /* 0x0000000100118824 */ /* 0x002fe200078e0215 */
[----:B------:R-:W-:Y:S04]  /*0610*/  BSSY B0, `(.L_x_1714) ;  /* 0x0000040000007945 */ /* 0x000fe80003800000 */
[----:B------:R-:W-:Y:S01]  /*0620*/  BSSY B1, `(.L_x_1715) ;  /* 0x0000038000017945 */ /* 0x000fe20003800000 */
[----:B------:R-:W-:Y:S01]  /*0630*/  @!P0 IMAD.WIDE.U32 R12, R17, 0x4, R12 ;  /* 0x00000004110c8825 */ /* 0x000fe200078e000c */
[----:B---3--:R0:W1:Y:S02]  /*0640*/  @!P0 FRND.TRUNC R20, R11 ;  /* 0x0000000b00148307 */ /* 0x008064000020d000 */
[----:B0-----:R-:W-:-:S02]  /*0650*/  IADD3 R11, R21, 0x300, RZ ;  /* 0x00000300150b7810 */ /* 0x001fc40007ffe0ff */
[----:B-1----:R0:W-:Y:S04]  /*0660*/  @!P0 STG.E desc[UR4][R12.64], R20 ;  /* 0x000000140c008986 */ /* 0x0021e8000c101904 */
[----:B-----5:R0:W1:Y:S01]  /*0670*/  @!P1 FRND.TRUNC R4, R22 ;  /* 0x0000001600049307 */ /* 0x020062000020d000 */
[----:B------:R-:W-:-:S07]  /*0680*/  ISETP.GE.AND P1, PT, R29, R2, PT ;  /* 0x000000021d00720c */ /* 0x000fce0003f26270 */
[----:B------:R0:W3:Y:S01]  /*0690*/  @!P2 FRND.TRUNC R5, R3 ;  /* 0x000000030005a307 */ /* 0x0000e2000020d000 */
[----:B------:R-:W-:Y:S01]  /*06a0*/  ISETP.GE.AND P2, PT, R15, R2, PT ;  /* 0x000000020f00720c */ /* 0x000fe20003f46270 */
[----:B------:R-:W-:-:S06]  /*06b0*/  VIADD R15, R21, 0x280 ;  /* 0x00000280150f7836 */ /* 0x000fcc0000000000 */
[----:B--2---:R0:W2:Y:S01]  /*06c0*/  @!P1 FRND.TRUNC R6, R24 ;  /* 0x0000001800069307 */ /* 0x0040a2000020d000 */
[----:B------:R-:W-:Y:S02]  /*06d0*/  ISETP.GE.AND P1, PT, R15, R2, PT ;  /* 0x000000020f00720c */ /* 0x000fe40003f26270 */
[----:B------:R-:W-:-:S04]  /*06e0*/  IADD3 R15, R21, 0x380, RZ ;  /* 0x00000380150f7810 */ /* 0x000fc80007ffe0ff */
[-C--:B------:R-:W-:Y:S01]  /*06f0*/  ISETP.GE.AND P3, PT, R15, R2.reuse, PT ;  /* 0x000000020f00720c */ /* 0x080fe20003f66270 */
[----:B------:R0:W0:Y:S01]  /*0700*/  @!P2 FRND.TRUNC R7, R26 ;  /* 0x0000001a0007a307 */ /* 0x000022000020d000 */
[----:B------:R-:W-:Y:S01]  /*0710*/  ISETP.GE.AND P2, PT, R11, R2, PT ;  /* 0x000000020b00720c */ /* 0x000fe20003f46270 */
[----:B------:R-:W-:-:S05]  /*0720*/  @!P0 IMAD.MOV.U32 R21, RZ, RZ, R19 ;  /* 0x000000ffff158224 */ /* 0x000fca00078e0013 */
[----:B------:R-:W-:Y:S01]  /*0730*/  ISETP.GE.AND P0, PT, R21, R2, PT ;  /* 0x000000021500720c */ /* 0x000fe20003f06270 */
[----:B------:R0:W0:Y:S08]  /*0740*/  @!P1 FRND.TRUNC R8, R27 ;  /* 0x0000001b00089307 */ /* 0x000030000020d000 */
[----:B----4-:R4:W0:Y:S08]  /*0750*/  @!P2 FRND.TRUNC R9, R23 ;  /* 0x000000170009a307 */ /* 0x010830000020d000 */
[----:B------:R4:W0:Y:S01]  /*0760*/  @!P3 FRND.TRUNC R10, R25 ;  /* 0x00000019000ab307 */ /* 0x000822000020d000 */
[----:B-123--:R-:W-:Y:S05]  /*0770*/  @P0 BRA `(.L_x_1716) ;  /* 0x0000000000300947 */ /* 0x00efea0003800000 */
[----:B0-----:R-:W0:Y:S01]  /*0780*/  LDC.64 R12, c[0x0][0x218] ;  /* 0x00008600ff0c7b82 */ /* 0x001e220000000a00 */
[----:B------:R-:W-:Y:S01]  /*0790*/  IADD3 R3, R0, R21, RZ ;  /* 0x0000001500037210 */ /* 0x000fe20007ffe0ff */
[----:B------:R-:W-:-:S05]  /*07a0*/  VIADD R21, R21, 0x80 ;  /* 0x0000008015157836 */ /* 0x000fca0000000000 */
[----:B------:R-:W-:Y:S01]  /*07b0*/  ISETP.GE.AND P0, PT, R21, R2, PT ;  /* 0x000000021500720c */ /* 0x000fe20003f06270 */
[----:B0-----:R-:W-:-:S05]  /*07c0*/  IMAD.WIDE.U32 R12, R3, 0x4, R12 ;  /* 0x00000004030c7825 */ /* 0x001fca00078e000c */
[----:B------:R0:W-:Y:S07]  /*07d0*/  STG.E desc[UR4][R12.64], R4 ;  /* 0x000000040c007986 */ /* 0x0001ee000c101904 */
[----:B------:R-:W-:Y:S05]  /*07e0*/  @P0 BRA `(.L_x_1717) ;  /* 0x0000000000300947 */ /* 0x000fea0003800000 */
[----:B0-----:R-:W0:Y:S01]  /*07f0*/  LDC.64 R12, c[0x0][0x218] ;  /* 0x00008600ff0c7b82 */ /* 0x001e220000000a00 */
[----:B------:R-:W-:Y:S01]  /*0800*/  IADD3 R3, R0, R21, RZ ;  /* 0x0000001500037210 */ /* 0x000fe20007ffe0ff */
[----:B------:R-:W-:-:S04]  /*0810*/  VIADD R21, R21, 0x80 ;  /* 0x0000008015157836 */ /* 0x000fc80000000000 */
[----:B0-----:R-:W-:-:S05]  /*0820*/  IMAD.WIDE.U32 R12, R3, 0x4, R12 ;  /* 0x00000004030c7825 */ /* 0x001fca00078e000c */
[----:B------:R1:W-:Y:S02]  /*0830*/  STG.E desc[UR4][R12.64], R5 ;  /* 0x000000050c007986 */ /* 0x0003e4000c101904 */
.L_x_1716:
[----:B------:R-:W-:-:S13]  /*0840*/  ISETP.GE.AND P0, PT, R21, R2, PT ;  /* 0x000000021500720c */ /* 0x000fda0003f06270 */
[----:B------:R-:W-:Y:S05]  /*0850*/  @P0 BRA `(.L_x_1718) ;  /* 0x0000000000300947 */ /* 0x000fea0003800000 */
[----:B-1----:R-:W1:Y:S01]  /*0860*/  LDC.64 R4, c[0x0][0x218] ;  /* 0x00008600ff047b82 */ /* 0x002e620000000a00 */
[----:B0-----:R-:W-:Y:S01]  /*0870*/  IADD3 R3, R0, R21, RZ ;  /* 0x0000001500037210 */ /* 0x001fe20007ffe0ff */
[----:B------:R-:W-:-:S04]  /*0880*/  VIADD R21, R21, 0x80 ;  /* 0x0000008015157836 */ /* 0x000fc80000000000 */
[----:B-1----:R-:W-:-:S05]  /*0890*/  IMAD.WIDE.U32 R4, R3, 0x4, R4 ;  /* 0x0000000403047825 */ /* 0x002fca00078e0004 */
[----:B------:R1:W-:Y:S02]  /*08a0*/  STG.E desc[UR4][R4.64], R6 ;  /* 0x0000000604007986 */ /* 0x0003e4000c101904 */
.L_x_1717:
[----:B------:R-:W-:-:S13]  /*08b0*/  ISETP.GE.AND P0, PT, R21, R2, PT ;  /* 0x000000021500720c */ /* 0x000fda0003f06270 */
[----:B------:R-:W-:Y:S05]  /*08c0*/  @P0 BRA `(.L_x_1719) ;  /* 0x0000000000340947 */ /* 0x000fea0003800000 */
[----:B01----:R-:W0:Y:S01]  /*08d0*/  LDC.64 R4, c[0x0][0x218] ;  /* 0x00008600ff047b82 */ /* 0x003e220000000a00 */
[----:B------:R-:W-:Y:S01]  /*08e0*/  IADD3 R3, R0, R21, RZ ;  /* 0x0000001500037210 */ /* 0x000fe20007ffe0ff */
[----:B------:R-:W-:-:S04]  /*08f0*/  VIADD R21, R21, 0x80 ;  /* 0x0000008015157836 */ /* 0x000fc80000000000 */
[----:B0-----:R-:W-:-:S05]  /*0900*/  IMAD.WIDE.U32 R4, R3, 0x4, R4 ;  /* 0x0000000403047825 */ /* 0x001fca00078e0004 */
[----:B------:R2:W-:Y:S02]  /*0910*/  STG.E desc[UR4][R4.64], R7 ;  /* 0x0000000704007986 */ /* 0x0005e4000c101904 */
.L_x_1718:
[----:B------:R-:W-:-:S13]  /*0920*/  ISETP.GE.AND P0, PT, R21, R2, PT ;  /* 0x000000021500720c */ /* 0x000fda0003f06270 */
[----:B------:R-:W-:Y:S05]  /*0930*/  @P0 BREAK B1 ;  /* 0x0000000000010942 */ /* 0x000fea0003800000 */
[----:B------:R-:W-:Y:S05]  /*0940*/  @P0 BRA `(.L_x_1720) ;  /* 0x0000000000300947 */ /* 0x000fea0003800000 */
[----:B-12---:R-:W1:Y:S01]  /*0950*/  LDC.64 R4, c[0x0][0x218] ;  /* 0x00008600ff047b82 */ /* 0x006e620000000a00 */
[----:B0-----:R-:W-:Y:S01]  /*0960*/  IADD3 R3, R0, R21, RZ ;  /* 0x0000001500037210 */ /* 0x001fe20007ffe0ff */
[----:B------:R-:W-:-:S04]  /*0970*/  VIADD R21, R21, 0x80 ;  /* 0x0000008015157836 */ /* 0x000fc80000000000 */
[----:B-1----:R-:W-:-:S05]  /*0980*/  IMAD.WIDE.U32 R4, R3, 0x4, R4 ;  /* 0x0000000403047825 */ /* 0x002fca00078e0004 */
[----:B------:R2:W-:Y:S02]  /*0990*/  STG.E desc[UR4][R4.64], R8 ;  /* 0x0000000804007986 */ /* 0x0005e4000c101904 */
.L_x_1719:
[----:B------:R-:W-:Y:S05]  /*09a0*/  BSYNC B1 ;  /* 0x0000000000017941 */ /* 0x000fea0003800000 */
.L_x_1715:
[----:B------:R-:W-:-:S13]  /*09b0*/  ISETP.GE.AND P0, PT, R21, R2, PT ;  /* 0x000000021500720c */ /* 0x000fda0003f06270 */
[----:B012---:R-:W0:Y:S01]  /*09c0*/  @!P0 LDC.64 R4, c[0x0][0x218] ;  /* 0x00008600ff048b82 */ /* 0x007e220000000a00 */
[----:B------:R-:W-:Y:S01]  /*09d0*/  @!P0 IADD3 R3, R0, R21, RZ ;  /* 0x0000001500038210 */ /* 0x000fe20007ffe0ff */
[----:B------:R-:W-:-:S04]  /*09e0*/  @!P0 VIADD R21, R21, 0x80 ;  /* 0x0000008015158836 */ /* 0x000fc80000000000 */
[----:B0-----:R-:W-:-:S05]  /*09f0*/  @!P0 IMAD.WIDE.U32 R4, R3, 0x4, R4 ;  /* 0x0000000403048825 */ /* 0x001fca00078e0004 */
[----:B------:R3:W-:Y:S02]  /*0a00*/  @!P0 STG.E desc[UR4][R4.64], R9 ;  /* 0x0000000904008986 */ /* 0x0007e4000c101904 */
.L_x_1720:
[----:B------:R-:W-:Y:S05]  /*0a10*/  BSYNC B0 ;  /* 0x0000000000007941 */ /* 0x000fea0003800000 */
.L_x_1714:
[----:B------:R-:W-:Y:S05]  /*0a20*/  WARPSYNC.ALL ;  /* 0x0000000000007948 */ /* 0x000fea0003800000 */
[----:B------:R-:W-:-:S13]  /*0a30*/  ISETP.GE.AND P0, PT, R21, R2, PT ;  /* 0x000000021500720c */ /* 0x000fda0003f06270 */
[----:B------:R-:W-:Y:S05]  /*0a40*/  @P0 EXIT ;  /* 0x000000000000094d */ /* 0x000fea0003800000 */
[----:B0-----:R-:W0:Y:S01]  /*0a50*/  LDC.64 R2, c[0x0][0x218] ;  /* 0x00008600ff027b82 */ /* 0x001e220000000a00 */
[----:B------:R-:W-:-:S05]  /*0a60*/  IADD3 R21, R0, R21, RZ ;  /* 0x0000001500157210 */ /* 0x000fca0007ffe0ff */
[----:B0-----:R-:W-:-:S05]  /*0a70*/  IMAD.WIDE.U32 R2, R21, 0x4, R2 ;  /* 0x0000000415027825 */ /* 0x001fca00078e0002 */
[----:B------:R-:W-:Y:S01]  /*0a80*/  STG.E desc[UR4][R2.64], R10 ;  /* 0x0000000a02007986 */ /* 0x000fe2000c101904 */
[----:B------:R-:W-:Y:S05]  /*0a90*/  EXIT ;  /* 0x000000000000794d */ /* 0x000fea0003800000 */
.L_x_1721:
        /* <DEDUP_REMOVED lines=14> */
.L_x_19572:


//--------------------- .text._ZN2at6native29vectorized_elementwise_kernelILi4EZZZNS0_17trunc_kernel_cudaERNS_18TensorIteratorBaseEENKUlvE_clEvENKUlvE0_clEvEUlfE_St5arrayIPcLm2EEEEviT0_T1_ --------------------------
	.section	.text._ZN2at6native29vectorized_elementwise_kernelILi4EZZZNS0_17trunc_kernel_cudaERNS_18TensorIteratorBaseEENKUlvE_clEvENKUlvE0_clEvEUlfE_St5arrayIPcLm2EEEEviT0_T1_,"ax",@progbits
	.align	128
        .global         _ZN2at6native29vectorized_elementwise_kernelILi4EZZZNS0_17trunc_kernel_cudaERNS_18TensorIteratorBaseEENKUlvE_clEvENKUlvE0_clEvEUlfE_St5arrayIPcLm2EEEEviT0_T1_
        .type           _ZN2at6native29vectorized_elementwise_kernelILi4EZZZNS0_17trunc_kernel_cudaERNS_18TensorIteratorBaseEENKUlvE_clEvENKUlvE0_clEvEUlfE_St5arrayIPcLm2EEEEviT0_T1_,@function
        .size           _ZN2at6native29vectorized_elementwise_kernelILi4EZZZNS0_17trunc_kernel_cudaERNS_18TensorIteratorBaseEENKUlvE_clEvENKUlvE0_clEvEUlfE_St5arrayIPcLm2EEEEviT0_T1_,(.L_x_19573 - _ZN2at6native29vectorized_elementwise_kernelILi4EZZZNS0_17trunc_kernel_cudaERNS_18TensorIteratorBaseEENKUlvE_clEvENKUlvE0_clEvEUlfE_St5arrayIPcLm2EEEEviT0_T1_)
        .other          _ZN2at6native29vectorized_elementwise_kernelILi4EZZZNS0_17trunc_kernel_cudaERNS_18TensorIteratorBaseEENKUlvE_clEvENKUlvE0_clEvEUlfE_St5arrayIPcLm2EEEEviT0_T1_,@"STO_CUDA_ENTRY STV_DEFAULT"
_ZN2at6native29vectorized_elementwise_kernelILi4EZZZNS0_17trunc_kernel_cudaERNS_18TensorIteratorBaseEENKUlvE_clEvENKUlvE0_clEvEUlfE_St5arrayIPcLm2EEEEviT0_T1_:
.text._ZN2at6native29vectorized_elementwise_kernelILi4EZZZNS0_17trunc_kernel_cudaERNS_18TensorIteratorBaseEENKUlvE_clEvENKUlvE0_clEvEUlfE_St5arrayIPcLm2EEEEviT0_T1_:
        /* <DEDUP_REMOVED lines=13> */
[----:B------:R-:W3:Y:S04]  /*00d0*/  LDG.E.128 R4, desc[UR4][R2.64] ;  /* 0x0000000402047981 */ /* 0x000ee8000c1e1d00 */
[----:B------:R-:W4:Y:S01]  /*00e0*/  LDG.E.128 R8, desc[UR4][R2.64+0x800] ;  /* 0x0008000402087981 */ /* 0x000f22000c1e1d00 */
[----:B--2---:R-:W-:-:S04]  /*00f0*/  IMAD.WIDE.U32 R12, R0, 0x4, R12 ;  /* 0x00000004000c7825 */ /* 0x004fc800078e000c */
[----:B------:R-:W-:Y:S01]  /*0100*/  IMAD.WIDE R12, R15, 0x10, R12 ;  /* 0x000000100f0c7825 */ /* 0x000fe200078e020c */
[----:B---3--:R-:W-:Y:S08]  /*0110*/  FRND.TRUNC R7, R7 ;  /* 0x0000000700077307 */ /* 0x008ff0000020d000 */
[----:B------:R-:W-:Y:S08]  /*0120*/  FRND.TRUNC R6, R6 ;  /* 0x0000000600067307 */ /* 0x000ff0000020d000 */
[----:B------:R-:W-:Y:S08]  /*0130*/  FRND.TRUNC R5, R5 ;  /* 0x0000000500057307 */ /* 0x000ff0000020d000 */
[----:B------:R-:W0:Y:S08]  /*0140*/  FRND.TRUNC R4, R4 ;  /* 0x0000000400047307 */ /* 0x000e30000020d000 */
[----:B----4-:R-:W-:Y:S01]  /*0150*/  FRND.TRUNC R11, R11 ;  /* 0x0000000b000b7307 */ /* 0x010fe2000020d000 */
[----:B0-----:R-:W-:Y:S07]  /*0160*/  STG.E.128 desc[UR4][R12.64], R4 ;  /* 0x000000040c007986 */ /* 0x001fee000c101d04 */
[----:B------:R-:W-:Y:S08]  /*0170*/  FRND.TRUNC R10, R10 ;  /* 0x0000000a000a7307 */ /* 0x000ff0000020d000 */
[----:B------:R-:W-:Y:S08]  /*0180*/  FRND.TRUNC R9, R9 ;  /* 0x0000000900097307 */ /* 0x000ff0000020d000 */
[----:B------:R-:W0:Y:S02]  /*0190*/  FRND.TRUNC R8, R8 ;  /* 0x0000000800087307 */ /* 0x000e24000020d000 */
[----:B0-----:R-:W-:Y:S01]  /*01a0*/  STG.E.128 desc[UR4][R12.64+0x800], R8 ;  /* 0x000800080c007986 */ /* 0x001fe2000c101d04 */
[----:B------:R-:W-:Y:S05]  /*01b0*/  EXIT ;  /* 0x000000000000794d */ /* 0x000fea0003800000 */
.L_x_1722:
        /* <DEDUP_REMOVED lines=100> */
.L_x_1725:
[----:B------:R-:W-:-:S13]  /*0800*/  ISETP.GE.AND P0, PT, R21, R2, PT ;  /* 0x000000021500720c */ /* 0x000fda0003f06270 */
[----:B------:R-:W-:Y:S05]  /*0810*/  @P0 BRA `(.L_x_1727) ;  /* 0x0000000000300947 */ /* 0x000fea0003800000 */
[----:B-1----:R-:W1:Y:S01]  /*0820*/  LDC.64 R4, c[0x0][0x218] ;  /* 0x00008600ff047b82 */ /* 0x002e620000000a00 */
[----:B0-----:R-:W-:Y:S01]  /*0830*/  IADD3 R3, R0, R21, RZ ;  /* 0x0000001500037210 */ /* 0x001fe20007ffe0ff */
[----:B------:R-:W-:-:S04]  /*0840*/  VIADD R21, R21, 0x80 ;  /* 0x0000008015157836 */ /* 0x000fc80000000000 */
[----:B-1----:R-:W-:-:S05]  /*0850*/  IMAD.WIDE.U32 R4, R3, 0x4, R4 ;  /* 0x0000000403047825 */ /* 0x002fca00078e0004 */
[----:B------:R1:W-:Y:S02]  /*0860*/  STG.E desc[UR4][R4.64], R6 ;  /* 0x0000000604007986 */ /* 0x0003e4000c101904 */
.L_x_1726:
[----:B------:R-:W-:-:S13]  /*0870*/  ISETP.GE.AND P0, PT, R21, R2, PT ;  /* 0x000000021500720c */ /* 0x000fda0003f06270 */
[----:B------:R-:W-:Y:S05]  /*0880*/  @P0 BRA `(.L_x_1728) ;  /* 0x0000000000340947 */ /* 0x000fea0003800000 */
[----:B01----:R-:W0:Y:S01]  /*0890*/  LDC.64 R4, c[0x0][0x218] ;  /* 0x00008600ff047b82 */ /* 0x003e220000000a00 */
[----:B------:R-:W-:Y:S01]  /*08a0*/  IADD3 R3, R0, R21, RZ ;  /* 0x0000001500037210 */ /* 0x000fe20007ffe0ff */
[----:B------:R-:W-:-:S04]  /*08b0*/  VIADD R21, R21, 0x80 ;  /* 0x0000008015157836 */ /* 0x000fc80000000000 */
[----:B0-----:R-:W-:-:S05]  /*08c0*/  IMAD.WIDE.U32 R4, R3, 0x4, R4 ;  /* 0x0000000403047825 */ /* 0x001fca00078e0004 */
[----:B------:R2:W-:Y:S02]  /*08d0*/  STG.E desc[UR4][R4.64], R7 ;  /* 0x0000000704007986 */ /* 0x0005e4000c101904 */
.L_x_1727:
        /* <DEDUP_REMOVED lines=8> */
.L_x_1728:
[----:B------:R-:W-:Y:S05]  /*0960*/  BSYNC B1 ;  /* 0x0000000000017941 */ /* 0x000fea0003800000 */
.L_x_1724:
[----:B------:R-:W-:-:S13]  /*0970*/  ISETP.GE.AND P0, PT, R21, R2, PT ;  /* 0x000000021500720c */ /* 0x000fda0003f06270 */
[----:B012---:R-:W0:Y:S01]  /*0980*/  @!P0 LDC.64 R4, c[0x0][0x218] ;  /* 0x00008600ff048b82 */ /* 0x007e220000000a00 */
[----:B------:R-:W-:Y:S01]  /*0990*/  @!P0 IADD3 R3, R0, R21, RZ ;  /* 0x0000001500038210 */ /* 0x000fe20007ffe0ff */
[----:B------:R-:W-:-:S04]  /*09a0*/  @!P0 VIADD R21, R21, 0x80 ;  /* 0x0000008015158836 */ /* 0x000fc80000000000 */
[----:B0-----:R-:W-:-:S05]  /*09b0*/  @!P0 IMAD.WIDE.U32 R4, R3, 0x4, R4 ;  /* 0x0000000403048825 */ /* 0x001fca00078e0004 */
[----:B------:R3:W-:Y:S02]  /*09c0*/  @!P0 STG.E desc[UR4][R4.64], R9 ;  /* 0x0000000904008986 */ /* 0x0007e4000c101904 */
.L_x_1729:
[----:B------:R-:W-:Y:S05]  /*09d0*/  BSYNC B0 ;  /* 0x0000000000007941 */ /* 0x000fea0003800000 */
.L_x_1723:
        /* <DEDUP_REMOVED lines=8> */
.L_x_1730:
        /* <DEDUP_REMOVED lines=10> */
.L_x_19573:


//--------------------- .text._ZN2at6native29vectorized_elementwise_kernelILi8EZZZNS0_17trunc_kernel_cudaERNS_18TensorIteratorBaseEENKUlvE_clEvENKUlvE0_clEvEUlfE_St5arrayIPcLm2EEEEviT0_T1_ --------------------------
	.section	.text._ZN2at6native29vectorized_elementwise_kernelILi8EZZZNS0_17trunc_kernel_cudaERNS_18TensorIteratorBaseEENKUlvE_clEvENKUlvE0_clEvEUlfE_St5arrayIPcLm2EEEEviT0_T1_,"ax",@progbits
	.align	128
        .global         _ZN2at6native29vectorized_elementwise_kernelILi8EZZZNS0_17trunc_kernel_cudaERNS_18TensorIteratorBaseEENKUlvE_clEvENKUlvE0_clEvEUlfE_St5arrayIPcLm2EEEEviT0_T1_
        .type           _ZN2at6native29vectorized_elementwise_kernelILi8EZZZNS0_17trunc_kernel_cudaERNS_18TensorIteratorBaseEENKUlvE_clEvENKUlvE0_clEvEUlfE_St5arrayIPcLm2EEEEviT0_T1_,@function
        .size           _ZN2at6native29vectorized_elementwise_kernelILi8EZZZNS0_17trunc_kernel_cudaERNS_18TensorIteratorBaseEENKUlvE_clEvENKUlvE0_clEvEUlfE_St5arrayIPcLm2EEEEviT0_T1_,(.L_x_19574 - _ZN2at6native29vectorized_elementwise_kernelILi8EZZZNS0_17trunc_kernel_cudaERNS_18TensorIteratorBaseEENKUlvE_clEvENKUlvE0_clEvEUlfE_St5arrayIPcLm2EEEEviT0_T1_)
        .other          _ZN2at6native29vectorized_elementwise_kernelILi8EZZZNS0_17trunc_kernel_cudaERNS_18TensorIteratorBaseEENKUlvE_clEvENKUlvE0_clEvEUlfE_St5arrayIPcLm2EEEEviT0_T1_,@"STO_CUDA_ENTRY STV_DEFAULT"
_ZN2at6native29vectorized_elementwise_kernelILi8EZZZNS0_17trunc_kernel_cudaERNS_18TensorIteratorBaseEENKUlvE_clEvENKUlvE0_clEvEUlfE_St5arrayIPcLm2EEEEviT0_T1_:
.text._ZN2at6native29vectorized_elementwise_kernelILi8EZZZNS0_17trunc_kernel_cudaERNS_18TensorIteratorBaseEENKUlvE_clEvENKUlvE0_clEvEUlfE_St5arrayIPcLm2EEEEviT0_T1_:
        /* <DEDUP_REMOVED lines=28> */
.L_x_1731:
        /* <DEDUP_REMOVED lines=100> */
.L_x_1734:
[----:B------:R-:W-:-:S13]  /*0800*/  ISETP.GE.AND P0, PT, R21, R2, PT ;  /* 0x000000021500720c */ /* 0x000fda0003f06270 */
[----:B------:R-:W-:Y:S05]  /*0810*/  @P0 BRA `(.L_x_1736) ;  /* 0x0000000000300947 */ /* 0x000fea0003800000 */
[----:B-1----:R-:W1:Y:S01]  /*0820*/  LDC.64 R4, c[0x0][0x218] ;  /* 0x00008600ff047b82 */ /* 0x002e620000000a00 */
[----:B0-----:R-:W-:Y:S01]  /*0830*/  IADD3 R3, R0, R21, RZ ;  /* 0x0000001500037210 */ /* 0x001fe20007ffe0ff */
[----:B------:R-:W-:-:S04]  /*0840*/  VIADD R21, R21, 0x80 ;  /* 0x0000008015157836 */ /* 0x000fc80000000000 */
[----:B-1----:R-:W-:-:S05]  /*0850*/  IMAD.WIDE.U32 R4, R3, 0x4, R4 ;  /* 0x0000000403047825 */ /* 0x002fca00078e0004 */
[----:B------:R1:W-:Y:S02]  /*0860*/  STG.E desc[UR4][R4.64], R6 ;  /* 0x0000000604007986 */ /* 0x0003e4000c101904 */
.L_x_1735:
[----:B------:R-:W-:-:S13]  /*0870*/  ISETP.GE.AND P0, PT, R21, R2, PT ;  /* 0x000000021500720c */ /* 0x000fda0003f06270 */
[----:B------:R-:W-:Y:S05]  /*0880*/  @P0 BRA `(.L_x_1737) ;  /* 0x0000000000340947 */ /* 0x000fea0003800000 */
[----:B01----:R-:W0:Y:S01]  /*0890*/  LDC.64 R4, c[0x0][0x218] ;  /* 0x00008600ff047b82 */ /* 0x003e220000000a00 */
[----:B------:R-:W-:Y:S01]  /*08a0*/  IADD3 R3, R0, R21, RZ ;  /* 0x0000001500037210 */ /* 0x000fe20007ffe0ff */
[----:B------:R-:W-:-:S04]  /*08b0*/  VIADD R21, R21, 0x80 ;  /* 0x0000008015157836 */ /* 0x000fc80000000000 */
[----:B0-----:R-:W-:-:S05]  /*08c0*/  IMAD.WIDE.U32 R4, R3, 0x4, R4 ;  /* 0x0000000403047825 */ /* 0x001fca00078e0004 */
[----:B------:R2:W-:Y:S02]  /*08d0*/  STG.E desc[UR4][R4.64], R7 ;  /* 0x0000000704007986 */ /* 0x0005e4000c101904 */
.L_x_1736:
        /* <DEDUP_REMOVED lines=8> */
.L_x_1737:
[----:B------:R-:W-:Y:S05]  /*0960*/  BSYNC B1 ;  /* 0x0000000000017941 */ /* 0x000fea0003800000 */
.L_x_1733:
[----:B------:R-:W-:-:S13]  /*0970*/  ISETP.GE.AND P0, PT, R21, R2, PT ;  /* 0x000000021500720c */ /* 0x000fda0003f06270 */
[----:B012---:R-:W0:Y:S01]  /*0980*/  @!P0 LDC.64 R4, c[0x0][0x218] ;  /* 0x00008600ff048b82 */ /* 0x007e220000000a00 */
[----:B------:R-:W-:Y:S01]  /*0990*/  @!P0 IADD3 R3, R0, R21, RZ ;  /* 0x0000001500038210 */ /* 0x000fe20007ffe0ff */
[----:B------:R-:W-:-:S04]  /*09a0*/  @!P0 VIADD R21, R21, 0x80 ;  /* 0x0000008015158836 */ /* 0x000fc80000000000 */
[----:B0-----:R-:W-:-:S05]  /*09b0*/  @!P0 IMAD.WIDE.U32 R4, R3, 0x4, R4 ;  /* 0x0000000403048825 */ /* 0x001fca00078e0004 */
[----:B------:R3:W-:Y:S02]  /*09c0*/  @!P0 STG.E desc[UR4][R4.64], R9 ;  /* 0x0000000904008986 */ /* 0x0007e4000c101904 */
.L_x_1738:
[----:B------:R-:W-:Y:S05]  /*09d0*/  BSYNC B0 ;  /* 0x0000000000007941 */ /* 0x000fea0003800000 */
.L_x_1732:
        /* <DEDUP_REMOVED lines=8> */
.L_x_1739:
        /* <DEDUP_REMOVED lines=10> */
.L_x_19574:


//--------------------- .text._ZN2at6native18elementwise_kernelILi128ELi4EZNS0_15gpu_kernel_implIZZZNS0_17trunc_kernel_cudaERNS_18TensorIteratorBaseEENKUlvE_clEvENKUlvE_clEvEUldE_EEvS4_RKT_EUliE_EEviT1_ --------------------------
	.section	.text._ZN2at6native18elementwise_kernelILi128ELi4EZNS0_15gpu_kernel_implIZZZNS0_17trunc_kernel_cudaERNS_18TensorIteratorBaseEENKUlvE_clEvENKUlvE_clEvEUldE_EEvS4_RKT_EUliE_EEviT1_,"ax",@progbits
	.align	128
        .global         _ZN2at6native18elementwise_kernelILi128ELi4EZNS0_15gpu_kernel_implIZZZNS0_17trunc_kernel_cudaERNS_18TensorIteratorBaseEENKUlvE_clEvENKUlvE_clEvEUldE_EEvS4_RKT_EUliE_EEviT1_
        .type           _ZN2at6native18elementwise_kernelILi128ELi4EZNS0_15gpu_kernel_implIZZZNS0_17trunc_kernel_cudaERNS_18TensorIteratorBaseEENKUlvE_clEvENKUlvE_clEvEUldE_EEvS4_RKT_EUliE_EEviT1_,@function
        .size           _ZN2at6native18elementwise_kernelILi128ELi4EZNS0_15gpu_kernel_implIZZZNS0_17trunc_kernel_cudaERNS_18TensorIteratorBaseEENKUlvE_clEvENKUlvE_clEvEUldE_EEvS4_RKT_EUliE_EEviT1_,(.L_x_19575 - _ZN2at6native18elementwise_kernelILi128ELi4EZNS0_15gpu_kernel_implIZZZNS0_17trunc_kernel_cudaERNS_18TensorIteratorBaseEENKUlvE_clEvENKUlvE_clEvEUldE_EEvS4_RKT_EUliE_EEviT1_)
        .other          _ZN2at6native18elementwise_kernelILi128ELi4EZNS0_15gpu_kernel_implIZZZNS0_17trunc_kernel_cudaERNS_18TensorIteratorBaseEENKUlvE_clEvENKUlvE_clEvEUldE_EEvS4_RKT_EUliE_EEviT1_,@"STO_CUDA_ENTRY STV_DEFAULT"
_ZN2at6native18elementwise_kernelILi128ELi4EZNS0_15gpu_kernel_implIZZZNS0_17trunc_kernel_cudaERNS_18TensorIteratorBaseEENKUlvE_clEvENKUlvE_clEvEUldE_EEvS4_RKT_EUliE_EEviT1_:
.text._ZN2at6native18elementwise_kernelILi128ELi4EZNS0_15gpu_kernel_implIZZZNS0_17trunc_kernel_cudaERNS_18TensorIteratorBaseEENKUlvE_clEvENKUlvE_clEvEUldE_EEvS4_RKT_EUliE_EEviT1_:
        /* <DEDUP_REMOVED lines=313> */
.L_x_1742:
        /* <DEDUP_REMOVED lines=19> */
[----:B--2---:R-:W0:Y:S01]  /*14c0*/  I2F.F64.S16 R2, R2 ;  /* 0x0000000200027312 */ /* 0x004e220000101c00 */
[----:B------:R-:W-:Y:S05]  /*14d0*/  BRA `(.L_x_1748) ;  /* 0x0000000c007c7947 */ /* 0x000fea0003800000 */
.L_x_1746:
[----:B------:R-:W2:Y:S02]  /*14e0*/  LDG.E.U8 R2, desc[UR36][R4.64] ;  /* 0x0000002404027981 */ /* 0x000ea4000c1e1100 */
[----:B--2---:R-:W0:Y:S01]  /*14f0*/  I2F.F64.U16 R2, R2 ;  /* 0x0000000200027312 */ /* 0x004e220000101800 */
[----:B------:R-:W-:Y:S05]  /*1500*/  BRA `(.L_x_1748) ;  /* 0x0000000c00707947 */ /* 0x000fea0003800000 */
.L_x_1745:
[----:B------:R-:W-:-:S13]  /*1510*/  ISETP.NE.AND P0, PT, R2, 0x2, PT ;  /* 0x000000020200780c */ /* 0x000fda0003f05270 */
[----:B------:R-:W-:Y:S05]  /*1520*/  @!P0 BRA `(.L_x_1749) ;  /* 0x0000000000288947 */ /* 0x000fea0003800000 */
[----:B------:R-:W-:-:S13]  /*1530*/  ISETP.NE.AND P0, PT, R2, 0x3, PT ;  /* 0x000000030200780c */ /* 0x000fda0003f05270 */
[----:B------:R-:W-:Y:S05]  /*1540*/  @!P0 BRA `(.L_x_1750) ;  /* 0x0000000000148947 */ /* 0x000fea0003800000 */
[----:B------:R-:W-:-:S13]  /*1550*/  ISETP.NE.AND P0, PT, R2, 0x4, PT ;  /* 0x000000040200780c */ /* 0x000fda0003f05270 */
[----:B------:R-:W-:Y:S05]  /*1560*/  @P0 BRA `(.L_x_1747) ;  /* 0x0000000800fc0947 */ /* 0x000fea0003800000 */
[----:B------:R-:W2:Y:S02]  /*1570*/  LDG.E.64 R2, desc[UR36][R4.64] ;  /* 0x0000002404027981 */ /* 0x000ea4000c1e1b00 */
[----:B--2---:R-:W0:Y:S01]  /*1580*/  I2F.F64.S64 R2, R2 ;  /* 0x0000000200027312 */ /* 0x004e220000301c00 */
[----:B------:R-:W-:Y:S05]  /*1590*/  BRA `(.L_x_1748) ;  /* 0x0000000c004c7947 */ /* 0x000fea0003800000 */
.L_x_1750:
[----:B------:R-:W2:Y:S02]  /*15a0*/  LDG.E R2, desc[UR36][R4.64] ;  /* 0x0000002404027981 */ /* 0x000ea4000c1e1900 */
[----:B--2---:R-:W0:Y:S01]  /*15b0*/  I2F.F64 R2, R2 ;  /* 0x0000000200027312 */ /* 0x004e220000201c00 */
[----:B------:R-:W-:Y:S05]  /*15c0*/  BRA `(.L_x_1748) ;  /* 0x0000000c00407947 */ /* 0x000fea0003800000 */
.L_x_1749:
[----:B------:R-:W2:Y:S02]  /*15d0*/  LDG.E.U16 R2, desc[UR36][R4.64] ;  /* 0x0000002404027981 */ /* 0x000ea4000c1e1500 */
[----:B--2---:R-:W0:Y:S01]  /*15e0*/  I2F.F64.S16 R2, R2 ;  /* 0x0000000200027312 */ /* 0x004e220000101c00 */
[----:B------:R-:W-:Y:S05]  /*15f0*/  BRA `(.L_x_1748) ;  /* 0x0000000c00347947 */ /* 0x000fea0003800000 */
.L_x_1744:
[----:B------:R-:W-:-:S13]  /*1600*/  ISETP.GT.AND P0, PT, R2, 0x6, PT ;  /* 0x000000060200780c */ /* 0x000fda0003f04270 */
[----:B------:R-:W-:Y:S05]  /*1610*/  @P0 BRA `(.L_x_1751) ;  /* 0x0000000000340947 */ /* 0x000fea0003800000 */
[----:B------:R-:W-:-:S13]  /*1620*/  ISETP.NE.AND P0, PT, R2, 0x5, PT ;  /* 0x000000050200780c */ /* 0x000fda0003f05270 */
[----:B------:R-:W-:Y:S05]  /*1630*/  @!P0 BRA `(.L_x_1752) ;  /* 0x0000000000188947 */ /* 0x000fea0003800000 */
[----:B------:R-:W-:-:S13]  /*1640*/  ISETP.NE.AND P0, PT, R2, 0x6, PT ;  /* 0x000000060200780c */ /* 0x000fda0003f05270 */
[----:B------:R-:W-:Y:S05]  /*1650*/  @P0 BRA `(.L_x_1747) ;  /* 0x0000000800c00947 */ /* 0x000fea0003800000 */
[----:B------:R-:W2:Y:S02]  /*1660*/  LDG.E R2, desc[UR36][R4.64] ;  /* 0x0000002404027981 */ /* 0x000ea4000c1e1900 */
[----:B--2---:R-:W-:-:S06]  /*1670*/  FMUL.FTZ R2, R2, 1 ;  /* 0x3f80000002027820 */ /* 0x004fcc0000410000 */
[----:B------:R-:W0:Y:S01]  /*1680*/  F2F.F64.F32 R2, R2 ;  /* 0x0000000200027310 */ /* 0x000e220000201800 */
[----:B------:R-:W-:Y:S05]  /*1690*/  BRA `(.L_x_1748) ;  /* 0x0000000c000c7947 */ /* 0x000fea0003800000 */
.L_x_1752:
[----:B------:R-:W2:Y:S02]  /*16a0*/  LDG.E.U16 R0, desc[UR36][R4.64] ;  /* 0x0000002404007981 */ /* 0x000ea4000c1e1500 */
[----:B--2---:R-:W-:-:S05]  /*16b0*/  HADD2.F32 R0, -RZ, R0.H0_H0 ;  /* 0x20000000ff007230 */ /* 0x004fca0000004100 */
[----:B------:R-:W-:-:S04]  /*16c0*/  FMUL.FTZ R0, R0, 1 ;  /* 0x3f80000000007820 */ /* 0x000fc80000410000 */
[----:B------:R0:W1:Y:S01]  /*16d0*/  F2F.F64.F32 R2, R0 ;  /* 0x0000000000027310 */ /* 0x0000620000201800 */
[----:B------:R-:W-:Y:S05]  /*16e0*/  BRA `(.L_x_1748) ;  /* 0x0000000800f87947 */ /* 0x000fea0003800000 */
.L_x_1751:
[----:B------:R-:W-:-:S13]  /*16f0*/  ISETP.NE.AND P0, PT, R2, 0x7, PT ;  /* 0x000000070200780c */ /* 0x000fda0003f05270 */
[----:B------:R-:W-:Y:S05]  /*1700*/  @!P0 BRA `(.L_x_1753) ;  /* 0x0000000000348947 */ /* 0x000fea0003800000 */
        /* <DEDUP_REMOVED lines=8> */
.L_x_1754:
[----:B------:R-:W2:Y:S02]  /*1790*/  LDG.E.U16 R4, desc[UR36][R4.64] ;  /* 0x0000002404047981 */ /* 0x000ea4000c1e1500 */
[----:B--2---:R-:W-:-:S05]  /*17a0*/  HADD2.F32 R0, -RZ, R4.H0_H0 ;  /* 0x20000004ff007230 */ /* 0x004fca0000004100 */
[----:B------:R-:W-:-:S04]  /*17b0*/  FMUL.FTZ R0, R0, 1 ;  /* 0x3f80000000007820 */ /* 0x000fc80000410000 */
[----:B------:R0:W1:Y:S01]  /*17c0*/  F2F.F64.F32 R2, R0 ;  /* 0x0000000000027310 */ /* 0x0000620000201800 */
[----:B------:R-:W-:Y:S05]  /*17d0*/  BRA `(.L_x_1748) ;  /* 0x0000000800bc7947 */ /* 0x000fea0003800000 */
.L_x_1753:
[----:B------:R0:W5:Y:S01]  /*17e0*/  LDG.E.64 R2, desc[UR36][R4.64] ;  /* 0x0000002404027981 */ /* 0x000162000c1e1b00 */
[----:B------:R-:W-:Y:S05]  /*17f0*/  BRA `(.L_x_1748) ;  /* 0x0000000800b47947 */ /* 0x000fea0003800000 */
.L_x_1743:
        /* <DEDUP_REMOVED lines=8> */
[----:B------:R-:W2:Y:S01]  /*1880*/  LDG.E.U8 R4, desc[UR36][R4.64] ;  /* 0x0000002404047981 */ /* 0x000ea2000c1e1100 */
[----:B------:R-:W-:Y:S01]  /*1890*/  IMAD.MOV.U32 R2, RZ, RZ, RZ ;  /* 0x000000ffff027224 */ /* 0x000fe200078e00ff */
[----:B--2---:R-:W-:-:S04]  /*18a0*/  ISETP.NE.AND P0, PT, R4, RZ, PT ;  /* 0x000000ff0400720c */ /* 0x004fc80003f05270 */
[----:B------:R-:W-:Y:S01]  /*18b0*/  FSEL R3, RZ, 1.875, !P0 ;  /* 0x3ff00000ff037808 */ /* 0x000fe20004000000 */
[----:B------:R-:W-:Y:S08]  /*18c0*/  BRA `(.L_x_1748) ;  /* 0x0000000800807947 */ /* 0x000ff00003800000 */
.L_x_1757:
[----:B------:R0:W5:Y:S01]  /*18d0*/  LDG.E.64 R2, desc[UR36][R4.64] ;  /* 0x0000002404027981 */ /* 0x000162000c1e1b00 */
[----:B------:R-:W-:Y:S05]  /*18e0*/  BRA `(.L_x_1748) ;  /* 0x0000000800787947 */ /* 0x000fea0003800000 */
.L_x_1756:
        /* <DEDUP_REMOVED lines=24> */
[----:B------:R-:W-:-:S05]  /*1a70*/  LOP3.LUT R3, R3, 0x80000000, R0, 0xf8, !PT ;  /* 0x8000000003037812 */ /* 0x000fca00078ef800 */
[----:B------:R-:W-:-:S06]  /*1a80*/  FMUL.FTZ R3, R3, 1 ;  /* 0x3f80000003037820 */ /* 0x000fcc0000410000 */
[----:B------:R-:W0:Y:S01]  /*1a90*/  F2F.F64.F32 R2, R3 ;  /* 0x0000000300027310 */ /* 0x000e220000201800 */
[----:B------:R-:W-:Y:S05]  /*1aa0*/  BRA `(.L_x_1748) ;  /* 0x0000000800087947 */ /* 0x000fea0003800000 */
.L_x_1759:
[----:B------:R-:W2:Y:S02]  /*1ab0*/  LDG.E.U8 R3, desc[UR36][R4.64] ;  /* 0x0000002404037981 */ /* 0x000ea4000c1e1100 */
[----:B--2---:R-:W-:-:S05]  /*1ac0*/  IMAD.SHL.U32 R0, R3, 0x2000000, RZ ;  /* 0x0200000003007824 */ /* 0x004fca00078e00ff */
[----:B------:R-:W-:-:S13]  /*1ad0*/  ISETP.GE.U32.AND P0, PT, R0, 0x8000000, PT ;  /* 0x080000000000780c */ /* 0x000fda0003f06070 */
[C---:B------:R-:W-:Y:S01]  /*1ae0*/  @!P0 IMAD.SHL.U32 R0, R3.reuse, 0x100, RZ ;  /* 0x0000010003008824 */ /* 0x040fe200078e00ff */
[C---:B------:R-:W-:Y:S01]  /*1af0*/  @P0 SHF.L.U32 R2, R3.reuse, 0x15, RZ ;  /* 0x0000001503020819 */ /* 0x040fe200000006ff */
[----:B------:R-:W-:-:S03]  /*1b00*/  IMAD.SHL.U32 R3, R3, 0x1000000, RZ ;  /* 0x0100000003037824 */ /* 0x000fc600078e00ff */
[----:B------:R-:W-:Y:S02]  /*1b10*/  @!P0 LOP3.LUT R0, R0, 0x7f00, RZ, 0xc0, !PT ;  /* 0x00007f0000008812 */ /* 0x000fe400078ec0ff */
[----:B------:R-:W-:Y:S02]  /*1b20*/  @P0 LOP3.LUT R2, R2, 0x70000000, RZ, 0xfc, !PT ;  /* 0x7000000002020812 */ /* 0x000fe400078efcff */
[----:B------:R-:W-:-:S03]  /*1b30*/  @!P0 LOP3.LUT R0, R0, 0x3f000000, RZ, 0xfc, !PT ;  /* 0x3f00000000008812 */ /* 0x000fc600078efcff */
[----:B------:R-:W-:Y:S02]  /*1b40*/  @P0 FMUL.FTZ R2, R2, 1.9259299443872358531e-34 ;  /* 0x0780000002020820 */ /* 0x000fe40000410000 */
[----:B------:R-:W-:-:S05]  /*1b50*/  @!P0 FADD.FTZ R2, R0, -0.5 ;  /* 0xbf00000000028421 */ /* 0x000fca0000010000 */
[----:B------:R-:W-:-:S05]  /*1b60*/  LOP3.LUT R2, R2, 0x80000000, R3, 0xf8, !PT ;  /* 0x8000000002027812 */ /* 0x000fca00078ef803 */
[----:B------:R-:W-:-:S06]  /*1b70*/  FMUL.FTZ R2, R2, 1 ;  /* 0x3f80000002027820 */ /* 0x000fcc0000410000 */
[----:B------:R-:W0:Y:S01]  /*1b80*/  F2F.F64.F32 R2, R2 ;  /* 0x0000000200027310 */ /* 0x000e220000201800 */
[----:B------:R-:W-:Y:S05]  /*1b90*/  BRA `(.L_x_1748) ;  /* 0x0000000400cc7947 */ /* 0x000fea0003800000 */
.L_x_1758:
[----:B------:R-:W2:Y:S02]  /*1ba0*/  LDG.E.U16 R0, desc[UR36][R4.64] ;  /* 0x0000002404007981 */ /* 0x000ea4000c1e1500 */
[----:B--2---:R-:W-:-:S04]  /*1bb0*/  IMAD.U32 R0, R0, 0x10000, RZ ;  /* 0x0001000000007824 */ /* 0x004fc800078e00ff */
[----:B------:R-:W-:-:S04]  /*1bc0*/  FMUL.FTZ R0, R0, 1 ;  /* 0x3f80000000007820 */ /* 0x000fc80000410000 */
[----:B------:R0:W1:Y:S01]  /*1bd0*/  F2F.F64.F32 R2, R0 ;  /* 0x0000000000027310 */ /* 0x0000620000201800 */
[----:B------:R-:W-:Y:S05]  /*1be0*/  BRA `(.L_x_1748) ;  /* 0x0000000400b87947 */ /* 0x000fea0003800000 */
.L_x_1755:
        /* <DEDUP_REMOVED lines=9> */
[----:B--2---:R-:W0:Y:S01]  /*1c80*/  I2F.F64.U16 R2, R2 ;  /* 0x0000000200027312 */ /* 0x004e220000101800 */
[----:B------:R-:W-:Y:S05]  /*1c90*/  BRA `(.L_x_1748) ;  /* 0x00000004008c7947 */ /* 0x000fea0003800000 */
.L_x_1762:
        /* <DEDUP_REMOVED lines=21> */
.L_x_1766:
[----:B------:R-:W-:Y:S05]  /*1df0*/  BSYNC B1 ;  /* 0x0000000000017941 */ /* 0x000fea0003800000 */
.L_x_1765:
[----:B------:R-:W-:Y:S01]  /*1e00*/  LEA R3, R0, 0x3b800000, 0x17 ;  /* 0x3b80000000037811 */ /* 0x000fe200078eb8ff */
[----:B------:R-:W-:-:S05]  /*1e10*/  IMAD.SHL.U32 R0, R2, 0x100000, RZ ;  /* 0x0010000002007824 */ /* 0x000fca00078e00ff */
[----:B------:R-:W-:-:S07]  /*1e20*/  LOP3.LUT R0, R3, R0, R4, 0xfe, !PT ;  /* 0x0000000003007212 */ /* 0x000fce00078efe04 */
.L_x_1764:
[----:B------:R-:W-:Y:S05]  /*1e30*/  BSYNC B0 ;  /* 0x0000000000007941 */ /* 0x000fea0003800000 */
.L_x_1763:
[----:B------:R-:W-:-:S04]  /*1e40*/  FMUL.FTZ R0, R0, 1 ;  /* 0x3f80000000007820 */ /* 0x000fc80000410000 */
[----:B------:R1:W2:Y:S01]  /*1e50*/  F2F.F64.F32 R2, R0 ;  /* 0x0000000000027310 */ /* 0x0002a20000201800 */
[----:B------:R-:W-:Y:S05]  /*1e60*/  BRA `(.L_x_1748) ;  /* 0x0000000400187947 */ /* 0x000fea0003800000 */
.L_x_1761:
        /* <DEDUP_REMOVED lines=21> */
.L_x_1770:
[----:B------:R-:W-:Y:S05]  /*1fc0*/  BSYNC B1 ;  /* 0x0000000000017941 */ /* 0x000fea0003800000 */
.L_x_1769:
[----:B------:R-:W-:Y:S01]  /*1fd0*/  LEA R3, R0, 0x37800000, 0x17 ;  /* 0x3780000000037811 */ /* 0x000fe200078eb8ff */
[----:B------:R-:W-:-:S05]  /*1fe0*/  IMAD.SHL.U32 R0, R2, 0x200000, RZ ;  /* 0x0020000002007824 */ /* 0x000fca00078e00ff */
[----:B------:R-:W-:-:S07]  /*1ff0*/  LOP3.LUT R0, R3, R0, R4, 0xfe, !PT ;  /* 0x0000000003007212 */ /* 0x000fce00078efe04 */
.L_x_1768:
[----:B------:R-:W-:Y:S05]  /*2000*/  BSYNC B0 ;  /* 0x0000000000007941 */ /* 0x000fea0003800000 */
.L_x_1767:
[----:B------:R-:W-:-:S04]  /*2010*/  FMUL.FTZ R0, R0, 1 ;  /* 0x3f80000000007820 */ /* 0x000fc80000410000 */
[----:B------:R3:W4:Y:S01]  /*2020*/  F2F.F64.F32 R2, R0 ;  /* 0x0000000000027310 */ /* 0x0007220000201800 */
[----:B------:R-:W-:Y:S05]  /*2030*/  BRA `(.L_x_1748) ;  /* 0x0000000000a47947 */ /* 0x000fea0003800000 */
.L_x_1760:
        /* <DEDUP_REMOVED lines=12> */
[----:B------:R-:W-:Y:S01]  /*2100*/  @!P0 IMAD.MOV.U32 R0, RZ, RZ, 0x7f800001 ;  /* 0x7f800001ff008424 */ /* 0x000fe200078e00ff */
[----:B------:R-:W-:-:S07]  /*2110*/  @P0 SHF.L.U32 R0, R4, 0x17, RZ ;  /* 0x0000001704000819 */ /* 0x000fce00000006ff */
.L_x_1774:
[----:B------:R-:W-:Y:S05]  /*2120*/  BSYNC B0 ;  /* 0x0000000000007941 */ /* 0x000fea0003800000 */
.L_x_1773:
[----:B------:R-:W-:-:S04]  /*2130*/  FMUL.FTZ R0, R0, 1 ;  /* 0x3f80000000007820 */ /* 0x000fc80000410000 */
[----:B------:R0:W1:Y:S01]  /*2140*/  F2F.F64.F32 R2, R0 ;  /* 0x0000000000027310 */ /* 0x0000620000201800 */
[----:B------:R-:W-:Y:S05]  /*2150*/  BRA `(.L_x_1748) ;  /* 0x00000000005c7947 */ /* 0x000fea0003800000 */
.L_x_1747:
        /* <DEDUP_REMOVED lines=16> */
.L_x_1775:
[----:B------:R-:W-:Y:S01]  /*2260*/  CS2R R2, SRZ ;  /* 0x0000000000027805 */ /* 0x000fe2000001ff00 */
[----:B------:R-:W-:Y:S06]  /*2270*/  BRA `(.L_x_1748) ;  /* 0x0000000000147947 */ /* 0x000fec0003800000 */
.L_x_1772:
[----:B------:R-:W2:Y:S02]  /*2280*/  LDG.E.64 R2, desc[UR36][R4.64] ;  /* 0x0000002404027981 */ /* 0x000ea4000c1e1b00 */
[----:B--2---:R-:W0:Y:S01]  /*2290*/  I2F.F64.U64 R2, R2 ;  /* 0x0000000200027312 */ /* 0x004e220000301800 */
[----:B------:R-:W-:Y:S05]  /*22a0*/  BRA `(.L_x_1748) ;  /* 0x0000000000087947 */ /* 0x000fea0003800000 */
.L_x_1771:
[----:B------:R-:W2:Y:S02]  /*22b0*/  LDG.E R2, desc[UR36][R4.64] ;  /* 0x0000002404027981 */ /* 0x000ea4000c1e1900 */
[----:B--2---:R-:W0:Y:S02]  /*22c0*/  I2F.F64.U32 R2, R2 ;  /* 0x0000000200027312 */ /* 0x004e240000201800 */
.L_x_1748:
[----:B------:R-:W3:Y:S01]  /*22d0*/  LDC.U8 R6, c[0x0][0x421] ;  /* 0x00010840ff067b82 */ /* 0x000ee20000000000 */
[----:B012-45:R0:W1:Y:S01]  /*22e0*/  FRND.F64.TRUNC R4, R2 ;  /* 0x0000000200047313 */ /* 0x037062000030d800 */
[----:B---3--:R-:W-:-:S04]  /*22f0*/  PRMT R0, R6, 0x9910, RZ ;  /* 0x0000991006007816 */ /* 0x008fc800000000ff */
        /* <DEDUP_REMOVED lines=10> */
[----:B------:R-:W0:Y:S02]  /*23a0*/  F2I.F64.TRUNC R3, R2 ;  /* 0x0000000200037311 */ /* 0x000e24000030d100 */
[----:B0-----:R4:W-:Y:S01]  /*23b0*/  STG.E.U8 desc[UR36][R16.64], R3 ;  /* 0x0000000310007986 */ /* 0x0019e2000c101124 */
[----:B------:R-:W-:Y:S05]  /*23c0*/  BRA `(.L_x_1781) ;  /* 0x0000001000087947 */ /* 0x000fea0003800000 */
.L_x_1779:
[----:B------:R-:W0:Y:S02]  /*23d0*/  F2I.S64.F64.TRUNC R2, R2 ;  /* 0x0000000200027311 */ /* 0x000e24000030d900 */
[----:B0-----:R-:W-:-:S05]  /*23e0*/  IMAD.MOV.U32 R5, RZ, RZ, R2 ;  /* 0x000000ffff057224 */ /* 0x001fca00078e0002 */
[----:B------:R3:W-:Y:S01]  /*23f0*/  STG.E.U8 desc[UR36][R16.64], R5 ;  /* 0x0000000510007986 */ /* 0x0007e2000c101124 */
[----:B------:R-:W-:Y:S05]  /*2400*/  BRA `(.L_x_1781) ;  /* 0x0000000c00f87947 */ /* 0x000fea0003800000 */
.L_x_1778:
[----:B------:R-:W-:-:S13]  /*2410*/  ISETP.NE.AND P0, PT, R0, 0x2, PT ;  /* 0x000000020000780c */ /* 0x000fda0003f05270 */
[----:B------:R-:W-:Y:S05]  /*2420*/  @!P0 BRA `(.L_x_1782) ;  /* 0x0000000000288947 */ /* 0x000fea0003800000 */
[----:B------:R-:W-:-:S13]  /*2430*/  ISETP.NE.AND P0, PT, R0, 0x3, PT ;  /* 0x000000030000780c */ /* 0x000fda0003f05270 */
[----:B------:R-:W-:Y:S05]  /*2440*/  @!P0 BRA `(.L_x_1783) ;  /* 0x0000000000148947 */ /* 0x000fea0003800000 */
[----:B------:R-:W-:-:S13]  /*2450*/  ISETP.NE.AND P0, PT, R0, 0x4, PT ;  /* 0x000000040000780c */ /* 0x000fda0003f05270 */
[----:B------:R-:W-:Y:S05]  /*2460*/  @P0 BRA `(.L_x_1780) ;  /* 0x0000000c00880947 */ /* 0x000fea0003800000 */
[----:B------:R-:W0:Y:S02]  /*2470*/  F2I.S64.F64.TRUNC R2, R2 ;  /* 0x0000000200027311 */ /* 0x000e24000030d900 */
[----:B0-----:R0:W-:Y:S01]  /*2480*/  STG.E.64 desc[UR36][R16.64], R2 ;  /* 0x0000000210007986 */ /* 0x0011e2000c101b24 */
[----:B------:R-:W-:Y:S05]  /*2490*/  BRA `(.L_x_1781) ;  /* 0x0000000c00d47947 */ /* 0x000fea0003800000 */
.L_x_1783:
[----:B------:R-:W0:Y:S02]  /*24a0*/  F2I.F64.TRUNC R3, R2 ;  /* 0x0000000200037311 */ /* 0x000e24000030d100 */
[----:B0-----:R1:W-:Y:S01]  /*24b0*/  STG.E desc[UR36][R16.64], R3 ;  /* 0x0000000310007986 */ /* 0x0013e2000c101924 */
[----:B------:R-:W-:Y:S05]  /*24c0*/  BRA `(.L_x_1781) ;  /* 0x0000000c00c87947 */ /* 0x000fea0003800000 */
.L_x_1782:
[----:B------:R-:W0:Y:S02]  /*24d0*/  F2I.F64.TRUNC R3, R2 ;  /* 0x0000000200037311 */ /* 0x000e24000030d100 */
[----:B0-----:R2:W-:Y:S01]  /*24e0*/  STG.E.U16 desc[UR36][R16.64], R3 ;  /* 0x0000000310007986 */ /* 0x0015e2000c101524 */
[----:B------:R-:W-:Y:S05]  /*24f0*/  BRA `(.L_x_1781) ;  /* 0x0000000c00bc7947 */ /* 0x000fea0003800000 */
.L_x_1777:
[----:B------:R-:W-:-:S13]  /*2500*/  ISETP.GT.AND P0, PT, R0, 0x6, PT ;  /* 0x000000060000780c */ /* 0x000fda0003f04270 */
[----:B------:R-:W-:Y:S05]  /*2510*/  @P0 BRA `(.L_x_1784) ;  /* 0x00000000004c0947 */ /* 0x000fea0003800000 */
[----:B------:R-:W-:-:S13]  /*2520*/  ISETP.NE.AND P0, PT, R0, 0x5, PT ;  /* 0x000000050000780c */ /* 0x000fda0003f05270 */
[----:B------:R-:W-:Y:S05]  /*2530*/  @!P0 BRA `(.L_x_1785) ;  /* 0x0000000000248947 */ /* 0x000fea0003800000 */
[----:B------:R-:W-:-:S13]  /*2540*/  ISETP.NE.AND P0, PT, R0, 0x6, PT ;  /* 0x000000060000780c */ /* 0x000fda0003f05270 */
[----:B------:R-:W-:Y:S05]  /*2550*/  @P0 BRA `(.L_x_1780) ;  /* 0x0000000c004c0947 */ /* 0x000fea0003800000 */
[----:B------:R-:W-:Y:S01]  /*2560*/  UMOV UR4, 0xf0000000 ;  /* 0xf000000000047882 */ /* 0x000fe20000000000 */
[----:B------:R-:W-:Y:S01]  /*2570*/  UMOV UR5, 0x380fffff ;  /* 0x380fffff00057882 */ /* 0x000fe20000000000 */
[----:B------:R-:W0:Y:S01]  /*2580*/  F2F.F32.F64 R3, R4 ;  /* 0x0000000400037310 */ /* 0x000e220000301000 */
[----:B------:R-:W-:-:S14]  /*2590*/  DSETP.GEU.AND P0, PT, |R4|, UR4, PT ;  /* 0x0000000404007e2a */ /* 0x000fdc000bf0e200 */
[----:B0-----:R-:W-:-:S05]  /*25a0*/  @!P0 FMUL R3, R3, 1.175494350822287508e-38 ;  /* 0x0080000003038820 */ /* 0x001fca0000400000 */
[----:B------:R0:W-:Y:S01]  /*25b0*/  STG.E desc[UR36][R16.64], R3 ;  /* 0x0000000310007986 */ /* 0x0001e2000c101924 */
[----:B------:R-:W-:Y:S05]  /*25c0*/  BRA `(.L_x_1781) ;  /* 0x0000000c00887947 */ /* 0x000fea0003800000 */
.L_x_1785:
[----:B------:R-:W-:Y:S01]  /*25d0*/  UMOV UR4, 0xf0000000 ;  /* 0xf000000000047882 */ /* 0x000fe20000000000 */
[----:B------:R-:W-:Y:S01]  /*25e0*/  UMOV UR5, 0x380fffff ;  /* 0x380fffff00057882 */ /* 0x000fe20000000000 */
[----:B------:R-:W0:Y:S01]  /*25f0*/  F2F.F32.F64 R0, R4 ;  /* 0x0000000400007310 */ /* 0x000e220000301000 */
[----:B------:R-:W-:-:S14]  /*2600*/  DSETP.GEU.AND P0, PT, |R4|, UR4, PT ;  /* 0x0000000404007e2a */ /* 0x000fdc000bf0e200 */
[----:B0-----:R-:W-:-:S05]  /*2610*/  @!P0 FMUL R0, R0, 1.175494350822287508e-38 ;  /* 0x0080000000008820 */ /* 0x001fca0000400000 */
[----:B------:R-:W-:-:S05]  /*2620*/  F2FP.F16.F32.PACK_AB R0, RZ, R0 ;  /* 0x00000000ff00723e */ /* 0x000fca00000000ff */
[----:B------:R0:W-:Y:S01]  /*2630*/  STG.E.U16 desc[UR36][R16.64], R0 ;  /* 0x0000000010007986 */ /* 0x0001e2000c101524 */
[----:B------:R-:W-:Y:S05]  /*2640*/  BRA `(.L_x_1781) ;  /* 0x0000000c00687947 */ /* 0x000fea0003800000 */
.L_x_1784:
[----:B------:R-:W-:-:S13]  /*2650*/  ISETP.NE.AND P0, PT, R0, 0x7, PT ;  /* 0x000000070000780c */ /* 0x000fda0003f05270 */
[----:B------:R-:W-:Y:S05]  /*2660*/  @!P0 BRA `(.L_x_1786) ;  /* 0x0000000000548947 */ /* 0x000fea0003800000 */
[----:B------:R-:W-:-:S13]  /*2670*/  ISETP.NE.AND P0, PT, R0, 0x8, PT ;  /* 0x000000080000780c */ /* 0x000fda0003f05270 */
[----:B------:R-:W-:Y:S05]  /*2680*/  @!P0 BRA `(.L_x_1787) ;  /* 0x0000000000288947 */ /* 0x000fea0003800000 */
[----:B------:R-:W-:-:S13]  /*2690*/  ISETP.NE.AND P0, PT, R0, 0x9, PT ;  /* 0x000000090000780c */ /* 0x000fda0003f05270 */
[----:B------:R-:W-:Y:S05]  /*26a0*/  @P0 BRA `(.L_x_1780) ;  /* 0x0000000800f80947 */ /* 0x000fea0003800000 */
[----:B------:R-:W-:Y:S01]  /*26b0*/  UMOV UR4, 0xf0000000 ;  /* 0xf000000000047882 */ /* 0x000fe20000000000 */
[----:B------:R-:W-:Y:S01]  /*26c0*/  UMOV UR5, 0x380fffff ;  /* 0x380fffff00057882 */ /* 0x000fe20000000000 */
[----:B------:R-:W0:Y:S01]  /*26d0*/  F2F.F32.F64 R2, R4 ;  /* 0x0000000400027310 */ /* 0x000e220000301000 */
[----:B------:R-:W-:Y:S01]  /*26e0*/  DSETP.GEU.AND P0, PT, |R4|, UR4, PT ;  /* 0x0000000404007e2a */ /* 0x000fe2000bf0e200 */
[----:B------:R-:W-:-:S13]  /*26f0*/  IMAD.MOV.U32 R3, RZ, RZ, RZ ;  /* 0x000000ffff037224 */ /* 0x000fda00078e00ff */
[----:B0-----:R-:W-:-:S05]  /*2700*/  @!P0 FMUL R2, R2, 1.175494350822287508e-38 ;  /* 0x0080000002028820 */ /* 0x001fca0000400000 */
[----:B------:R0:W-:Y:S01]  /*2710*/  STG.E.64 desc[UR36][R16.64], R2 ;  /* 0x0000000210007986 */ /* 0x0001e2000c101b24 */
[----:B------:R-:W-:Y:S05]  /*2720*/  BRA `(.L_x_1781) ;  /* 0x0000000c00307947 */ /* 0x000fea0003800000 */
.L_x_1787:
[----:B------:R-:W-:Y:S01]  /*2730*/  UMOV UR4, 0xf0000000 ;  /* 0xf000000000047882 */ /* 0x000fe20000000000 */
[----:B------:R-:W-:Y:S01]  /*2740*/  UMOV UR5, 0x380fffff ;  /* 0x380fffff00057882 */ /* 0x000fe20000000000 */
[----:B------:R-:W0:Y:S01]  /*2750*/  F2F.F32.F64 R0, R4 ;  /* 0x0000000400007310 */ /* 0x000e220000301000 */
[----:B------:R-:W-:-:S14]  /*2760*/  DSETP.GEU.AND P0, PT, |R4|, UR4, PT ;  /* 0x0000000404007e2a */ /* 0x000fdc000bf0e200 */
[----:B0-----:R-:W-:-:S05]  /*2770*/  @!P0 FMUL R0, R0, 1.175494350822287508e-38 ;  /* 0x0080000000008820 */ /* 0x001fca0000400000 */
[----:B------:R-:W-:-:S04]  /*2780*/  F2FP.F16.F32.PACK_AB R3, RZ, R0 ;  /* 0x00000000ff03723e */ /* 0x000fc800000000ff */
[----:B------:R-:W-:-:S05]  /*2790*/  PRMT R3, R3, 0x5410, RZ ;  /* 0x0000541003037816 */ /* 0x000fca00000000ff */
[----:B------:R0:W-:Y:S01]  /*27a0*/  STG.E desc[UR36][R16.64], R3 ;  /* 0x0000000310007986 */ /* 0x0001e2000c101924 */
[----:B------:R-:W-:Y:S05]  /*27b0*/  BRA `(.L_x_1781) ;  /* 0x0000000c000c7947 */ /* 0x000fea0003800000 */
.L_x_1786:
[----:B------:R0:W-:Y:S01]  /*27c0*/  STG.E.64 desc[UR36][R16.64], R4 ;  /* 0x0000000410007986 */ /* 0x0001e2000c101b24 */
[----:B------:R-:W-:Y:S05]  /*27d0*/  BRA `(.L_x_1781) ;  /* 0x0000000c00047947 */ /* 0x000fea0003800000 */
.L_x_1776:
        /* <DEDUP_REMOVED lines=8> */
[----:B------:R-:W-:-:S06]  /*2860*/  DSETP.NEU.AND P0, PT, R4, RZ, PT ;  /* 0x000000ff0400722a */ /* 0x000fcc0003f0d000 */
[----:B------:R-:W-:-:S05]  /*2870*/  SEL R3, RZ, 0x1, !P0 ;  /* 0x00000001ff037807 */ /* 0x000fca0004000000 */
[----:B------:R0:W-:Y:S01]  /*2880*/  STG.E.U8 desc[UR36][R16.64], R3 ;  /* 0x0000000310007986 */ /* 0x0001e2000c101124 */
[----:B------:R-:W-:Y:S05]  /*2890*/  BRA `(.L_x_1781) ;  /* 0x0000000800d47947 */ /* 0x000fea0003800000 */
.L_x_1790:
[----:B------:R-:W-:-:S05]  /*28a0*/  CS2R R6, SRZ ;  /* 0x0000000000067805 */ /* 0x000fca000001ff00 */
[----:B------:R0:W-:Y:S01]  /*28b0*/  STG.E.128 desc[UR36][R16.64], R4 ;  /* 0x0000000410007986 */ /* 0x0001e2000c101d24 */
[----:B------:R-:W-:Y:S05]  /*28c0*/  BRA `(.L_x_1781) ;  /* 0x0000000800c87947 */ /* 0x000fea0003800000 */
.L_x_1789:
        /* <DEDUP_REMOVED lines=10> */
[----:B------:R-:W-:-:S13]  /*2970*/  BSSY B0, `(.L_x_1793) ;  /* 0x000000f000007945 */ /* 0x000fda0003800000 */
[----:B0-----:R-:W-:-:S05]  /*2980*/  @!P0 FMUL R7, R7, 1.175494350822287508e-38 ;  /* 0x0080000007078820 */ /* 0x001fca0000400000 */
        /* <DEDUP_REMOVED lines=13> */
.L_x_1794:
[----:B------:R-:W-:Y:S05]  /*2a60*/  BSYNC B0 ;  /* 0x0000000000007941 */ /* 0x000fea0003800000 */
.L_x_1793:
[----:B------:R-:W-:-:S05]  /*2a70*/  LOP3.LUT R3, R0, R3, RZ, 0xfc, !PT ;  /* 0x0000000300037212 */ /* 0x000fca00078efcff */
[----:B------:R0:W-:Y:S01]  /*2a80*/  STG.E.U8 desc[UR36][R16.64], R3 ;  /* 0x0000000310007986 */ /* 0x0001e2000c101124 */
[----:B------:R-:W-:Y:S05]  /*2a90*/  BRA `(.L_x_1781) ;  /* 0x0000000800547947 */ /* 0x000fea0003800000 */
.L_x_1792:
[----:B------:R-:W-:Y:S01]  /*2aa0*/  UMOV UR4, 0xf0000000 ;  /* 0xf000000000047882 */ /* 0x000fe20000000000 */
[----:B------:R-:W-:Y:S01]  /*2ab0*/  UMOV UR5, 0x380fffff ;  /* 0x380fffff00057882 */ /* 0x000fe20000000000 */
[----:B------:R-:W0:Y:S01]  /*2ac0*/  F2F.F32.F64 R3, R4 ;  /* 0x0000000400037310 */ /* 0x000e220000301000 */
[----:B------:R-:W-:Y:S01]  /*2ad0*/  DSETP.GEU.AND P0, PT, |R4|, UR4, PT ;  /* 0x0000000404007e2a */ /* 0x000fe2000bf0e200 */
[----:B------:R-:W-:-:S13]  /*2ae0*/  BSSY B0, `(.L_x_1795) ;  /* 0x0000010000007945 */ /* 0x000fda0003800000 */
[----:B0-----:R-:W-:-:S05]  /*2af0*/  @!P0 FMUL R3, R3, 1.175494350822287508e-38 ;  /* 0x0080000003038820 */ /* 0x001fca0000400000 */
        /* <DEDUP_REMOVED lines=11> */
.L_x_1796:
[----:B------:R-:W-:Y:S02]  /*2bb0*/  ISETP.GT.U32.AND P0, PT, R2, 0x7f800000, PT ;  /* 0x7f8000000200780c */ /* 0x000fe40003f04070 */
[----:B------:R-:W-:-:S04]  /*2bc0*/  MOV R0, 0x7f ;  /* 0x0000007f00007802 */ /* 0x000fc80000000f00 */
[----:B------:R-:W-:-:S07]  /*2bd0*/  SEL R0, R0, 0x7c, P0 ;  /* 0x0000007c00007807 */ /* 0x000fce0000000000 */
.L_x_1797:
[----:B------:R-:W-:Y:S05]  /*2be0*/  BSYNC B0 ;  /* 0x0000000000007941 */ /* 0x000fea0003800000 */
.L_x_1795:
[----:B------:R-:W-:-:S04]  /*2bf0*/  LOP3.LUT R2, R3, 0x80000000, RZ, 0xc0, !PT ;  /* 0x8000000003027812 */ /* 0x000fc800078ec0ff */
[----:B------:R-:W-:-:S04]  /*2c00*/  SHF.R.U32.HI R3, RZ, 0x18, R2 ;  /* 0x00000018ff037819 */ /* 0x000fc80000011602 */
[----:B------:R-:W-:-:S05]  /*2c10*/  LOP3.LUT R3, R0, R3, RZ, 0xfc, !PT ;  /* 0x0000000300037212 */ /* 0x000fca00078efcff */
[----:B------:R0:W-:Y:S01]  /*2c20*/  STG.E.U8 desc[UR36][R16.64], R3 ;  /* 0x0000000310007986 */ /* 0x0001e2000c101124 */
[----:B------:R-:W-:Y:S05]  /*2c30*/  BRA `(.L_x_1781) ;  /* 0x0000000400ec7947 */ /* 0x000fea0003800000 */
.L_x_1791:
[----:B------:R-:W-:Y:S01]  /*2c40*/  UMOV UR4, 0xf0000000 ;  /* 0xf000000000047882 */ /* 0x000fe20000000000 */
[----:B------:R-:W-:Y:S01]  /*2c50*/  UMOV UR5, 0x380fffff ;  /* 0x380fffff00057882 */ /* 0x000fe20000000000 */
[----:B------:R-:W0:Y:S01]  /*2c60*/  F2F.F32.F64 R0, R4 ;  /* 0x0000000400007310 */ /* 0x000e220000301000 */
[----:B------:R-:W-:-:S14]  /*2c70*/  DSETP.GEU.AND P0, PT, |R4|, UR4, PT ;  /* 0x0000000404007e2a */ /* 0x000fdc000bf0e200 */
[----:B0-----:R-:W-:-:S05]  /*2c80*/  @!P0 FMUL R0, R0, 1.175494350822287508e-38 ;  /* 0x0080000000008820 */ /* 0x001fca0000400000 */
[----:B------:R-:W-:-:S05]  /*2c90*/  F2FP.BF16.F32.PACK_AB R0, RZ, R0 ;  /* 0x00000000ff00723e */ /* 0x000fca00000010ff */
[----:B------:R0:W-:Y:S01]  /*2ca0*/  STG.E.U16 desc[UR36][R16.64], R0 ;  /* 0x0000000010007986 */ /* 0x0001e2000c101524 */
[----:B------:R-:W-:Y:S05]  /*2cb0*/  BRA `(.L_x_1781) ;  /* 0x0000000400cc7947 */ /* 0x000fea0003800000 */
.L_x_1788:
        /* <DEDUP_REMOVED lines=8> */
[----:B------:R-:W0:Y:S02]  /*2d40*/  F2I.U32.F64.TRUNC R3, R2 ;  /* 0x0000000200037311 */ /* 0x000e24000030d000 */
[----:B0-----:R0:W-:Y:S01]  /*2d50*/  STG.E.U16 desc[UR36][R16.64], R3 ;  /* 0x0000000310007986 */ /* 0x0011e2000c101524 */
[----:B------:R-:W-:Y:S05]  /*2d60*/  BRA `(.L_x_1781) ;  /* 0x0000000400a07947 */ /* 0x000fea0003800000 */
.L_x_1800:
[----:B------:R-:W-:Y:S01]  /*2d70*/  UMOV UR4, 0xf0000000 ;  /* 0xf000000000047882 */ /* 0x000fe20000000000 */
[----:B------:R-:W-:Y:S01]  /*2d80*/  UMOV UR5, 0x380fffff ;  /* 0x380fffff00057882 */ /* 0x000fe20000000000 */
[----:B------:R-:W0:Y:S01]  /*2d90*/  F2F.F32.F64 R3, R4 ;  /* 0x0000000400037310 */ /* 0x000e220000301000 */
[----:B------:R-:W-:Y:S01]  /*2da0*/  DSETP.GEU.AND P0, PT, |R4|, UR4, PT ;  /* 0x0000000404007e2a */ /* 0x000fe2000bf0e200 */
[----:B------:R-:W-:Y:S01]  /*2db0*/  BSSY B0, `(.L_x_1801) ;  /* 0x0000015000007945 */ /* 0x000fe20003800000 */
[----:B------:R-:W-:-:S12]  /*2dc0*/  IMAD.MOV.U32 R8, RZ, RZ, 0x80 ;  /* 0x00000080ff087424 */ /* 0x000fd800078e00ff */
[----:B0-----:R-:W-:-:S05]  /*2dd0*/  @!P0 FMUL R3, R3, 1.175494350822287508e-38 ;  /* 0x0080000003038820 */ /* 0x001fca0000400000 */
        /* <DEDUP_REMOVED lines=14> */
.L_x_1803:
[----:B------:R-:W-:-:S04]  /*2ec0*/  LOP3.LUT R2, R3, 0x80000000, RZ, 0xc0, !PT ;  /* 0x8000000003027812 */ /* 0x000fc800078ec0ff */
[----:B------:R-:W-:-:S04]  /*2ed0*/  SHF.R.U32.HI R3, RZ, 0x18, R2 ;  /* 0x00000018ff037819 */ /* 0x000fc80000011602 */
[----:B------:R-:W-:-:S04]  /*2ee0*/  LOP3.LUT R0, R0, R3, RZ, 0xfc, !PT ;  /* 0x0000000300007212 */ /* 0x000fc800078efcff */
[----:B------:R-:W-:-:S07]  /*2ef0*/  PRMT R8, R0, 0x7610, R8 ;  /* 0x0000761000087816 */ /* 0x000fce0000000008 */
.L_x_1802:
[----:B------:R-:W-:Y:S05]  /*2f00*/  BSYNC B0 ;  /* 0x0000000000007941 */ /* 0x000fea0003800000 */
.L_x_1801:
[----:B------:R0:W-:Y:S01]  /*2f10*/  STG.E.U8 desc[UR36][R16.64], R8 ;  /* 0x0000000810007986 */ /* 0x0001e2000c101124 */
[----:B------:R-:W-:Y:S05]  /*2f20*/  BRA `(.L_x_1781) ;  /* 0x0000000400307947 */ /* 0x000fea0003800000 */
.L_x_1799:
        /* <DEDUP_REMOVED lines=21> */
.L_x_1806:
[----:B------:R-:W-:-:S04]  /*3080*/  LOP3.LUT R2, R3, 0x80000000, RZ, 0xc0, !PT ;  /* 0x8000000003027812 */ /* 0x000fc800078ec0ff */
[----:B------:R-:W-:-:S04]  /*3090*/  SHF.R.U32.HI R3, RZ, 0x18, R2 ;  /* 0x00000018ff037819 */ /* 0x000fc80000011602 */
[----:B------:R-:W-:-:S04]  /*30a0*/  LOP3.LUT R0, R0, R3, RZ, 0xfc, !PT ;  /* 0x0000000300007212 */ /* 0x000fc800078efcff */
[----:B------:R-:W-:-:S07]  /*30b0*/  PRMT R8, R0, 0x7610, R8 ;  /* 0x0000761000087816 */ /* 0x000fce0000000008 */
.L_x_1805:
[----:B------:R-:W-:Y:S05]  /*30c0*/  BSYNC B0 ;  /* 0x0000000000007941 */ /* 0x000fea0003800000 */
.L_x_1804:
[----:B------:R0:W-:Y:S01]  /*30d0*/  STG.E.U8 desc[UR36][R16.64], R8 ;  /* 0x0000000810007986 */ /* 0x0001e2000c101124 */
[----:B------:R-:W-:Y:S05]  /*30e0*/  BRA `(.L_x_1781) ;  /* 0x0000000000c07947 */ /* 0x000fea0003800000 */
.L_x_1798:
        /* <DEDUP_REMOVED lines=26> */
.L_x_1780:
[----:B------:R-:W-:Y:S01]  /*3290*/  MOV R2, 0x0 ;  /* 0x0000000000027802 */ /* 0x000fe20000000f00 */
[----:B------:R-:W-:Y:S01]  /*32a0*/  ULDC.64 UR4, c[0x4][0x148] ;  /* 0x0100520000047ab9 */ /* 0x000fe20000000a00 */
[----:B------:R-:W-:Y:S01]  /*32b0*/  ULDC.64 UR6, c[0x4][0x150] ;  /* 0x0100540000067ab9 */ /* 0x000fe20000000a00 */
[----:B------:R-:W-:Y:S01]  /*32c0*/  IMAD.U32 R4, RZ, RZ, UR4 ;  /* 0x00000004ff047e24 */ /* 0x000fe2000f8e00ff */
[----:B------:R-:W-:Y:S01]  /*32d0*/  HFMA2.MMA R13, -RZ, RZ, 0, 0 ;  /* 0x00000000ff0d7435 */ /* 0x000fe200000001ff */
        /* <DEDUP_REMOVED lines=8> */
[----:B------:R-:W-:-:S07]  /*3360*/  IMAD.MOV.U32 R12, RZ, RZ, 0x1 ;  /* 0x00000001ff0c7424 */ /* 0x000fce00078e00ff */
[----:B------:R-:W-:-:S07]  /*3370*/  LEPC R20, `(.L_x_1809) ;  /* 0x000000001014794e */ /* 0x000fce0000000000 */
[----:B0-----:R-:W-:Y:S05]  /*3380*/  CALL.ABS.NOINC R2 ;  /* 0x0000000002007343 */ /* 0x001fea0003c00000 */
.L_x_1809:
[----:B------:R-:W-:Y:S05]  /*3390*/  BRA `(.L_x_1781) ;  /* 0x0000000000147947 */ /* 0x000fea0003800000 */
.L_x_1808:
[----:B------:R-:W0:Y:S02]  /*33a0*/  F2I.U64.F64.TRUNC R2, R2 ;  /* 0x0000000200027311 */ /* 0x000e24000030d800 */
[----:B0-----:R0:W-:Y:S01]  /*33b0*/  STG.E.64 desc[UR36][R16.64], R2 ;  /* 0x0000000210007986 */ /* 0x0011e2000c101b24 */
[----:B------:R-:W-:Y:S05]  /*33c0*/  BRA `(.L_x_1781) ;  /* 0x0000000000087947 */ /* 0x000fea0003800000 */
.L_x_1807:
[----:B------:R-:W0:Y:S02]  /*33d0*/  F2I.U32.F64.TRUNC R3, R2 ;  /* 0x0000000200037311 */ /* 0x000e24000030d000 */
[----:B0-----:R0:W-:Y:S02]  /*33e0*/  STG.E desc[UR36][R16.64], R3 ;  /* 0x0000000310007986 */ /* 0x0011e4000c101924 */
.L_x_1781:
[----:B------:R-:W-:-:S04]  /*33f0*/  IMAD R18, R23, 0x200, R18 ;  /* 0x0000020017127824 */ /* 0x000fc800078e0212 */
[----:B------:R-:W-:-:S07]  /*3400*/  VIADD R19, R18, 0x80 ;  /* 0x0000008012137836 */ /* 0x000fce0000000000 */
.L_x_1741:
[----:B------:R-:W-:Y:S05]  /*3410*/  BSYNC B6 ;  /* 0x0000000000067941 */ /* 0x000fea0003800000 */
.L_x_1740:
        /* <DEDUP_REMOVED lines=307> */
.L_x_1812:
        /* <DEDUP_REMOVED lines=21> */
.L_x_1816:
[----:B------:R-:W2:Y:S02]  /*48a0*/  LDG.E.U8 R2, desc[UR36][R4.64] ;  /* 0x0000002404027981 */ /* 0x000ea4000c1e1100 */
[----:B--2---:R-:W0:Y:S01]  /*48b0*/  I2F.F64.U16 R2, R2 ;  /* 0x0000000200027312 */ /* 0x004e220000101800 */
[----:B------:R-:W-:Y:S05]  /*48c0*/  BRA `(.L_x_1818) ;  /* 0x0000000c00707947 */ /* 0x000fea0003800000 */
.L_x_1815:
        /* <DEDUP_REMOVED lines=9> */
.L_x_1820:
[----:B------:R-:W2:Y:S02]  /*4960*/  LDG.E R2, desc[UR36][R4.64] ;  /* 0x0000002404027981 */ /* 0x000ea4000c1e1900 */
[----:B--2---:R-:W0:Y:S01]  /*4970*/  I2F.F64 R2, R2 ;  /* 0x0000000200027312 */ /* 0x004e220000201c00 */
[----:B------:R-:W-:Y:S05]  /*4980*/  BRA `(.L_x_1818) ;  /* 0x0000000c00407947 */ /* 0x000fea0003800000 */
.L_x_1819:
[----:B------:R-:W2:Y:S02]  /*4990*/  LDG.E.U16 R2, desc[UR36][R4.64] ;  /* 0x0000002404027981 */ /* 0x000ea4000c1e1500 */
[----:B--2---:R-:W0:Y:S01]  /*49a0*/  I2F.F64.S16 R2, R2 ;  /* 0x0000000200027312 */ /* 0x004e220000101c00 */
[----:B------:R-:W-:Y:S05]  /*49b0*/  BRA `(.L_x_1818) ;  /* 0x0000000c00347947 */ /* 0x000fea0003800000 */
.L_x_1814:
        /* <DEDUP_REMOVED lines=10> */
.L_x_1822:
[----:B------:R-:W2:Y:S02]  /*4a60*/  LDG.E.U16 R0, desc[UR36][R4.64] ;  /* 0x0000002404007981 */ /* 0x000ea4000c1e1500 */
[----:B--2---:R-:W-:-:S05]  /*4a70*/  HADD2.F32 R0, -RZ, R0.H0_H0 ;  /* 0x20000000ff007230 */ /* 0x004fca0000004100 */
[----:B------:R-:W-:-:S04]  /*4a80*/  FMUL.FTZ R0, R0, 1 ;  /* 0x3f80000000007820 */ /* 0x000fc80000410000 */
[----:B------:R0:W1:Y:S01]  /*4a90*/  F2F.F64.F32 R2, R0 ;  /* 0x0000000000027310 */ /* 0x0000620000201800 */
[----:B------:R-:W-:Y:S05]  /*4aa0*/  BRA `(.L_x_1818) ;  /* 0x0000000800f87947 */ /* 0x000fea0003800000 */
.L_x_1821:
        /* <DEDUP_REMOVED lines=10> */
.L_x_1824:
[----:B------:R-:W2:Y:S02]  /*4b50*/  LDG.E.U16 R4, desc[UR36][R4.64] ;  /* 0x0000002404047981 */ /* 0x000ea4000c1e1500 */
[----:B--2---:R-:W-:-:S05]  /*4b60*/  HADD2.F32 R0, -RZ, R4.H0_H0 ;  /* 0x20000004ff007230 */ /* 0x004fca0000004100 */
[----:B------:R-:W-:-:S04]  /*4b70*/  FMUL.FTZ R0, R0, 1 ;  /* 0x3f80000000007820 */ /* 0x000fc80000410000 */
[----:B------:R0:W1:Y:S01]  /*4b80*/  F2F.F64.F32 R2, R0 ;  /* 0x0000000000027310 */ /* 0x0000620000201800 */
[----:B------:R-:W-:Y:S05]  /*4b90*/  BRA `(.L_x_1818) ;  /* 0x0000000800bc7947 */ /* 0x000fea0003800000 */
.L_x_1823:
[----:B------:R0:W5:Y:S01]  /*4ba0*/  LDG.E.64 R2, desc[UR36][R4.64] ;  /* 0x0000002404027981 */ /* 0x000162000c1e1b00 */
[----:B------:R-:W-:Y:S05]  /*4bb0*/  BRA `(.L_x_1818) ;  /* 0x0000000800b47947 */ /* 0x000fea0003800000 */
.L_x_1813:
        /* <DEDUP_REMOVED lines=13> */
.L_x_1827:
[----:B------:R0:W5:Y:S01]  /*4c90*/  LDG.E.64 R2, desc[UR36][R4.64] ;  /* 0x0000002404027981 */ /* 0x000162000c1e1b00 */
[----:B------:R-:W-:Y:S05]  /*4ca0*/  BRA `(.L_x_1818) ;  /* 0x0000000800787947 */ /* 0x000fea0003800000 */
.L_x_1826:
[----:B------:R-:W-:-:S13]  /*4cb0*/  ISETP.NE.AND P0, PT, R2, 0xf, PT ;  /* 0x0000000f0200780c */ /* 0x000fda0003f05270 */
[----:B------:R-:W-:Y:S05]  /*4cc0*/  @!P0 BRA `(.L_x_1828) ;  /* 0x0000000000a48947 */ /* 0x000fea0003800000 */
[----:B------:R-:W-:-:S13]  /*4cd0*/  ISETP.NE.AND P0, PT, R2, 0x17, PT ;  /* 0x000000170200780c */ /* 0x000fda0003f05270 */
[----:B------:R-:W-:Y:S05]  /*4ce0*/  @!P0 BRA `(.L_x_1829) ;  /* 0x0000000000608947 */ /* 0x000fea0003800000 */
[----:B------:R-:W-:-:S13]  /*4cf0*/  ISETP.NE.AND P0, PT, R2, 0x18, PT ;  /* 0x000000180200780c */ /* 0x000fda0003f05270 */
[----:B------:R-:W-:Y:S05]  /*4d00*/  @P0 BRA `(.L_x_1817) ;  /* 0x0000000800040947 */ /* 0x000fea0003800000 */
[----:B------:R-:W2:Y:S01]  /*4d10*/  LDG.E.U8 R0, desc[UR36][R4.64] ;  /* 0x0000002404007981 */ /* 0x000ea2000c1e1100 */
[----:B------:R-:W-:Y:S01]  /*4d20*/  MOV R8, 0xff800000 ;  /* 0xff80000000087802 */ /* 0x000fe20000000f00 */
        /* <DEDUP_REMOVED lines=20> */
.L_x_1829:
[----:B------:R-:W2:Y:S02]  /*4e70*/  LDG.E.U8 R3, desc[UR36][R4.64] ;  /* 0x0000002404037981 */ /* 0x000ea4000c1e1100 */
[----:B--2---:R-:W-:-:S05]  /*4e80*/  IMAD.SHL.U32 R0, R3, 0x2000000, RZ ;  /* 0x0200000003007824 */ /* 0x004fca00078e00ff */
[----:B------:R-:W-:-:S13]  /*4e90*/  ISETP.GE.U32.AND P0, PT, R0, 0x8000000, PT ;  /* 0x080000000000780c */ /* 0x000fda0003f06070 */
[C---:B------:R-:W-:Y:S02]  /*4ea0*/  @!P0 IMAD.SHL.U32 R0, R3.reuse, 0x100, RZ ;  /* 0x0000010003008824 */ /* 0x040fe400078e00ff */
[C---:B------:R-:W-:Y:S02]  /*4eb0*/  @P0 IMAD.SHL.U32 R2, R3.reuse, 0x200000, RZ ;  /* 0x0020000003020824 */ /* 0x040fe400078e00ff */
[----:B------:R-:W-:Y:S01]  /*4ec0*/  IMAD.SHL.U32 R3, R3, 0x1000000, RZ ;  /* 0x0100000003037824 */ /* 0x000fe200078e00ff */
        /* <DEDUP_REMOVED lines=9> */
.L_x_1828:
[----:B------:R-:W2:Y:S02]  /*4f60*/  LDG.E.U16 R0, desc[UR36][R4.64] ;  /* 0x0000002404007981 */ /* 0x000ea4000c1e1500 */
[----:B--2---:R-:W-:-:S04]  /*4f70*/  IMAD.U32 R0, R0, 0x10000, RZ ;  /* 0x0001000000007824 */ /* 0x004fc800078e00ff */
[----:B------:R-:W-:-:S04]  /*4f80*/  FMUL.FTZ R0, R0, 1 ;  /* 0x3f80000000007820 */ /* 0x000fc80000410000 */
[----:B------:R0:W1:Y:S01]  /*4f90*/  F2F.F64.F32 R2, R0 ;  /* 0x0000000000027310 */ /* 0x0000620000201800 */
[----:B------:R-:W-:Y:S05]  /*4fa0*/  BRA `(.L_x_1818) ;  /* 0x0000000400b87947 */ /* 0x000fea0003800000 */
.L_x_1825:
        /* <DEDUP_REMOVED lines=11> */
.L_x_1832:
        /* <DEDUP_REMOVED lines=21> */
.L_x_1836:
[----:B------:R-:W-:Y:S05]  /*51b0*/  BSYNC B1 ;  /* 0x0000000000017941 */ /* 0x000fea0003800000 */
.L_x_1835:
[----:B------:R-:W-:Y:S01]  /*51c0*/  LEA R3, R0, 0x3b800000, 0x17 ;  /* 0x3b80000000037811 */ /* 0x000fe200078eb8ff */
[----:B------:R-:W-:-:S05]  /*51d0*/  IMAD.SHL.U32 R0, R2, 0x100000, RZ ;  /* 0x0010000002007824 */ /* 0x000fca00078e00ff */
[----:B------:R-:W-:-:S07]  /*51e0*/  LOP3.LUT R0, R3, R0, R4, 0xfe, !PT ;  /* 0x0000000003007212 */ /* 0x000fce00078efe04 */
.L_x_1834:
[----:B------:R-:W-:Y:S05]  /*51f0*/  BSYNC B0 ;  /* 0x0000000000007941 */ /* 0x000fea0003800000 */
.L_x_1833:
[----:B------:R-:W-:-:S04]  /*5200*/  FMUL.FTZ R0, R0, 1 ;  /* 0x3f80000000007820 */ /* 0x000fc80000410000 */
[----:B------:R1:W2:Y:S01]  /*5210*/  F2F.F64.F32 R2, R0 ;  /* 0x0000000000027310 */ /* 0x0002a20000201800 */
[----:B------:R-:W-:Y:S05]  /*5220*/  BRA `(.L_x_1818) ;  /* 0x0000000400187947 */ /* 0x000fea0003800000 */
.L_x_1831:
        /* <DEDUP_REMOVED lines=12> */
[----:B------:R-:W-:Y:S02]  /*52f0*/  SHF.L.U32 R4, R3, 0x1f, RZ ;  /* 0x0000001f03047819 */ /* 0x000fe400000006ff */
[----:B------:R-:W-:-:S05]  /*5300*/  SHF.R.U32.HI R0, RZ, 0x2, R0 ;  /* 0x00000002ff007819 */ /* 0x000fca0000011600 */
[----:B------:R-:W-:Y:S05]  /*5310*/  @P0 BRA `(.L_x_1840) ;  /* 0x0000000000180947 */ /* 0x000fea0003800000 */
[----:B------:R-:W0:Y:S02]  /*5320*/  FLO.U32 R3, R2 ;  /* 0x0000000200037300 */ /* 0x000e2400000e0000 */
[----:B0-----:R-:W-:-:S04]  /*5330*/  IADD3 R3, -R3, 0x1f, RZ ;  /* 0x0000001f03037810 */ /* 0x001fc80007ffe1ff */
[----:B------:R-:W-:Y:S01]  /*5340*/  IADD3 R0, R0, 0x1e, -R3 ;  /* 0x0000001e00007810 */ /* 0x000fe20007ffe803 */
[----:B------:R-:W-:-:S05]  /*5350*/  VIADD R5, R3, 0xffffffe3 ;  /* 0xffffffe303057836 */ /* 0x000fca0000000000 */
[----:B------:R-:W-:-:S04]  /*5360*/  SHF.L.U32 R5, R2, R5, RZ ;  /* 0x0000000502057219 */ /* 0x000fc800000006ff */
[----:B------:R-:W-:-:S07]  /*5370*/  LOP3.LUT R2, R5, 0x3, RZ, 0xc0, !PT ;  /* 0x0000000305027812 */ /* 0x000fce00078ec0ff */
.L_x_1840:
[----:B------:R-:W-:Y:S05]  /*5380*/  BSYNC B1 ;  /* 0x0000000000017941 */ /* 0x000fea0003800000 */
.L_x_1839:
[----:B------:R-:W-:Y:S01]  /*5390*/  LEA R3, R0, 0x37800000, 0x17 ;  /* 0x3780000000037811 */ /* 0x000fe200078eb8ff */
[----:B------:R-:W-:-:S05]  /*53a0*/  IMAD.SHL.U32 R0, R2, 0x200000, RZ ;  /* 0x0020000002007824 */ /* 0x000fca00078e00ff */
[----:B------:R-:W-:-:S07]  /*53b0*/  LOP3.LUT R0, R3, R0, R4, 0xfe, !PT ;  /* 0x0000000003007212 */ /* 0x000fce00078efe04 */
.L_x_1838:
[----:B------:R-:W-:Y:S05]  /*53c0*/  BSYNC B0 ;  /* 0x0000000000007941 */ /* 0x000fea0003800000 */
.L_x_1837:
[----:B------:R-:W-:-:S04]  /*53d0*/  FMUL.FTZ R0, R0, 1 ;  /* 0x3f80000000007820 */ /* 0x000fc80000410000 */
[----:B------:R3:W4:Y:S01]  /*53e0*/  F2F.F64.F32 R2, R0 ;  /* 0x0000000000027310 */ /* 0x0007220000201800 */
[----:B------:R-:W-:Y:S05]  /*53f0*/  BRA `(.L_x_1818) ;  /* 0x0000000000a47947 */ /* 0x000fea0003800000 */
.L_x_1830:
        /* <DEDUP_REMOVED lines=14> */
.L_x_1844:
[----:B------:R-:W-:Y:S05]  /*54e0*/  BSYNC B0 ;  /* 0x0000000000007941 */ /* 0x000fea0003800000 */
.L_x_1843:
[----:B------:R-:W-:-:S04]  /*54f0*/  FMUL.FTZ R0, R0, 1 ;  /* 0x3f80000000007820 */ /* 0x000fc80000410000 */
[----:B------:R0:W1:Y:S01]  /*5500*/  F2F.F64.F32 R2, R0 ;  /* 0x0000000000027310 */ /* 0x0000620000201800 */
[----:B------:R-:W-:Y:S05]  /*5510*/  BRA `(.L_x_1818) ;  /* 0x00000000005c7947 */ /* 0x000fea0003800000 */
.L_x_1817:
        /* <DEDUP_REMOVED lines=16> */
.L_x_1845:
[----:B------:R-:W-:Y:S01]  /*5620*/  CS2R R2, SRZ ;  /* 0x0000000000027805 */ /* 0x000fe2000001ff00 */
[----:B------:R-:W-:Y:S06]  /*5630*/  BRA `(.L_x_1818) ;  /* 0x0000000000147947 */ /* 0x000fec0003800000 */
.L_x_1842:
[----:B------:R-:W2:Y:S02]  /*5640*/  LDG.E.64 R2, desc[UR36][R4.64] ;  /* 0x0000002404027981 */ /* 0x000ea4000c1e1b00 */
[----:B--2---:R-:W0:Y:S01]  /*5650*/  I2F.F64.U64 R2, R2 ;  /* 0x0000000200027312 */ /* 0x004e220000301800 */
[----:B------:R-:W-:Y:S05]  /*5660*/  BRA `(.L_x_1818) ;  /* 0x0000000000087947 */ /* 0x000fea0003800000 */
.L_x_1841:
[----:B------:R-:W2:Y:S02]  /*5670*/  LDG.E R2, desc[UR36][R4.64] ;  /* 0x0000002404027981 */ /* 0x000ea4000c1e1900 */
[----:B--2---:R-:W0:Y:S02]  /*5680*/  I2F.F64.U32 R2, R2 ;  /* 0x0000000200027312 */ /* 0x004e240000201800 */
.L_x_1818:
        /* <DEDUP_REMOVED lines=16> */
.L_x_1849:
[----:B------:R-:W0:Y:S02]  /*5790*/  F2I.S64.F64.TRUNC R2, R2 ;  /* 0x0000000200027311 */ /* 0x000e24000030d900 */
[----:B0-----:R-:W-:-:S05]  /*57a0*/  MOV R5, R2 ;  /* 0x0000000200057202 */ /* 0x001fca0000000f00 */
[----:B------:R0:W-:Y:S01]  /*57b0*/  STG.E.U8 desc[UR36][R16.64], R5 ;  /* 0x0000000510007986 */ /* 0x0001e2000c101124 */
[----:B------:R-:W-:Y:S05]  /*57c0*/  BRA `(.L_x_1851) ;  /* 0x0000000c00f87947 */ /* 0x000fea0003800000 */
.L_x_1848:
        /* <DEDUP_REMOVED lines=9> */
.L_x_1853:
[----:B------:R-:W0:Y:S02]  /*5860*/  F2I.F64.TRUNC R3, R2 ;  /* 0x0000000200037311 */ /* 0x000e24000030d100 */
[----:B0-----:R0:W-:Y:S01]  /*5870*/  STG.E desc[UR36][R16.64], R3 ;  /* 0x0000000310007986 */ /* 0x0011e2000c101924 */
[----:B------:R-:W-:Y:S05]  /*5880*/  BRA `(.L_x_1851) ;  /* 0x0000000c00c87947 */ /* 0x000fea0003800000 */
.L_x_1852:
[----:B------:R-:W0:Y:S02]  /*5890*/  F2I.F64.TRUNC R3, R2 ;  /* 0x0000000200037311 */ /* 0x000e24000030d100 */
[----:B0-----:R0:W-:Y:S01]  /*58a0*/  STG.E.U16 desc[UR36][R16.64], R3 ;  /* 0x0000000310007986 */ /* 0x0011e2000c101524 */
[----:B------:R-:W-:Y:S05]  /*58b0*/  BRA `(.L_x_1851) ;  /* 0x0000000c00bc7947 */ /* 0x000fea0003800000 */
.L_x_1847:
        /* <DEDUP_REMOVED lines=13> */
.L_x_1855:
        /* <DEDUP_REMOVED lines=8> */
.L_x_1854:
        /* <DEDUP_REMOVED lines=14> */
.L_x_1857:
        /* <DEDUP_REMOVED lines=9> */
.L_x_1856:
[----:B------:R0:W-:Y:S01]  /*5b80*/  STG.E.64 desc[UR36][R16.64], R4 ;  /* 0x0000000410007986 */ /* 0x0001e2000c101b24 */
[----:B------:R-:W-:Y:S05]  /*5b90*/  BRA `(.L_x_1851) ;  /* 0x0000000c00047947 */ /* 0x000fea0003800000 */
.L_x_1846:
        /* <DEDUP_REMOVED lines=12> */
.L_x_1860:
[----:B------:R-:W-:-:S05]  /*5c60*/  CS2R R6, SRZ ;  /* 0x0000000000067805 */ /* 0x000fca000001ff00 */
[----:B------:R0:W-:Y:S01]  /*5c70*/  STG.E.128 desc[UR36][R16.64], R4 ;  /* 0x0000000410007986 */ /* 0x0001e2000c101d24 */
[----:B------:R-:W-:Y:S05]  /*5c80*/  BRA `(.L_x_1851) ;  /* 0x0000000800c87947 */ /* 0x000fea0003800000 */
.L_x_1859:
        /* <DEDUP_REMOVED lines=25> */
.L_x_1864:
[----:B------:R-:W-:Y:S05]  /*5e20*/  BSYNC B0 ;  /* 0x0000000000007941 */ /* 0x000fea0003800000 */
.L_x_1863:
[----:B------:R-:W-:-:S05]  /*5e30*/  LOP3.LUT R3, R0, R3, RZ, 0xfc, !PT ;  /* 0x0000000300037212 */ /* 0x000fca00078efcff */
[----:B------:R0:W-:Y:S01]  /*5e40*/  STG.E.U8 desc[UR36][R16.64], R3 ;  /* 0x0000000310007986 */ /* 0x0001e2000c101124 */
[----:B------:R-:W-:Y:S05]  /*5e50*/  BRA `(.L_x_1851) ;  /* 0x0000000800547947 */ /* 0x000fea0003800000 */
.L_x_1862:
        /* <DEDUP_REMOVED lines=17> */
.L_x_1866:
[----:B------:R-:W-:Y:S01]  /*5f70*/  IMAD.MOV.U32 R0, RZ, RZ, 0x7f ;  /* 0x0000007fff007424 */ /* 0x000fe200078e00ff */
[----:B------:R-:W-:-:S04]  /*5f80*/  ISETP.GT.U32.AND P0, PT, R2, 0x7f800000, PT ;  /* 0x7f8000000200780c */ /* 0x000fc80003f04070 */
[----:B------:R-:W-:-:S09]  /*5f90*/  SEL R0, R0, 0x7c, P0 ;  /* 0x0000007c00007807 */ /* 0x000fd20000000000 */
.L_x_1867:
[----:B------:R-:W-:Y:S05]  /*5fa0*/  BSYNC B0 ;  /* 0x0000000000007941 */ /* 0x000fea0003800000 */
.L_x_1865:
[----:B------:R-:W-:-:S04]  /*5fb0*/  LOP3.LUT R2, R3, 0x80000000, RZ, 0xc0, !PT ;  /* 0x8000000003027812 */ /* 0x000fc800078ec0ff */
[----:B------:R-:W-:-:S04]  /*5fc0*/  SHF.R.U32.HI R3, RZ, 0x18, R2 ;  /* 0x00000018ff037819 */ /* 0x000fc80000011602 */
[----:B------:R-:W-:-:S05]  /*5fd0*/  LOP3.LUT R3, R0, R3, RZ, 0xfc, !PT ;  /* 0x0000000300037212 */ /* 0x000fca00078efcff */
[----:B------:R0:W-:Y:S01]  /*5fe0*/  STG.E.U8 desc[UR36][R16.64], R3 ;  /* 0x0000000310007986 */ /* 0x0001e2000c101124 */
[----:B------:R-:W-:Y:S05]  /*5ff0*/  BRA `(.L_x_1851) ;  /* 0x0000000400ec7947 */ /* 0x000fea0003800000 */
.L_x_1861:
        /* <DEDUP_REMOVED lines=8> */
.L_x_1858:
        /* <DEDUP_REMOVED lines=11> */
.L_x_1870:
        /* <DEDUP_REMOVED lines=21> */
.L_x_1873:
[----:B------:R-:W-:-:S04]  /*6280*/  LOP3.LUT R2, R3, 0x80000000, RZ, 0xc0, !PT ;  /* 0x8000000003027812 */ /* 0x000fc800078ec0ff */
[----:B------:R-:W-:-:S04]  /*6290*/  SHF.R.U32.HI R3, RZ, 0x18, R2 ;  /* 0x00000018ff037819 */ /* 0x000fc80000011602 */
[----:B------:R-:W-:-:S04]  /*62a0*/  LOP3.LUT R0, R0, R3, RZ, 0xfc, !PT ;  /* 0x0000000300007212 */ /* 0x000fc800078efcff */
[----:B------:R-:W-:-:S07]  /*62b0*/  PRMT R8, R0, 0x7610, R8 ;  /* 0x0000761000087816 */ /* 0x000fce0000000008 */
.L_x_1872:
[----:B------:R-:W-:Y:S05]  /*62c0*/  BSYNC B0 ;  /* 0x0000000000007941 */ /* 0x000fea0003800000 */
.L_x_1871:
[----:B------:R3:W-:Y:S01]  /*62d0*/  STG.E.U8 desc[UR36][R16.64], R8 ;  /* 0x0000000810007986 */ /* 0x0007e2000c101124 */
[----:B------:R-:W-:Y:S05]  /*62e0*/  BRA `(.L_x_1851) ;  /* 0x0000000400307947 */ /* 0x000fea0003800000 */
.L_x_1869:
        /* <DEDUP_REMOVED lines=21> */
.L_x_1876:
[----:B------:R-:W-:-:S04]  /*6440*/  LOP3.LUT R2, R3, 0x80000000, RZ, 0xc0, !PT ;  /* 0x8000000003027812 */ /* 0x000fc800078ec0ff */
[----:B------:R-:W-:-:S04]  /*6450*/  SHF.R.U32.HI R3, RZ, 0x18, R2 ;  /* 0x00000018ff037819 */ /* 0x000fc80000011602 */
[----:B------:R-:W-:-:S04]  /*6460*/  LOP3.LUT R0, R0, R3, RZ, 0xfc, !PT ;  /* 0x0000000300007212 */ /* 0x000fc800078efcff */
[----:B------:R-:W-:-:S07]  /*6470*/  PRMT R8, R0, 0x7610, R8 ;  /* 0x0000761000087816 */ /* 0x000fce0000000008 */
.L_x_1875:
[----:B------:R-:W-:Y:S05]  /*6480*/  BSYNC B0 ;  /* 0x0000000000007941 */ /* 0x000fea0003800000 */
.L_x_1874:
[----:B------:R0:W-:Y:S01]  /*6490*/  STG.E.U8 desc[UR36][R16.64], R8 ;  /* 0x0000000810007986 */ /* 0x0001e2000c101124 */
[----:B------:R-:W-:Y:S05]  /*64a0*/  BRA `(.L_x_1851) ;  /* 0x0000000000c07947 */ /* 0x000fea0003800000 */
.L_x_1868:
        /* <DEDUP_REMOVED lines=26> */
.L_x_1850:
[----:B------:R-:W-:Y:S01]  /*6650*/  MOV R0, 0x0 ;  /* 0x0000000000007802 */ /* 0x000fe20000000f00 */
[----:B------:R-:W-:Y:S01]  /*6660*/  ULDC.64 UR4, c[0x4][0x148] ;  /* 0x0100520000047ab9 */ /* 0x000fe20000000a00 */
[----:B------:R-:W-:Y:S01]  /*6670*/  ULDC.64 UR6, c[0x4][0x10] ;  /* 0x0100040000067ab9 */ /* 0x000fe20000000a00 */
[----:B------:R-:W-:Y:S01]  /*6680*/  IMAD.U32 R4, RZ, RZ, UR4 ;  /* 0x00000004ff047e24 */ /* 0x000fe2000f8e00ff */
[----:B------:R0:W1:Y:S01]  /*6690*/  LDC.64 R2, c[0x4][R0] ;  /* 0x0100000000027b82 */ /* 0x0000620000000a00 */
[----:B------:R-:W-:Y:S01]  /*66a0*/  IMAD.U32 R5, RZ, RZ, UR5 ;  /* 0x00000005ff057e24 */ /* 0x000fe2000f8e00ff */
[----:B------:R-:W-:Y:S01]  /*66b0*/  ULDC.64 UR4, c[0x4][0x150] ;  /* 0x0100540000047ab9 */ /* 0x000fe20000000a00 */
[----:B------:R-:W-:Y:S01]  /*66c0*/  IMAD.U32 R10, RZ, RZ, UR6 ;  /* 0x00000006ff0a7e24 */ /* 0x000fe2000f8e00ff */
[----:B------:R-:W-:Y:S01]  /*66d0*/  MOV R7, UR5 ;  /* 0x0000000500077c02 */ /* 0x000fe20008000f00 */
[----:B------:R-:W-:Y:S02]  /*66e0*/  IMAD.U32 R6, RZ, RZ, UR4 ;  /* 0x00000004ff067e24 */ /* 0x000fe4000f8e00ff */
[----:B------:R-:W-:-:S02]  /*66f0*/  IMAD.U32 R11, RZ, RZ, UR7 ;  /* 0x00000007ff0b7e24 */ /* 0x000fc4000f8e00ff */
[----:B------:R-:W-:Y:S02]  /*6700*/  IMAD.MOV.U32 R8, RZ, RZ, 0x65 ;  /* 0x00000065ff087424 */ /* 0x000fe400078e00ff */
[----:B------:R-:W-:Y:S02]  /*6710*/  IMAD.MOV.U32 R12, RZ, RZ, 0x1 ;  /* 0x00000001ff0c7424 */ /* 0x000fe400078e00ff */
[----:B0-----:R-:W-:-:S07]  /*6720*/  IMAD.MOV.U32 R13, RZ, RZ, RZ ;  /* 0x000000ffff0d7224 */ /* 0x001fce00078e00ff */
[----:B------:R-:W-:-:S07]  /*6730*/  LEPC R20, `(.L_x_1879) ;  /* 0x000000001014794e */ /* 0x000fce0000000000 */
[----:B-1----:R-:W-:Y:S05]  /*6740*/  CALL.ABS.NOINC R2 ;  /* 0x0000000002007343 */ /* 0x002fea0003c00000 */
.L_x_1879:
[----:B------:R-:W-:Y:S05]  /*6750*/  BRA `(.L_x_1851) ;  /* 0x0000000000147947 */ /* 0x000fea0003800000 */
.L_x_1878:
[----:B------:R-:W0:Y:S02]  /*6760*/  F2I.U64.F64.TRUNC R2, R2 ;  /* 0x0000000200027311 */ /* 0x000e24000030d800 */
[----:B0-----:R2:W-:Y:S01]  /*6770*/  STG.E.64 desc[UR36][R16.64], R2 ;  /* 0x0000000210007986 */ /* 0x0015e2000c101b24 */
[----:B------:R-:W-:Y:S05]  /*6780*/  BRA `(.L_x_1851) ;  /* 0x0000000000087947 */ /* 0x000fea0003800000 */
.L_x_1877:
[----:B------:R-:W0:Y:S02]  /*6790*/  F2I.U32.F64.TRUNC R3, R2 ;  /* 0x0000000200037311 */ /* 0x000e24000030d000 */
[----:B0-----:R0:W-:Y:S02]  /*67a0*/  STG.E desc[UR36][R16.64], R3 ;  /* 0x0000000310007986 */ /* 0x0011e4000c101924 */
.L_x_1851:
[----:B------:R-:W-:-:S07]  /*67b0*/  VIADD R19, R19, 0x80 ;  /* 0x0000008013137836 */ /* 0x000fce0000000000 */
.L_x_1811:
[----:B------:R-:W-:Y:S05]  /*67c0*/  BSYNC B6 ;  /* 0x0000000000067941 */ /* 0x000fea0003800000 */
.L_x_1810:
        /* <DEDUP_REMOVED lines=307> */
.L_x_1882:
[----:B------:R-:W0:Y:S01]  /*7b00*/  LDC.U8 R3, c[0x0][0x422] ;  /* 0x00010880ff037b82 */ /* 0x000e220000000000 */
[----:B------:R-:W-:Y:S01]  /*7b10*/  ULDC.64 UR4, c[0x0][0x410] ;  /* 0x0001040000047ab9 */ /* 0x000fe20000000a00 */
[----:B------:R-:W-:Y:S01]  /*7b20*/  ULDC.64 UR6, c[0x0][0x418] ;  /* 0x0001060000067ab9 */ /* 0x000fe20000000a00 */
[----:B------:R-:W-:Y:S02]  /*7b30*/  IADD3 R16, P0, R16, UR4, RZ ;  /* 0x0000000410107c10 */ /* 0x000fe4000ff1e0ff */
[----:B------:R-:W-:-:S03]  /*7b40*/  IADD3 R4, P1, R0, UR6, RZ ;  /* 0x0000000600047c10 */ /* 0x000fc6000ff3e0ff */
[----:B------:R-:W-:Y:S01]  /*7b50*/  IMAD.X R17, RZ, RZ, UR5, P0 ;  /* 0x00000005ff117e24 */ /* 0x000fe200080e06ff */
[----:B------:R-:W-:Y:S02]  /*7b60*/  IADD3.X R5, RZ, UR7, RZ, P1, !PT ;  /* 0x00000007ff057c10 */ /* 0x000fe40008ffe4ff */
        /* <DEDUP_REMOVED lines=14> */
.L_x_1886:
[----:B------:R-:W2:Y:S02]  /*7c50*/  LDG.E.U8 R2, desc[UR36][R4.64] ;  /* 0x0000002404027981 */ /* 0x000ea4000c1e1100 */
[----:B--2---:R-:W0:Y:S01]  /*7c60*/  I2F.F64.U16 R2, R2 ;  /* 0x0000000200027312 */ /* 0x004e220000101800 */
[----:B------:R-:W-:Y:S05]  /*7c70*/  BRA `(.L_x_1888) ;  /* 0x0000000c00707947 */ /* 0x000fea0003800000 */
.L_x_1885:
        /* <DEDUP_REMOVED lines=9> */
.L_x_1890:
[----:B------:R-:W2:Y:S02]  /*7d10*/  LDG.E R2, desc[UR36][R4.64] ;  /* 0x0000002404027981 */ /* 0x000ea4000c1e1900 */
[----:B--2---:R-:W0:Y:S01]  /*7d20*/  I2F.F64 R2, R2 ;  /* 0x0000000200027312 */ /* 0x004e220000201c00 */
[----:B------:R-:W-:Y:S05]  /*7d30*/  BRA `(.L_x_1888) ;  /* 0x0000000c00407947 */ /* 0x000fea0003800000 */
.L_x_1889:
[----:B------:R-:W2:Y:S02]  /*7d40*/  LDG.E.U16 R2, desc[UR36][R4.64] ;  /* 0x0000002404027981 */ /* 0x000ea4000c1e1500 */
[----:B--2---:R-:W0:Y:S01]  /*7d50*/  I2F.F64.S16 R2, R2 ;  /* 0x0000000200027312 */ /* 0x004e220000101c00 */
[----:B------:R-:W-:Y:S05]  /*7d60*/  BRA `(.L_x_1888) ;  /* 0x0000000c00347947 */ /* 0x000fea0003800000 */
.L_x_1884:
        /* <DEDUP_REMOVED lines=10> */
.L_x_1892:
[----:B------:R-:W2:Y:S02]  /*7e10*/  LDG.E.U16 R0, desc[UR36][R4.64] ;  /* 0x0000002404007981 */ /* 0x000ea4000c1e1500 */
[----:B--2---:R-:W-:-:S05]  /*7e20*/  HADD2.F32 R0, -RZ, R0.H0_H0 ;  /* 0x20000000ff007230 */ /* 0x004fca0000004100 */
[----:B------:R-:W-:-:S04]  /*7e30*/  FMUL.FTZ R0, R0, 1 ;  /* 0x3f80000000007820 */ /* 0x000fc80000410000 */
[----:B------:R0:W1:Y:S01]  /*7e40*/  F2F.F64.F32 R2, R0 ;  /* 0x0000000000027310 */ /* 0x0000620000201800 */
[----:B------:R-:W-:Y:S05]  /*7e50*/  BRA `(.L_x_1888) ;  /* 0x0000000800f87947 */ /* 0x000fea0003800000 */
.L_x_1891:
        /* <DEDUP_REMOVED lines=10> */
.L_x_1894:
[----:B------:R-:W2:Y:S02]  /*7f00*/  LDG.E.U16 R4, desc[UR36][R4.64] ;  /* 0x0000002404047981 */ /* 0x000ea4000c1e1500 */
[----:B--2---:R-:W-:-:S05]  /*7f10*/  HADD2.F32 R0, -RZ, R4.H0_H0 ;  /* 0x20000004ff007230 */ /* 0x004fca0000004100 */
[----:B------:R-:W-:-:S04]  /*7f20*/  FMUL.FTZ R0, R0, 1 ;  /* 0x3f80000000007820 */ /* 0x000fc80000410000 */
[----:B------:R0:W1:Y:S01]  /*7f30*/  F2F.F64.F32 R2, R0 ;  /* 0x0000000000027310 */ /* 0x0000620000201800 */
[----:B------:R-:W-:Y:S05]  /*7f40*/  BRA `(.L_x_1888) ;  /* 0x0000000800bc7947 */ /* 0x000fea0003800000 */
.L_x_1893:
[----:B------:R0:W5:Y:S01]  /*7f50*/  LDG.E.64 R2, desc[UR36][R4.64] ;  /* 0x0000002404027981 */ /* 0x000162000c1e1b00 */
[----:B------:R-:W-:Y:S05]  /*7f60*/  BRA `(.L_x_1888) ;  /* 0x0000000800b47947 */ /* 0x000fea0003800000 */
.L_x_1883:
        /* <DEDUP_REMOVED lines=13> */
.L_x_1897:
[----:B------:R0:W5:Y:S01]  /*8040*/  LDG.E.64 R2, desc[UR36][R4.64] ;  /* 0x0000002404027981 */ /* 0x000162000c1e1b00 */
[----:B------:R-:W-:Y:S05]  /*8050*/  BRA `(.L_x_1888) ;  /* 0x0000000800787947 */ /* 0x000fea0003800000 */
.L_x_1896:
        /* <DEDUP_REMOVED lines=28> */
.L_x_1899:
        /* <DEDUP_REMOVED lines=15> */
.L_x_1898:
[----:B------:R-:W2:Y:S02]  /*8310*/  LDG.E.U16 R0, desc[UR36][R4.64] ;  /* 0x0000002404007981 */ /* 0x000ea4000c1e1500 */
[----:B--2---:R-:W-:-:S04]  /*8320*/  IMAD.U32 R0, R0, 0x10000, RZ ;  /* 0x0001000000007824 */ /* 0x004fc800078e00ff */
[----:B------:R-:W-:-:S04]  /*8330*/  FMUL.FTZ R0, R0, 1 ;  /* 0x3f80000000007820 */ /* 0x000fc80000410000 */
[----:B------:R0:W1:Y:S01]  /*8340*/  F2F.F64.F32 R2, R0 ;  /* 0x0000000000027310 */ /* 0x0000620000201800 */
[----:B------:R-:W-:Y:S05]  /*8350*/  BRA `(.L_x_1888) ;  /* 0x0000000400b87947 */ /* 0x000fea0003800000 */
.L_x_1895:
        /* <DEDUP_REMOVED lines=11> */
.L_x_1902:
        /* <DEDUP_REMOVED lines=17> */
[----:B------:R-:W-:Y:S02]  /*8520*/  IADD3 R5, R3, -0x1c, RZ ;  /* 0xffffffe403057810 */ /* 0x000fe40007ffe0ff */
[----:B------:R-:W-:Y:S02]  /*8530*/  IADD3 R0, R0, 0x1d, -R3 ;  /* 0x0000001d00007810 */ /* 0x000fe40007ffe803 */
[----:B------:R-:W-:-:S04]  /*8540*/  SHF.L.U32 R5, R2, R5, RZ ;  /* 0x0000000502057219 */ /* 0x000fc800000006ff */
[----:B------:R-:W-:-:S07]  /*8550*/  LOP3.LUT R2, R5, 0x7, RZ, 0xc0, !PT ;  /* 0x0000000705027812 */ /* 0x000fce00078ec0ff */
.L_x_1906:
[----:B------:R-:W-:Y:S05]  /*8560*/  BSYNC B1 ;  /* 0x0000000000017941 */ /* 0x000fea0003800000 */
.L_x_1905:
[----:B------:R-:W-:Y:S01]  /*8570*/  LEA R3, R0, 0x3b800000, 0x17 ;  /* 0x3b80000000037811 */ /* 0x000fe200078eb8ff */
[----:B------:R-:W-:-:S05]  /*8580*/  IMAD.SHL.U32 R0, R2, 0x100000, RZ ;  /* 0x0010000002007824 */ /* 0x000fca00078e00ff */
[----:B------:R-:W-:-:S07]  /*8590*/  LOP3.LUT R0, R3, R0, R4, 0xfe, !PT ;  /* 0x0000000003007212 */ /* 0x000fce00078efe04 */
.L_x_1904:
[----:B------:R-:W-:Y:S05]  /*85a0*/  BSYNC B0 ;  /* 0x0000000000007941 */ /* 0x000fea0003800000 */
.L_x_1903:
[----:B------:R-:W-:-:S04]  /*85b0*/  FMUL.FTZ R0, R0, 1 ;  /* 0x3f80000000007820 */ /* 0x000fc80000410000 */
[----:B------:R1:W2:Y:S01]  /*85c0*/  F2F.F64.F32 R2, R0 ;  /* 0x0000000000027310 */ /* 0x0002a20000201800 */
[----:B------:R-:W-:Y:S05]  /*85d0*/  BRA `(.L_x_1888) ;  /* 0x0000000400187947 */ /* 0x000fea0003800000 */
.L_x_1901:
        /* <DEDUP_REMOVED lines=21> */
.L_x_1910:
[----:B------:R-:W-:Y:S05]  /*8730*/  BSYNC B1 ;  /* 0x0000000000017941 */ /* 0x000fea0003800000 */
.L_x_1909:
[----:B------:R-:W-:Y:S01]  /*8740*/  LEA R3, R0, 0x37800000, 0x17 ;  /* 0x3780000000037811 */ /* 0x000fe200078eb8ff */
[----:B------:R-:W-:-:S05]  /*8750*/  IMAD.SHL.U32 R0, R2, 0x200000, RZ ;  /* 0x0020000002007824 */ /* 0x000fca00078e00ff */
[----:B------:R-:W-:-:S07]  /*8760*/  LOP3.LUT R0, R3, R0, R4, 0xfe, !PT ;  /* 0x0000000003007212 */ /* 0x000fce00078efe04 */
.L_x_1908:
[----:B------:R-:W-:Y:S05]  /*8770*/  BSYNC B0 ;  /* 0x0000000000007941 */ /* 0x000fea0003800000 */
.L_x_1907:
[----:B------:R-:W-:-:S04]  /*8780*/  FMUL.FTZ R0, R0, 1 ;  /* 0x3f80000000007820 */ /* 0x000fc80000410000 */
[----:B------:R3:W4:Y:S01]  /*8790*/  F2F.F64.F32 R2, R0 ;  /* 0x0000000000027310 */ /* 0x0007220000201800 */
[----:B------:R-:W-:Y:S05]  /*87a0*/  BRA `(.L_x_1888) ;  /* 0x0000000000a47947 */ /* 0x000fea0003800000 */
.L_x_1900:
        /* <DEDUP_REMOVED lines=14> */
.L_x_1914:
[----:B------:R-:W-:Y:S05]  /*8890*/  BSYNC B0 ;  /* 0x0000000000007941 */ /* 0x000fea0003800000 */
.L_x_1913:
[----:B------:R-:W-:-:S04]  /*88a0*/  FMUL.FTZ R0, R0, 1 ;  /* 0x3f80000000007820 */ /* 0x000fc80000410000 */
[----:B------:R0:W1:Y:S01]  /*88b0*/  F2F.F64.F32 R2, R0 ;  /* 0x0000000000027310 */ /* 0x0000620000201800 */
[----:B------:R-:W-:Y:S05]  /*88c0*/  BRA `(.L_x_1888) ;  /* 0x00000000005c7947 */ /* 0x000fea0003800000 */
.L_x_1887:
[----:B------:R-:W-:Y:S01]  /*88d0*/  MOV R2, 0x0 ;  /* 0x0000000000027802 */ /* 0x000fe20000000f00 */
[----:B------:R-:W-:Y:S01]  /*88e0*/  ULDC.64 UR4, c[0x4][0x148] ;  /* 0x0100520000047ab9 */ /* 0x000fe20000000a00 */
[----:B------:R-:W-:Y:S01]  /*88f0*/  ULDC.64 UR6, c[0x4][0x8] ;  /* 0x0100020000067ab9 */ /* 0x000fe20000000a00 */
[----:B------:R-:W-:Y:S01]  /*8900*/  IMAD.U32 R4, RZ, RZ, UR4 ;  /* 0x00000004ff047e24 */ /* 0x000fe2000f8e00ff */
[----:B------:R-:W-:Y:S01]  /*8910*/  MOV R11, UR7 ;  /* 0x00000007000b7c02 */ /* 0x000fe20008000f00 */
[----:B------:R-:W-:Y:S01]  /*8920*/  IMAD.U32 R5, RZ, RZ, UR5 ;  /* 0x00000005ff057e24 */ /* 0x000fe2000f8e00ff */
[----:B------:R-:W0:Y:S01]  /*8930*/  LDC.64 R2, c[0x4][R2] ;  /* 0x0100000002027b82 */ /* 0x000e220000000a00 */
[----:B------:R-:W-:Y:S01]  /*8940*/  ULDC.64 UR4, c[0x4][0x150] ;  /* 0x0100540000047ab9 */ /* 0x000fe20000000a00 */
[----:B------:R-:W-:Y:S02]  /*8950*/  IMAD.U32 R10, RZ, RZ, UR6 ;  /* 0x00000006ff0a7e24 */ /* 0x000fe4000f8e00ff */
[----:B------:R-:W-:-:S02]  /*8960*/  IMAD.U32 R6, RZ, RZ, UR4 ;  /* 0x00000004ff067e24 */ /* 0x000fc4000f8e00ff */
[----:B------:R-:W-:Y:S02]  /*8970*/  IMAD.U32 R7, RZ, RZ, UR5 ;  /* 0x00000005ff077e24 */ /* 0x000fe4000f8e00ff */
[----:B------:R-:W-:Y:S02]  /*8980*/  IMAD.MOV.U32 R8, RZ, RZ, 0x4e ;  /* 0x0000004eff087424 */ /* 0x000fe400078e00ff */
[----:B------:R-:W-:Y:S02]  /*8990*/  IMAD.MOV.U32 R12, RZ, RZ, 0x1 ;  /* 0x00000001ff0c7424 */ /* 0x000fe400078e00ff */
[----:B------:R-:W-:-:S07]  /*89a0*/  IMAD.MOV.U32 R13, RZ, RZ, RZ ;  /* 0x000000ffff0d7224 */ /* 0x000fce00078e00ff */
[----:B------:R-:W-:-:S07]  /*89b0*/  LEPC R20, `(.L_x_1915) ;  /* 0x000000001014794e */ /* 0x000fce0000000000 */
[----:B0-----:R-:W-:Y:S05]  /*89c0*/  CALL.ABS.NOINC R2 ;  /* 0x0000000002007343 */ /* 0x001fea0003c00000 */
.L_x_1915:
[----:B------:R-:W-:Y:S01]  /*89d0*/  CS2R R2, SRZ ;  /* 0x0000000000027805 */ /* 0x000fe2000001ff00 */
[----:B------:R-:W-:Y:S06]  /*89e0*/  BRA `(.L_x_1888) ;  /* 0x0000000000147947 */ /* 0x000fec0003800000 */
.L_x_1912:
[----:B------:R-:W2:Y:S02]  /*89f0*/  LDG.E.64 R2, desc[UR36][R4.64] ;  /* 0x0000002404027981 */ /* 0x000ea4000c1e1b00 */
[----:B--2---:R-:W0:Y:S01]  /*8a00*/  I2F.F64.U64 R2, R2 ;  /* 0x0000000200027312 */ /* 0x004e220000301800 */
[----:B------:R-:W-:Y:S05]  /*8a10*/  BRA `(.L_x_1888) ;  /* 0x0000000000087947 */ /* 0x000fea0003800000 */
.L_x_1911:
[----:B------:R-:W2:Y:S02]  /*8a20*/  LDG.E R2, desc[UR36][R4.64] ;  /* 0x0000002404027981 */ /* 0x000ea4000c1e1900 */
[----:B--2---:R-:W0:Y:S02]  /*8a30*/  I2F.F64.U32 R2, R2 ;  /* 0x0000000200027312 */ /* 0x004e240000201800 */
.L_x_1888:
        /* <DEDUP_REMOVED lines=16> */
.L_x_1919:
[----:B------:R-:W0:Y:S02]  /*8b40*/  F2I.S64.F64.TRUNC R2, R2 ;  /* 0x0000000200027311 */ /* 0x000e24000030d900 */
[----:B0-----:R-:W-:-:S05]  /*8b50*/  IMAD.MOV.U32 R5, RZ, RZ, R2 ;  /* 0x000000ffff057224 */ /* 0x001fca00078e0002 */
[----:B------:R3:W-:Y:S01]  /*8b60*/  STG.E.U8 desc[UR36][R16.64], R5 ;  /* 0x0000000510007986 */ /* 0x0007e2000c101124 */
[----:B------:R-:W-:Y:S05]  /*8b70*/  BRA `(.L_x_1921) ;  /* 0x0000000c00f87947 */ /* 0x000fea0003800000 */
.L_x_1918:
        /* <DEDUP_REMOVED lines=9> */
.L_x_1923:
[----:B------:R-:W0:Y:S02]  /*8c10*/  F2I.F64.TRUNC R3, R2 ;  /* 0x0000000200037311 */ /* 0x000e24000030d100 */
[----:B0-----:R2:W-:Y:S01]  /*8c20*/  STG.E desc[UR36][R16.64], R3 ;  /* 0x0000000310007986 */ /* 0x0015e2000c101924 */
[----:B------:R-:W-:Y:S05]  /*8c30*/  BRA `(.L_x_1921) ;  /* 0x0000000c00c87947 */ /* 0x000fea0003800000 */
.L_x_1922:
[----:B------:R-:W0:Y:S02]  /*8c40*/  F2I.F64.TRUNC R3, R2 ;  /* 0x0000000200037311 */ /* 0x000e24000030d100 */
[----:B0-----:R0:W-:Y:S01]  /*8c50*/  STG.E.U16 desc[UR36][R16.64], R3 ;  /* 0x0000000310007986 */ /* 0x0011e2000c101524 */
[----:B------:R-:W-:Y:S05]  /*8c60*/  BRA `(.L_x_1921) ;  /* 0x0000000c00bc7947 */ /* 0x000fea0003800000 */
.L_x_1917:
        /* <DEDUP_REMOVED lines=13> */
.L_x_1925:
        /* <DEDUP_REMOVED lines=8> */
.L_x_1924:
        /* <DEDUP_REMOVED lines=14> */
.L_x_1927:
        /* <DEDUP_REMOVED lines=9> */
.L_x_1926:
[----:B------:R0:W-:Y:S01]  /*8f30*/  STG.E.64 desc[UR36][R16.64], R4 ;  /* 0x0000000410007986 */ /* 0x0001e2000c101b24 */
[----:B------:R-:W-:Y:S05]  /*8f40*/  BRA `(.L_x_1921) ;  /* 0x0000000c00047947 */ /* 0x000fea0003800000 */
.L_x_1916:
        /* <DEDUP_REMOVED lines=12> */
.L_x_1930:
[----:B------:R-:W-:-:S05]  /*9010*/  CS2R R6, SRZ ;  /* 0x0000000000067805 */ /* 0x000fca000001ff00 */
[----:B------:R0:W-:Y:S01]  /*9020*/  STG.E.128 desc[UR36][R16.64], R4 ;  /* 0x0000000410007986 */ /* 0x0001e2000c101d24 */
[----:B------:R-:W-:Y:S05]  /*9030*/  BRA `(.L_x_1921) ;  /* 0x0000000800c87947 */ /* 0x000fea0003800000 */
.L_x_1929:
        /* <DEDUP_REMOVED lines=25> */
.L_x_1934:
[----:B------:R-:W-:Y:S05]  /*91d0*/  BSYNC B0 ;  /* 0x0000000000007941 */ /* 0x000fea0003800000 */
.L_x_1933:
[----:B------:R-:W-:-:S05]  /*91e0*/  LOP3.LUT R3, R0, R3, RZ, 0xfc, !PT ;  /* 0x0000000300037212 */ /* 0x000fca00078efcff */
[----:B------:R0:W-:Y:S01]  /*91f0*/  STG.E.U8 desc[UR36][R16.64], R3 ;  /* 0x0000000310007986 */ /* 0x0001e2000c101124 */
[----:B------:R-:W-:Y:S05]  /*9200*/  BRA `(.L_x_1921) ;  /* 0x0000000800547947 */ /* 0x000fea0003800000 */
.L_x_1932:
        /* <DEDUP_REMOVED lines=17> */
.L_x_1936:
[----:B------:R-:W-:Y:S01]  /*9320*/  IMAD.MOV.U32 R0, RZ, RZ, 0x7f ;  /* 0x0000007fff007424 */ /* 0x000fe200078e00ff */
[----:B------:R-:W-:-:S04]  /*9330*/  ISETP.GT.U32.AND P0, PT, R2, 0x7f800000, PT ;  /* 0x7f8000000200780c */ /* 0x000fc80003f04070 */
[----:B------:R-:W-:-:S09]  /*9340*/  SEL R0, R0, 0x7c, P0 ;  /* 0x0000007c00007807 */ /* 0x000fd20000000000 */
.L_x_1937:
[----:B------:R-:W-:Y:S05]  /*9350*/  BSYNC B0 ;  /* 0x0000000000007941 */ /* 0x000fea0003800000 */
.L_x_1935:
[----:B------:R-:W-:-:S04]  /*9360*/  LOP3.LUT R2, R3, 0x80000000, RZ, 0xc0, !PT ;  /* 0x8000000003027812 */ /* 0x000fc800078ec0ff */
[----:B------:R-:W-:-:S04]  /*9370*/  SHF.R.U32.HI R3, RZ, 0x18, R2 ;  /* 0x00000018ff037819 */ /* 0x000fc80000011602 */
[----:B------:R-:W-:-:S05]  /*9380*/  LOP3.LUT R3, R0, R3, RZ, 0xfc, !PT ;  /* 0x0000000300037212 */ /* 0x000fca00078efcff */
[----:B------:R0:W-:Y:S01]  /*9390*/  STG.E.U8 desc[UR36][R16.64], R3 ;  /* 0x0000000310007986 */ /* 0x0001e2000c101124 */
[----:B------:R-:W-:Y:S05]  /*93a0*/  BRA `(.L_x_1921) ;  /* 0x0000000400ec7947 */ /* 0x000fea0003800000 */
.L_x_1931:
        /* <DEDUP_REMOVED lines=8> */
.L_x_1928:
        /* <DEDUP_REMOVED lines=11> */
.L_x_1940:
        /* <DEDUP_REMOVED lines=21> */
.L_x_1943:
[----:B------:R-:W-:-:S04]  /*9630*/  LOP3.LUT R2, R3, 0x80000000, RZ, 0xc0, !PT ;  /* 0x8000000003027812 */ /* 0x000fc800078ec0ff */
[----:B------:R-:W-:-:S04]  /*9640*/  SHF.R.U32.HI R3, RZ, 0x18, R2 ;  /* 0x00000018ff037819 */ /* 0x000fc80000011602 */
[----:B------:R-:W-:-:S04]  /*9650*/  LOP3.LUT R0, R0, R3, RZ, 0xfc, !PT ;  /* 0x0000000300007212 */ /* 0x000fc800078efcff */
[----:B------:R-:W-:-:S07]  /*9660*/  PRMT R8, R0, 0x7610, R8 ;  /* 0x0000761000087816 */ /* 0x000fce0000000008 */
.L_x_1942:
[----:B------:R-:W-:Y:S05]  /*9670*/  BSYNC B0 ;  /* 0x0000000000007941 */ /* 0x000fea0003800000 */
.L_x_1941:
[----:B------:R0:W-:Y:S01]  /*9680*/  STG.E.U8 desc[UR36][R16.64], R8 ;  /* 0x0000000810007986 */ /* 0x0001e2000c101124 */
[----:B------:R-:W-:Y:S05]  /*9690*/  BRA `(.L_x_1921) ;  /* 0x0000000400307947 */ /* 0x000fea0003800000 */
.L_x_1939:
        /* <DEDUP_REMOVED lines=21> */
.L_x_1946:
[----:B------:R-:W-:-:S04]  /*97f0*/  LOP3.LUT R2, R3, 0x80000000, RZ, 0xc0, !PT ;  /* 0x8000000003027812 */ /* 0x000fc800078ec0ff */
[----:B------:R-:W-:-:S04]  /*9800*/  SHF.R.U32.HI R3, RZ, 0x18, R2 ;  /* 0x00000018ff037819 */ /* 0x000fc80000011602 */
[----:B------:R-:W-:-:S04]  /*9810*/  LOP3.LUT R0, R0, R3, RZ, 0xfc, !PT ;  /* 0x0000000300007212 */ /* 0x000fc800078efcff */
[----:B------:R-:W-:-:S07]  /*9820*/  PRMT R8, R0, 0x7610, R8 ;  /* 0x0000761000087816 */ /* 0x000fce0000000008 */
.L_x_1945:
[----:B------:R-:W-:Y:S05]  /*9830*/  BSYNC B0 ;  /* 0x0000000000007941 */ /* 0x000fea0003800000 */
.L_x_1944:
[----:B------:R0:W-:Y:S01]  /*9840*/  STG.E.U8 desc[UR36][R16.64], R8 ;  /* 0x0000000810007986 */ /* 0x0001e2000c101124 */
[----:B------:R-:W-:Y:S05]  /*9850*/  BRA `(.L_x_1921) ;  /* 0x0000000000c07947 */ /* 0x000fea0003800000 */
.L_x_1938:
        /* <DEDUP_REMOVED lines=22> */
[----:B------:R-:W-:-:S05]  /*99c0*/  @!P0 IMAD.MOV R0, RZ, RZ, R2 ;  /* 0x000000ffff008224 */ /* 0x000fca00078e0202 */
[----:B------:R-:W-:-:S05]  /*99d0*/  @P1 MOV R3, R0 ;  /* 0x0000000000031202 */ /* 0x000fca0000000f00 */
[----:B------:R0:W-:Y:S01]  /*99e0*/  STG.E.U8 desc[UR36][R16.64], R3 ;  /* 0x0000000310007986 */ /* 0x0001e2000c101124 */
[----:B------:R-:W-:Y:S05]  /*99f0*/  BRA `(.L_x_1921) ;  /* 0x0000000000587947 */ /* 0x000fea0003800000 */
.L_x_1920:
        /* <DEDUP_REMOVED lines=16> */
.L_x_1949:
[----:B------:R-:W-:Y:S05]  /*9b00*/  BRA `(.L_x_1921) ;  /* 0x0000000000147947 */ /* 0x000fea0003800000 */
.L_x_1948:
[----:B------:R-:W0:Y:S02]  /*9b10*/  F2I.U64.F64.TRUNC R2, R2 ;  /* 0x0000000200027311 */ /* 0x000e24000030d800 */
[----:B0-----:R0:W-:Y:S01]  /*9b20*/  STG.E.64 desc[UR36][R16.64], R2 ;  /* 0x0000000210007986 */ /* 0x0011e2000c101b24 */
[----:B------:R-:W-:Y:S05]  /*9b30*/  BRA `(.L_x_1921) ;  /* 0x0000000000087947 */ /* 0x000fea0003800000 */
.L_x_1947:
[----:B------:R-:W0:Y:S02]  /*9b40*/  F2I.U32.F64.TRUNC R3, R2 ;  /* 0x0000000200037311 */ /* 0x000e24000030d000 */
[----:B0-----:R0:W-:Y:S02]  /*9b50*/  STG.E desc[UR36][R16.64], R3 ;  /* 0x0000000310007986 */ /* 0x0011e4000c101924 */
.L_x_1921:
[----:B------:R-:W-:-:S07]  /*9b60*/  VIADD R19, R19, 0x80 ;  /* 0x0000008013137836 */ /* 0x000fce0000000000 */
.L_x_1881:
[----:B------:R-:W-:Y:S05]  /*9b70*/  BSYNC B6 ;  /* 0x0000000000067941 */ /* 0x000fea0003800000 */
.L_x_1880:
        /* <DEDUP_REMOVED lines=306> */
.L_x_1950:
        /* <DEDUP_REMOVED lines=19> */
[----:B--2---:R-:W3:Y:S01]  /*afd0*/  I2F.F64.S16 R2, R2 ;  /* 0x0000000200027312 */ /* 0x004ee20000101c00 */
[----:B------:R-:W-:Y:S05]  /*afe0*/  BRA `(.L_x_1956) ;  /* 0x0000000c007c7947 */ /* 0x000fea0003800000 */
.L_x_1954:
[----:B------:R-:W2:Y:S02]  /*aff0*/  LDG.E.U8 R2, desc[UR36][R4.64] ;  /* 0x0000002404027981 */ /* 0x000ea4000c1e1100 */
[----:B--2---:R-:W4:Y:S01]  /*b000*/  I2F.F64.U16 R2, R2 ;  /* 0x0000000200027312 */ /* 0x004f220000101800 */
[----:B------:R-:W-:Y:S05]  /*b010*/  BRA `(.L_x_1956) ;  /* 0x0000000c00707947 */ /* 0x000fea0003800000 */
.L_x_1953:
[----:B------:R-:W-:-:S13]  /*b020*/  ISETP.NE.AND P0, PT, R2, 0x2, PT ;  /* 0x000000020200780c */ /* 0x000fda0003f05270 */
[----:B------:R-:W-:Y:S05]  /*b030*/  @!P0 BRA `(.L_x_1957) ;  /* 0x0000000000288947 */ /* 0x000fea0003800000 */
[----:B------:R-:W-:-:S13]  /*b040*/  ISETP.NE.AND P0, PT, R2, 0x3, PT ;  /* 0x000000030200780c */ /* 0x000fda0003f05270 */
[----:B------:R-:W-:Y:S05]  /*b050*/  @!P0 BRA `(.L_x_1958) ;  /* 0x0000000000148947 */ /* 0x000fea0003800000 */
[----:B------:R-:W-:-:S13]  /*b060*/  ISETP.NE.AND P0, PT, R2, 0x4, PT ;  /* 0x000000040200780c */ /* 0x000fda0003f05270 */
[----:B------:R-:W-:Y:S05]  /*b070*/  @P0 BRA `(.L_x_1955) ;  /* 0x0000000800fc0947 */ /* 0x000fea0003800000 */
[----:B------:R-:W2:Y:S02]  /*b080*/  LDG.E.64 R2, desc[UR36][R4.64] ;  /* 0x0000002404027981 */ /* 0x000ea4000c1e1b00 */
[----:B--2---:R-:W1:Y:S01]  /*b090*/  I2F.F64.S64 R2, R2 ;  /* 0x0000000200027312 */ /* 0x004e620000301c00 */
[----:B------:R-:W-:Y:S05]  /*b0a0*/  BRA `(.L_x_1956) ;  /* 0x0000000c004c7947 */ /* 0x000fea0003800000 */
.L_x_1958:
[----:B------:R-:W2:Y:S02]  /*b0b0*/  LDG.E R2, desc[UR36][R4.64] ;  /* 0x0000002404027981 */ /* 0x000ea4000c1e1900 */
[----:B--2---:R-:W2:Y:S01]  /*b0c0*/  I2F.F64 R2, R2 ;  /* 0x0000000200027312 */ /* 0x004ea20000201c00 */
[----:B------:R-:W-:Y:S05]  /*b0d0*/  BRA `(.L_x_1956) ;  /* 0x0000000c00407947 */ /* 0x000fea0003800000 */
.L_x_1957:
[----:B------:R-:W2:Y:S02]  /*b0e0*/  LDG.E.U16 R2, desc[UR36][R4.64] ;  /* 0x0000002404027981 */ /* 0x000ea4000c1e1500 */
[----:B--2---:R-:W0:Y:S01]  /*b0f0*/  I2F.F64.S16 R2, R2 ;  /* 0x0000000200027312 */ /* 0x004e220000101c00 */
[----:B------:R-:W-:Y:S05]  /*b100*/  BRA `(.L_x_1956) ;  /* 0x0000000c00347947 */ /* 0x000fea0003800000 */
.L_x_1952:
        /* <DEDUP_REMOVED lines=10> */
.L_x_1960:
[----:B------:R-:W2:Y:S02]  /*b1b0*/  LDG.E.U16 R0, desc[UR36][R4.64] ;  /* 0x0000002404007981 */ /* 0x000ea4000c1e1500 */
[----:B--2---:R-:W-:-:S05]  /*b1c0*/  HADD2.F32 R0, -RZ, R0.H0_H0 ;  /* 0x20000000ff007230 */ /* 0x004fca0000004100 */
[----:B------:R-:W-:-:S04]  /*b1d0*/  FMUL.FTZ R0, R0, 1 ;  /* 0x3f80000000007820 */ /* 0x000fc80000410000 */
[----:B------:R0:W1:Y:S01]  /*b1e0*/  F2F.F64.F32 R2, R0 ;  /* 0x0000000000027310 */ /* 0x0000620000201800 */
[----:B------:R-:W-:Y:S05]  /*b1f0*/  BRA `(.L_x_1956) ;  /* 0x0000000800f87947 */ /* 0x000fea0003800000 */
.L_x_1959:
        /* <DEDUP_REMOVED lines=10> */
.L_x_1962:
[----:B------:R-:W2:Y:S02]  /*b2a0*/  LDG.E.U16 R4, desc[UR36][R4.64] ;  /* 0x0000002404047981 */ /* 0x000ea4000c1e1500 */
[----:B--2---:R-:W-:-:S05]  /*b2b0*/  HADD2.F32 R0, -RZ, R4.H0_H0 ;  /* 0x20000004ff007230 */ /* 0x004fca0000004100 */
[----:B------:R-:W-:-:S04]  /*b2c0*/  FMUL.FTZ R0, R0, 1 ;  /* 0x3f80000000007820 */ /* 0x000fc80000410000 */
[----:B------:R0:W1:Y:S01]  /*b2d0*/  F2F.F64.F32 R2, R0 ;  /* 0x0000000000027310 */ /* 0x0000620000201800 */
[----:B------:R-:W-:Y:S05]  /*b2e0*/  BRA `(.L_x_1956) ;  /* 0x0000000800bc7947 */ /* 0x000fea0003800000 */
.L_x_1961:
[----:B------:R0:W5:Y:S01]  /*b2f0*/  LDG.E.64 R2, desc[UR36][R4.64] ;  /* 0x0000002404027981 */ /* 0x000162000c1e1b00 */
[----:B------:R-:W-:Y:S05]  /*b300*/  BRA `(.L_x_1956) ;  /* 0x0000000800b47947 */ /* 0x000fea0003800000 */
.L_x_1951:
        /* <DEDUP_REMOVED lines=13> */
.L_x_1965:
[----:B------:R0:W5:Y:S01]  /*b3e0*/  LDG.E.64 R2, desc[UR36][R4.64] ;  /* 0x0000002404027981 */ /* 0x000162000c1e1b00 */
[----:B------:R-:W-:Y:S05]  /*b3f0*/  BRA `(.L_x_1956) ;  /* 0x0000000800787947 */ /* 0x000fea0003800000 */
.L_x_1964:
        /* <DEDUP_REMOVED lines=28> */
.L_x_1967:
        /* <DEDUP_REMOVED lines=15> */
.L_x_1966:
[----:B------:R-:W2:Y:S02]  /*b6b0*/  LDG.E.U16 R0, desc[UR36][R4.64] ;  /* 0x0000002404007981 */ /* 0x000ea4000c1e1500 */
[----:B--2---:R-:W-:-:S05]  /*b6c0*/  SHF.L.U32 R0, R0, 0x10, RZ ;  /* 0x0000001000007819 */ /* 0x004fca00000006ff */
[----:B------:R-:W-:-:S04]  /*b6d0*/  FMUL.FTZ R0, R0, 1 ;  /* 0x3f80000000007820 */ /* 0x000fc80000410000 */
[----:B------:R0:W1:Y:S01]  /*b6e0*/  F2F.F64.F32 R2, R0 ;  /* 0x0000000000027310 */ /* 0x0000620000201800 */
[----:B------:R-:W-:Y:S05]  /*b6f0*/  BRA `(.L_x_1956) ;  /* 0x0000000400b87947 */ /* 0x000fea0003800000 */
.L_x_1963:
        /* <DEDUP_REMOVED lines=11> */
.L_x_1970:
        /* <DEDUP_REMOVED lines=21> */
.L_x_1974:
[----:B------:R-:W-:Y:S05]  /*b900*/  BSYNC B1 ;  /* 0x0000000000017941 */ /* 0x000fea0003800000 */
.L_x_1973:
[----:B------:R-:W-:Y:S01]  /*b910*/  LEA R3, R0, 0x3b800000, 0x17 ;  /* 0x3b80000000037811 */ /* 0x000fe200078eb8ff */
[----:B------:R-:W-:-:S05]  /*b920*/  IMAD.SHL.U32 R0, R2, 0x100000, RZ ;  /* 0x0010000002007824 */ /* 0x000fca00078e00ff */
[----:B------:R-:W-:-:S07]  /*b930*/  LOP3.LUT R0, R3, R0, R4, 0xfe, !PT ;  /* 0x0000000003007212 */ /* 0x000fce00078efe04 */
.L_x_1972:
[----:B------:R-:W-:Y:S05]  /*b940*/  BSYNC B0 ;  /* 0x0000000000007941 */ /* 0x000fea0003800000 */
.L_x_1971:
[----:B------:R-:W-:-:S04]  /*b950*/  FMUL.FTZ R0, R0, 1 ;  /* 0x3f80000000007820 */ /* 0x000fc80000410000 */
[----:B------:R0:W1:Y:S01]  /*b960*/  F2F.F64.F32 R2, R0 ;  /* 0x0000000000027310 */ /* 0x0000620000201800 */
[----:B------:R-:W-:Y:S05]  /*b970*/  BRA `(.L_x_1956) ;  /* 0x0000000400187947 */ /* 0x000fea0003800000 */
.L_x_1969:
        /* <DEDUP_REMOVED lines=21> */
.L_x_1978:
[----:B------:R-:W-:Y:S05]  /*bad0*/  BSYNC B1 ;  /* 0x0000000000017941 */ /* 0x000fea0003800000 */
.L_x_1977:
[----:B------:R-:W-:Y:S01]  /*bae0*/  LEA R3, R0, 0x37800000, 0x17 ;  /* 0x3780000000037811 */ /* 0x000fe200078eb8ff */
[----:B------:R-:W-:-:S05]  /*baf0*/  IMAD.SHL.U32 R0, R2, 0x200000, RZ ;  /* 0x0020000002007824 */ /* 0x000fca00078e00ff */
[----:B------:R-:W-:-:S07]  /*bb00*/  LOP3.LUT R0, R3, R0, R4, 0xfe, !PT ;  /* 0x0000000003007212 */ /* 0x000fce00078efe04 */
.L_x_1976:
[----:B------:R-:W-:Y:S05]  /*bb10*/  BSYNC B0 ;  /* 0x0000000000007941 */ /* 0x000fea0003800000 */
.L_x_1975:
[----:B------:R-:W-:-:S04]  /*bb20*/  FMUL.FTZ R0, R0, 1 ;  /* 0x3f80000000007820 */ /* 0x000fc80000410000 */
[----:B------:R0:W1:Y:S01]  /*bb30*/  F2F.F64.F32 R2, R0 ;  /* 0x0000000000027310 */ /* 0x0000620000201800 */
[----:B------:R-:W-:Y:S05]  /*bb40*/  BRA `(.L_x_1956) ;  /* 0x0000000000a47947 */ /* 0x000fea0003800000 */
.L_x_1968:
        /* <DEDUP_REMOVED lines=14> */
.L_x_1982:
[----:B------:R-:W-:Y:S05]  /*bc30*/  BSYNC B0 ;  /* 0x0000000000007941 */ /* 0x000fea0003800000 */
.L_x_1981:
[----:B------:R-:W-:-:S04]  /*bc40*/  FMUL.FTZ R0, R0, 1 ;  /* 0x3f80000000007820 */ /* 0x000fc80000410000 */
[----:B------:R0:W1:Y:S01]  /*bc50*/  F2F.F64.F32 R2, R0 ;  /* 0x0000000000027310 */ /* 0x0000620000201800 */
[----:B------:R-:W-:Y:S05]  /*bc60*/  BRA `(.L_x_1956) ;  /* 0x00000000005c7947 */ /* 0x000fea0003800000 */
.L_x_1955:
[----:B------:R-:W-:Y:S01]  /*bc70*/  MOV R0, 0x0 ;  /* 0x0000000000007802 */ /* 0x000fe20000000f00 */
[----:B------:R-:W-:Y:S01]  /*bc80*/  ULDC.64 UR4, c[0x4][0x148] ;  /* 0x0100520000047ab9 */ /* 0x000fe20000000a00 */
[----:B------:R-:W-:Y:S01]  /*bc90*/  ULDC.64 UR6, c[0x4][0x8] ;  /* 0x0100020000067ab9 */ /* 0x000fe20000000a00 */
[----:B------:R-:W-:Y:S01]  /*bca0*/  IMAD.U32 R4, RZ, RZ, UR4 ;  /* 0x00000004ff047e24 */ /* 0x000fe2000f8e00ff */
[----:B------:R0:W1:Y:S01]  /*bcb0*/  LDC.64 R2, c[0x4][R0] ;  /* 0x0100000000027b82 */ /* 0x0000620000000a00 */
[----:B------:R-:W-:Y:S01]  /*bcc0*/  MOV R5, UR5 ;  /* 0x0000000500057c02 */ /* 0x000fe20008000f00 */
        /* <DEDUP_REMOVED lines=10> */
.L_x_1983:
[----:B------:R-:W-:Y:S01]  /*bd70*/  CS2R R2, SRZ ;  /* 0x0000000000027805 */ /* 0x000fe2000001ff00 */
[----:B------:R-:W-:Y:S06]  /*bd80*/  BRA `(.L_x_1956) ;  /* 0x0000000000147947 */ /* 0x000fec0003800000 */
.L_x_1980:
[----:B------:R-:W2:Y:S02]  /*bd90*/  LDG.E.64 R2, desc[UR36][R4.64] ;  /* 0x0000002404027981 */ /* 0x000ea4000c1e1b00 */
[----:B--2---:R-:W0:Y:S01]  /*bda0*/  I2F.F64.U64 R2, R2 ;  /* 0x0000000200027312 */ /* 0x004e220000301800 */
[----:B------:R-:W-:Y:S05]  /*bdb0*/  BRA `(.L_x_1956) ;  /* 0x0000000000087947 */ /* 0x000fea0003800000 */
.L_x_1979:
[----:B------:R-:W2:Y:S02]  /*bdc0*/  LDG.E R2, desc[UR36][R4.64] ;  /* 0x0000002404027981 */ /* 0x000ea4000c1e1900 */
[----:B--2---:R-:W0:Y:S02]  /*bdd0*/  I2F.F64.U32 R2, R2 ;  /* 0x0000000200027312 */ /* 0x004e240000201800 */
.L_x_1956:
[----:B------:R-:W0:Y:S02]  /*bde0*/  LDC.U8 R6, c[0x0][0x421] ;  /* 0x00010840ff067b82 */ /* 0x000e240000000000 */
[----:B012345:R0:W1:Y:S01]  /*bdf0*/  FRND.F64.TRUNC R4, R2 ;  /* 0x0000000200047313 */ /* 0x03f062000030d800 */
        /* <DEDUP_REMOVED lines=12> */
[----:B0-----:R-:W-:Y:S01]  /*bec0*/  STG.E.U8 desc[UR36][R16.64], R3 ;  /* 0x0000000310007986 */ /* 0x001fe2000c101124 */
[----:B------:R-:W-:Y:S05]  /*bed0*/  EXIT ;  /* 0x000000000000794d */ /* 0x000fea0003800000 */
.L_x_1987:
[----:B------:R-:W0:Y:S02]  /*bee0*/  F2I.S64.F64.TRUNC R2, R2 ;  /* 0x0000000200027311 */ /* 0x000e24000030d900 */
[----:B0-----:R-:W-:-:S05]  /*bef0*/  IMAD.MOV.U32 R5, RZ, RZ, R2 ;  /* 0x000000ffff057224 */ /* 0x001fca00078e0002 */
[----:B------:R-:W-:Y:S01]  /*bf00*/  STG.E.U8 desc[UR36][R16.64], R5 ;  /* 0x0000000510007986 */ /* 0x000fe2000c101124 */
[----:B------:R-:W-:Y:S05]  /*bf10*/  EXIT ;  /* 0x000000000000794d */ /* 0x000fea0003800000 */
.L_x_1986:
[----:B------:R-:W-:-:S13]  /*bf20*/  ISETP.NE.AND P0, PT, R0, 0x2, PT ;  /* 0x000000020000780c */ /* 0x000fda0003f05270 */
[----:B------:R-:W-:Y:S05]  /*bf30*/  @!P0 BRA `(.L_x_1989) ;  /* 0x0000000000288947 */ /* 0x000fea0003800000 */
[----:B------:R-:W-:-:S13]  /*bf40*/  ISETP.NE.AND P0, PT, R0, 0x3, PT ;  /* 0x000000030000780c */ /* 0x000fda0003f05270 */
[----:B------:R-:W-:Y:S05]  /*bf50*/  @!P0 BRA `(.L_x_1990) ;  /* 0x0000000000148947 */ /* 0x000fea0003800000 */
[----:B------:R-:W-:-:S13]  /*bf60*/  ISETP.NE.AND P0, PT, R0, 0x4, PT ;  /* 0x000000040000780c */ /* 0x000fda0003f05270 */
[----:B------:R-:W-:Y:S05]  /*bf70*/  @P0 BRA `(.L_x_1988) ;  /* 0x0000000c00880947 */ /* 0x000fea0003800000 */
[----:B------:R-:W0:Y:S02]  /*bf80*/  F2I.S64.F64.TRUNC R2, R2 ;  /* 0x0000000200027311 */ /* 0x000e24000030d900 */
[----:B0-----:R-:W-:Y:S01]  /*bf90*/  STG.E.64 desc[UR36][R16.64], R2 ;  /* 0x0000000210007986 */ /* 0x001fe2000c101b24 */
[----:B------:R-:W-:Y:S05]  /*bfa0*/  EXIT ;  /* 0x000000000000794d */ /* 0x000fea0003800000 */
.L_x_1990:
[----:B------:R-:W0:Y:S02]  /*bfb0*/  F2I.F64.TRUNC R3, R2 ;  /* 0x0000000200037311 */ /* 0x000e24000030d100 */
[----:B0-----:R-:W-:Y:S01]  /*bfc0*/  STG.E desc[UR36][R16.64], R3 ;  /* 0x0000000310007986 */ /* 0x001fe2000c101924 */
[----:B------:R-:W-:Y:S05]  /*bfd0*/  EXIT ;  /* 0x000000000000794d */ /* 0x000fea0003800000 */
.L_x_1989:
[----:B------:R-:W0:Y:S02]  /*bfe0*/  F2I.F64.TRUNC R3, R2 ;  /* 0x0000000200037311 */ /* 0x000e24000030d100 */
[----:B0-----:R-:W-:Y:S01]  /*bff0*/  STG.E.U16 desc[UR36][R16.64], R3 ;  /* 0x0000000310007986 */ /* 0x001fe2000c101524 */
[----:B------:R-:W-:Y:S05]  /*c000*/  EXIT ;  /* 0x000000000000794d */ /* 0x000fea0003800000 */
.L_x_1985:
        /* <DEDUP_REMOVED lines=11> */
[----:B------:R-:W-:Y:S01]  /*c0c0*/  STG.E desc[UR36][R16.64], R3 ;  /* 0x0000000310007986 */ /* 0x000fe2000c101924 */
[----:B------:R-:W-:Y:S05]  /*c0d0*/  EXIT ;  /* 0x000000000000794d */ /* 0x000fea0003800000 */
.L_x_1992:
[----:B------:R-:W-:Y:S01]  /*c0e0*/  UMOV UR4, 0xf0000000 ;  /* 0xf000000000047882 */ /* 0x000fe20000000000 */
[----:B------:R-:W-:Y:S01]  /*c0f0*/  UMOV UR5, 0x380fffff ;  /* 0x380fffff00057882 */ /* 0x000fe20000000000 */
[----:B------:R-:W0:Y:S01]  /*c100*/  F2F.F32.F64 R0, R4 ;  /* 0x0000000400007310 */ /* 0x000e220000301000 */
[----:B------:R-:W-:-:S14]  /*c110*/  DSETP.GEU.AND P0, PT, |R4|, UR4, PT ;  /* 0x0000000404007e2a */ /* 0x000fdc000bf0e200 */
[----:B0-----:R-:W-:-:S05]  /*c120*/  @!P0 FMUL R0, R0, 1.175494350822287508e-38 ;  /* 0x0080000000008820 */ /* 0x001fca0000400000 */
[----:B------:R-:W-:-:S05]  /*c130*/  F2FP.F16.F32.PACK_AB R0, RZ, R0 ;  /* 0x00000000ff00723e */ /* 0x000fca00000000ff */
[----:B------:R-:W-:Y:S01]  /*c140*/  STG.E.U16 desc[UR36][R16.64], R0 ;  /* 0x0000000010007986 */ /* 0x000fe2000c101524 */
[----:B------:R-:W-:Y:S05]  /*c150*/  EXIT ;  /* 0x000000000000794d */ /* 0x000fea0003800000 */
.L_x_1991:
        /* <DEDUP_REMOVED lines=12> */
[----:B------:R-:W-:Y:S01]  /*c220*/  STG.E.64 desc[UR36][R16.64], R2 ;  /* 0x0000000210007986 */ /* 0x000fe2000c101b24 */
[----:B------:R-:W-:Y:S05]  /*c230*/  EXIT ;  /* 0x000000000000794d */ /* 0x000fea0003800000 */
.L_x_1994:
[----:B------:R-:W-:Y:S01]  /*c240*/  UMOV UR4, 0xf0000000 ;  /* 0xf000000000047882 */ /* 0x000fe20000000000 */
[----:B------:R-:W-:Y:S01]  /*c250*/  UMOV UR5, 0x380fffff ;  /* 0x380fffff00057882 */ /* 0x000fe20000000000 */
[----:B------:R-:W0:Y:S01]  /*c260*/  F2F.F32.F64 R0, R4 ;  /* 0x0000000400007310 */ /* 0x000e220000301000 */
[----:B------:R-:W-:-:S14]  /*c270*/  DSETP.GEU.AND P0, PT, |R4|, UR4, PT ;  /* 0x0000000404007e2a */ /* 0x000fdc000bf0e200 */
[----:B0-----:R-:W-:-:S05]  /*c280*/  @!P0 FMUL R0, R0, 1.175494350822287508e-38 ;  /* 0x0080000000008820 */ /* 0x001fca0000400000 */
[----:B------:R-:W-:-:S04]  /*c290*/  F2FP.F16.F32.PACK_AB R3, RZ, R0 ;  /* 0x00000000ff03723e */ /* 0x000fc800000000ff */
[----:B------:R-:W-:-:S05]  /*c2a0*/  PRMT R3, R3, 0x5410, RZ ;  /* 0x0000541003037816 */ /* 0x000fca00000000ff */
[----:B------:R-:W-:Y:S01]  /*c2b0*/  STG.E desc[UR36][R16.64], R3 ;  /* 0x0000000310007986 */ /* 0x000fe2000c101924 */
[----:B------:R-:W-:Y:S05]  /*c2c0*/  EXIT ;  /* 0x000000000000794d */ /* 0x000fea0003800000 */
.L_x_1993:
[----:B------:R-:W-:Y:S01]  /*c2d0*/  STG.E.64 desc[UR36][R16.64], R4 ;  /* 0x0000000410007986 */ /* 0x000fe2000c101b24 */
[----:B------:R-:W-:Y:S05]  /*c2e0*/  EXIT ;  /* 0x000000000000794d */ /* 0x000fea0003800000 */
.L_x_1984:
        /* <DEDUP_REMOVED lines=10> */
[----:B------:R-:W-:Y:S01]  /*c390*/  STG.E.U8 desc[UR36][R16.64], R3 ;  /* 0x0000000310007986 */ /* 0x000fe2000c101124 */
[----:B------:R-:W-:Y:S05]  /*c3a0*/  EXIT ;  /* 0x000000000000794d */ /* 0x000fea0003800000 */
.L_x_1997:
[----:B------:R-:W-:-:S05]  /*c3b0*/  CS2R R6, SRZ ;  /* 0x0000000000067805 */ /* 0x000fca000001ff00 */
[----:B------:R-:W-:Y:S01]  /*c3c0*/  STG.E.128 desc[UR36][R16.64], R4 ;  /* 0x0000000410007986 */ /* 0x000fe2000c101d24 */
[----:B------:R-:W-:Y:S05]  /*c3d0*/  EXIT ;  /* 0x000000000000794d */ /* 0x000fea0003800000 */
.L_x_1996:
        /* <DEDUP_REMOVED lines=25> */
.L_x_2001:
[----:B------:R-:W-:Y:S05]  /*c570*/  BSYNC B0 ;  /* 0x0000000000007941 */ /* 0x000fea0003800000 */
.L_x_2000:
[----:B------:R-:W-:-:S05]  /*c580*/  LOP3.LUT R3, R0, R3, RZ, 0xfc, !PT ;  /* 0x0000000300037212 */ /* 0x000fca00078efcff */
[----:B------:R-:W-:Y:S01]  /*c590*/  STG.E.U8 desc[UR36][R16.64], R3 ;  /* 0x0000000310007986 */ /* 0x000fe2000c101124 */
[----:B------:R-:W-:Y:S05]  /*c5a0*/  EXIT ;  /* 0x000000000000794d */ /* 0x000fea0003800000 */
.L_x_1999:
        /* <DEDUP_REMOVED lines=17> */
.L_x_2003:
[----:B------:R-:W-:Y:S01]  /*c6c0*/  IMAD.MOV.U32 R0, RZ, RZ, 0x7f ;  /* 0x0000007fff007424 */ /* 0x000fe200078e00ff */
[----:B------:R-:W-:-:S04]  /*c6d0*/  ISETP.GT.U32.AND P0, PT, R2, 0x7f800000, PT ;  /* 0x7f8000000200780c */ /* 0x000fc80003f04070 */
[----:B------:R-:W-:-:S09]  /*c6e0*/  SEL R0, R0, 0x7c, P0 ;  /* 0x0000007c00007807 */ /* 0x000fd20000000000 */
.L_x_2004:
[----:B------:R-:W-:Y:S05]  /*c6f0*/  BSYNC B0 ;  /* 0x0000000000007941 */ /* 0x000fea0003800000 */
.L_x_2002:
[----:B------:R-:W-:-:S04]  /*c700*/  LOP3.LUT R2, R3, 0x80000000, RZ, 0xc0, !PT ;  /* 0x8000000003027812 */ /* 0x000fc800078ec0ff */
[----:B------:R-:W-:-:S04]  /*c710*/  SHF.R.U32.HI R3, RZ, 0x18, R2 ;  /* 0x00000018ff037819 */ /* 0x000fc80000011602 */
[----:B------:R-:W-:-:S05]  /*c720*/  LOP3.LUT R3, R0, R3, RZ, 0xfc, !PT ;  /* 0x0000000300037212 */ /* 0x000fca00078efcff */
[----:B------:R-:W-:Y:S01]  /*c730*/  STG.E.U8 desc[UR36][R16.64], R3 ;  /* 0x0000000310007986 */ /* 0x000fe2000c101124 */
[----:B------:R-:W-:Y:S05]  /*c740*/  EXIT ;  /* 0x000000000000794d */ /* 0x000fea0003800000 */
.L_x_1998:
[----:B------:R-:W-:Y:S01]  /*c750*/  UMOV UR4, 0xf0000000 ;  /* 0xf000000000047882 */ /* 0x000fe20000000000 */
[----:B------:R-:W-:Y:S01]  /*c760*/  UMOV UR5, 0x380fffff ;  /* 0x380fffff00057882 */ /* 0x000fe20000000000 */
[----:B------:R-:W0:Y:S01]  /*c770*/  F2F.F32.F64 R0, R4 ;  /* 0x0000000400007310 */ /* 0x000e220000301000 */
[----:B------:R-:W-:-:S14]  /*c780*/  DSETP.GEU.AND P0, PT, |R4|, UR4, PT ;  /* 0x0000000404007e2a */ /* 0x000fdc000bf0e200 */
[----:B0-----:R-:W-:-:S05]  /*c790*/  @!P0 FMUL R0, R0, 1.175494350822287508e-38 ;  /* 0x0080000000008820 */ /* 0x001fca0000400000 */
[----:B------:R-:W-:-:S05]  /*c7a0*/  F2FP.BF16.F32.PACK_AB R0, RZ, R0 ;  /* 0x00000000ff00723e */ /* 0x000fca00000010ff */
[----:B------:R-:W-:Y:S01]  /*c7b0*/  STG.E.U16 desc[UR36][R16.64], R0 ;  /* 0x0000000010007986 */ /* 0x000fe2000c101524 */
[----:B------:R-:W-:Y:S05]  /*c7c0*/  EXIT ;  /* 0x000000000000794d */ /* 0x000fea0003800000 */
.L_x_1995:
        /* <DEDUP_REMOVED lines=9> */
[----:B0-----:R-:W-:Y:S01]  /*c860*/  STG.E.U16 desc[UR36][R16.64], R3 ;  /* 0x0000000310007986 */ /* 0x001fe2000c101524 */
[----:B------:R-:W-:Y:S05]  /*c870*/  EXIT ;  /* 0x000000000000794d */ /* 0x000fea0003800000 */
.L_x_2007:
        /* <DEDUP_REMOVED lines=21> */
.L_x_2010:
[----:B------:R-:W-:-:S04]  /*c9d0*/  LOP3.LUT R2, R3, 0x80000000, RZ, 0xc0, !PT ;  /* 0x8000000003027812 */ /* 0x000fc800078ec0ff */
[----:B------:R-:W-:-:S04]  /*c9e0*/  SHF.R.U32.HI R3, RZ, 0x18, R2 ;  /* 0x00000018ff037819 */ /* 0x000fc80000011602 */
[----:B------:R-:W-:-:S04]  /*c9f0*/  LOP3.LUT R0, R0, R3, RZ, 0xfc, !PT ;  /* 0x0000000300007212 */ /* 0x000fc800078efcff */
[----:B------:R-:W-:-:S07]  /*ca00*/  PRMT R8, R0, 0x7610, R8 ;  /* 0x0000761000087816 */ /* 0x000fce0000000008 */
.L_x_2009:
[----:B------:R-:W-:Y:S05]  /*ca10*/  BSYNC B0 ;  /* 0x0000000000007941 */ /* 0x000fea0003800000 */
.L_x_2008:
[----:B------:R-:W-:Y:S01]  /*ca20*/  STG.E.U8 desc[UR36][R16.64], R8 ;  /* 0x0000000810007986 */ /* 0x000fe2000c101124 */
[----:B------:R-:W-:Y:S05]  /*ca30*/  EXIT ;  /* 0x000000000000794d */ /* 0x000fea0003800000 */
.L_x_2006:
[----:B------:R-:W-:Y:S01]  /*ca40*/  UMOV UR4, 0xf0000000 ;  /* 0xf000000000047882 */ /* 0x000fe20000000000 */
[----:B------:R-:W-:Y:S01]  /*ca50*/  UMOV UR5, 0x380fffff ;  /* 0x380fffff00057882 */ /* 0x000fe20000000000 */
[----:B------:R-:W0:Y:S01]  /*ca60*/  F2F.F32.F64 R3, R4 ;  /* 0x0000000400037310 */ /* 0x000e220000301000 */
[----:B------:R-:W-:Y:S01]  /*ca70*/  DSETP.GEU.AND P0, PT, |R4|, UR4, PT ;  /* 0x0000000404007e2a */ /* 0x000fe2000bf0e200 */
[----:B------:R-:W-:Y:S01]  /*ca80*/  BSSY B0, `(.L_x_2011) ;  /* 0x0000015000007945 */ /* 0x000fe20003800000 */
[----:B------:R-:W-:-:S12]  /*ca90*/  MOV R8, 0x80 ;  /* 0x0000008000087802 */ /* 0x000fd80000000f00 */
        /* <DEDUP_REMOVED lines=15> */
.L_x_2013:
[----:B------:R-:W-:-:S04]  /*cb90*/  LOP3.LUT R2, R3, 0x80000000, RZ, 0xc0, !PT ;  /* 0x8000000003027812 */ /* 0x000fc800078ec0ff */
[----:B------:R-:W-:-:S04]  /*cba0*/  SHF.R.U32.HI R3, RZ, 0x18, R2 ;  /* 0x00000018ff037819 */ /* 0x000fc80000011602 */
[----:B------:R-:W-:-:S04]  /*cbb0*/  LOP3.LUT R0, R0, R3, RZ, 0xfc, !PT ;  /* 0x0000000300007212 */ /* 0x000fc800078efcff */
[----:B------:R-:W-:-:S07]  /*cbc0*/  PRMT R8, R0, 0x7610, R8 ;  /* 0x0000761000087816 */ /* 0x000fce0000000008 */
.L_x_2012:
[----:B------:R-:W-:Y:S05]  /*cbd0*/  BSYNC B0 ;  /* 0x0000000000007941 */ /* 0x000fea0003800000 */
.L_x_2011:
[----:B------:R-:W-:Y:S01]  /*cbe0*/  STG.E.U8 desc[UR36][R16.64], R8 ;  /* 0x0000000810007986 */ /* 0x000fe2000c101124 */
[----:B------:R-:W-:Y:S05]  /*cbf0*/  EXIT ;  /* 0x000000000000794d */ /* 0x000fea0003800000 */
.L_x_2005:
        /* <DEDUP_REMOVED lines=26> */
.L_x_1988:
        /* <DEDUP_REMOVED lines=16> */
.L_x_2016:
[----:B------:R-:W-:Y:S05]  /*cea0*/  EXIT ;  /* 0x000000000000794d */ /* 0x000fea0003800000 */
.L_x_2015:
[----:B------:R-:W0:Y:S02]  /*ceb0*/  F2I.U64.F64.TRUNC R2, R2 ;  /* 0x0000000200027311 */ /* 0x000e24000030d800 */
[----:B0-----:R-:W-:Y:S01]  /*cec0*/  STG.E.64 desc[UR36][R16.64], R2 ;  /* 0x0000000210007986 */ /* 0x001fe2000c101b24 */
[----:B------:R-:W-:Y:S05]  /*ced0*/  EXIT ;  /* 0x000000000000794d */ /* 0x000fea0003800000 */
.L_x_2014:
[----:B------:R-:W0:Y:S02]  /*cee0*/  F2I.U32.F64.TRUNC R3, R2 ;  /* 0x0000000200037311 */ /* 0x000e24000030d000 */
[----:B0-----:R-:W-:Y:S01]  /*cef0*/  STG.E desc[UR36][R16.64], R3 ;  /* 0x0000000310007986 */ /* 0x001fe2000c101924 */
[----:B------:R-:W-:Y:S05]  /*cf00*/  EXIT ;  /* 0x000000000000794d */ /* 0x000fea0003800000 */
.L_x_2017:
        /* <DEDUP_REMOVED lines=15> */
.L_x_19575:


//--------------------- .text._ZN2at6native27unrolled_elementwise_kernelIZZZNS0_17trunc_kernel_cudaERNS_18TensorIteratorBaseEENKUlvE_clEvENKUlvE_clEvEUldE_St5arrayIPcLm2EELi4E23TrivialOffsetCalculatorILi1EjESB_NS0_6memory12LoadWithCastILi1EEENSC_13StoreWithCastILi1EEEEEviT_T0_T2_T3_T4_T5_ --------------------------
	.section	.text._ZN2at6native27unrolled_elementwise_kernelIZZZNS0_17trunc_kernel_cudaERNS_18TensorIteratorBaseEENKUlvE_clEvENKUlvE_clEvEUldE_St5arrayIPcLm2EELi4E23TrivialOffsetCalculatorILi1EjESB_NS0_6memory12LoadWithCastILi1EEENSC_13StoreWithCastILi1EEEEEviT_T0_T2_T3_T4_T5_,"ax",@progbits
	.align	128
        .global         _ZN2at6native27unrolled_elementwise_kernelIZZZNS0_17trunc_kernel_cudaERNS_18TensorIteratorBaseEENKUlvE_clEvENKUlvE_clEvEUldE_St5arrayIPcLm2EELi4E23TrivialOffsetCalculatorILi1EjESB_NS0_6memory12LoadWithCastILi1EEENSC_13StoreWithCastILi1EEEEEviT_T0_T2_T3_T4_T5_
        .type           _ZN2at6native27unrolled_elementwise_kernelIZZZNS0_17trunc_kernel_cudaERNS_18TensorIteratorBaseEENKUlvE_clEvENKUlvE_clEvEUldE_St5arrayIPcLm2EELi4E23TrivialOffsetCalculatorILi1EjESB_NS0_6memory12LoadWithCastILi1EEENSC_13StoreWithCastILi1EEEEEviT_T0_T2_T3_T4_T5_,@function
        .size           _ZN2at6native27unrolled_elementwise_kernelIZZZNS0_17trunc_kernel_cudaERNS_18TensorIteratorBaseEENKUlvE_clEvENKUlvE_clEvEUldE_St5arrayIPcLm2EELi4E23TrivialOffsetCalculatorILi1EjESB_NS0_6memory12LoadWithCastILi1EEENSC_13StoreWithCastILi1EEEEEviT_T0_T2_T3_T4_T5_,(.L_x_19576 - _ZN2at6native27unrolled_elementwise_kernelIZZZNS0_17trunc_kernel_cudaERNS_18TensorIteratorBaseEENKUlvE_clEvENKUlvE_clEvEUldE_St5arrayIPcLm2EELi4E23TrivialOffsetCalculatorILi1EjESB_NS0_6memory12LoadWithCastILi1EEENSC_13StoreWithCastILi1EEEEEviT_T0_T2_T3_T4_T5_)
        .other          _ZN2at6native27unrolled_elementwise_kernelIZZZNS0_17trunc_kernel_cudaERNS_18TensorIteratorBaseEENKUlvE_clEvENKUlvE_clEvEUldE_St5arrayIPcLm2EELi4E23TrivialOffsetCalculatorILi1EjESB_NS0_6memory12LoadWithCastILi1EEENSC_13StoreWithCastILi1EEEEEviT_T0_T2_T3_T4_T5_,@"STO_CUDA_ENTRY STV_DEFAULT"
_ZN2at6native27unrolled_elementwise_kernelIZZZNS0_17trunc_kernel_cudaERNS_18TensorIteratorBaseEENKUlvE_clEvENKUlvE_clEvEUldE_St5arrayIPcLm2EELi4E23TrivialOffsetCalculatorILi1EjESB_NS0_6memory12LoadWithCastILi1EEENSC_13StoreWithCastILi1EEEEEviT_T0_T2_T3_T4_T5_:
.text._ZN2at6native27unrolled_elementwise_kernelIZZZNS0_17trunc_kernel_cudaERNS_18TensorIteratorBaseEENKUlvE_clEvENKUlvE_clEvEUldE_St5arrayIPcLm2EELi4E23TrivialOffsetCalculatorILi1EjESB_NS0_6memory12LoadWithCastILi1EEENSC_13StoreWithCastILi1EEEEEviT_T0_T2_T3_T4_T5_:
[----:B------:R-:W0:Y:S01]  /*0000*/  LDC R1, c[0x0][0x28] ;  /* 0x00000a00ff017b82 */ /* 0x000e220000000800 */
[----:B------:R-:W1:Y:S07]  /*0010*/  S2R R22, SR_CTAID.X ;  /* 0x0000000000167919 */ /* 0x000e6e0000002500 */
[----:B------:R-:W1:Y:S01]  /*0020*/  LDC R3, c[0x0][0x210] ;  /* 0x00008400ff037b82 */ /* 0x000e620000000800 */
[----:B------:R-:W-:Y:S01]  /*0030*/  ULDC.64 UR36, c[0x0][0x208] ;  /* 0x0000820000247ab9 */ /* 0x000fe20000000a00 */
[----:B------:R-:W-:Y:S01]  /*0040*/  BSSY B6, `(.L_x_2018) ;  /* 0x00000fe000067945 */ /* 0x000fe20003800000 */
[----:B------:R-:W2:Y:S01]  /*0050*/  S2R R17, SR_TID.X ;  /* 0x0000000000117919 */ /* 0x000ea20000002100 */
[----:B------:R-:W-:-:S02]  /*0060*/  CS2R R34, SRZ ;  /* 0x0000000000227805 */ /* 0x000fc4000001ff00 */
[----:B------:R-:W-:Y:S02]  /*0070*/  CS2R R36, SRZ ;  /* 0x0000000000247805 */ /* 0x000fe4000001ff00 */
        /* <DEDUP_REMOVED lines=22> */
[----:B--2---:R0:W1:Y:S01]  /*01e0*/  I2F.F64.S16 R36, R4 ;  /* 0x0000000400247312 */ /* 0x0040620000101c00 */
[----:B------:R-:W-:Y:S05]  /*01f0*/  BRA `(.L_x_2025) ;  /* 0x0000000c00807947 */ /* 0x000fea0003800000 */
.L_x_2023:
[----:B------:R-:W2:Y:S02]  /*0200*/  LDG.E.U8 R4, desc[UR36][R4.64] ;  /* 0x0000002404047981 */ /* 0x000ea4000c1e1100 */
[----:B--2---:R0:W1:Y:S01]  /*0210*/  I2F.F64.U16 R36, R4 ;  /* 0x0000000400247312 */ /* 0x0040620000101800 */
[----:B------:R-:W-:Y:S05]  /*0220*/  BRA `(.L_x_2025) ;  /* 0x0000000c00747947 */ /* 0x000fea0003800000 */
.L_x_2022:
        /* <DEDUP_REMOVED lines=9> */
.L_x_2027:
[----:B------:R-:W2:Y:S02]  /*02c0*/  LDG.E R4, desc[UR36][R4.64] ;  /* 0x0000002404047981 */ /* 0x000ea4000c1e1900 */
[----:B--2---:R1:W2:Y:S01]  /*02d0*/  I2F.F64 R36, R4 ;  /* 0x0000000400247312 */ /* 0x0042a20000201c00 */
[----:B------:R-:W-:Y:S05]  /*02e0*/  BRA `(.L_x_2025) ;  /* 0x0000000c00447947 */ /* 0x000fea0003800000 */
.L_x_2026:
[----:B------:R-:W2:Y:S02]  /*02f0*/  LDG.E.U16 R4, desc[UR36][R4.64] ;  /* 0x0000002404047981 */ /* 0x000ea4000c1e1500 */
[----:B--2---:R3:W4:Y:S01]  /*0300*/  I2F.F64.S16 R36, R4 ;  /* 0x0000000400247312 */ /* 0x0047220000101c00 */
[----:B------:R-:W-:Y:S05]  /*0310*/  BRA `(.L_x_2025) ;  /* 0x0000000c00387947 */ /* 0x000fea0003800000 */
.L_x_2021:
        /* <DEDUP_REMOVED lines=10> */
.L_x_2029:
[----:B------:R-:W2:Y:S02]  /*03c0*/  LDG.E.U16 R0, desc[UR36][R4.64] ;  /* 0x0000002404007981 */ /* 0x000ea4000c1e1500 */
[----:B--2---:R-:W-:-:S05]  /*03d0*/  HADD2.F32 R0, -RZ, R0.H0_H0 ;  /* 0x20000000ff007230 */ /* 0x004fca0000004100 */
[----:B------:R-:W-:-:S04]  /*03e0*/  FMUL.FTZ R0, R0, 1 ;  /* 0x3f80000000007820 */ /* 0x000fc80000410000 */
[----:B------:R0:W1:Y:S01]  /*03f0*/  F2F.F64.F32 R36, R0 ;  /* 0x0000000000247310 */ /* 0x0000620000201800 */
[----:B------:R-:W-:Y:S05]  /*0400*/  BRA `(.L_x_2025) ;  /* 0x0000000800fc7947 */ /* 0x000fea0003800000 */
.L_x_2028:
        /* <DEDUP_REMOVED lines=10> */
.L_x_2031:
[----:B------:R-:W2:Y:S02]  /*04b0*/  LDG.E.U16 R4, desc[UR36][R4.64] ;  /* 0x0000002404047981 */ /* 0x000ea4000c1e1500 */
[----:B--2---:R-:W-:-:S05]  /*04c0*/  HADD2.F32 R0, -RZ, R4.H0_H0 ;  /* 0x20000004ff007230 */ /* 0x004fca0000004100 */
[----:B------:R-:W-:-:S04]  /*04d0*/  FMUL.FTZ R0, R0, 1 ;  /* 0x3f80000000007820 */ /* 0x000fc80000410000 */
[----:B------:R0:W1:Y:S01]  /*04e0*/  F2F.F64.F32 R36, R0 ;  /* 0x0000000000247310 */ /* 0x0000620000201800 */
[----:B------:R-:W-:Y:S05]  /*04f0*/  BRA `(.L_x_2025) ;  /* 0x0000000800c07947 */ /* 0x000fea0003800000 */
.L_x_2030:
[----:B------:R0:W5:Y:S01]  /*0500*/  LDG.E.64 R36, desc[UR36][R4.64] ;  /* 0x0000002404247981 */ /* 0x000162000c1e1b00 */
[----:B------:R-:W-:Y:S05]  /*0510*/  BRA `(.L_x_2025) ;  /* 0x0000000800b87947 */ /* 0x000fea0003800000 */
.L_x_2020:
        /* <DEDUP_REMOVED lines=13> */
.L_x_2034:
[----:B------:R0:W5:Y:S01]  /*05f0*/  LDG.E.64 R36, desc[UR36][R4.64] ;  /* 0x0000002404247981 */ /* 0x000162000c1e1b00 */
[----:B------:R-:W-:Y:S05]  /*0600*/  BRA `(.L_x_2025) ;  /* 0x00000008007c7947 */ /* 0x000fea0003800000 */
.L_x_2033:
        /* <DEDUP_REMOVED lines=24> */
[----:B------:R-:W-:-:S05]  /*0790*/  LOP3.LUT R7, R7, 0x80000000, R0, 0xf8, !PT ;  /* 0x8000000007077812 */ /* 0x000fca00078ef800 */
[----:B------:R-:W-:-:S04]  /*07a0*/  FMUL.FTZ R7, R7, 1 ;  /* 0x3f80000007077820 */ /* 0x000fc80000410000 */
[----:B------:R0:W1:Y:S01]  /*07b0*/  F2F.F64.F32 R36, R7 ;  /* 0x0000000700247310 */ /* 0x0000620000201800 */
[----:B------:R-:W-:Y:S05]  /*07c0*/  BRA `(.L_x_2025) ;  /* 0x00000008000c7947 */ /* 0x000fea0003800000 */
.L_x_2036:
        /* <DEDUP_REMOVED lines=12> */
[----:B------:R-:W-:-:S05]  /*0890*/  LOP3.LUT R0, R3, 0x80000000, R0, 0xf8, !PT ;  /* 0x8000000003007812 */ /* 0x000fca00078ef800 */
[----:B------:R-:W-:-:S04]  /*08a0*/  FMUL.FTZ R0, R0, 1 ;  /* 0x3f80000000007820 */ /* 0x000fc80000410000 */
[----:B------:R0:W1:Y:S01]  /*08b0*/  F2F.F64.F32 R36, R0 ;  /* 0x0000000000247310 */ /* 0x0000620000201800 */
[----:B------:R-:W-:Y:S05]  /*08c0*/  BRA `(.L_x_2025) ;  /* 0x0000000400cc7947 */ /* 0x000fea0003800000 */
.L_x_2035:
[----:B------:R-:W2:Y:S02]  /*08d0*/  LDG.E.U16 R0, desc[UR36][R4.64] ;  /* 0x0000002404007981 */ /* 0x000ea4000c1e1500 */
[----:B--2---:R-:W-:-:S04]  /*08e0*/  IMAD.U32 R0, R0, 0x10000, RZ ;  /* 0x0001000000007824 */ /* 0x004fc800078e00ff */
[----:B------:R-:W-:-:S04]  /*08f0*/  FMUL.FTZ R0, R0, 1 ;  /* 0x3f80000000007820 */ /* 0x000fc80000410000 */
[----:B------:R0:W1:Y:S01]  /*0900*/  F2F.F64.F32 R36, R0 ;  /* 0x0000000000247310 */ /* 0x0000620000201800 */
[----:B------:R-:W-:Y:S05]  /*0910*/  BRA `(.L_x_2025) ;  /* 0x0000000400b87947 */ /* 0x000fea0003800000 */
.L_x_2032:
        /* <DEDUP_REMOVED lines=9> */
[----:B--2---:R0:W1:Y:S01]  /*09b0*/  I2F.F64.U16 R36, R4 ;  /* 0x0000000400247312 */ /* 0x0040620000101800 */
[----:B------:R-:W-:Y:S05]  /*09c0*/  BRA `(.L_x_2025) ;  /* 0x00000004008c7947 */ /* 0x000fea0003800000 */
.L_x_2039:
        /* <DEDUP_REMOVED lines=21> */
.L_x_2043:
[----:B------:R-:W-:Y:S05]  /*0b20*/  BSYNC B1 ;  /* 0x0000000000017941 */ /* 0x000fea0003800000 */
.L_x_2042:
[----:B------:R-:W-:Y:S01]  /*0b30*/  LEA R5, R0, 0x3b800000, 0x17 ;  /* 0x3b80000000057811 */ /* 0x000fe200078eb8ff */
[----:B------:R-:W-:-:S05]  /*0b40*/  IMAD.SHL.U32 R0, R3, 0x100000, RZ ;  /* 0x0010000003007824 */ /* 0x000fca00078e00ff */
[----:B------:R-:W-:-:S07]  /*0b50*/  LOP3.LUT R0, R5, R0, R6, 0xfe, !PT ;  /* 0x0000000005007212 */ /* 0x000fce00078efe06 */
.L_x_2041:
[----:B------:R-:W-:Y:S05]  /*0b60*/  BSYNC B0 ;  /* 0x0000000000007941 */ /* 0x000fea0003800000 */
.L_x_2040:
[----:B------:R-:W-:-:S04]  /*0b70*/  FMUL.FTZ R0, R0, 1 ;  /* 0x3f80000000007820 */ /* 0x000fc80000410000 */
[----:B------:R0:W1:Y:S01]  /*0b80*/  F2F.F64.F32 R36, R0 ;  /* 0x0000000000247310 */ /* 0x0000620000201800 */
[----:B------:R-:W-:Y:S05]  /*0b90*/  BRA `(.L_x_2025) ;  /* 0x0000000400187947 */ /* 0x000fea0003800000 */
.L_x_2038:
        /* <DEDUP_REMOVED lines=21> */
.L_x_2047:
[----:B------:R-:W-:Y:S05]  /*0cf0*/  BSYNC B1 ;  /* 0x0000000000017941 */ /* 0x000fea0003800000 */
.L_x_2046:
[----:B------:R-:W-:Y:S01]  /*0d00*/  LEA R5, R0, 0x37800000, 0x17 ;  /* 0x3780000000057811 */ /* 0x000fe200078eb8ff */
[----:B------:R-:W-:-:S05]  /*0d10*/  IMAD.SHL.U32 R0, R3, 0x200000, RZ ;  /* 0x0020000003007824 */ /* 0x000fca00078e00ff */
[----:B------:R-:W-:-:S07]  /*0d20*/  LOP3.LUT R0, R5, R0, R6, 0xfe, !PT ;  /* 0x0000000005007212 */ /* 0x000fce00078efe06 */
.L_x_2045:
[----:B------:R-:W-:Y:S05]  /*0d30*/  BSYNC B0 ;  /* 0x0000000000007941 */ /* 0x000fea0003800000 */
.L_x_2044:
[----:B------:R-:W-:-:S04]  /*0d40*/  FMUL.FTZ R0, R0, 1 ;  /* 0x3f80000000007820 */ /* 0x000fc80000410000 */
[----:B------:R0:W1:Y:S01]  /*0d50*/  F2F.F64.F32 R36, R0 ;  /* 0x0000000000247310 */ /* 0x0000620000201800 */
[----:B------:R-:W-:Y:S05]  /*0d60*/  BRA `(.L_x_2025) ;  /* 0x0000000000a47947 */ /* 0x000fea0003800000 */
.L_x_2037:
        /* <DEDUP_REMOVED lines=14> */
.L_x_2051:
[----:B------:R-:W-:Y:S05]  /*0e50*/  BSYNC B0 ;  /* 0x0000000000007941 */ /* 0x000fea0003800000 */
.L_x_2050:
[----:B------:R-:W-:-:S04]  /*0e60*/  FMUL.FTZ R0, R0, 1 ;  /* 0x3f80000000007820 */ /* 0x000fc80000410000 */
[----:B------:R0:W1:Y:S01]  /*0e70*/  F2F.F64.F32 R36, R0 ;  /* 0x0000000000247310 */ /* 0x0000620000201800 */
[----:B------:R-:W-:Y:S05]  /*0e80*/  BRA `(.L_x_2025) ;  /* 0x00000000005c7947 */ /* 0x000fea0003800000 */
.L_x_2024:
        /* <DEDUP_REMOVED lines=16> */
.L_x_2052:
[----:B------:R-:W-:Y:S01]  /*0f90*/  CS2R R36, SRZ ;  /* 0x0000000000247805 */ /* 0x000fe2000001ff00 */
[----:B------:R-:W-:Y:S06]  /*0fa0*/  BRA `(.L_x_2025) ;  /* 0x0000000000147947 */ /* 0x000fec0003800000 */
.L_x_2049:
[----:B------:R-:W2:Y:S02]  /*0fb0*/  LDG.E.64 R36, desc[UR36][R4.64] ;  /* 0x0000002404247981 */ /* 0x000ea4000c1e1b00 */
[----:B--2---:R-:W0:Y:S01]  /*0fc0*/  I2F.F64.U64 R36, R36 ;  /* 0x0000002400247312 */ /* 0x004e220000301800 */
[----:B------:R-:W-:Y:S05]  /*0fd0*/  BRA `(.L_x_2025) ;  /* 0x0000000000087947 */ /* 0x000fea0003800000 */
.L_x_2048:
[----:B------:R-:W2:Y:S02]  /*0fe0*/  LDG.E R4, desc[UR36][R4.64] ;  /* 0x0000002404047981 */ /* 0x000ea4000c1e1900 */
[----:B--2---:R0:W1:Y:S02]  /*0ff0*/  I2F.F64.U32 R36, R4 ;  /* 0x0000000400247312 */ /* 0x0040640000201800 */
.L_x_2025:
[----:B------:R-:W3:Y:S02]  /*1000*/  S2R R17, SR_TID.X ;  /* 0x0000000000117919 */ /* 0x000ee40000002100 */
[----:B---3--:R-:W-:-:S07]  /*1010*/  VIADD R17, R17, 0x80 ;  /* 0x0000008011117836 */ /* 0x008fce0000000000 */
.L_x_2019:
[----:B------:R-:W-:Y:S05]  /*1020*/  BSYNC B6 ;  /* 0x0000000000067941 */ /* 0x000fea0003800000 */
.L_x_2018:
        /* <DEDUP_REMOVED lines=21> */
[----:B------:R-:W3:Y:S02]  /*1180*/  LDG.E.S8 R4, desc[UR36][R4.64] ;  /* 0x0000002404047981 */ /* 0x000ee4000c1e1300 */
[----:B---3--:R0:W1:Y:S01]  /*1190*/  I2F.F64.S16 R34, R4 ;  /* 0x0000000400227312 */ /* 0x0080620000101c00 */
[----:B------:R-:W-:Y:S05]  /*11a0*/  BRA `(.L_x_2060) ;  /* 0x0000000c007c7947 */ /* 0x000fea0003800000 */
.L_x_2058:
[----:B------:R-:W3:Y:S02]  /*11b0*/  LDG.E.U8 R4, desc[UR36][R4.64] ;  /* 0x0000002404047981 */ /* 0x000ee4000c1e1100 */
[----:B---3--:R0:W1:Y:S01]  /*11c0*/  I2F.F64.U16 R34, R4 ;  /* 0x0000000400227312 */ /* 0x0080620000101800 */
[----:B------:R-:W-:Y:S05]  /*11d0*/  BRA `(.L_x_2060) ;  /* 0x0000000c00707947 */ /* 0x000fea0003800000 */
.L_x_2057:
[----:B------:R-:W-:-:S13]  /*11e0*/  ISETP.NE.AND P0, PT, R0, 0x2, PT ;  /* 0x000000020000780c */ /* 0x000fda0003f05270 */
[----:B------:R-:W-:Y:S05]  /*11f0*/  @!P0 BRA `(.L_x_2061) ;  /* 0x0000000000288947 */ /* 0x000fea0003800000 */
[----:B------:R-:W-:-:S13]  /*1200*/  ISETP.NE.AND P0, PT, R0, 0x3, PT ;  /* 0x000000030000780c */ /* 0x000fda0003f05270 */
[----:B------:R-:W-:Y:S05]  /*1210*/  @!P0 BRA `(.L_x_2062) ;  /* 0x0000000000148947 */ /* 0x000fea0003800000 */
[----:B------:R-:W-:-:S13]  /*1220*/  ISETP.NE.AND P0, PT, R0, 0x4, PT ;  /* 0x000000040000780c */ /* 0x000fda0003f05270 */
[----:B------:R-:W-:Y:S05]  /*1230*/  @P0 BRA `(.L_x_2059) ;  /* 0x0000000800fc0947 */ /* 0x000fea0003800000 */
[----:B------:R-:W3:Y:S02]  /*1240*/  LDG.E.64 R34, desc[UR36][R4.64] ;  /* 0x0000002404227981 */ /* 0x000ee4000c1e1b00 */
[----:B---3--:R-:W0:Y:S01]  /*1250*/  I2F.F64.S64 R34, R34 ;  /* 0x0000002200227312 */ /* 0x008e220000301c00 */
[----:B------:R-:W-:Y:S05]  /*1260*/  BRA `(.L_x_2060) ;  /* 0x0000000c004c7947 */ /* 0x000fea0003800000 */
.L_x_2062:
[----:B------:R-:W3:Y:S02]  /*1270*/  LDG.E R4, desc[UR36][R4.64] ;  /* 0x0000002404047981 */ /* 0x000ee4000c1e1900 */
[----:B---3--:R0:W1:Y:S01]  /*1280*/  I2F.F64 R34, R4 ;  /* 0x0000000400227312 */ /* 0x0080620000201c00 */
[----:B------:R-:W-:Y:S05]  /*1290*/  BRA `(.L_x_2060) ;  /* 0x0000000c00407947 */ /* 0x000fea0003800000 */
.L_x_2061:
[----:B------:R-:W3:Y:S02]  /*12a0*/  LDG.E.U16 R4, desc[UR36][R4.64] ;  /* 0x0000002404047981 */ /* 0x000ee4000c1e1500 */
[----:B---3--:R0:W1:Y:S01]  /*12b0*/  I2F.F64.S16 R34, R4 ;  /* 0x0000000400227312 */ /* 0x0080620000101c00 */
[----:B------:R-:W-:Y:S05]  /*12c0*/  BRA `(.L_x_2060) ;  /* 0x0000000c00347947 */ /* 0x000fea0003800000 */
.L_x_2056:
[----:B------:R-:W-:-:S13]  /*12d0*/  ISETP.GT.AND P0, PT, R0, 0x6, PT ;  /* 0x000000060000780c */ /* 0x000fda0003f04270 */
[----:B------:R-:W-:Y:S05]  /*12e0*/  @P0 BRA `(.L_x_2063) ;  /* 0x0000000000340947 */ /* 0x000fea0003800000 */
[----:B------:R-:W-:-:S13]  /*12f0*/  ISETP.NE.AND P0, PT, R0, 0x5, PT ;  /* 0x000000050000780c */ /* 0x000fda0003f05270 */
[----:B------:R-:W-:Y:S05]  /*1300*/  @!P0 BRA `(.L_x_2064) ;  /* 0x0000000000188947 */ /* 0x000fea0003800000 */
[----:B------:R-:W-:-:S13]  /*1310*/  ISETP.NE.AND P0, PT, R0, 0x6, PT ;  /* 0x000000060000780c */ /* 0x000fda0003f05270 */
[----:B------:R-:W-:Y:S05]  /*1320*/  @P0 BRA `(.L_x_2059) ;  /* 0x0000000800c00947 */ /* 0x000fea0003800000 */
[----:B------:R-:W3:Y:S02]  /*1330*/  LDG.E R34, desc[UR36][R4.64] ;  /* 0x0000002404227981 */ /* 0x000ee4000c1e1900 */
[----:B---3--:R-:W-:-:S06]  /*1340*/  FMUL.FTZ R34, R34, 1 ;  /* 0x3f80000022227820 */ /* 0x008fcc0000410000 */
[----:B------:R-:W0:Y:S01]  /*1350*/  F2F.F64.F32 R34, R34 ;  /* 0x0000002200227310 */ /* 0x000e220000201800 */
[----:B------:R-:W-:Y:S05]  /*1360*/  BRA `(.L_x_2060) ;  /* 0x0000000c000c7947 */ /* 0x000fea0003800000 */
.L_x_2064:
[----:B------:R-:W3:Y:S02]  /*1370*/  LDG.E.U16 R0, desc[UR36][R4.64] ;  /* 0x0000002404007981 */ /* 0x000ee4000c1e1500 */
[----:B---3--:R-:W-:-:S05]  /*1380*/  HADD2.F32 R0, -RZ, R0.H0_H0 ;  /* 0x20000000ff007230 */ /* 0x008fca0000004100 */
[----:B------:R-:W-:-:S04]  /*1390*/  FMUL.FTZ R0, R0, 1 ;  /* 0x3f80000000007820 */ /* 0x000fc80000410000 */
[----:B------:R0:W1:Y:S01]  /*13a0*/  F2F.F64.F32 R34, R0 ;  /* 0x0000000000227310 */ /* 0x0000620000201800 */
[----:B------:R-:W-:Y:S05]  /*13b0*/  BRA `(.L_x_2060) ;  /* 0x0000000800f87947 */ /* 0x000fea0003800000 */
.L_x_2063:
[----:B------:R-:W-:-:S13]  /*13c0*/  ISETP.NE.AND P0, PT, R0, 0x7, PT ;  /* 0x000000070000780c */ /* 0x000fda0003f05270 */
[----:B------:R-:W-:Y:S05]  /*13d0*/  @!P0 BRA `(.L_x_2065) ;  /* 0x0000000000348947 */ /* 0x000fea0003800000 */
        /* <DEDUP_REMOVED lines=8> */
.L_x_2066:
[----:B------:R-:W3:Y:S02]  /*1460*/  LDG.E.U16 R4, desc[UR36][R4.64] ;  /* 0x0000002404047981 */ /* 0x000ee4000c1e1500 */
[----:B---3--:R-:W-:-:S05]  /*1470*/  HADD2.F32 R0, -RZ, R4.H0_H0 ;  /* 0x20000004ff007230 */ /* 0x008fca0000004100 */
[----:B------:R-:W-:-:S04]  /*1480*/  FMUL.FTZ R0, R0, 1 ;  /* 0x3f80000000007820 */ /* 0x000fc80000410000 */
[----:B------:R0:W1:Y:S01]  /*1490*/  F2F.F64.F32 R34, R0 ;  /* 0x0000000000227310 */ /* 0x0000620000201800 */
[----:B------:R-:W-:Y:S05]  /*14a0*/  BRA `(.L_x_2060) ;  /* 0x0000000800bc7947 */ /* 0x000fea0003800000 */
.L_x_2065:
[----:B------:R0:W5:Y:S01]  /*14b0*/  LDG.E.64 R34, desc[UR36][R4.64] ;  /* 0x0000002404227981 */ /* 0x000162000c1e1b00 */
[----:B------:R-:W-:Y:S05]  /*14c0*/  BRA `(.L_x_2060) ;  /* 0x0000000800b47947 */ /* 0x000fea0003800000 */
.L_x_2055:
        /* <DEDUP_REMOVED lines=8> */
[----:B------:R-:W3:Y:S01]  /*1550*/  LDG.E.U8 R4, desc[UR36][R4.64] ;  /* 0x0000002404047981 */ /* 0x000ee2000c1e1100 */
[----:B------:R-:W-:Y:S01]  /*1560*/  IMAD.MOV.U32 R34, RZ, RZ, RZ ;  /* 0x000000ffff227224 */ /* 0x000fe200078e00ff */
[----:B---3--:R-:W-:-:S04]  /*1570*/  ISETP.NE.AND P0, PT, R4, RZ, PT ;  /* 0x000000ff0400720c */ /* 0x008fc80003f05270 */
[----:B------:R-:W-:Y:S01]  /*1580*/  FSEL R35, RZ, 1.875, !P0 ;  /* 0x3ff00000ff237808 */ /* 0x000fe20004000000 */
[----:B------:R-:W-:Y:S08]  /*1590*/  BRA `(.L_x_2060) ;  /* 0x0000000800807947 */ /* 0x000ff00003800000 */
.L_x_2069:
[----:B------:R0:W5:Y:S01]  /*15a0*/  LDG.E.64 R34, desc[UR36][R4.64] ;  /* 0x0000002404227981 */ /* 0x000162000c1e1b00 */
[----:B------:R-:W-:Y:S05]  /*15b0*/  BRA `(.L_x_2060) ;  /* 0x0000000800787947 */ /* 0x000fea0003800000 */
.L_x_2068:
[----:B------:R-:W-:-:S13]  /*15c0*/  ISETP.NE.AND P0, PT, R0, 0xf, PT ;  /* 0x0000000f0000780c */ /* 0x000fda0003f05270 */
[----:B------:R-:W-:Y:S05]  /*15d0*/  @!P0 BRA `(.L_x_2070) ;  /* 0x0000000000a48947 */ /* 0x000fea0003800000 */
[----:B------:R-:W-:-:S13]  /*15e0*/  ISETP.NE.AND P0, PT, R0, 0x17, PT ;  /* 0x000000170000780c */ /* 0x000fda0003f05270 */
[----:B------:R-:W-:Y:S05]  /*15f0*/  @!P0 BRA `(.L_x_2071) ;  /* 0x0000000000608947 */ /* 0x000fea0003800000 */
[----:B------:R-:W-:-:S13]  /*1600*/  ISETP.NE.AND P0, PT, R0, 0x18, PT ;  /* 0x000000180000780c */ /* 0x000fda0003f05270 */
[----:B------:R-:W-:Y:S05]  /*1610*/  @P0 BRA `(.L_x_2059) ;  /* 0x0000000800040947 */ /* 0x000fea0003800000 */
[----:B------:R-:W3:Y:S01]  /*1620*/  LDG.E.U8 R0, desc[UR36][R4.64] ;  /* 0x0000002404007981 */ /* 0x000ee2000c1e1100 */
[----:B------:R-:W-:Y:S02]  /*1630*/  IMAD.MOV.U32 R9, RZ, RZ, -0x800000 ;  /* 0xff800000ff097424 */ /* 0x000fe400078e00ff */
[----:B---3--:R-:W-:-:S05]  /*1640*/  IMAD.SHL.U32 R0, R0, 0x1000000, RZ ;  /* 0x0100000000007824 */ /* 0x008fca00078e00ff */
        /* <DEDUP_REMOVED lines=19> */
.L_x_2071:
[----:B------:R-:W3:Y:S02]  /*1780*/  LDG.E.U8 R4, desc[UR36][R4.64] ;  /* 0x0000002404047981 */ /* 0x000ee4000c1e1100 */
[----:B---3--:R-:W-:-:S05]  /*1790*/  IMAD.SHL.U32 R0, R4, 0x2000000, RZ ;  /* 0x0200000004007824 */ /* 0x008fca00078e00ff */
        /* <DEDUP_REMOVED lines=11> */
[----:B------:R3:W0:Y:S01]  /*1850*/  F2F.F64.F32 R34, R0 ;  /* 0x0000000000227310 */ /* 0x0006220000201800 */
[----:B------:R-:W-:Y:S05]  /*1860*/  BRA `(.L_x_2060) ;  /* 0x0000000400cc7947 */ /* 0x000fea0003800000 */
.L_x_2070:
[----:B------:R-:W3:Y:S02]  /*1870*/  LDG.E.U16 R0, desc[UR36][R4.64] ;  /* 0x0000002404007981 */ /* 0x000ee4000c1e1500 */
[----:B---3--:R-:W-:-:S04]  /*1880*/  IMAD.U32 R0, R0, 0x10000, RZ ;  /* 0x0001000000007824 */ /* 0x008fc800078e00ff */
[----:B------:R-:W-:-:S04]  /*1890*/  FMUL.FTZ R0, R0, 1 ;  /* 0x3f80000000007820 */ /* 0x000fc80000410000 */
[----:B------:R0:W1:Y:S01]  /*18a0*/  F2F.F64.F32 R34, R0 ;  /* 0x0000000000227310 */ /* 0x0000620000201800 */
[----:B------:R-:W-:Y:S05]  /*18b0*/  BRA `(.L_x_2060) ;  /* 0x0000000400b87947 */ /* 0x000fea0003800000 */
.L_x_2067:
        /* <DEDUP_REMOVED lines=8> */
[----:B------:R-:W3:Y:S02]  /*1940*/  LDG.E.U16 R4, desc[UR36][R4.64] ;  /* 0x0000002404047981 */ /* 0x000ee4000c1e1500 */
[----:B---3--:R0:W1:Y:S01]  /*1950*/  I2F.F64.U16 R34, R4 ;  /* 0x0000000400227312 */ /* 0x0080620000101800 */
[----:B------:R-:W-:Y:S05]  /*1960*/  BRA `(.L_x_2060) ;  /* 0x00000004008c7947 */ /* 0x000fea0003800000 */
.L_x_2074:
[----:B------:R-:W3:Y:S01]  /*1970*/  LDG.E.U8 R3, desc[UR36][R4.64] ;  /* 0x0000002404037981 */ /* 0x000ee2000c1e1100 */
[----:B------:R-:W-:Y:S01]  /*1980*/  BSSY B0, `(.L_x_2075) ;  /* 0x0000018000007945 */ /* 0x000fe20003800000 */
[----:B------:R-:W-:Y:S01]  /*1990*/  IMAD.MOV.U32 R0, RZ, RZ, RZ ;  /* 0x000000ffff007224 */ /* 0x000fe200078e00ff */
[----:B---3--:R-:W-:-:S13]  /*19a0*/  ISETP.NE.AND P0, PT, R3, RZ, PT ;  /* 0x000000ff0300720c */ /* 0x008fda0003f05270 */
        /* <DEDUP_REMOVED lines=17> */
.L_x_2078:
[----:B------:R-:W-:Y:S05]  /*1ac0*/  BSYNC B1 ;  /* 0x0000000000017941 */ /* 0x000fea0003800000 */
.L_x_2077:
[----:B------:R-:W-:Y:S01]  /*1ad0*/  LEA R5, R0, 0x3b800000, 0x17 ;  /* 0x3b80000000057811 */ /* 0x000fe200078eb8ff */
[----:B------:R-:W-:-:S05]  /*1ae0*/  IMAD.SHL.U32 R0, R3, 0x100000, RZ ;  /* 0x0010000003007824 */ /* 0x000fca00078e00ff */
[----:B------:R-:W-:-:S07]  /*1af0*/  LOP3.LUT R0, R5, R0, R6, 0xfe, !PT ;  /* 0x0000000005007212 */ /* 0x000fce00078efe06 */
.L_x_2076:
[----:B------:R-:W-:Y:S05]  /*1b00*/  BSYNC B0 ;  /* 0x0000000000007941 */ /* 0x000fea0003800000 */
.L_x_2075:
[----:B------:R-:W-:-:S04]  /*1b10*/  FMUL.FTZ R0, R0, 1 ;  /* 0x3f80000000007820 */ /* 0x000fc80000410000 */
[----:B------:R0:W1:Y:S01]  /*1b20*/  F2F.F64.F32 R34, R0 ;  /* 0x0000000000227310 */ /* 0x0000620000201800 */
[----:B------:R-:W-:Y:S05]  /*1b30*/  BRA `(.L_x_2060) ;  /* 0x0000000400187947 */ /* 0x000fea0003800000 */
.L_x_2073:
        /* <DEDUP_REMOVED lines=21> */
.L_x_2082:
[----:B------:R-:W-:Y:S05]  /*1c90*/  BSYNC B1 ;  /* 0x0000000000017941 */ /* 0x000fea0003800000 */
.L_x_2081:
[----:B------:R-:W-:Y:S01]  /*1ca0*/  LEA R5, R0, 0x37800000, 0x17 ;  /* 0x3780000000057811 */ /* 0x000fe200078eb8ff */
[----:B------:R-:W-:-:S05]  /*1cb0*/  IMAD.SHL.U32 R0, R3, 0x200000, RZ ;  /* 0x0020000003007824 */ /* 0x000fca00078e00ff */
[----:B------:R-:W-:-:S07]  /*1cc0*/  LOP3.LUT R0, R5, R0, R6, 0xfe, !PT ;  /* 0x0000000005007212 */ /* 0x000fce00078efe06 */
.L_x_2080:
[----:B------:R-:W-:Y:S05]  /*1cd0*/  BSYNC B0 ;  /* 0x0000000000007941 */ /* 0x000fea0003800000 */
.L_x_2079:
[----:B------:R-:W-:-:S04]  /*1ce0*/  FMUL.FTZ R0, R0, 1 ;  /* 0x3f80000000007820 */ /* 0x000fc80000410000 */
[----:B------:R0:W1:Y:S01]  /*1cf0*/  F2F.F64.F32 R34, R0 ;  /* 0x0000000000227310 */ /* 0x0000620000201800 */
[----:B------:R-:W-:Y:S05]  /*1d00*/  BRA `(.L_x_2060) ;  /* 0x0000000000a47947 */ /* 0x000fea0003800000 */
.L_x_2072:
[----:B------:R-:W-:-:S13]  /*1d10*/  ISETP.NE.AND P0, PT, R0, 0x1c, PT ;  /* 0x0000001c0000780c */ /* 0x000fda0003f05270 */
[----:B------:R-:W-:Y:S05]  /*1d20*/  @!P0 BRA `(.L_x_2083) ;  /* 0x0000000000948947 */ /* 0x000fea0003800000 */
[----:B------:R-:W-:-:S13]  /*1d30*/  ISETP.NE.AND P0, PT, R0, 0x1d, PT ;  /* 0x0000001d0000780c */ /* 0x000fda0003f05270 */
[----:B------:R-:W-:Y:S05]  /*1d40*/  @!P0 BRA `(.L_x_2084) ;  /* 0x0000000000808947 */ /* 0x000fea0003800000 */
[----:B------:R-:W-:-:S13]  /*1d50*/  ISETP.NE.AND P0, PT, R0, 0x2c, PT ;  /* 0x0000002c0000780c */ /* 0x000fda0003f05270 */
[----:B------:R-:W-:Y:S05]  /*1d60*/  @P0 BRA `(.L_x_2059) ;  /* 0x0000000000300947 */ /* 0x000fea0003800000 */
[----:B------:R-:W3:Y:S01]  /*1d70*/  LDG.E.U8 R4, desc[UR36][R4.64] ;  /* 0x0000002404047981 */ /* 0x000ee2000c1e1100 */
[----:B------:R-:W-:Y:S01]  /*1d80*/  BSSY B0, `(.L_x_2085) ;  /* 0x0000007000007945 */ /* 0x000fe20003800000 */
[----:B------:R-:W-:Y:S01]  /*1d90*/  IMAD.MOV.U32 R0, RZ, RZ, 0x400000 ;  /* 0x00400000ff007424 */ /* 0x000fe200078e00ff */
[----:B---3--:R-:W-:-:S13]  /*1da0*/  ISETP.NE.AND P0, PT, R4, RZ, PT ;  /* 0x000000ff0400720c */ /* 0x008fda0003f05270 */
[----:B------:R-:W-:Y:S05]  /*1db0*/  @!P0 BRA `(.L_x_2086) ;  /* 0x00000000000c8947 */ /* 0x000fea0003800000 */
[----:B------:R-:W-:-:S13]  /*1dc0*/  ISETP.NE.AND P0, PT, R4, 0xff, PT ;  /* 0x000000ff0400780c */ /* 0x000fda0003f05270 */
[----:B------:R-:W-:Y:S02]  /*1dd0*/  @!P0 IMAD.MOV.U32 R0, RZ, RZ, 0x7f800001 ;  /* 0x7f800001ff008424 */ /* 0x000fe400078e00ff */
[----:B------:R-:W-:-:S07]  /*1de0*/  @P0 IMAD.SHL.U32 R0, R4, 0x800000, RZ ;  /* 0x0080000004000824 */ /* 0x000fce00078e00ff */
.L_x_2086:
[----:B------:R-:W-:Y:S05]  /*1df0*/  BSYNC B0 ;  /* 0x0000000000007941 */ /* 0x000fea0003800000 */
.L_x_2085:
[----:B------:R-:W-:-:S04]  /*1e00*/  FMUL.FTZ R0, R0, 1 ;  /* 0x3f80000000007820 */ /* 0x000fc80000410000 */
[----:B------:R0:W1:Y:S01]  /*1e10*/  F2F.F64.F32 R34, R0 ;  /* 0x0000000000227310 */ /* 0x0000620000201800 */
[----:B------:R-:W-:Y:S05]  /*1e20*/  BRA `(.L_x_2060) ;  /* 0x00000000005c7947 */ /* 0x000fea0003800000 */
.L_x_2059:
        /* <DEDUP_REMOVED lines=15> */
[----:B-12-45:R-:W-:Y:S05]  /*1f20*/  CALL.ABS.NOINC R14 ;  /* 0x000000000e007343 */ /* 0x036fea0003c00000 */
.L_x_2087:
[----:B------:R-:W-:Y:S01]  /*1f30*/  CS2R R34, SRZ ;  /* 0x0000000000227805 */ /* 0x000fe2000001ff00 */
[----:B------:R-:W-:Y:S06]  /*1f40*/  BRA `(.L_x_2060) ;  /* 0x0000000000147947 */ /* 0x000fec0003800000 */
.L_x_2084:
[----:B------:R-:W3:Y:S02]  /*1f50*/  LDG.E.64 R34, desc[UR36][R4.64] ;  /* 0x0000002404227981 */ /* 0x000ee4000c1e1b00 */
[----:B---3--:R-:W0:Y:S01]  /*1f60*/  I2F.F64.U64 R34, R34 ;  /* 0x0000002200227312 */ /* 0x008e220000301800 */
[----:B------:R-:W-:Y:S05]  /*1f70*/  BRA `(.L_x_2060) ;  /* 0x0000000000087947 */ /* 0x000fea0003800000 */
.L_x_2083:
[----:B------:R-:W3:Y:S02]  /*1f80*/  LDG.E R4, desc[UR36][R4.64] ;  /* 0x0000002404047981 */ /* 0x000ee4000c1e1900 */
[----:B---3--:R0:W1:Y:S02]  /*1f90*/  I2F.F64.U32 R34, R4 ;  /* 0x0000000400227312 */ /* 0x0080640000201800 */
.L_x_2060:
[----:B------:R-:W-:-:S07]  /*1fa0*/  VIADD R17, R17, 0x80 ;  /* 0x0000008011117836 */ /* 0x000fce0000000000 */
.L_x_2054:
[----:B------:R-:W-:Y:S05]  /*1fb0*/  BSYNC B6 ;  /* 0x0000000000067941 */ /* 0x000fea0003800000 */
.L_x_2053:
[----:B------:R-:W-:Y:S01]  /*1fc0*/  ISETP.GE.AND P0, PT, R17, R2, PT ;  /* 0x000000021100720c */ /* 0x000fe20003f06270 */
[----:B------:R-:W-:Y:S01]  /*1fd0*/  BSSY B6, `(.L_x_2088) ;  /* 0x00000f9000067945 */ /* 0x000fe20003800000 */
[----:B------:R-:W-:Y:S02]  /*1fe0*/  CS2R R18, SRZ ;  /* 0x0000000000127805 */ /* 0x000fe4000001ff00 */
[----:B------:R-:W-:-:S09]  /*1ff0*/  CS2R R26, SRZ ;  /* 0x00000000001a7805 */ /* 0x000fd2000001ff00 */
[----:B------:R-:W-:Y:S05]  /*2000*/  @P0 BRA `(.L_x_2089) ;  /* 0x0000000c00d40947 */ /* 0x000fea0003800000 */
[----:B01----:R-:W0:Y:S01]  /*2010*/  LDC.64 R4, c[0x0][0x220] ;  /* 0x00008800ff047b82 */ /* 0x003e220000000a00 */
[----:B---3--:R-:W-:Y:S01]  /*2020*/  IMAD R0, R22, 0x200, R17 ;  /* 0x0000020016007824 */ /* 0x008fe200078e0211 */
        /* <DEDUP_REMOVED lines=19> */
.L_x_2093:
[----:B------:R-:W3:Y:S02]  /*2160*/  LDG.E.U8 R4, desc[UR36][R4.64] ;  /* 0x0000002404047981 */ /* 0x000ee4000c1e1100 */
[----:B---3--:R0:W1:Y:S01]  /*2170*/  I2F.F64.U16 R26, R4 ;  /* 0x00000004001a7312 */ /* 0x0080620000101800 */
[----:B------:R-:W-:Y:S05]  /*2180*/  BRA `(.L_x_2095) ;  /* 0x0000000c00707947 */ /* 0x000fea0003800000 */
.L_x_2092:
        /* <DEDUP_REMOVED lines=9> */
.L_x_2097:
[----:B------:R-:W3:Y:S02]  /*2220*/  LDG.E R4, desc[UR36][R4.64] ;  /* 0x0000002404047981 */ /* 0x000ee4000c1e1900 */
[----:B---3--:R0:W1:Y:S01]  /*2230*/  I2F.F64 R26, R4 ;  /* 0x00000004001a7312 */ /* 0x0080620000201c00 */
[----:B------:R-:W-:Y:S05]  /*2240*/  BRA `(.L_x_2095) ;  /* 0x0000000c00407947 */ /* 0x000fea0003800000 */
.L_x_2096:
[----:B------:R-:W3:Y:S02]  /*2250*/  LDG.E.U16 R4, desc[UR36][R4.64] ;  /* 0x0000002404047981 */ /* 0x000ee4000c1e1500 */
[----:B---3--:R0:W1:Y:S01]  /*2260*/  I2F.F64.S16 R26, R4 ;  /* 0x00000004001a7312 */ /* 0x0080620000101c00 */
[----:B------:R-:W-:Y:S05]  /*2270*/  BRA `(.L_x_2095) ;  /* 0x0000000c00347947 */ /* 0x000fea0003800000 */
.L_x_2091:
        /* <DEDUP_REMOVED lines=10> */
.L_x_2099:
[----:B------:R-:W3:Y:S02]  /*2320*/  LDG.E.U16 R0, desc[UR36][R4.64] ;  /* 0x0000002404007981 */ /* 0x000ee4000c1e1500 */
[----:B---3--:R-:W-:-:S05]  /*2330*/  HADD2.F32 R0, -RZ, R0.H0_H0 ;  /* 0x20000000ff007230 */ /* 0x008fca0000004100 */
[----:B------:R-:W-:-:S04]  /*2340*/  FMUL.FTZ R0, R0, 1 ;  /* 0x3f80000000007820 */ /* 0x000fc80000410000 */
[----:B------:R0:W1:Y:S01]  /*2350*/  F2F.F64.F32 R26, R0 ;  /* 0x00000000001a7310 */ /* 0x0000620000201800 */
[----:B------:R-:W-:Y:S05]  /*2360*/  BRA `(.L_x_2095) ;  /* 0x0000000800f87947 */ /* 0x000fea0003800000 */
.L_x_2098:
        /* <DEDUP_REMOVED lines=10> */
.L_x_2101:
[----:B------:R-:W3:Y:S02]  /*2410*/  LDG.E.U16 R4, desc[UR36][R4.64] ;  /* 0x0000002404047981 */ /* 0x000ee4000c1e1500 */
[----:B---3--:R-:W-:-:S05]  /*2420*/  HADD2.F32 R0, -RZ, R4.H0_H0 ;  /* 0x20000004ff007230 */ /* 0x008fca0000004100 */
[----:B------:R-:W-:-:S04]  /*2430*/  FMUL.FTZ R0, R0, 1 ;  /* 0x3f80000000007820 */ /* 0x000fc80000410000 */
[----:B------:R0:W1:Y:S01]  /*2440*/  F2F.F64.F32 R26, R0 ;  /* 0x00000000001a7310 */ /* 0x0000620000201800 */
[----:B------:R-:W-:Y:S05]  /*2450*/  BRA `(.L_x_2095) ;  /* 0x0000000800bc7947 */ /* 0x000fea0003800000 */
.L_x_2100:
[----:B------:R0:W5:Y:S01]  /*2460*/  LDG.E.64 R26, desc[UR36][R4.64] ;  /* 0x00000024041a7981 */ /* 0x000162000c1e1b00 */
[----:B------:R-:W-:Y:S05]  /*2470*/  BRA `(.L_x_2095) ;  /* 0x0000000800b47947 */ /* 0x000fea0003800000 */
.L_x_2090:
        /* <DEDUP_REMOVED lines=13> */
.L_x_2104:
[----:B------:R0:W5:Y:S01]  /*2550*/  LDG.E.64 R26, desc[UR36][R4.64] ;  /* 0x00000024041a7981 */ /* 0x000162000c1e1b00 */
[----:B------:R-:W-:Y:S05]  /*2560*/  BRA `(.L_x_2095) ;  /* 0x0000000800787947 */ /* 0x000fea0003800000 */
.L_x_2103:
        /* <DEDUP_REMOVED lines=28> */
.L_x_2106:
        /* <DEDUP_REMOVED lines=15> */
.L_x_2105:
[----:B------:R-:W3:Y:S02]  /*2820*/  LDG.E.U16 R0, desc[UR36][R4.64] ;  /* 0x0000002404007981 */ /* 0x000ee4000c1e1500 */
[----:B---3--:R-:W-:-:S04]  /*2830*/  IMAD.U32 R0, R0, 0x10000, RZ ;  /* 0x0001000000007824 */ /* 0x008fc800078e00ff */
[----:B------:R-:W-:-:S04]  /*2840*/  FMUL.FTZ R0, R0, 1 ;  /* 0x3f80000000007820 */ /* 0x000fc80000410000 */
[----:B------:R0:W1:Y:S01]  /*2850*/  F2F.F64.F32 R26, R0 ;  /* 0x00000000001a7310 */ /* 0x0000620000201800 */
[----:B------:R-:W-:Y:S05]  /*2860*/  BRA `(.L_x_2095) ;  /* 0x0000000400b87947 */ /* 0x000fea0003800000 */
.L_x_2102:
        /* <DEDUP_REMOVED lines=11> */
.L_x_2109:
        /* <DEDUP_REMOVED lines=21> */
.L_x_2113:
[----:B------:R-:W-:Y:S05]  /*2a70*/  BSYNC B1 ;  /* 0x0000000000017941 */ /* 0x000fea0003800000 */
.L_x_2112:
[----:B------:R-:W-:Y:S01]  /*2a80*/  LEA R5, R0, 0x3b800000, 0x17 ;  /* 0x3b80000000057811 */ /* 0x000fe200078eb8ff */
[----:B------:R-:W-:-:S05]  /*2a90*/  IMAD.SHL.U32 R0, R3, 0x100000, RZ ;  /* 0x0010000003007824 */ /* 0x000fca00078e00ff */
[----:B------:R-:W-:-:S07]  /*2aa0*/  LOP3.LUT R0, R5, R0, R6, 0xfe, !PT ;  /* 0x0000000005007212 */ /* 0x000fce00078efe06 */
.L_x_2111:
[----:B------:R-:W-:Y:S05]  /*2ab0*/  BSYNC B0 ;  /* 0x0000000000007941 */ /* 0x000fea0003800000 */
.L_x_2110:
[----:B------:R-:W-:-:S04]  /*2ac0*/  FMUL.FTZ R0, R0, 1 ;  /* 0x3f80000000007820 */ /* 0x000fc80000410000 */
[----:B------:R3:W0:Y:S01]  /*2ad0*/  F2F.F64.F32 R26, R0 ;  /* 0x00000000001a7310 */ /* 0x0006220000201800 */
[----:B------:R-:W-:Y:S05]  /*2ae0*/  BRA `(.L_x_2095) ;  /* 0x0000000400187947 */ /* 0x000fea0003800000 */
.L_x_2108:
        /* <DEDUP_REMOVED lines=21> */
.L_x_2117:
[----:B------:R-:W-:Y:S05]  /*2c40*/  BSYNC B1 ;  /* 0x0000000000017941 */ /* 0x000fea0003800000 */
.L_x_2116:
[----:B------:R-:W-:Y:S01]  /*2c50*/  LEA R5, R0, 0x37800000, 0x17 ;  /* 0x3780000000057811 */ /* 0x000fe200078eb8ff */
[----:B------:R-:W-:-:S05]  /*2c60*/  IMAD.SHL.U32 R0, R3, 0x200000, RZ ;  /* 0x0020000003007824 */ /* 0x000fca00078e00ff */
[----:B------:R-:W-:-:S07]  /*2c70*/  LOP3.LUT R0, R5, R0, R6, 0xfe, !PT ;  /* 0x0000000005007212 */ /* 0x000fce00078efe06 */
.L_x_2115:
[----:B------:R-:W-:Y:S05]  /*2c80*/  BSYNC B0 ;  /* 0x0000000000007941 */ /* 0x000fea0003800000 */
.L_x_2114:
[----:B------:R-:W-:-:S04]  /*2c90*/  FMUL.FTZ R0, R0, 1 ;  /* 0x3f80000000007820 */ /* 0x000fc80000410000 */
[----:B------:R0:W1:Y:S01]  /*2ca0*/  F2F.F64.F32 R26, R0 ;  /* 0x00000000001a7310 */ /* 0x0000620000201800 */
[----:B------:R-:W-:Y:S05]  /*2cb0*/  BRA `(.L_x_2095) ;  /* 0x0000000000a47947 */ /* 0x000fea0003800000 */
.L_x_2107:
        /* <DEDUP_REMOVED lines=14> */
.L_x_2121:
[----:B------:R-:W-:Y:S05]  /*2da0*/  BSYNC B0 ;  /* 0x0000000000007941 */ /* 0x000fea0003800000 */
.L_x_2120:
[----:B------:R-:W-:-:S04]  /*2db0*/  FMUL.FTZ R0, R0, 1 ;  /* 0x3f80000000007820 */ /* 0x000fc80000410000 */
[----:B------:R0:W1:Y:S01]  /*2dc0*/  F2F.F64.F32 R26, R0 ;  /* 0x00000000001a7310 */ /* 0x0000620000201800 */
[----:B------:R-:W-:Y:S05]  /*2dd0*/  BRA `(.L_x_2095) ;  /* 0x00000000005c7947 */ /* 0x000fea0003800000 */
.L_x_2094:
        /* <DEDUP_REMOVED lines=16> */
.L_x_2122:
[----:B------:R-:W-:Y:S01]  /*2ee0*/  CS2R R26, SRZ ;  /* 0x00000000001a7805 */ /* 0x000fe2000001ff00 */
[----:B------:R-:W-:Y:S06]  /*2ef0*/  BRA `(.L_x_2095) ;  /* 0x0000000000147947 */ /* 0x000fec0003800000 */
.L_x_2119:
[----:B------:R-:W3:Y:S02]  /*2f00*/  LDG.E.64 R26, desc[UR36][R4.64] ;  /* 0x00000024041a7981 */ /* 0x000ee4000c1e1b00 */
[----:B---3--:R-:W0:Y:S01]  /*2f10*/  I2F.F64.U64 R26, R26 ;  /* 0x0000001a001a7312 */ /* 0x008e220000301800 */
[----:B------:R-:W-:Y:S05]  /*2f20*/  BRA `(.L_x_2095) ;  /* 0x0000000000087947 */ /* 0x000fea0003800000 */
.L_x_2118:
[----:B------:R-:W3:Y:S02]  /*2f30*/  LDG.E R4, desc[UR36][R4.64] ;  /* 0x0000002404047981 */ /* 0x000ee4000c1e1900 */
[----:B---3--:R0:W1:Y:S02]  /*2f40*/  I2F.F64.U32 R26, R4 ;  /* 0x00000004001a7312 */ /* 0x0080640000201800 */
.L_x_2095:
[----:B------:R-:W-:-:S07]  /*2f50*/  VIADD R17, R17, 0x80 ;  /* 0x0000008011117836 */ /* 0x000fce0000000000 */
.L_x_2089:
[----:B------:R-:W-:Y:S05]  /*2f60*/  BSYNC B6 ;  /* 0x0000000000067941 */ /* 0x000fea0003800000 */
.L_x_2088:
[----:B------:R-:W-:Y:S01]  /*2f70*/  ISETP.GE.AND P0, PT, R17, R2, PT ;  /* 0x000000021100720c */ /* 0x000fe20003f06270 */
[----:B------:R-:W-:-:S12]  /*2f80*/  BSSY B6, `(.L_x_2123) ;  /* 0x00000f4000067945 */ /* 0x000fd80003800000 */
[----:B------:R-:W-:Y:S05]  /*2f90*/  @P0 BRA `(.L_x_2124) ;  /* 0x0000000c00c80947 */ /* 0x000fea0003800000 */
[----:B01----:R-:W0:Y:S01]  /*2fa0*/  LDC.64 R4, c[0x0][0x220] ;  /* 0x00008800ff047b82 */ /* 0x003e220000000a00 */
[----:B---3--:R-:W-:Y:S01]  /*2fb0*/  PRMT R0, R16, 0x9910, RZ ;  /* 0x0000991010007816 */ /* 0x008fe200000000ff */
        /* <DEDUP_REMOVED lines=18> */
.L_x_2128:
[----:B------:R-:W3:Y:S02]  /*30e0*/  LDG.E.U8 R4, desc[UR36][R4.64] ;  /* 0x0000002404047981 */ /* 0x000ee4000c1e1100 */
[----:B---3--:R0:W1:Y:S01]  /*30f0*/  I2F.F64.U16 R18, R4 ;  /* 0x0000000400127312 */ /* 0x0080620000101800 */
[----:B------:R-:W-:Y:S05]  /*3100*/  BRA `(.L_x_2124) ;  /* 0x0000000c006c7947 */ /* 0x000fea0003800000 */
.L_x_2127:
        /* <DEDUP_REMOVED lines=9> */
.L_x_2131:
[----:B------:R-:W3:Y:S02]  /*31a0*/  LDG.E R4, desc[UR36][R4.64] ;  /* 0x0000002404047981 */ /* 0x000ee4000c1e1900 */
[----:B---3--:R0:W1:Y:S01]  /*31b0*/  I2F.F64 R18, R4 ;  /* 0x0000000400127312 */ /* 0x0080620000201c00 */
[----:B------:R-:W-:Y:S05]  /*31c0*/  BRA `(.L_x_2124) ;  /* 0x0000000c003c7947 */ /* 0x000fea0003800000 */
.L_x_2130:
[----:B------:R-:W3:Y:S02]  /*31d0*/  LDG.E.U16 R4, desc[UR36][R4.64] ;  /* 0x0000002404047981 */ /* 0x000ee4000c1e1500 */
[----:B---3--:R0:W1:Y:S01]  /*31e0*/  I2F.F64.S16 R18, R4 ;  /* 0x0000000400127312 */ /* 0x0080620000101c00 */
[----:B------:R-:W-:Y:S05]  /*31f0*/  BRA `(.L_x_2124) ;  /* 0x0000000c00307947 */ /* 0x000fea0003800000 */
.L_x_2126:
        /* <DEDUP_REMOVED lines=10> */
.L_x_2133:
[----:B------:R-:W3:Y:S02]  /*32a0*/  LDG.E.U16 R0, desc[UR36][R4.64] ;  /* 0x0000002404007981 */ /* 0x000ee4000c1e1500 */
[----:B---3--:R-:W-:-:S05]  /*32b0*/  HADD2.F32 R0, -RZ, R0.H0_H0 ;  /* 0x20000000ff007230 */ /* 0x008fca0000004100 */
[----:B------:R-:W-:-:S04]  /*32c0*/  FMUL.FTZ R0, R0, 1 ;  /* 0x3f80000000007820 */ /* 0x000fc80000410000 */
[----:B------:R0:W1:Y:S01]  /*32d0*/  F2F.F64.F32 R18, R0 ;  /* 0x0000000000127310 */ /* 0x0000620000201800 */
[----:B------:R-:W-:Y:S05]  /*32e0*/  BRA `(.L_x_2124) ;  /* 0x0000000800f47947 */ /* 0x000fea0003800000 */
.L_x_2132:
        /* <DEDUP_REMOVED lines=10> */
.L_x_2135:
[----:B------:R-:W3:Y:S02]  /*3390*/  LDG.E.U16 R4, desc[UR36][R4.64] ;  /* 0x0000002404047981 */ /* 0x000ee4000c1e1500 */
[----:B---3--:R-:W-:-:S05]  /*33a0*/  HADD2.F32 R0, -RZ, R4.H0_H0 ;  /* 0x20000004ff007230 */ /* 0x008fca0000004100 */
[----:B------:R-:W-:-:S04]  /*33b0*/  FMUL.FTZ R0, R0, 1 ;  /* 0x3f80000000007820 */ /* 0x000fc80000410000 */
[----:B------:R0:W1:Y:S01]  /*33c0*/  F2F.F64.F32 R18, R0 ;  /* 0x0000000000127310 */ /* 0x0000620000201800 */
[----:B------:R-:W-:Y:S05]  /*33d0*/  BRA `(.L_x_2124) ;  /* 0x0000000800b87947 */ /* 0x000fea0003800000 */
.L_x_2134:
[----:B------:R0:W5:Y:S01]  /*33e0*/  LDG.E.64 R18, desc[UR36][R4.64] ;  /* 0x0000002404127981 */ /* 0x000162000c1e1b00 */
[----:B------:R-:W-:Y:S05]  /*33f0*/  BRA `(.L_x_2124) ;  /* 0x0000000800b07947 */ /* 0x000fea0003800000 */
.L_x_2125:
        /* <DEDUP_REMOVED lines=13> */
.L_x_2138:
[----:B------:R0:W5:Y:S01]  /*34d0*/  LDG.E.64 R18, desc[UR36][R4.64] ;  /* 0x0000002404127981 */ /* 0x000162000c1e1b00 */
[----:B------:R-:W-:Y:S05]  /*34e0*/  BRA `(.L_x_2124) ;  /* 0x0000000800747947 */ /* 0x000fea0003800000 */
.L_x_2137:
        /* <DEDUP_REMOVED lines=28> */
.L_x_2140:
        /* <DEDUP_REMOVED lines=15> */
.L_x_2139:
[----:B------:R-:W3:Y:S02]  /*37a0*/  LDG.E.U16 R0, desc[UR36][R4.64] ;  /* 0x0000002404007981 */ /* 0x000ee4000c1e1500 */
[----:B---3--:R-:W-:-:S04]  /*37b0*/  IMAD.U32 R0, R0, 0x10000, RZ ;  /* 0x0001000000007824 */ /* 0x008fc800078e00ff */
[----:B------:R-:W-:-:S04]  /*37c0*/  FMUL.FTZ R0, R0, 1 ;  /* 0x3f80000000007820 */ /* 0x000fc80000410000 */
[----:B------:R0:W1:Y:S01]  /*37d0*/  F2F.F64.F32 R18, R0 ;  /* 0x0000000000127310 */ /* 0x0000620000201800 */
[----:B------:R-:W-:Y:S05]  /*37e0*/  BRA `(.L_x_2124) ;  /* 0x0000000400b47947 */ /* 0x000fea0003800000 */
.L_x_2136:
        /* <DEDUP_REMOVED lines=11> */
.L_x_2143:
        /* <DEDUP_REMOVED lines=21> */
.L_x_2147:
[----:B------:R-:W-:Y:S05]  /*39f0*/  BSYNC B1 ;  /* 0x0000000000017941 */ /* 0x000fea0003800000 */
.L_x_2146:
[----:B------:R-:W-:Y:S01]  /*3a00*/  LEA R5, R0, 0x3b800000, 0x17 ;  /* 0x3b80000000057811 */ /* 0x000fe200078eb8ff */
[----:B------:R-:W-:-:S05]  /*3a10*/  IMAD.SHL.U32 R0, R3, 0x100000, RZ ;  /* 0x0010000003007824 */ /* 0x000fca00078e00ff */
[----:B------:R-:W-:-:S07]  /*3a20*/  LOP3.LUT R0, R5, R0, R6, 0xfe, !PT ;  /* 0x0000000005007212 */ /* 0x000fce00078efe06 */
.L_x_2145:
[----:B------:R-:W-:Y:S05]  /*3a30*/  BSYNC B0 ;  /* 0x0000000000007941 */ /* 0x000fea0003800000 */
.L_x_2144:
[----:B------:R-:W-:-:S04]  /*3a40*/  FMUL.FTZ R0, R0, 1 ;  /* 0x3f80000000007820 */ /* 0x000fc80000410000 */
[----:B------:R0:W1:Y:S01]  /*3a50*/  F2F.F64.F32 R18, R0 ;  /* 0x0000000000127310 */ /* 0x0000620000201800 */
[----:B------:R-:W-:Y:S05]  /*3a60*/  BRA `(.L_x_2124) ;  /* 0x0000000400147947 */ /* 0x000fea0003800000 */
.L_x_2142:
        /* <DEDUP_REMOVED lines=21> */
.L_x_2151:
[----:B------:R-:W-:Y:S05]  /*3bc0*/  BSYNC B1 ;  /* 0x0000000000017941 */ /* 0x000fea0003800000 */
.L_x_2150:
[----:B------:R-:W-:Y:S01]  /*3bd0*/  LEA R5, R0, 0x37800000, 0x17 ;  /* 0x3780000000057811 */ /* 0x000fe200078eb8ff */
[----:B------:R-:W-:-:S05]  /*3be0*/  IMAD.SHL.U32 R0, R3, 0x200000, RZ ;  /* 0x0020000003007824 */ /* 0x000fca00078e00ff */
[----:B------:R-:W-:-:S07]  /*3bf0*/  LOP3.LUT R0, R5, R0, R6, 0xfe, !PT ;  /* 0x0000000005007212 */ /* 0x000fce00078efe06 */
.L_x_2149:
[----:B------:R-:W-:Y:S05]  /*3c00*/  BSYNC B0 ;  /* 0x0000000000007941 */ /* 0x000fea0003800000 */
.L_x_2148:
[----:B------:R-:W-:-:S04]  /*3c10*/  FMUL.FTZ R0, R0, 1 ;  /* 0x3f80000000007820 */ /* 0x000fc80000410000 */
[----:B------:R0:W1:Y:S01]  /*3c20*/  F2F.F64.F32 R18, R0 ;  /* 0x0000000000127310 */ /* 0x0000620000201800 */
[----:B------:R-:W-:Y:S05]  /*3c30*/  BRA `(.L_x_2124) ;  /* 0x0000000000a07947 */ /* 0x000fea0003800000 */
.L_x_2141:
        /* <DEDUP_REMOVED lines=14> */
.L_x_2155:
[----:B------:R-:W-:Y:S05]  /*3d20*/  BSYNC B0 ;  /* 0x0000000000007941 */ /* 0x000fea0003800000 */
.L_x_2154:
[----:B------:R-:W-:-:S04]  /*3d30*/  FMUL.FTZ R0, R0, 1 ;  /* 0x3f80000000007820 */ /* 0x000fc80000410000 */
[----:B------:R0:W1:Y:S01]  /*3d40*/  F2F.F64.F32 R18, R0 ;  /* 0x0000000000127310 */ /* 0x0000620000201800 */
[----:B------:R-:W-:Y:S05]  /*3d50*/  BRA `(.L_x_2124) ;  /* 0x0000000000587947 */ /* 0x000fea0003800000 */
.L_x_2129:
        /* <DEDUP_REMOVED lines=16> */
.L_x_2156:
[----:B------:R-:W-:Y:S05]  /*3e60*/  BRA `(.L_x_2124) ;  /* 0x0000000000147947 */ /* 0x000fea0003800000 */
.L_x_2153:
[----:B------:R-:W3:Y:S02]  /*3e70*/  LDG.E.64 R18, desc[UR36][R4.64] ;  /* 0x0000002404127981 */ /* 0x000ee4000c1e1b00 */
[----:B---3--:R-:W0:Y:S01]  /*3e80*/  I2F.F64.U64 R18, R18 ;  /* 0x0000001200127312 */ /* 0x008e220000301800 */
[----:B------:R-:W-:Y:S05]  /*3e90*/  BRA `(.L_x_2124) ;  /* 0x0000000000087947 */ /* 0x000fea0003800000 */
.L_x_2152:
[----:B------:R-:W3:Y:S02]  /*3ea0*/  LDG.E R4, desc[UR36][R4.64] ;  /* 0x0000002404047981 */ /* 0x000ee4000c1e1900 */
[----:B---3--:R0:W1:Y:S02]  /*3eb0*/  I2F.F64.U32 R18, R4 ;  /* 0x0000000400127312 */ /* 0x0080640000201800 */
.L_x_2124:
[----:B------:R-:W-:Y:S05]  /*3ec0*/  BSYNC B6 ;  /* 0x0000000000067941 */ /* 0x000fea0003800000 */
.L_x_2123:
[----:B------:R-:W2:Y:S01]  /*3ed0*/  S2R R33, SR_TID.X ;  /* 0x0000000000217919 */ /* 0x000ea20000002100 */
[----:B------:R-:W3:Y:S01]  /*3ee0*/  LDC.U8 R23, c[0x0][0x234] ;  /* 0x00008d00ff177b82 */ /* 0x000ee20000000000 */
[----:B------:R-:W-:Y:S01]  /*3ef0*/  BSSY B6, `(.L_x_2157) ;  /* 0x0000138000067945 */ /* 0x000fe20003800000 */
[C---:B--2---:R-:W-:Y:S01]  /*3f00*/  VIADD R3, R33.reuse, 0x100 ;  /* 0x0000010021037836 */ /* 0x044fe20000000000 */
[CC--:B------:R-:W-:Y:S01]  /*3f10*/  ISETP.GE.AND P3, PT, R33.reuse, R2.reuse, PT ;  /* 0x000000022100720c */ /* 0x0c0fe20003f66270 */
[C---:B0-----:R-:W-:Y:S02]  /*3f20*/  VIADD R7, R33.reuse, 0x180 ;  /* 0x0000018021077836 */ /* 0x041fe40000000000 */
[----:B------:R-:W-:Y:S01]  /*3f30*/  VIADD R31, R33, 0x80 ;  /* 0x00000080211f7836 */ /* 0x000fe20000000000 */
[-C--:B------:R-:W-:Y:S02]  /*3f40*/  ISETP.GE.AND P1, PT, R3, R2.reuse, PT ;  /* 0x000000020300720c */ /* 0x080fe40003f26270 */
[----:B------:R-:W-:-:S02]  /*3f50*/  ISETP.GE.AND P2, PT, R7, R2, PT ;  /* 0x000000020700720c */ /* 0x000fc40003f46270 */
[----:B------:R-:W-:-:S05]  /*3f60*/  ISETP.GE.AND P0, PT, R31, R2, PT ;  /* 0x000000021f00720c */ /* 0x000fca0003f06270 */
[----:B-1--45:R0:W1:Y:S08]  /*3f70*/  @!P3 FRND.F64.TRUNC R4, R36 ;  /* 0x000000240004b313 */ /* 0x032070000030d800 */
[----:B------:R0:W2:Y:S08]  /*3f80*/  @!P1 FRND.F64.TRUNC R24, R26 ;  /* 0x0000001a00189313 */ /* 0x0000b0000030d800 */
[----:B------:R0:W4:Y:S08]  /*3f90*/  @!P2 FRND.F64.TRUNC R16, R18 ;  /* 0x000000120010a313 */ /* 0x000130000030d800 */
[----:B------:R0:W0:Y:S01]  /*3fa0*/  @!P0 FRND.F64.TRUNC R28, R34 ;  /* 0x00000022001c8313 */ /* 0x000022000030d800 */
[----:B-123--:R-:W-:Y:S05]  /*3fb0*/  @P3 BRA `(.L_x_2158) ;  /* 0x0000001000ac3947 */ /* 0x00efea0003800000 */
        /* <DEDUP_REMOVED lines=18> */
[----:B0-----:R-:W0:Y:S01]  /*40e0*/  F2I.F64.TRUNC R37, R36 ;  /* 0x0000002400257311 */ /* 0x001e22000030d100 */
[----:B------:R-:W-:Y:S01]  /*40f0*/  IMAD.MOV.U32 R33, RZ, RZ, R31 ;  /* 0x000000ffff217224 */ /* 0x000fe200078e001f */
[----:B0-----:R0:W-:Y:S01]  /*4100*/  STG.E.U8 desc[UR36][R8.64], R37 ;  /* 0x0000002508007986 */ /* 0x0011e2000c101124 */
[----:B------:R-:W-:Y:S05]  /*4110*/  BRA `(.L_x_2158) ;  /* 0x0000001000547947 */ /* 0x000fea0003800000 */
.L_x_2162:
[----:B0-----:R-:W0:Y:S01]  /*4120*/  F2I.S64.F64.TRUNC R36, R36 ;  /* 0x0000002400247311 */ /* 0x001e22000030d900 */
[----:B------:R-:W-:Y:S02]  /*4130*/  IMAD.MOV.U32 R33, RZ, RZ, R31 ;  /* 0x000000ffff217224 */ /* 0x000fe400078e001f */
[----:B0-----:R-:W-:-:S05]  /*4140*/  IMAD.MOV.U32 R3, RZ, RZ, R36 ;  /* 0x000000ffff037224 */ /* 0x001fca00078e0024 */
[----:B------:R0:W-:Y:S01]  /*4150*/  STG.E.U8 desc[UR36][R8.64], R3 ;  /* 0x0000000308007986 */ /* 0x0001e2000c101124 */
[----:B------:R-:W-:Y:S05]  /*4160*/  BRA `(.L_x_2158) ;  /* 0x0000001000407947 */ /* 0x000fea0003800000 */
.L_x_2161:
[----:B------:R-:W-:-:S13]  /*4170*/  ISETP.NE.AND P0, PT, R0, 0x2, PT ;  /* 0x000000020000780c */ /* 0x000fda0003f05270 */
[----:B------:R-:W-:Y:S05]  /*4180*/  @!P0 BRA `(.L_x_2164) ;  /* 0x0000000000308947 */ /* 0x000fea0003800000 */
[----:B------:R-:W-:-:S13]  /*4190*/  ISETP.NE.AND P0, PT, R0, 0x3, PT ;  /* 0x000000030000780c */ /* 0x000fda0003f05270 */
[----:B------:R-:W-:Y:S05]  /*41a0*/  @!P0 BRA `(.L_x_2165) ;  /* 0x0000000000188947 */ /* 0x000fea0003800000 */
[----:B------:R-:W-:-:S13]  /*41b0*/  ISETP.NE.AND P0, PT, R0, 0x4, PT ;  /* 0x000000040000780c */ /* 0x000fda0003f05270 */
[----:B------:R-:W-:Y:S05]  /*41c0*/  @P0 BRA `(.L_x_2163) ;  /* 0x0000000c00c40947 */ /* 0x000fea0003800000 */
[----:B0-----:R-:W0:Y:S01]  /*41d0*/  F2I.S64.F64.TRUNC R36, R36 ;  /* 0x0000002400247311 */ /* 0x001e22000030d900 */
[----:B------:R-:W-:Y:S01]  /*41e0*/  IMAD.MOV.U32 R33, RZ, RZ, R31 ;  /* 0x000000ffff217224 */ /* 0x000fe200078e001f */
[----:B0-----:R0:W-:Y:S01]  /*41f0*/  STG.E.64 desc[UR36][R8.64], R36 ;  /* 0x0000002408007986 */ /* 0x0011e2000c101b24 */
[----:B------:R-:W-:Y:S05]  /*4200*/  BRA `(.L_x_2158) ;  /* 0x0000001000187947 */ /* 0x000fea0003800000 */
.L_x_2165:
[----:B0-----:R-:W0:Y:S01]  /*4210*/  F2I.F64.TRUNC R37, R36 ;  /* 0x0000002400257311 */ /* 0x001e22000030d100 */
[----:B------:R-:W-:Y:S01]  /*4220*/  IMAD.MOV.U32 R33, RZ, RZ, R31 ;  /* 0x000000ffff217224 */ /* 0x000fe200078e001f */
[----:B0-----:R0:W-:Y:S01]  /*4230*/  STG.E desc[UR36][R8.64], R37 ;  /* 0x0000002508007986 */ /* 0x0011e2000c101924 */
[----:B------:R-:W-:Y:S05]  /*4240*/  BRA `(.L_x_2158) ;  /* 0x0000001000087947 */ /* 0x000fea0003800000 */
.L_x_2164:
[----:B0-----:R-:W0:Y:S01]  /*4250*/  F2I.F64.TRUNC R37, R36 ;  /* 0x0000002400257311 */ /* 0x001e22000030d100 */
[----:B------:R-:W-:Y:S01]  /*4260*/  IMAD.MOV.U32 R33, RZ, RZ, R31 ;  /* 0x000000ffff217224 */ /* 0x000fe200078e001f */
[----:B0-----:R0:W-:Y:S01]  /*4270*/  STG.E.U16 desc[UR36][R8.64], R37 ;  /* 0x0000002508007986 */ /* 0x0011e2000c101524 */
[----:B------:R-:W-:Y:S05]  /*4280*/  BRA `(.L_x_2158) ;  /* 0x0000000c00f87947 */ /* 0x000fea0003800000 */
.L_x_2160:
        /* <DEDUP_REMOVED lines=8> */
[----:B------:R-:W1:Y:S01]  /*4310*/  F2F.F32.F64 R3, R4 ;  /* 0x0000000400037310 */ /* 0x000e620000301000 */
[----:B------:R-:W-:Y:S01]  /*4320*/  DSETP.GEU.AND P0, PT, |R4|, UR4, PT ;  /* 0x0000000404007e2a */ /* 0x000fe2000bf0e200 */
[----:B------:R-:W-:-:S13]  /*4330*/  IMAD.MOV.U32 R33, RZ, RZ, R31 ;  /* 0x000000ffff217224 */ /* 0x000fda00078e001f */
[----:B-1----:R-:W-:-:S05]  /*4340*/  @!P0 FMUL R3, R3, 1.175494350822287508e-38 ;  /* 0x0080000003038820 */ /* 0x002fca0000400000 */
[----:B------:R1:W-:Y:S01]  /*4350*/  STG.E desc[UR36][R8.64], R3 ;  /* 0x0000000308007986 */ /* 0x0003e2000c101924 */
[----:B------:R-:W-:Y:S05]  /*4360*/  BRA `(.L_x_2158) ;  /* 0x0000000c00c07947 */ /* 0x000fea0003800000 */
.L_x_2167:
[----:B------:R-:W-:Y:S01]  /*4370*/  UMOV UR4, 0xf0000000 ;  /* 0xf000000000047882 */ /* 0x000fe20000000000 */
[----:B------:R-:W-:Y:S01]  /*4380*/  UMOV UR5, 0x380fffff ;  /* 0x380fffff00057882 */ /* 0x000fe20000000000 */
[----:B------:R-:W1:Y:S01]  /*4390*/  F2F.F32.F64 R0, R4 ;  /* 0x0000000400007310 */ /* 0x000e620000301000 */
[----:B------:R-:W-:Y:S01]  /*43a0*/  DSETP.GEU.AND P0, PT, |R4|, UR4, PT ;  /* 0x0000000404007e2a */ /* 0x000fe2000bf0e200 */
[----:B------:R-:W-:-:S13]  /*43b0*/  IMAD.MOV.U32 R33, RZ, RZ, R31 ;  /* 0x000000ffff217224 */ /* 0x000fda00078e001f */
[----:B-1----:R-:W-:-:S05]  /*43c0*/  @!P0 FMUL R0, R0, 1.175494350822287508e-38 ;  /* 0x0080000000008820 */ /* 0x002fca0000400000 */
[----:B------:R-:W-:-:S05]  /*43d0*/  F2FP.F16.F32.PACK_AB R0, RZ, R0 ;  /* 0x00000000ff00723e */ /* 0x000fca00000000ff */
[----:B------:R1:W-:Y:S01]  /*43e0*/  STG.E.U16 desc[UR36][R8.64], R0 ;  /* 0x0000000008007986 */ /* 0x0003e2000c101524 */
[----:B------:R-:W-:Y:S05]  /*43f0*/  BRA `(.L_x_2158) ;  /* 0x0000000c009c7947 */ /* 0x000fea0003800000 */
.L_x_2166:
        /* <DEDUP_REMOVED lines=10> */
[----:B------:R-:W-:Y:S02]  /*44a0*/  IMAD.MOV.U32 R7, RZ, RZ, RZ ;  /* 0x000000ffff077224 */ /* 0x000fe400078e00ff */
[----:B------:R-:W-:-:S11]  /*44b0*/  IMAD.MOV.U32 R33, RZ, RZ, R31 ;  /* 0x000000ffff217224 */ /* 0x000fd600078e001f */
[----:B-1----:R-:W-:-:S05]  /*44c0*/  @!P0 FMUL R6, R6, 1.175494350822287508e-38 ;  /* 0x0080000006068820 */ /* 0x002fca0000400000 */
[----:B------:R1:W-:Y:S01]  /*44d0*/  STG.E.64 desc[UR36][R8.64], R6 ;  /* 0x0000000608007986 */ /* 0x0003e2000c101b24 */
[----:B------:R-:W-:Y:S05]  /*44e0*/  BRA `(.L_x_2158) ;  /* 0x0000000c00607947 */ /* 0x000fea0003800000 */
.L_x_2169:
[----:B------:R-:W-:Y:S01]  /*44f0*/  UMOV UR4, 0xf0000000 ;  /* 0xf000000000047882 */ /* 0x000fe20000000000 */
[----:B------:R-:W-:Y:S01]  /*4500*/  UMOV UR5, 0x380fffff ;  /* 0x380fffff00057882 */ /* 0x000fe20000000000 */
[----:B------:R-:W1:Y:S01]  /*4510*/  F2F.F32.F64 R0, R4 ;  /* 0x0000000400007310 */ /* 0x000e620000301000 */
[----:B------:R-:W-:Y:S01]  /*4520*/  DSETP.GEU.AND P0, PT, |R4|, UR4, PT ;  /* 0x0000000404007e2a */ /* 0x000fe2000bf0e200 */
[----:B------:R-:W-:-:S13]  /*4530*/  IMAD.MOV.U32 R33, RZ, RZ, R31 ;  /* 0x000000ffff217224 */ /* 0x000fda00078e001f */
[----:B-1----:R-:W-:-:S05]  /*4540*/  @!P0 FMUL R0, R0, 1.175494350822287508e-38 ;  /* 0x0080000000008820 */ /* 0x002fca0000400000 */
[----:B------:R-:W-:-:S04]  /*4550*/  F2FP.F16.F32.PACK_AB R3, RZ, R0 ;  /* 0x00000000ff03723e */ /* 0x000fc800000000ff */
[----:B------:R-:W-:-:S05]  /*4560*/  PRMT R3, R3, 0x5410, RZ ;  /* 0x0000541003037816 */ /* 0x000fca00000000ff */
[----:B------:R1:W-:Y:S01]  /*4570*/  STG.E desc[UR36][R8.64], R3 ;  /* 0x0000000308007986 */ /* 0x0003e2000c101924 */
[----:B------:R-:W-:Y:S05]  /*4580*/  BRA `(.L_x_2158) ;  /* 0x0000000c00387947 */ /* 0x000fea0003800000 */
.L_x_2168:
[----:B------:R1:W-:Y:S01]  /*4590*/  STG.E.64 desc[UR36][R8.64], R4 ;  /* 0x0000000408007986 */ /* 0x0003e2000c101b24 */
[----:B------:R-:W-:Y:S01]  /*45a0*/  IMAD.MOV.U32 R33, RZ, RZ, R31 ;  /* 0x000000ffff217224 */ /* 0x000fe200078e001f */
[----:B------:R-:W-:Y:S06]  /*45b0*/  BRA `(.L_x_2158) ;  /* 0x0000000c002c7947 */ /* 0x000fec0003800000 */
.L_x_2159:
        /* <DEDUP_REMOVED lines=8> */
[----:B------:R-:W-:Y:S01]  /*4640*/  DSETP.NEU.AND P0, PT, R4, RZ, PT ;  /* 0x000000ff0400722a */ /* 0x000fe20003f0d000 */
[----:B------:R-:W-:-:S05]  /*4650*/  IMAD.MOV.U32 R33, RZ, RZ, R31 ;  /* 0x000000ffff217224 */ /* 0x000fca00078e001f */
[----:B------:R-:W-:-:S05]  /*4660*/  SEL R3, RZ, 0x1, !P0 ;  /* 0x00000001ff037807 */ /* 0x000fca0004000000 */
[----:B------:R1:W-:Y:S01]  /*4670*/  STG.E.U8 desc[UR36][R8.64], R3 ;  /* 0x0000000308007986 */ /* 0x0003e2000c101124 */
[----:B------:R-:W-:Y:S05]  /*4680*/  BRA `(.L_x_2158) ;  /* 0x0000000800f87947 */ /* 0x000fea0003800000 */
.L_x_2172:
[----:B------:R-:W-:Y:S01]  /*4690*/  CS2R R6, SRZ ;  /* 0x0000000000067805 */ /* 0x000fe2000001ff00 */
[----:B------:R-:W-:-:S04]  /*46a0*/  IMAD.MOV.U32 R33, RZ, RZ, R31 ;  /* 0x000000ffff217224 */ /* 0x000fc800078e001f */
[----:B------:R1:W-:Y:S01]  /*46b0*/  STG.E.128 desc[UR36][R8.64], R4 ;  /* 0x0000000408007986 */ /* 0x0003e2000c101d24 */
[----:B------:R-:W-:Y:S05]  /*46c0*/  BRA `(.L_x_2158) ;  /* 0x0000000800e87947 */ /* 0x000fea0003800000 */
.L_x_2171:
        /* <DEDUP_REMOVED lines=10> */
[----:B------:R-:W-:-:S13]  /*4770*/  BSSY B0, `(.L_x_2175) ;  /* 0x000000f000007945 */ /* 0x000fda0003800000 */
[----:B-1----:R-:W-:-:S05]  /*4780*/  @!P0 FMUL R11, R11, 1.175494350822287508e-38 ;  /* 0x008000000b0b8820 */ /* 0x002fca0000400000 */
        /* <DEDUP_REMOVED lines=13> */
.L_x_2176:
[----:B------:R-:W-:Y:S05]  /*4860*/  BSYNC B0 ;  /* 0x0000000000007941 */ /* 0x000fea0003800000 */
.L_x_2175:
[----:B------:R-:W-:Y:S01]  /*4870*/  LOP3.LUT R7, R0, R7, RZ, 0xfc, !PT ;  /* 0x0000000700077212 */ /* 0x000fe200078efcff */
[----:B------:R-:W-:-:S04]  /*4880*/  IMAD.MOV.U32 R33, RZ, RZ, R31 ;  /* 0x000000ffff217224 */ /* 0x000fc800078e001f */
[----:B------:R1:W-:Y:S01]  /*4890*/  STG.E.U8 desc[UR36][R8.64], R7 ;  /* 0x0000000708007986 */ /* 0x0003e2000c101124 */
[----:B------:R-:W-:Y:S05]  /*48a0*/  BRA `(.L_x_2158) ;  /* 0x0000000800707947 */ /* 0x000fea0003800000 */
.L_x_2174:
[----:B------:R-:W-:Y:S01]  /*48b0*/  UMOV UR4, 0xf0000000 ;  /* 0xf000000000047882 */ /* 0x000fe20000000000 */
[----:B------:R-:W-:Y:S01]  /*48c0*/  UMOV UR5, 0x380fffff ;  /* 0x380fffff00057882 */ /* 0x000fe20000000000 */
[----:B------:R-:W1:Y:S01]  /*48d0*/  F2F.F32.F64 R7, R4 ;  /* 0x0000000400077310 */ /* 0x000e620000301000 */
[----:B------:R-:W-:Y:S01]  /*48e0*/  DSETP.GEU.AND P0, PT, |R4|, UR4, PT ;  /* 0x0000000404007e2a */ /* 0x000fe2000bf0e200 */
[----:B------:R-:W-:-:S13]  /*48f0*/  BSSY B0, `(.L_x_2177) ;  /* 0x0000010000007945 */ /* 0x000fda0003800000 */
[----:B-1----:R-:W-:-:S05]  /*4900*/  @!P0 FMUL R7, R7, 1.175494350822287508e-38 ;  /* 0x0080000007078820 */ /* 0x002fca0000400000 */
        /* <DEDUP_REMOVED lines=11> */
.L_x_2178:
[----:B------:R-:W-:Y:S01]  /*49c0*/  IMAD.MOV.U32 R0, RZ, RZ, 0x7f ;  /* 0x0000007fff007424 */ /* 0x000fe200078e00ff */
[----:B------:R-:W-:-:S04]  /*49d0*/  ISETP.GT.U32.AND P0, PT, R3, 0x7f800000, PT ;  /* 0x7f8000000300780c */ /* 0x000fc80003f04070 */
[----:B------:R-:W-:-:S09]  /*49e0*/  SEL R0, R0, 0x7c, P0 ;  /* 0x0000007c00007807 */ /* 0x000fd20000000000 */
.L_x_2179:
[----:B------:R-:W-:Y:S05]  /*49f0*/  BSYNC B0 ;  /* 0x0000000000007941 */ /* 0x000fea0003800000 */
.L_x_2177:
[----:B------:R-:W-:Y:S01]  /*4a00*/  LOP3.LUT R3, R7, 0x80000000, RZ, 0xc0, !PT ;  /* 0x8000000007037812 */ /* 0x000fe200078ec0ff */
[----:B------:R-:W-:-:S03]  /*4a10*/  IMAD.MOV.U32 R33, RZ, RZ, R31 ;  /* 0x000000ffff217224 */ /* 0x000fc600078e001f */
[----:B------:R-:W-:-:S04]  /*4a20*/  SHF.R.U32.HI R3, RZ, 0x18, R3 ;  /* 0x00000018ff037819 */ /* 0x000fc80000011603 */
[----:B------:R-:W-:-:S05]  /*4a30*/  LOP3.LUT R3, R0, R3, RZ, 0xfc, !PT ;  /* 0x0000000300037212 */ /* 0x000fca00078efcff */
[----:B------:R1:W-:Y:S01]  /*4a40*/  STG.E.U8 desc[UR36][R8.64], R3 ;  /* 0x0000000308007986 */ /* 0x0003e2000c101124 */
[----:B------:R-:W-:Y:S05]  /*4a50*/  BRA `(.L_x_2158) ;  /* 0x0000000800047947 */ /* 0x000fea0003800000 */
.L_x_2173:
[----:B------:R-:W-:Y:S01]  /*4a60*/  UMOV UR4, 0xf0000000 ;  /* 0xf000000000047882 */ /* 0x000fe20000000000 */
[----:B------:R-:W-:Y:S01]  /*4a70*/  UMOV UR5, 0x380fffff ;  /* 0x380fffff00057882 */ /* 0x000fe20000000000 */
[----:B------:R-:W1:Y:S01]  /*4a80*/  F2F.F32.F64 R0, R4 ;  /* 0x0000000400007310 */ /* 0x000e620000301000 */
[----:B------:R-:W-:Y:S01]  /*4a90*/  DSETP.GEU.AND P0, PT, |R4|, UR4, PT ;  /* 0x0000000404007e2a */ /* 0x000fe2000bf0e200 */
[----:B------:R-:W-:-:S13]  /*4aa0*/  IMAD.MOV.U32 R33, RZ, RZ, R31 ;  /* 0x000000ffff217224 */ /* 0x000fda00078e001f */
[----:B-1----:R-:W-:-:S05]  /*4ab0*/  @!P0 FMUL R0, R0, 1.175494350822287508e-38 ;  /* 0x0080000000008820 */ /* 0x002fca0000400000 */
[----:B------:R-:W-:-:S05]  /*4ac0*/  F2FP.BF16.F32.PACK_AB R0, RZ, R0 ;  /* 0x00000000ff00723e */ /* 0x000fca00000010ff */
[----:B------:R1:W-:Y:S01]  /*4ad0*/  STG.E.U16 desc[UR36][R8.64], R0 ;  /* 0x0000000008007986 */ /* 0x0003e2000c101524 */
[----:B------:R-:W-:Y:S05]  /*4ae0*/  BRA `(.L_x_2158) ;  /* 0x0000000400e07947 */ /* 0x000fea0003800000 */
.L_x_2170:
        /* <DEDUP_REMOVED lines=8> */
[----:B0-----:R-:W0:Y:S01]  /*4b70*/  F2I.U32.F64.TRUNC R37, R36 ;  /* 0x0000002400257311 */ /* 0x001e22000030d000 */
[----:B------:R-:W-:Y:S01]  /*4b80*/  IMAD.MOV.U32 R33, RZ, RZ, R31 ;  /* 0x000000ffff217224 */ /* 0x000fe200078e001f */
[----:B0-----:R0:W-:Y:S01]  /*4b90*/  STG.E.U16 desc[UR36][R8.64], R37 ;  /* 0x0000002508007986 */ /* 0x0011e2000c101524 */
[----:B------:R-:W-:Y:S05]  /*4ba0*/  BRA `(.L_x_2158) ;  /* 0x0000000400b07947 */ /* 0x000fea0003800000 */
.L_x_2182:
[----:B------:R-:W-:Y:S01]  /*4bb0*/  UMOV UR4, 0xf0000000 ;  /* 0xf000000000047882 */ /* 0x000fe20000000000 */
[----:B------:R-:W-:Y:S01]  /*4bc0*/  UMOV UR5, 0x380fffff ;  /* 0x380fffff00057882 */ /* 0x000fe20000000000 */
[----:B------:R-:W1:Y:S01]  /*4bd0*/  F2F.F32.F64 R7, R4 ;  /* 0x0000000400077310 */ /* 0x000e620000301000 */
[----:B------:R-:W-:Y:S01]  /*4be0*/  DSETP.GEU.AND P0, PT, |R4|, UR4, PT ;  /* 0x0000000404007e2a */ /* 0x000fe2000bf0e200 */
[----:B------:R-:W-:Y:S01]  /*4bf0*/  BSSY B0, `(.L_x_2183) ;  /* 0x0000014000007945 */ /* 0x000fe20003800000 */
[----:B------:R-:W-:-:S12]  /*4c00*/  IMAD.MOV.U32 R0, RZ, RZ, 0x80 ;  /* 0x00000080ff007424 */ /* 0x000fd800078e00ff */
[----:B-1----:R-:W-:-:S05]  /*4c10*/  @!P0 FMUL R7, R7, 1.175494350822287508e-38 ;  /* 0x0080000007078820 */ /* 0x002fca0000400000 */
        /* <DEDUP_REMOVED lines=14> */
.L_x_2185:
[----:B------:R-:W-:-:S04]  /*4d00*/  LOP3.LUT R0, R7, 0x80000000, RZ, 0xc0, !PT ;  /* 0x8000000007007812 */ /* 0x000fc800078ec0ff */
[----:B------:R-:W-:-:S04]  /*4d10*/  SHF.R.U32.HI R0, RZ, 0x18, R0 ;  /* 0x00000018ff007819 */ /* 0x000fc80000011600 */
[----:B------:R-:W-:-:S07]  /*4d20*/  LOP3.LUT R0, R3, R0, RZ, 0xfc, !PT ;  /* 0x0000000003007212 */ /* 0x000fce00078efcff */
.L_x_2184:
[----:B------:R-:W-:Y:S05]  /*4d30*/  BSYNC B0 ;  /* 0x0000000000007941 */ /* 0x000fea0003800000 */
.L_x_2183:
[----:B------:R1:W-:Y:S01]  /*4d40*/  STG.E.U8 desc[UR36][R8.64], R0 ;  /* 0x0000000008007986 */ /* 0x0003e2000c101124 */
[----:B------:R-:W-:Y:S01]  /*4d50*/  IMAD.MOV.U32 R33, RZ, RZ, R31 ;  /* 0x000000ffff217224 */ /* 0x000fe200078e001f */
[----:B------:R-:W-:Y:S06]  /*4d60*/  BRA `(.L_x_2158) ;  /* 0x0000000400407947 */ /* 0x000fec0003800000 */
.L_x_2181:
        /* <DEDUP_REMOVED lines=21> */
.L_x_2188:
[----:B------:R-:W-:-:S04]  /*4ec0*/  LOP3.LUT R0, R7, 0x80000000, RZ, 0xc0, !PT ;  /* 0x8000000007007812 */ /* 0x000fc800078ec0ff */
[----:B------:R-:W-:-:S04]  /*4ed0*/  SHF.R.U32.HI R0, RZ, 0x18, R0 ;  /* 0x00000018ff007819 */ /* 0x000fc80000011600 */
[----:B------:R-:W-:-:S07]  /*4ee0*/  LOP3.LUT R0, R3, R0, RZ, 0xfc, !PT ;  /* 0x0000000003007212 */ /* 0x000fce00078efcff */
.L_x_2187:
[----:B------:R-:W-:Y:S05]  /*4ef0*/  BSYNC B0 ;  /* 0x0000000000007941 */ /* 0x000fea0003800000 */
.L_x_2186:
[----:B------:R1:W-:Y:S01]  /*4f00*/  STG.E.U8 desc[UR36][R8.64], R0 ;  /* 0x0000000008007986 */ /* 0x0003e2000c101124 */
[----:B------:R-:W-:Y:S01]  /*4f10*/  IMAD.MOV.U32 R33, RZ, RZ, R31 ;  /* 0x000000ffff217224 */ /* 0x000fe200078e001f */
[----:B------:R-:W-:Y:S06]  /*4f20*/  BRA `(.L_x_2158) ;  /* 0x0000000000d07947 */ /* 0x000fec0003800000 */
.L_x_2180:
        /* <DEDUP_REMOVED lines=27> */
.L_x_2163:
        /* <DEDUP_REMOVED lines=16> */
.L_x_2191:
[----:B------:R-:W-:Y:S01]  /*51e0*/  IMAD.MOV.U32 R33, RZ, RZ, R31 ;  /* 0x000000ffff217224 */ /* 0x000fe200078e001f */
[----:B------:R-:W-:Y:S06]  /*51f0*/  BRA `(.L_x_2158) ;  /* 0x00000000001c7947 */ /* 0x000fec0003800000 */
.L_x_2190:
[----:B0-----:R-:W0:Y:S01]  /*5200*/  F2I.U64.F64.TRUNC R36, R36 ;  /* 0x0000002400247311 */ /* 0x001e22000030d800 */
[----:B------:R-:W-:Y:S01]  /*5210*/  IMAD.MOV.U32 R33, RZ, RZ, R31 ;  /* 0x000000ffff217224 */ /* 0x000fe200078e001f */
[----:B0-----:R3:W-:Y:S01]  /*5220*/  STG.E.64 desc[UR36][R8.64], R36 ;  /* 0x0000002408007986 */ /* 0x0017e2000c101b24 */
[----:B------:R-:W-:Y:S05]  /*5230*/  BRA `(.L_x_2158) ;  /* 0x00000000000c7947 */ /* 0x000fea0003800000 */
.L_x_2189:
[----:B0-----:R-:W0:Y:S01]  /*5240*/  F2I.U32.F64.TRUNC R37, R36 ;  /* 0x0000002400257311 */ /* 0x001e22000030d000 */
[----:B------:R-:W-:Y:S01]  /*5250*/  IMAD.MOV.U32 R33, RZ, RZ, R31 ;  /* 0x000000ffff217224 */ /* 0x000fe200078e001f */
[----:B0-----:R1:W-:Y:S06]  /*5260*/  STG.E desc[UR36][R8.64], R37 ;  /* 0x0000002508007986 */ /* 0x0013ec000c101924 */
.L_x_2158:
[----:B------:R-:W-:Y:S05]  /*5270*/  BSYNC B6 ;  /* 0x0000000000067941 */ /* 0x000fea0003800000 */
.L_x_2157:
[----:B------:R-:W-:Y:S01]  /*5280*/  ISETP.GE.AND P0, PT, R33, R2, PT ;  /* 0x000000022100720c */ /* 0x000fe20003f06270 */
[----:B------:R-:W-:-:S12]  /*5290*/  BSSY B6, `(.L_x_2192) ;  /* 0x0000230000067945 */ /* 0x000fd80003800000 */
[----:B------:R-:W-:Y:S05]  /*52a0*/  @P0 BRA `(.L_x_2193) ;  /* 0x0000002000b80947 */ /* 0x000fea0003800000 */
[----:B-1----:R-:W1:Y:S01]  /*52b0*/  LDC.64 R4, c[0x0][0x218] ;  /* 0x00008600ff047b82 */ /* 0x002e620000000a00 */
[----:B------:R-:W-:Y:S01]  /*52c0*/  IMAD R0, R22, 0x200, R33 ;  /* 0x0000020016007824 */ /* 0x000fe200078e0221 */
[----:B------:R-:W-:Y:S01]  /*52d0*/  PRMT R6, R23, 0x9910, RZ ;  /* 0x0000991017067816 */ /* 0x000fe200000000ff */
[----:B------:R-:W-:Y:S02]  /*52e0*/  ULDC UR4, c[0x0][0x238] ;  /* 0x00008e0000047ab9 */ /* 0x000fe40000000800 */
[----:B0-2---:R-:W-:Y:S02]  /*52f0*/  IMAD R3, R0, UR4, RZ ;  /* 0x0000000400037c24 */ /* 0x005fe4000f8e02ff */
        /* <DEDUP_REMOVED lines=16> */
.L_x_2197:
[----:B------:R-:W0:Y:S02]  /*5400*/  F2I.S64.F64.TRUNC R34, R34 ;  /* 0x0000002200227311 */ /* 0x000e24000030d900 */
[----:B0-----:R-:W-:-:S05]  /*5410*/  IMAD.MOV.U32 R3, RZ, RZ, R34 ;  /* 0x000000ffff037224 */ /* 0x001fca00078e0022 */
[----:B------:R0:W-:Y:S01]  /*5420*/  STG.E.U8 desc[UR36][R4.64], R3 ;  /* 0x0000000304007986 */ /* 0x0001e2000c101124 */
[----:B------:R-:W-:Y:S05]  /*5430*/  BRA `(.L_x_2199) ;  /* 0x0000000c00f07947 */ /* 0x000fea0003800000 */
.L_x_2196:
        /* <DEDUP_REMOVED lines=9> */
.L_x_2201:
[----:B------:R-:W0:Y:S02]  /*54d0*/  F2I.F64.TRUNC R35, R34 ;  /* 0x0000002200237311 */ /* 0x000e24000030d100 */
[----:B0-----:R0:W-:Y:S01]  /*54e0*/  STG.E desc[UR36][R4.64], R35 ;  /* 0x0000002304007986 */ /* 0x0011e2000c101924 */
[----:B------:R-:W-:Y:S05]  /*54f0*/  BRA `(.L_x_2199) ;  /* 0x0000000c00c07947 */ /* 0x000fea0003800000 */
.L_x_2200:
[----:B------:R-:W0:Y:S02]  /*5500*/  F2I.F64.TRUNC R35, R34 ;  /* 0x0000002200237311 */ /* 0x000e24000030d100 */
[----:B0-----:R0:W-:Y:S01]  /*5510*/  STG.E.U16 desc[UR36][R4.64], R35 ;  /* 0x0000002304007986 */ /* 0x0011e2000c101524 */
[----:B------:R-:W-:Y:S05]  /*5520*/  BRA `(.L_x_2199) ;  /* 0x0000000c00b47947 */ /* 0x000fea0003800000 */
.L_x_2195:
        /* <DEDUP_REMOVED lines=13> */
.L_x_2203:
        /* <DEDUP_REMOVED lines=8> */
.L_x_2202:
        /* <DEDUP_REMOVED lines=14> */
.L_x_2205:
        /* <DEDUP_REMOVED lines=9> */
.L_x_2204:
[----:B------:R0:W-:Y:S01]  /*57f0*/  STG.E.64 desc[UR36][R4.64], R28 ;  /* 0x0000001c04007986 */ /* 0x0001e2000c101b24 */
[----:B------:R-:W-:Y:S05]  /*5800*/  BRA `(.L_x_2199) ;  /* 0x0000000800fc7947 */ /* 0x000fea0003800000 */
.L_x_2194:
        /* <DEDUP_REMOVED lines=12> */
.L_x_2208:
[----:B------:R-:W-:-:S05]  /*58d0*/  CS2R R30, SRZ ;  /* 0x00000000001e7805 */ /* 0x000fca000001ff00 */
[----:B------:R0:W-:Y:S01]  /*58e0*/  STG.E.128 desc[UR36][R4.64], R28 ;  /* 0x0000001c04007986 */ /* 0x0001e2000c101d24 */
[----:B------:R-:W-:Y:S05]  /*58f0*/  BRA `(.L_x_2199) ;  /* 0x0000000800c07947 */ /* 0x000fea0003800000 */
.L_x_2207:
        /* <DEDUP_REMOVED lines=8> */
[----:B---3--:R-:W0:Y:S01]  /*5980*/  F2F.F32.F64 R9, R28 ;  /* 0x0000001c00097310 */ /* 0x008e220000301000 */
        /* <DEDUP_REMOVED lines=16> */
.L_x_2212:
[----:B------:R-:W-:Y:S05]  /*5a90*/  BSYNC B0 ;  /* 0x0000000000007941 */ /* 0x000fea0003800000 */
.L_x_2211:
[----:B------:R-:W-:-:S05]  /*5aa0*/  LOP3.LUT R7, R0, R7, RZ, 0xfc, !PT ;  /* 0x0000000700077212 */ /* 0x000fca00078efcff */
[----:B------:R0:W-:Y:S01]  /*5ab0*/  STG.E.U8 desc[UR36][R4.64], R7 ;  /* 0x0000000704007986 */ /* 0x0001e2000c101124 */
[----:B------:R-:W-:Y:S05]  /*5ac0*/  BRA `(.L_x_2199) ;  /* 0x00000008004c7947 */ /* 0x000fea0003800000 */
.L_x_2210:
        /* <DEDUP_REMOVED lines=17> */
.L_x_2214:
[----:B------:R-:W-:Y:S01]  /*5be0*/  IMAD.MOV.U32 R0, RZ, RZ, 0x7f ;  /* 0x0000007fff007424 */ /* 0x000fe200078e00ff */
[----:B------:R-:W-:-:S04]  /*5bf0*/  ISETP.GT.U32.AND P0, PT, R3, 0x7f800000, PT ;  /* 0x7f8000000300780c */ /* 0x000fc80003f04070 */
[----:B------:R-:W-:-:S09]  /*5c00*/  SEL R0, R0, 0x7c, P0 ;  /* 0x0000007c00007807 */ /* 0x000fd20000000000 */
.L_x_2215:
[----:B------:R-:W-:Y:S05]  /*5c10*/  BSYNC B0 ;  /* 0x0000000000007941 */ /* 0x000fea0003800000 */
.L_x_2213:
[----:B------:R-:W-:-:S04]  /*5c20*/  LOP3.LUT R3, R7, 0x80000000, RZ, 0xc0, !PT ;  /* 0x8000000007037812 */ /* 0x000fc800078ec0ff */
[----:B------:R-:W-:-:S04]  /*5c30*/  SHF.R.U32.HI R3, RZ, 0x18, R3 ;  /* 0x00000018ff037819 */ /* 0x000fc80000011603 */
[----:B------:R-:W-:-:S05]  /*5c40*/  LOP3.LUT R3, R0, R3, RZ, 0xfc, !PT ;  /* 0x0000000300037212 */ /* 0x000fca00078efcff */
[----:B------:R0:W-:Y:S01]  /*5c50*/  STG.E.U8 desc[UR36][R4.64], R3 ;  /* 0x0000000304007986 */ /* 0x0001e2000c101124 */
[----:B------:R-:W-:Y:S05]  /*5c60*/  BRA `(.L_x_2199) ;  /* 0x0000000400e47947 */ /* 0x000fea0003800000 */
.L_x_2209:
        /* <DEDUP_REMOVED lines=8> */
.L_x_2206:
        /* <DEDUP_REMOVED lines=11> */
.L_x_2218:
        /* <DEDUP_REMOVED lines=21> */
.L_x_2221:
[----:B------:R-:W-:-:S04]  /*5ef0*/  LOP3.LUT R0, R7, 0x80000000, RZ, 0xc0, !PT ;  /* 0x8000000007007812 */ /* 0x000fc800078ec0ff */
[----:B------:R-:W-:-:S04]  /*5f00*/  SHF.R.U32.HI R0, RZ, 0x18, R0 ;  /* 0x00000018ff007819 */ /* 0x000fc80000011600 */
[----:B------:R-:W-:-:S07]  /*5f10*/  LOP3.LUT R0, R3, R0, RZ, 0xfc, !PT ;  /* 0x0000000003007212 */ /* 0x000fce00078efcff */
.L_x_2220:
[----:B------:R-:W-:Y:S05]  /*5f20*/  BSYNC B0 ;  /* 0x0000000000007941 */ /* 0x000fea0003800000 */
.L_x_2219:
[----:B------:R0:W-:Y:S01]  /*5f30*/  STG.E.U8 desc[UR36][R4.64], R0 ;  /* 0x0000000004007986 */ /* 0x0001e2000c101124 */
[----:B------:R-:W-:Y:S05]  /*5f40*/  BRA `(.L_x_2199) ;  /* 0x00000004002c7947 */ /* 0x000fea0003800000 */
.L_x_2217:
        /* <DEDUP_REMOVED lines=21> */
.L_x_2224:
[----:B------:R-:W-:-:S04]  /*60a0*/  LOP3.LUT R0, R7, 0x80000000, RZ, 0xc0, !PT ;  /* 0x8000000007007812 */ /* 0x000fc800078ec0ff */
[----:B------:R-:W-:-:S04]  /*60b0*/  SHF.R.U32.HI R0, RZ, 0x18, R0 ;  /* 0x00000018ff007819 */ /* 0x000fc80000011600 */
[----:B------:R-:W-:-:S07]  /*60c0*/  LOP3.LUT R0, R3, R0, RZ, 0xfc, !PT ;  /* 0x0000000003007212 */ /* 0x000fce00078efcff */
.L_x_2223:
[----:B------:R-:W-:Y:S05]  /*60d0*/  BSYNC B0 ;  /* 0x0000000000007941 */ /* 0x000fea0003800000 */
.L_x_2222:
[----:B------:R0:W-:Y:S01]  /*60e0*/  STG.E.U8 desc[UR36][R4.64], R0 ;  /* 0x0000000004007986 */ /* 0x0001e2000c101124 */
[----:B------:R-:W-:Y:S05]  /*60f0*/  BRA `(.L_x_2199) ;  /* 0x0000000000c07947 */ /* 0x000fea0003800000 */
.L_x_2216:
        /* <DEDUP_REMOVED lines=26> */
.L_x_2198:
        /* <DEDUP_REMOVED lines=11> */
[----:B---3--:R-:W-:Y:S02]  /*6350*/  IMAD.MOV.U32 R8, RZ, RZ, 0x65 ;  /* 0x00000065ff087424 */ /* 0x008fe400078e00ff */
[----:B------:R-:W-:Y:S02]  /*6360*/  IMAD.MOV.U32 R12, RZ, RZ, 0x1 ;  /* 0x00000001ff0c7424 */ /* 0x000fe400078e00ff */
[----:B------:R-:W-:-:S07]  /*6370*/  IMAD.MOV.U32 R13, RZ, RZ, RZ ;  /* 0x000000ffff0d7224 */ /* 0x000fce00078e00ff */
[----:B------:R-:W-:-:S07]  /*6380*/  LEPC R20, `(.L_x_2227) ;  /* 0x000000001014794e */ /* 0x000fce0000000000 */
[----:B0---4-:R-:W-:Y:S05]  /*6390*/  CALL.ABS.NOINC R14 ;  /* 0x000000000e007343 */ /* 0x011fea0003c00000 */
.L_x_2227:
[----:B------:R-:W-:Y:S05]  /*63a0*/  BRA `(.L_x_2199) ;  /* 0x0000000000147947 */ /* 0x000fea0003800000 */
.L_x_2226:
[----:B------:R-:W0:Y:S02]  /*63b0*/  F2I.U64.F64.TRUNC R34, R34 ;  /* 0x0000002200227311 */ /* 0x000e24000030d800 */
[----:B0-----:R2:W-:Y:S01]  /*63c0*/  STG.E.64 desc[UR36][R4.64], R34 ;  /* 0x0000002204007986 */ /* 0x0015e2000c101b24 */
[----:B------:R-:W-:Y:S05]  /*63d0*/  BRA `(.L_x_2199) ;  /* 0x0000000000087947 */ /* 0x000fea0003800000 */
.L_x_2225:
[----:B------:R-:W0:Y:S02]  /*63e0*/  F2I.U32.F64.TRUNC R35, R34 ;  /* 0x0000002200237311 */ /* 0x000e24000030d000 */
[----:B0-----:R0:W-:Y:S02]  /*63f0*/  STG.E desc[UR36][R4.64], R35 ;  /* 0x0000002304007986 */ /* 0x0011e4000c101924 */
.L_x_2199:
        /* <DEDUP_REMOVED lines=24> */
.L_x_2231:
[----:B------:R-:W0:Y:S02]  /*6580*/  F2I.S64.F64.TRUNC R26, R26 ;  /* 0x0000001a001a7311 */ /* 0x000e24000030d900 */
[----:B0-----:R-:W-:-:S05]  /*6590*/  IMAD.MOV.U32 R3, RZ, RZ, R26 ;  /* 0x000000ffff037224 */ /* 0x001fca00078e001a */
[----:B------:R0:W-:Y:S01]  /*65a0*/  STG.E.U8 desc[UR36][R4.64], R3 ;  /* 0x0000000304007986 */ /* 0x0001e2000c101124 */
[----:B------:R-:W-:Y:S05]  /*65b0*/  BRA `(.L_x_2233) ;  /* 0x0000000c00f07947 */ /* 0x000fea0003800000 */
.L_x_2230:
        /* <DEDUP_REMOVED lines=9> */
.L_x_2235:
[----:B------:R-:W0:Y:S02]  /*6650*/  F2I.F64.TRUNC R27, R26 ;  /* 0x0000001a001b7311 */ /* 0x000e24000030d100 */
[----:B0-----:R2:W-:Y:S01]  /*6660*/  STG.E desc[UR36][R4.64], R27 ;  /* 0x0000001b04007986 */ /* 0x0015e2000c101924 */
[----:B------:R-:W-:Y:S05]  /*6670*/  BRA `(.L_x_2233) ;  /* 0x0000000c00c07947 */ /* 0x000fea0003800000 */
.L_x_2234:
[----:B------:R-:W0:Y:S02]  /*6680*/  F2I.F64.TRUNC R27, R26 ;  /* 0x0000001a001b7311 */ /* 0x000e24000030d100 */
[----:B0-----:R0:W-:Y:S01]  /*6690*/  STG.E.U16 desc[UR36][R4.64], R27 ;  /* 0x0000001b04007986 */ /* 0x0011e2000c101524 */
[----:B------:R-:W-:Y:S05]  /*66a0*/  BRA `(.L_x_2233) ;  /* 0x0000000c00b47947 */ /* 0x000fea0003800000 */
.L_x_2229:
        /* <DEDUP_REMOVED lines=13> */
.L_x_2237:
        /* <DEDUP_REMOVED lines=8> */
.L_x_2236:
        /* <DEDUP_REMOVED lines=14> */
.L_x_2239:
        /* <DEDUP_REMOVED lines=9> */
.L_x_2238:
[----:B------:R0:W-:Y:S01]  /*6970*/  STG.E.64 desc[UR36][R4.64], R24 ;  /* 0x0000001804007986 */ /* 0x0001e2000c101b24 */
[----:B------:R-:W-:Y:S05]  /*6980*/  BRA `(.L_x_2233) ;  /* 0x0000000800fc7947 */ /* 0x000fea0003800000 */
.L_x_2228:
        /* <DEDUP_REMOVED lines=12> */
.L_x_2242:
[----:B------:R-:W-:-:S05]  /*6a50*/  CS2R R26, SRZ ;  /* 0x00000000001a7805 */ /* 0x000fca000001ff00 */
[----:B------:R0:W-:Y:S01]  /*6a60*/  STG.E.128 desc[UR36][R4.64], R24 ;  /* 0x0000001804007986 */ /* 0x0001e2000c101d24 */
[----:B------:R-:W-:Y:S05]  /*6a70*/  BRA `(.L_x_2233) ;  /* 0x0000000800c07947 */ /* 0x000fea0003800000 */
.L_x_2241:
        /* <DEDUP_REMOVED lines=25> */
.L_x_2246:
[----:B------:R-:W-:Y:S05]  /*6c10*/  BSYNC B0 ;  /* 0x0000000000007941 */ /* 0x000fea0003800000 */
.L_x_2245:
[----:B------:R-:W-:-:S05]  /*6c20*/  LOP3.LUT R7, R0, R7, RZ, 0xfc, !PT ;  /* 0x0000000700077212 */ /* 0x000fca00078efcff */
[----:B------:R0:W-:Y:S01]  /*6c30*/  STG.E.U8 desc[UR36][R4.64], R7 ;  /* 0x0000000704007986 */ /* 0x0001e2000c101124 */
[----:B------:R-:W-:Y:S05]  /*6c40*/  BRA `(.L_x_2233) ;  /* 0x00000008004c7947 */ /* 0x000fea0003800000 */
.L_x_2244:
        /* <DEDUP_REMOVED lines=17> */
.L_x_2248:
[----:B------:R-:W-:Y:S01]  /*6d60*/  IMAD.MOV.U32 R0, RZ, RZ, 0x7f ;  /* 0x0000007fff007424 */ /* 0x000fe200078e00ff */
[----:B------:R-:W-:-:S04]  /*6d70*/  ISETP.GT.U32.AND P0, PT, R3, 0x7f800000, PT ;  /* 0x7f8000000300780c */ /* 0x000fc80003f04070 */
[----:B------:R-:W-:-:S09]  /*6d80*/  SEL R0, R0, 0x7c, P0 ;  /* 0x0000007c00007807 */ /* 0x000fd20000000000 */
.L_x_2249:
[----:B------:R-:W-:Y:S05]  /*6d90*/  BSYNC B0 ;  /* 0x0000000000007941 */ /* 0x000fea0003800000 */
.L_x_2247:
[----:B------:R-:W-:-:S04]  /*6da0*/  LOP3.LUT R3, R7, 0x80000000, RZ, 0xc0, !PT ;  /* 0x8000000007037812 */ /* 0x000fc800078ec0ff */
[----:B------:R-:W-:-:S04]  /*6db0*/  SHF.R.U32.HI R3, RZ, 0x18, R3 ;  /* 0x00000018ff037819 */ /* 0x000fc80000011603 */
[----:B------:R-:W-:-:S05]  /*6dc0*/  LOP3.LUT R3, R0, R3, RZ, 0xfc, !PT ;  /* 0x0000000300037212 */ /* 0x000fca00078efcff */
[----:B------:R0:W-:Y:S01]  /*6dd0*/  STG.E.U8 desc[UR36][R4.64], R3 ;  /* 0x0000000304007986 */ /* 0x0001e2000c101124 */
[----:B------:R-:W-:Y:S05]  /*6de0*/  BRA `(.L_x_2233) ;  /* 0x0000000400e47947 */ /* 0x000fea0003800000 */
.L_x_2243:
        /* <DEDUP_REMOVED lines=8> */
.L_x_2240:
        /* <DEDUP_REMOVED lines=11> */
.L_x_2252:
        /* <DEDUP_REMOVED lines=21> */
.L_x_2255:
[----:B------:R-:W-:-:S04]  /*7070*/  LOP3.LUT R0, R7, 0x80000000, RZ, 0xc0, !PT ;  /* 0x8000000007007812 */ /* 0x000fc800078ec0ff */
[----:B------:R-:W-:-:S04]  /*7080*/  SHF.R.U32.HI R0, RZ, 0x18, R0 ;  /* 0x00000018ff007819 */ /* 0x000fc80000011600 */
[----:B------:R-:W-:-:S07]  /*7090*/  LOP3.LUT R0, R3, R0, RZ, 0xfc, !PT ;  /* 0x0000000003007212 */ /* 0x000fce00078efcff */
.L_x_2254:
[----:B------:R-:W-:Y:S05]  /*70a0*/  BSYNC B0 ;  /* 0x0000000000007941 */ /* 0x000fea0003800000 */
.L_x_2253:
[----:B------:R0:W-:Y:S01]  /*70b0*/  STG.E.U8 desc[UR36][R4.64], R0 ;  /* 0x0000000004007986 */ /* 0x0001e2000c101124 */
[----:B------:R-:W-:Y:S05]  /*70c0*/  BRA `(.L_x_2233) ;  /* 0x00000004002c7947 */ /* 0x000fea0003800000 */
.L_x_2251:
        /* <DEDUP_REMOVED lines=21> */
.L_x_2258:
[----:B------:R-:W-:-:S04]  /*7220*/  LOP3.LUT R0, R7, 0x80000000, RZ, 0xc0, !PT ;  /* 0x8000000007007812 */ /* 0x000fc800078ec0ff */
[----:B------:R-:W-:-:S04]  /*7230*/  SHF.R.U32.HI R0, RZ, 0x18, R0 ;  /* 0x00000018ff007819 */ /* 0x000fc80000011600 */
[----:B------:R-:W-:-:S07]  /*7240*/  LOP3.LUT R0, R3, R0, RZ, 0xfc, !PT ;  /* 0x0000000003007212 */ /* 0x000fce00078efcff */
.L_x_2257:
[----:B------:R-:W-:Y:S05]  /*7250*/  BSYNC B0 ;  /* 0x0000000000007941 */ /* 0x000fea0003800000 */
.L_x_2256:
[----:B------:R0:W-:Y:S01]  /*7260*/  STG.E.U8 desc[UR36][R4.64], R0 ;  /* 0x0000000004007986 */ /* 0x0001e2000c101124 */
[----:B------:R-:W-:Y:S05]  /*7270*/  BRA `(.L_x_2233) ;  /* 0x0000000000c07947 */ /* 0x000fea0003800000 */
.L_x_2250:
        /* <DEDUP_REMOVED lines=26> */
.L_x_2232:
        /* <DEDUP_REMOVED lines=16> */
.L_x_2261:
[----:B------:R-:W-:Y:S05]  /*7520*/  BRA `(.L_x_2233) ;  /* 0x0000000000147947 */ /* 0x000fea0003800000 */
.L_x_2260:
[----:B------:R-:W0:Y:S02]  /*7530*/  F2I.U64.F64.TRUNC R26, R26 ;  /* 0x0000001a001a7311 */ /* 0x000e24000030d800 */
[----:B0-----:R0:W-:Y:S01]  /*7540*/  STG.E.64 desc[UR36][R4.64], R26 ;  /* 0x0000001a04007986 */ /* 0x0011e2000c101b24 */
[----:B------:R-:W-:Y:S05]  /*7550*/  BRA `(.L_x_2233) ;  /* 0x0000000000087947 */ /* 0x000fea0003800000 */
.L_x_2259:
[----:B------:R-:W0:Y:S02]  /*7560*/  F2I.U32.F64.TRUNC R27, R26 ;  /* 0x0000001a001b7311 */ /* 0x000e24000030d000 */
[----:B0-----:R0:W-:Y:S02]  /*7570*/  STG.E desc[UR36][R4.64], R27 ;  /* 0x0000001b04007986 */ /* 0x0011e4000c101924 */
.L_x_2233:
[----:B------:R-:W-:-:S07]  /*7580*/  VIADD R33, R33, 0x80 ;  /* 0x0000008021217836 */ /* 0x000fce0000000000 */
.L_x_2193:
[----:B------:R-:W-:Y:S05]  /*7590*/  BSYNC B6 ;  /* 0x0000000000067941 */ /* 0x000fea0003800000 */
.L_x_2192:
        /* <DEDUP_REMOVED lines=22> */
.L_x_2265:
[----:B------:R-:W0:Y:S02]  /*7700*/  F2I.S64.F64.TRUNC R18, R18 ;  /* 0x0000001200127311 */ /* 0x000e24000030d900 */
[----:B0-----:R-:W-:-:S05]  /*7710*/  IMAD.MOV.U32 R5, RZ, RZ, R18 ;  /* 0x000000ffff057224 */ /* 0x001fca00078e0012 */
[----:B------:R-:W-:Y:S01]  /*7720*/  STG.E.U8 desc[UR36][R2.64], R5 ;  /* 0x0000000502007986 */ /* 0x000fe2000c101124 */
[----:B------:R-:W-:Y:S05]  /*7730*/  EXIT ;  /* 0x000000000000794d */ /* 0x000fea0003800000 */
.L_x_2264:
        /* <DEDUP_REMOVED lines=9> */
.L_x_2268:
[----:B------:R-:W0:Y:S02]  /*77d0*/  F2I.F64.TRUNC R19, R18 ;  /* 0x0000001200137311 */ /* 0x000e24000030d100 */
[----:B0-----:R-:W-:Y:S01]  /*77e0*/  STG.E desc[UR36][R2.64], R19 ;  /* 0x0000001302007986 */ /* 0x001fe2000c101924 */
[----:B------:R-:W-:Y:S05]  /*77f0*/  EXIT ;  /* 0x000000000000794d */ /* 0x000fea0003800000 */
.L_x_2267:
[----:B------:R-:W0:Y:S02]  /*7800*/  F2I.F64.TRUNC R19, R18 ;  /* 0x0000001200137311 */ /* 0x000e24000030d100 */
[----:B0-----:R-:W-:Y:S01]  /*7810*/  STG.E.U16 desc[UR36][R2.64], R19 ;  /* 0x0000001302007986 */ /* 0x001fe2000c101524 */
[----:B------:R-:W-:Y:S05]  /*7820*/  EXIT ;  /* 0x000000000000794d */ /* 0x000fea0003800000 */
.L_x_2263:
        /* <DEDUP_REMOVED lines=8> */
[----:B----4-:R-:W0:Y:S01]  /*78b0*/  F2F.F32.F64 R5, R16 ;  /* 0x0000001000057310 */ /* 0x010e220000301000 */
[----:B------:R-:W-:-:S14]  /*78c0*/  DSETP.GEU.AND P0, PT, |R16|, UR4, PT ;  /* 0x0000000410007e2a */ /* 0x000fdc000bf0e200 */
[----:B0-----:R-:W-:-:S05]  /*78d0*/  @!P0 FMUL R5, R5, 1.175494350822287508e-38 ;  /* 0x0080000005058820 */ /* 0x001fca0000400000 */
[----:B------:R-:W-:Y:S01]  /*78e0*/  STG.E desc[UR36][R2.64], R5 ;  /* 0x0000000502007986 */ /* 0x000fe2000c101924 */
[----:B------:R-:W-:Y:S05]  /*78f0*/  EXIT ;  /* 0x000000000000794d */ /* 0x000fea0003800000 */
.L_x_2270:
[----:B------:R-:W-:Y:S01]  /*7900*/  UMOV UR4, 0xf0000000 ;  /* 0xf000000000047882 */ /* 0x000fe20000000000 */
[----:B------:R-:W-:Y:S01]  /*7910*/  UMOV UR5, 0x380fffff ;  /* 0x380fffff00057882 */ /* 0x000fe20000000000 */
[----:B----4-:R-:W0:Y:S01]  /*7920*/  F2F.F32.F64 R0, R16 ;  /* 0x0000001000007310 */ /* 0x010e220000301000 */
[----:B------:R-:W-:-:S14]  /*7930*/  DSETP.GEU.AND P0, PT, |R16|, UR4, PT ;  /* 0x0000000410007e2a */ /* 0x000fdc000bf0e200 */
[----:B0-----:R-:W-:-:S05]  /*7940*/  @!P0 FMUL R0, R0, 1.175494350822287508e-38 ;  /* 0x0080000000008820 */ /* 0x001fca0000400000 */
[----:B------:R-:W-:-:S05]  /*7950*/  F2FP.F16.F32.PACK_AB R0, RZ, R0 ;  /* 0x00000000ff00723e */ /* 0x000fca00000000ff */
[----:B------:R-:W-:Y:S01]  /*7960*/  STG.E.U16 desc[UR36][R2.64], R0 ;  /* 0x0000000002007986 */ /* 0x000fe2000c101524 */
[----:B------:R-:W-:Y:S05]  /*7970*/  EXIT ;  /* 0x000000000000794d */ /* 0x000fea0003800000 */
.L_x_2269:
        /* <DEDUP_REMOVED lines=8> */
[----:B----4-:R-:W0:Y:S01]  /*7a00*/  F2F.F32.F64 R4, R16 ;  /* 0x0000001000047310 */ /* 0x010e220000301000 */
[----:B------:R-:W-:Y:S01]  /*7a10*/  DSETP.GEU.AND P0, PT, |R16|, UR4, PT ;  /* 0x0000000410007e2a */ /* 0x000fe2000bf0e200 */
[----:B------:R-:W-:-:S13]  /*7a20*/  IMAD.MOV.U32 R5, RZ, RZ, RZ ;  /* 0x000000ffff057224 */ /* 0x000fda00078e00ff */
[----:B0-----:R-:W-:-:S05]  /*7a30*/  @!P0 FMUL R4, R4, 1.175494350822287508e-38 ;  /* 0x0080000004048820 */ /* 0x001fca0000400000 */
[----:B------:R-:W-:Y:S01]  /*7a40*/  STG.E.64 desc[UR36][R2.64], R4 ;  /* 0x0000000402007986 */ /* 0x000fe2000c101b24 */
[----:B------:R-:W-:Y:S05]  /*7a50*/  EXIT ;  /* 0x000000000000794d */ /* 0x000fea0003800000 */
.L_x_2272:
[----:B------:R-:W-:Y:S01]  /*7a60*/  UMOV UR4, 0xf0000000 ;  /* 0xf000000000047882 */ /* 0x000fe20000000000 */
[----:B------:R-:W-:Y:S01]  /*7a70*/  UMOV UR5, 0x380fffff ;  /* 0x380fffff00057882 */ /* 0x000fe20000000000 */
[----:B----4-:R-:W0:Y:S01]  /*7a80*/  F2F.F32.F64 R0, R16 ;  /* 0x0000001000007310 */ /* 0x010e220000301000 */
[----:B------:R-:W-:-:S14]  /*7a90*/  DSETP.GEU.AND P0, PT, |R16|, UR4, PT ;  /* 0x0000000410007e2a */ /* 0x000fdc000bf0e200 */
[----:B0-----:R-:W-:-:S05]  /*7aa0*/  @!P0 FMUL R0, R0, 1.175494350822287508e-38 ;  /* 0x0080000000008820 */ /* 0x001fca0000400000 */
[----:B------:R-:W-:-:S04]  /*7ab0*/  F2FP.F16.F32.PACK_AB R5, RZ, R0 ;  /* 0x00000000ff05723e */ /* 0x000fc800000000ff */
[----:B------:R-:W-:-:S05]  /*7ac0*/  PRMT R5, R5, 0x5410, RZ ;  /* 0x0000541005057816 */ /* 0x000fca00000000ff */
[----:B------:R-:W-:Y:S01]  /*7ad0*/  STG.E desc[UR36][R2.64], R5 ;  /* 0x0000000502007986 */ /* 0x000fe2000c101924 */
[----:B------:R-:W-:Y:S05]  /*7ae0*/  EXIT ;  /* 0x000000000000794d */ /* 0x000fea0003800000 */
.L_x_2271:
[----:B----4-:R-:W-:Y:S01]  /*7af0*/  STG.E.64 desc[UR36][R2.64], R16 ;  /* 0x0000001002007986 */ /* 0x010fe2000c101b24 */
[----:B------:R-:W-:Y:S05]  /*7b00*/  EXIT ;  /* 0x000000000000794d */ /* 0x000fea0003800000 */
.L_x_2262:
        /* <DEDUP_REMOVED lines=8> */
[----:B----4-:R-:W-:-:S06]  /*7b90*/  DSETP.NEU.AND P0, PT, R16, RZ, PT ;  /* 0x000000ff1000722a */ /* 0x010fcc0003f0d000 */
[----:B------:R-:W-:-:S05]  /*7ba0*/  SEL R5, RZ, 0x1, !P0 ;  /* 0x00000001ff057807 */ /* 0x000fca0004000000 */
[----:B------:R-:W-:Y:S01]  /*7bb0*/  STG.E.U8 desc[UR36][R2.64], R5 ;  /* 0x0000000502007986 */ /* 0x000fe2000c101124 */
[----:B------:R-:W-:Y:S05]  /*7bc0*/  EXIT ;  /* 0x000000000000794d */ /* 0x000fea0003800000 */
.L_x_2275:
[----:B------:R-:W-:-:S05]  /*7bd0*/  CS2R R18, SRZ ;  /* 0x0000000000127805 */ /* 0x000fca000001ff00 */
[----:B----4-:R-:W-:Y:S01]  /*7be0*/  STG.E.128 desc[UR36][R2.64], R16 ;  /* 0x0000001002007986 */ /* 0x010fe2000c101d24 */
[----:B------:R-:W-:Y:S05]  /*7bf0*/  EXIT ;  /* 0x000000000000794d */ /* 0x000fea0003800000 */
.L_x_2274:
        /* <DEDUP_REMOVED lines=25> */
.L_x_2279:
[----:B------:R-:W-:Y:S05]  /*7d90*/  BSYNC B0 ;  /* 0x0000000000007941 */ /* 0x000fea0003800000 */
.L_x_2278:
[----:B------:R-:W-:-:S05]  /*7da0*/  LOP3.LUT R5, R0, R5, RZ, 0xfc, !PT ;  /* 0x0000000500057212 */ /* 0x000fca00078efcff */
[----:B------:R-:W-:Y:S01]  /*7db0*/  STG.E.U8 desc[UR36][R2.64], R5 ;  /* 0x0000000502007986 */ /* 0x000fe2000c101124 */
[----:B------:R-:W-:Y:S05]  /*7dc0*/  EXIT ;  /* 0x000000000000794d */ /* 0x000fea0003800000 */
.L_x_2277:
[----:B------:R-:W-:Y:S01]  /*7dd0*/  UMOV UR4, 0xf0000000 ;  /* 0xf000000000047882 */ /* 0x000fe20000000000 */
[----:B------:R-:W-:Y:S01]  /*7de0*/  UMOV UR5, 0x380fffff ;  /* 0x380fffff00057882 */ /* 0x000fe20000000000 */
[----:B----4-:R-:W0:Y:S01]  /*7df0*/  F2F.F32.F64 R5, R16 ;  /* 0x0000001000057310 */ /* 0x010e220000301000 */
        /* <DEDUP_REMOVED lines=14> */
.L_x_2281:
[----:B------:R-:W-:Y:S01]  /*7ee0*/  IMAD.MOV.U32 R0, RZ, RZ, 0x7f ;  /* 0x0000007fff007424 */ /* 0x000fe200078e00ff */
[----:B------:R-:W-:-:S04]  /*7ef0*/  ISETP.GT.U32.AND P0, PT, R4, 0x7f800000, PT ;  /* 0x7f8000000400780c */ /* 0x000fc80003f04070 */
[----:B------:R-:W-:-:S09]  /*7f00*/  SEL R0, R0, 0x7c, P0 ;  /* 0x0000007c00007807 */ /* 0x000fd20000000000 */
.L_x_2282:
[----:B------:R-:W-:Y:S05]  /*7f10*/  BSYNC B0 ;  /* 0x0000000000007941 */ /* 0x000fea0003800000 */
.L_x_2280:
[----:B------:R-:W-:-:S04]  /*7f20*/  LOP3.LUT R4, R5, 0x80000000, RZ, 0xc0, !PT ;  /* 0x8000000005047812 */ /* 0x000fc800078ec0ff */
[----:B------:R-:W-:-:S04]  /*7f30*/  SHF.R.U32.HI R5, RZ, 0x18, R4 ;  /* 0x00000018ff057819 */ /* 0x000fc80000011604 */
[----:B------:R-:W-:-:S05]  /*7f40*/  LOP3.LUT R5, R0, R5, RZ, 0xfc, !PT ;  /* 0x0000000500057212 */ /* 0x000fca00078efcff */
[----:B------:R-:W-:Y:S01]  /*7f50*/  STG.E.U8 desc[UR36][R2.64], R5 ;  /* 0x0000000502007986 */ /* 0x000fe2000c101124 */
[----:B------:R-:W-:Y:S05]  /*7f60*/  EXIT ;  /* 0x000000000000794d */ /* 0x000fea0003800000 */
.L_x_2276:
[----:B------:R-:W-:Y:S01]  /*7f70*/  UMOV UR4, 0xf0000000 ;  /* 0xf000000000047882 */ /* 0x000fe20000000000 */
[----:B------:R-:W-:Y:S01]  /*7f80*/  UMOV UR5, 0x380fffff ;  /* 0x380fffff00057882 */ /* 0x000fe20000000000 */
[----:B----4-:R-:W0:Y:S01]  /*7f90*/  F2F.F32.F64 R0, R16 ;  /* 0x0000001000007310 */ /* 0x010e220000301000 */
[----:B------:R-:W-:-:S14]  /*7fa0*/  DSETP.GEU.AND P0, PT, |R16|, UR4, PT ;  /* 0x0000000410007e2a */ /* 0x000fdc000bf0e200 */
[----:B0-----:R-:W-:-:S05]  /*7fb0*/  @!P0 FMUL R0, R0, 1.175494350822287508e-38 ;  /* 0x0080000000008820 */ /* 0x001fca0000400000 */
[----:B------:R-:W-:-:S05]  /*7fc0*/  F2FP.BF16.F32.PACK_AB R0, RZ, R0 ;  /* 0x00000000ff00723e */ /* 0x000fca00000010ff */
[----:B------:R-:W-:Y:S01]  /*7fd0*/  STG.E.U16 desc[UR36][R2.64], R0 ;  /* 0x0000000002007986 */ /* 0x000fe2000c101524 */
[----:B------:R-:W-:Y:S05]  /*7fe0*/  EXIT ;  /* 0x000000000000794d */ /* 0x000fea0003800000 */
.L_x_2273:
        /* <DEDUP_REMOVED lines=11> */
.L_x_2285:
[----:B------:R-:W-:Y:S01]  /*80a0*/  UMOV UR4, 0xf0000000 ;  /* 0xf000000000047882 */ /* 0x000fe20000000000 */
[----:B------:R-:W-:Y:S01]  /*80b0*/  UMOV UR5, 0x380fffff ;  /* 0x380fffff00057882 */ /* 0x000fe20000000000 */
[----:B----4-:R-:W0:Y:S01]  /*80c0*/  F2F.F32.F64 R7, R16 ;  /* 0x0000001000077310 */ /* 0x010e220000301000 */
        /* <DEDUP_REMOVED lines=18> */
.L_x_2288:
[----:B------:R-:W-:-:S04]  /*81f0*/  LOP3.LUT R0, R7, 0x80000000, RZ, 0xc0, !PT ;  /* 0x8000000007007812 */ /* 0x000fc800078ec0ff */
[----:B------:R-:W-:-:S04]  /*8200*/  SHF.R.U32.HI R5, RZ, 0x18, R0 ;  /* 0x00000018ff057819 */ /* 0x000fc80000011600 */
[----:B------:R-:W-:-:S04]  /*8210*/  LOP3.LUT R4, R4, R5, RZ, 0xfc, !PT ;  /* 0x0000000504047212 */ /* 0x000fc800078efcff */
[----:B------:R-:W-:-:S07]  /*8220*/  PRMT R0, R4, 0x7610, R0 ;  /* 0x0000761004007816 */ /* 0x000fce0000000000 */
.L_x_2287:
[----:B------:R-:W-:Y:S05]  /*8230*/  BSYNC B0 ;  /* 0x0000000000007941 */ /* 0x000fea0003800000 */
.L_x_2286:
[----:B------:R-:W-:Y:S01]  /*8240*/  STG.E.U8 desc[UR36][R2.64], R0 ;  /* 0x0000000002007986 */ /* 0x000fe2000c101124 */
[----:B------:R-:W-:Y:S05]  /*8250*/  EXIT ;  /* 0x000000000000794d */ /* 0x000fea0003800000 */
.L_x_2284:
        /* <DEDUP_REMOVED lines=21> */
.L_x_2291:
[----:B------:R-:W-:-:S04]  /*83b0*/  LOP3.LUT R0, R7, 0x80000000, RZ, 0xc0, !PT ;  /* 0x8000000007007812 */ /* 0x000fc800078ec0ff */
[----:B------:R-:W-:-:S04]  /*83c0*/  SHF.R.U32.HI R5, RZ, 0x18, R0 ;  /* 0x00000018ff057819 */ /* 0x000fc80000011600 */
[----:B------:R-:W-:-:S04]  /*83d0*/  LOP3.LUT R4, R4, R5, RZ, 0xfc, !PT ;  /* 0x0000000504047212 */ /* 0x000fc800078efcff */
[----:B------:R-:W-:-:S07]  /*83e0*/  PRMT R0, R4, 0x7610, R0 ;  /* 0x0000761004007816 */ /* 0x000fce0000000000 */
.L_x_2290:
[----:B------:R-:W-:Y:S05]  /*83f0*/  BSYNC B0 ;  /* 0x0000000000007941 */ /* 0x000fea0003800000 */
.L_x_2289:
[----:B------:R-:W-:Y:S01]  /*8400*/  STG.E.U8 desc[UR36][R2.64], R0 ;  /* 0x0000000002007986 */ /* 0x000fe2000c101124 */
[----:B------:R-:W-:Y:S05]  /*8410*/  EXIT ;  /* 0x000000000000794d */ /* 0x000fea0003800000 */
.L_x_2283:
        /* <DEDUP_REMOVED lines=26> */
.L_x_2266:
        /* <DEDUP_REMOVED lines=11> */
[----:B---3--:R-:W-:Y:S02]  /*8670*/  IMAD.MOV.U32 R8, RZ, RZ, 0x65 ;  /* 0x00000065ff087424 */ /* 0x008fe400078e00ff */
[----:B------:R-:W-:Y:S02]  /*8680*/  IMAD.MOV.U32 R12, RZ, RZ, 0x1 ;  /* 0x00000001ff0c7424 */ /* 0x000fe400078e00ff */
[----:B0-----:R-:W-:-:S07]  /*8690*/  IMAD.MOV.U32 R13, RZ, RZ, RZ ;  /* 0x000000ffff0d7224 */ /* 0x001fce00078e00ff */
[----:B------:R-:W-:-:S07]  /*86a0*/  LEPC R20, `(.L_x_2294) ;  /* 0x000000001014794e */ /* 0x000fce0000000000 */
[----:B-1--4-:R-:W-:Y:S05]  /*86b0*/  CALL.ABS.NOINC R2 ;  /* 0x0000000002007343 */ /* 0x012fea0003c00000 */
.L_x_2294:
[----:B------:R-:W-:Y:S05]  /*86c0*/  EXIT ;  /* 0x000000000000794d */ /* 0x000fea0003800000 */
.L_x_2293:
[----:B------:R-:W0:Y:S02]  /*86d0*/  F2I.U64.F64.TRUNC R18, R18 ;  /* 0x0000001200127311 */ /* 0x000e24000030d800 */
[----:B0-----:R-:W-:Y:S01]  /*86e0*/  STG.E.64 desc[UR36][R2.64], R18 ;  /* 0x0000001202007986 */ /* 0x001fe2000c101b24 */
[----:B------:R-:W-:Y:S05]  /*86f0*/  EXIT ;  /* 0x000000000000794d */ /* 0x000fea0003800000 */
.L_x_2292:
[----:B------:R-:W0:Y:S02]  /*8700*/  F2I.U32.F64.TRUNC R19, R18 ;  /* 0x0000001200137311 */ /* 0x000e24000030d000 */
[----:B0-----:R-:W-:Y:S01]  /*8710*/  STG.E desc[UR36][R2.64], R19 ;  /* 0x0000001302007986 */ /* 0x001fe2000c101924 */
[----:B------:R-:W-:Y:S05]  /*8720*/  EXIT ;  /* 0x000000000000794d */ /* 0x000fea0003800000 */
.L_x_2295:
        /* <DEDUP_REMOVED lines=13> */
.L_x_19576:


//--------------------- .text._ZN2at6native18elementwise_kernelILi128ELi2EZNS0_22gpu_kernel_impl_nocastIZZZNS0_17trunc_kernel_cudaERNS_18TensorIteratorBaseEENKUlvE_clEvENKUlvE_clEvEUldE_EEvS4_RKT_EUliE_EEviT1_ --------------------------
	.section	.text._ZN2at6native18elementwise_kernelILi128ELi2EZNS0_22gpu_kernel_impl_nocastIZZZNS0_17trunc_kernel_cudaERNS_18TensorIteratorBaseEENKUlvE_clEvENKUlvE_clEvEUldE_EEvS4_RKT_EUliE_EEviT1_,"ax",@progbits
	.align	128
        .global         _ZN2at6native18elementwise_kernelILi128ELi2EZNS0_22gpu_kernel_impl_nocastIZZZNS0_17trunc_kernel_cudaERNS_18TensorIteratorBaseEENKUlvE_clEvENKUlvE_clEvEUldE_EEvS4_RKT_EUliE_EEviT1_
        .type           _ZN2at6native18elementwise_kernelILi128ELi2EZNS0_22gpu_kernel_impl_nocastIZZZNS0_17trunc_kernel_cudaERNS_18TensorIteratorBaseEENKUlvE_clEvENKUlvE_clEvEUldE_EEvS4_RKT_EUliE_EEviT1_,@function
        .size           _ZN2at6native18elementwise_kernelILi128ELi2EZNS0_22gpu_kernel_impl_nocastIZZZNS0_17trunc_kernel_cudaERNS_18TensorIteratorBaseEENKUlvE_clEvENKUlvE_clEvEUldE_EEvS4_RKT_EUliE_EEviT1_,(.L_x_19577 - _ZN2at6native18elementwise_kernelILi128ELi2EZNS0_22gpu_kernel_impl_nocastIZZZNS0_17trunc_kernel_cudaERNS_18TensorIteratorBaseEENKUlvE_clEvENKUlvE_clEvEUldE_EEvS4_RKT_EUliE_EEviT1_)
        .other          _ZN2at6native18elementwise_kernelILi128ELi2EZNS0_22gpu_kernel_impl_nocastIZZZNS0_17trunc_kernel_cudaERNS_18TensorIteratorBaseEENKUlvE_clEvENKUlvE_clEvEUldE_EEvS4_RKT_EUliE_EEviT1_,@"STO_CUDA_ENTRY STV_DEFAULT"
_ZN2at6native18elementwise_kernelILi128ELi2EZNS0_22gpu_kernel_impl_nocastIZZZNS0_17trunc_kernel_cudaERNS_18TensorIteratorBaseEENKUlvE_clEvENKUlvE_clEvEUldE_EEvS4_RKT_EUliE_EEviT1_:
.text._ZN2at6native18elementwise_kernelILi128ELi2EZNS0_22gpu_kernel_impl_nocastIZZZNS0_17trunc_kernel_cudaERNS_18TensorIteratorBaseEENKUlvE_clEvENKUlvE_clEvEUldE_EEvS4_RKT_EUliE_EEviT1_:
        /* <DEDUP_REMOVED lines=312> */
.L_x_2298:
[----:B------:R-:W-:Y:S02]  /*1380*/  ULDC.64 UR8, c[0x0][0x418] ;  /* 0x0001060000087ab9 */ /* 0x000fe40000000a00 */
[----:B------:R-:W-:-:S04]  /*1390*/  IADD3 R6, P0, R2, UR8, RZ ;  /* 0x0000000802067c10 */ /* 0x000fc8000ff1e0ff */
[----:B------:R-:W-:Y:S01]  /*13a0*/  IADD3.X R7, RZ, UR9, RZ, P0, !PT ;  /* 0x00000009ff077c10 */ /* 0x000fe200087fe4ff */
[----:B------:R-:W-:-:S04]  /*13b0*/  ULDC.64 UR8, c[0x0][0x410] ;  /* 0x0001040000087ab9 */ /* 0x000fc80000000a00 */
[----:B------:R-:W2:Y:S01]  /*13c0*/  LDG.E.64 R4, desc[UR4][R6.64] ;  /* 0x0000000406047981 */ /* 0x000ea2000c1e1b00 */
[----:B------:R-:W-:Y:S01]  /*13d0*/  IADD3 R2, P0, R3, UR8, RZ ;  /* 0x0000000803027c10 */ /* 0x000fe2000ff1e0ff */
[----:B------:R-:W-:-:S03]  /*13e0*/  VIADD R9, R0, 0x80 ;  /* 0x0000008000097836 */ /* 0x000fc60000000000 */
[----:B------:R-:W-:Y:S01]  /*13f0*/  IADD3.X R3, RZ, UR9, RZ, P0, !PT ;  /* 0x00000009ff037c10 */ /* 0x000fe200087fe4ff */
[----:B--2---:R-:W0:Y:S04]  /*1400*/  FRND.F64.TRUNC R4, R4 ;  /* 0x0000000400047313 */ /* 0x004e28000030d800 */
[----:B0-----:R0:W-:Y:S04]  /*1410*/  STG.E.64 desc[UR4][R2.64], R4 ;  /* 0x0000000402007986 */ /* 0x0011e8000c101b04 */
.L_x_2297:
[----:B------:R-:W-:Y:S05]  /*1420*/  BSYNC B0 ;  /* 0x0000000000007941 */ /* 0x000fea0003800000 */
.L_x_2296:
        /* <DEDUP_REMOVED lines=305> */
.L_x_2299:
[----:B------:R-:W-:Y:S02]  /*2740*/  ULDC.64 UR6, c[0x0][0x418] ;  /* 0x0001060000067ab9 */ /* 0x000fe40000000a00 */
[----:B------:R-:W-:-:S04]  /*2750*/  IADD3 R6, P0, R0, UR6, RZ ;  /* 0x0000000600067c10 */ /* 0x000fc8000ff1e0ff */
[----:B------:R-:W-:Y:S01]  /*2760*/  IADD3.X R7, RZ, UR7, RZ, P0, !PT ;  /* 0x00000007ff077c10 */ /* 0x000fe200087fe4ff */
[----:B------:R-:W-:-:S04]  /*2770*/  ULDC.64 UR6, c[0x0][0x410] ;  /* 0x0001040000067ab9 */ /* 0x000fc80000000a00 */
[----:B------:R-:W2:Y:S01]  /*2780*/  LDG.E.64 R4, desc[UR4][R6.64] ;  /* 0x0000000406047981 */ /* 0x000ea2000c1e1b00 */
[----:B------:R-:W-:-:S04]  /*2790*/  IADD3 R2, P0, R3, UR6, RZ ;  /* 0x0000000603027c10 */ /* 0x000fc8000ff1e0ff */
[----:B------:R-:W-:Y:S01]  /*27a0*/  IADD3.X R3, RZ, UR7, RZ, P0, !PT ;  /* 0x00000007ff037c10 */ /* 0x000fe200087fe4ff */
[----:B--2---:R-:W0:Y:S04]  /*27b0*/  FRND.F64.TRUNC R4, R4 ;  /* 0x0000000400047313 */ /* 0x004e28000030d800 */
[----:B0-----:R-:W-:Y:S01]  /*27c0*/  STG.E.64 desc[UR4][R2.64], R4 ;  /* 0x0000000402007986 */ /* 0x001fe2000c101b04 */
[----:B------:R-:W-:Y:S05]  /*27d0*/  EXIT ;  /* 0x000000000000794d */ /* 0x000fea0003800000 */
.L_x_2300:
        /* <DEDUP_REMOVED lines=10> */
.L_x_19577:


//--------------------- .text._ZN2at6native27unrolled_elementwise_kernelIZZZNS0_17trunc_kernel_cudaERNS_18TensorIteratorBaseEENKUlvE_clEvENKUlvE_clEvEUldE_St5arrayIPcLm2EELi4E23TrivialOffsetCalculatorILi1EjESB_NS0_6memory15LoadWithoutCastENSC_16StoreWithoutCastEEEviT_T0_T2_T3_T4_T5_ --------------------------
	.section	.text._ZN2at6native27unrolled_elementwise_kernelIZZZNS0_17trunc_kernel_cudaERNS_18TensorIteratorBaseEENKUlvE_clEvENKUlvE_clEvEUldE_St5arrayIPcLm2EELi4E23TrivialOffsetCalculatorILi1EjESB_NS0_6memory15LoadWithoutCastENSC_16StoreWithoutCastEEEviT_T0_T2_T3_T4_T5_,"ax",@progbits
	.align	128
        .global         _ZN2at6native27unrolled_elementwise_kernelIZZZNS0_17trunc_kernel_cudaERNS_18TensorIteratorBaseEENKUlvE_clEvENKUlvE_clEvEUldE_St5arrayIPcLm2EELi4E23TrivialOffsetCalculatorILi1EjESB_NS0_6memory15LoadWithoutCastENSC_16StoreWithoutCastEEEviT_T0_T2_T3_T4_T5_
        .type           _ZN2at6native27unrolled_elementwise_kernelIZZZNS0_17trunc_kernel_cudaERNS_18TensorIteratorBaseEENKUlvE_clEvENKUlvE_clEvEUldE_St5arrayIPcLm2EELi4E23TrivialOffsetCalculatorILi1EjESB_NS0_6memory15LoadWithoutCastENSC_16StoreWithoutCastEEEviT_T0_T2_T3_T4_T5_,@function
        .size           _ZN2at6native27unrolled_elementwise_kernelIZZZNS0_17trunc_kernel_cudaERNS_18TensorIteratorBaseEENKUlvE_clEvENKUlvE_clEvEUldE_St5arrayIPcLm2EELi4E23TrivialOffsetCalculatorILi1EjESB_NS0_6memory15LoadWithoutCastENSC_16StoreWithoutCastEEEviT_T0_T2_T3_T4_T5_,(.L_x_19578 - _ZN2at6native27unrolled_elementwise_kernelIZZZNS0_17trunc_kernel_cudaERNS_18TensorIteratorBaseEENKUlvE_clEvENKUlvE_clEvEUldE_St5arrayIPcLm2EELi4E23TrivialOffsetCalculatorILi1EjESB_NS0_6memory15LoadWithoutCastENSC_16StoreWithoutCastEEEviT_T0_T2_T3_T4_T5_)
        .other          _ZN2at6native27unrolled_elementwise_kernelIZZZNS0_17trunc_kernel_cudaERNS_18TensorIteratorBaseEENKUlvE_clEvENKUlvE_clEvEUldE_St5arrayIPcLm2EELi4E23TrivialOffsetCalculatorILi1EjESB_NS0_6memory15LoadWithoutCastENSC_16StoreWithoutCastEEEviT_T0_T2_T3_T4_T5_,@"STO_CUDA_ENTRY STV_DEFAULT"
_ZN2at6native27unrolled_elementwise_kernelIZZZNS0_17trunc_kernel_cudaERNS_18TensorIteratorBaseEENKUlvE_clEvENKUlvE_clEvEUldE_St5arrayIPcLm2EELi4E23TrivialOffsetCalculatorILi1EjESB_NS0_6memory15LoadWithoutCastENSC_16StoreWithoutCastEEEviT_T0_T2_T3_T4_T5_:
.text._ZN2at6native27unrolled_elementwise_kernelIZZZNS0_17trunc_kernel_cudaERNS_18TensorIteratorBaseEENKUlvE_clEvENKUlvE_clEvEUldE_St5arrayIPcLm2EELi4E23TrivialOffsetCalculatorILi1EjESB_NS0_6memory15LoadWithoutCastENSC_16StoreWithoutCastEEEviT_T0_T2_T3_T4_T5_:
[----:B------:R-:W-:Y:S01]  /*0000*/  LDC R1, c[0x0][0x28] ;  /* 0x00000a00ff017b82 */ /* 0x000fe20000000800 */
[----:B------:R-:W0:Y:S07]  /*0010*/  S2R R0, SR_CTAID.X ;  /* 0x0000000000007919 */ /* 0x000e2e0000002500 */
[----:B------:R-:W0:Y:S01]  /*0020*/  LDC R9, c[0x0][0x210] ;  /* 0x00008400ff097b82 */ /* 0x000e220000000800 */
[----:B------:R-:W-:Y:S01]  /*0030*/  CS2R R10, SRZ ;  /* 0x00000000000a7805 */ /* 0x000fe2000001ff00 */
[----:B------:R-:W-:Y:S01]  /*0040*/  ULDC.64 UR4, c[0x0][0x208] ;  /* 0x0000820000047ab9 */ /* 0x000fe20000000a00 */
        /* <DEDUP_REMOVED lines=12> */
[----:B0-----:R-:W-:-:S05]  /*0110*/  @!P0 IMAD.WIDE.U32 R18, R9, 0x8, R18 ;  /* 0x0000000809128825 */ /* 0x001fca00078e0012 */
[----:B------:R0:W2:Y:S07]  /*0120*/  @!P0 LDG.E.64 R10, desc[UR4][R18.64] ;  /* 0x00000004120a8981 */ /* 0x0000ae000c1e1b00 */
[----:B------:R-:W3:Y:S01]  /*0130*/  @!P1 LDC.64 R14, c[0x0][0x220] ;  /* 0x00008800ff0e9b82 */ /* 0x000ee20000000a00 */
[----:B------:R-:W-:Y:S02]  /*0140*/  @!P1 LEA R27, R0, R17, 0x9 ;  /* 0x00000011001b9211 */ /* 0x000fe400078e48ff */
[----:B------:R-:W-:Y:S01]  /*0150*/  CS2R R8, SRZ ;  /* 0x0000000000087805 */ /* 0x000fe2000001ff00 */
[----:B-1----:R-:W-:-:S04]  /*0160*/  @!P2 IMAD.WIDE.U32 R20, R23, 0x8, R20 ;  /* 0x000000081714a825 */ /* 0x002fc800078e0014 */
[----:B------:R-:W1:Y:S01]  /*0170*/  @!P0 LDC.64 R22, c[0x0][0x218] ;  /* 0x00008600ff168b82 */ /* 0x000e620000000a00 */
[----:B------:R4:W2:Y:S01]  /*0180*/  @!P2 LDG.E.64 R8, desc[UR4][R20.64] ;  /* 0x000000041408a981 */ /* 0x0008a2000c1e1b00 */
[----:B---3--:R-:W-:Y:S01]  /*0190*/  @!P1 IMAD.WIDE.U32 R26, R27, 0x8, R14 ;  /* 0x000000081b1a9825 */ /* 0x008fe200078e000e */
[----:B------:R-:W-:-:S06]  /*01a0*/  CS2R R14, SRZ ;  /* 0x00000000000e7805 */ /* 0x000fcc000001ff00 */
[----:B------:R-:W3:Y:S01]  /*01b0*/  @!P1 LDG.E.64 R14, desc[UR4][R26.64] ;  /* 0x000000041a0e9981 */ /* 0x000ee2000c1e1b00 */
[----:B------:R-:W-:-:S05]  /*01c0*/  @!P1 VIADD R17, R17, 0x80 ;  /* 0x0000008011119836 */ /* 0x000fca0000000000 */
[----:B------:R-:W-:-:S13]  /*01d0*/  ISETP.GE.AND P2, PT, R17, R12, PT ;  /* 0x0000000c1100720c */ /* 0x000fda0003f46270 */
[----:B------:R-:W1:Y:S01]  /*01e0*/  @!P2 LDC.64 R24, c[0x0][0x220] ;  /* 0x00008800ff18ab82 */ /* 0x000e620000000a00 */
[----:B------:R-:W-:Y:S01]  /*01f0*/  @!P2 IMAD R17, R0, 0x200, R17 ;  /* 0x000002000011a824 */ /* 0x000fe200078e0211 */
[----:B0-----:R-:W-:-:S05]  /*0200*/  MOV R19, R13 ;  /* 0x0000000d00137202 */ /* 0x001fca0000000f00 */
[C---:B------:R-:W-:Y:S01]  /*0210*/  VIADD R29, R19.reuse, 0x80 ;  /* 0x00000080131d7836 */ /* 0x040fe20000000000 */
[----:B----4-:R-:W-:Y:S01]  /*0220*/  IADD3 R21, R19, 0x100, RZ ;  /* 0x0000010013157810 */ /* 0x010fe20007ffe0ff */
[----:B------:R-:W-:-:S03]  /*0230*/  @!P0 IMAD R13, R0, 0x200, R13 ;  /* 0x00000200000d8824 */ /* 0x000fc600078e020d */
[----:B------:R-:W-:Y:S01]  /*0240*/  ISETP.GE.AND P1, PT, R21, R12, PT ;  /* 0x0000000c1500720c */ /* 0x000fe20003f26270 */
[----:B-1----:R-:W-:Y:S01]  /*0250*/  @!P2 IMAD.WIDE.U32 R24, R17, 0x8, R24 ;  /* 0x000000081118a825 */ /* 0x002fe200078e0018 */
[----:B------:R-:W-:-:S06]  /*0260*/  CS2R R16, SRZ ;  /* 0x0000000000107805 */ /* 0x000fcc000001ff00 */
[----:B------:R0:W5:Y:S01]  /*0270*/  @!P2 LDG.E.64 R16, desc[UR4][R24.64] ;  /* 0x000000041810a981 */ /* 0x000162000c1e1b00 */
[----:B------:R-:W-:Y:S01]  /*0280*/  ISETP.GE.AND P2, PT, R29, R12, PT ;  /* 0x0000000c1d00720c */ /* 0x000fe20003f46270 */
[----:B------:R-:W-:-:S04]  /*0290*/  @!P0 IMAD.WIDE.U32 R22, R13, 0x8, R22 ;  /* 0x000000080d168825 */ /* 0x000fc800078e0016 */
[----:B------:R-:W-:Y:S01]  /*02a0*/  VIADD R21, R19, 0x180 ;  /* 0x0000018013157836 */ /* 0x000fe20000000000 */
[----:B------:R-:W-:Y:S01]  /*02b0*/  @!P0 MOV R19, R29 ;  /* 0x0000001d00138202 */ /* 0x000fe20000000f00 */
[----:B------:R-:W-:Y:S01]  /*02c0*/  BSSY B0, `(.L_x_2301) ;  /* 0x0000011000007945 */ /* 0x000fe20003800000 */
[----:B--2---:R-:W1:Y:S02]  /*02d0*/  @!P0 FRND.F64.TRUNC R4, R10 ;  /* 0x0000000a00048313 */ /* 0x004e64000030d800 */
[----:B-1----:R0:W-:Y:S06]  /*02e0*/  @!P0 STG.E.64 desc[UR4][R22.64], R4 ;  /* 0x0000000416008986 */ /* 0x0021ec000c101b04 */
[----:B------:R0:W1:Y:S01]  /*02f0*/  @!P2 FRND.F64.TRUNC R2, R8 ;  /* 0x000000080002a313 */ /* 0x000062000030d800 */
[----:B------:R-:W-:-:S07]  /*0300*/  ISETP.GE.AND P2, PT, R19, R12, PT ;  /* 0x0000000c1300720c */ /* 0x000fce0003f46270 */
[----:B---3--:R0:W2:Y:S06]  /*0310*/  @!P1 FRND.F64.TRUNC R6, R14 ;  /* 0x0000000e00069313 */ /* 0x0080ac000030d800 */
[----:B-1----:R-:W-:Y:S05]  /*0320*/  @P2 BRA `(.L_x_2302) ;  /* 0x0000000000282947 */ /* 0x002fea0003800000 */
[----:B0-----:R-:W0:Y:S01]  /*0330*/  LDC.64 R8, c[0x0][0x218] ;  /* 0x00008600ff087b82 */ /* 0x001e220000000a00 */
[----:B------:R-:W-:Y:S01]  /*0340*/  LEA R5, R0, R19, 0x9 ;  /* 0x0000001300057211 */ /* 0x000fe200078e48ff */
[----:B------:R-:W-:-:S05]  /*0350*/  VIADD R19, R19, 0x80 ;  /* 0x0000008013137836 */ /* 0x000fca0000000000 */
[----:B------:R-:W-:-:S13]  /*0360*/  ISETP.GE.AND P0, PT, R19, R12, PT ;  /* 0x0000000c1300720c */ /* 0x000fda0003f06270 */
[----:B------:R-:W-:Y:S01]  /*0370*/  @!P0 LEA R11, R0, R19, 0x9 ;  /* 0x00000013000b8211 */ /* 0x000fe200078e48ff */
[----:B------:R-:W-:Y:S02]  /*0380*/  @!P0 VIADD R19, R19, 0x80 ;  /* 0x0000008013138836 */ /* 0x000fe40000000000 */
[----:B0-----:R-:W-:-:S04]  /*0390*/  IMAD.WIDE.U32 R4, R5, 0x8, R8 ;  /* 0x0000000805047825 */ /* 0x001fc800078e0008 */
[----:B------:R-:W-:Y:S01]  /*03a0*/  @!P0 IMAD.WIDE.U32 R8, R11, 0x8, R8 ;  /* 0x000000080b088825 */ /* 0x000fe200078e0008 */
[----:B------:R1:W-:Y:S04]  /*03b0*/  STG.E.64 desc[UR4][R4.64], R2 ;  /* 0x0000000204007986 */ /* 0x0003e8000c101b04 */
[----:B--2---:R1:W-:Y:S02]  /*03c0*/  @!P0 STG.E.64 desc[UR4][R8.64], R6 ;  /* 0x0000000608008986 */ /* 0x0043e4000c101b04 */
.L_x_2302:
[----:B------:R-:W-:Y:S05]  /*03d0*/  BSYNC B0 ;  /* 0x0000000000007941 */ /* 0x000fea0003800000 */
.L_x_2301:
[----:B------:R-:W-:-:S13]  /*03e0*/  ISETP.GE.AND P0, PT, R19, R12, PT ;  /* 0x0000000c1300720c */ /* 0x000fda0003f06270 */
[----:B------:R-:W-:Y:S05]  /*03f0*/  @P0 EXIT ;  /* 0x000000000000094d */ /* 0x000fea0003800000 */
[----:B01----:R-:W0:Y:S01]  /*0400*/  LDC.64 R4, c[0x0][0x218] ;  /* 0x00008600ff047b82 */ /* 0x003e220000000a00 */
[----:B------:R-:W-:Y:S02]  /*0410*/  ISETP.GE.AND P0, PT, R21, R12, PT ;  /* 0x0000000c1500720c */ /* 0x000fe40003f06270 */
[----:B------:R-:W-:-:S11]  /*0420*/  LEA R19, R0, R19, 0x9 ;  /* 0x0000001300137211 */ /* 0x000fd600078e48ff */
[----:B-----5:R-:W1:Y:S01]  /*0430*/  @!P0 FRND.F64.TRUNC R2, R16 ;  /* 0x0000001000028313 */ /* 0x020e62000030d800 */
[----:B0-----:R-:W-:-:S05]  /*0440*/  IMAD.WIDE.U32 R4, R19, 0x8, R4 ;  /* 0x0000000813047825 */ /* 0x001fca00078e0004 */
[----:B-1----:R-:W-:Y:S01]  /*0450*/  STG.E.64 desc[UR4][R4.64], R2 ;  /* 0x0000000204007986 */ /* 0x002fe2000c101b04 */
[----:B------:R-:W-:Y:S05]  /*0460*/  EXIT ;  /* 0x000000000000794d */ /* 0x000fea0003800000 */
.L_x_2303:
        /* <DEDUP_REMOVED lines=9> */
.L_x_19578:


//--------------------- .text._ZN2at6native29vectorized_elementwise_kernelILi2EZZZNS0_17trunc_kernel_cudaERNS_18TensorIteratorBaseEENKUlvE_clEvENKUlvE_clEvEUldE_St5arrayIPcLm2EEEEviT0_T1_ --------------------------
	.section	.text._ZN2at6native29vectorized_elementwise_kernelILi2EZZZNS0_17trunc_kernel_cudaERNS_18TensorIteratorBaseEENKUlvE_clEvENKUlvE_clEvEUldE_St5arrayIPcLm2EEEEviT0_T1_,"ax",@progbits
	.align	128
        .global         _ZN2at6native29vectorized_elementwise_kernelILi2EZZZNS0_17trunc_kernel_cudaERNS_18TensorIteratorBaseEENKUlvE_clEvENKUlvE_clEvEUldE_St5arrayIPcLm2EEEEviT0_T1_
        .type           _ZN2at6native29vectorized_elementwise_kernelILi2EZZZNS0_17trunc_kernel_cudaERNS_18TensorIteratorBaseEENKUlvE_clEvENKUlvE_clEvEUldE_St5arrayIPcLm2EEEEviT0_T1_,@function
        .size           _ZN2at6native29vectorized_elementwise_kernelILi2EZZZNS0_17trunc_kernel_cudaERNS_18TensorIteratorBaseEENKUlvE_clEvENKUlvE_clEvEUldE_St5arrayIPcLm2EEEEviT0_T1_,(.L_x_19579 - _ZN2at6native29vectorized_elementwise_kernelILi2EZZZNS0_17trunc_kernel_cudaERNS_18TensorIteratorBaseEENKUlvE_clEvENKUlvE_clEvEUldE_St5arrayIPcLm2EEEEviT0_T1_)
        .other          _ZN2at6native29vectorized_elementwise_kernelILi2EZZZNS0_17trunc_kernel_cudaERNS_18TensorIteratorBaseEENKUlvE_clEvENKUlvE_clEvEUldE_St5arrayIPcLm2EEEEviT0_T1_,@"STO_CUDA_ENTRY STV_DEFAULT"
_ZN2at6native29vectorized_elementwise_kernelILi2EZZZNS0_17trunc_kernel_cudaERNS_18TensorIteratorBaseEENKUlvE_clEvENKUlvE_clEvEUldE_St5arrayIPcLm2EEEEviT0_T1_:
.text._ZN2at6native29vectorized_elementwise_kernelILi2EZZZNS0_17trunc_kernel_cudaERNS_18TensorIteratorBaseEENKUlvE_clEvENKUlvE_clEvEUldE_St5arrayIPcLm2EEEEviT0_T1_:
        /* <DEDUP_REMOVED lines=14> */
[----:B------:R-:W4:Y:S04]  /*00e0*/  LDG.E.128 R12, desc[UR4][R22.64+0x800] ;  /* 0x00080004160c7981 */ /* 0x000f28000c1e1d00 */
[----:B------:R-:W5:Y:S04]  /*00f0*/  LDG.E.128 R16, desc[UR4][R22.64+0x1000] ;  /* 0x0010000416107981 */ /* 0x000f68000c1e1d00 */
[----:B------:R-:W5:Y:S01]  /*0100*/  LDG.E.128 R4, desc[UR4][R22.64+0x1800] ;  /* 0x0018000416047981 */ /* 0x000f62000c1e1d00 */
[----:B--2---:R-:W-:-:S04]  /*0110*/  IMAD.WIDE.U32 R20, R2, 0x8, R20 ;  /* 0x0000000802147825 */ /* 0x004fc800078e0014 */
[----:B------:R-:W-:Y:S01]  /*0120*/  IMAD.WIDE R20, R0, 0x10, R20 ;  /* 0x0000001000147825 */ /* 0x000fe200078e0214 */
[----:B---3--:R-:W-:Y:S08]  /*0130*/  FRND.F64.TRUNC R10, R10 ;  /* 0x0000000a000a7313 */ /* 0x008ff0000030d800 */
[----:B------:R-:W0:Y:S08]  /*0140*/  FRND.F64.TRUNC R8, R8 ;  /* 0x0000000800087313 */ /* 0x000e30000030d800 */
[----:B----4-:R-:W-:Y:S01]  /*0150*/  FRND.F64.TRUNC R14, R14 ;  /* 0x0000000e000e7313 */ /* 0x010fe2000030d800 */
[----:B0-----:R-:W-:Y:S07]  /*0160*/  STG.E.128 desc[UR4][R20.64], R8 ;  /* 0x0000000814007986 */ /* 0x001fee000c101d04 */
[----:B------:R-:W0:Y:S08]  /*0170*/  FRND.F64.TRUNC R12, R12 ;  /* 0x0000000c000c7313 */ /* 0x000e30000030d800 */
[----:B-----5:R-:W-:Y:S01]  /*0180*/  FRND.F64.TRUNC R18, R18 ;  /* 0x0000001200127313 */ /* 0x020fe2000030d800 */
[----:B0-----:R-:W-:Y:S07]  /*0190*/  STG.E.128 desc[UR4][R20.64+0x800], R12 ;  /* 0x0008000c14007986 */ /* 0x001fee000c101d04 */
[----:B------:R-:W0:Y:S08]  /*01a0*/  FRND.F64.TRUNC R16, R16 ;  /* 0x0000001000107313 */ /* 0x000e30000030d800 */
[----:B------:R-:W-:Y:S01]  /*01b0*/  FRND.F64.TRUNC R6, R6 ;  /* 0x0000000600067313 */ /* 0x000fe2000030d800 */
[----:B0-----:R-:W-:Y:S07]  /*01c0*/  STG.E.128 desc[UR4][R20.64+0x1000], R16 ;  /* 0x0010001014007986 */ /* 0x001fee000c101d04 */
[----:B------:R-:W0:Y:S02]  /*01d0*/  FRND.F64.TRUNC R4, R4 ;  /* 0x0000000400047313 */ /* 0x000e24000030d800 */
[----:B0-----:R-:W-:Y:S01]  /*01e0*/  STG.E.128 desc[UR4][R20.64+0x1800], R4 ;  /* 0x0018000414007986 */ /* 0x001fe2000c101d04 */
[----:B------:R-:W-:Y:S05]  /*01f0*/  EXIT ;  /* 0x000000000000794d */ /* 0x000fea0003800000 */
.L_x_2304:
[----:B------:R-:W0:Y:S01]  /*0200*/  S2R R34, SR_TID.X ;  /* 0x0000000000227919 */ /* 0x000e220000002100 */
[----:B------:R-:W-:Y:S02]  /*0210*/  CS2R R20, SRZ ;  /* 0x0000000000147805 */ /* 0x000fe4000001ff00 */
[----:B0-----:R-:W-:Y:S01]  /*0220*/  ISETP.GE.AND P0, PT, R34, R3, PT ;  /* 0x000000032200720c */ /* 0x001fe20003f06270 */
[----:B------:R-:W-:-:S12]  /*0230*/  IMAD.MOV.U32 R0, RZ, RZ, R34 ;  /* 0x000000ffff007224 */ /* 0x000fd800078e0022 */
[----:B------:R-:W-:-:S04]  /*0240*/  @!P0 IADD3 R0, R34, 0x80, RZ ;  /* 0x0000008022008810 */ /* 0x000fc80007ffe0ff */
[----:B------:R-:W-:-:S13]  /*0250*/  ISETP.GE.AND P4, PT, R0, R3, PT ;  /* 0x000000030000720c */ /* 0x000fda0003f86270 */
[----:B------:R-:W-:Y:S01]  /*0260*/  @!P4 IMAD.IADD R5, R2, 0x1, R0 ;  /* 0x000000010205c824 */ /* 0x000fe200078e0200 */
[----:B------:R-:W0:Y:S01]  /*0270*/  @!P4 LDC.64 R22, c[0x0][0x220] ;  /* 0x00008800ff16cb82 */ /* 0x000e220000000a00 */
[----:B------:R-:W-:-:S05]  /*0280*/  @!P4 VIADD R0, R0, 0x80 ;  /* 0x000000800000c836 */ /* 0x000fca0000000000 */
[----:B------:R-:W-:-:S13]  /*0290*/  ISETP.GE.AND P5, PT, R0, R3, PT ;  /* 0x000000030000720c */ /* 0x000fda0003fa6270 */
[----:B------:R-:W-:Y:S01]  /*02a0*/  @!P5 IADD3 R35, R2, R0, RZ ;  /* 0x000000000223d210 */ /* 0x000fe20007ffe0ff */
[----:B------:R-:W-:Y:S01]  /*02b0*/  @!P5 VIADD R0, R0, 0x80 ;  /* 0x000000800000d836 */ /* 0x000fe20000000000 */
[----:B------:R-:W1:Y:S01]  /*02c0*/  @!P5 LDC.64 R36, c[0x0][0x220] ;  /* 0x00008800ff24db82 */ /* 0x000e620000000a00 */
[----:B0-----:R-:W-:-:S03]  /*02d0*/  @!P4 IMAD.WIDE.U32 R22, R5, 0x8, R22 ;  /* 0x000000080516c825 */ /* 0x001fc600078e0016 */
[-C--:B------:R-:W-:Y:S02]  /*02e0*/  ISETP.GE.AND P3, PT, R0, R3.reuse, PT ;  /* 0x000000030000720c */ /* 0x080fe40003f66270 */
[----:B------:R0:W2:Y:S11]  /*02f0*/  @!P4 LDG.E.64 R20, desc[UR4][R22.64] ;  /* 0x000000041614c981 */ /* 0x0000b6000c1e1b00 */
[----:B------:R-:W-:Y:S01]  /*0300*/  @!P3 IMAD.IADD R31, R2, 0x1, R0 ;  /* 0x00000001021fb824 */ /* 0x000fe200078e0200 */
[----:B------:R-:W-:Y:S01]  /*0310*/  @!P3 IADD3 R0, R0, 0x80, RZ ;  /* 0x000000800000b810 */ /* 0x000fe20007ffe0ff */
[----:B------:R-:W3:Y:S03]  /*0320*/  @!P3 LDC.64 R26, c[0x0][0x220] ;  /* 0x00008800ff1abb82 */ /* 0x000ee60000000a00 */
[----:B------:R-:W-:-:S13]  /*0330*/  ISETP.GE.AND P2, PT, R0, R3, PT ;  /* 0x000000030000720c */ /* 0x000fda0003f46270 */
[----:B------:R-:W-:Y:S01]  /*0340*/  @!P2 IMAD.IADD R33, R2, 0x1, R0 ;  /* 0x000000010221a824 */ /* 0x000fe200078e0200 */
[----:B------:R-:W4:Y:S01]  /*0350*/  @!P2 LDC.64 R28, c[0x0][0x220] ;  /* 0x00008800ff1cab82 */ /* 0x000f220000000a00 */
[----:B------:R-:W-:-:S05]  /*0360*/  @!P2 VIADD R0, R0, 0x80 ;  /* 0x000000800000a836 */ /* 0x000fca0000000000 */
[----:B------:R-:W-:Y:S01]  /*0370*/  ISETP.GE.AND P1, PT, R0, R3, PT ;  /* 0x000000030000720c */ /* 0x000fe20003f26270 */
[----:B-1----:R-:W-:-:S12]  /*0380*/  @!P5 IMAD.WIDE.U32 R36, R35, 0x8, R36 ;  /* 0x000000082324d825 */ /* 0x002fd800078e0024 */
[----:B------:R-:W-:Y:S01]  /*0390*/  @!P1 IADD3 R35, R2, R0, RZ ;  /* 0x0000000002239210 */ /* 0x000fe20007ffe0ff */
[----:B------:R-:W-:Y:S01]  /*03a0*/  @!P1 VIADD R0, R0, 0x80 ;  /* 0x0000008000009836 */ /* 0x000fe20000000000 */
[----:B0-----:R-:W0:Y:S04]  /*03b0*/  @!P1 LDC.64 R22, c[0x0][0x220] ;  /* 0x00008800ff169b82 */ /* 0x001e280000000a00 */
[----:B------:R-:W-:Y:S01]  /*03c0*/  ISETP.GE.AND P4, PT, R0, R3, PT ;  /* 0x000000030000720c */ /* 0x000fe20003f86270 */
[----:B---3--:R-:W-:Y:S01]  /*03d0*/  @!P3 IMAD.WIDE.U32 R26, R31, 0x8, R26 ;  /* 0x000000081f1ab825 */ /* 0x008fe200078e001a */
[----:B------:R-:W-:-:S03]  /*03e0*/  CS2R R30, SRZ ;  /* 0x00000000001e7805 */ /* 0x000fc6000001ff00 */
[----:B----4-:R-:W-:-:S03]  /*03f0*/  @!P2 IMAD.WIDE.U32 R28, R33, 0x8, R28 ;  /* 0x00000008211ca825 */ /* 0x010fc600078e001c */
[----:B------:R1:W3:Y:S05]  /*0400*/  @!P3 LDG.E.64 R30, desc[UR4][R26.64] ;  /* 0x000000041a1eb981 */ /* 0x0002ea000c1e1b00 */
[----:B------:R-:W4:Y:S01]  /*0410*/  @!P4 LDC.64 R32, c[0x0][0x220] ;  /* 0x00008800ff20cb82 */ /* 0x000f220000000a00 */
[----:B-1----:R-:W-:Y:S01]  /*0420*/  CS2R R26, SRZ ;  /* 0x00000000001a7805 */ /* 0x002fe2000001ff00 */
[----:B0-----:R-:W-:-:S05]  /*0430*/  @!P1 IMAD.WIDE.U32 R22, R35, 0x8, R22 ;  /* 0x0000000823169825 */ /* 0x001fca00078e0016 */
[----:B------:R0:W5:Y:S01]  /*0440*/  @!P2 LDG.E.64 R26, desc[UR4][R28.64] ;  /* 0x000000041c1aa981 */ /* 0x000162000c1e1b00 */
[----:B------:R-:W-:Y:S01]  /*0450*/  @!P4 IMAD.IADD R35, R2, 0x1, R0 ;  /* 0x000000010223c824 */ /* 0x000fe200078e0200 */
[----:B------:R-:W-:Y:S02]  /*0460*/  @!P4 IADD3 R0, R0, 0x80, RZ ;  /* 0x000000800000c810 */ /* 0x000fe40007ffe0ff */
[----:B0-----:R-:W-:-:S06]  /*0470*/  CS2R R28, SRZ ;  /* 0x00000000001c7805 */ /* 0x001fcc000001ff00 */
[----:B------:R0:W3:Y:S01]  /*0480*/  @!P1 LDG.E.64 R28, desc[UR4][R22.64] ;  /* 0x00000004161c9981 */ /* 0x0000e2000c1e1b00 */
[----:B------:R-:W-:Y:S01]  /*0490*/  ISETP.GE.AND P1, PT, R0, R3, PT ;  /* 0x000000030000720c */ /* 0x000fe20003f26270 */
[----:B----4-:R-:W-:Y:S01]  /*04a0*/  @!P4 IMAD.WIDE.U32 R32, R35, 0x8, R32 ;  /* 0x000000082320c825 */ /* 0x010fe200078e0020 */
[----:B0-----:R-:W-:-:S06]  /*04b0*/  CS2R R22, SRZ ;  /* 0x0000000000167805 */ /* 0x001fcc000001ff00 */
[----:B------:R0:W4:Y:S05]  /*04c0*/  @!P4 LDG.E.64 R22, desc[UR4][R32.64] ;  /* 0x000000042016c981 */ /* 0x00012a000c1e1b00 */
[----:B0-----:R-:W0:Y:S01]  /*04d0*/  @!P1 LDC.64 R32, c[0x0][0x220] ;  /* 0x00008800ff209b82 */ /* 0x001e220000000a00 */
[----:B------:R-:W-:Y:S01]  /*04e0*/  CS2R R4, SRZ ;  /* 0x0000000000047805 */ /* 0x000fe2000001ff00 */
[----:B------:R-:W-:-:S05]  /*04f0*/  @!P1 IMAD.IADD R35, R2, 0x1, R0 ;  /* 0x0000000102239824 */ /* 0x000fca00078e0200 */
[----:B------:R1:W3:Y:S02]  /*0500*/  @!P5 LDG.E.64 R4, desc[UR4][R36.64] ;  /* 0x000000042404d981 */ /* 0x0002e4000c1e1b00 */
[----:B-1----:R-:W-:Y:S01]  /*0510*/  CS2R R36, SRZ ;  /* 0x0000000000247805 */ /* 0x002fe2000001ff00 */
[----:B0-----:R-:W-:-:S05]  /*0520*/  @!P1 IMAD.WIDE.U32 R32, R35, 0x8, R32 ;  /* 0x0000000823209825 */ /* 0x001fca00078e0020 */
[----:B------:R0:W4:Y:S02]  /*0530*/  @!P1 LDG.E.64 R36, desc[UR4][R32.64] ;  /* 0x0000000420249981 */ /* 0x000124000c1e1b00 */
[----:B0-----:R-:W0:Y:S01]  /*0540*/  @!P0 LDC.64 R32, c[0x0][0x220] ;  /* 0x00008800ff208b82 */ /* 0x001e220000000a00 */
[----:B------:R-:W-:-:S04]  /*0550*/  @!P0 IMAD.IADD R35, R2, 0x1, R34 ;  /* 0x0000000102238824 */ /* 0x000fc800078e0222 */
[----:B0-----:R-:W-:Y:S01]  /*0560*/  @!P0 IMAD.WIDE.U32 R32, R35, 0x8, R32 ;  /* 0x0000000823208825 */ /* 0x001fe200078e0020 */
[----:B------:R-:W-:-:S06]  /*0570*/  CS2R R34, SRZ ;  /* 0x0000000000227805 */ /* 0x000fcc000001ff00 */
[----:B------:R0:W2:Y:S01]  /*0580*/  @!P0 LDG.E.64 R34, desc[UR4][R32.64] ;  /* 0x0000000420228981 */ /* 0x0000a2000c1e1b00 */
[----:B------:R-:W0:Y:S02]  /*0590*/  S2R R0, SR_TID.X ;  /* 0x0000000000007919 */ /* 0x000e240000002100 */
[----:B0-----:R-:W-:-:S04]  /*05a0*/  IADD3 R32, R0, 0x200, RZ ;  /* 0x0000020000207810 */ /* 0x001fc80007ffe0ff */
[----:B------:R-:W-:Y:S02]  /*05b0*/  ISETP.GE.AND P2, PT, R32, R3, PT ;  /* 0x000000032000720c */ /* 0x000fe40003f46270 */
[----:B------:R-:W0:Y:S01]  /*05c0*/  @!P0 LDC.64 R32, c[0x0][0x218] ;  /* 0x00008600ff208b82 */ /* 0x000e220000000a00 */
[----:B------:R-:W-:Y:S04]  /*05d0*/  BSSY B0, `(.L_x_2305) ;  /* 0x0000045000007945 */ /* 0x000fe80003800000 */
[----:B------:R-:W-:Y:S06]  /*05e0*/  BSSY B1, `(.L_x_2306) ;  /* 0x000003d000017945 */ /* 0x000fec0003800000 */
[----:B-----5:R-:W-:Y:S08]  /*05f0*/  @!P2 FRND.F64.TRUNC R12, R26 ;  /* 0x0000001a000ca313 */ /* 0x020ff0000030d800 */
[----:B--2---:R1:W2:Y:S02]  /*0600*/  @!P0 FRND.F64.TRUNC R24, R34 ;  /* 0x0000002200188313 */ /* 0x0042a4000030d800 */
[----:B-1----:R-:W-:-:S04]  /*0610*/  IADD3 R34, R0, 0x80, RZ ;  /* 0x0000008000227810 */ /* 0x002fc80007ffe0ff */
[----:B------:R-:W-:-:S13]  /*0620*/  ISETP.GE.AND P1, PT, R34, R3, PT ;  /* 0x000000032200720c */ /* 0x000fda0003f26270 */
[----:B------:R1:W0:Y:S02]  /*0630*/  @!P1 FRND.F64.TRUNC R6, R20 ;  /* 0x0000001400069313 */ /* 0x000224000030d800 */
[----:B-1----:R-:W-:-:S05]  /*0640*/  VIADD R20, R0, 0x100 ;  /* 0x0000010000147836 */ /* 0x002fca0000000000 */
[----:B------:R-:W-:-:S13]  /*0650*/  ISETP.GE.AND P1, PT, R20, R3, PT ;  /* 0x000000031400720c */ /* 0x000fda0003f26270 */
[----:B---3--:R1:W3:Y:S02]  /*0660*/  @!P1 FRND.F64.TRUNC R8, R4 ;  /* 0x0000000400089313 */ /* 0x0082e4000030d800 */
[----:B-1----:R-:W-:-:S05]  /*0670*/  VIADD R4, R0, 0x180 ;  /* 0x0000018000047836 */ /* 0x002fca0000000000 */
[-C--:B------:R-:W-:Y:S01]  /*0680*/  ISETP.GE.AND P1, PT, R4, R3.reuse, PT ;  /* 0x000000030400720c */ /* 0x080fe20003f26270 */
[C---:B------:R-:W-:Y:S02]  /*0690*/  VIADD R35, R0.reuse, 0x280 ;  /* 0x0000028000237836 */ /* 0x040fe40000000000 */
[C---:B------:R-:W-:Y:S02]  /*06a0*/  VIADD R20, R0.reuse, 0x300 ;  /* 0x0000030000147836 */ /* 0x040fe40000000000 */
[----:B------:R-:W-:Y:S01]  /*06b0*/  VIADD R4, R0, 0x380 ;  /* 0x0000038000047836 */ /* 0x000fe20000000000 */
[----:B------:R-:W-:Y:S02]  /*06c0*/  @!P0 IADD3 R5, R2, R0, RZ ;  /* 0x0000000002058210 */ /* 0x000fe40007ffe0ff */
[-C--:B------:R-:W-:Y:S02]  /*06d0*/  ISETP.GE.AND P2, PT, R20, R3.reuse, PT ;  /* 0x000000031400720c */ /* 0x080fe40003f46270 */
[----:B------:R-:W-:-:S03]  /*06e0*/  ISETP.GE.AND P3, PT, R4, R3, PT ;  /* 0x000000030400720c */ /* 0x000fc60003f66270 */
[----:B------:R1:W1:Y:S01]  /*06f0*/  @!P1 FRND.F64.TRUNC R10, R30 ;  /* 0x0000001e000a9313 */ /* 0x000262000030d800 */
[----:B------:R-:W-:Y:S01]  /*0700*/  ISETP.GE.AND P1, PT, R35, R3, PT ;  /* 0x000000032300720c */ /* 0x000fe20003f26270 */
[----:B0-----:R-:W-:-:S04]  /*0710*/  @!P0 IMAD.WIDE.U32 R32, R5, 0x8, R32 ;  /* 0x0000000805208825 */ /* 0x001fc800078e0020 */
[----:B------:R-:W-:Y:S01]  /*0720*/  @!P0 IMAD.MOV.U32 R0, RZ, RZ, R34 ;  /* 0x000000ffff008224 */ /* 0x000fe200078e0022 */
[----:B--2---:R0:W-:Y:S01]  /*0730*/  @!P0 STG.E.64 desc[UR4][R32.64], R24 ;  /* 0x0000001820008986 */ /* 0x0041e2000c101b04 */
[----:B----4-:R0:W2:Y:S03]  /*0740*/  @!P2 FRND.F64.TRUNC R16, R22 ;  /* 0x000000160010a313 */ /* 0x0100a6000030d800 */
[----:B------:R-:W-:-:S05]  /*0750*/  ISETP.GE.AND P0, PT, R0, R3, PT ;  /* 0x000000030000720c */ /* 0x000fca0003f06270 */
[----:B------:R0:W4:Y:S08]  /*0760*/  @!P1 FRND.F64.TRUNC R14, R28 ;  /* 0x0000001c000e9313 */ /* 0x000130000030d800 */
[----:B------:R0:W0:Y:S01]  /*0770*/  @!P3 FRND.F64.TRUNC R18, R36 ;  /* 0x000000240012b313 */ /* 0x000022000030d800 */
[----:B-123--:R-:W-:Y:S05]  /*0780*/  @P0 BRA `(.L_x_2307) ;  /* 0x0000000000300947 */ /* 0x00efea0003800000 */
[----:B------:R-:W1:Y:S01]  /*0790*/  LDC.64 R4, c[0x0][0x218] ;  /* 0x00008600ff047b82 */ /* 0x000e620000000a00 */
[----:B------:R-:W-:Y:S01]  /*07a0*/  IADD3 R21, R2, R0, RZ ;  /* 0x0000000002157210 */ /* 0x000fe20007ffe0ff */
[----:B------:R-:W-:-:S05]  /*07b0*/  VIADD R0, R0, 0x80 ;  /* 0x0000008000007836 */ /* 0x000fca0000000000 */
[----:B------:R-:W-:Y:S01]  /*07c0*/  ISETP.GE.AND P0, PT, R0, R3, PT ;  /* 0x000000030000720c */ /* 0x000fe20003f06270 */
[----:B-1----:R-:W-:-:S05]  /*07d0*/  IMAD.WIDE.U32 R4, R21, 0x8, R4 ;  /* 0x0000000815047825 */ /* 0x002fca00078e0004 */
[----:B------:R1:W-:Y:S07]  /*07e0*/  STG.E.64 desc[UR4][R4.64], R6 ;  /* 0x0000000604007986 */ /* 0x0003ee000c101b04 */
[----:B------:R-:W-:Y:S05]  /*07f0*/  @P0 BRA `(.L_x_2308) ;  /* 0x0000000000300947 */ /* 0x000fea0003800000 */
[----:B-1----:R-:W1:Y:S01]  /*0800*/  LDC.64 R4, c[0x0][0x218] ;  /* 0x00008600ff047b82 */ /* 0x002e620000000a00 */
[----:B------:R-:W-:Y:S01]  /*0810*/  IADD3 R7, R2, R0, RZ ;  /* 0x0000000002077210 */ /* 0x000fe20007ffe0ff */
[----:B------:R-:W-:-:S04]  /*0820*/  VIADD R0, R0, 0x80 ;  /* 0x0000008000007836 */ /* 0x000fc80000000000 */
[----:B-1----:R-:W-:-:S05]  /*0830*/  IMAD.WIDE.U32 R4, R7, 0x8, R4 ;  /* 0x0000000807047825 */ /* 0x002fca00078e0004 */
[----:B------:R1:W-:Y:S02]  /*0840*/  STG.E.64 desc[UR4][R4.64], R8 ;  /* 0x0000000804007986 */ /* 0x0003e4000c101b04 */
.L_x_2307:
[----:B------:R-:W-:-:S13]  /*0850*/  ISETP.GE.AND P0, PT, R0, R3, PT ;  /* 0x000000030000720c */ /* 0x000fda0003f06270 */
[----:B------:R-:W-:Y:S05]  /*0860*/  @P0 BRA `(.L_x_2309) ;  /* 0x0000000000300947 */ /* 0x000fea0003800000 */
[----:B-1----:R-:W1:Y:S01]  /*0870*/  LDC.64 R4, c[0x0][0x218] ;  /* 0x00008600ff047b82 */ /* 0x002e620000000a00 */
[----:B------:R-:W-:Y:S01]  /*0880*/  IADD3 R7, R2, R0, RZ ;  /* 0x0000000002077210 */ /* 0x000fe20007ffe0ff */
[----:B------:R-:W-:-:S04]  /*0890*/  VIADD R0, R0, 0x80 ;  /* 0x0000008000007836 */ /* 0x000fc80000000000 */
[----:B-1----:R-:W-:-:S05]  /*08a0*/  IMAD.WIDE.U32 R4, R7, 0x8, R4 ;  /* 0x0000000807047825 */ /* 0x002fca00078e0004 */
[----:B------:R2:W-:Y:S02]  /*08b0*/  STG.E.64 desc[UR4][R4.64], R10 ;  /* 0x0000000a04007986 */ /* 0x0005e4000c101b04 */
.L_x_2308:
[----:B------:R-:W-:-:S13]  /*08c0*/  ISETP.GE.AND P0, PT, R0, R3, PT ;  /* 0x000000030000720c */ /* 0x000fda0003f06270 */
[----:B------:R-:W-:Y:S05]  /*08d0*/  @P0 BRA `(.L_x_2310) ;  /* 0x0000000000340947 */ /* 0x000fea0003800000 */
[----:B-12---:R-:W1:Y:S01]  /*08e0*/  LDC.64 R4, c[0x0][0x218] ;  /* 0x00008600ff047b82 */ /* 0x006e620000000a00 */
[----:B------:R-:W-:Y:S01]  /*08f0*/  IADD3 R7, R2, R0, RZ ;  /* 0x0000000002077210 */ /* 0x000fe20007ffe0ff */
[----:B------:R-:W-:-:S04]  /*0900*/  VIADD R0, R0, 0x80 ;  /* 0x0000008000007836 */ /* 0x000fc80000000000 */
[----:B-1----:R-:W-:-:S05]  /*0910*/  IMAD.WIDE.U32 R4, R7, 0x8, R4 ;  /* 0x0000000807047825 */ /* 0x002fca00078e0004 */
[----:B------:R2:W-:Y:S02]  /*0920*/  STG.E.64 desc[UR4][R4.64], R12 ;  /* 0x0000000c04007986 */ /* 0x0005e4000c101b04 */
.L_x_2309:
[----:B------:R-:W-:-:S13]  /*0930*/  ISETP.GE.AND P0, PT, R0, R3, PT ;  /* 0x000000030000720c */ /* 0x000fda0003f06270 */
[----:B------:R-:W-:Y:S05]  /*0940*/  @P0 BREAK B1 ;  /* 0x0000000000010942 */ /* 0x000fea0003800000 */
[----:B------:R-:W-:Y:S05]  /*0950*/  @P0 BRA `(.L_x_2311) ;  /* 0x0000000000300947 */ /* 0x000fea0003800000 */
[----:B-12---:R-:W1:Y:S01]  /*0960*/  LDC.64 R4, c[0x0][0x218] ;  /* 0x00008600ff047b82 */ /* 0x006e620000000a00 */
[----:B------:R-:W-:Y:S01]  /*0970*/  IADD3 R7, R2, R0, RZ ;  /* 0x0000000002077210 */ /* 0x000fe20007ffe0ff */
[----:B------:R-:W-:-:S04]  /*0980*/  VIADD R0, R0, 0x80 ;  /* 0x0000008000007836 */ /* 0x000fc80000000000 */
[----:B-1----:R-:W-:-:S05]  /*0990*/  IMAD.WIDE.U32 R4, R7, 0x8, R4 ;  /* 0x0000000807047825 */ /* 0x002fca00078e0004 */
[----:B----4-:R3:W-:Y:S02]  /*09a0*/  STG.E.64 desc[UR4][R4.64], R14 ;  /* 0x0000000e04007986 */ /* 0x0107e4000c101b04 */
.L_x_2310:
[----:B------:R-:W-:Y:S05]  /*09b0*/  BSYNC B1 ;  /* 0x0000000000017941 */ /* 0x000fea0003800000 */
.L_x_2306:
[----:B------:R-:W-:-:S13]  /*09c0*/  ISETP.GE.AND P0, PT, R0, R3, PT ;  /* 0x000000030000720c */ /* 0x000fda0003f06270 */
[----:B-123--:R-:W1:Y:S01]  /*09d0*/  @!P0 LDC.64 R4, c[0x0][0x218] ;  /* 0x00008600ff048b82 */ /* 0x00ee620000000a00 */
[----:B------:R-:W-:Y:S01]  /*09e0*/  @!P0 IADD3 R7, R2, R0, RZ ;  /* 0x0000000002078210 */ /* 0x000fe20007ffe0ff */
[----:B------:R-:W-:-:S04]  /*09f0*/  @!P0 VIADD R0, R0, 0x80 ;  /* 0x0000008000008836 */ /* 0x000fc80000000000 */
[----:B-1----:R-:W-:-:S05]  /*0a00*/  @!P0 IMAD.WIDE.U32 R4, R7, 0x8, R4 ;  /* 0x0000000807048825 */ /* 0x002fca00078e0004 */
[----:B------:R3:W-:Y:S02]  /*0a10*/  @!P0 STG.E.64 desc[UR4][R4.64], R16 ;  /* 0x0000001004008986 */ /* 0x0007e4000c101b04 */
.L_x_2311:
[----:B------:R-:W-:Y:S05]  /*0a20*/  BSYNC B0 ;  /* 0x0000000000007941 */ /* 0x000fea0003800000 */
.L_x_2305:
[----:B------:R-:W-:Y:S05]  /*0a30*/  WARPSYNC.ALL ;  /* 0x0000000000007948 */ /* 0x000fea0003800000 */
[----:B------:R-:W-:-:S13]  /*0a40*/  ISETP.GE.AND P0, PT, R0, R3, PT ;  /* 0x000000030000720c */ /* 0x000fda0003f06270 */
[----:B------:R-:W-:Y:S05]  /*0a50*/  @P0 EXIT ;  /* 0x000000000000094d */ /* 0x000fea0003800000 */
[----:B-123--:R-:W1:Y:S01]  /*0a60*/  LDC.64 R4, c[0x0][0x218] ;  /* 0x00008600ff047b82 */ /* 0x00ee620000000a00 */
[----:B------:R-:W-:-:S05]  /*0a70*/  IADD3 R3, R2, R0, RZ ;  /* 0x0000000002037210 */ /* 0x000fca0007ffe0ff */
[----:B-1----:R-:W-:-:S05]  /*0a80*/  IMAD.WIDE.U32 R2, R3, 0x8, R4 ;  /* 0x0000000803027825 */ /* 0x002fca00078e0004 */
[----:B0-----:R-:W-:Y:S01]  /*0a90*/  STG.E.64 desc[UR4][R2.64], R18 ;  /* 0x0000001202007986 */ /* 0x001fe2000c101b04 */
[----:B------:R-:W-:Y:S05]  /*0aa0*/  EXIT ;  /* 0x000000000000794d */ /* 0x000fea0003800000 */
.L_x_2312:
        /* <DEDUP_REMOVED lines=13> */
.L_x_19579:


//--------------------- .text._ZN2at6native29vectorized_elementwise_kernelILi4EZZZNS0_17trunc_kernel_cudaERNS_18TensorIteratorBaseEENKUlvE_clEvENKUlvE_clEvEUldE_St5arrayIPcLm2EEEEviT0_T1_ --------------------------
	.section	.text._ZN2at6native29vectorized_elementwise_kernelILi4EZZZNS0_17trunc_kernel_cudaERNS_18TensorIteratorBaseEENKUlvE_clEvENKUlvE_clEvEUldE_St5arrayIPcLm2EEEEviT0_T1_,"ax",@progbits
	.align	128
        .global         _ZN2at6native29vectorized_elementwise_kernelILi4EZZZNS0_17trunc_kernel_cudaERNS_18TensorIteratorBaseEENKUlvE_clEvENKUlvE_clEvEUldE_St5arrayIPcLm2EEEEviT0_T1_
        .type           _ZN2at6native29vectorized_elementwise_kernelILi4EZZZNS0_17trunc_kernel_cudaERNS_18TensorIteratorBaseEENKUlvE_clEvENKUlvE_clEvEUldE_St5arrayIPcLm2EEEEviT0_T1_,@function
        .size           _ZN2at6native29vectorized_elementwise_kernelILi4EZZZNS0_17trunc_kernel_cudaERNS_18TensorIteratorBaseEENKUlvE_clEvENKUlvE_clEvEUldE_St5arrayIPcLm2EEEEviT0_T1_,(.L_x_19580 - _ZN2at6native29vectorized_elementwise_kernelILi4EZZZNS0_17trunc_kernel_cudaERNS_18TensorIteratorBaseEENKUlvE_clEvENKUlvE_clEvEUldE_St5arrayIPcLm2EEEEviT0_T1_)
        .other          _ZN2at6native29vectorized_elementwise_kernelILi4EZZZNS0_17trunc_kernel_cudaERNS_18TensorIteratorBaseEENKUlvE_clEvENKUlvE_clEvEUldE_St5arrayIPcLm2EEEEviT0_T1_,@"STO_CUDA_ENTRY STV_DEFAULT"
_ZN2at6native29vectorized_elementwise_kernelILi4EZZZNS0_17trunc_kernel_cudaERNS_18TensorIteratorBaseEENKUlvE_clEvENKUlvE_clEvEUldE_St5arrayIPcLm2EEEEviT0_T1_:
.text._ZN2at6native29vectorized_elementwise_kernelILi4EZZZNS0_17trunc_kernel_cudaERNS_18TensorIteratorBaseEENKUlvE_clEvENKUlvE_clEvEUldE_St5arrayIPcLm2EEEEviT0_T1_:
        /* <DEDUP_REMOVED lines=32> */
.L_x_2313:
        /* <DEDUP_REMOVED lines=101> */
.L_x_2316:
[----:B------:R-:W-:-:S13]  /*0850*/  ISETP.GE.AND P0, PT, R0, R3, PT ;  /* 0x000000030000720c */ /* 0x000fda0003f06270 */
[----:B------:R-:W-:Y:S05]  /*0860*/  @P0 BRA `(.L_x_2318) ;  /* 0x0000000000300947 */ /* 0x000fea0003800000 */
[----:B-1----:R-:W1:Y:S01]  /*0870*/  LDC.64 R4, c[0x0][0x218] ;  /* 0x00008600ff047b82 */ /* 0x002e620000000a00 */
[----:B------:R-:W-:Y:S01]  /*0880*/  IADD3 R7, R2, R0, RZ ;  /* 0x0000000002077210 */ /* 0x000fe20007ffe0ff */
[----:B------:R-:W-:-:S04]  /*0890*/  VIADD R0, R0, 0x80 ;  /* 0x0000008000007836 */ /* 0x000fc80000000000 */
[----:B-1----:R-:W-:-:S05]  /*08a0*/  IMAD.WIDE.U32 R4, R7, 0x8, R4 ;  /* 0x0000000807047825 */ /* 0x002fca00078e0004 */
[----:B------:R2:W-:Y:S02]  /*08b0*/  STG.E.64 desc[UR4][R4.64], R10 ;  /* 0x0000000a04007986 */ /* 0x0005e4000c101b04 */
.L_x_2317:
[----:B------:R-:W-:-:S13]  /*08c0*/  ISETP.GE.AND P0, PT, R0, R3, PT ;  /* 0x000000030000720c */ /* 0x000fda0003f06270 */
[----:B------:R-:W-:Y:S05]  /*08d0*/  @P0 BRA `(.L_x_2319) ;  /* 0x0000000000340947 */ /* 0x000fea0003800000 */
[----:B-12---:R-:W1:Y:S01]  /*08e0*/  LDC.64 R4, c[0x0][0x218] ;  /* 0x00008600ff047b82 */ /* 0x006e620000000a00 */
[----:B------:R-:W-:Y:S01]  /*08f0*/  IADD3 R7, R2, R0, RZ ;  /* 0x0000000002077210 */ /* 0x000fe20007ffe0ff */
[----:B------:R-:W-:-:S04]  /*0900*/  VIADD R0, R0, 0x80 ;  /* 0x0000008000007836 */ /* 0x000fc80000000000 */
[----:B-1----:R-:W-:-:S05]  /*0910*/  IMAD.WIDE.U32 R4, R7, 0x8, R4 ;  /* 0x0000000807047825 */ /* 0x002fca00078e0004 */
[----:B------:R2:W-:Y:S02]  /*0920*/  STG.E.64 desc[UR4][R4.64], R12 ;  /* 0x0000000c04007986 */ /* 0x0005e4000c101b04 */
.L_x_2318:
        /* <DEDUP_REMOVED lines=8> */
.L_x_2319:
[----:B------:R-:W-:Y:S05]  /*09b0*/  BSYNC B1 ;  /* 0x0000000000017941 */ /* 0x000fea0003800000 */
.L_x_2315:
[----:B------:R-:W-:-:S13]  /*09c0*/  ISETP.GE.AND P0, PT, R0, R3, PT ;  /* 0x000000030000720c */ /* 0x000fda0003f06270 */
[----:B-123--:R-:W1:Y:S01]  /*09d0*/  @!P0 LDC.64 R4, c[0x0][0x218] ;  /* 0x00008600ff048b82 */ /* 0x00ee620000000a00 */
[----:B------:R-:W-:Y:S01]  /*09e0*/  @!P0 IADD3 R7, R2, R0, RZ ;  /* 0x0000000002078210 */ /* 0x000fe20007ffe0ff */
[----:B------:R-:W-:-:S04]  /*09f0*/  @!P0 VIADD R0, R0, 0x80 ;  /* 0x0000008000008836 */ /* 0x000fc80000000000 */
[----:B-1----:R-:W-:-:S05]  /*0a00*/  @!P0 IMAD.WIDE.U32 R4, R7, 0x8, R4 ;  /* 0x0000000807048825 */ /* 0x002fca00078e0004 */
[----:B------:R3:W-:Y:S02]  /*0a10*/  @!P0 STG.E.64 desc[UR4][R4.64], R16 ;  /* 0x0000001004008986 */ /* 0x0007e4000c101b04 */
.L_x_2320:
[----:B------:R-:W-:Y:S05]  /*0a20*/  BSYNC B0 ;  /* 0x0000000000007941 */ /* 0x000fea0003800000 */
.L_x_2314:
        /* <DEDUP_REMOVED lines=8> */
.L_x_2321:
        /* <DEDUP_REMOVED lines=13> */
.L_x_19580:


//--------------------- .text._ZN2at6native29vectorized_elementwise_kernelILi8EZZZNS0_17trunc_kernel_cudaERNS_18TensorIteratorBaseEENKUlvE_clEvENKUlvE_clEvEUldE_St5arrayIPcLm2EEEEviT0_T1_ --------------------------
	.section	.text._ZN2at6native29vectorized_elementwise_kernelILi8EZZZNS0_17trunc_kernel_cudaERNS_18TensorIteratorBaseEENKUlvE_clEvENKUlvE_clEvEUldE_St5arrayIPcLm2EEEEviT0_T1_,"ax",@progbits
	.align	128
        .global         _ZN2at6native29vectorized_elementwise_kernelILi8EZZZNS0_17trunc_kernel_cudaERNS_18TensorIteratorBaseEENKUlvE_clEvENKUlvE_clEvEUldE_St5arrayIPcLm2EEEEviT0_T1_
        .type           _ZN2at6native29vectorized_elementwise_kernelILi8EZZZNS0_17trunc_kernel_cudaERNS_18TensorIteratorBaseEENKUlvE_clEvENKUlvE_clEvEUldE_St5arrayIPcLm2EEEEviT0_T1_,@function
        .size           _ZN2at6native29vectorized_elementwise_kernelILi8EZZZNS0_17trunc_kernel_cudaERNS_18TensorIteratorBaseEENKUlvE_clEvENKUlvE_clEvEUldE_St5arrayIPcLm2EEEEviT0_T1_,(.L_x_19581 - _ZN2at6native29vectorized_elementwise_kernelILi8EZZZNS0_17trunc_kernel_cudaERNS_18TensorIteratorBaseEENKUlvE_clEvENKUlvE_clEvEUldE_St5arrayIPcLm2EEEEviT0_T1_)
        .other          _ZN2at6native29vectorized_elementwise_kernelILi8EZZZNS0_17trunc_kernel_cudaERNS_18TensorIteratorBaseEENKUlvE_clEvENKUlvE_clEvEUldE_St5arrayIPcLm2EEEEviT0_T1_,@"STO_CUDA_ENTRY STV_DEFAULT"
_ZN2at6native29vectorized_elementwise_kernelILi8EZZZNS0_17trunc_kernel_cudaERNS_18TensorIteratorBaseEENKUlvE_clEvENKUlvE_clEvEUldE_St5arrayIPcLm2EEEEviT0_T1_:
.text._ZN2at6native29vectorized_elementwise_kernelILi8EZZZNS0_17trunc_kernel_cudaERNS_18TensorIteratorBaseEENKUlvE_clEvENKUlvE_clEvEUldE_St5arrayIPcLm2EEEEviT0_T1_:
        /* <DEDUP_REMOVED lines=32> */
.L_x_2322:
        /* <DEDUP_REMOVED lines=101> */
.L_x_2325:
[----:B------:R-:W-:-:S13]  /*0850*/  ISETP.GE.AND P0, PT, R0, R3, PT ;  /* 0x000000030000720c */ /* 0x000fda0003f06270 */
[----:B------:R-:W-:Y:S05]  /*0860*/  @P0 BRA `(.L_x_2327) ;  /* 0x0000000000300947 */ /* 0x000fea0003800000 */
[----:B-1----:R-:W1:Y:S01]  /*0870*/  LDC.64 R4, c[0x0][0x218] ;  /* 0x00008600ff047b82 */ /* 0x002e620000000a00 */
[----:B------:R-:W-:Y:S01]  /*0880*/  IADD3 R7, R2, R0, RZ ;  /* 0x0000000002077210 */ /* 0x000fe20007ffe0ff */
[----:B------:R-:W-:-:S04]  /*0890*/  VIADD R0, R0, 0x80 ;  /* 0x0000008000007836 */ /* 0x000fc80000000000 */
[----:B-1----:R-:W-:-:S05]  /*08a0*/  IMAD.WIDE.U32 R4, R7, 0x8, R4 ;  /* 0x0000000807047825 */ /* 0x002fca00078e0004 */
[----:B------:R2:W-:Y:S02]  /*08b0*/  STG.E.64 desc[UR4][R4.64], R10 ;  /* 0x0000000a04007986 */ /* 0x0005e4000c101b04 */
.L_x_2326:
[----:B------:R-:W-:-:S13]  /*08c0*/  ISETP.GE.AND P0, PT, R0, R3, PT ;  /* 0x000000030000720c */ /* 0x000fda0003f06270 */
[----:B------:R-:W-:Y:S05]  /*08d0*/  @P0 BRA `(.L_x_2328) ;  /* 0x0000000000340947 */ /* 0x000fea0003800000 */
[----:B-12---:R-:W1:Y:S01]  /*08e0*/  LDC.64 R4, c[0x0][0x218] ;  /* 0x00008600ff047b82 */ /* 0x006e620000000a00 */
[----:B------:R-:W-:Y:S01]  /*08f0*/  IADD3 R7, R2, R0, RZ ;  /* 0x0000000002077210 */ /* 0x000fe20007ffe0ff */
[----:B------:R-:W-:-:S04]  /*0900*/  VIADD R0, R0, 0x80 ;  /* 0x0000008000007836 */ /* 0x000fc80000000000 */
[----:B-1----:R-:W-:-:S05]  /*0910*/  IMAD.WIDE.U32 R4, R7, 0x8, R4 ;  /* 0x0000000807047825 */ /* 0x002fca00078e0004 */
[----:B------:R2:W-:Y:S02]  /*0920*/  STG.E.64 desc[UR4][R4.64], R12 ;  /* 0x0000000c04007986 */ /* 0x0005e4000c101b04 */
.L_x_2327:
        /* <DEDUP_REMOVED lines=8> */
.L_x_2328:
[----:B------:R-:W-:Y:S05]  /*09b0*/  BSYNC B1 ;  /* 0x0000000000017941 */ /* 0x000fea0003800000 */
.L_x_2324:
[----:B------:R-:W-:-:S13]  /*09c0*/  ISETP.GE.AND P0, PT, R0, R3, PT ;  /* 0x000000030000720c */ /* 0x000fda0003f06270 */
[----:B-123--:R-:W1:Y:S01]  /*09d0*/  @!P0 LDC.64 R4, c[0x0][0x218] ;  /* 0x00008600ff048b82 */ /* 0x00ee620000000a00 */
[----:B------:R-:W-:Y:S01]  /*09e0*/  @!P0 IADD3 R7, R2, R0, RZ ;  /* 0x0000000002078210 */ /* 0x000fe20007ffe0ff */
[----:B------:R-:W-:-:S04]  /*09f0*/  @!P0 VIADD R0, R0, 0x80 ;  /* 0x0000008000008836 */ /* 0x000fc80000000000 */
[----:B-1----:R-:W-:-:S05]  /*0a00*/  @!P0 IMAD.WIDE.U32 R4, R7, 0x8, R4 ;  /* 0x0000000807048825 */ /* 0x002fca00078e0004 */
[----:B------:R3:W-:Y:S02]  /*0a10*/  @!P0 STG.E.64 desc[UR4][R4.64], R16 ;  /* 0x0000001004008986 */ /* 0x0007e4000c101b04 */
.L_x_2329:
[----:B------:R-:W-:Y:S05]  /*0a20*/  BSYNC B0 ;  /* 0x0000000000007941 */ /* 0x000fea0003800000 */
.L_x_2323:
        /* <DEDUP_REMOVED lines=8> */
.L_x_2330:
        /* <DEDUP_REMOVED lines=13> */
.L_x_19581:


//--------------------- .text._ZN2at6native18elementwise_kernelILi128ELi4EZNS0_15gpu_kernel_implIZZZNS0_26round_decimals_kernel_cudaERNS_18TensorIteratorBaseElENKUlvE_clEvENKUlvE2_clEvEUlN3c108BFloat16EE_EEvS4_RKT_EUliE_EEviT1_ --------------------------
	.section	.text._ZN2at6native18elementwise_kernelILi128ELi4EZNS0_15gpu_kernel_implIZZZNS0_26round_decimals_kernel_cudaERNS_18TensorIteratorBaseElENKUlvE_clEvENKUlvE2_clEvEUlN3c108BFloat16EE_EEvS4_RKT_EUliE_EEviT1_,"ax",@progbits
	.align	128
        .global         _ZN2at6native18elementwise_kernelILi128ELi4EZNS0_15gpu_kernel_implIZZZNS0_26round_decimals_kernel_cudaERNS_18TensorIteratorBaseElENKUlvE_clEvENKUlvE2_clEvEUlN3c108BFloat16EE_EEvS4_RKT_EUliE_EEviT1_
        .type           _ZN2at6native18elementwise_kernelILi128ELi4EZNS0_15gpu_kernel_implIZZZNS0_26round_decimals_kernel_cudaERNS_18TensorIteratorBaseElENKUlvE_clEvENKUlvE2_clEvEUlN3c108BFloat16EE_EEvS4_RKT_EUliE_EEviT1_,@function
        .size           _ZN2at6native18elementwise_kernelILi128ELi4EZNS0_15gpu_kernel_implIZZZNS0_26round_decimals_kernel_cudaERNS_18TensorIteratorBaseElENKUlvE_clEvENKUlvE2_clEvEUlN3c108BFloat16EE_EEvS4_RKT_EUliE_EEviT1_,(.L_x_19582 - _ZN2at6native18elementwise_kernelILi128ELi4EZNS0_15gpu_kernel_implIZZZNS0_26round_decimals_kernel_cudaERNS_18TensorIteratorBaseElENKUlvE_clEvENKUlvE2_clEvEUlN3c108BFloat16EE_EEvS4_RKT_EUliE_EEviT1_)
        .other          _ZN2at6native18elementwise_kernelILi128ELi4EZNS0_15gpu_kernel_implIZZZNS0_26round_decimals_kernel_cudaERNS_18TensorIteratorBaseElENKUlvE_clEvENKUlvE2_clEvEUlN3c108BFloat16EE_EEvS4_RKT_EUliE_EEviT1_,@"STO_CUDA_ENTRY STV_DEFAULT"
_ZN2at6native18elementwise_kernelILi128ELi4EZNS0_15gpu_kernel_implIZZZNS0_26round_decimals_kernel_cudaERNS_18TensorIteratorBaseElENKUlvE_clEvENKUlvE2_clEvEUlN3c108BFloat16EE_EEvS4_RKT_EUliE_EEviT1_:
.text._ZN2at6native18elementwise_kernelILi128ELi4EZNS0_15gpu_kernel_implIZZZNS0_26round_decimals_kernel_cudaERNS_18TensorIteratorBaseElENKUlvE_clEvENKUlvE2_clEvEUlN3c108BFloat16EE_EEvS4_RKT_EUliE_EEviT1_:
        /* <DEDUP_REMOVED lines=32> */
[----:B------:R-:W-:-:S05]  /*0200*/  SHF.R.U32.HI R5, RZ, UR5, R4 ;  /* 0x00000005ff057c19 */ /* 0x000fca0008011604 */
[----:B------:R-:W-:-:S04]  /*0210*/  IMAD.MOV R2, RZ, RZ, -R5 ;  /* 0x000000ffff027224 */ /* 0x000fc800078e0a05 */
[----:B------:R-:W-:Y:S01]  /*0220*/  IMAD R3, R2, UR6, R3 ;  /* 0x0000000602037c24 */ /* 0x000fe2000f8e0203 */
[----:B------:R-:W-:-:S03]  /*0230*/  ULDC.64 UR6, c[0x0][0x350] ;  /* 0x0000d40000067ab9 */ /* 0x000fc60000000a00 */
[C---:B------:R-:W-:Y:S02]  /*0240*/  IMAD R16, R3.reuse, UR6, RZ ;  /* 0x0000000603107c24 */ /* 0x040fe4000f8e02ff */
[----:B------:R-:W-:Y:S02]  /*0250*/  IMAD R0, R3, UR7, R0 ;  /* 0x0000000703007c24 */ /* 0x000fe4000f8e0200 */
        /* <DEDUP_REMOVED lines=276> */
.L_x_2333:
        /* <DEDUP_REMOVED lines=22> */
.L_x_2337:
[----:B------:R-:W2:Y:S02]  /*1500*/  LDG.E.U8 R2, desc[UR36][R2.64] ;  /* 0x0000002402027981 */ /* 0x000ea4000c1e1100 */
[----:B--2---:R-:W-:-:S04]  /*1510*/  I2FP.F32.U32 R0, R2 ;  /* 0x0000000200007245 */ /* 0x004fc80000201000 */
[----:B------:R-:W-:Y:S01]  /*1520*/  F2FP.BF16.F32.PACK_AB R0, RZ, R0 ;  /* 0x00000000ff00723e */ /* 0x000fe200000010ff */
[----:B------:R-:W-:Y:S06]  /*1530*/  BRA `(.L_x_2339) ;  /* 0x0000000c00907947 */ /* 0x000fec0003800000 */
.L_x_2336:
        /* <DEDUP_REMOVED lines=10> */
.L_x_2341:
[----:B------:R-:W2:Y:S02]  /*15e0*/  LDG.E R2, desc[UR36][R2.64] ;  /* 0x0000002402027981 */ /* 0x000ea4000c1e1900 */
[----:B--2---:R-:W-:-:S04]  /*15f0*/  I2FP.F32.S32 R0, R2 ;  /* 0x0000000200007245 */ /* 0x004fc80000201400 */
[----:B------:R-:W-:Y:S01]  /*1600*/  F2FP.BF16.F32.PACK_AB R0, RZ, R0 ;  /* 0x00000000ff00723e */ /* 0x000fe200000010ff */
[----:B------:R-:W-:Y:S06]  /*1610*/  BRA `(.L_x_2339) ;  /* 0x0000000c00587947 */ /* 0x000fec0003800000 */
.L_x_2340:
[----:B------:R-:W2:Y:S02]  /*1620*/  LDG.E.U16 R2, desc[UR36][R2.64] ;  /* 0x0000002402027981 */ /* 0x000ea4000c1e1500 */
[----:B--2---:R-:W0:Y:S02]  /*1630*/  I2F.S16 R0, R2 ;  /* 0x0000000200007306 */ /* 0x004e240000101400 */
[----:B0-----:R-:W-:Y:S01]  /*1640*/  F2FP.BF16.F32.PACK_AB R0, RZ, R0 ;  /* 0x00000000ff00723e */ /* 0x001fe200000010ff */
[----:B------:R-:W-:Y:S06]  /*1650*/  BRA `(.L_x_2339) ;  /* 0x0000000c00487947 */ /* 0x000fec0003800000 */
.L_x_2335:
        /* <DEDUP_REMOVED lines=9> */
.L_x_2343:
[----:B------:R-:W2:Y:S02]  /*16f0*/  LDG.E.U16 R0, desc[UR36][R2.64] ;  /* 0x0000002402007981 */ /* 0x000ea4000c1e1500 */
[----:B--2---:R-:W-:-:S05]  /*1700*/  HADD2.F32 R0, -RZ, R0.H0_H0 ;  /* 0x20000000ff007230 */ /* 0x004fca0000004100 */
[----:B------:R-:W-:Y:S01]  /*1710*/  F2FP.BF16.F32.PACK_AB R0, RZ, R0 ;  /* 0x00000000ff00723e */ /* 0x000fe200000010ff */
[----:B------:R-:W-:Y:S06]  /*1720*/  BRA `(.L_x_2339) ;  /* 0x0000000c00147947 */ /* 0x000fec0003800000 */
.L_x_2342:
        /* <DEDUP_REMOVED lines=9> */
.L_x_2345:
[----:B------:R-:W2:Y:S02]  /*17c0*/  LDG.E.U16 R2, desc[UR36][R2.64] ;  /* 0x0000002402027981 */ /* 0x000ea4000c1e1500 */
[----:B--2---:R-:W-:-:S05]  /*17d0*/  HADD2.F32 R0, -RZ, R2.H0_H0 ;  /* 0x20000002ff007230 */ /* 0x004fca0000004100 */
[----:B------:R-:W-:Y:S01]  /*17e0*/  F2FP.BF16.F32.PACK_AB R0, RZ, R0 ;  /* 0x00000000ff00723e */ /* 0x000fe200000010ff */
[----:B------:R-:W-:Y:S06]  /*17f0*/  BRA `(.L_x_2339) ;  /* 0x0000000800e07947 */ /* 0x000fec0003800000 */
.L_x_2344:
        /* <DEDUP_REMOVED lines=8> */
.L_x_2334:
        /* <DEDUP_REMOVED lines=13> */
.L_x_2348:
        /* <DEDUP_REMOVED lines=8> */
.L_x_2347:
        /* <DEDUP_REMOVED lines=28> */
.L_x_2350:
        /* <DEDUP_REMOVED lines=15> */
.L_x_2349:
[----:B------:R0:W5:Y:S01]  /*1c80*/  LDG.E.U16 R0, desc[UR36][R2.64] ;  /* 0x0000002402007981 */ /* 0x000162000c1e1500 */
[----:B------:R-:W-:Y:S05]  /*1c90*/  BRA `(.L_x_2339) ;  /* 0x0000000400b87947 */ /* 0x000fea0003800000 */
.L_x_2346:
        /* <DEDUP_REMOVED lines=12> */
.L_x_2353:
        /* <DEDUP_REMOVED lines=21> */
.L_x_2357:
[----:B------:R-:W-:Y:S05]  /*1eb0*/  BSYNC B1 ;  /* 0x0000000000017941 */ /* 0x000fea0003800000 */
.L_x_2356:
[----:B------:R-:W-:Y:S01]  /*1ec0*/  LEA R3, R0, 0x3b800000, 0x17 ;  /* 0x3b80000000037811 */ /* 0x000fe200078eb8ff */
[----:B------:R-:W-:-:S05]  /*1ed0*/  IMAD.SHL.U32 R0, R2, 0x100000, RZ ;  /* 0x0010000002007824 */ /* 0x000fca00078e00ff */
[----:B------:R-:W-:-:S07]  /*1ee0*/  LOP3.LUT R0, R3, R0, R4, 0xfe, !PT ;  /* 0x0000000003007212 */ /* 0x000fce00078efe04 */
.L_x_2355:
[----:B------:R-:W-:Y:S05]  /*1ef0*/  BSYNC B0 ;  /* 0x0000000000007941 */ /* 0x000fea0003800000 */
.L_x_2354:
[----:B------:R-:W-:Y:S01]  /*1f00*/  F2FP.BF16.F32.PACK_AB R0, RZ, R0 ;  /* 0x00000000ff00723e */ /* 0x000fe200000010ff */
[----:B------:R-:W-:Y:S06]  /*1f10*/  BRA `(.L_x_2339) ;  /* 0x0000000400187947 */ /* 0x000fec0003800000 */
.L_x_2352:
        /* <DEDUP_REMOVED lines=21> */
.L_x_2361:
[----:B------:R-:W-:Y:S05]  /*2070*/  BSYNC B1 ;  /* 0x0000000000017941 */ /* 0x000fea0003800000 */
.L_x_2360:
[----:B------:R-:W-:Y:S01]  /*2080*/  LEA R3, R0, 0x37800000, 0x17 ;  /* 0x3780000000037811 */ /* 0x000fe200078eb8ff */
[----:B------:R-:W-:-:S05]  /*2090*/  IMAD.SHL.U32 R0, R2, 0x200000, RZ ;  /* 0x0020000002007824 */ /* 0x000fca00078e00ff */
[----:B------:R-:W-:-:S07]  /*20a0*/  LOP3.LUT R0, R3, R0, R4, 0xfe, !PT ;  /* 0x0000000003007212 */ /* 0x000fce00078efe04 */
.L_x_2359:
[----:B------:R-:W-:Y:S05]  /*20b0*/  BSYNC B0 ;  /* 0x0000000000007941 */ /* 0x000fea0003800000 */
.L_x_2358:
[----:B------:R-:W-:Y:S01]  /*20c0*/  F2FP.BF16.F32.PACK_AB R0, RZ, R0 ;  /* 0x00000000ff00723e */ /* 0x000fe200000010ff */
[----:B------:R-:W-:Y:S06]  /*20d0*/  BRA `(.L_x_2339) ;  /* 0x0000000000a87947 */ /* 0x000fec0003800000 */
.L_x_2351:
        /* <DEDUP_REMOVED lines=14> */
.L_x_2365:
[----:B------:R-:W-:Y:S05]  /*21c0*/  BSYNC B0 ;  /* 0x0000000000007941 */ /* 0x000fea0003800000 */
.L_x_2364:
[----:B------:R-:W-:Y:S01]  /*21d0*/  F2FP.BF16.F32.PACK_AB R0, RZ, R0 ;  /* 0x00000000ff00723e */ /* 0x000fe200000010ff */
[----:B------:R-:W-:Y:S06]  /*21e0*/  BRA `(.L_x_2339) ;  /* 0x0000000000647947 */ /* 0x000fec0003800000 */
.L_x_2338:
        /* <DEDUP_REMOVED lines=16> */
.L_x_2366:
[----:B------:R-:W-:Y:S01]  /*22f0*/  PRMT R0, RZ, 0x7610, R0 ;  /* 0x00007610ff007816 */ /* 0x000fe20000000000 */
[----:B------:R-:W-:Y:S06]  /*2300*/  BRA `(.L_x_2339) ;  /* 0x00000000001c7947 */ /* 0x000fec0003800000 */
.L_x_2363:
[----:B------:R-:W2:Y:S02]  /*2310*/  LDG.E.64 R2, desc[UR36][R2.64] ;  /* 0x0000002402027981 */ /* 0x000ea4000c1e1b00 */
[----:B--2---:R-:W0:Y:S02]  /*2320*/  I2F.U64 R0, R2 ;  /* 0x0000000200007312 */ /* 0x004e240000301000 */
[----:B0-----:R-:W-:Y:S01]  /*2330*/  F2FP.BF16.F32.PACK_AB R0, RZ, R0 ;  /* 0x00000000ff00723e */ /* 0x001fe200000010ff */
[----:B------:R-:W-:Y:S06]  /*2340*/  BRA `(.L_x_2339) ;  /* 0x00000000000c7947 */ /* 0x000fec0003800000 */
.L_x_2362:
[----:B------:R-:W2:Y:S02]  /*2350*/  LDG.E R2, desc[UR36][R2.64] ;  /* 0x0000002402027981 */ /* 0x000ea4000c1e1900 */
[----:B--2---:R-:W-:-:S04]  /*2360*/  I2FP.F32.U32 R0, R2 ;  /* 0x0000000200007245 */ /* 0x004fc80000201000 */
[----:B------:R-:W-:-:S07]  /*2370*/  F2FP.BF16.F32.PACK_AB R0, RZ, R0 ;  /* 0x00000000ff00723e */ /* 0x000fce00000010ff */
.L_x_2339:
[----:B------:R-:W-:Y:S01]  /*2380*/  ULDC.U8 UR5, c[0x0][0x422] ;  /* 0x0001088000057ab9 */ /* 0x000fe20000000000 */
[----:B------:R-:W-:Y:S01]  /*2390*/  ULDC.U16 UR4, c[0x0][0x420] ;  /* 0x0001080000047ab9 */ /* 0x000fe20000000400 */
[----:B------:R-:W-:Y:S01]  /*23a0*/  ISETP.NE.AND P0, PT, RZ, UR5, PT ;  /* 0x00000005ff007c0c */ /* 0x000fe2000bf05270 */
[----:B------:R-:W-:Y:S01]  /*23b0*/  USHF.L.U32 UR4, UR4, 0x10, URZ ;  /* 0x0000001004047899 */ /* 0x000fe2000800063f */
[----:B0----5:R-:W-:-:S11]  /*23c0*/  IMAD.U32 R3, R0, 0x10000, RZ ;  /* 0x0001000000037824 */ /* 0x021fd600078e00ff */
[----:B------:R-:W-:Y:S05]  /*23d0*/  @!P0 BRA `(.L_x_2367) ;  /* 0x00000000001c8947 */ /* 0x000fea0003800000 */
[----:B------:R-:W0:Y:S02]  /*23e0*/  MUFU.RCP R0, UR4 ;  /* 0x0000000400007d08 */ /* 0x000e240008001000 */
[----:B0-----:R-:W-:-:S06]  /*23f0*/  FMUL.FTZ R0, R3, R0 ;  /* 0x0000000003007220 */ /* 0x001fcc0000410000 */
[----:B------:R-:W0:Y:S02]  /*2400*/  F2F.BF16.F32 R0, R0 ;  /* 0x0000000000007304 */ /* 0x000e240000202000 */
[----:B0-----:R-:W-:-:S06]  /*2410*/  IMAD.U32 R2, R0, 0x10000, RZ ;  /* 0x0001000000027824 */ /* 0x001fcc00078e00ff */
[----:B------:R-:W0:Y:S02]  /*2420*/  FRND R2, R2 ;  /* 0x0000000200027307 */ /* 0x000e240000201000 */
[----:B0-----:R-:W-:Y:S01]  /*2430*/  FMUL.FTZ R3, R2, UR4 ;  /* 0x0000000402037c20 */ /* 0x001fe20008410000 */
[----:B------:R-:W-:Y:S06]  /*2440*/  BRA `(.L_x_2368) ;  /* 0x0000000000187947 */ /* 0x000fec0003800000 */
.L_x_2367:
[----:B------:R-:W-:Y:S02]  /*2450*/  FMUL.FTZ R0, R3, UR4 ;  /* 0x0000000403007c20 */ /* 0x000fe40008410000 */
[----:B------:R-:W-:Y:S08]  /*2460*/  MUFU.RCP R3, UR4 ;  /* 0x0000000400037d08 */ /* 0x000ff00008001000 */
[----:B------:R-:W0:Y:S02]  /*2470*/  F2F.BF16.F32 R0, R0 ;  /* 0x0000000000007304 */ /* 0x000e240000202000 */
[----:B0-----:R-:W-:-:S06]  /*2480*/  IMAD.U32 R2, R0, 0x10000, RZ ;  /* 0x0001000000027824 */ /* 0x001fcc00078e00ff */
[----:B------:R-:W0:Y:S02]  /*2490*/  FRND R2, R2 ;  /* 0x0000000200027307 */ /* 0x000e240000201000 */
[----:B0-----:R-:W-:-:S07]  /*24a0*/  FMUL.FTZ R3, R2, R3 ;  /* 0x0000000302037220 */ /* 0x001fce0000410000 */
.L_x_2368:
[----:B------:R-:W0:Y:S01]  /*24b0*/  LDC.U8 R2, c[0x0][0x430] ;  /* 0x00010c00ff027b82 */ /* 0x000e220000000000 */
[----:B------:R-:W1:Y:S01]  /*24c0*/  F2F.BF16.F32 R3, R3 ;  /* 0x0000000300037304 */ /* 0x000e620000202000 */
[----:B0-----:R-:W-:-:S04]  /*24d0*/  PRMT R0, R2, 0x9910, RZ ;  /* 0x0000991002007816 */ /* 0x001fc800000000ff */
[----:B------:R-:W-:-:S13]  /*24e0*/  ISETP.GT.AND P0, PT, R0, 0x9, PT ;  /* 0x000000090000780c */ /* 0x000fda0003f04270 */
[----:B-1----:R-:W-:Y:S05]  /*24f0*/  @P0 BRA `(.L_x_2369) ;  /* 0x00000004000c0947 */ /* 0x002fea0003800000 */
        /* <DEDUP_REMOVED lines=12> */
.L_x_2372:
[----:B------:R-:W-:-:S06]  /*25c0*/  IMAD.U32 R3, R3, 0x10000, RZ ;  /* 0x0001000003037824 */ /* 0x000fcc00078e00ff */
[----:B------:R-:W0:Y:S02]  /*25d0*/  F2I.S64.TRUNC R2, R3 ;  /* 0x0000000300027311 */ /* 0x000e24000020d900 */
[----:B0-----:R0:W-:Y:S01]  /*25e0*/  STG.E.U8 desc[UR36][R16.64], R2 ;  /* 0x0000000210007986 */ /* 0x0011e2000c101124 */
[----:B------:R-:W-:Y:S05]  /*25f0*/  BRA `(.L_x_2374) ;  /* 0x0000000c00847947 */ /* 0x000fea0003800000 */
.L_x_2371:
        /* <DEDUP_REMOVED lines=10> */
.L_x_2376:
[----:B------:R-:W-:-:S06]  /*26a0*/  IMAD.U32 R3, R3, 0x10000, RZ ;  /* 0x0001000003037824 */ /* 0x000fcc00078e00ff */
[----:B------:R-:W0:Y:S02]  /*26b0*/  F2I.FTZ.TRUNC.NTZ R3, R3 ;  /* 0x0000000300037305 */ /* 0x000e24000021f100 */
[----:B0-----:R0:W-:Y:S01]  /*26c0*/  STG.E desc[UR36][R16.64], R3 ;  /* 0x0000000310007986 */ /* 0x0011e2000c101924 */
[----:B------:R-:W-:Y:S05]  /*26d0*/  BRA `(.L_x_2374) ;  /* 0x0000000c004c7947 */ /* 0x000fea0003800000 */
.L_x_2375:
[----:B------:R-:W-:-:S06]  /*26e0*/  IMAD.U32 R3, R3, 0x10000, RZ ;  /* 0x0001000003037824 */ /* 0x000fcc00078e00ff */
[----:B------:R-:W0:Y:S02]  /*26f0*/  F2I.FTZ.TRUNC.NTZ R3, R3 ;  /* 0x0000000300037305 */ /* 0x000e24000021f100 */
[----:B0-----:R0:W-:Y:S01]  /*2700*/  STG.E.U16 desc[UR36][R16.64], R3 ;  /* 0x0000000310007986 */ /* 0x0011e2000c101524 */
[----:B------:R-:W-:Y:S05]  /*2710*/  BRA `(.L_x_2374) ;  /* 0x0000000c003c7947 */ /* 0x000fea0003800000 */
.L_x_2370:
        /* <DEDUP_REMOVED lines=9> */
.L_x_2378:
[----:B------:R-:W-:-:S05]  /*27b0*/  IMAD.U32 R0, R3, 0x10000, RZ ;  /* 0x0001000003007824 */ /* 0x000fca00078e00ff */
[----:B------:R-:W-:-:S05]  /*27c0*/  F2FP.F16.F32.PACK_AB R0, RZ, R0 ;  /* 0x00000000ff00723e */ /* 0x000fca00000000ff */
[----:B------:R0:W-:Y:S01]  /*27d0*/  STG.E.U16 desc[UR36][R16.64], R0 ;  /* 0x0000000010007986 */ /* 0x0001e2000c101524 */
[----:B------:R-:W-:Y:S05]  /*27e0*/  BRA `(.L_x_2374) ;  /* 0x0000000c00087947 */ /* 0x000fea0003800000 */
.L_x_2377:
        /* <DEDUP_REMOVED lines=10> */
.L_x_2380:
[----:B------:R-:W-:-:S05]  /*2890*/  IMAD.U32 R3, R3, 0x10000, RZ ;  /* 0x0001000003037824 */ /* 0x000fca00078e00ff */
[----:B------:R-:W-:-:S04]  /*28a0*/  F2FP.F16.F32.PACK_AB R3, RZ, R3 ;  /* 0x00000003ff03723e */ /* 0x000fc800000000ff */
[----:B------:R-:W-:-:S05]  /*28b0*/  PRMT R3, R3, 0x5410, RZ ;  /* 0x0000541003037816 */ /* 0x000fca00000000ff */
[----:B------:R0:W-:Y:S01]  /*28c0*/  STG.E desc[UR36][R16.64], R3 ;  /* 0x0000000310007986 */ /* 0x0001e2000c101924 */
[----:B------:R-:W-:Y:S05]  /*28d0*/  BRA `(.L_x_2374) ;  /* 0x0000000800cc7947 */ /* 0x000fea0003800000 */
.L_x_2379:
[----:B------:R-:W-:-:S04]  /*28e0*/  IMAD.U32 R2, R3, 0x10000, RZ ;  /* 0x0001000003027824 */ /* 0x000fc800078e00ff */
[----:B------:R-:W-:-:S06]  /*28f0*/  FMUL.FTZ R2, R2, 1 ;  /* 0x3f80000002027820 */ /* 0x000fcc0000410000 */
[----:B------:R-:W0:Y:S02]  /*2900*/  F2F.F64.F32 R2, R2 ;  /* 0x0000000200027310 */ /* 0x000e240000201800 */
[----:B0-----:R0:W-:Y:S01]  /*2910*/  STG.E.64 desc[UR36][R16.64], R2 ;  /* 0x0000000210007986 */ /* 0x0011e2000c101b24 */
[----:B------:R-:W-:Y:S05]  /*2920*/  BRA `(.L_x_2374) ;  /* 0x0000000800b87947 */ /* 0x000fea0003800000 */
.L_x_2369:
        /* <DEDUP_REMOVED lines=13> */
.L_x_2383:
[----:B------:R-:W-:Y:S01]  /*2a00*/  IMAD.U32 R3, R3, 0x10000, RZ ;  /* 0x0001000003037824 */ /* 0x000fe200078e00ff */
[----:B------:R-:W-:-:S03]  /*2a10*/  CS2R R6, SRZ ;  /* 0x0000000000067805 */ /* 0x000fc6000001ff00 */
[----:B------:R-:W-:-:S04]  /*2a20*/  FMUL.FTZ R3, R3, 1 ;  /* 0x3f80000003037820 */ /* 0x000fc80000410000 */
[----:B------:R-:W0:Y:S02]  /*2a30*/  F2F.F64.F32 R4, R3 ;  /* 0x0000000300047310 */ /* 0x000e240000201800 */
[----:B0-----:R0:W-:Y:S01]  /*2a40*/  STG.E.128 desc[UR36][R16.64], R4 ;  /* 0x0000000410007986 */ /* 0x0011e2000c101d24 */
[----:B------:R-:W-:Y:S05]  /*2a50*/  BRA `(.L_x_2374) ;  /* 0x00000008006c7947 */ /* 0x000fea0003800000 */
.L_x_2382:
        /* <DEDUP_REMOVED lines=21> */
.L_x_2387:
[----:B------:R-:W-:Y:S05]  /*2bb0*/  BSYNC B0 ;  /* 0x0000000000007941 */ /* 0x000fea0003800000 */
.L_x_2386:
[----:B------:R-:W-:-:S05]  /*2bc0*/  LOP3.LUT R3, R0, R3, RZ, 0xfc, !PT ;  /* 0x0000000300037212 */ /* 0x000fca00078efcff */
[----:B------:R0:W-:Y:S01]  /*2bd0*/  STG.E.U8 desc[UR36][R16.64], R3 ;  /* 0x0000000310007986 */ /* 0x0001e2000c101124 */
[----:B------:R-:W-:Y:S05]  /*2be0*/  BRA `(.L_x_2374) ;  /* 0x0000000800087947 */ /* 0x000fea0003800000 */
.L_x_2385:
        /* <DEDUP_REMOVED lines=13> */
.L_x_2389:
[----:B------:R-:W-:Y:S01]  /*2cc0*/  IMAD.MOV.U32 R0, RZ, RZ, 0x7f ;  /* 0x0000007fff007424 */ /* 0x000fe200078e00ff */
[----:B------:R-:W-:-:S04]  /*2cd0*/  ISETP.GT.U32.AND P0, PT, R2, 0x7f800000, PT ;  /* 0x7f8000000200780c */ /* 0x000fc80003f04070 */
[----:B------:R-:W-:-:S09]  /*2ce0*/  SEL R0, R0, 0x7c, P0 ;  /* 0x0000007c00007807 */ /* 0x000fd20000000000 */
.L_x_2390:
[----:B------:R-:W-:Y:S05]  /*2cf0*/  BSYNC B0 ;  /* 0x0000000000007941 */ /* 0x000fea0003800000 */
.L_x_2388:
[----:B------:R-:W-:-:S04]  /*2d00*/  LOP3.LUT R2, R3, 0x80000000, RZ, 0xc0, !PT ;  /* 0x8000000003027812 */ /* 0x000fc800078ec0ff */
[----:B------:R-:W-:-:S04]  /*2d10*/  SHF.R.U32.HI R3, RZ, 0x18, R2 ;  /* 0x00000018ff037819 */ /* 0x000fc80000011602 */
[----:B------:R-:W-:-:S05]  /*2d20*/  LOP3.LUT R3, R0, R3, RZ, 0xfc, !PT ;  /* 0x0000000300037212 */ /* 0x000fca00078efcff */
[----:B------:R0:W-:Y:S01]  /*2d30*/  STG.E.U8 desc[UR36][R16.64], R3 ;  /* 0x0000000310007986 */ /* 0x0001e2000c101124 */
[----:B------:R-:W-:Y:S05]  /*2d40*/  BRA `(.L_x_2374) ;  /* 0x0000000400b07947 */ /* 0x000fea0003800000 */
.L_x_2384:
[----:B------:R0:W-:Y:S01]  /*2d50*/  STG.E.U16 desc[UR36][R16.64], R3 ;  /* 0x0000000310007986 */ /* 0x0001e2000c101524 */
[----:B------:R-:W-:Y:S05]  /*2d60*/  BRA `(.L_x_2374) ;  /* 0x0000000400a87947 */ /* 0x000fea0003800000 */
.L_x_2381:
        /* <DEDUP_REMOVED lines=12> */
.L_x_2393:
        /* <DEDUP_REMOVED lines=17> */
.L_x_2396:
[----:B------:R-:W-:-:S04]  /*2f40*/  LOP3.LUT R2, R3, 0x80000000, RZ, 0xc0, !PT ;  /* 0x8000000003027812 */ /* 0x000fc800078ec0ff */
[----:B------:R-:W-:-:S04]  /*2f50*/  SHF.R.U32.HI R3, RZ, 0x18, R2 ;  /* 0x00000018ff037819 */ /* 0x000fc80000011602 */
[----:B------:R-:W-:-:S04]  /*2f60*/  LOP3.LUT R0, R0, R3, RZ, 0xfc, !PT ;  /* 0x0000000300007212 */ /* 0x000fc800078efcff */
[----:B------:R-:W-:-:S07]  /*2f70*/  PRMT R8, R0, 0x7610, R8 ;  /* 0x0000761000087816 */ /* 0x000fce0000000008 */
.L_x_2395:
[----:B------:R-:W-:Y:S05]  /*2f80*/  BSYNC B0 ;  /* 0x0000000000007941 */ /* 0x000fea0003800000 */
.L_x_2394:
[----:B------:R0:W-:Y:S01]  /*2f90*/  STG.E.U8 desc[UR36][R16.64], R8 ;  /* 0x0000000810007986 */ /* 0x0001e2000c101124 */
[----:B------:R-:W-:Y:S05]  /*2fa0*/  BRA `(.L_x_2374) ;  /* 0x0000000400187947 */ /* 0x000fea0003800000 */
.L_x_2392:
        /* <DEDUP_REMOVED lines=17> */
.L_x_2399:
[----:B------:R-:W-:-:S04]  /*30c0*/  LOP3.LUT R2, R3, 0x80000000, RZ, 0xc0, !PT ;  /* 0x8000000003027812 */ /* 0x000fc800078ec0ff */
[----:B------:R-:W-:-:S04]  /*30d0*/  SHF.R.U32.HI R3, RZ, 0x18, R2 ;  /* 0x00000018ff037819 */ /* 0x000fc80000011602 */
[----:B------:R-:W-:-:S04]  /*30e0*/  LOP3.LUT R0, R0, R3, RZ, 0xfc, !PT ;  /* 0x0000000300007212 */ /* 0x000fc800078efcff */
[----:B------:R-:W-:-:S07]  /*30f0*/  PRMT R8, R0, 0x7610, R8 ;  /* 0x0000761000087816 */ /* 0x000fce0000000008 */
.L_x_2398:
[----:B------:R-:W-:Y:S05]  /*3100*/  BSYNC B0 ;  /* 0x0000000000007941 */ /* 0x000fea0003800000 */
.L_x_2397:
[----:B------:R3:W-:Y:S01]  /*3110*/  STG.E.U8 desc[UR36][R16.64], R8 ;  /* 0x0000000810007986 */ /* 0x0007e2000c101124 */
[----:B------:R-:W-:Y:S05]  /*3120*/  BRA `(.L_x_2374) ;  /* 0x0000000000b87947 */ /* 0x000fea0003800000 */
.L_x_2391:
        /* <DEDUP_REMOVED lines=22> */
.L_x_2373:
        /* <DEDUP_REMOVED lines=16> */
.L_x_2402:
[----:B------:R-:W-:Y:S05]  /*3390*/  BRA `(.L_x_2374) ;  /* 0x00000000001c7947 */ /* 0x000fea0003800000 */
.L_x_2401:
[----:B------:R-:W-:-:S06]  /*33a0*/  IMAD.U32 R3, R3, 0x10000, RZ ;  /* 0x0001000003037824 */ /* 0x000fcc00078e00ff */
[----:B------:R-:W0:Y:S02]  /*33b0*/  F2I.U64.TRUNC R2, R3 ;  /* 0x0000000300027311 */ /* 0x000e24000020d800 */
[----:B0-----:R2:W-:Y:S01]  /*33c0*/  STG.E.64 desc[UR36][R16.64], R2 ;  /* 0x0000000210007986 */ /* 0x0015e2000c101b24 */
[----:B------:R-:W-:Y:S05]  /*33d0*/  BRA `(.L_x_2374) ;  /* 0x00000000000c7947 */ /* 0x000fea0003800000 */
.L_x_2400:
[----:B------:R-:W-:-:S06]  /*33e0*/  IMAD.U32 R3, R3, 0x10000, RZ ;  /* 0x0001000003037824 */ /* 0x000fcc00078e00ff */
[----:B------:R-:W0:Y:S02]  /*33f0*/  F2I.FTZ.U32.TRUNC.NTZ R3, R3 ;  /* 0x0000000300037305 */ /* 0x000e24000021f000 */
[----:B0-----:R0:W-:Y:S02]  /*3400*/  STG.E desc[UR36][R16.64], R3 ;  /* 0x0000000310007986 */ /* 0x0011e4000c101924 */
.L_x_2374:
[----:B------:R-:W-:-:S04]  /*3410*/  IMAD R18, R23, 0x200, R18 ;  /* 0x0000020017127824 */ /* 0x000fc800078e0212 */
[----:B------:R-:W-:-:S07]  /*3420*/  VIADD R19, R18, 0x80 ;  /* 0x0000008012137836 */ /* 0x000fce0000000000 */
.L_x_2332:
[----:B------:R-:W-:Y:S05]  /*3430*/  BSYNC B6 ;  /* 0x0000000000067941 */ /* 0x000fea0003800000 */
.L_x_2331:
        /* <DEDUP_REMOVED lines=307> */
.L_x_2405:
        /* <DEDUP_REMOVED lines=22> */
.L_x_2409:
[----:B------:R-:W2:Y:S02]  /*48d0*/  LDG.E.U8 R2, desc[UR36][R2.64] ;  /* 0x0000002402027981 */ /* 0x000ea4000c1e1100 */
[----:B--2---:R-:W-:-:S04]  /*48e0*/  I2FP.F32.U32 R0, R2 ;  /* 0x0000000200007245 */ /* 0x004fc80000201000 */
[----:B------:R-:W-:Y:S01]  /*48f0*/  F2FP.BF16.F32.PACK_AB R0, RZ, R0 ;  /* 0x00000000ff00723e */ /* 0x000fe200000010ff */
[----:B------:R-:W-:Y:S06]  /*4900*/  BRA `(.L_x_2411) ;  /* 0x0000000c00907947 */ /* 0x000fec0003800000 */
.L_x_2408:
        /* <DEDUP_REMOVED lines=10> */
.L_x_2413:
[----:B------:R-:W2:Y:S02]  /*49b0*/  LDG.E R2, desc[UR36][R2.64] ;  /* 0x0000002402027981 */ /* 0x000ea4000c1e1900 */
[----:B--2---:R-:W-:-:S04]  /*49c0*/  I2FP.F32.S32 R0, R2 ;  /* 0x0000000200007245 */ /* 0x004fc80000201400 */
[----:B------:R-:W-:Y:S01]  /*49d0*/  F2FP.BF16.F32.PACK_AB R0, RZ, R0 ;  /* 0x00000000ff00723e */ /* 0x000fe200000010ff */
[----:B------:R-:W-:Y:S06]  /*49e0*/  BRA `(.L_x_2411) ;  /* 0x0000000c00587947 */ /* 0x000fec0003800000 */
.L_x_2412:
[----:B------:R-:W2:Y:S02]  /*49f0*/  LDG.E.U16 R2, desc[UR36][R2.64] ;  /* 0x0000002402027981 */ /* 0x000ea4000c1e1500 */
[----:B--2---:R-:W0:Y:S02]  /*4a00*/  I2F.S16 R0, R2 ;  /* 0x0000000200007306 */ /* 0x004e240000101400 */
[----:B0-----:R-:W-:Y:S01]  /*4a10*/  F2FP.BF16.F32.PACK_AB R0, RZ, R0 ;  /* 0x00000000ff00723e */ /* 0x001fe200000010ff */
[----:B------:R-:W-:Y:S06]  /*4a20*/  BRA `(.L_x_2411) ;  /* 0x0000000c00487947 */ /* 0x000fec0003800000 */
.L_x_2407:
        /* <DEDUP_REMOVED lines=9> */
.L_x_2415:
[----:B------:R-:W2:Y:S02]  /*4ac0*/  LDG.E.U16 R0, desc[UR36][R2.64] ;  /* 0x0000002402007981 */ /* 0x000ea4000c1e1500 */
[----:B--2---:R-:W-:-:S05]  /*4ad0*/  HADD2.F32 R0, -RZ, R0.H0_H0 ;  /* 0x20000000ff007230 */ /* 0x004fca0000004100 */
[----:B------:R-:W-:Y:S01]  /*4ae0*/  F2FP.BF16.F32.PACK_AB R0, RZ, R0 ;  /* 0x00000000ff00723e */ /* 0x000fe200000010ff */
[----:B------:R-:W-:Y:S06]  /*4af0*/  BRA `(.L_x_2411) ;  /* 0x0000000c00147947 */ /* 0x000fec0003800000 */
.L_x_2414:
        /* <DEDUP_REMOVED lines=9> */
.L_x_2417:
[----:B------:R-:W2:Y:S02]  /*4b90*/  LDG.E.U16 R2, desc[UR36][R2.64] ;  /* 0x0000002402027981 */ /* 0x000ea4000c1e1500 */
[----:B--2---:R-:W-:-:S05]  /*4ba0*/  HADD2.F32 R0, -RZ, R2.H0_H0 ;  /* 0x20000002ff007230 */ /* 0x004fca0000004100 */
[----:B------:R-:W-:Y:S01]  /*4bb0*/  F2FP.BF16.F32.PACK_AB R0, RZ, R0 ;  /* 0x00000000ff00723e */ /* 0x000fe200000010ff */
[----:B------:R-:W-:Y:S06]  /*4bc0*/  BRA `(.L_x_2411) ;  /* 0x0000000800e07947 */ /* 0x000fec0003800000 */
.L_x_2416:
        /* <DEDUP_REMOVED lines=8> */
.L_x_2406:
        /* <DEDUP_REMOVED lines=13> */
.L_x_2420:
        /* <DEDUP_REMOVED lines=8> */
.L_x_2419:
        /* <DEDUP_REMOVED lines=28> */
.L_x_2422:
        /* <DEDUP_REMOVED lines=15> */
.L_x_2421:
[----:B------:R0:W5:Y:S01]  /*5050*/  LDG.E.U16 R0, desc[UR36][R2.64] ;  /* 0x0000002402007981 */ /* 0x000162000c1e1500 */
[----:B------:R-:W-:Y:S05]  /*5060*/  BRA `(.L_x_2411) ;  /* 0x0000000400b87947 */ /* 0x000fea0003800000 */
.L_x_2418:
        /* <DEDUP_REMOVED lines=12> */
.L_x_2425:
        /* <DEDUP_REMOVED lines=21> */
.L_x_2429:
[----:B------:R-:W-:Y:S05]  /*5280*/  BSYNC B1 ;  /* 0x0000000000017941 */ /* 0x000fea0003800000 */
.L_x_2428:
[----:B------:R-:W-:Y:S01]  /*5290*/  LEA R3, R0, 0x3b800000, 0x17 ;  /* 0x3b80000000037811 */ /* 0x000fe200078eb8ff */
[----:B------:R-:W-:-:S05]  /*52a0*/  IMAD.SHL.U32 R0, R2, 0x100000, RZ ;  /* 0x0010000002007824 */ /* 0x000fca00078e00ff */
[----:B------:R-:W-:-:S07]  /*52b0*/  LOP3.LUT R0, R3, R0, R4, 0xfe, !PT ;  /* 0x0000000003007212 */ /* 0x000fce00078efe04 */
.L_x_2427:
[----:B------:R-:W-:Y:S05]  /*52c0*/  BSYNC B0 ;  /* 0x0000000000007941 */ /* 0x000fea0003800000 */
.L_x_2426:
[----:B------:R-:W-:Y:S01]  /*52d0*/  F2FP.BF16.F32.PACK_AB R0, RZ, R0 ;  /* 0x00000000ff00723e */ /* 0x000fe200000010ff */
[----:B------:R-:W-:Y:S06]  /*52e0*/  BRA `(.L_x_2411) ;  /* 0x0000000400187947 */ /* 0x000fec0003800000 */
.L_x_2424:
        /* <DEDUP_REMOVED lines=21> */
.L_x_2433:
[----:B------:R-:W-:Y:S05]  /*5440*/  BSYNC B1 ;  /* 0x0000000000017941 */ /* 0x000fea0003800000 */
.L_x_2432:
[----:B------:R-:W-:Y:S01]  /*5450*/  LEA R3, R0, 0x37800000, 0x17 ;  /* 0x3780000000037811 */ /* 0x000fe200078eb8ff */
[----:B------:R-:W-:-:S05]  /*5460*/  IMAD.SHL.U32 R0, R2, 0x200000, RZ ;  /* 0x0020000002007824 */ /* 0x000fca00078e00ff */
[----:B------:R-:W-:-:S07]  /*5470*/  LOP3.LUT R0, R3, R0, R4, 0xfe, !PT ;  /* 0x0000000003007212 */ /* 0x000fce00078efe04 */
.L_x_2431:
[----:B------:R-:W-:Y:S05]  /*5480*/  BSYNC B0 ;  /* 0x0000000000007941 */ /* 0x000fea0003800000 */
.L_x_2430:
[----:B------:R-:W-:Y:S01]  /*5490*/  F2FP.BF16.F32.PACK_AB R0, RZ, R0 ;  /* 0x00000000ff00723e */ /* 0x000fe200000010ff */
[----:B------:R-:W-:Y:S06]  /*54a0*/  BRA `(.L_x_2411) ;  /* 0x0000000000a87947 */ /* 0x000fec0003800000 */
.L_x_2423:
        /* <DEDUP_REMOVED lines=14> */
.L_x_2437:
[----:B------:R-:W-:Y:S05]  /*5590*/  BSYNC B0 ;  /* 0x0000000000007941 */ /* 0x000fea0003800000 */
.L_x_2436:
[----:B------:R-:W-:Y:S01]  /*55a0*/  F2FP.BF16.F32.PACK_AB R0, RZ, R0 ;  /* 0x00000000ff00723e */ /* 0x000fe200000010ff */
[----:B------:R-:W-:Y:S06]  /*55b0*/  BRA `(.L_x_2411) ;  /* 0x0000000000647947 */ /* 0x000fec0003800000 */
.L_x_2410:
        /* <DEDUP_REMOVED lines=16> */
.L_x_2438:
[----:B------:R-:W-:Y:S01]  /*56c0*/  PRMT R0, RZ, 0x7610, R0 ;  /* 0x00007610ff007816 */ /* 0x000fe20000000000 */
[----:B------:R-:W-:Y:S06]  /*56d0*/  BRA `(.L_x_2411) ;  /* 0x00000000001c7947 */ /* 0x000fec0003800000 */
.L_x_2435:
[----:B------:R-:W2:Y:S02]  /*56e0*/  LDG.E.64 R2, desc[UR36][R2.64] ;  /* 0x0000002402027981 */ /* 0x000ea4000c1e1b00 */
[----:B--2---:R-:W0:Y:S02]  /*56f0*/  I2F.U64 R0, R2 ;  /* 0x0000000200007312 */ /* 0x004e240000301000 */
[----:B0-----:R-:W-:Y:S01]  /*5700*/  F2FP.BF16.F32.PACK_AB R0, RZ, R0 ;  /* 0x00000000ff00723e */ /* 0x001fe200000010ff */
[----:B------:R-:W-:Y:S06]  /*5710*/  BRA `(.L_x_2411) ;  /* 0x00000000000c7947 */ /* 0x000fec0003800000 */
.L_x_2434:
[----:B------:R-:W2:Y:S02]  /*5720*/  LDG.E R2, desc[UR36][R2.64] ;  /* 0x0000002402027981 */ /* 0x000ea4000c1e1900 */
[----:B--2---:R-:W-:-:S04]  /*5730*/  I2FP.F32.U32 R0, R2 ;  /* 0x0000000200007245 */ /* 0x004fc80000201000 */
[----:B------:R-:W-:-:S07]  /*5740*/  F2FP.BF16.F32.PACK_AB R0, RZ, R0 ;  /* 0x00000000ff00723e */ /* 0x000fce00000010ff */
.L_x_2411:
[----:B------:R-:W-:Y:S01]  /*5750*/  ULDC.U8 UR5, c[0x0][0x422] ;  /* 0x0001088000057ab9 */ /* 0x000fe20000000000 */
[----:B------:R-:W-:Y:S01]  /*5760*/  ULDC.U16 UR4, c[0x0][0x420] ;  /* 0x0001080000047ab9 */ /* 0x000fe20000000400 */
[----:B------:R-:W-:Y:S01]  /*5770*/  ISETP.NE.AND P0, PT, RZ, UR5, PT ;  /* 0x00000005ff007c0c */ /* 0x000fe2000bf05270 */
[----:B------:R-:W-:Y:S01]  /*5780*/  USHF.L.U32 UR4, UR4, 0x10, URZ ;  /* 0x0000001004047899 */ /* 0x000fe2000800063f */
[----:B-----5:R-:W-:-:S11]  /*5790*/  IMAD.U32 R0, R0, 0x10000, RZ ;  /* 0x0001000000007824 */ /* 0x020fd600078e00ff */
[----:B------:R-:W-:Y:S05]  /*57a0*/  @!P0 BRA `(.L_x_2439) ;  /* 0x00000000001c8947 */ /* 0x000fea0003800000 */
[----:B0-----:R-:W0:Y:S02]  /*57b0*/  MUFU.RCP R3, UR4 ;  /* 0x0000000400037d08 */ /* 0x001e240008001000 */
[----:B0-----:R-:W-:-:S06]  /*57c0*/  FMUL.FTZ R0, R0, R3 ;  /* 0x0000000300007220 */ /* 0x001fcc0000410000 */
[----:B------:R-:W0:Y:S02]  /*57d0*/  F2F.BF16.F32 R0, R0 ;  /* 0x0000000000007304 */ /* 0x000e240000202000 */
[----:B0-----:R-:W-:-:S06]  /*57e0*/  IMAD.U32 R2, R0, 0x10000, RZ ;  /* 0x0001000000027824 */ /* 0x001fcc00078e00ff */
[----:B------:R-:W0:Y:S02]  /*57f0*/  FRND R2, R2 ;  /* 0x0000000200027307 */ /* 0x000e240000201000 */
[----:B0-----:R-:W-:Y:S01]  /*5800*/  FMUL.FTZ R3, R2, UR4 ;  /* 0x0000000402037c20 */ /* 0x001fe20008410000 */
[----:B------:R-:W-:Y:S06]  /*5810*/  BRA `(.L_x_2440) ;  /* 0x0000000000187947 */ /* 0x000fec0003800000 */
.L_x_2439:
[----:B------:R-:W-:Y:S01]  /*5820*/  FMUL.FTZ R0, R0, UR4 ;  /* 0x0000000400007c20 */ /* 0x000fe20008410000 */
[----:B0-----:R-:W-:Y:S08]  /*5830*/  MUFU.RCP R3, UR4 ;  /* 0x0000000400037d08 */ /* 0x001ff00008001000 */
[----:B------:R-:W0:Y:S02]  /*5840*/  F2F.BF16.F32 R0, R0 ;  /* 0x0000000000007304 */ /* 0x000e240000202000 */
[----:B0-----:R-:W-:-:S06]  /*5850*/  IMAD.U32 R2, R0, 0x10000, RZ ;  /* 0x0001000000027824 */ /* 0x001fcc00078e00ff */
[----:B------:R-:W0:Y:S02]  /*5860*/  FRND R2, R2 ;  /* 0x0000000200027307 */ /* 0x000e240000201000 */
[----:B0-----:R-:W-:-:S07]  /*5870*/  FMUL.FTZ R3, R2, R3 ;  /* 0x0000000302037220 */ /* 0x001fce0000410000 */
.L_x_2440:
        /* <DEDUP_REMOVED lines=17> */
.L_x_2444:
[----:B------:R-:W-:-:S06]  /*5990*/  IMAD.U32 R3, R3, 0x10000, RZ ;  /* 0x0001000003037824 */ /* 0x000fcc00078e00ff */
[----:B------:R-:W0:Y:S02]  /*59a0*/  F2I.S64.TRUNC R2, R3 ;  /* 0x0000000300027311 */ /* 0x000e24000020d900 */
[----:B0-----:R4:W-:Y:S01]  /*59b0*/  STG.E.U8 desc[UR36][R16.64], R2 ;  /* 0x0000000210007986 */ /* 0x0019e2000c101124 */
[----:B------:R-:W-:Y:S05]  /*59c0*/  BRA `(.L_x_2446) ;  /* 0x0000000c00847947 */ /* 0x000fea0003800000 */
.L_x_2443:
        /* <DEDUP_REMOVED lines=10> */
.L_x_2448:
[----:B------:R-:W-:-:S06]  /*5a70*/  IMAD.U32 R3, R3, 0x10000, RZ ;  /* 0x0001000003037824 */ /* 0x000fcc00078e00ff */
[----:B------:R-:W0:Y:S02]  /*5a80*/  F2I.FTZ.TRUNC.NTZ R3, R3 ;  /* 0x0000000300037305 */ /* 0x000e24000021f100 */
[----:B0-----:R2:W-:Y:S01]  /*5a90*/  STG.E desc[UR36][R16.64], R3 ;  /* 0x0000000310007986 */ /* 0x0015e2000c101924 */
[----:B------:R-:W-:Y:S05]  /*5aa0*/  BRA `(.L_x_2446) ;  /* 0x0000000c004c7947 */ /* 0x000fea0003800000 */
.L_x_2447:
[----:B------:R-:W-:-:S06]  /*5ab0*/  IMAD.U32 R3, R3, 0x10000, RZ ;  /* 0x0001000003037824 */ /* 0x000fcc00078e00ff */
[----:B------:R-:W0:Y:S02]  /*5ac0*/  F2I.FTZ.TRUNC.NTZ R3, R3 ;  /* 0x0000000300037305 */ /* 0x000e24000021f100 */
[----:B0-----:R0:W-:Y:S01]  /*5ad0*/  STG.E.U16 desc[UR36][R16.64], R3 ;  /* 0x0000000310007986 */ /* 0x0011e2000c101524 */
[----:B------:R-:W-:Y:S05]  /*5ae0*/  BRA `(.L_x_2446) ;  /* 0x0000000c003c7947 */ /* 0x000fea0003800000 */
.L_x_2442:
        /* <DEDUP_REMOVED lines=9> */
.L_x_2450:
[----:B------:R-:W-:-:S05]  /*5b80*/  IMAD.U32 R0, R3, 0x10000, RZ ;  /* 0x0001000003007824 */ /* 0x000fca00078e00ff */
[----:B------:R-:W-:-:S05]  /*5b90*/  F2FP.F16.F32.PACK_AB R0, RZ, R0 ;  /* 0x00000000ff00723e */ /* 0x000fca00000000ff */
[----:B------:R0:W-:Y:S01]  /*5ba0*/  STG.E.U16 desc[UR36][R16.64], R0 ;  /* 0x0000000010007986 */ /* 0x0001e2000c101524 */
[----:B------:R-:W-:Y:S05]  /*5bb0*/  BRA `(.L_x_2446) ;  /* 0x0000000c00087947 */ /* 0x000fea0003800000 */
.L_x_2449:
        /* <DEDUP_REMOVED lines=10> */
.L_x_2452:
[----:B------:R-:W-:-:S05]  /*5c60*/  IMAD.U32 R3, R3, 0x10000, RZ ;  /* 0x0001000003037824 */ /* 0x000fca00078e00ff */
[----:B------:R-:W-:-:S04]  /*5c70*/  F2FP.F16.F32.PACK_AB R3, RZ, R3 ;  /* 0x00000003ff03723e */ /* 0x000fc800000000ff */
[----:B------:R-:W-:-:S05]  /*5c80*/  PRMT R3, R3, 0x5410, RZ ;  /* 0x0000541003037816 */ /* 0x000fca00000000ff */
[----:B------:R0:W-:Y:S01]  /*5c90*/  STG.E desc[UR36][R16.64], R3 ;  /* 0x0000000310007986 */ /* 0x0001e2000c101924 */
[----:B------:R-:W-:Y:S05]  /*5ca0*/  BRA `(.L_x_2446) ;  /* 0x0000000800cc7947 */ /* 0x000fea0003800000 */
.L_x_2451:
[----:B------:R-:W-:-:S04]  /*5cb0*/  IMAD.U32 R2, R3, 0x10000, RZ ;  /* 0x0001000003027824 */ /* 0x000fc800078e00ff */
[----:B------:R-:W-:-:S06]  /*5cc0*/  FMUL.FTZ R2, R2, 1 ;  /* 0x3f80000002027820 */ /* 0x000fcc0000410000 */
[----:B------:R-:W0:Y:S02]  /*5cd0*/  F2F.F64.F32 R2, R2 ;  /* 0x0000000200027310 */ /* 0x000e240000201800 */
[----:B0-----:R0:W-:Y:S01]  /*5ce0*/  STG.E.64 desc[UR36][R16.64], R2 ;  /* 0x0000000210007986 */ /* 0x0011e2000c101b24 */
[----:B------:R-:W-:Y:S05]  /*5cf0*/  BRA `(.L_x_2446) ;  /* 0x0000000800b87947 */ /* 0x000fea0003800000 */
.L_x_2441:
        /* <DEDUP_REMOVED lines=13> */
.L_x_2455:
[----:B------:R-:W-:Y:S01]  /*5dd0*/  IMAD.U32 R3, R3, 0x10000, RZ ;  /* 0x0001000003037824 */ /* 0x000fe200078e00ff */
[----:B------:R-:W-:-:S03]  /*5de0*/  CS2R R6, SRZ ;  /* 0x0000000000067805 */ /* 0x000fc6000001ff00 */
[----:B------:R-:W-:-:S04]  /*5df0*/  FMUL.FTZ R3, R3, 1 ;  /* 0x3f80000003037820 */ /* 0x000fc80000410000 */
[----:B------:R-:W0:Y:S02]  /*5e00*/  F2F.F64.F32 R4, R3 ;  /* 0x0000000300047310 */ /* 0x000e240000201800 */
[----:B0-----:R0:W-:Y:S01]  /*5e10*/  STG.E.128 desc[UR36][R16.64], R4 ;  /* 0x0000000410007986 */ /* 0x0011e2000c101d24 */
[----:B------:R-:W-:Y:S05]  /*5e20*/  BRA `(.L_x_2446) ;  /* 0x00000008006c7947 */ /* 0x000fea0003800000 */
.L_x_2454:
        /* <DEDUP_REMOVED lines=21> */
.L_x_2459:
[----:B------:R-:W-:Y:S05]  /*5f80*/  BSYNC B0 ;  /* 0x0000000000007941 */ /* 0x000fea0003800000 */
.L_x_2458:
[----:B------:R-:W-:-:S05]  /*5f90*/  LOP3.LUT R3, R0, R3, RZ, 0xfc, !PT ;  /* 0x0000000300037212 */ /* 0x000fca00078efcff */
[----:B------:R0:W-:Y:S01]  /*5fa0*/  STG.E.U8 desc[UR36][R16.64], R3 ;  /* 0x0000000310007986 */ /* 0x0001e2000c101124 */
[----:B------:R-:W-:Y:S05]  /*5fb0*/  BRA `(.L_x_2446) ;  /* 0x0000000800087947 */ /* 0x000fea0003800000 */
.L_x_2457:
        /* <DEDUP_REMOVED lines=13> */
.L_x_2461:
[----:B------:R-:W-:Y:S01]  /*6090*/  IMAD.MOV.U32 R0, RZ, RZ, 0x7f ;  /* 0x0000007fff007424 */ /* 0x000fe200078e00ff */
[----:B------:R-:W-:-:S04]  /*60a0*/  ISETP.GT.U32.AND P0, PT, R2, 0x7f800000, PT ;  /* 0x7f8000000200780c */ /* 0x000fc80003f04070 */
[----:B------:R-:W-:-:S09]  /*60b0*/  SEL R0, R0, 0x7c, P0 ;  /* 0x0000007c00007807 */ /* 0x000fd20000000000 */
.L_x_2462:
[----:B------:R-:W-:Y:S05]  /*60c0*/  BSYNC B0 ;  /* 0x0000000000007941 */ /* 0x000fea0003800000 */
.L_x_2460:
[----:B------:R-:W-:-:S04]  /*60d0*/  LOP3.LUT R2, R3, 0x80000000, RZ, 0xc0, !PT ;  /* 0x8000000003027812 */ /* 0x000fc800078ec0ff */
[----:B------:R-:W-:-:S04]  /*60e0*/  SHF.R.U32.HI R3, RZ, 0x18, R2 ;  /* 0x00000018ff037819 */ /* 0x000fc80000011602 */
[----:B------:R-:W-:-:S05]  /*60f0*/  LOP3.LUT R3, R0, R3, RZ, 0xfc, !PT ;  /* 0x0000000300037212 */ /* 0x000fca00078efcff */
[----:B------:R0:W-:Y:S01]  /*6100*/  STG.E.U8 desc[UR36][R16.64], R3 ;  /* 0x0000000310007986 */ /* 0x0001e2000c101124 */
[----:B------:R-:W-:Y:S05]  /*6110*/  BRA `(.L_x_2446) ;  /* 0x0000000400b07947 */ /* 0x000fea0003800000 */
.L_x_2456:
[----:B------:R0:W-:Y:S01]  /*6120*/  STG.E.U16 desc[UR36][R16.64], R3 ;  /* 0x0000000310007986 */ /* 0x0001e2000c101524 */
[----:B------:R-:W-:Y:S05]  /*6130*/  BRA `(.L_x_2446) ;  /* 0x0000000400a87947 */ /* 0x000fea0003800000 */
.L_x_2453:
        /* <DEDUP_REMOVED lines=12> */
.L_x_2465:
        /* <DEDUP_REMOVED lines=17> */
.L_x_2468:
[----:B------:R-:W-:-:S04]  /*6310*/  LOP3.LUT R2, R3, 0x80000000, RZ, 0xc0, !PT ;  /* 0x8000000003027812 */ /* 0x000fc800078ec0ff */
[----:B------:R-:W-:-:S04]  /*6320*/  SHF.R.U32.HI R3, RZ, 0x18, R2 ;  /* 0x00000018ff037819 */ /* 0x000fc80000011602 */
[----:B------:R-:W-:-:S04]  /*6330*/  LOP3.LUT R0, R0, R3, RZ, 0xfc, !PT ;  /* 0x0000000300007212 */ /* 0x000fc800078efcff */
[----:B------:R-:W-:-:S07]  /*6340*/  PRMT R8, R0, 0x7610, R8 ;  /* 0x0000761000087816 */ /* 0x000fce0000000008 */
.L_x_2467:
[----:B------:R-:W-:Y:S05]  /*6350*/  BSYNC B0 ;  /* 0x0000000000007941 */ /* 0x000fea0003800000 */
.L_x_2466:
[----:B------:R0:W-:Y:S01]  /*6360*/  STG.E.U8 desc[UR36][R16.64], R8 ;  /* 0x0000000810007986 */ /* 0x0001e2000c101124 */
[----:B------:R-:W-:Y:S05]  /*6370*/  BRA `(.L_x_2446) ;  /* 0x0000000400187947 */ /* 0x000fea0003800000 */
.L_x_2464:
        /* <DEDUP_REMOVED lines=17> */
.L_x_2471:
[----:B------:R-:W-:-:S04]  /*6490*/  LOP3.LUT R2, R3, 0x80000000, RZ, 0xc0, !PT ;  /* 0x8000000003027812 */ /* 0x000fc800078ec0ff */
[----:B------:R-:W-:-:S04]  /*64a0*/  SHF.R.U32.HI R3, RZ, 0x18, R2 ;  /* 0x00000018ff037819 */ /* 0x000fc80000011602 */
[----:B------:R-:W-:-:S04]  /*64b0*/  LOP3.LUT R0, R0, R3, RZ, 0xfc, !PT ;  /* 0x0000000300007212 */ /* 0x000fc800078efcff */
[----:B------:R-:W-:-:S07]  /*64c0*/  PRMT R8, R0, 0x7610, R8 ;  /* 0x0000761000087816 */ /* 0x000fce0000000008 */
.L_x_2470:
[----:B------:R-:W-:Y:S05]  /*64d0*/  BSYNC B0 ;  /* 0x0000000000007941 */ /* 0x000fea0003800000 */
.L_x_2469:
[----:B------:R0:W-:Y:S01]  /*64e0*/  STG.E.U8 desc[UR36][R16.64], R8 ;  /* 0x0000000810007986 */ /* 0x0001e2000c101124 */
[----:B------:R-:W-:Y:S05]  /*64f0*/  BRA `(.L_x_2446) ;  /* 0x0000000000b87947 */ /* 0x000fea0003800000 */
.L_x_2463:
        /* <DEDUP_REMOVED lines=22> */
.L_x_2445:
        /* <DEDUP_REMOVED lines=16> */
.L_x_2474:
[----:B------:R-:W-:Y:S05]  /*6760*/  BRA `(.L_x_2446) ;  /* 0x00000000001c7947 */ /* 0x000fea0003800000 */
.L_x_2473:
[----:B------:R-:W-:-:S06]  /*6770*/  IMAD.U32 R3, R3, 0x10000, RZ ;  /* 0x0001000003037824 */ /* 0x000fcc00078e00ff */
[----:B------:R-:W0:Y:S02]  /*6780*/  F2I.U64.TRUNC R2, R3 ;  /* 0x0000000300027311 */ /* 0x000e24000020d800 */
[----:B0-----:R0:W-:Y:S01]  /*6790*/  STG.E.64 desc[UR36][R16.64], R2 ;  /* 0x0000000210007986 */ /* 0x0011e2000c101b24 */
[----:B------:R-:W-:Y:S05]  /*67a0*/  BRA `(.L_x_2446) ;  /* 0x00000000000c7947 */ /* 0x000fea0003800000 */
.L_x_2472:
[----:B------:R-:W-:-:S06]  /*67b0*/  IMAD.U32 R3, R3, 0x10000, RZ ;  /* 0x0001000003037824 */ /* 0x000fcc00078e00ff */
[----:B------:R-:W0:Y:S02]  /*67c0*/  F2I.FTZ.U32.TRUNC.NTZ R3, R3 ;  /* 0x0000000300037305 */ /* 0x000e24000021f000 */
[----:B0-----:R0:W-:Y:S02]  /*67d0*/  STG.E desc[UR36][R16.64], R3 ;  /* 0x0000000310007986 */ /* 0x0011e4000c101924 */
.L_x_2446:
[----:B------:R-:W-:-:S07]  /*67e0*/  VIADD R19, R19, 0x80 ;  /* 0x0000008013137836 */ /* 0x000fce0000000000 */
.L_x_2404:
[----:B------:R-:W-:Y:S05]  /*67f0*/  BSYNC B6 ;  /* 0x0000000000067941 */ /* 0x000fea0003800000 */
.L_x_2403:
        /* <DEDUP_REMOVED lines=307> */
.L_x_2477:
        /* <DEDUP_REMOVED lines=22> */
.L_x_2481:
[----:B------:R-:W2:Y:S02]  /*7c90*/  LDG.E.U8 R2, desc[UR36][R2.64] ;  /* 0x0000002402027981 */ /* 0x000ea4000c1e1100 */
[----:B--2---:R-:W-:-:S04]  /*7ca0*/  I2FP.F32.U32 R0, R2 ;  /* 0x0000000200007245 */ /* 0x004fc80000201000 */
[----:B------:R-:W-:Y:S01]  /*7cb0*/  F2FP.BF16.F32.PACK_AB R0, RZ, R0 ;  /* 0x00000000ff00723e */ /* 0x000fe200000010ff */
[----:B------:R-:W-:Y:S06]  /*7cc0*/  BRA `(.L_x_2483) ;  /* 0x0000000c00907947 */ /* 0x000fec0003800000 */
.L_x_2480:
        /* <DEDUP_REMOVED lines=10> */
.L_x_2485:
[----:B------:R-:W2:Y:S02]  /*7d70*/  LDG.E R2, desc[UR36][R2.64] ;  /* 0x0000002402027981 */ /* 0x000ea4000c1e1900 */
[----:B--2---:R-:W-:-:S04]  /*7d80*/  I2FP.F32.S32 R0, R2 ;  /* 0x0000000200007245 */ /* 0x004fc80000201400 */
[----:B------:R-:W-:Y:S01]  /*7d90*/  F2FP.BF16.F32.PACK_AB R0, RZ, R0 ;  /* 0x00000000ff00723e */ /* 0x000fe200000010ff */
[----:B------:R-:W-:Y:S06]  /*7da0*/  BRA `(.L_x_2483) ;  /* 0x0000000c00587947 */ /* 0x000fec0003800000 */
.L_x_2484:
[----:B------:R-:W2:Y:S02]  /*7db0*/  LDG.E.U16 R2, desc[UR36][R2.64] ;  /* 0x0000002402027981 */ /* 0x000ea4000c1e1500 */
[----:B--2---:R-:W0:Y:S02]  /*7dc0*/  I2F.S16 R0, R2 ;  /* 0x0000000200007306 */ /* 0x004e240000101400 */
[----:B0-----:R-:W-:Y:S01]  /*7dd0*/  F2FP.BF16.F32.PACK_AB R0, RZ, R0 ;  /* 0x00000000ff00723e */ /* 0x001fe200000010ff */
[----:B------:R-:W-:Y:S06]  /*7de0*/  BRA `(.L_x_2483) ;  /* 0x0000000c00487947 */ /* 0x000fec0003800000 */
.L_x_2479:
        /* <DEDUP_REMOVED lines=9> */
.L_x_2487:
[----:B------:R-:W2:Y:S02]  /*7e80*/  LDG.E.U16 R0, desc[UR36][R2.64] ;  /* 0x0000002402007981 */ /* 0x000ea4000c1e1500 */
[----:B--2---:R-:W-:-:S05]  /*7e90*/  HADD2.F32 R0, -RZ, R0.H0_H0 ;  /* 0x20000000ff007230 */ /* 0x004fca0000004100 */
[----:B------:R-:W-:Y:S01]  /*7ea0*/  F2FP.BF16.F32.PACK_AB R0, RZ, R0 ;  /* 0x00000000ff00723e */ /* 0x000fe200000010ff */
[----:B------:R-:W-:Y:S06]  /*7eb0*/  BRA `(.L_x_2483) ;  /* 0x0000000c00147947 */ /* 0x000fec0003800000 */
.L_x_2486:
        /* <DEDUP_REMOVED lines=9> */
.L_x_2489:
[----:B------:R-:W2:Y:S02]  /*7f50*/  LDG.E.U16 R2, desc[UR36][R2.64] ;  /* 0x0000002402027981 */ /* 0x000ea4000c1e1500 */
[----:B--2---:R-:W-:-:S05]  /*7f60*/  HADD2.F32 R0, -RZ, R2.H0_H0 ;  /* 0x20000002ff007230 */ /* 0x004fca0000004100 */
[----:B------:R-:W-:Y:S01]  /*7f70*/  F2FP.BF16.F32.PACK_AB R0, RZ, R0 ;  /* 0x00000000ff00723e */ /* 0x000fe200000010ff */
[----:B------:R-:W-:Y:S06]  /*7f80*/  BRA `(.L_x_2483) ;  /* 0x0000000800e07947 */ /* 0x000fec0003800000 */
.L_x_2488:
        /* <DEDUP_REMOVED lines=8> */
.L_x_2478:
        /* <DEDUP_REMOVED lines=13> */
.L_x_2492:
        /* <DEDUP_REMOVED lines=8> */
.L_x_2491:
        /* <DEDUP_REMOVED lines=28> */
.L_x_2494:
        /* <DEDUP_REMOVED lines=15> */
.L_x_2493:
[----:B------:R0:W5:Y:S01]  /*8410*/  LDG.E.U16 R0, desc[UR36][R2.64] ;  /* 0x0000002402007981 */ /* 0x000162000c1e1500 */
[----:B------:R-:W-:Y:S05]  /*8420*/  BRA `(.L_x_2483) ;  /* 0x0000000400b87947 */ /* 0x000fea0003800000 */
.L_x_2490:
        /* <DEDUP_REMOVED lines=12> */
.L_x_2497:
        /* <DEDUP_REMOVED lines=21> */
.L_x_2501:
[----:B------:R-:W-:Y:S05]  /*8640*/  BSYNC B1 ;  /* 0x0000000000017941 */ /* 0x000fea0003800000 */
.L_x_2500:
[----:B------:R-:W-:Y:S01]  /*8650*/  LEA R3, R0, 0x3b800000, 0x17 ;  /* 0x3b80000000037811 */ /* 0x000fe200078eb8ff */
[----:B------:R-:W-:-:S05]  /*8660*/  IMAD.SHL.U32 R0, R2, 0x100000, RZ ;  /* 0x0010000002007824 */ /* 0x000fca00078e00ff */
[----:B------:R-:W-:-:S07]  /*8670*/  LOP3.LUT R0, R3, R0, R4, 0xfe, !PT ;  /* 0x0000000003007212 */ /* 0x000fce00078efe04 */
.L_x_2499:
[----:B------:R-:W-:Y:S05]  /*8680*/  BSYNC B0 ;  /* 0x0000000000007941 */ /* 0x000fea0003800000 */
.L_x_2498:
[----:B------:R-:W-:Y:S01]  /*8690*/  F2FP.BF16.F32.PACK_AB R0, RZ, R0 ;  /* 0x00000000ff00723e */ /* 0x000fe200000010ff */
[----:B------:R-:W-:Y:S06]  /*86a0*/  BRA `(.L_x_2483) ;  /* 0x0000000400187947 */ /* 0x000fec0003800000 */
.L_x_2496:
        /* <DEDUP_REMOVED lines=21> */
.L_x_2505:
[----:B------:R-:W-:Y:S05]  /*8800*/  BSYNC B1 ;  /* 0x0000000000017941 */ /* 0x000fea0003800000 */
.L_x_2504:
[----:B------:R-:W-:Y:S01]  /*8810*/  LEA R3, R0, 0x37800000, 0x17 ;  /* 0x3780000000037811 */ /* 0x000fe200078eb8ff */
[----:B------:R-:W-:-:S05]  /*8820*/  IMAD.SHL.U32 R0, R2, 0x200000, RZ ;  /* 0x0020000002007824 */ /* 0x000fca00078e00ff */
[----:B------:R-:W-:-:S07]  /*8830*/  LOP3.LUT R0, R3, R0, R4, 0xfe, !PT ;  /* 0x0000000003007212 */ /* 0x000fce00078efe04 */
.L_x_2503:
[----:B------:R-:W-:Y:S05]  /*8840*/  BSYNC B0 ;  /* 0x0000000000007941 */ /* 0x000fea0003800000 */
.L_x_2502:
[----:B------:R-:W-:Y:S01]  /*8850*/  F2FP.BF16.F32.PACK_AB R0, RZ, R0 ;  /* 0x00000000ff00723e */ /* 0x000fe200000010ff */
[----:B------:R-:W-:Y:S06]  /*8860*/  BRA `(.L_x_2483) ;  /* 0x0000000000a87947 */ /* 0x000fec0003800000 */
.L_x_2495:
        /* <DEDUP_REMOVED lines=14> */
.L_x_2509:
[----:B------:R-:W-:Y:S05]  /*8950*/  BSYNC B0 ;  /* 0x0000000000007941 */ /* 0x000fea0003800000 */
.L_x_2508:
[----:B------:R-:W-:Y:S01]  /*8960*/  F2FP.BF16.F32.PACK_AB R0, RZ, R0 ;  /* 0x00000000ff00723e */ /* 0x000fe200000010ff */
[----:B------:R-:W-:Y:S06]  /*8970*/  BRA `(.L_x_2483) ;  /* 0x0000000000647947 */ /* 0x000fec0003800000 */
.L_x_2482:
        /* <DEDUP_REMOVED lines=16> */
.L_x_2510:
[----:B------:R-:W-:Y:S01]  /*8a80*/  PRMT R0, RZ, 0x7610, R0 ;  /* 0x00007610ff007816 */ /* 0x000fe20000000000 */
[----:B------:R-:W-:Y:S06]  /*8a90*/  BRA `(.L_x_2483) ;  /* 0x00000000001c7947 */ /* 0x000fec0003800000 */
.L_x_2507:
[----:B------:R-:W2:Y:S02]  /*8aa0*/  LDG.E.64 R2, desc[UR36][R2.64] ;  /* 0x0000002402027981 */ /* 0x000ea4000c1e1b00 */
[----:B--2---:R-:W0:Y:S02]  /*8ab0*/  I2F.U64 R0, R2 ;  /* 0x0000000200007312 */ /* 0x004e240000301000 */
[----:B0-----:R-:W-:Y:S01]  /*8ac0*/  F2FP.BF16.F32.PACK_AB R0, RZ, R0 ;  /* 0x00000000ff00723e */ /* 0x001fe200000010ff */
[----:B------:R-:W-:Y:S06]  /*8ad0*/  BRA `(.L_x_2483) ;  /* 0x00000000000c7947 */ /* 0x000fec0003800000 */
.L_x_2506:
[----:B------:R-:W2:Y:S02]  /*8ae0*/  LDG.E R2, desc[UR36][R2.64] ;  /* 0x0000002402027981 */ /* 0x000ea4000c1e1900 */
[----:B--2---:R-:W-:-:S04]  /*8af0*/  I2FP.F32.U32 R0, R2 ;  /* 0x0000000200007245 */ /* 0x004fc80000201000 */
[----:B------:R-:W-:-:S07]  /*8b00*/  F2FP.BF16.F32.PACK_AB R0, RZ, R0 ;  /* 0x00000000ff00723e */ /* 0x000fce00000010ff */
.L_x_2483:
        /* <DEDUP_REMOVED lines=13> */
.L_x_2511:
[----:B------:R-:W-:Y:S01]  /*8be0*/  FMUL.FTZ R0, R0, UR4 ;  /* 0x0000000400007c20 */ /* 0x000fe20008410000 */
[----:B0-----:R-:W-:Y:S08]  /*8bf0*/  MUFU.RCP R3, UR4 ;  /* 0x0000000400037d08 */ /* 0x001ff00008001000 */
[----:B------:R-:W0:Y:S02]  /*8c00*/  F2F.BF16.F32 R0, R0 ;  /* 0x0000000000007304 */ /* 0x000e240000202000 */
[----:B0-----:R-:W-:-:S06]  /*8c10*/  IMAD.U32 R2, R0, 0x10000, RZ ;  /* 0x0001000000027824 */ /* 0x001fcc00078e00ff */
[----:B------:R-:W0:Y:S02]  /*8c20*/  FRND R2, R2 ;  /* 0x0000000200027307 */ /* 0x000e240000201000 */
[----:B0-----:R-:W-:-:S07]  /*8c30*/  FMUL.FTZ R3, R2, R3 ;  /* 0x0000000302037220 */ /* 0x001fce0000410000 */
.L_x_2512:
        /* <DEDUP_REMOVED lines=17> */
.L_x_2516:
[----:B------:R-:W-:-:S06]  /*8d50*/  IMAD.U32 R3, R3, 0x10000, RZ ;  /* 0x0001000003037824 */ /* 0x000fcc00078e00ff */
[----:B------:R-:W0:Y:S02]  /*8d60*/  F2I.S64.TRUNC R2, R3 ;  /* 0x0000000300027311 */ /* 0x000e24000020d900 */
[----:B0-----:R0:W-:Y:S01]  /*8d70*/  STG.E.U8 desc[UR36][R16.64], R2 ;  /* 0x0000000210007986 */ /* 0x0011e2000c101124 */
[----:B------:R-:W-:Y:S05]  /*8d80*/  BRA `(.L_x_2518) ;  /* 0x0000000c00847947 */ /* 0x000fea0003800000 */
.L_x_2515:
        /* <DEDUP_REMOVED lines=10> */
.L_x_2520:
[----:B------:R-:W-:-:S06]  /*8e30*/  IMAD.U32 R3, R3, 0x10000, RZ ;  /* 0x0001000003037824 */ /* 0x000fcc00078e00ff */
[----:B------:R-:W0:Y:S02]  /*8e40*/  F2I.FTZ.TRUNC.NTZ R3, R3 ;  /* 0x0000000300037305 */ /* 0x000e24000021f100 */
[----:B0-----:R0:W-:Y:S01]  /*8e50*/  STG.E desc[UR36][R16.64], R3 ;  /* 0x0000000310007986 */ /* 0x0011e2000c101924 */
[----:B------:R-:W-:Y:S05]  /*8e60*/  BRA `(.L_x_2518) ;  /* 0x0000000c004c7947 */ /* 0x000fea0003800000 */
.L_x_2519:
[----:B------:R-:W-:-:S06]  /*8e70*/  IMAD.U32 R3, R3, 0x10000, RZ ;  /* 0x0001000003037824 */ /* 0x000fcc00078e00ff */
[----:B------:R-:W0:Y:S02]  /*8e80*/  F2I.FTZ.TRUNC.NTZ R3, R3 ;  /* 0x0000000300037305 */ /* 0x000e24000021f100 */
[----:B0-----:R0:W-:Y:S01]  /*8e90*/  STG.E.U16 desc[UR36][R16.64], R3 ;  /* 0x0000000310007986 */ /* 0x0011e2000c101524 */
[----:B------:R-:W-:Y:S05]  /*8ea0*/  BRA `(.L_x_2518) ;  /* 0x0000000c003c7947 */ /* 0x000fea0003800000 */
.L_x_2514:
        /* <DEDUP_REMOVED lines=9> */
.L_x_2522:
[----:B------:R-:W-:-:S05]  /*8f40*/  IMAD.U32 R0, R3, 0x10000, RZ ;  /* 0x0001000003007824 */ /* 0x000fca00078e00ff */
[----:B------:R-:W-:-:S05]  /*8f50*/  F2FP.F16.F32.PACK_AB R0, RZ, R0 ;  /* 0x00000000ff00723e */ /* 0x000fca00000000ff */
[----:B------:R0:W-:Y:S01]  /*8f60*/  STG.E.U16 desc[UR36][R16.64], R0 ;  /* 0x0000000010007986 */ /* 0x0001e2000c101524 */
[----:B------:R-:W-:Y:S05]  /*8f70*/  BRA `(.L_x_2518) ;  /* 0x0000000c00087947 */ /* 0x000fea0003800000 */
.L_x_2521:
        /* <DEDUP_REMOVED lines=10> */
.L_x_2524:
[----:B------:R-:W-:-:S05]  /*9020*/  IMAD.U32 R3, R3, 0x10000, RZ ;  /* 0x0001000003037824 */ /* 0x000fca00078e00ff */
[----:B------:R-:W-:-:S04]  /*9030*/  F2FP.F16.F32.PACK_AB R3, RZ, R3 ;  /* 0x00000003ff03723e */ /* 0x000fc800000000ff */
[----:B------:R-:W-:-:S05]  /*9040*/  PRMT R3, R3, 0x5410, RZ ;  /* 0x0000541003037816 */ /* 0x000fca00000000ff */
[----:B------:R0:W-:Y:S01]  /*9050*/  STG.E desc[UR36][R16.64], R3 ;  /* 0x0000000310007986 */ /* 0x0001e2000c101924 */
[----:B------:R-:W-:Y:S05]  /*9060*/  BRA `(.L_x_2518) ;  /* 0x0000000800cc7947 */ /* 0x000fea0003800000 */
.L_x_2523:
[----:B------:R-:W-:-:S04]  /*9070*/  IMAD.U32 R2, R3, 0x10000, RZ ;  /* 0x0001000003027824 */ /* 0x000fc800078e00ff */
[----:B------:R-:W-:-:S06]  /*9080*/  FMUL.FTZ R2, R2, 1 ;  /* 0x3f80000002027820 */ /* 0x000fcc0000410000 */
[----:B------:R-:W0:Y:S02]  /*9090*/  F2F.F64.F32 R2, R2 ;  /* 0x0000000200027310 */ /* 0x000e240000201800 */
[----:B0-----:R0:W-:Y:S01]  /*90a0*/  STG.E.64 desc[UR36][R16.64], R2 ;  /* 0x0000000210007986 */ /* 0x0011e2000c101b24 */
[----:B------:R-:W-:Y:S05]  /*90b0*/  BRA `(.L_x_2518) ;  /* 0x0000000800b87947 */ /* 0x000fea0003800000 */
.L_x_2513:
        /* <DEDUP_REMOVED lines=13> */
.L_x_2527:
[----:B------:R-:W-:Y:S01]  /*9190*/  IMAD.U32 R3, R3, 0x10000, RZ ;  /* 0x0001000003037824 */ /* 0x000fe200078e00ff */
[----:B------:R-:W-:-:S03]  /*91a0*/  CS2R R6, SRZ ;  /* 0x0000000000067805 */ /* 0x000fc6000001ff00 */
[----:B------:R-:W-:-:S04]  /*91b0*/  FMUL.FTZ R3, R3, 1 ;  /* 0x3f80000003037820 */ /* 0x000fc80000410000 */
[----:B------:R-:W0:Y:S02]  /*91c0*/  F2F.F64.F32 R4, R3 ;  /* 0x0000000300047310 */ /* 0x000e240000201800 */
[----:B0-----:R0:W-:Y:S01]  /*91d0*/  STG.E.128 desc[UR36][R16.64], R4 ;  /* 0x0000000410007986 */ /* 0x0011e2000c101d24 */
[----:B------:R-:W-:Y:S05]  /*91e0*/  BRA `(.L_x_2518) ;  /* 0x00000008006c7947 */ /* 0x000fea0003800000 */
.L_x_2526:
        /* <DEDUP_REMOVED lines=21> */
.L_x_2531:
[----:B------:R-:W-:Y:S05]  /*9340*/  BSYNC B0 ;  /* 0x0000000000007941 */ /* 0x000fea0003800000 */
.L_x_2530:
[----:B------:R-:W-:-:S05]  /*9350*/  LOP3.LUT R3, R0, R3, RZ, 0xfc, !PT ;  /* 0x0000000300037212 */ /* 0x000fca00078efcff */
[----:B------:R0:W-:Y:S01]  /*9360*/  STG.E.U8 desc[UR36][R16.64], R3 ;  /* 0x0000000310007986 */ /* 0x0001e2000c101124 */
[----:B------:R-:W-:Y:S05]  /*9370*/  BRA `(.L_x_2518) ;  /* 0x0000000800087947 */ /* 0x000fea0003800000 */
.L_x_2529:
        /* <DEDUP_REMOVED lines=13> */
.L_x_2533:
[----:B------:R-:W-:Y:S01]  /*9450*/  IMAD.MOV.U32 R0, RZ, RZ, 0x7f ;  /* 0x0000007fff007424 */ /* 0x000fe200078e00ff */
[----:B------:R-:W-:-:S04]  /*9460*/  ISETP.GT.U32.AND P0, PT, R2, 0x7f800000, PT ;  /* 0x7f8000000200780c */ /* 0x000fc80003f04070 */
[----:B------:R-:W-:-:S09]  /*9470*/  SEL R0, R0, 0x7c, P0 ;  /* 0x0000007c00007807 */ /* 0x000fd20000000000 */
.L_x_2534:
[----:B------:R-:W-:Y:S05]  /*9480*/  BSYNC B0 ;  /* 0x0000000000007941 */ /* 0x000fea0003800000 */
.L_x_2532:
[----:B------:R-:W-:-:S04]  /*9490*/  LOP3.LUT R2, R3, 0x80000000, RZ, 0xc0, !PT ;  /* 0x8000000003027812 */ /* 0x000fc800078ec0ff */
[----:B------:R-:W-:-:S04]  /*94a0*/  SHF.R.U32.HI R3, RZ, 0x18, R2 ;  /* 0x00000018ff037819 */ /* 0x000fc80000011602 */
[----:B------:R-:W-:-:S05]  /*94b0*/  LOP3.LUT R3, R0, R3, RZ, 0xfc, !PT ;  /* 0x0000000300037212 */ /* 0x000fca00078efcff */
[----:B------:R0:W-:Y:S01]  /*94c0*/  STG.E.U8 desc[UR36][R16.64], R3 ;  /* 0x0000000310007986 */ /* 0x0001e2000c101124 */
[----:B------:R-:W-:Y:S05]  /*94d0*/  BRA `(.L_x_2518) ;  /* 0x0000000400b07947 */ /* 0x000fea0003800000 */
.L_x_2528:
[----:B------:R0:W-:Y:S01]  /*94e0*/  STG.E.U16 desc[UR36][R16.64], R3 ;  /* 0x0000000310007986 */ /* 0x0001e2000c101524 */
[----:B------:R-:W-:Y:S05]  /*94f0*/  BRA `(.L_x_2518) ;  /* 0x0000000400a87947 */ /* 0x000fea0003800000 */
.L_x_2525:
        /* <DEDUP_REMOVED lines=12> */
.L_x_2537:
        /* <DEDUP_REMOVED lines=17> */
.L_x_2540:
[----:B------:R-:W-:-:S04]  /*96d0*/  LOP3.LUT R2, R3, 0x80000000, RZ, 0xc0, !PT ;  /* 0x8000000003027812 */ /* 0x000fc800078ec0ff */
[----:B------:R-:W-:-:S04]  /*96e0*/  SHF.R.U32.HI R3, RZ, 0x18, R2 ;  /* 0x00000018ff037819 */ /* 0x000fc80000011602 */
[----:B------:R-:W-:-:S04]  /*96f0*/  LOP3.LUT R0, R0, R3, RZ, 0xfc, !PT ;  /* 0x0000000300007212 */ /* 0x000fc800078efcff */
[----:B------:R-:W-:-:S07]  /*9700*/  PRMT R8, R0, 0x7610, R8 ;  /* 0x0000761000087816 */ /* 0x000fce0000000008 */
.L_x_2539:
[----:B------:R-:W-:Y:S05]  /*9710*/  BSYNC B0 ;  /* 0x0000000000007941 */ /* 0x000fea0003800000 */
.L_x_2538:
[----:B------:R3:W-:Y:S01]  /*9720*/  STG.E.U8 desc[UR36][R16.64], R8 ;  /* 0x0000000810007986 */ /* 0x0007e2000c101124 */
[----:B------:R-:W-:Y:S05]  /*9730*/  BRA `(.L_x_2518) ;  /* 0x0000000400187947 */ /* 0x000fea0003800000 */
.L_x_2536:
        /* <DEDUP_REMOVED lines=17> */
.L_x_2543:
[----:B------:R-:W-:-:S04]  /*9850*/  LOP3.LUT R2, R3, 0x80000000, RZ, 0xc0, !PT ;  /* 0x8000000003027812 */ /* 0x000fc800078ec0ff */
[----:B------:R-:W-:-:S04]  /*9860*/  SHF.R.U32.HI R3, RZ, 0x18, R2 ;  /* 0x00000018ff037819 */ /* 0x000fc80000011602 */
[----:B------:R-:W-:-:S04]  /*9870*/  LOP3.LUT R0, R0, R3, RZ, 0xfc, !PT ;  /* 0x0000000300007212 */ /* 0x000fc800078efcff */
[----:B------:R-:W-:-:S07]  /*9880*/  PRMT R8, R0, 0x7610, R8 ;  /* 0x0000761000087816 */ /* 0x000fce0000000008 */
.L_x_2542:
[----:B------:R-:W-:Y:S05]  /*9890*/  BSYNC B0 ;  /* 0x0000000000007941 */ /* 0x000fea0003800000 */
.L_x_2541:
[----:B------:R0:W-:Y:S01]  /*98a0*/  STG.E.U8 desc[UR36][R16.64], R8 ;  /* 0x0000000810007986 */ /* 0x0001e2000c101124 */
[----:B------:R-:W-:Y:S05]  /*98b0*/  BRA `(.L_x_2518) ;  /* 0x0000000000b87947 */ /* 0x000fea0003800000 */
.L_x_2535:
        /* <DEDUP_REMOVED lines=22> */
.L_x_2517:
        /* <DEDUP_REMOVED lines=16> */
.L_x_2546:
[----:B------:R-:W-:Y:S05]  /*9b20*/  BRA `(.L_x_2518) ;  /* 0x00000000001c7947 */ /* 0x000fea0003800000 */
.L_x_2545:
[----:B------:R-:W-:-:S06]  /*9b30*/  IMAD.U32 R3, R3, 0x10000, RZ ;  /* 0x0001000003037824 */ /* 0x000fcc00078e00ff */
[----:B------:R-:W0:Y:S02]  /*9b40*/  F2I.U64.TRUNC R2, R3 ;  /* 0x0000000300027311 */ /* 0x000e24000020d800 */
[----:B0-----:R0:W-:Y:S01]  /*9b50*/  STG.E.64 desc[UR36][R16.64], R2 ;  /* 0x0000000210007986 */ /* 0x0011e2000c101b24 */
[----:B------:R-:W-:Y:S05]  /*9b60*/  BRA `(.L_x_2518) ;  /* 0x00000000000c7947 */ /* 0x000fea0003800000 */
.L_x_2544:
[----:B------:R-:W-:-:S06]  /*9b70*/  IMAD.U32 R3, R3, 0x10000, RZ ;  /* 0x0001000003037824 */ /* 0x000fcc00078e00ff */
[----:B------:R-:W0:Y:S02]  /*9b80*/  F2I.FTZ.U32.TRUNC.NTZ R3, R3 ;  /* 0x0000000300037305 */ /* 0x000e24000021f000 */
[----:B0-----:R2:W-:Y:S02]  /*9b90*/  STG.E desc[UR36][R16.64], R3 ;  /* 0x0000000310007986 */ /* 0x0015e4000c101924 */
.L_x_2518:
[----:B------:R-:W-:-:S07]  /*9ba0*/  VIADD R19, R19, 0x80 ;  /* 0x0000008013137836 */ /* 0x000fce0000000000 */
.L_x_2476:
[----:B------:R-:W-:Y:S05]  /*9bb0*/  BSYNC B6 ;  /* 0x0000000000067941 */ /* 0x000fea0003800000 */
.L_x_2475:
        /* <DEDUP_REMOVED lines=306> */
.L_x_2547:
        /* <DEDUP_REMOVED lines=22> */
.L_x_2551:
[----:B------:R-:W2:Y:S02]  /*b040*/  LDG.E.U8 R2, desc[UR36][R2.64] ;  /* 0x0000002402027981 */ /* 0x000ea4000c1e1100 */
[----:B--2---:R-:W-:-:S04]  /*b050*/  I2FP.F32.U32 R0, R2 ;  /* 0x0000000200007245 */ /* 0x004fc80000201000 */
[----:B------:R-:W-:Y:S01]  /*b060*/  F2FP.BF16.F32.PACK_AB R0, RZ, R0 ;  /* 0x00000000ff00723e */ /* 0x000fe200000010ff */
[----:B------:R-:W-:Y:S06]  /*b070*/  BRA `(.L_x_2553) ;  /* 0x0000000c00907947 */ /* 0x000fec0003800000 */
.L_x_2550:
        /* <DEDUP_REMOVED lines=10> */
.L_x_2555:
[----:B------:R-:W2:Y:S02]  /*b120*/  LDG.E R2, desc[UR36][R2.64] ;  /* 0x0000002402027981 */ /* 0x000ea4000c1e1900 */
[----:B--2---:R-:W-:-:S04]  /*b130*/  I2FP.F32.S32 R0, R2 ;  /* 0x0000000200007245 */ /* 0x004fc80000201400 */
[----:B------:R-:W-:Y:S01]  /*b140*/  F2FP.BF16.F32.PACK_AB R0, RZ, R0 ;  /* 0x00000000ff00723e */ /* 0x000fe200000010ff */
[----:B------:R-:W-:Y:S06]  /*b150*/  BRA `(.L_x_2553) ;  /* 0x0000000c00587947 */ /* 0x000fec0003800000 */
.L_x_2554:
[----:B------:R-:W2:Y:S02]  /*b160*/  LDG.E.U16 R2, desc[UR36][R2.64] ;  /* 0x0000002402027981 */ /* 0x000ea4000c1e1500 */
[----:B--2---:R-:W0:Y:S02]  /*b170*/  I2F.S16 R0, R2 ;  /* 0x0000000200007306 */ /* 0x004e240000101400 */
[----:B0-----:R-:W-:Y:S01]  /*b180*/  F2FP.BF16.F32.PACK_AB R0, RZ, R0 ;  /* 0x00000000ff00723e */ /* 0x001fe200000010ff */
[----:B------:R-:W-:Y:S06]  /*b190*/  BRA `(.L_x_2553) ;  /* 0x0000000c00487947 */ /* 0x000fec0003800000 */
.L_x_2549:
        /* <DEDUP_REMOVED lines=9> */
.L_x_2557:
[----:B------:R-:W2:Y:S02]  /*b230*/  LDG.E.U16 R0, desc[UR36][R2.64] ;  /* 0x0000002402007981 */ /* 0x000ea4000c1e1500 */
[----:B--2---:R-:W-:-:S05]  /*b240*/  HADD2.F32 R0, -RZ, R0.H0_H0 ;  /* 0x20000000ff007230 */ /* 0x004fca0000004100 */
[----:B------:R-:W-:Y:S01]  /*b250*/  F2FP.BF16.F32.PACK_AB R0, RZ, R0 ;  /* 0x00000000ff00723e */ /* 0x000fe200000010ff */
[----:B------:R-:W-:Y:S06]  /*b260*/  BRA `(.L_x_2553) ;  /* 0x0000000c00147947 */ /* 0x000fec0003800000 */
.L_x_2556:
        /* <DEDUP_REMOVED lines=9> */
.L_x_2559:
[----:B------:R-:W2:Y:S02]  /*b300*/  LDG.E.U16 R2, desc[UR36][R2.64] ;  /* 0x0000002402027981 */ /* 0x000ea4000c1e1500 */
[----:B--2---:R-:W-:-:S05]  /*b310*/  HADD2.F32 R0, -RZ, R2.H0_H0 ;  /* 0x20000002ff007230 */ /* 0x004fca0000004100 */
[----:B------:R-:W-:Y:S01]  /*b320*/  F2FP.BF16.F32.PACK_AB R0, RZ, R0 ;  /* 0x00000000ff00723e */ /* 0x000fe200000010ff */
[----:B------:R-:W-:Y:S06]  /*b330*/  BRA `(.L_x_2553) ;  /* 0x0000000800e07947 */ /* 0x000fec0003800000 */
.L_x_2558:
        /* <DEDUP_REMOVED lines=8> */
.L_x_2548:
        /* <DEDUP_REMOVED lines=13> */
.L_x_2562:
        /* <DEDUP_REMOVED lines=8> */
.L_x_2561:
        /* <DEDUP_REMOVED lines=28> */
.L_x_2564:
        /* <DEDUP_REMOVED lines=15> */
.L_x_2563:
[----:B------:R0:W5:Y:S01]  /*b7c0*/  LDG.E.U16 R0, desc[UR36][R2.64] ;  /* 0x0000002402007981 */ /* 0x000162000c1e1500 */
[----:B------:R-:W-:Y:S05]  /*b7d0*/  BRA `(.L_x_2553) ;  /* 0x0000000400b87947 */ /* 0x000fea0003800000 */
.L_x_2560:
        /* <DEDUP_REMOVED lines=12> */
.L_x_2567:
        /* <DEDUP_REMOVED lines=21> */
.L_x_2571:
[----:B------:R-:W-:Y:S05]  /*b9f0*/  BSYNC B1 ;  /* 0x0000000000017941 */ /* 0x000fea0003800000 */
.L_x_2570:
[----:B------:R-:W-:Y:S01]  /*ba00*/  LEA R3, R0, 0x3b800000, 0x17 ;  /* 0x3b80000000037811 */ /* 0x000fe200078eb8ff */
[----:B------:R-:W-:-:S05]  /*ba10*/  IMAD.SHL.U32 R0, R2, 0x100000, RZ ;  /* 0x0010000002007824 */ /* 0x000fca00078e00ff */
[----:B------:R-:W-:-:S07]  /*ba20*/  LOP3.LUT R0, R3, R0, R4, 0xfe, !PT ;  /* 0x0000000003007212 */ /* 0x000fce00078efe04 */
.L_x_2569:
[----:B------:R-:W-:Y:S05]  /*ba30*/  BSYNC B0 ;  /* 0x0000000000007941 */ /* 0x000fea0003800000 */
.L_x_2568:
[----:B------:R-:W-:Y:S01]  /*ba40*/  F2FP.BF16.F32.PACK_AB R0, RZ, R0 ;  /* 0x00000000ff00723e */ /* 0x000fe200000010ff */
[----:B------:R-:W-:Y:S06]  /*ba50*/  BRA `(.L_x_2553) ;  /* 0x0000000400187947 */ /* 0x000fec0003800000 */
.L_x_2566:
        /* <DEDUP_REMOVED lines=21> */
.L_x_2575:
[----:B------:R-:W-:Y:S05]  /*bbb0*/  BSYNC B1 ;  /* 0x0000000000017941 */ /* 0x000fea0003800000 */
.L_x_2574:
[----:B------:R-:W-:Y:S01]  /*bbc0*/  LEA R3, R0, 0x37800000, 0x17 ;  /* 0x3780000000037811 */ /* 0x000fe200078eb8ff */
[----:B------:R-:W-:-:S05]  /*bbd0*/  IMAD.SHL.U32 R0, R2, 0x200000, RZ ;  /* 0x0020000002007824 */ /* 0x000fca00078e00ff */
[----:B------:R-:W-:-:S07]  /*bbe0*/  LOP3.LUT R0, R3, R0, R4, 0xfe, !PT ;  /* 0x0000000003007212 */ /* 0x000fce00078efe04 */
.L_x_2573:
[----:B------:R-:W-:Y:S05]  /*bbf0*/  BSYNC B0 ;  /* 0x0000000000007941 */ /* 0x000fea0003800000 */
.L_x_2572:
[----:B------:R-:W-:Y:S01]  /*bc00*/  F2FP.BF16.F32.PACK_AB R0, RZ, R0 ;  /* 0x00000000ff00723e */ /* 0x000fe200000010ff */
[----:B------:R-:W-:Y:S06]  /*bc10*/  BRA `(.L_x_2553) ;  /* 0x0000000000a87947 */ /* 0x000fec0003800000 */
.L_x_2565:
        /* <DEDUP_REMOVED lines=14> */
.L_x_2579:
[----:B------:R-:W-:Y:S05]  /*bd00*/  BSYNC B0 ;  /* 0x0000000000007941 */ /* 0x000fea0003800000 */
.L_x_2578:
[----:B------:R-:W-:Y:S01]  /*bd10*/  F2FP.BF16.F32.PACK_AB R0, RZ, R0 ;  /* 0x00000000ff00723e */ /* 0x000fe200000010ff */
[----:B------:R-:W-:Y:S06]  /*bd20*/  BRA `(.L_x_2553) ;  /* 0x0000000000647947 */ /* 0x000fec0003800000 */
.L_x_2552:
        /* <DEDUP_REMOVED lines=16> */
.L_x_2580:
[----:B------:R-:W-:Y:S01]  /*be30*/  PRMT R0, RZ, 0x7610, R0 ;  /* 0x00007610ff007816 */ /* 0x000fe20000000000 */
[----:B------:R-:W-:Y:S06]  /*be40*/  BRA `(.L_x_2553) ;  /* 0x00000000001c7947 */ /* 0x000fec0003800000 */
.L_x_2577:
[----:B------:R-:W2:Y:S02]  /*be50*/  LDG.E.64 R2, desc[UR36][R2.64] ;  /* 0x0000002402027981 */ /* 0x000ea4000c1e1b00 */
[----:B--2---:R-:W0:Y:S02]  /*be60*/  I2F.U64 R0, R2 ;  /* 0x0000000200007312 */ /* 0x004e240000301000 */
[----:B0-----:R-:W-:Y:S01]  /*be70*/  F2FP.BF16.F32.PACK_AB R0, RZ, R0 ;  /* 0x00000000ff00723e */ /* 0x001fe200000010ff */
[----:B------:R-:W-:Y:S06]  /*be80*/  BRA `(.L_x_2553) ;  /* 0x00000000000c7947 */ /* 0x000fec0003800000 */
.L_x_2576:
[----:B------:R-:W2:Y:S02]  /*be90*/  LDG.E R2, desc[UR36][R2.64] ;  /* 0x0000002402027981 */ /* 0x000ea4000c1e1900 */
[----:B--2---:R-:W-:-:S04]  /*bea0*/  I2FP.F32.U32 R0, R2 ;  /* 0x0000000200007245 */ /* 0x004fc80000201000 */
[----:B------:R-:W-:-:S07]  /*beb0*/  F2FP.BF16.F32.PACK_AB R0, RZ, R0 ;  /* 0x00000000ff00723e */ /* 0x000fce00000010ff */
.L_x_2553:
        /* <DEDUP_REMOVED lines=13> */
.L_x_2581:
[----:B------:R-:W-:Y:S01]  /*bf90*/  FMUL.FTZ R0, R0, UR4 ;  /* 0x0000000400007c20 */ /* 0x000fe20008410000 */
[----:B0-----:R-:W-:Y:S08]  /*bfa0*/  MUFU.RCP R3, UR4 ;  /* 0x0000000400037d08 */ /* 0x001ff00008001000 */
[----:B------:R-:W0:Y:S02]  /*bfb0*/  F2F.BF16.F32 R0, R0 ;  /* 0x0000000000007304 */ /* 0x000e240000202000 */
[----:B0-----:R-:W-:-:S06]  /*bfc0*/  IMAD.U32 R2, R0, 0x10000, RZ ;  /* 0x0001000000027824 */ /* 0x001fcc00078e00ff */
[----:B------:R-:W0:Y:S02]  /*bfd0*/  FRND R2, R2 ;  /* 0x0000000200027307 */ /* 0x000e240000201000 */
[----:B0-----:R-:W-:-:S07]  /*bfe0*/  FMUL.FTZ R3, R2, R3 ;  /* 0x0000000302037220 */ /* 0x001fce0000410000 */
.L_x_2582:
        /* <DEDUP_REMOVED lines=17> */
.L_x_2586:
[----:B------:R-:W-:-:S06]  /*c100*/  IMAD.U32 R3, R3, 0x10000, RZ ;  /* 0x0001000003037824 */ /* 0x000fcc00078e00ff */
[----:B------:R-:W0:Y:S02]  /*c110*/  F2I.S64.TRUNC R2, R3 ;  /* 0x0000000300027311 */ /* 0x000e24000020d900 */
[----:B0-----:R-:W-:Y:S01]  /*c120*/  STG.E.U8 desc[UR36][R16.64], R2 ;  /* 0x0000000210007986 */ /* 0x001fe2000c101124 */
[----:B------:R-:W-:Y:S05]  /*c130*/  EXIT ;  /* 0x000000000000794d */ /* 0x000fea0003800000 */
.L_x_2585:
        /* <DEDUP_REMOVED lines=10> */
.L_x_2589:
[----:B------:R-:W-:-:S06]  /*c1e0*/  IMAD.U32 R3, R3, 0x10000, RZ ;  /* 0x0001000003037824 */ /* 0x000fcc00078e00ff */
[----:B------:R-:W0:Y:S02]  /*c1f0*/  F2I.FTZ.TRUNC.NTZ R3, R3 ;  /* 0x0000000300037305 */ /* 0x000e24000021f100 */
[----:B0-----:R-:W-:Y:S01]  /*c200*/  STG.E desc[UR36][R16.64], R3 ;  /* 0x0000000310007986 */ /* 0x001fe2000c101924 */
[----:B------:R-:W-:Y:S05]  /*c210*/  EXIT ;  /* 0x000000000000794d */ /* 0x000fea0003800000 */
.L_x_2588:
[----:B------:R-:W-:-:S06]  /*c220*/  IMAD.U32 R3, R3, 0x10000, RZ ;  /* 0x0001000003037824 */ /* 0x000fcc00078e00ff */
[----:B------:R-:W0:Y:S02]  /*c230*/  F2I.FTZ.TRUNC.NTZ R3, R3 ;  /* 0x0000000300037305 */ /* 0x000e24000021f100 */
[----:B0-----:R-:W-:Y:S01]  /*c240*/  STG.E.U16 desc[UR36][R16.64], R3 ;  /* 0x0000000310007986 */ /* 0x001fe2000c101524 */
[----:B------:R-:W-:Y:S05]  /*c250*/  EXIT ;  /* 0x000000000000794d */ /* 0x000fea0003800000 */
.L_x_2584:
        /* <DEDUP_REMOVED lines=9> */
.L_x_2591:
[----:B------:R-:W-:-:S05]  /*c2f0*/  IMAD.U32 R0, R3, 0x10000, RZ ;  /* 0x0001000003007824 */ /* 0x000fca00078e00ff */
[----:B------:R-:W-:-:S05]  /*c300*/  F2FP.F16.F32.PACK_AB R0, RZ, R0 ;  /* 0x00000000ff00723e */ /* 0x000fca00000000ff */
[----:B------:R-:W-:Y:S01]  /*c310*/  STG.E.U16 desc[UR36][R16.64], R0 ;  /* 0x0000000010007986 */ /* 0x000fe2000c101524 */
[----:B------:R-:W-:Y:S05]  /*c320*/  EXIT ;  /* 0x000000000000794d */ /* 0x000fea0003800000 */
.L_x_2590:
        /* <DEDUP_REMOVED lines=10> */
.L_x_2593:
[----:B------:R-:W-:-:S05]  /*c3d0*/  IMAD.U32 R3, R3, 0x10000, RZ ;  /* 0x0001000003037824 */ /* 0x000fca00078e00ff */
[----:B------:R-:W-:-:S04]  /*c3e0*/  F2FP.F16.F32.PACK_AB R3, RZ, R3 ;  /* 0x00000003ff03723e */ /* 0x000fc800000000ff */
[----:B------:R-:W-:-:S05]  /*c3f0*/  PRMT R3, R3, 0x5410, RZ ;  /* 0x0000541003037816 */ /* 0x000fca00000000ff */
[----:B------:R-:W-:Y:S01]  /*c400*/  STG.E desc[UR36][R16.64], R3 ;  /* 0x0000000310007986 */ /* 0x000fe2000c101924 */
[----:B------:R-:W-:Y:S05]  /*c410*/  EXIT ;  /* 0x000000000000794d */ /* 0x000fea0003800000 */
.L_x_2592:
[----:B------:R-:W-:-:S04]  /*c420*/  IMAD.U32 R2, R3, 0x10000, RZ ;  /* 0x0001000003027824 */ /* 0x000fc800078e00ff */
[----:B------:R-:W-:-:S06]  /*c430*/  FMUL.FTZ R2, R2, 1 ;  /* 0x3f80000002027820 */ /* 0x000fcc0000410000 */
[----:B------:R-:W0:Y:S02]  /*c440*/  F2F.F64.F32 R2, R2 ;  /* 0x0000000200027310 */ /* 0x000e240000201800 */
[----:B0-----:R-:W-:Y:S01]  /*c450*/  STG.E.64 desc[UR36][R16.64], R2 ;  /* 0x0000000210007986 */ /* 0x001fe2000c101b24 */
[----:B------:R-:W-:Y:S05]  /*c460*/  EXIT ;  /* 0x000000000000794d */ /* 0x000fea0003800000 */
.L_x_2583:
        /* <DEDUP_REMOVED lines=13> */
.L_x_2596:
[----:B------:R-:W-:Y:S01]  /*c540*/  IMAD.U32 R3, R3, 0x10000, RZ ;  /* 0x0001000003037824 */ /* 0x000fe200078e00ff */
[----:B------:R-:W-:-:S03]  /*c550*/  CS2R R6, SRZ ;  /* 0x0000000000067805 */ /* 0x000fc6000001ff00 */
[----:B------:R-:W-:-:S04]  /*c560*/  FMUL.FTZ R3, R3, 1 ;  /* 0x3f80000003037820 */ /* 0x000fc80000410000 */
[----:B------:R-:W0:Y:S02]  /*c570*/  F2F.F64.F32 R4, R3 ;  /* 0x0000000300047310 */ /* 0x000e240000201800 */
[----:B0-----:R-:W-:Y:S01]  /*c580*/  STG.E.128 desc[UR36][R16.64], R4 ;  /* 0x0000000410007986 */ /* 0x001fe2000c101d24 */
[----:B------:R-:W-:Y:S05]  /*c590*/  EXIT ;  /* 0x000000000000794d */ /* 0x000fea0003800000 */
.L_x_2595:
        /* <DEDUP_REMOVED lines=21> */
.L_x_2600:
[----:B------:R-:W-:Y:S05]  /*c6f0*/  BSYNC B0 ;  /* 0x0000000000007941 */ /* 0x000fea0003800000 */
.L_x_2599:
[----:B------:R-:W-:-:S05]  /*c700*/  LOP3.LUT R3, R0, R3, RZ, 0xfc, !PT ;  /* 0x0000000300037212 */ /* 0x000fca00078efcff */
[----:B------:R-:W-:Y:S01]  /*c710*/  STG.E.U8 desc[UR36][R16.64], R3 ;  /* 0x0000000310007986 */ /* 0x000fe2000c101124 */
[----:B------:R-:W-:Y:S05]  /*c720*/  EXIT ;  /* 0x000000000000794d */ /* 0x000fea0003800000 */
.L_x_2598:
        /* <DEDUP_REMOVED lines=13> */
.L_x_2602:
[----:B------:R-:W-:Y:S01]  /*c800*/  IMAD.MOV.U32 R0, RZ, RZ, 0x7f ;  /* 0x0000007fff007424 */ /* 0x000fe200078e00ff */
[----:B------:R-:W-:-:S04]  /*c810*/  ISETP.GT.U32.AND P0, PT, R2, 0x7f800000, PT ;  /* 0x7f8000000200780c */ /* 0x000fc80003f04070 */
[----:B------:R-:W-:-:S09]  /*c820*/  SEL R0, R0, 0x7c, P0 ;  /* 0x0000007c00007807 */ /* 0x000fd20000000000 */
.L_x_2603:
[----:B------:R-:W-:Y:S05]  /*c830*/  BSYNC B0 ;  /* 0x0000000000007941 */ /* 0x000fea0003800000 */
.L_x_2601:
[----:B------:R-:W-:-:S04]  /*c840*/  LOP3.LUT R2, R3, 0x80000000, RZ, 0xc0, !PT ;  /* 0x8000000003027812 */ /* 0x000fc800078ec0ff */
[----:B------:R-:W-:-:S04]  /*c850*/  SHF.R.U32.HI R3, RZ, 0x18, R2 ;  /* 0x00000018ff037819 */ /* 0x000fc80000011602 */
[----:B------:R-:W-:-:S05]  /*c860*/  LOP3.LUT R3, R0, R3, RZ, 0xfc, !PT ;  /* 0x0000000300037212 */ /* 0x000fca00078efcff */
[----:B------:R-:W-:Y:S01]  /*c870*/  STG.E.U8 desc[UR36][R16.64], R3 ;  /* 0x0000000310007986 */ /* 0x000fe2000c101124 */
[----:B------:R-:W-:Y:S05]  /*c880*/  EXIT ;  /* 0x000000000000794d */ /* 0x000fea0003800000 */
.L_x_2597:
[----:B------:R-:W-:Y:S01]  /*c890*/  STG.E.U16 desc[UR36][R16.64], R3 ;  /* 0x0000000310007986 */ /* 0x000fe2000c101524 */
[----:B------:R-:W-:Y:S05]  /*c8a0*/  EXIT ;  /* 0x000000000000794d */ /* 0x000fea0003800000 */
.L_x_2594:
        /* <DEDUP_REMOVED lines=12> */
.L_x_2606:
        /* <DEDUP_REMOVED lines=17> */
.L_x_2609:
[----:B------:R-:W-:-:S04]  /*ca80*/  LOP3.LUT R2, R3, 0x80000000, RZ, 0xc0, !PT ;  /* 0x8000000003027812 */ /* 0x000fc800078ec0ff */
[----:B------:R-:W-:-:S04]  /*ca90*/  SHF.R.U32.HI R3, RZ, 0x18, R2 ;  /* 0x00000018ff037819 */ /* 0x000fc80000011602 */
[----:B------:R-:W-:-:S04]  /*caa0*/  LOP3.LUT R0, R0, R3, RZ, 0xfc, !PT ;  /* 0x0000000300007212 */ /* 0x000fc800078efcff */
[----:B------:R-:W-:-:S07]  /*cab0*/  PRMT R8, R0, 0x7610, R8 ;  /* 0x0000761000087816 */ /* 0x000fce0000000008 */
.L_x_2608:
[----:B------:R-:W-:Y:S05]  /*cac0*/  BSYNC B0 ;  /* 0x0000000000007941 */ /* 0x000fea0003800000 */
.L_x_2607:
[----:B------:R-:W-:Y:S01]  /*cad0*/  STG.E.U8 desc[UR36][R16.64], R8 ;  /* 0x0000000810007986 */ /* 0x000fe2000c101124 */
[----:B------:R-:W-:Y:S05]  /*cae0*/  EXIT ;  /* 0x000000000000794d */ /* 0x000fea0003800000 */
.L_x_2605:
        /* <DEDUP_REMOVED lines=17> */
.L_x_2612:
[----:B------:R-:W-:-:S04]  /*cc00*/  LOP3.LUT R2, R3, 0x80000000, RZ, 0xc0, !PT ;  /* 0x8000000003027812 */ /* 0x000fc800078ec0ff */
[----:B------:R-:W-:-:S04]  /*cc10*/  SHF.R.U32.HI R3, RZ, 0x18, R2 ;  /* 0x00000018ff037819 */ /* 0x000fc80000011602 */
[----:B------:R-:W-:-:S04]  /*cc20*/  LOP3.LUT R0, R0, R3, RZ, 0xfc, !PT ;  /* 0x0000000300007212 */ /* 0x000fc800078efcff */
[----:B------:R-:W-:-:S07]  /*cc30*/  PRMT R8, R0, 0x7610, R8 ;  /* 0x0000761000087816 */ /* 0x000fce0000000008 */
.L_x_2611:
[----:B------:R-:W-:Y:S05]  /*cc40*/  BSYNC B0 ;  /* 0x0000000000007941 */ /* 0x000fea0003800000 */
.L_x_2610:
[----:B------:R-:W-:Y:S01]  /*cc50*/  STG.E.U8 desc[UR36][R16.64], R8 ;  /* 0x0000000810007986 */ /* 0x000fe2000c101124 */
[----:B------:R-:W-:Y:S05]  /*cc60*/  EXIT ;  /* 0x000000000000794d */ /* 0x000fea0003800000 */
.L_x_2604:
        /* <DEDUP_REMOVED lines=22> */
.L_x_2587:
        /* <DEDUP_REMOVED lines=16> */
.L_x_2615:
[----:B------:R-:W-:Y:S05]  /*ced0*/  EXIT ;  /* 0x000000000000794d */ /* 0x000fea0003800000 */
.L_x_2614:
[----:B------:R-:W-:-:S06]  /*cee0*/  IMAD.U32 R3, R3, 0x10000, RZ ;  /* 0x0001000003037824 */ /* 0x000fcc00078e00ff */
[----:B------:R-:W0:Y:S02]  /*cef0*/  F2I.U64.TRUNC R2, R3 ;  /* 0x0000000300027311 */ /* 0x000e24000020d800 */
[----:B0-----:R-:W-:Y:S01]  /*cf00*/  STG.E.64 desc[UR36][R16.64], R2 ;  /* 0x0000000210007986 */ /* 0x001fe2000c101b24 */
[----:B------:R-:W-:Y:S05]  /*cf10*/  EXIT ;  /* 0x000000000000794d */ /* 0x000fea0003800000 */
.L_x_2613:
[----:B------:R-:W-:-:S06]  /*cf20*/  IMAD.U32 R3, R3, 0x10000, RZ ;  /* 0x0001000003037824 */ /* 0x000fcc00078e00ff */
[----:B------:R-:W0:Y:S02]  /*cf30*/  F2I.FTZ.U32.TRUNC.NTZ R3, R3 ;  /* 0x0000000300037305 */ /* 0x000e24000021f000 */
[----:B0-----:R-:W-:Y:S01]  /*cf40*/  STG.E desc[UR36][R16.64], R3 ;  /* 0x0000000310007986 */ /* 0x001fe2000c101924 */
[----:B------:R-:W-:Y:S05]  /*cf50*/  EXIT ;  /* 0x000000000000794d */ /* 0x000fea0003800000 */
.L_x_2616:
        /* <DEDUP_REMOVED lines=10> */
.L_x_19582:


//--------------------- .text._ZN2at6native27unrolled_elementwise_kernelIZZZNS0_26round_decimals_kernel_cudaERNS_18TensorIteratorBaseElENKUlvE_clEvENKUlvE2_clEvEUlN3c108BFloat16EE_St5arrayIPcLm2EELi4E23TrivialOffsetCalculatorILi1EjESD_NS0_6memory12LoadWithCastILi1EEENSE_13StoreWithCastILi1EEEEEviT_T0_T2_T3_T4_T5_ --------------------------
	.section	.text._ZN2at6native27unrolled_elementwise_kernelIZZZNS0_26round_decimals_kernel_cudaERNS_18TensorIteratorBaseElENKUlvE_clEvENKUlvE2_clEvEUlN3c108BFloat16EE_St5arrayIPcLm2EELi4E23TrivialOffsetCalculatorILi1EjESD_NS0_6memory12LoadWithCastILi1EEENSE_13StoreWithCastILi1EEEEEviT_T0_T2_T3_T4_T5_,"ax",@progbits
	.align	128
        .global         _ZN2at6native27unrolled_elementwise_kernelIZZZNS0_26round_decimals_kernel_cudaERNS_18TensorIteratorBaseElENKUlvE_clEvENKUlvE2_clEvEUlN3c108BFloat16EE_St5arrayIPcLm2EELi4E23TrivialOffsetCalculatorILi1EjESD_NS0_6memory12LoadWithCastILi1EEENSE_13StoreWithCastILi1EEEEEviT_T0_T2_T3_T4_T5_
        .type           _ZN2at6native27unrolled_elementwise_kernelIZZZNS0_26round_decimals_kernel_cudaERNS_18TensorIteratorBaseElENKUlvE_clEvENKUlvE2_clEvEUlN3c108BFloat16EE_St5arrayIPcLm2EELi4E23TrivialOffsetCalculatorILi1EjESD_NS0_6memory12LoadWithCastILi1EEENSE_13StoreWithCastILi1EEEEEviT_T0_T2_T3_T4_T5_,@function
        .size           _ZN2at6native27unrolled_elementwise_kernelIZZZNS0_26round_decimals_kernel_cudaERNS_18TensorIteratorBaseElENKUlvE_clEvENKUlvE2_clEvEUlN3c108BFloat16EE_St5arrayIPcLm2EELi4E23TrivialOffsetCalculatorILi1EjESD_NS0_6memory12LoadWithCastILi1EEENSE_13StoreWithCastILi1EEEEEviT_T0_T2_T3_T4_T5_,(.L_x_19583 - _ZN2at6native27unrolled_elementwise_kernelIZZZNS0_26round_decimals_kernel_cudaERNS_18TensorIteratorBaseElENKUlvE_clEvENKUlvE2_clEvEUlN3c108BFloat16EE_St5arrayIPcLm2EELi4E23TrivialOffsetCalculatorILi1EjESD_NS0_6memory12LoadWithCastILi1EEENSE_13StoreWithCastILi1EEEEEviT_T0_T2_T3_T4_T5_)
        .other          _ZN2at6native27unrolled_elementwise_kernelIZZZNS0_26round_decimals_kernel_cudaERNS_18TensorIteratorBaseElENKUlvE_clEvENKUlvE2_clEvEUlN3c108BFloat16EE_St5arrayIPcLm2EELi4E23TrivialOffsetCalculatorILi1EjESD_NS0_6memory12LoadWithCastILi1EEENSE_13StoreWithCastILi1EEEEEviT_T0_T2_T3_T4_T5_,@"STO_CUDA_ENTRY STV_DEFAULT"
_ZN2at6native27unrolled_elementwise_kernelIZZZNS0_26round_decimals_kernel_cudaERNS_18TensorIteratorBaseElENKUlvE_clEvENKUlvE2_clEvEUlN3c108BFloat16EE_St5arrayIPcLm2EELi4E23TrivialOffsetCalculatorILi1EjESD_NS0_6memory12LoadWithCastILi1EEENSE_13StoreWithCastILi1EEEEEviT_T0_T2_T3_T4_T5_:
.text._ZN2at6native27unrolled_elementwise_kernelIZZZNS0_26round_decimals_kernel_cudaERNS_18TensorIteratorBaseElENKUlvE_clEvENKUlvE2_clEvEUlN3c108BFloat16EE_St5arrayIPcLm2EELi4E23TrivialOffsetCalculatorILi1EjESD_NS0_6memory12LoadWithCastILi1EEENSE_13StoreWithCastILi1EEEEEviT_T0_T2_T3_T4_T5_:
        /* <DEDUP_REMOVED lines=34> */
.L_x_2622:
[----:B------:R-:W2:Y:S02]  /*0220*/  LDG.E.U8 R2, desc[UR36][R2.64] ;  /* 0x0000002402027981 */ /* 0x000ea4000c1e1100 */
[----:B--2---:R-:W-:-:S04]  /*0230*/  I2FP.F32.U32 R0, R2 ;  /* 0x0000000200007245 */ /* 0x004fc80000201000 */
[----:B------:R-:W-:-:S04]  /*0240*/  F2FP.BF16.F32.PACK_AB R0, RZ, R0 ;  /* 0x00000000ff00723e */ /* 0x000fc800000010ff */
[----:B------:R-:W-:Y:S01]  /*0250*/  PRMT R18, R0, 0x7610, R18 ;  /* 0x0000761000127816 */ /* 0x000fe20000000012 */
[----:B------:R-:W-:Y:S06]  /*0260*/  BRA `(.L_x_2624) ;  /* 0x0000000c00cc7947 */ /* 0x000fec0003800000 */
.L_x_2621:
        /* <DEDUP_REMOVED lines=11> */
.L_x_2626:
[----:B------:R-:W2:Y:S02]  /*0320*/  LDG.E R2, desc[UR36][R2.64] ;  /* 0x0000002402027981 */ /* 0x000ea4000c1e1900 */
[----:B--2---:R-:W-:-:S04]  /*0330*/  I2FP.F32.S32 R0, R2 ;  /* 0x0000000200007245 */ /* 0x004fc80000201400 */
[----:B------:R-:W-:-:S04]  /*0340*/  F2FP.BF16.F32.PACK_AB R0, RZ, R0 ;  /* 0x00000000ff00723e */ /* 0x000fc800000010ff */
[----:B------:R-:W-:Y:S01]  /*0350*/  PRMT R18, R0, 0x7610, R18 ;  /* 0x0000761000127816 */ /* 0x000fe20000000012 */
[----:B------:R-:W-:Y:S06]  /*0360*/  BRA `(.L_x_2624) ;  /* 0x0000000c008c7947 */ /* 0x000fec0003800000 */
.L_x_2625:
[----:B------:R-:W2:Y:S02]  /*0370*/  LDG.E.U16 R2, desc[UR36][R2.64] ;  /* 0x0000002402027981 */ /* 0x000ea4000c1e1500 */
[----:B--2---:R-:W0:Y:S02]  /*0380*/  I2F.S16 R0, R2 ;  /* 0x0000000200007306 */ /* 0x004e240000101400 */
[----:B0-----:R-:W-:-:S04]  /*0390*/  F2FP.BF16.F32.PACK_AB R0, RZ, R0 ;  /* 0x00000000ff00723e */ /* 0x001fc800000010ff */
[----:B------:R-:W-:Y:S01]  /*03a0*/  PRMT R18, R0, 0x7610, R18 ;  /* 0x0000761000127816 */ /* 0x000fe20000000012 */
[----:B------:R-:W-:Y:S06]  /*03b0*/  BRA `(.L_x_2624) ;  /* 0x0000000c00787947 */ /* 0x000fec0003800000 */
.L_x_2620:
        /* <DEDUP_REMOVED lines=9> */
.L_x_2628:
[----:B------:R-:W2:Y:S02]  /*0450*/  LDG.E.U16 R0, desc[UR36][R2.64] ;  /* 0x0000002402007981 */ /* 0x000ea4000c1e1500 */
[----:B--2---:R-:W-:-:S05]  /*0460*/  HADD2.F32 R0, -RZ, R0.H0_H0 ;  /* 0x20000000ff007230 */ /* 0x004fca0000004100 */
[----:B------:R-:W-:-:S04]  /*0470*/  F2FP.BF16.F32.PACK_AB R0, RZ, R0 ;  /* 0x00000000ff00723e */ /* 0x000fc800000010ff */
[----:B------:R-:W-:Y:S01]  /*0480*/  PRMT R18, R0, 0x7610, R18 ;  /* 0x0000761000127816 */ /* 0x000fe20000000012 */
[----:B------:R-:W-:Y:S06]  /*0490*/  BRA `(.L_x_2624) ;  /* 0x0000000c00407947 */ /* 0x000fec0003800000 */
.L_x_2627:
        /* <DEDUP_REMOVED lines=9> */
.L_x_2630:
[----:B------:R-:W2:Y:S02]  /*0530*/  LDG.E.U16 R2, desc[UR36][R2.64] ;  /* 0x0000002402027981 */ /* 0x000ea4000c1e1500 */
[----:B--2---:R-:W-:-:S05]  /*0540*/  HADD2.F32 R0, -RZ, R2.H0_H0 ;  /* 0x20000002ff007230 */ /* 0x004fca0000004100 */
[----:B------:R-:W-:-:S04]  /*0550*/  F2FP.BF16.F32.PACK_AB R0, RZ, R0 ;  /* 0x00000000ff00723e */ /* 0x000fc800000010ff */
[----:B------:R-:W-:Y:S01]  /*0560*/  PRMT R18, R0, 0x7610, R18 ;  /* 0x0000761000127816 */ /* 0x000fe20000000012 */
[----:B------:R-:W-:Y:S06]  /*0570*/  BRA `(.L_x_2624) ;  /* 0x0000000c00087947 */ /* 0x000fec0003800000 */
.L_x_2629:
        /* <DEDUP_REMOVED lines=9> */
.L_x_2619:
        /* <DEDUP_REMOVED lines=14> */
.L_x_2633:
        /* <DEDUP_REMOVED lines=9> */
.L_x_2632:
        /* <DEDUP_REMOVED lines=28> */
.L_x_2635:
        /* <DEDUP_REMOVED lines=16> */
.L_x_2634:
[----:B------:R0:W5:Y:S01]  /*0a40*/  LDG.E.U16 R18, desc[UR36][R2.64] ;  /* 0x0000002402127981 */ /* 0x000162000c1e1500 */
[----:B------:R-:W-:Y:S05]  /*0a50*/  BRA `(.L_x_2624) ;  /* 0x0000000400d07947 */ /* 0x000fea0003800000 */
.L_x_2631:
        /* <DEDUP_REMOVED lines=13> */
.L_x_2638:
        /* <DEDUP_REMOVED lines=21> */
.L_x_2642:
[----:B------:R-:W-:Y:S05]  /*0c80*/  BSYNC B1 ;  /* 0x0000000000017941 */ /* 0x000fea0003800000 */
.L_x_2641:
[----:B------:R-:W-:Y:S01]  /*0c90*/  LEA R3, R0, 0x3b800000, 0x17 ;  /* 0x3b80000000037811 */ /* 0x000fe200078eb8ff */
[----:B------:R-:W-:-:S05]  /*0ca0*/  IMAD.SHL.U32 R0, R2, 0x100000, RZ ;  /* 0x0010000002007824 */ /* 0x000fca00078e00ff */
[----:B------:R-:W-:-:S07]  /*0cb0*/  LOP3.LUT R0, R3, R0, R4, 0xfe, !PT ;  /* 0x0000000003007212 */ /* 0x000fce00078efe04 */
.L_x_2640:
[----:B------:R-:W-:Y:S05]  /*0cc0*/  BSYNC B0 ;  /* 0x0000000000007941 */ /* 0x000fea0003800000 */
.L_x_2639:
[----:B------:R-:W-:-:S04]  /*0cd0*/  F2FP.BF16.F32.PACK_AB R0, RZ, R0 ;  /* 0x00000000ff00723e */ /* 0x000fc800000010ff */
[----:B------:R-:W-:Y:S01]  /*0ce0*/  PRMT R18, R0, 0x7610, R18 ;  /* 0x0000761000127816 */ /* 0x000fe20000000012 */
[----:B------:R-:W-:Y:S06]  /*0cf0*/  BRA `(.L_x_2624) ;  /* 0x0000000400287947 */ /* 0x000fec0003800000 */
.L_x_2637:
        /* <DEDUP_REMOVED lines=21> */
.L_x_2646:
[----:B------:R-:W-:Y:S05]  /*0e50*/  BSYNC B1 ;  /* 0x0000000000017941 */ /* 0x000fea0003800000 */
.L_x_2645:
[----:B------:R-:W-:Y:S01]  /*0e60*/  LEA R3, R0, 0x37800000, 0x17 ;  /* 0x3780000000037811 */ /* 0x000fe200078eb8ff */
[----:B------:R-:W-:-:S05]  /*0e70*/  IMAD.SHL.U32 R0, R2, 0x200000, RZ ;  /* 0x0020000002007824 */ /* 0x000fca00078e00ff */
[----:B------:R-:W-:-:S07]  /*0e80*/  LOP3.LUT R0, R3, R0, R4, 0xfe, !PT ;  /* 0x0000000003007212 */ /* 0x000fce00078efe04 */
.L_x_2644:
[----:B------:R-:W-:Y:S05]  /*0e90*/  BSYNC B0 ;  /* 0x0000000000007941 */ /* 0x000fea0003800000 */
.L_x_2643:
[----:B------:R-:W-:-:S04]  /*0ea0*/  F2FP.BF16.F32.PACK_AB R0, RZ, R0 ;  /* 0x00000000ff00723e */ /* 0x000fc800000010ff */
[----:B------:R-:W-:Y:S01]  /*0eb0*/  PRMT R18, R0, 0x7610, R18 ;  /* 0x0000761000127816 */ /* 0x000fe20000000012 */
[----:B------:R-:W-:Y:S06]  /*0ec0*/  BRA `(.L_x_2624) ;  /* 0x0000000000b47947 */ /* 0x000fec0003800000 */
.L_x_2636:
        /* <DEDUP_REMOVED lines=14> */
.L_x_2650:
[----:B------:R-:W-:Y:S05]  /*0fb0*/  BSYNC B0 ;  /* 0x0000000000007941 */ /* 0x000fea0003800000 */
.L_x_2649:
[----:B------:R-:W-:-:S04]  /*0fc0*/  F2FP.BF16.F32.PACK_AB R0, RZ, R0 ;  /* 0x00000000ff00723e */ /* 0x000fc800000010ff */
[----:B------:R-:W-:Y:S01]  /*0fd0*/  PRMT R18, R0, 0x7610, R18 ;  /* 0x0000761000127816 */ /* 0x000fe20000000012 */
[----:B------:R-:W-:Y:S06]  /*0fe0*/  BRA `(.L_x_2624) ;  /* 0x00000000006c7947 */ /* 0x000fec0003800000 */
.L_x_2623:
        /* <DEDUP_REMOVED lines=16> */
.L_x_2651:
[----:B------:R-:W-:Y:S01]  /*10f0*/  PRMT R18, RZ, 0x7610, R18 ;  /* 0x00007610ff127816 */ /* 0x000fe20000000012 */
[----:B------:R-:W-:Y:S06]  /*1100*/  BRA `(.L_x_2624) ;  /* 0x0000000000247947 */ /* 0x000fec0003800000 */
.L_x_2648:
[----:B------:R-:W2:Y:S02]  /*1110*/  LDG.E.64 R2, desc[UR36][R2.64] ;  /* 0x0000002402027981 */ /* 0x000ea4000c1e1b00 */
[----:B--2---:R-:W0:Y:S02]  /*1120*/  I2F.U64 R0, R2 ;  /* 0x0000000200007312 */ /* 0x004e240000301000 */
[----:B0-----:R-:W-:-:S04]  /*1130*/  F2FP.BF16.F32.PACK_AB R0, RZ, R0 ;  /* 0x00000000ff00723e */ /* 0x001fc800000010ff */
[----:B------:R-:W-:Y:S01]  /*1140*/  PRMT R18, R0, 0x7610, R18 ;  /* 0x0000761000127816 */ /* 0x000fe20000000012 */
[----:B------:R-:W-:Y:S06]  /*1150*/  BRA `(.L_x_2624) ;  /* 0x0000000000107947 */ /* 0x000fec0003800000 */
.L_x_2647:
[----:B------:R-:W2:Y:S02]  /*1160*/  LDG.E R2, desc[UR36][R2.64] ;  /* 0x0000002402027981 */ /* 0x000ea4000c1e1900 */
[----:B--2---:R-:W-:-:S04]  /*1170*/  I2FP.F32.U32 R0, R2 ;  /* 0x0000000200007245 */ /* 0x004fc80000201000 */
[----:B------:R-:W-:-:S04]  /*1180*/  F2FP.BF16.F32.PACK_AB R0, RZ, R0 ;  /* 0x00000000ff00723e */ /* 0x000fc800000010ff */
[----:B------:R-:W-:-:S07]  /*1190*/  PRMT R18, R0, 0x7610, R18 ;  /* 0x0000761000127816 */ /* 0x000fce0000000012 */
.L_x_2624:
[----:B------:R-:W1:Y:S02]  /*11a0*/  S2R R23, SR_TID.X ;  /* 0x0000000000177919 */ /* 0x000e640000002100 */
[----:B-1----:R-:W-:-:S07]  /*11b0*/  VIADD R23, R23, 0x80 ;  /* 0x0000008017177836 */ /* 0x002fce0000000000 */
.L_x_2618:
[----:B------:R-:W-:Y:S05]  /*11c0*/  BSYNC B6 ;  /* 0x0000000000067941 */ /* 0x000fea0003800000 */
.L_x_2617:
        /* <DEDUP_REMOVED lines=26> */
.L_x_2657:
[----:B------:R-:W2:Y:S02]  /*1370*/  LDG.E.U8 R2, desc[UR36][R2.64] ;  /* 0x0000002402027981 */ /* 0x000ea4000c1e1100 */
[----:B--2---:R-:W-:-:S04]  /*1380*/  I2FP.F32.U32 R0, R2 ;  /* 0x0000000200007245 */ /* 0x004fc80000201000 */
[----:B------:R-:W-:-:S04]  /*1390*/  F2FP.BF16.F32.PACK_AB R0, RZ, R0 ;  /* 0x00000000ff00723e */ /* 0x000fc800000010ff */
[----:B------:R-:W-:Y:S01]  /*13a0*/  PRMT R17, R0, 0x7610, R17 ;  /* 0x0000761000117816 */ /* 0x000fe20000000011 */
[----:B------:R-:W-:Y:S06]  /*13b0*/  BRA `(.L_x_2659) ;  /* 0x0000000c00c87947 */ /* 0x000fec0003800000 */
.L_x_2656:
        /* <DEDUP_REMOVED lines=11> */
.L_x_2661:
[----:B------:R-:W2:Y:S02]  /*1470*/  LDG.E R2, desc[UR36][R2.64] ;  /* 0x0000002402027981 */ /* 0x000ea4000c1e1900 */
[----:B--2---:R-:W-:-:S04]  /*1480*/  I2FP.F32.S32 R0, R2 ;  /* 0x0000000200007245 */ /* 0x004fc80000201400 */
[----:B------:R-:W-:-:S04]  /*1490*/  F2FP.BF16.F32.PACK_AB R0, RZ, R0 ;  /* 0x00000000ff00723e */ /* 0x000fc800000010ff */
[----:B------:R-:W-:Y:S01]  /*14a0*/  PRMT R17, R0, 0x7610, R17 ;  /* 0x0000761000117816 */ /* 0x000fe20000000011 */
[----:B------:R-:W-:Y:S06]  /*14b0*/  BRA `(.L_x_2659) ;  /* 0x0000000c00887947 */ /* 0x000fec0003800000 */
.L_x_2660:
[----:B------:R-:W2:Y:S02]  /*14c0*/  LDG.E.U16 R2, desc[UR36][R2.64] ;  /* 0x0000002402027981 */ /* 0x000ea4000c1e1500 */
[----:B--2---:R-:W0:Y:S02]  /*14d0*/  I2F.S16 R0, R2 ;  /* 0x0000000200007306 */ /* 0x004e240000101400 */
[----:B0-----:R-:W-:-:S04]  /*14e0*/  F2FP.BF16.F32.PACK_AB R0, RZ, R0 ;  /* 0x00000000ff00723e */ /* 0x001fc800000010ff */
[----:B------:R-:W-:Y:S01]  /*14f0*/  PRMT R17, R0, 0x7610, R17 ;  /* 0x0000761000117816 */ /* 0x000fe20000000011 */
[----:B------:R-:W-:Y:S06]  /*1500*/  BRA `(.L_x_2659) ;  /* 0x0000000c00747947 */ /* 0x000fec0003800000 */
.L_x_2655:
        /* <DEDUP_REMOVED lines=9> */
.L_x_2663:
[----:B------:R-:W2:Y:S02]  /*15a0*/  LDG.E.U16 R0, desc[UR36][R2.64] ;  /* 0x0000002402007981 */ /* 0x000ea4000c1e1500 */
[----:B--2---:R-:W-:-:S05]  /*15b0*/  HADD2.F32 R0, -RZ, R0.H0_H0 ;  /* 0x20000000ff007230 */ /* 0x004fca0000004100 */
[----:B------:R-:W-:-:S04]  /*15c0*/  F2FP.BF16.F32.PACK_AB R0, RZ, R0 ;  /* 0x00000000ff00723e */ /* 0x000fc800000010ff */
[----:B------:R-:W-:Y:S01]  /*15d0*/  PRMT R17, R0, 0x7610, R17 ;  /* 0x0000761000117816 */ /* 0x000fe20000000011 */
[----:B------:R-:W-:Y:S06]  /*15e0*/  BRA `(.L_x_2659) ;  /* 0x0000000c003c7947 */ /* 0x000fec0003800000 */
.L_x_2662:
        /* <DEDUP_REMOVED lines=9> */
.L_x_2665:
[----:B------:R-:W2:Y:S02]  /*1680*/  LDG.E.U16 R2, desc[UR36][R2.64] ;  /* 0x0000002402027981 */ /* 0x000ea4000c1e1500 */
[----:B--2---:R-:W-:-:S05]  /*1690*/  HADD2.F32 R0, -RZ, R2.H0_H0 ;  /* 0x20000002ff007230 */ /* 0x004fca0000004100 */
[----:B------:R-:W-:-:S04]  /*16a0*/  F2FP.BF16.F32.PACK_AB R0, RZ, R0 ;  /* 0x00000000ff00723e */ /* 0x000fc800000010ff */
[----:B------:R-:W-:Y:S01]  /*16b0*/  PRMT R17, R0, 0x7610, R17 ;  /* 0x0000761000117816 */ /* 0x000fe20000000011 */
[----:B------:R-:W-:Y:S06]  /*16c0*/  BRA `(.L_x_2659) ;  /* 0x0000000c00047947 */ /* 0x000fec0003800000 */
.L_x_2664:
        /* <DEDUP_REMOVED lines=9> */
.L_x_2654:
        /* <DEDUP_REMOVED lines=14> */
.L_x_2668:
        /* <DEDUP_REMOVED lines=9> */
.L_x_2667:
        /* <DEDUP_REMOVED lines=28> */
.L_x_2670:
        /* <DEDUP_REMOVED lines=15> */
.L_x_2669:
[----:B------:R0:W5:Y:S01]  /*1b80*/  LDG.E.U16 R17, desc[UR36][R2.64] ;  /* 0x0000002402117981 */ /* 0x000162000c1e1500 */
[----:B------:R-:W-:Y:S05]  /*1b90*/  BRA `(.L_x_2659) ;  /* 0x0000000400d07947 */ /* 0x000fea0003800000 */
.L_x_2666:
        /* <DEDUP_REMOVED lines=13> */
.L_x_2673:
        /* <DEDUP_REMOVED lines=21> */
.L_x_2677:
[----:B------:R-:W-:Y:S05]  /*1dc0*/  BSYNC B1 ;  /* 0x0000000000017941 */ /* 0x000fea0003800000 */
.L_x_2676:
[----:B------:R-:W-:Y:S01]  /*1dd0*/  LEA R3, R0, 0x3b800000, 0x17 ;  /* 0x3b80000000037811 */ /* 0x000fe200078eb8ff */
[----:B------:R-:W-:-:S05]  /*1de0*/  IMAD.SHL.U32 R0, R2, 0x100000, RZ ;  /* 0x0010000002007824 */ /* 0x000fca00078e00ff */
[----:B------:R-:W-:-:S07]  /*1df0*/  LOP3.LUT R0, R3, R0, R4, 0xfe, !PT ;  /* 0x0000000003007212 */ /* 0x000fce00078efe04 */
.L_x_2675:
[----:B------:R-:W-:Y:S05]  /*1e00*/  BSYNC B0 ;  /* 0x0000000000007941 */ /* 0x000fea0003800000 */
.L_x_2674:
[----:B------:R-:W-:-:S04]  /*1e10*/  F2FP.BF16.F32.PACK_AB R0, RZ, R0 ;  /* 0x00000000ff00723e */ /* 0x000fc800000010ff */
[----:B------:R-:W-:Y:S01]  /*1e20*/  PRMT R17, R0, 0x7610, R17 ;  /* 0x0000761000117816 */ /* 0x000fe20000000011 */
[----:B------:R-:W-:Y:S06]  /*1e30*/  BRA `(.L_x_2659) ;  /* 0x0000000400287947 */ /* 0x000fec0003800000 */
.L_x_2672:
        /* <DEDUP_REMOVED lines=21> */
.L_x_2681:
[----:B------:R-:W-:Y:S05]  /*1f90*/  BSYNC B1 ;  /* 0x0000000000017941 */ /* 0x000fea0003800000 */
.L_x_2680:
[----:B------:R-:W-:Y:S01]  /*1fa0*/  LEA R3, R0, 0x37800000, 0x17 ;  /* 0x3780000000037811 */ /* 0x000fe200078eb8ff */
[----:B------:R-:W-:-:S05]  /*1fb0*/  IMAD.SHL.U32 R0, R2, 0x200000, RZ ;  /* 0x0020000002007824 */ /* 0x000fca00078e00ff */
[----:B------:R-:W-:-:S07]  /*1fc0*/  LOP3.LUT R0, R3, R0, R4, 0xfe, !PT ;  /* 0x0000000003007212 */ /* 0x000fce00078efe04 */
.L_x_2679:
[----:B------:R-:W-:Y:S05]  /*1fd0*/  BSYNC B0 ;  /* 0x0000000000007941 */ /* 0x000fea0003800000 */
.L_x_2678:
[----:B------:R-:W-:-:S04]  /*1fe0*/  F2FP.BF16.F32.PACK_AB R0, RZ, R0 ;  /* 0x00000000ff00723e */ /* 0x000fc800000010ff */
[----:B------:R-:W-:Y:S01]  /*1ff0*/  PRMT R17, R0, 0x7610, R17 ;  /* 0x0000761000117816 */ /* 0x000fe20000000011 */
[----:B------:R-:W-:Y:S06]  /*2000*/  BRA `(.L_x_2659) ;  /* 0x0000000000b47947 */ /* 0x000fec0003800000 */
.L_x_2671:
        /* <DEDUP_REMOVED lines=14> */
.L_x_2685:
[----:B------:R-:W-:Y:S05]  /*20f0*/  BSYNC B0 ;  /* 0x0000000000007941 */ /* 0x000fea0003800000 */
.L_x_2684:
[----:B------:R-:W-:-:S04]  /*2100*/  F2FP.BF16.F32.PACK_AB R0, RZ, R0 ;  /* 0x00000000ff00723e */ /* 0x000fc800000010ff */
[----:B------:R-:W-:Y:S01]  /*2110*/  PRMT R17, R0, 0x7610, R17 ;  /* 0x0000761000117816 */ /* 0x000fe20000000011 */
[----:B------:R-:W-:Y:S06]  /*2120*/  BRA `(.L_x_2659) ;  /* 0x00000000006c7947 */ /* 0x000fec0003800000 */
.L_x_2658:
        /* <DEDUP_REMOVED lines=16> */
.L_x_2686:
[----:B------:R-:W-:Y:S01]  /*2230*/  PRMT R17, RZ, 0x7610, R17 ;  /* 0x00007610ff117816 */ /* 0x000fe20000000011 */
[----:B------:R-:W-:Y:S06]  /*2240*/  BRA `(.L_x_2659) ;  /* 0x0000000000247947 */ /* 0x000fec0003800000 */
.L_x_2683:
[----:B------:R-:W2:Y:S02]  /*2250*/  LDG.E.64 R2, desc[UR36][R2.64] ;  /* 0x0000002402027981 */ /* 0x000ea4000c1e1b00 */
[----:B--2---:R-:W0:Y:S02]  /*2260*/  I2F.U64 R0, R2 ;  /* 0x0000000200007312 */ /* 0x004e240000301000 */
[----:B0-----:R-:W-:-:S04]  /*2270*/  F2FP.BF16.F32.PACK_AB R0, RZ, R0 ;  /* 0x00000000ff00723e */ /* 0x001fc800000010ff */
[----:B------:R-:W-:Y:S01]  /*2280*/  PRMT R17, R0, 0x7610, R17 ;  /* 0x0000761000117816 */ /* 0x000fe20000000011 */
[----:B------:R-:W-:Y:S06]  /*2290*/  BRA `(.L_x_2659) ;  /* 0x0000000000107947 */ /* 0x000fec0003800000 */
.L_x_2682:
[----:B------:R-:W2:Y:S02]  /*22a0*/  LDG.E R2, desc[UR36][R2.64] ;  /* 0x0000002402027981 */ /* 0x000ea4000c1e1900 */
[----:B--2---:R-:W-:-:S04]  /*22b0*/  I2FP.F32.U32 R0, R2 ;  /* 0x0000000200007245 */ /* 0x004fc80000201000 */
[----:B------:R-:W-:-:S04]  /*22c0*/  F2FP.BF16.F32.PACK_AB R0, RZ, R0 ;  /* 0x00000000ff00723e */ /* 0x000fc800000010ff */
[----:B------:R-:W-:-:S07]  /*22d0*/  PRMT R17, R0, 0x7610, R17 ;  /* 0x0000761000117816 */ /* 0x000fce0000000011 */
.L_x_2659:
[----:B------:R-:W-:-:S07]  /*22e0*/  VIADD R23, R23, 0x80 ;  /* 0x0000008017177836 */ /* 0x000fce0000000000 */
.L_x_2653:
[----:B------:R-:W-:Y:S05]  /*22f0*/  BSYNC B6 ;  /* 0x0000000000067941 */ /* 0x000fea0003800000 */
.L_x_2652:
[----:B------:R-:W-:Y:S01]  /*2300*/  ISETP.GE.AND P0, PT, R23, R22, PT ;  /* 0x000000161700720c */ /* 0x000fe20003f06270 */
[----:B------:R-:W-:Y:S01]  /*2310*/  BSSY B6, `(.L_x_2687) ;  /* 0x0000112000067945 */ /* 0x000fe20003800000 */
[----:B------:R-:W-:Y:S02]  /*2320*/  PRMT R16, RZ, 0x7610, R16 ;  /* 0x00007610ff107816 */ /* 0x000fe40000000010 */
[----:B0-----:R-:W-:-:S09]  /*2330*/  PRMT R2, RZ, 0x7610, R2 ;  /* 0x00007610ff027816 */ /* 0x001fd20000000002 */
[----:B------:R-:W-:Y:S05]  /*2340*/  @P0 BRA `(.L_x_2688) ;  /* 0x0000001000380947 */ /* 0x000fea0003800000 */
        /* <DEDUP_REMOVED lines=23> */
.L_x_2692:
[----:B------:R-:W2:Y:S02]  /*24c0*/  LDG.E.U8 R4, desc[UR36][R4.64] ;  /* 0x0000002404047981 */ /* 0x000ea4000c1e1100 */
[----:B--2---:R-:W-:-:S04]  /*24d0*/  I2FP.F32.U32 R0, R4 ;  /* 0x0000000400007245 */ /* 0x004fc80000201000 */
[----:B------:R-:W-:-:S04]  /*24e0*/  F2FP.BF16.F32.PACK_AB R0, RZ, R0 ;  /* 0x00000000ff00723e */ /* 0x000fc800000010ff */
[----:B------:R-:W-:Y:S01]  /*24f0*/  PRMT R2, R0, 0x7610, R2 ;  /* 0x0000761000027816 */ /* 0x000fe20000000002 */
[----:B------:R-:W-:Y:S06]  /*2500*/  BRA `(.L_x_2694) ;  /* 0x0000000c00c47947 */ /* 0x000fec0003800000 */
.L_x_2691:
        /* <DEDUP_REMOVED lines=11> */
.L_x_2696:
[----:B------:R-:W2:Y:S02]  /*25c0*/  LDG.E R4, desc[UR36][R4.64] ;  /* 0x0000002404047981 */ /* 0x000ea4000c1e1900 */
[----:B--2---:R-:W-:-:S04]  /*25d0*/  I2FP.F32.S32 R0, R4 ;  /* 0x0000000400007245 */ /* 0x004fc80000201400 */
[----:B------:R-:W-:-:S04]  /*25e0*/  F2FP.BF16.F32.PACK_AB R0, RZ, R0 ;  /* 0x00000000ff00723e */ /* 0x000fc800000010ff */
[----:B------:R-:W-:Y:S01]  /*25f0*/  PRMT R2, R0, 0x7610, R2 ;  /* 0x0000761000027816 */ /* 0x000fe20000000002 */
[----:B------:R-:W-:Y:S06]  /*2600*/  BRA `(.L_x_2694) ;  /* 0x0000000c00847947 */ /* 0x000fec0003800000 */
.L_x_2695:
[----:B------:R-:W2:Y:S02]  /*2610*/  LDG.E.U16 R4, desc[UR36][R4.64] ;  /* 0x0000002404047981 */ /* 0x000ea4000c1e1500 */
[----:B--2---:R-:W0:Y:S02]  /*2620*/  I2F.S16 R0, R4 ;  /* 0x0000000400007306 */ /* 0x004e240000101400 */
[----:B0-----:R-:W-:-:S04]  /*2630*/  F2FP.BF16.F32.PACK_AB R0, RZ, R0 ;  /* 0x00000000ff00723e */ /* 0x001fc800000010ff */
[----:B------:R-:W-:Y:S01]  /*2640*/  PRMT R2, R0, 0x7610, R2 ;  /* 0x0000761000027816 */ /* 0x000fe20000000002 */
[----:B------:R-:W-:Y:S06]  /*2650*/  BRA `(.L_x_2694) ;  /* 0x0000000c00707947 */ /* 0x000fec0003800000 */
.L_x_2690:
        /* <DEDUP_REMOVED lines=9> */
.L_x_2698:
[----:B------:R-:W2:Y:S02]  /*26f0*/  LDG.E.U16 R0, desc[UR36][R4.64] ;  /* 0x0000002404007981 */ /* 0x000ea4000c1e1500 */
[----:B--2---:R-:W-:-:S05]  /*2700*/  HADD2.F32 R0, -RZ, R0.H0_H0 ;  /* 0x20000000ff007230 */ /* 0x004fca0000004100 */
[----:B------:R-:W-:-:S04]  /*2710*/  F2FP.BF16.F32.PACK_AB R0, RZ, R0 ;  /* 0x00000000ff00723e */ /* 0x000fc800000010ff */
[----:B------:R-:W-:Y:S01]  /*2720*/  PRMT R2, R0, 0x7610, R2 ;  /* 0x0000761000027816 */ /* 0x000fe20000000002 */
[----:B------:R-:W-:Y:S06]  /*2730*/  BRA `(.L_x_2694) ;  /* 0x0000000c00387947 */ /* 0x000fec0003800000 */
.L_x_2697:
        /* <DEDUP_REMOVED lines=9> */
.L_x_2700:
[----:B------:R-:W2:Y:S02]  /*27d0*/  LDG.E.U16 R4, desc[UR36][R4.64] ;  /* 0x0000002404047981 */ /* 0x000ea4000c1e1500 */
[----:B--2---:R-:W-:-:S05]  /*27e0*/  HADD2.F32 R0, -RZ, R4.H0_H0 ;  /* 0x20000004ff007230 */ /* 0x004fca0000004100 */
[----:B------:R-:W-:-:S04]  /*27f0*/  F2FP.BF16.F32.PACK_AB R0, RZ, R0 ;  /* 0x00000000ff00723e */ /* 0x000fc800000010ff */
[----:B------:R-:W-:Y:S01]  /*2800*/  PRMT R2, R0, 0x7610, R2 ;  /* 0x0000761000027816 */ /* 0x000fe20000000002 */
[----:B------:R-:W-:Y:S06]  /*2810*/  BRA `(.L_x_2694) ;  /* 0x0000000c00007947 */ /* 0x000fec0003800000 */
.L_x_2699:
        /* <DEDUP_REMOVED lines=9> */
.L_x_2689:
        /* <DEDUP_REMOVED lines=14> */
.L_x_2703:
        /* <DEDUP_REMOVED lines=9> */
.L_x_2702:
        /* <DEDUP_REMOVED lines=24> */
[----:B------:R-:W-:-:S04]  /*2ba0*/  LOP3.LUT R3, R3, 0x80000000, R0, 0xf8, !PT ;  /* 0x8000000003037812 */ /* 0x000fc800078ef800 */
[----:B------:R-:W-:-:S04]  /*2bb0*/  F2FP.BF16.F32.PACK_AB R3, RZ, R3 ;  /* 0x00000003ff03723e */ /* 0x000fc800000010ff */
[----:B------:R-:W-:Y:S01]  /*2bc0*/  PRMT R2, R3, 0x7610, R2 ;  /* 0x0000761003027816 */ /* 0x000fe20000000002 */
[----:B------:R-:W-:Y:S06]  /*2bd0*/  BRA `(.L_x_2694) ;  /* 0x0000000800107947 */ /* 0x000fec0003800000 */
.L_x_2705:
        /* <DEDUP_REMOVED lines=11> */
[----:B------:R-:W-:-:S04]  /*2c90*/  LOP3.LUT R2, R2, 0x80000000, R3, 0xf8, !PT ;  /* 0x8000000002027812 */ /* 0x000fc800078ef803 */
[----:B------:R-:W-:Y:S01]  /*2ca0*/  F2FP.BF16.F32.PACK_AB R2, RZ, R2 ;  /* 0x00000002ff02723e */ /* 0x000fe200000010ff */
[----:B------:R-:W-:Y:S06]  /*2cb0*/  BRA `(.L_x_2694) ;  /* 0x0000000400d87947 */ /* 0x000fec0003800000 */
.L_x_2704:
[----:B------:R0:W5:Y:S01]  /*2cc0*/  LDG.E.U16 R2, desc[UR36][R4.64] ;  /* 0x0000002404027981 */ /* 0x000162000c1e1500 */
[----:B------:R-:W-:Y:S05]  /*2cd0*/  BRA `(.L_x_2694) ;  /* 0x0000000400d07947 */ /* 0x000fea0003800000 */
.L_x_2701:
        /* <DEDUP_REMOVED lines=13> */
.L_x_2708:
        /* <DEDUP_REMOVED lines=21> */
.L_x_2712:
[----:B------:R-:W-:Y:S05]  /*2f00*/  BSYNC B1 ;  /* 0x0000000000017941 */ /* 0x000fea0003800000 */
.L_x_2711:
[----:B------:R-:W-:Y:S01]  /*2f10*/  LEA R3, R0, 0x3b800000, 0x17 ;  /* 0x3b80000000037811 */ /* 0x000fe200078eb8ff */
[----:B------:R-:W-:-:S05]  /*2f20*/  IMAD.SHL.U32 R0, R2, 0x100000, RZ ;  /* 0x0010000002007824 */ /* 0x000fca00078e00ff */
[----:B------:R-:W-:-:S07]  /*2f30*/  LOP3.LUT R0, R3, R0, R4, 0xfe, !PT ;  /* 0x0000000003007212 */ /* 0x000fce00078efe04 */
.L_x_2710:
[----:B------:R-:W-:Y:S05]  /*2f40*/  BSYNC B0 ;  /* 0x0000000000007941 */ /* 0x000fea0003800000 */
.L_x_2709:
[----:B------:R-:W-:-:S04]  /*2f50*/  F2FP.BF16.F32.PACK_AB R0, RZ, R0 ;  /* 0x00000000ff00723e */ /* 0x000fc800000010ff */
[----:B------:R-:W-:Y:S01]  /*2f60*/  PRMT R2, R0, 0x7610, R2 ;  /* 0x0000761000027816 */ /* 0x000fe20000000002 */
[----:B------:R-:W-:Y:S06]  /*2f70*/  BRA `(.L_x_2694) ;  /* 0x0000000400287947 */ /* 0x000fec0003800000 */
.L_x_2707:
        /* <DEDUP_REMOVED lines=21> */
.L_x_2716:
[----:B------:R-:W-:Y:S05]  /*30d0*/  BSYNC B1 ;  /* 0x0000000000017941 */ /* 0x000fea0003800000 */
.L_x_2715:
[----:B------:R-:W-:Y:S01]  /*30e0*/  LEA R3, R0, 0x37800000, 0x17 ;  /* 0x3780000000037811 */ /* 0x000fe200078eb8ff */
[----:B------:R-:W-:-:S05]  /*30f0*/  IMAD.SHL.U32 R0, R2, 0x200000, RZ ;  /* 0x0020000002007824 */ /* 0x000fca00078e00ff */
[----:B------:R-:W-:-:S07]  /*3100*/  LOP3.LUT R0, R3, R0, R4, 0xfe, !PT ;  /* 0x0000000003007212 */ /* 0x000fce00078efe04 */
.L_x_2714:
[----:B------:R-:W-:Y:S05]  /*3110*/  BSYNC B0 ;  /* 0x0000000000007941 */ /* 0x000fea0003800000 */
.L_x_2713:
[----:B------:R-:W-:-:S04]  /*3120*/  F2FP.BF16.F32.PACK_AB R0, RZ, R0 ;  /* 0x00000000ff00723e */ /* 0x000fc800000010ff */
[----:B------:R-:W-:Y:S01]  /*3130*/  PRMT R2, R0, 0x7610, R2 ;  /* 0x0000761000027816 */ /* 0x000fe20000000002 */
[----:B------:R-:W-:Y:S06]  /*3140*/  BRA `(.L_x_2694) ;  /* 0x0000000000b47947 */ /* 0x000fec0003800000 */
.L_x_2706:
        /* <DEDUP_REMOVED lines=14> */
.L_x_2720:
[----:B------:R-:W-:Y:S05]  /*3230*/  BSYNC B0 ;  /* 0x0000000000007941 */ /* 0x000fea0003800000 */
.L_x_2719:
[----:B------:R-:W-:-:S04]  /*3240*/  F2FP.BF16.F32.PACK_AB R0, RZ, R0 ;  /* 0x00000000ff00723e */ /* 0x000fc800000010ff */
[----:B------:R-:W-:Y:S01]  /*3250*/  PRMT R2, R0, 0x7610, R2 ;  /* 0x0000761000027816 */ /* 0x000fe20000000002 */
[----:B------:R-:W-:Y:S06]  /*3260*/  BRA `(.L_x_2694) ;  /* 0x00000000006c7947 */ /* 0x000fec0003800000 */
.L_x_2693:
        /* <DEDUP_REMOVED lines=16> */
.L_x_2721:
[----:B------:R-:W-:Y:S01]  /*3370*/  PRMT R2, RZ, 0x7610, R2 ;  /* 0x00007610ff027816 */ /* 0x000fe20000000002 */
[----:B------:R-:W-:Y:S06]  /*3380*/  BRA `(.L_x_2694) ;  /* 0x0000000000247947 */ /* 0x000fec0003800000 */
.L_x_2718:
[----:B------:R-:W2:Y:S02]  /*3390*/  LDG.E.64 R4, desc[UR36][R4.64] ;  /* 0x0000002404047981 */ /* 0x000ea4000c1e1b00 */
[----:B--2---:R-:W0:Y:S02]  /*33a0*/  I2F.U64 R0, R4 ;  /* 0x0000000400007312 */ /* 0x004e240000301000 */
[----:B0-----:R-:W-:-:S04]  /*33b0*/  F2FP.BF16.F32.PACK_AB R0, RZ, R0 ;  /* 0x00000000ff00723e */ /* 0x001fc800000010ff */
[----:B------:R-:W-:Y:S01]  /*33c0*/  PRMT R2, R0, 0x7610, R2 ;  /* 0x0000761000027816 */ /* 0x000fe20000000002 */
[----:B------:R-:W-:Y:S06]  /*33d0*/  BRA `(.L_x_2694) ;  /* 0x0000000000107947 */ /* 0x000fec0003800000 */
.L_x_2717:
[----:B------:R-:W2:Y:S02]  /*33e0*/  LDG.E R4, desc[UR36][R4.64] ;  /* 0x0000002404047981 */ /* 0x000ea4000c1e1900 */
[----:B--2---:R-:W-:-:S04]  /*33f0*/  I2FP.F32.U32 R0, R4 ;  /* 0x0000000400007245 */ /* 0x004fc80000201000 */
[----:B------:R-:W-:-:S04]  /*3400*/  F2FP.BF16.F32.PACK_AB R0, RZ, R0 ;  /* 0x00000000ff00723e */ /* 0x000fc800000010ff */
[----:B------:R-:W-:-:S07]  /*3410*/  PRMT R2, R0, 0x7610, R2 ;  /* 0x0000761000027816 */ /* 0x000fce0000000002 */
.L_x_2694:
[----:B------:R-:W-:-:S07]  /*3420*/  VIADD R23, R23, 0x80 ;  /* 0x0000008017177836 */ /* 0x000fce0000000000 */
.L_x_2688:
[----:B------:R-:W-:Y:S05]  /*3430*/  BSYNC B6 ;  /* 0x0000000000067941 */ /* 0x000fea0003800000 */
.L_x_2687:
[----:B------:R-:W1:Y:S01]  /*3440*/  LDC.U8 R25, c[0x0][0x21a] ;  /* 0x00008680ff197b82 */ /* 0x000e620000000000 */
        /* <DEDUP_REMOVED lines=25> */
.L_x_2727:
[----:B------:R-:W2:Y:S02]  /*35e0*/  LDG.E.U8 R4, desc[UR36][R4.64] ;  /* 0x0000002404047981 */ /* 0x000ea4000c1e1100 */
[----:B--2---:R-:W-:-:S04]  /*35f0*/  I2FP.F32.U32 R0, R4 ;  /* 0x0000000400007245 */ /* 0x004fc80000201000 */
[----:B------:R-:W-:-:S04]  /*3600*/  F2FP.BF16.F32.PACK_AB R0, RZ, R0 ;  /* 0x00000000ff00723e */ /* 0x000fc800000010ff */
[----:B------:R-:W-:Y:S01]  /*3610*/  PRMT R16, R0, 0x7610, R16 ;  /* 0x0000761000107816 */ /* 0x000fe20000000010 */
[----:B------:R-:W-:Y:S06]  /*3620*/  BRA `(.L_x_2723) ;  /* 0x0000000c00c87947 */ /* 0x000fec0003800000 */
.L_x_2726:
        /* <DEDUP_REMOVED lines=11> */
.L_x_2730:
[----:B------:R-:W2:Y:S02]  /*36e0*/  LDG.E R4, desc[UR36][R4.64] ;  /* 0x0000002404047981 */ /* 0x000ea4000c1e1900 */
[----:B--2---:R-:W-:-:S04]  /*36f0*/  I2FP.F32.S32 R0, R4 ;  /* 0x0000000400007245 */ /* 0x004fc80000201400 */
[----:B------:R-:W-:-:S04]  /*3700*/  F2FP.BF16.F32.PACK_AB R0, RZ, R0 ;  /* 0x00000000ff00723e */ /* 0x000fc800000010ff */
[----:B------:R-:W-:Y:S01]  /*3710*/  PRMT R16, R0, 0x7610, R16 ;  /* 0x0000761000107816 */ /* 0x000fe20000000010 */
[----:B------:R-:W-:Y:S06]  /*3720*/  BRA `(.L_x_2723) ;  /* 0x0000000c00887947 */ /* 0x000fec0003800000 */
.L_x_2729:
[----:B------:R-:W2:Y:S02]  /*3730*/  LDG.E.U16 R4, desc[UR36][R4.64] ;  /* 0x0000002404047981 */ /* 0x000ea4000c1e1500 */
[----:B--2---:R-:W0:Y:S02]  /*3740*/  I2F.S16 R0, R4 ;  /* 0x0000000400007306 */ /* 0x004e240000101400 */
[----:B0-----:R-:W-:-:S04]  /*3750*/  F2FP.BF16.F32.PACK_AB R0, RZ, R0 ;  /* 0x00000000ff00723e */ /* 0x001fc800000010ff */
[----:B------:R-:W-:Y:S01]  /*3760*/  PRMT R16, R0, 0x7610, R16 ;  /* 0x0000761000107816 */ /* 0x000fe20000000010 */
[----:B------:R-:W-:Y:S06]  /*3770*/  BRA `(.L_x_2723) ;  /* 0x0000000c00747947 */ /* 0x000fec0003800000 */
.L_x_2725:
        /* <DEDUP_REMOVED lines=9> */
.L_x_2732:
[----:B------:R-:W2:Y:S02]  /*3810*/  LDG.E.U16 R0, desc[UR36][R4.64] ;  /* 0x0000002404007981 */ /* 0x000ea4000c1e1500 */
[----:B--2---:R-:W-:-:S05]  /*3820*/  HADD2.F32 R0, -RZ, R0.H0_H0 ;  /* 0x20000000ff007230 */ /* 0x004fca0000004100 */
[----:B------:R-:W-:-:S04]  /*3830*/  F2FP.BF16.F32.PACK_AB R0, RZ, R0 ;  /* 0x00000000ff00723e */ /* 0x000fc800000010ff */
[----:B------:R-:W-:Y:S01]  /*3840*/  PRMT R16, R0, 0x7610, R16 ;  /* 0x0000761000107816 */ /* 0x000fe20000000010 */
[----:B------:R-:W-:Y:S06]  /*3850*/  BRA `(.L_x_2723) ;  /* 0x0000000c003c7947 */ /* 0x000fec0003800000 */
.L_x_2731:
        /* <DEDUP_REMOVED lines=9> */
.L_x_2734:
[----:B------:R-:W2:Y:S02]  /*38f0*/  LDG.E.U16 R4, desc[UR36][R4.64] ;  /* 0x0000002404047981 */ /* 0x000ea4000c1e1500 */
[----:B--2---:R-:W-:-:S05]  /*3900*/  HADD2.F32 R0, -RZ, R4.H0_H0 ;  /* 0x20000004ff007230 */ /* 0x004fca0000004100 */
[----:B------:R-:W-:-:S04]  /*3910*/  F2FP.BF16.F32.PACK_AB R0, RZ, R0 ;  /* 0x00000000ff00723e */ /* 0x000fc800000010ff */
[----:B------:R-:W-:Y:S01]  /*3920*/  PRMT R16, R0, 0x7610, R16 ;  /* 0x0000761000107816 */ /* 0x000fe20000000010 */
[----:B------:R-:W-:Y:S06]  /*3930*/  BRA `(.L_x_2723) ;  /* 0x0000000c00047947 */ /* 0x000fec0003800000 */
.L_x_2733:
        /* <DEDUP_REMOVED lines=9> */
.L_x_2724:
        /* <DEDUP_REMOVED lines=14> */
.L_x_2737:
        /* <DEDUP_REMOVED lines=9> */
.L_x_2736:
        /* <DEDUP_REMOVED lines=28> */
.L_x_2739:
        /* <DEDUP_REMOVED lines=15> */
.L_x_2738:
[----:B------:R2:W5:Y:S01]  /*3df0*/  LDG.E.U16 R16, desc[UR36][R4.64] ;  /* 0x0000002404107981 */ /* 0x000562000c1e1500 */
[----:B------:R-:W-:Y:S05]  /*3e00*/  BRA `(.L_x_2723) ;  /* 0x0000000400d07947 */ /* 0x000fea0003800000 */
.L_x_2735:
        /* <DEDUP_REMOVED lines=13> */
.L_x_2742:
        /* <DEDUP_REMOVED lines=21> */
.L_x_2746:
[----:B------:R-:W-:Y:S05]  /*4030*/  BSYNC B1 ;  /* 0x0000000000017941 */ /* 0x000fea0003800000 */
.L_x_2745:
[----:B------:R-:W-:Y:S01]  /*4040*/  LEA R5, R0, 0x3b800000, 0x17 ;  /* 0x3b80000000057811 */ /* 0x000fe200078eb8ff */
[----:B------:R-:W-:-:S05]  /*4050*/  IMAD.SHL.U32 R0, R3, 0x100000, RZ ;  /* 0x0010000003007824 */ /* 0x000fca00078e00ff */
[----:B------:R-:W-:-:S07]  /*4060*/  LOP3.LUT R0, R5, R0, R6, 0xfe, !PT ;  /* 0x0000000005007212 */ /* 0x000fce00078efe06 */
.L_x_2744:
[----:B------:R-:W-:Y:S05]  /*4070*/  BSYNC B0 ;  /* 0x0000000000007941 */ /* 0x000fea0003800000 */
.L_x_2743:
[----:B------:R-:W-:-:S04]  /*4080*/  F2FP.BF16.F32.PACK_AB R0, RZ, R0 ;  /* 0x00000000ff00723e */ /* 0x000fc800000010ff */
[----:B------:R-:W-:Y:S01]  /*4090*/  PRMT R16, R0, 0x7610, R16 ;  /* 0x0000761000107816 */ /* 0x000fe20000000010 */
[----:B------:R-:W-:Y:S06]  /*40a0*/  BRA `(.L_x_2723) ;  /* 0x0000000400287947 */ /* 0x000fec0003800000 */
.L_x_2741:
        /* <DEDUP_REMOVED lines=21> */
.L_x_2750:
[----:B------:R-:W-:Y:S05]  /*4200*/  BSYNC B1 ;  /* 0x0000000000017941 */ /* 0x000fea0003800000 */
.L_x_2749:
[----:B------:R-:W-:Y:S01]  /*4210*/  LEA R5, R0, 0x37800000, 0x17 ;  /* 0x3780000000057811 */ /* 0x000fe200078eb8ff */
[----:B------:R-:W-:-:S05]  /*4220*/  IMAD.SHL.U32 R0, R3, 0x200000, RZ ;  /* 0x0020000003007824 */ /* 0x000fca00078e00ff */
[----:B------:R-:W-:-:S07]  /*4230*/  LOP3.LUT R0, R5, R0, R6, 0xfe, !PT ;  /* 0x0000000005007212 */ /* 0x000fce00078efe06 */
.L_x_2748:
[----:B------:R-:W-:Y:S05]  /*4240*/  BSYNC B0 ;  /* 0x0000000000007941 */ /* 0x000fea0003800000 */
.L_x_2747:
[----:B------:R-:W-:-:S04]  /*4250*/  F2FP.BF16.F32.PACK_AB R0, RZ, R0 ;  /* 0x00000000ff00723e */ /* 0x000fc800000010ff */
[----:B------:R-:W-:Y:S01]  /*4260*/  PRMT R16, R0, 0x7610, R16 ;  /* 0x0000761000107816 */ /* 0x000fe20000000010 */
[----:B------:R-:W-:Y:S06]  /*4270*/  BRA `(.L_x_2723) ;  /* 0x0000000000b47947 */ /* 0x000fec0003800000 */
.L_x_2740:
        /* <DEDUP_REMOVED lines=14> */
.L_x_2754:
[----:B------:R-:W-:Y:S05]  /*4360*/  BSYNC B0 ;  /* 0x0000000000007941 */ /* 0x000fea0003800000 */
.L_x_2753:
[----:B------:R-:W-:-:S04]  /*4370*/  F2FP.BF16.F32.PACK_AB R0, RZ, R0 ;  /* 0x00000000ff00723e */ /* 0x000fc800000010ff */
[----:B------:R-:W-:Y:S01]  /*4380*/  PRMT R16, R0, 0x7610, R16 ;  /* 0x0000761000107816 */ /* 0x000fe20000000010 */
[----:B------:R-:W-:Y:S06]  /*4390*/  BRA `(.L_x_2723) ;  /* 0x00000000006c7947 */ /* 0x000fec0003800000 */
.L_x_2728:
        /* <DEDUP_REMOVED lines=15> */
[----:B01---5:R-:W-:Y:S05]  /*4490*/  CALL.ABS.NOINC R14 ;  /* 0x000000000e007343 */ /* 0x023fea0003c00000 */
.L_x_2755:
[----:B------:R-:W-:Y:S01]  /*44a0*/  PRMT R16, RZ, 0x7610, R16 ;  /* 0x00007610ff107816 */ /* 0x000fe20000000010 */
[----:B------:R-:W-:Y:S06]  /*44b0*/  BRA `(.L_x_2723) ;  /* 0x0000000000247947 */ /* 0x000fec0003800000 */
.L_x_2752:
[----:B------:R-:W2:Y:S02]  /*44c0*/  LDG.E.64 R4, desc[UR36][R4.64] ;  /* 0x0000002404047981 */ /* 0x000ea4000c1e1b00 */
[----:B--2---:R-:W0:Y:S02]  /*44d0*/  I2F.U64 R0, R4 ;  /* 0x0000000400007312 */ /* 0x004e240000301000 */
[----:B0-----:R-:W-:-:S04]  /*44e0*/  F2FP.BF16.F32.PACK_AB R0, RZ, R0 ;  /* 0x00000000ff00723e */ /* 0x001fc800000010ff */
[----:B------:R-:W-:Y:S01]  /*44f0*/  PRMT R16, R0, 0x7610, R16 ;  /* 0x0000761000107816 */ /* 0x000fe20000000010 */
[----:B------:R-:W-:Y:S06]  /*4500*/  BRA `(.L_x_2723) ;  /* 0x0000000000107947 */ /* 0x000fec0003800000 */
.L_x_2751:
[----:B------:R-:W2:Y:S02]  /*4510*/  LDG.E R4, desc[UR36][R4.64] ;  /* 0x0000002404047981 */ /* 0x000ea4000c1e1900 */
[----:B--2---:R-:W-:-:S04]  /*4520*/  I2FP.F32.U32 R0, R4 ;  /* 0x0000000400007245 */ /* 0x004fc80000201000 */
[----:B------:R-:W-:-:S04]  /*4530*/  F2FP.BF16.F32.PACK_AB R0, RZ, R0 ;  /* 0x00000000ff00723e */ /* 0x000fc800000010ff */
[----:B------:R-:W-:-:S07]  /*4540*/  PRMT R16, R0, 0x7610, R16 ;  /* 0x0000761000107816 */ /* 0x000fce0000000010 */
.L_x_2723:
[----:B------:R-:W-:Y:S05]  /*4550*/  BSYNC B6 ;  /* 0x0000000000067941 */ /* 0x000fea0003800000 */
.L_x_2722:
[----:B------:R-:W3:Y:S01]  /*4560*/  LDC.U16 R0, c[0x0][0x218] ;  /* 0x00008600ff007b82 */ /* 0x000ee20000000400 */
[----:B-1----:R-:W-:Y:S01]  /*4570*/  ISETP.NE.AND P0, PT, R25, RZ, PT ;  /* 0x000000ff1900720c */ /* 0x002fe20003f05270 */
[----:B------:R-:W-:-:S12]  /*4580*/  BSSY B0, `(.L_x_2756) ;  /* 0x0000075000007945 */ /* 0x000fd80003800000 */
[----:B------:R-:W-:Y:S05]  /*4590*/  @!P0 BRA `(.L_x_2757) ;  /* 0x0000000000e88947 */ /* 0x000fea0003800000 */
[----:B------:R-:W1:Y:S01]  /*45a0*/  S2R R19, SR_TID.X ;  /* 0x0000000000137919 */ /* 0x000e620000002100 */
[----:B------:R-:W-:Y:S01]  /*45b0*/  BSSY B1, `(.L_x_2758) ;  /* 0x0000012000017945 */ /* 0x000fe20003800000 */
[CC--:B-1----:R-:W-:Y:S01]  /*45c0*/  ISETP.GE.AND P0, PT, R19.reuse, R22.reuse, PT ;  /* 0x000000161300720c */ /* 0x0c2fe20003f06270 */
[C---:B------:R-:W-:Y:S02]  /*45d0*/  VIADD R7, R19.reuse, 0x80 ;  /* 0x0000008013077836 */ /* 0x040fe40000000000 */
[C---:B------:R-:W-:Y:S02]  /*45e0*/  VIADD R3, R19.reuse, 0x100 ;  /* 0x0000010013037836 */ /* 0x040fe40000000000 */
[----:B0-2---:R-:W-:Y:S01]  /*45f0*/  VIADD R5, R19, 0x180 ;  /* 0x0000018013057836 */ /* 0x005fe20000000000 */
[-C--:B------:R-:W-:Y:S02]  /*4600*/  ISETP.GE.AND P1, PT, R7, R22.reuse, PT ;  /* 0x000000160700720c */ /* 0x080fe40003f26270 */
[----:B------:R-:W-:-:S02]  /*4610*/  ISETP.GE.AND P2, PT, R3, R22, PT ;  /* 0x000000160300720c */ /* 0x000fc40003f46270 */
[----:B------:R-:W-:-:S03]  /*4620*/  ISETP.GE.AND P3, PT, R5, R22, PT ;  /* 0x000000160500720c */ /* 0x000fc60003f66270 */
[----:B------:R-:W-:Y:S10]  /*4630*/  @P0 BRA `(.L_x_2759) ;  /* 0x0000000000240947 */ /* 0x000ff40003800000 */
[----:B---3--:R-:W-:Y:S02]  /*4640*/  IMAD.U32 R4, R0, 0x10000, RZ ;  /* 0x0001000000047824 */ /* 0x008fe400078e00ff */
[----:B-----5:R-:W-:Y:S02]  /*4650*/  IMAD.U32 R18, R18, 0x10000, RZ ;  /* 0x0001000012127824 */ /* 0x020fe400078e00ff */
[----:B------:R-:W0:Y:S02]  /*4660*/  MUFU.RCP R3, R4 ;  /* 0x0000000400037308 */ /* 0x000e240000001000 */
[----:B0-----:R-:W-:-:S06]  /*4670*/  FMUL.FTZ R18, R18, R3 ;  /* 0x0000000312127220 */ /* 0x001fcc0000410000 */
[----:B------:R-:W0:Y:S02]  /*4680*/  F2F.BF16.F32 R18, R18 ;  /* 0x0000001200127304 */ /* 0x000e240000202000 */
[----:B0-----:R-:W-:-:S06]  /*4690*/  IMAD.U32 R5, R18, 0x10000, RZ ;  /* 0x0001000012057824 */ /* 0x001fcc00078e00ff */
[----:B------:R-:W0:Y:S02]  /*46a0*/  FRND R5, R5 ;  /* 0x0000000500057307 */ /* 0x000e240000201000 */
[----:B0-----:R-:W-:-:S05]  /*46b0*/  FMUL.FTZ R3, R4, R5 ;  /* 0x0000000504037220 */ /* 0x001fca0000410000 */
[----:B------:R-:W-:-:S07]  /*46c0*/  F2FP.BF16.F32.PACK_AB R3, RZ, R3 ;  /* 0x00000003ff03723e */ /* 0x000fce00000010ff */
.L_x_2759:
[----:B------:R-:W-:Y:S05]  /*46d0*/  BSYNC B1 ;  /* 0x0000000000017941 */ /* 0x000fea0003800000 */
.L_x_2758:
[----:B------:R-:W-:Y:S04]  /*46e0*/  BSSY B1, `(.L_x_2760) ;  /* 0x000000c000017945 */ /* 0x000fe80003800000 */
[----:B------:R-:W-:Y:S05]  /*46f0*/  @P1 BRA `(.L_x_2761) ;  /* 0x0000000000281947 */ /* 0x000fea0003800000 */
        /* <DEDUP_REMOVED lines=8> */
[----:B------:R-:W-:-:S04]  /*4780*/  F2FP.BF16.F32.PACK_AB R5, RZ, R5 ;  /* 0x00000005ff05723e */ /* 0x000fc800000010ff */
[----:B------:R-:W-:-:S07]  /*4790*/  PRMT R18, R5, 0x7610, R18 ;  /* 0x0000761005127816 */ /* 0x000fce0000000012 */
.L_x_2761:
[----:B------:R-:W-:Y:S05]  /*47a0*/  BSYNC B1 ;  /* 0x0000000000017941 */ /* 0x000fea0003800000 */
.L_x_2760:
        /* <DEDUP_REMOVED lines=12> */
.L_x_2763:
[----:B------:R-:W-:Y:S05]  /*4870*/  BSYNC B1 ;  /* 0x0000000000017941 */ /* 0x000fea0003800000 */
.L_x_2762:
        /* <DEDUP_REMOVED lines=10> */
[----:B------:R-:W-:Y:S01]  /*4920*/  PRMT R16, R4, 0x7610, R16 ;  /* 0x0000761004107816 */ /* 0x000fe20000000010 */
[----:B------:R-:W-:Y:S06]  /*4930*/  BRA `(.L_x_2764) ;  /* 0x0000000000e47947 */ /* 0x000fec0003800000 */
.L_x_2757:
[----:B------:R-:W1:Y:S01]  /*4940*/  S2R R19, SR_TID.X ;  /* 0x0000000000137919 */ /* 0x000e620000002100 */
[----:B------:R-:W-:Y:S01]  /*4950*/  BSSY B1, `(.L_x_2765) ;  /* 0x0000012000017945 */ /* 0x000fe20003800000 */
[CC--:B-1----:R-:W-:Y:S01]  /*4960*/  ISETP.GE.AND P0, PT, R19.reuse, R22.reuse, PT ;  /* 0x000000161300720c */ /* 0x0c2fe20003f06270 */
[C---:B------:R-:W-:Y:S02]  /*4970*/  VIADD R3, R19.reuse, 0x80 ;  /* 0x0000008013037836 */ /* 0x040fe40000000000 */
[C---:B0-2---:R-:W-:Y:S02]  /*4980*/  VIADD R5, R19.reuse, 0x100 ;  /* 0x0000010013057836 */ /* 0x045fe40000000000 */
[----:B------:R-:W-:Y:S01]  /*4990*/  VIADD R7, R19, 0x180 ;  /* 0x0000018013077836 */ /* 0x000fe20000000000 */
[-C--:B------:R-:W-:Y:S02]  /*49a0*/  ISETP.GE.AND P1, PT, R3, R22.reuse, PT ;  /* 0x000000160300720c */ /* 0x080fe40003f26270 */
[----:B------:R-:W-:-:S02]  /*49b0*/  ISETP.GE.AND P2, PT, R5, R22, PT ;  /* 0x000000160500720c */ /* 0x000fc40003f46270 */
[----:B------:R-:W-:-:S03]  /*49c0*/  ISETP.GE.AND P3, PT, R7, R22, PT ;  /* 0x000000160700720c */ /* 0x000fc60003f66270 */
[----:B------:R-:W-:Y:S10]  /*49d0*/  @P0 BRA `(.L_x_2766) ;  /* 0x0000000000240947 */ /* 0x000ff40003800000 */
[----:B-----5:R-:W-:Y:S02]  /*49e0*/  IMAD.U32 R4, R18, 0x10000, RZ ;  /* 0x0001000012047824 */ /* 0x020fe400078e00ff */
[----:B---3--:R-:W-:-:S04]  /*49f0*/  IMAD.U32 R7, R0, 0x10000, RZ ;  /* 0x0001000000077824 */ /* 0x008fc800078e00ff */
[----:B------:R-:W-:Y:S01]  /*4a00*/  FMUL.FTZ R4, R4, R7 ;  /* 0x0000000704047220 */ /* 0x000fe20000410000 */
[----:B------:R-:W-:Y:S08]  /*4a10*/  MUFU.RCP R6, R7 ;  /* 0x0000000700067308 */ /* 0x000ff00000001000 */
[----:B------:R-:W0:Y:S02]  /*4a20*/  F2F.BF16.F32 R4, R4 ;  /* 0x0000000400047304 */ /* 0x000e240000202000 */
[----:B0-----:R-:W-:-:S06]  /*4a30*/  IMAD.U32 R5, R4, 0x10000, RZ ;  /* 0x0001000004057824 */ /* 0x001fcc00078e00ff */
[----:B------:R-:W0:Y:S02]  /*4a40*/  FRND R5, R5 ;  /* 0x0000000500057307 */ /* 0x000e240000201000 */
[----:B0-----:R-:W-:-:S05]  /*4a50*/  FMUL.FTZ R3, R5, R6 ;  /* 0x0000000605037220 */ /* 0x001fca0000410000 */
[----:B------:R-:W-:-:S07]  /*4a60*/  F2FP.BF16.F32.PACK_AB R3, RZ, R3 ;  /* 0x00000003ff03723e */ /* 0x000fce00000010ff */
.L_x_2766:
[----:B------:R-:W-:Y:S05]  /*4a70*/  BSYNC B1 ;  /* 0x0000000000017941 */ /* 0x000fea0003800000 */
.L_x_2765:
[----:B------:R-:W-:Y:S04]  /*4a80*/  BSSY B1, `(.L_x_2767) ;  /* 0x000000c000017945 */ /* 0x000fe80003800000 */
[----:B------:R-:W-:Y:S05]  /*4a90*/  @P1 BRA `(.L_x_2768) ;  /* 0x0000000000281947 */ /* 0x000fea0003800000 */
        /* <DEDUP_REMOVED lines=8> */
[----:B------:R-:W-:-:S04]  /*4b20*/  F2FP.BF16.F32.PACK_AB R6, RZ, R6 ;  /* 0x00000006ff06723e */ /* 0x000fc800000010ff */
[----:B------:R-:W-:-:S07]  /*4b30*/  PRMT R18, R6, 0x7610, R18 ;  /* 0x0000761006127816 */ /* 0x000fce0000000012 */
.L_x_2768:
[----:B------:R-:W-:Y:S05]  /*4b40*/  BSYNC B1 ;  /* 0x0000000000017941 */ /* 0x000fea0003800000 */
.L_x_2767:
        /* <DEDUP_REMOVED lines=12> */
.L_x_2770:
[----:B------:R-:W-:Y:S05]  /*4c10*/  BSYNC B1 ;  /* 0x0000000000017941 */ /* 0x000fea0003800000 */
.L_x_2769:
[----:B------:R-:W-:Y:S05]  /*4c20*/  @P3 BRA `(.L_x_2764) ;  /* 0x0000000000283947 */ /* 0x000fea0003800000 */
[----:B-----5:R-:W-:Y:S02]  /*4c30*/  IMAD.U32 R16, R16, 0x10000, RZ ;  /* 0x0001000010107824 */ /* 0x020fe400078e00ff */
[----:B---3--:R-:W-:-:S04]  /*4c40*/  IMAD.U32 R5, R0, 0x10000, RZ ;  /* 0x0001000000057824 */ /* 0x008fc800078e00ff */
[----:B------:R-:W-:Y:S02]  /*4c50*/  FMUL.FTZ R0, R5, R16 ;  /* 0x0000001005007220 */ /* 0x000fe40000410000 */
[----:B------:R-:W-:Y:S08]  /*4c60*/  MUFU.RCP R5, R5 ;  /* 0x0000000500057308 */ /* 0x000ff00000001000 */
[----:B------:R-:W0:Y:S02]  /*4c70*/  F2F.BF16.F32 R0, R0 ;  /* 0x0000000000007304 */ /* 0x000e240000202000 */
[----:B0-----:R-:W-:-:S06]  /*4c80*/  IMAD.U32 R2, R0, 0x10000, RZ ;  /* 0x0001000000027824 */ /* 0x001fcc00078e00ff */
[----:B------:R-:W0:Y:S02]  /*4c90*/  FRND R2, R2 ;  /* 0x0000000200027307 */ /* 0x000e240000201000 */
[----:B0-----:R-:W-:-:S05]  /*4ca0*/  FMUL.FTZ R4, R2, R5 ;  /* 0x0000000502047220 */ /* 0x001fca0000410000 */
[----:B------:R-:W-:-:S04]  /*4cb0*/  F2FP.BF16.F32.PACK_AB R4, RZ, R4 ;  /* 0x00000004ff04723e */ /* 0x000fc800000010ff */
[----:B------:R-:W-:-:S07]  /*4cc0*/  PRMT R16, R4, 0x7610, R16 ;  /* 0x0000761004107816 */ /* 0x000fce0000000010 */
.L_x_2764:
[----:B------:R-:W-:Y:S05]  /*4cd0*/  BSYNC B0 ;  /* 0x0000000000007941 */ /* 0x000fea0003800000 */
.L_x_2756:
[----:B-----5:R-:W0:Y:S01]  /*4ce0*/  LDC.U8 R2, c[0x0][0x244] ;  /* 0x00009100ff027b82 */ /* 0x020e220000000000 */
[----:B------:R-:W-:Y:S04]  /*4cf0*/  BSSY B6, `(.L_x_2771) ;  /* 0x00000fe000067945 */ /* 0x000fe80003800000 */
[----:B------:R-:W-:Y:S05]  /*4d00*/  @P0 BRA `(.L_x_2772) ;  /* 0x0000000c00f00947 */ /* 0x000fea0003800000 */
[----:B------:R-:W1:Y:S01]  /*4d10*/  LDC.64 R8, c[0x0][0x228] ;  /* 0x00008a00ff087b82 */ /* 0x000e620000000a00 */
[----:B---3--:R-:W-:Y:S01]  /*4d20*/  IMAD R0, R24, 0x200, R19 ;  /* 0x0000020018007824 */ /* 0x008fe200078e0213 */
[----:B0-----:R-:W-:Y:S01]  /*4d30*/  PRMT R4, R2, 0x9910, RZ ;  /* 0x0000991002047816 */ /* 0x001fe200000000ff */
        /* <DEDUP_REMOVED lines=19> */
.L_x_2776:
[----:B------:R-:W-:-:S06]  /*4e70*/  IMAD.U32 R5, R3, 0x10000, RZ ;  /* 0x0001000003057824 */ /* 0x000fcc00078e00ff */
[----:B------:R-:W0:Y:S02]  /*4e80*/  F2I.S64.TRUNC R4, R5 ;  /* 0x0000000500047311 */ /* 0x000e24000020d900 */
[----:B0-----:R0:W-:Y:S01]  /*4e90*/  STG.E.U8 desc[UR36][R8.64], R4 ;  /* 0x0000000408007986 */ /* 0x0011e2000c101124 */
[----:B------:R-:W-:Y:S05]  /*4ea0*/  BRA `(.L_x_2778) ;  /* 0x0000000c00847947 */ /* 0x000fea0003800000 */
.L_x_2775:
        /* <DEDUP_REMOVED lines=10> */
.L_x_2780:
[----:B------:R-:W-:-:S06]  /*4f50*/  IMAD.U32 R3, R3, 0x10000, RZ ;  /* 0x0001000003037824 */ /* 0x000fcc00078e00ff */
[----:B------:R-:W0:Y:S02]  /*4f60*/  F2I.FTZ.TRUNC.NTZ R3, R3 ;  /* 0x0000000300037305 */ /* 0x000e24000021f100 */
[----:B0-----:R0:W-:Y:S01]  /*4f70*/  STG.E desc[UR36][R8.64], R3 ;  /* 0x0000000308007986 */ /* 0x0011e2000c101924 */
[----:B------:R-:W-:Y:S05]  /*4f80*/  BRA `(.L_x_2778) ;  /* 0x0000000c004c7947 */ /* 0x000fea0003800000 */
.L_x_2779:
[----:B------:R-:W-:-:S06]  /*4f90*/  IMAD.U32 R3, R3, 0x10000, RZ ;  /* 0x0001000003037824 */ /* 0x000fcc00078e00ff */
[----:B------:R-:W0:Y:S02]  /*4fa0*/  F2I.FTZ.TRUNC.NTZ R3, R3 ;  /* 0x0000000300037305 */ /* 0x000e24000021f100 */
[----:B0-----:R0:W-:Y:S01]  /*4fb0*/  STG.E.U16 desc[UR36][R8.64], R3 ;  /* 0x0000000308007986 */ /* 0x0011e2000c101524 */
[----:B------:R-:W-:Y:S05]  /*4fc0*/  BRA `(.L_x_2778) ;  /* 0x0000000c003c7947 */ /* 0x000fea0003800000 */
.L_x_2774:
        /* <DEDUP_REMOVED lines=9> */
.L_x_2782:
[----:B------:R-:W-:-:S05]  /*5060*/  IMAD.U32 R0, R3, 0x10000, RZ ;  /* 0x0001000003007824 */ /* 0x000fca00078e00ff */
[----:B------:R-:W-:-:S05]  /*5070*/  F2FP.F16.F32.PACK_AB R0, RZ, R0 ;  /* 0x00000000ff00723e */ /* 0x000fca00000000ff */
[----:B------:R0:W-:Y:S01]  /*5080*/  STG.E.U16 desc[UR36][R8.64], R0 ;  /* 0x0000000008007986 */ /* 0x0001e2000c101524 */
[----:B------:R-:W-:Y:S05]  /*5090*/  BRA `(.L_x_2778) ;  /* 0x0000000c00087947 */ /* 0x000fea0003800000 */
.L_x_2781:
        /* <DEDUP_REMOVED lines=10> */
.L_x_2784:
[----:B------:R-:W-:-:S05]  /*5140*/  IMAD.U32 R3, R3, 0x10000, RZ ;  /* 0x0001000003037824 */ /* 0x000fca00078e00ff */
[----:B------:R-:W-:-:S04]  /*5150*/  F2FP.F16.F32.PACK_AB R3, RZ, R3 ;  /* 0x00000003ff03723e */ /* 0x000fc800000000ff */
[----:B------:R-:W-:-:S05]  /*5160*/  PRMT R3, R3, 0x5410, RZ ;  /* 0x0000541003037816 */ /* 0x000fca00000000ff */
[----:B------:R0:W-:Y:S01]  /*5170*/  STG.E desc[UR36][R8.64], R3 ;  /* 0x0000000308007986 */ /* 0x0001e2000c101924 */
[----:B------:R-:W-:Y:S05]  /*5180*/  BRA `(.L_x_2778) ;  /* 0x0000000800cc7947 */ /* 0x000fea0003800000 */
.L_x_2783:
[----:B------:R-:W-:-:S04]  /*5190*/  IMAD.U32 R4, R3, 0x10000, RZ ;  /* 0x0001000003047824 */ /* 0x000fc800078e00ff */
[----:B------:R-:W-:-:S06]  /*51a0*/  FMUL.FTZ R4, R4, 1 ;  /* 0x3f80000004047820 */ /* 0x000fcc0000410000 */
[----:B------:R-:W0:Y:S02]  /*51b0*/  F2F.F64.F32 R4, R4 ;  /* 0x0000000400047310 */ /* 0x000e240000201800 */
[----:B0-----:R0:W-:Y:S01]  /*51c0*/  STG.E.64 desc[UR36][R8.64], R4 ;  /* 0x0000000408007986 */ /* 0x0011e2000c101b24 */
[----:B------:R-:W-:Y:S05]  /*51d0*/  BRA `(.L_x_2778) ;  /* 0x0000000800b87947 */ /* 0x000fea0003800000 */
.L_x_2773:
        /* <DEDUP_REMOVED lines=13> */
.L_x_2787:
[----:B------:R-:W-:Y:S01]  /*52b0*/  IMAD.U32 R3, R3, 0x10000, RZ ;  /* 0x0001000003037824 */ /* 0x000fe200078e00ff */
[----:B------:R-:W-:-:S03]  /*52c0*/  CS2R R6, SRZ ;  /* 0x0000000000067805 */ /* 0x000fc6000001ff00 */
[----:B------:R-:W-:-:S04]  /*52d0*/  FMUL.FTZ R3, R3, 1 ;  /* 0x3f80000003037820 */ /* 0x000fc80000410000 */
[----:B------:R-:W0:Y:S02]  /*52e0*/  F2F.F64.F32 R4, R3 ;  /* 0x0000000300047310 */ /* 0x000e240000201800 */
[----:B0-----:R0:W-:Y:S01]  /*52f0*/  STG.E.128 desc[UR36][R8.64], R4 ;  /* 0x0000000408007986 */ /* 0x0011e2000c101d24 */
[----:B------:R-:W-:Y:S05]  /*5300*/  BRA `(.L_x_2778) ;  /* 0x00000008006c7947 */ /* 0x000fea0003800000 */
.L_x_2786:
        /* <DEDUP_REMOVED lines=21> */
.L_x_2791:
[----:B------:R-:W-:Y:S05]  /*5460*/  BSYNC B0 ;  /* 0x0000000000007941 */ /* 0x000fea0003800000 */
.L_x_2790:
[----:B------:R-:W-:-:S05]  /*5470*/  LOP3.LUT R5, R0, R5, RZ, 0xfc, !PT ;  /* 0x0000000500057212 */ /* 0x000fca00078efcff */
[----:B------:R0:W-:Y:S01]  /*5480*/  STG.E.U8 desc[UR36][R8.64], R5 ;  /* 0x0000000508007986 */ /* 0x0001e2000c101124 */
[----:B------:R-:W-:Y:S05]  /*5490*/  BRA `(.L_x_2778) ;  /* 0x0000000800087947 */ /* 0x000fea0003800000 */
.L_x_2789:
        /* <DEDUP_REMOVED lines=13> */
.L_x_2793:
[----:B------:R-:W-:Y:S01]  /*5570*/  IMAD.MOV.U32 R0, RZ, RZ, 0x7f ;  /* 0x0000007fff007424 */ /* 0x000fe200078e00ff */
[----:B------:R-:W-:-:S04]  /*5580*/  ISETP.GT.U32.AND P0, PT, R3, 0x7f800000, PT ;  /* 0x7f8000000300780c */ /* 0x000fc80003f04070 */
[----:B------:R-:W-:-:S09]  /*5590*/  SEL R0, R0, 0x7c, P0 ;  /* 0x0000007c00007807 */ /* 0x000fd20000000000 */
.L_x_2794:
[----:B------:R-:W-:Y:S05]  /*55a0*/  BSYNC B0 ;  /* 0x0000000000007941 */ /* 0x000fea0003800000 */
.L_x_2792:
[----:B------:R-:W-:-:S04]  /*55b0*/  LOP3.LUT R3, R5, 0x80000000, RZ, 0xc0, !PT ;  /* 0x8000000005037812 */ /* 0x000fc800078ec0ff */
[----:B------:R-:W-:-:S04]  /*55c0*/  SHF.R.U32.HI R3, RZ, 0x18, R3 ;  /* 0x00000018ff037819 */ /* 0x000fc80000011603 */
[----:B------:R-:W-:-:S05]  /*55d0*/  LOP3.LUT R3, R0, R3, RZ, 0xfc, !PT ;  /* 0x0000000300037212 */ /* 0x000fca00078efcff */
[----:B------:R0:W-:Y:S01]  /*55e0*/  STG.E.U8 desc[UR36][R8.64], R3 ;  /* 0x0000000308007986 */ /* 0x0001e2000c101124 */
[----:B------:R-:W-:Y:S05]  /*55f0*/  BRA `(.L_x_2778) ;  /* 0x0000000400b07947 */ /* 0x000fea0003800000 */
.L_x_2788:
[----:B------:R0:W-:Y:S01]  /*5600*/  STG.E.U16 desc[UR36][R8.64], R3 ;  /* 0x0000000308007986 */ /* 0x0001e2000c101524 */
[----:B------:R-:W-:Y:S05]  /*5610*/  BRA `(.L_x_2778) ;  /* 0x0000000400a87947 */ /* 0x000fea0003800000 */
.L_x_2785:
        /* <DEDUP_REMOVED lines=12> */
.L_x_2797:
        /* <DEDUP_REMOVED lines=17> */
.L_x_2800:
[----:B------:R-:W-:-:S04]  /*57f0*/  LOP3.LUT R3, R5, 0x80000000, RZ, 0xc0, !PT ;  /* 0x8000000005037812 */ /* 0x000fc800078ec0ff */
[----:B------:R-:W-:-:S04]  /*5800*/  SHF.R.U32.HI R3, RZ, 0x18, R3 ;  /* 0x00000018ff037819 */ /* 0x000fc80000011603 */
[----:B------:R-:W-:-:S04]  /*5810*/  LOP3.LUT R0, R0, R3, RZ, 0xfc, !PT ;  /* 0x0000000300007212 */ /* 0x000fc800078efcff */
[----:B------:R-:W-:-:S07]  /*5820*/  PRMT R4, R0, 0x7610, R4 ;  /* 0x0000761000047816 */ /* 0x000fce0000000004 */
.L_x_2799:
[----:B------:R-:W-:Y:S05]  /*5830*/  BSYNC B0 ;  /* 0x0000000000007941 */ /* 0x000fea0003800000 */
.L_x_2798:
[----:B------:R3:W-:Y:S01]  /*5840*/  STG.E.U8 desc[UR36][R8.64], R4 ;  /* 0x0000000408007986 */ /* 0x0007e2000c101124 */
[----:B------:R-:W-:Y:S05]  /*5850*/  BRA `(.L_x_2778) ;  /* 0x0000000400187947 */ /* 0x000fea0003800000 */
.L_x_2796:
        /* <DEDUP_REMOVED lines=17> */
.L_x_2803:
[----:B------:R-:W-:-:S04]  /*5970*/  LOP3.LUT R3, R5, 0x80000000, RZ, 0xc0, !PT ;  /* 0x8000000005037812 */ /* 0x000fc800078ec0ff */
[----:B------:R-:W-:-:S04]  /*5980*/  SHF.R.U32.HI R3, RZ, 0x18, R3 ;  /* 0x00000018ff037819 */ /* 0x000fc80000011603 */
[----:B------:R-:W-:-:S04]  /*5990*/  LOP3.LUT R0, R0, R3, RZ, 0xfc, !PT ;  /* 0x0000000300007212 */ /* 0x000fc800078efcff */
[----:B------:R-:W-:-:S07]  /*59a0*/  PRMT R4, R0, 0x7610, R4 ;  /* 0x0000761000047816 */ /* 0x000fce0000000004 */
.L_x_2802:
[----:B------:R-:W-:Y:S05]  /*59b0*/  BSYNC B0 ;  /* 0x0000000000007941 */ /* 0x000fea0003800000 */
.L_x_2801:
[----:B------:R0:W-:Y:S01]  /*59c0*/  STG.E.U8 desc[UR36][R8.64], R4 ;  /* 0x0000000408007986 */ /* 0x0001e2000c101124 */
[----:B------:R-:W-:Y:S05]  /*59d0*/  BRA `(.L_x_2778) ;  /* 0x0000000000b87947 */ /* 0x000fea0003800000 */
.L_x_2795:
        /* <DEDUP_REMOVED lines=22> */
.L_x_2777:
        /* <DEDUP_REMOVED lines=16> */
.L_x_2806:
[----:B------:R-:W-:Y:S05]  /*5c40*/  BRA `(.L_x_2778) ;  /* 0x00000000001c7947 */ /* 0x000fea0003800000 */
.L_x_2805:
[----:B------:R-:W-:-:S06]  /*5c50*/  IMAD.U32 R4, R3, 0x10000, RZ ;  /* 0x0001000003047824 */ /* 0x000fcc00078e00ff */
[----:B------:R-:W0:Y:S02]  /*5c60*/  F2I.U64.TRUNC R4, R4 ;  /* 0x0000000400047311 */ /* 0x000e24000020d800 */
[----:B0-----:R2:W-:Y:S01]  /*5c70*/  STG.E.64 desc[UR36][R8.64], R4 ;  /* 0x0000000408007986 */ /* 0x0015e2000c101b24 */
[----:B------:R-:W-:Y:S05]  /*5c80*/  BRA `(.L_x_2778) ;  /* 0x00000000000c7947 */ /* 0x000fea0003800000 */
.L_x_2804:
[----:B------:R-:W-:-:S06]  /*5c90*/  IMAD.U32 R3, R3, 0x10000, RZ ;  /* 0x0001000003037824 */ /* 0x000fcc00078e00ff */
[----:B------:R-:W0:Y:S02]  /*5ca0*/  F2I.FTZ.U32.TRUNC.NTZ R3, R3 ;  /* 0x0000000300037305 */ /* 0x000e24000021f000 */
[----:B0-----:R0:W-:Y:S02]  /*5cb0*/  STG.E desc[UR36][R8.64], R3 ;  /* 0x0000000308007986 */ /* 0x0011e4000c101924 */
.L_x_2778:
[----:B------:R-:W-:-:S07]  /*5cc0*/  VIADD R19, R19, 0x80 ;  /* 0x0000008013137836 */ /* 0x000fce0000000000 */
.L_x_2772:
[----:B------:R-:W-:Y:S05]  /*5cd0*/  BSYNC B6 ;  /* 0x0000000000067941 */ /* 0x000fea0003800000 */
.L_x_2771:
        /* <DEDUP_REMOVED lines=25> */
.L_x_2812:
[----:B------:R-:W-:-:S06]  /*5e70*/  IMAD.U32 R5, R18, 0x10000, RZ ;  /* 0x0001000012057824 */ /* 0x000fcc00078e00ff */
[----:B------:R-:W0:Y:S02]  /*5e80*/  F2I.S64.TRUNC R4, R5 ;  /* 0x0000000500047311 */ /* 0x000e24000020d900 */
[----:B0-----:R0:W-:Y:S01]  /*5e90*/  STG.E.U8 desc[UR36][R8.64], R4 ;  /* 0x0000000408007986 */ /* 0x0011e2000c101124 */
[----:B------:R-:W-:Y:S05]  /*5ea0*/  BRA `(.L_x_2814) ;  /* 0x0000000c00847947 */ /* 0x000fea0003800000 */
.L_x_2811:
        /* <DEDUP_REMOVED lines=10> */
.L_x_2816:
[----:B------:R-:W-:-:S04]  /*5f50*/  IMAD.U32 R18, R18, 0x10000, RZ ;  /* 0x0001000012127824 */ /* 0x000fc800078e00ff */
[----:B------:R-:W0:Y:S02]  /*5f60*/  F2I.FTZ.TRUNC.NTZ R3, R18 ;  /* 0x0000001200037305 */ /* 0x000e24000021f100 */
[----:B0-----:R0:W-:Y:S01]  /*5f70*/  STG.E desc[UR36][R8.64], R3 ;  /* 0x0000000308007986 */ /* 0x0011e2000c101924 */
[----:B------:R-:W-:Y:S05]  /*5f80*/  BRA `(.L_x_2814) ;  /* 0x0000000c004c7947 */ /* 0x000fea0003800000 */
.L_x_2815:
[----:B------:R-:W-:-:S04]  /*5f90*/  IMAD.U32 R18, R18, 0x10000, RZ ;  /* 0x0001000012127824 */ /* 0x000fc800078e00ff */
[----:B------:R-:W0:Y:S02]  /*5fa0*/  F2I.FTZ.TRUNC.NTZ R3, R18 ;  /* 0x0000001200037305 */ /* 0x000e24000021f100 */
[----:B0-----:R0:W-:Y:S01]  /*5fb0*/  STG.E.U16 desc[UR36][R8.64], R3 ;  /* 0x0000000308007986 */ /* 0x0011e2000c101524 */
[----:B------:R-:W-:Y:S05]  /*5fc0*/  BRA `(.L_x_2814) ;  /* 0x0000000c003c7947 */ /* 0x000fea0003800000 */
.L_x_2810:
        /* <DEDUP_REMOVED lines=9> */
.L_x_2818:
[----:B------:R-:W-:-:S05]  /*6060*/  IMAD.U32 R0, R18, 0x10000, RZ ;  /* 0x0001000012007824 */ /* 0x000fca00078e00ff */
[----:B------:R-:W-:-:S05]  /*6070*/  F2FP.F16.F32.PACK_AB R0, RZ, R0 ;  /* 0x00000000ff00723e */ /* 0x000fca00000000ff */
[----:B------:R0:W-:Y:S01]  /*6080*/  STG.E.U16 desc[UR36][R8.64], R0 ;  /* 0x0000000008007986 */ /* 0x0001e2000c101524 */
[----:B------:R-:W-:Y:S05]  /*6090*/  BRA `(.L_x_2814) ;  /* 0x0000000c00087947 */ /* 0x000fea0003800000 */
.L_x_2817:
        /* <DEDUP_REMOVED lines=10> */
.L_x_2820:
[----:B------:R-:W-:-:S05]  /*6140*/  IMAD.U32 R18, R18, 0x10000, RZ ;  /* 0x0001000012127824 */ /* 0x000fca00078e00ff */
[----:B------:R-:W-:-:S04]  /*6150*/  F2FP.F16.F32.PACK_AB R3, RZ, R18 ;  /* 0x00000012ff03723e */ /* 0x000fc800000000ff */
[----:B------:R-:W-:-:S05]  /*6160*/  PRMT R3, R3, 0x5410, RZ ;  /* 0x0000541003037816 */ /* 0x000fca00000000ff */
[----:B------:R0:W-:Y:S01]  /*6170*/  STG.E desc[UR36][R8.64], R3 ;  /* 0x0000000308007986 */ /* 0x0001e2000c101924 */
[----:B------:R-:W-:Y:S05]  /*6180*/  BRA `(.L_x_2814) ;  /* 0x0000000800cc7947 */ /* 0x000fea0003800000 */
.L_x_2819:
[----:B------:R-:W-:-:S04]  /*6190*/  IMAD.U32 R4, R18, 0x10000, RZ ;  /* 0x0001000012047824 */ /* 0x000fc800078e00ff */
[----:B------:R-:W-:-:S06]  /*61a0*/  FMUL.FTZ R4, R4, 1 ;  /* 0x3f80000004047820 */ /* 0x000fcc0000410000 */
[----:B------:R-:W0:Y:S02]  /*61b0*/  F2F.F64.F32 R4, R4 ;  /* 0x0000000400047310 */ /* 0x000e240000201800 */
[----:B0-----:R0:W-:Y:S01]  /*61c0*/  STG.E.64 desc[UR36][R8.64], R4 ;  /* 0x0000000408007986 */ /* 0x0011e2000c101b24 */
[----:B------:R-:W-:Y:S05]  /*61d0*/  BRA `(.L_x_2814) ;  /* 0x0000000800b87947 */ /* 0x000fea0003800000 */
.L_x_2809:
        /* <DEDUP_REMOVED lines=13> */
.L_x_2823:
[----:B------:R-:W-:Y:S01]  /*62b0*/  IMAD.U32 R18, R18, 0x10000, RZ ;  /* 0x0001000012127824 */ /* 0x000fe200078e00ff */
[----:B------:R-:W-:-:S03]  /*62c0*/  CS2R R6, SRZ ;  /* 0x0000000000067805 */ /* 0x000fc6000001ff00 */
[----:B------:R-:W-:-:S06]  /*62d0*/  FMUL.FTZ R4, R18, 1 ;  /* 0x3f80000012047820 */ /* 0x000fcc0000410000 */
[----:B------:R-:W0:Y:S02]  /*62e0*/  F2F.F64.F32 R4, R4 ;  /* 0x0000000400047310 */ /* 0x000e240000201800 */
[----:B0-----:R0:W-:Y:S01]  /*62f0*/  STG.E.128 desc[UR36][R8.64], R4 ;  /* 0x0000000408007986 */ /* 0x0011e2000c101d24 */
[----:B------:R-:W-:Y:S05]  /*6300*/  BRA `(.L_x_2814) ;  /* 0x00000008006c7947 */ /* 0x000fea0003800000 */
.L_x_2822:
        /* <DEDUP_REMOVED lines=21> */
.L_x_2827:
[----:B------:R-:W-:Y:S05]  /*6460*/  BSYNC B0 ;  /* 0x0000000000007941 */ /* 0x000fea0003800000 */
.L_x_2826:
[----:B------:R-:W-:-:S05]  /*6470*/  LOP3.LUT R5, R0, R5, RZ, 0xfc, !PT ;  /* 0x0000000500057212 */ /* 0x000fca00078efcff */
[----:B------:R0:W-:Y:S01]  /*6480*/  STG.E.U8 desc[UR36][R8.64], R5 ;  /* 0x0000000508007986 */ /* 0x0001e2000c101124 */
[----:B------:R-:W-:Y:S05]  /*6490*/  BRA `(.L_x_2814) ;  /* 0x0000000800087947 */ /* 0x000fea0003800000 */
.L_x_2825:
        /* <DEDUP_REMOVED lines=13> */
.L_x_2829:
[----:B------:R-:W-:Y:S01]  /*6570*/  IMAD.MOV.U32 R0, RZ, RZ, 0x7f ;  /* 0x0000007fff007424 */ /* 0x000fe200078e00ff */
[----:B------:R-:W-:-:S04]  /*6580*/  ISETP.GT.U32.AND P0, PT, R3, 0x7f800000, PT ;  /* 0x7f8000000300780c */ /* 0x000fc80003f04070 */
[----:B------:R-:W-:-:S09]  /*6590*/  SEL R0, R0, 0x7c, P0 ;  /* 0x0000007c00007807 */ /* 0x000fd20000000000 */
.L_x_2830:
[----:B------:R-:W-:Y:S05]  /*65a0*/  BSYNC B0 ;  /* 0x0000000000007941 */ /* 0x000fea0003800000 */
.L_x_2828:
[----:B------:R-:W-:-:S04]  /*65b0*/  LOP3.LUT R3, R5, 0x80000000, RZ, 0xc0, !PT ;  /* 0x8000000005037812 */ /* 0x000fc800078ec0ff */
[----:B------:R-:W-:-:S04]  /*65c0*/  SHF.R.U32.HI R3, RZ, 0x18, R3 ;  /* 0x00000018ff037819 */ /* 0x000fc80000011603 */
[----:B------:R-:W-:-:S05]  /*65d0*/  LOP3.LUT R3, R0, R3, RZ, 0xfc, !PT ;  /* 0x0000000300037212 */ /* 0x000fca00078efcff */
[----:B------:R0:W-:Y:S01]  /*65e0*/  STG.E.U8 desc[UR36][R8.64], R3 ;  /* 0x0000000308007986 */ /* 0x0001e2000c101124 */
[----:B------:R-:W-:Y:S05]  /*65f0*/  BRA `(.L_x_2814) ;  /* 0x0000000400b07947 */ /* 0x000fea0003800000 */
.L_x_2824:
[----:B------:R0:W-:Y:S01]  /*6600*/  STG.E.U16 desc[UR36][R8.64], R18 ;  /* 0x0000001208007986 */ /* 0x0001e2000c101524 */
[----:B------:R-:W-:Y:S05]  /*6610*/  BRA `(.L_x_2814) ;  /* 0x0000000400a87947 */ /* 0x000fea0003800000 */
.L_x_2821:
        /* <DEDUP_REMOVED lines=12> */
.L_x_2833:
        /* <DEDUP_REMOVED lines=17> */
.L_x_2836:
[----:B------:R-:W-:-:S04]  /*67f0*/  LOP3.LUT R3, R5, 0x80000000, RZ, 0xc0, !PT ;  /* 0x8000000005037812 */ /* 0x000fc800078ec0ff */
[----:B------:R-:W-:-:S04]  /*6800*/  SHF.R.U32.HI R3, RZ, 0x18, R3 ;  /* 0x00000018ff037819 */ /* 0x000fc80000011603 */
[----:B------:R-:W-:-:S04]  /*6810*/  LOP3.LUT R0, R0, R3, RZ, 0xfc, !PT ;  /* 0x0000000300007212 */ /* 0x000fc800078efcff */
[----:B------:R-:W-:-:S07]  /*6820*/  PRMT R4, R0, 0x7610, R4 ;  /* 0x0000761000047816 */ /* 0x000fce0000000004 */
.L_x_2835:
[----:B------:R-:W-:Y:S05]  /*6830*/  BSYNC B0 ;  /* 0x0000000000007941 */ /* 0x000fea0003800000 */
.L_x_2834:
[----:B------:R3:W-:Y:S01]  /*6840*/  STG.E.U8 desc[UR36][R8.64], R4 ;  /* 0x0000000408007986 */ /* 0x0007e2000c101124 */
[----:B------:R-:W-:Y:S05]  /*6850*/  BRA `(.L_x_2814) ;  /* 0x0000000400187947 */ /* 0x000fea0003800000 */
.L_x_2832:
        /* <DEDUP_REMOVED lines=17> */
.L_x_2839:
[----:B------:R-:W-:-:S04]  /*6970*/  LOP3.LUT R3, R5, 0x80000000, RZ, 0xc0, !PT ;  /* 0x8000000005037812 */ /* 0x000fc800078ec0ff */
[----:B------:R-:W-:-:S04]  /*6980*/  SHF.R.U32.HI R3, RZ, 0x18, R3 ;  /* 0x00000018ff037819 */ /* 0x000fc80000011603 */
[----:B------:R-:W-:-:S04]  /*6990*/  LOP3.LUT R0, R0, R3, RZ, 0xfc, !PT ;  /* 0x0000000300007212 */ /* 0x000fc800078efcff */
[----:B------:R-:W-:-:S07]  /*69a0*/  PRMT R4, R0, 0x7610, R4 ;  /* 0x0000761000047816 */ /* 0x000fce0000000004 */
.L_x_2838:
[----:B------:R-:W-:Y:S05]  /*69b0*/  BSYNC B0 ;  /* 0x0000000000007941 */ /* 0x000fea0003800000 */
.L_x_2837:
[----:B------:R0:W-:Y:S01]  /*69c0*/  STG.E.U8 desc[UR36][R8.64], R4 ;  /* 0x0000000408007986 */ /* 0x0001e2000c101124 */
[----:B------:R-:W-:Y:S05]  /*69d0*/  BRA `(.L_x_2814) ;  /* 0x0000000000b87947 */ /* 0x000fea0003800000 */
.L_x_2831:
        /* <DEDUP_REMOVED lines=22> */
.L_x_2813:
        /* <DEDUP_REMOVED lines=16> */
.L_x_2842:
[----:B------:R-:W-:Y:S05]  /*6c40*/  BRA `(.L_x_2814) ;  /* 0x00000000001c7947 */ /* 0x000fea0003800000 */
.L_x_2841:
[----:B------:R-:W-:-:S06]  /*6c50*/  IMAD.U32 R4, R18, 0x10000, RZ ;  /* 0x0001000012047824 */ /* 0x000fcc00078e00ff */
[----:B------:R-:W0:Y:S02]  /*6c60*/  F2I.U64.TRUNC R4, R4 ;  /* 0x0000000400047311 */ /* 0x000e24000020d800 */
[----:B0-----:R1:W-:Y:S01]  /*6c70*/  STG.E.64 desc[UR36][R8.64], R4 ;  /* 0x0000000408007986 */ /* 0x0013e2000c101b24 */
[----:B------:R-:W-:Y:S05]  /*6c80*/  BRA `(.L_x_2814) ;  /* 0x00000000000c7947 */ /* 0x000fea0003800000 */
.L_x_2840:
[----:B------:R-:W-:-:S04]  /*6c90*/  IMAD.U32 R18, R18, 0x10000, RZ ;  /* 0x0001000012127824 */ /* 0x000fc800078e00ff */
[----:B------:R-:W0:Y:S02]  /*6ca0*/  F2I.FTZ.U32.TRUNC.NTZ R3, R18 ;  /* 0x0000001200037305 */ /* 0x000e24000021f000 */
[----:B0-----:R0:W-:Y:S02]  /*6cb0*/  STG.E desc[UR36][R8.64], R3 ;  /* 0x0000000308007986 */ /* 0x0011e4000c101924 */
.L_x_2814:
        /* <DEDUP_REMOVED lines=25> */
.L_x_2846:
[----:B------:R-:W-:-:S06]  /*6e50*/  IMAD.U32 R5, R17, 0x10000, RZ ;  /* 0x0001000011057824 */ /* 0x000fcc00078e00ff */
[----:B------:R-:W0:Y:S02]  /*6e60*/  F2I.S64.TRUNC R4, R5 ;  /* 0x0000000500047311 */ /* 0x000e24000020d900 */
[----:B0-----:R0:W-:Y:S01]  /*6e70*/  STG.E.U8 desc[UR36][R8.64], R4 ;  /* 0x0000000408007986 */ /* 0x0011e2000c101124 */
[----:B------:R-:W-:Y:S05]  /*6e80*/  BRA `(.L_x_2848) ;  /* 0x0000000c00847947 */ /* 0x000fea0003800000 */
.L_x_2845:
        /* <DEDUP_REMOVED lines=10> */
.L_x_2850:
[----:B------:R-:W-:-:S06]  /*6f30*/  IMAD.U32 R17, R17, 0x10000, RZ ;  /* 0x0001000011117824 */ /* 0x000fcc00078e00ff */
[----:B------:R-:W0:Y:S02]  /*6f40*/  F2I.FTZ.TRUNC.NTZ R17, R17 ;  /* 0x0000001100117305 */ /* 0x000e24000021f100 */
[----:B0-----:R0:W-:Y:S01]  /*6f50*/  STG.E desc[UR36][R8.64], R17 ;  /* 0x0000001108007986 */ /* 0x0011e2000c101924 */
[----:B------:R-:W-:Y:S05]  /*6f60*/  BRA `(.L_x_2848) ;  /* 0x0000000c004c7947 */ /* 0x000fea0003800000 */
.L_x_2849:
[----:B------:R-:W-:-:S06]  /*6f70*/  IMAD.U32 R17, R17, 0x10000, RZ ;  /* 0x0001000011117824 */ /* 0x000fcc00078e00ff */
[----:B------:R-:W0:Y:S02]  /*6f80*/  F2I.FTZ.TRUNC.NTZ R17, R17 ;  /* 0x0000001100117305 */ /* 0x000e24000021f100 */
[----:B0-----:R0:W-:Y:S01]  /*6f90*/  STG.E.U16 desc[UR36][R8.64], R17 ;  /* 0x0000001108007986 */ /* 0x0011e2000c101524 */
[----:B------:R-:W-:Y:S05]  /*6fa0*/  BRA `(.L_x_2848) ;  /* 0x0000000c003c7947 */ /* 0x000fea0003800000 */
.L_x_2844:
        /* <DEDUP_REMOVED lines=9> */
.L_x_2852:
[----:B------:R-:W-:-:S05]  /*7040*/  IMAD.U32 R0, R17, 0x10000, RZ ;  /* 0x0001000011007824 */ /* 0x000fca00078e00ff */
[----:B------:R-:W-:-:S05]  /*7050*/  F2FP.F16.F32.PACK_AB R0, RZ, R0 ;  /* 0x00000000ff00723e */ /* 0x000fca00000000ff */
[----:B------:R0:W-:Y:S01]  /*7060*/  STG.E.U16 desc[UR36][R8.64], R0 ;  /* 0x0000000008007986 */ /* 0x0001e2000c101524 */
[----:B------:R-:W-:Y:S05]  /*7070*/  BRA `(.L_x_2848) ;  /* 0x0000000c00087947 */ /* 0x000fea0003800000 */
.L_x_2851:
        /* <DEDUP_REMOVED lines=10> */
.L_x_2854:
[----:B------:R-:W-:-:S05]  /*7120*/  IMAD.U32 R17, R17, 0x10000, RZ ;  /* 0x0001000011117824 */ /* 0x000fca00078e00ff */
[----:B------:R-:W-:-:S04]  /*7130*/  F2FP.F16.F32.PACK_AB R3, RZ, R17 ;  /* 0x00000011ff03723e */ /* 0x000fc800000000ff */
[----:B------:R-:W-:-:S05]  /*7140*/  PRMT R3, R3, 0x5410, RZ ;  /* 0x0000541003037816 */ /* 0x000fca00000000ff */
[----:B------:R0:W-:Y:S01]  /*7150*/  STG.E desc[UR36][R8.64], R3 ;  /* 0x0000000308007986 */ /* 0x0001e2000c101924 */
[----:B------:R-:W-:Y:S05]  /*7160*/  BRA `(.L_x_2848) ;  /* 0x0000000800cc7947 */ /* 0x000fea0003800000 */
.L_x_2853:
[----:B------:R-:W-:-:S04]  /*7170*/  IMAD.U32 R4, R17, 0x10000, RZ ;  /* 0x0001000011047824 */ /* 0x000fc800078e00ff */
[----:B------:R-:W-:-:S06]  /*7180*/  FMUL.FTZ R4, R4, 1 ;  /* 0x3f80000004047820 */ /* 0x000fcc0000410000 */
[----:B------:R-:W0:Y:S02]  /*7190*/  F2F.F64.F32 R4, R4 ;  /* 0x0000000400047310 */ /* 0x000e240000201800 */
[----:B0-----:R0:W-:Y:S01]  /*71a0*/  STG.E.64 desc[UR36][R8.64], R4 ;  /* 0x0000000408007986 */ /* 0x0011e2000c101b24 */
[----:B------:R-:W-:Y:S05]  /*71b0*/  BRA `(.L_x_2848) ;  /* 0x0000000800b87947 */ /* 0x000fea0003800000 */
.L_x_2843:
        /* <DEDUP_REMOVED lines=13> */
.L_x_2857:
[----:B------:R-:W-:Y:S01]  /*7290*/  IMAD.U32 R17, R17, 0x10000, RZ ;  /* 0x0001000011117824 */ /* 0x000fe200078e00ff */
[----:B------:R-:W-:-:S03]  /*72a0*/  CS2R R6, SRZ ;  /* 0x0000000000067805 */ /* 0x000fc6000001ff00 */
[----:B------:R-:W-:-:S06]  /*72b0*/  FMUL.FTZ R4, R17, 1 ;  /* 0x3f80000011047820 */ /* 0x000fcc0000410000 */
[----:B------:R-:W0:Y:S02]  /*72c0*/  F2F.F64.F32 R4, R4 ;  /* 0x0000000400047310 */ /* 0x000e240000201800 */
[----:B0-----:R0:W-:Y:S01]  /*72d0*/  STG.E.128 desc[UR36][R8.64], R4 ;  /* 0x0000000408007986 */ /* 0x0011e2000c101d24 */
[----:B------:R-:W-:Y:S05]  /*72e0*/  BRA `(.L_x_2848) ;  /* 0x00000008006c7947 */ /* 0x000fea0003800000 */
.L_x_2856:
        /* <DEDUP_REMOVED lines=21> */
.L_x_2861:
[----:B------:R-:W-:Y:S05]  /*7440*/  BSYNC B0 ;  /* 0x0000000000007941 */ /* 0x000fea0003800000 */
.L_x_2860:
[----:B------:R-:W-:-:S05]  /*7450*/  LOP3.LUT R5, R0, R5, RZ, 0xfc, !PT ;  /* 0x0000000500057212 */ /* 0x000fca00078efcff */
[----:B------:R0:W-:Y:S01]  /*7460*/  STG.E.U8 desc[UR36][R8.64], R5 ;  /* 0x0000000508007986 */ /* 0x0001e2000c101124 */
[----:B------:R-:W-:Y:S05]  /*7470*/  BRA `(.L_x_2848) ;  /* 0x0000000800087947 */ /* 0x000fea0003800000 */
.L_x_2859:
        /* <DEDUP_REMOVED lines=13> */
.L_x_2863:
[----:B------:R-:W-:Y:S01]  /*7550*/  IMAD.MOV.U32 R0, RZ, RZ, 0x7f ;  /* 0x0000007fff007424 */ /* 0x000fe200078e00ff */
[----:B------:R-:W-:-:S04]  /*7560*/  ISETP.GT.U32.AND P0, PT, R3, 0x7f800000, PT ;  /* 0x7f8000000300780c */ /* 0x000fc80003f04070 */
[----:B------:R-:W-:-:S09]  /*7570*/  SEL R0, R0, 0x7c, P0 ;  /* 0x0000007c00007807 */ /* 0x000fd20000000000 */
.L_x_2864:
[----:B------:R-:W-:Y:S05]  /*7580*/  BSYNC B0 ;  /* 0x0000000000007941 */ /* 0x000fea0003800000 */
.L_x_2862:
[----:B------:R-:W-:-:S04]  /*7590*/  LOP3.LUT R3, R17, 0x80000000, RZ, 0xc0, !PT ;  /* 0x8000000011037812 */ /* 0x000fc800078ec0ff */
[----:B------:R-:W-:-:S04]  /*75a0*/  SHF.R.U32.HI R3, RZ, 0x18, R3 ;  /* 0x00000018ff037819 */ /* 0x000fc80000011603 */
[----:B------:R-:W-:-:S05]  /*75b0*/  LOP3.LUT R3, R0, R3, RZ, 0xfc, !PT ;  /* 0x0000000300037212 */ /* 0x000fca00078efcff */
[----:B------:R0:W-:Y:S01]  /*75c0*/  STG.E.U8 desc[UR36][R8.64], R3 ;  /* 0x0000000308007986 */ /* 0x0001e2000c101124 */
[----:B------:R-:W-:Y:S05]  /*75d0*/  BRA `(.L_x_2848) ;  /* 0x0000000400b07947 */ /* 0x000fea0003800000 */
.L_x_2858:
[----:B------:R0:W-:Y:S01]  /*75e0*/  STG.E.U16 desc[UR36][R8.64], R17 ;  /* 0x0000001108007986 */ /* 0x0001e2000c101524 */
[----:B------:R-:W-:Y:S05]  /*75f0*/  BRA `(.L_x_2848) ;  /* 0x0000000400a87947 */ /* 0x000fea0003800000 */
.L_x_2855:
        /* <DEDUP_REMOVED lines=12> */
.L_x_2867:
        /* <DEDUP_REMOVED lines=17> */
.L_x_2870:
[----:B------:R-:W-:-:S04]  /*77d0*/  LOP3.LUT R3, R17, 0x80000000, RZ, 0xc0, !PT ;  /* 0x8000000011037812 */ /* 0x000fc800078ec0ff */
[----:B------:R-:W-:-:S04]  /*77e0*/  SHF.R.U32.HI R3, RZ, 0x18, R3 ;  /* 0x00000018ff037819 */ /* 0x000fc80000011603 */
[----:B------:R-:W-:-:S04]  /*77f0*/  LOP3.LUT R0, R0, R3, RZ, 0xfc, !PT ;  /* 0x0000000300007212 */ /* 0x000fc800078efcff */
[----:B------:R-:W-:-:S07]  /*7800*/  PRMT R4, R0, 0x7610, R4 ;  /* 0x0000761000047816 */ /* 0x000fce0000000004 */
.L_x_2869:
[----:B------:R-:W-:Y:S05]  /*7810*/  BSYNC B0 ;  /* 0x0000000000007941 */ /* 0x000fea0003800000 */
.L_x_2868:
[----:B------:R3:W-:Y:S01]  /*7820*/  STG.E.U8 desc[UR36][R8.64], R4 ;  /* 0x0000000408007986 */ /* 0x0007e2000c101124 */
[----:B------:R-:W-:Y:S05]  /*7830*/  BRA `(.L_x_2848) ;  /* 0x0000000400187947 */ /* 0x000fea0003800000 */
.L_x_2866:
        /* <DEDUP_REMOVED lines=17> */
.L_x_2873:
[----:B------:R-:W-:-:S04]  /*7950*/  LOP3.LUT R3, R17, 0x80000000, RZ, 0xc0, !PT ;  /* 0x8000000011037812 */ /* 0x000fc800078ec0ff */
[----:B------:R-:W-:-:S04]  /*7960*/  SHF.R.U32.HI R3, RZ, 0x18, R3 ;  /* 0x00000018ff037819 */ /* 0x000fc80000011603 */
[----:B------:R-:W-:-:S04]  /*7970*/  LOP3.LUT R0, R0, R3, RZ, 0xfc, !PT ;  /* 0x0000000300007212 */ /* 0x000fc800078efcff */
[----:B------:R-:W-:-:S07]  /*7980*/  PRMT R4, R0, 0x7610, R4 ;  /* 0x0000761000047816 */ /* 0x000fce0000000004 */
.L_x_2872:
[----:B------:R-:W-:Y:S05]  /*7990*/  BSYNC B0 ;  /* 0x0000000000007941 */ /* 0x000fea0003800000 */
.L_x_2871:
[----:B------:R0:W-:Y:S01]  /*79a0*/  STG.E.U8 desc[UR36][R8.64], R4 ;  /* 0x0000000408007986 */ /* 0x0001e2000c101124 */
[----:B------:R-:W-:Y:S05]  /*79b0*/  BRA `(.L_x_2848) ;  /* 0x0000000000b87947 */ /* 0x000fea0003800000 */
.L_x_2865:
        /* <DEDUP_REMOVED lines=22> */
.L_x_2847:
        /* <DEDUP_REMOVED lines=16> */
.L_x_2876:
[----:B------:R-:W-:Y:S05]  /*7c20*/  BRA `(.L_x_2848) ;  /* 0x00000000001c7947 */ /* 0x000fea0003800000 */
.L_x_2875:
[----:B------:R-:W-:-:S06]  /*7c30*/  IMAD.U32 R4, R17, 0x10000, RZ ;  /* 0x0001000011047824 */ /* 0x000fcc00078e00ff */
[----:B------:R-:W0:Y:S02]  /*7c40*/  F2I.U64.TRUNC R4, R4 ;  /* 0x0000000400047311 */ /* 0x000e24000020d800 */
[----:B0-----:R1:W-:Y:S01]  /*7c50*/  STG.E.64 desc[UR36][R8.64], R4 ;  /* 0x0000000408007986 */ /* 0x0013e2000c101b24 */
[----:B------:R-:W-:Y:S05]  /*7c60*/  BRA `(.L_x_2848) ;  /* 0x00000000000c7947 */ /* 0x000fea0003800000 */
.L_x_2874:
[----:B------:R-:W-:-:S06]  /*7c70*/  IMAD.U32 R17, R17, 0x10000, RZ ;  /* 0x0001000011117824 */ /* 0x000fcc00078e00ff */
[----:B------:R-:W0:Y:S02]  /*7c80*/  F2I.FTZ.U32.TRUNC.NTZ R17, R17 ;  /* 0x0000001100117305 */ /* 0x000e24000021f000 */
[----:B0-----:R0:W-:Y:S02]  /*7c90*/  STG.E desc[UR36][R8.64], R17 ;  /* 0x0000001108007986 */ /* 0x0011e4000c101924 */
.L_x_2848:
[----:B------:R-:W-:-:S07]  /*7ca0*/  VIADD R19, R19, 0x80 ;  /* 0x0000008013137836 */ /* 0x000fce0000000000 */
.L_x_2808:
[----:B------:R-:W-:Y:S05]  /*7cb0*/  BSYNC B6 ;  /* 0x0000000000067941 */ /* 0x000fea0003800000 */
.L_x_2807:
[----:B------:R-:W-:-:S13]  /*7cc0*/  ISETP.GE.AND P0, PT, R19, R22, PT ;  /* 0x000000161300720c */ /* 0x000fda0003f06270 */
[----:B------:R-:W-:Y:S05]  /*7cd0*/  @P0 EXIT ;  /* 0x000000000000094d */ /* 0x000fea0003800000 */
[----:B0123--:R-:W0:Y:S01]  /*7ce0*/  LDC.64 R4, c[0x0][0x228] ;  /* 0x00008a00ff047b82 */ /* 0x00fe220000000a00 */
        /* <DEDUP_REMOVED lines=17> */
[----:B----4-:R-:W0:Y:S02]  /*7e00*/  F2I.FTZ.TRUNC.NTZ R3, R16 ;  /* 0x0000001000037305 */ /* 0x010e24000021f100 */
[----:B0-----:R-:W-:Y:S01]  /*7e10*/  STG.E.U8 desc[UR36][R4.64], R3 ;  /* 0x0000000304007986 */ /* 0x001fe2000c101124 */
[----:B------:R-:W-:Y:S05]  /*7e20*/  EXIT ;  /* 0x000000000000794d */ /* 0x000fea0003800000 */
.L_x_2880:
[----:B----4-:R-:W-:-:S06]  /*7e30*/  IMAD.U32 R3, R16, 0x10000, RZ ;  /* 0x0001000010037824 */ /* 0x010fcc00078e00ff */
[----:B------:R-:W0:Y:S02]  /*7e40*/  F2I.S64.TRUNC R2, R3 ;  /* 0x0000000300027311 */ /* 0x000e24000020d900 */
[----:B0-----:R-:W-:Y:S01]  /*7e50*/  STG.E.U8 desc[UR36][R4.64], R2 ;  /* 0x0000000204007986 */ /* 0x001fe2000c101124 */
[----:B------:R-:W-:Y:S05]  /*7e60*/  EXIT ;  /* 0x000000000000794d */ /* 0x000fea0003800000 */
.L_x_2879:
[----:B------:R-:W-:-:S13]  /*7e70*/  ISETP.NE.AND P0, PT, R0, 0x2, PT ;  /* 0x000000020000780c */ /* 0x000fda0003f05270 */
[----:B------:R-:W-:Y:S05]  /*7e80*/  @!P0 BRA `(.L_x_2882) ;  /* 0x0000000000308947 */ /* 0x000fea0003800000 */
[----:B------:R-:W-:-:S13]  /*7e90*/  ISETP.NE.AND P0, PT, R0, 0x3, PT ;  /* 0x000000030000780c */ /* 0x000fda0003f05270 */
[----:B------:R-:W-:Y:S05]  /*7ea0*/  @!P0 BRA `(.L_x_2883) ;  /* 0x0000000000188947 */ /* 0x000fea0003800000 */
[----:B------:R-:W-:-:S13]  /*7eb0*/  ISETP.NE.AND P0, PT, R0, 0x4, PT ;  /* 0x000000040000780c */ /* 0x000fda0003f05270 */
[----:B------:R-:W-:Y:S05]  /*7ec0*/  @P0 BRA `(.L_x_2881) ;  /* 0x0000000c000c0947 */ /* 0x000fea0003800000 */
[----:B------:R-:W-:-:S06]  /*7ed0*/  IMAD.U32 R2, R16, 0x10000, RZ ;  /* 0x0001000010027824 */ /* 0x000fcc00078e00ff */
[----:B----4-:R-:W0:Y:S02]  /*7ee0*/  F2I.S64.TRUNC R2, R2 ;  /* 0x0000000200027311 */ /* 0x010e24000020d900 */
[----:B0-----:R-:W-:Y:S01]  /*7ef0*/  STG.E.64 desc[UR36][R4.64], R2 ;  /* 0x0000000204007986 */ /* 0x001fe2000c101b24 */
[----:B------:R-:W-:Y:S05]  /*7f00*/  EXIT ;  /* 0x000000000000794d */ /* 0x000fea0003800000 */
.L_x_2883:
[----:B------:R-:W-:-:S04]  /*7f10*/  IMAD.U32 R16, R16, 0x10000, RZ ;  /* 0x0001000010107824 */ /* 0x000fc800078e00ff */
[----:B----4-:R-:W0:Y:S02]  /*7f20*/  F2I.FTZ.TRUNC.NTZ R3, R16 ;  /* 0x0000001000037305 */ /* 0x010e24000021f100 */
[----:B0-----:R-:W-:Y:S01]  /*7f30*/  STG.E desc[UR36][R4.64], R3 ;  /* 0x0000000304007986 */ /* 0x001fe2000c101924 */
[----:B------:R-:W-:Y:S05]  /*7f40*/  EXIT ;  /* 0x000000000000794d */ /* 0x000fea0003800000 */
.L_x_2882:
[----:B------:R-:W-:-:S04]  /*7f50*/  IMAD.U32 R16, R16, 0x10000, RZ ;  /* 0x0001000010107824 */ /* 0x000fc800078e00ff */
[----:B----4-:R-:W0:Y:S02]  /*7f60*/  F2I.FTZ.TRUNC.NTZ R3, R16 ;  /* 0x0000001000037305 */ /* 0x010e24000021f100 */
[----:B0-----:R-:W-:Y:S01]  /*7f70*/  STG.E.U16 desc[UR36][R4.64], R3 ;  /* 0x0000000304007986 */ /* 0x001fe2000c101524 */
[----:B------:R-:W-:Y:S05]  /*7f80*/  EXIT ;  /* 0x000000000000794d */ /* 0x000fea0003800000 */
.L_x_2878:
[----:B------:R-:W-:-:S13]  /*7f90*/  ISETP.GT.AND P0, PT, R0, 0x6, PT ;  /* 0x000000060000780c */ /* 0x000fda0003f04270 */
[----:B------:R-:W-:Y:S05]  /*7fa0*/  @P0 BRA `(.L_x_2884) ;  /* 0x00000000002c0947 */ /* 0x000fea0003800000 */
[----:B------:R-:W-:-:S13]  /*7fb0*/  ISETP.NE.AND P0, PT, R0, 0x5, PT ;  /* 0x000000050000780c */ /* 0x000fda0003f05270 */
[----:B------:R-:W-:Y:S05]  /*7fc0*/  @!P0 BRA `(.L_x_2885) ;  /* 0x0000000000148947 */ /* 0x000fea0003800000 */
[----:B------:R-:W-:-:S13]  /*7fd0*/  ISETP.NE.AND P0, PT, R0, 0x6, PT ;  /* 0x000000060000780c */ /* 0x000fda0003f05270 */
[----:B------:R-:W-:Y:S05]  /*7fe0*/  @P0 BRA `(.L_x_2881) ;  /* 0x0000000800c40947 */ /* 0x000fea0003800000 */
[----:B----4-:R-:W-:-:S05]  /*7ff0*/  IMAD.U32 R3, R16, 0x10000, RZ ;  /* 0x0001000010037824 */ /* 0x010fca00078e00ff */
[----:B------:R-:W-:Y:S01]  /*8000*/  STG.E desc[UR36][R4.64], R3 ;  /* 0x0000000304007986 */ /* 0x000fe2000c101924 */
[----:B------:R-:W-:Y:S05]  /*8010*/  EXIT ;  /* 0x000000000000794d */ /* 0x000fea0003800000 */
.L_x_2885:
[----:B------:R-:W-:-:S05]  /*8020*/  IMAD.U32 R0, R16, 0x10000, RZ ;  /* 0x0001000010007824 */ /* 0x000fca00078e00ff */
[----:B------:R-:W-:-:S05]  /*8030*/  F2FP.F16.F32.PACK_AB R0, RZ, R0 ;  /* 0x00000000ff00723e */ /* 0x000fca00000000ff */
[----:B------:R-:W-:Y:S01]  /*8040*/  STG.E.U16 desc[UR36][R4.64], R0 ;  /* 0x0000000004007986 */ /* 0x000fe2000c101524 */
[----:B------:R-:W-:Y:S05]  /*8050*/  EXIT ;  /* 0x000000000000794d */ /* 0x000fea0003800000 */
.L_x_2884:
        /* <DEDUP_REMOVED lines=10> */
.L_x_2887:
[----:B------:R-:W-:-:S05]  /*8100*/  IMAD.U32 R16, R16, 0x10000, RZ ;  /* 0x0001000010107824 */ /* 0x000fca00078e00ff */
[----:B----4-:R-:W-:-:S04]  /*8110*/  F2FP.F16.F32.PACK_AB R3, RZ, R16 ;  /* 0x00000010ff03723e */ /* 0x010fc800000000ff */
[----:B------:R-:W-:-:S05]  /*8120*/  PRMT R3, R3, 0x5410, RZ ;  /* 0x0000541003037816 */ /* 0x000fca00000000ff */
[----:B------:R-:W-:Y:S01]  /*8130*/  STG.E desc[UR36][R4.64], R3 ;  /* 0x0000000304007986 */ /* 0x000fe2000c101924 */
[----:B------:R-:W-:Y:S05]  /*8140*/  EXIT ;  /* 0x000000000000794d */ /* 0x000fea0003800000 */
.L_x_2886:
[----:B------:R-:W-:-:S04]  /*8150*/  IMAD.U32 R2, R16, 0x10000, RZ ;  /* 0x0001000010027824 */ /* 0x000fc800078e00ff */
[----:B------:R-:W-:-:S06]  /*8160*/  FMUL.FTZ R2, R2, 1 ;  /* 0x3f80000002027820 */ /* 0x000fcc0000410000 */
[----:B----4-:R-:W0:Y:S02]  /*8170*/  F2F.F64.F32 R2, R2 ;  /* 0x0000000200027310 */ /* 0x010e240000201800 */
[----:B0-----:R-:W-:Y:S01]  /*8180*/  STG.E.64 desc[UR36][R4.64], R2 ;  /* 0x0000000204007986 */ /* 0x001fe2000c101b24 */
[----:B------:R-:W-:Y:S05]  /*8190*/  EXIT ;  /* 0x000000000000794d */ /* 0x000fea0003800000 */
.L_x_2877:
        /* <DEDUP_REMOVED lines=10> */
[----:B----4-:R-:W-:-:S05]  /*8240*/  SEL R3, RZ, 0x1, !P0 ;  /* 0x00000001ff037807 */ /* 0x010fca0004000000 */
[----:B------:R-:W-:Y:S01]  /*8250*/  STG.E.U8 desc[UR36][R4.64], R3 ;  /* 0x0000000304007986 */ /* 0x000fe2000c101124 */
[----:B------:R-:W-:Y:S05]  /*8260*/  EXIT ;  /* 0x000000000000794d */ /* 0x000fea0003800000 */
.L_x_2890:
[----:B------:R-:W-:Y:S01]  /*8270*/  IMAD.U32 R16, R16, 0x10000, RZ ;  /* 0x0001000010107824 */ /* 0x000fe200078e00ff */
[----:B------:R-:W-:-:S03]  /*8280*/  CS2R R10, SRZ ;  /* 0x00000000000a7805 */ /* 0x000fc6000001ff00 */
[----:B----4-:R-:W-:-:S06]  /*8290*/  FMUL.FTZ R8, R16, 1 ;  /* 0x3f80000010087820 */ /* 0x010fcc0000410000 */
[----:B------:R-:W0:Y:S02]  /*82a0*/  F2F.F64.F32 R8, R8 ;  /* 0x0000000800087310 */ /* 0x000e240000201800 */
[----:B0-----:R-:W-:Y:S01]  /*82b0*/  STG.E.128 desc[UR36][R4.64], R8 ;  /* 0x0000000804007986 */ /* 0x001fe2000c101d24 */
[----:B------:R-:W-:Y:S05]  /*82c0*/  EXIT ;  /* 0x000000000000794d */ /* 0x000fea0003800000 */
.L_x_2889:
        /* <DEDUP_REMOVED lines=11> */
[----:B----4-:R-:W-:Y:S01]  /*8380*/  SHF.R.U32.HI R3, RZ, 0x18, R0 ;  /* 0x00000018ff037819 */ /* 0x010fe20000011600 */
        /* <DEDUP_REMOVED lines=9> */
.L_x_2894:
[----:B------:R-:W-:Y:S05]  /*8420*/  BSYNC B0 ;  /* 0x0000000000007941 */ /* 0x000fea0003800000 */
.L_x_2893:
[----:B------:R-:W-:-:S05]  /*8430*/  LOP3.LUT R3, R0, R3, RZ, 0xfc, !PT ;  /* 0x0000000300037212 */ /* 0x000fca00078efcff */
[----:B------:R-:W-:Y:S01]  /*8440*/  STG.E.U8 desc[UR36][R4.64], R3 ;  /* 0x0000000304007986 */ /* 0x000fe2000c101124 */
[----:B------:R-:W-:Y:S05]  /*8450*/  EXIT ;  /* 0x000000000000794d */ /* 0x000fea0003800000 */
.L_x_2892:
        /* <DEDUP_REMOVED lines=13> */
.L_x_2896:
[----:B------:R-:W-:Y:S01]  /*8530*/  IMAD.MOV.U32 R0, RZ, RZ, 0x7f ;  /* 0x0000007fff007424 */ /* 0x000fe200078e00ff */
[----:B------:R-:W-:-:S04]  /*8540*/  ISETP.GT.U32.AND P0, PT, R2, 0x7f800000, PT ;  /* 0x7f8000000200780c */ /* 0x000fc80003f04070 */
[----:B------:R-:W-:-:S09]  /*8550*/  SEL R0, R0, 0x7c, P0 ;  /* 0x0000007c00007807 */ /* 0x000fd20000000000 */
.L_x_2897:
[----:B------:R-:W-:Y:S05]  /*8560*/  BSYNC B0 ;  /* 0x0000000000007941 */ /* 0x000fea0003800000 */
.L_x_2895:
[----:B------:R-:W-:-:S04]  /*8570*/  LOP3.LUT R2, R3, 0x80000000, RZ, 0xc0, !PT ;  /* 0x8000000003027812 */ /* 0x000fc800078ec0ff */
[----:B------:R-:W-:-:S04]  /*8580*/  SHF.R.U32.HI R3, RZ, 0x18, R2 ;  /* 0x00000018ff037819 */ /* 0x000fc80000011602 */
[----:B------:R-:W-:-:S05]  /*8590*/  LOP3.LUT R3, R0, R3, RZ, 0xfc, !PT ;  /* 0x0000000300037212 */ /* 0x000fca00078efcff */
[----:B------:R-:W-:Y:S01]  /*85a0*/  STG.E.U8 desc[UR36][R4.64], R3 ;  /* 0x0000000304007986 */ /* 0x000fe2000c101124 */
[----:B------:R-:W-:Y:S05]  /*85b0*/  EXIT ;  /* 0x000000000000794d */ /* 0x000fea0003800000 */
.L_x_2891:
[----:B------:R-:W-:Y:S01]  /*85c0*/  STG.E.U16 desc[UR36][R4.64], R16 ;  /* 0x0000001004007986 */ /* 0x000fe2000c101524 */
[----:B------:R-:W-:Y:S05]  /*85d0*/  EXIT ;  /* 0x000000000000794d */ /* 0x000fea0003800000 */
.L_x_2888:
        /* <DEDUP_REMOVED lines=10> */
[----:B0-----:R-:W-:Y:S01]  /*8680*/  STG.E.U16 desc[UR36][R4.64], R3 ;  /* 0x0000000304007986 */ /* 0x001fe2000c101524 */
[----:B------:R-:W-:Y:S05]  /*8690*/  EXIT ;  /* 0x000000000000794d */ /* 0x000fea0003800000 */
.L_x_2900:
[----:B------:R-:W-:Y:S01]  /*86a0*/  IMAD.U32 R7, R16, 0x10000, RZ ;  /* 0x0001000010077824 */ /* 0x000fe200078e00ff */
[----:B------:R-:W-:Y:S01]  /*86b0*/  BSSY B0, `(.L_x_2901) ;  /* 0x0000014000007945 */ /* 0x000fe20003800000 */
[----:B------:R-:W-:-:S03]  /*86c0*/  IMAD.MOV.U32 R2, RZ, RZ, 0x80 ;  /* 0x00000080ff027424 */ /* 0x000fc600078e00ff */
[----:B----4-:R-:W-:-:S04]  /*86d0*/  LOP3.LUT R3, R7, 0x7fffffff, RZ, 0xc0, !PT ;  /* 0x7fffffff07037812 */ /* 0x010fc800078ec0ff */
        /* <DEDUP_REMOVED lines=13> */
.L_x_2903:
[----:B------:R-:W-:-:S04]  /*87b0*/  LOP3.LUT R2, R7, 0x80000000, RZ, 0xc0, !PT ;  /* 0x8000000007027812 */ /* 0x000fc800078ec0ff */
[----:B------:R-:W-:-:S04]  /*87c0*/  SHF.R.U32.HI R3, RZ, 0x18, R2 ;  /* 0x00000018ff037819 */ /* 0x000fc80000011602 */
[----:B------:R-:W-:-:S04]  /*87d0*/  LOP3.LUT R0, R0, R3, RZ, 0xfc, !PT ;  /* 0x0000000300007212 */ /* 0x000fc800078efcff */
[----:B------:R-:W-:-:S07]  /*87e0*/  PRMT R2, R0, 0x7610, R2 ;  /* 0x0000761000027816 */ /* 0x000fce0000000002 */
.L_x_2902:
[----:B------:R-:W-:Y:S05]  /*87f0*/  BSYNC B0 ;  /* 0x0000000000007941 */ /* 0x000fea0003800000 */
.L_x_2901:
[----:B------:R-:W-:Y:S01]  /*8800*/  STG.E.U8 desc[UR36][R4.64], R2 ;  /* 0x0000000204007986 */ /* 0x000fe2000c101124 */
[----:B------:R-:W-:Y:S05]  /*8810*/  EXIT ;  /* 0x000000000000794d */ /* 0x000fea0003800000 */
.L_x_2899:
        /* <DEDUP_REMOVED lines=17> */
.L_x_2906:
[----:B------:R-:W-:-:S04]  /*8930*/  LOP3.LUT R2, R7, 0x80000000, RZ, 0xc0, !PT ;  /* 0x8000000007027812 */ /* 0x000fc800078ec0ff */
[----:B------:R-:W-:-:S04]  /*8940*/  SHF.R.U32.HI R3, RZ, 0x18, R2 ;  /* 0x00000018ff037819 */ /* 0x000fc80000011602 */
[----:B------:R-:W-:-:S04]  /*8950*/  LOP3.LUT R0, R0, R3, RZ, 0xfc, !PT ;  /* 0x0000000300007212 */ /* 0x000fc800078efcff */
[----:B------:R-:W-:-:S07]  /*8960*/  PRMT R2, R0, 0x7610, R2 ;  /* 0x0000761000027816 */ /* 0x000fce0000000002 */
.L_x_2905:
[----:B------:R-:W-:Y:S05]  /*8970*/  BSYNC B0 ;  /* 0x0000000000007941 */ /* 0x000fea0003800000 */
.L_x_2904:
[----:B------:R-:W-:Y:S01]  /*8980*/  STG.E.U8 desc[UR36][R4.64], R2 ;  /* 0x0000000204007986 */ /* 0x000fe2000c101124 */
[----:B------:R-:W-:Y:S05]  /*8990*/  EXIT ;  /* 0x000000000000794d */ /* 0x000fea0003800000 */
.L_x_2898:
        /* <DEDUP_REMOVED lines=22> */
.L_x_2881:
[----:B------:R-:W-:Y:S01]  /*8b00*/  MOV R0, 0x0 ;  /* 0x0000000000007802 */ /* 0x000fe20000000f00 */
[----:B------:R-:W-:Y:S01]  /*8b10*/  ULDC.64 UR4, c[0x4][0x148] ;  /* 0x0100520000047ab9 */ /* 0x000fe20000000a00 */
[----:B------:R-:W-:Y:S01]  /*8b20*/  ULDC.64 UR6, c[0x4][0x40] ;  /* 0x0100100000067ab9 */ /* 0x000fe20000000a00 */
[----:B------:R-:W-:Y:S01]  /*8b30*/  IMAD.U32 R4, RZ, RZ, UR4 ;  /* 0x00000004ff047e24 */ /* 0x000fe2000f8e00ff */
[----:B----4-:R0:W1:Y:S01]  /*8b40*/  LDC.64 R2, c[0x4][R0] ;  /* 0x0100000000027b82 */ /* 0x0100620000000a00 */
        /* <DEDUP_REMOVED lines=11> */
.L_x_2909:
[----:B------:R-:W-:Y:S05]  /*8c00*/  EXIT ;  /* 0x000000000000794d */ /* 0x000fea0003800000 */
.L_x_2908:
[----:B------:R-:W-:-:S06]  /*8c10*/  IMAD.U32 R2, R16, 0x10000, RZ ;  /* 0x0001000010027824 */ /* 0x000fcc00078e00ff */
[----:B----4-:R-:W0:Y:S02]  /*8c20*/  F2I.U64.TRUNC R2, R2 ;  /* 0x0000000200027311 */ /* 0x010e24000020d800 */
[----:B0-----:R-:W-:Y:S01]  /*8c30*/  STG.E.64 desc[UR36][R4.64], R2 ;  /* 0x0000000204007986 */ /* 0x001fe2000c101b24 */
[----:B------:R-:W-:Y:S05]  /*8c40*/  EXIT ;  /* 0x000000000000794d */ /* 0x000fea0003800000 */
.L_x_2907:
[----:B------:R-:W-:-:S04]  /*8c50*/  IMAD.U32 R16, R16, 0x10000, RZ ;  /* 0x0001000010107824 */ /* 0x000fc800078e00ff */
[----:B----4-:R-:W0:Y:S02]  /*8c60*/  F2I.FTZ.U32.TRUNC.NTZ R3, R16 ;  /* 0x0000001000037305 */ /* 0x010e24000021f000 */
[----:B0-----:R-:W-:Y:S01]  /*8c70*/  STG.E desc[UR36][R4.64], R3 ;  /* 0x0000000304007986 */ /* 0x001fe2000c101924 */
[----:B------:R-:W-:Y:S05]  /*8c80*/  EXIT ;  /* 0x000000000000794d */ /* 0x000fea0003800000 */
.L_x_2910:
        /* <DEDUP_REMOVED lines=15> */
.L_x_19583:


//--------------------- .text._ZN2at6native18elementwise_kernelILi128ELi4EZNS0_22gpu_kernel_impl_nocastIZZZNS0_26round_decimals_kernel_cudaERNS_18TensorIteratorBaseElENKUlvE_clEvENKUlvE2_clEvEUlN3c108BFloat16EE_EEvS4_RKT_EUliE_EEviT1_ --------------------------
	.section	.text._ZN2at6native18elementwise_kernelILi128ELi4EZNS0_22gpu_kernel_impl_nocastIZZZNS0_26round_decimals_kernel_cudaERNS_18TensorIteratorBaseElENKUlvE_clEvENKUlvE2_clEvEUlN3c108BFloat16EE_EEvS4_RKT_EUliE_EEviT1_,"ax",@progbits
	.align	128
        .global         _ZN2at6native18elementwise_kernelILi128ELi4EZNS0_22gpu_kernel_impl_nocastIZZZNS0_26round_decimals_kernel_cudaERNS_18TensorIteratorBaseElENKUlvE_clEvENKUlvE2_clEvEUlN3c108BFloat16EE_EEvS4_RKT_EUliE_EEviT1_
        .type           _ZN2at6native18elementwise_kernelILi128ELi4EZNS0_22gpu_kernel_impl_nocastIZZZNS0_26round_decimals_kernel_cudaERNS_18TensorIteratorBaseElENKUlvE_clEvENKUlvE2_clEvEUlN3c108BFloat16EE_EEvS4_RKT_EUliE_EEviT1_,@function
        .size           _ZN2at6native18elementwise_kernelILi128ELi4EZNS0_22gpu_kernel_impl_nocastIZZZNS0_26round_decimals_kernel_cudaERNS_18TensorIteratorBaseElENKUlvE_clEvENKUlvE2_clEvEUlN3c108BFloat16EE_EEvS4_RKT_EUliE_EEviT1_,(.L_x_19584 - _ZN2at6native18elementwise_kernelILi128ELi4EZNS0_22gpu_kernel_impl_nocastIZZZNS0_26round_decimals_kernel_cudaERNS_18TensorIteratorBaseElENKUlvE_clEvENKUlvE2_clEvEUlN3c108BFloat16EE_EEvS4_RKT_EUliE_EEviT1_)
        .other          _ZN2at6native18elementwise_kernelILi128ELi4EZNS0_22gpu_kernel_impl_nocastIZZZNS0_26round_decimals_kernel_cudaERNS_18TensorIteratorBaseElENKUlvE_clEvENKUlvE2_clEvEUlN3c108BFloat16EE_EEvS4_RKT_EUliE_EEviT1_,@"STO_CUDA_ENTRY STV_DEFAULT"
_ZN2at6native18elementwise_kernelILi128ELi4EZNS0_22gpu_kernel_impl_nocastIZZZNS0_26round_decimals_kernel_cudaERNS_18TensorIteratorBaseElENKUlvE_clEvENKUlvE2_clEvEUlN3c108BFloat16EE_EEvS4_RKT_EUliE_EEviT1_:
.text._ZN2at6native18elementwise_kernelILi128ELi4EZNS0_22gpu_kernel_impl_nocastIZZZNS0_26round_decimals_kernel_cudaERNS_18TensorIteratorBaseElENKUlvE_clEvENKUlvE2_clEvEUlN3c108BFloat16EE_EEvS4_RKT_EUliE_EEviT1_:
[----:B------:R-:W-:Y:S01]  /*0000*/  LDC R1, c[0x0][0x28] ;  /* 0x00000a00ff017b82 */ /* 0x000fe20000000800 */
[----:B------:R-:W0:Y:S01]  /*0010*/  S2R R0, SR_CTAID.X ;  /* 0x0000000000007919 */ /* 0x000e220000002500 */
[----:B------:R-:W-:Y:S01]  /*0020*/  ULDC UR5, c[0x0][0x210] ;  /* 0x0000840000057ab9 */ /* 0x000fe20000000800 */
[----:B------:R-:W-:Y:S01]  /*0030*/  ULDC.64 UR6, c[0x0][0x208] ;  /* 0x0000820000067ab9 */ /* 0x000fe20000000a00 */
[----:B------:R-:W-:Y:S01]  /*0040*/  ULDC.U8 UR8, c[0x0][0x422] ;  /* 0x0001088000087ab9 */ /* 0x000fe20000000000 */
[----:B------:R-:W0:Y:S01]  /*0050*/  S2R R3, SR_TID.X ;  /* 0x0000000000037919 */ /* 0x000e220000002100 */
[----:B------:R-:W-:Y:S01]  /*0060*/  ULDC.U16 UR4, c[0x0][0x420] ;  /* 0x0001080000047ab9 */ /* 0x000fe20000000400 */
[----:B------:R-:W-:Y:S01]  /*0070*/  BSSY B0, `(.L_x_2911) ;  /* 0x000014d000007945 */ /* 0x000fe20003800000 */
        /* <DEDUP_REMOVED lines=305> */
.L_x_2913:
[----:B------:R-:W-:Y:S02]  /*1390*/  ULDC.64 UR10, c[0x0][0x418] ;  /* 0x00010600000a7ab9 */ /* 0x000fe40000000a00 */
[----:B------:R-:W-:-:S04]  /*13a0*/  IADD3 R4, P0, R2, UR10, RZ ;  /* 0x0000000a02047c10 */ /* 0x000fc8000ff1e0ff */
[----:B------:R-:W-:Y:S01]  /*13b0*/  IADD3.X R5, RZ, UR11, RZ, P0, !PT ;  /* 0x0000000bff057c10 */ /* 0x000fe200087fe4ff */
[----:B------:R-:W-:-:S04]  /*13c0*/  ULDC.64 UR10, c[0x0][0x410] ;  /* 0x00010400000a7ab9 */ /* 0x000fc80000000a00 */
[----:B------:R-:W2:Y:S01]  /*13d0*/  LDG.E.U16 R4, desc[UR6][R4.64] ;  /* 0x0000000604047981 */ /* 0x000ea2000c1e1500 */
[----:B------:R-:W-:Y:S01]  /*13e0*/  ISETP.NE.AND P0, PT, RZ, UR8, PT ;  /* 0x00000008ff007c0c */ /* 0x000fe2000bf05270 */
[----:B------:R-:W-:Y:S01]  /*13f0*/  USHF.L.U32 UR9, UR4, 0x10, URZ ;  /* 0x0000001004097899 */ /* 0x000fe2000800063f */
[----:B------:R-:W-:-:S04]  /*1400*/  IADD3 R2, P1, R3, UR10, RZ ;  /* 0x0000000a03027c10 */ /* 0x000fc8000ff3e0ff */
[----:B------:R-:W-:Y:S02]  /*1410*/  IADD3.X R3, RZ, UR11, RZ, P1, !PT ;  /* 0x0000000bff037c10 */ /* 0x000fe40008ffe4ff */
[----:B--2---:R-:W-:-:S05]  /*1420*/  SHF.L.U32 R7, R4, 0x10, RZ ;  /* 0x0000001004077819 */ /* 0x004fca00000006ff */
[----:B------:R-:W-:Y:S05]  /*1430*/  @!P0 BRA `(.L_x_2914) ;  /* 0x00000000001c8947 */ /* 0x000fea0003800000 */
[----:B------:R-:W0:Y:S02]  /*1440*/  MUFU.RCP R4, UR9 ;  /* 0x0000000900047d08 */ /* 0x000e240008001000 */
[----:B0-----:R-:W-:-:S06]  /*1450*/  FMUL.FTZ R4, R7, R4 ;  /* 0x0000000407047220 */ /* 0x001fcc0000410000 */
[----:B------:R-:W0:Y:S02]  /*1460*/  F2F.BF16.F32 R4, R4 ;  /* 0x0000000400047304 */ /* 0x000e240000202000 */
[----:B0-----:R-:W-:-:S06]  /*1470*/  SHF.L.U32 R5, R4, 0x10, RZ ;  /* 0x0000001004057819 */ /* 0x001fcc00000006ff */
[----:B------:R-:W0:Y:S02]  /*1480*/  FRND R5, R5 ;  /* 0x0000000500057307 */ /* 0x000e240000201000 */
[----:B0-----:R-:W-:Y:S01]  /*1490*/  FMUL.FTZ R6, R5, UR9 ;  /* 0x0000000905067c20 */ /* 0x001fe20008410000 */
[----:B------:R-:W-:Y:S06]  /*14a0*/  BRA `(.L_x_2915) ;  /* 0x0000000000187947 */ /* 0x000fec0003800000 */
.L_x_2914:
[----:B------:R-:W-:Y:S01]  /*14b0*/  FMUL.FTZ R4, R7, UR9 ;  /* 0x0000000907047c20 */ /* 0x000fe20008410000 */
[----:B------:R-:W-:Y:S08]  /*14c0*/  MUFU.RCP R6, UR9 ;  /* 0x0000000900067d08 */ /* 0x000ff00008001000 */
[----:B------:R-:W0:Y:S02]  /*14d0*/  F2F.BF16.F32 R4, R4 ;  /* 0x0000000400047304 */ /* 0x000e240000202000 */
[----:B0-----:R-:W-:-:S06]  /*14e0*/  SHF.L.U32 R5, R4, 0x10, RZ ;  /* 0x0000001004057819 */ /* 0x001fcc00000006ff */
[----:B------:R-:W0:Y:S02]  /*14f0*/  FRND R5, R5 ;  /* 0x0000000500057307 */ /* 0x000e240000201000 */
[----:B0-----:R-:W-:-:S07]  /*1500*/  FMUL.FTZ R6, R5, R6 ;  /* 0x0000000605067220 */ /* 0x001fce0000410000 */
.L_x_2915:
[----:B------:R-:W-:Y:S02]  /*1510*/  F2FP.BF16.F32.PACK_AB R6, RZ, R6 ;  /* 0x00000006ff06723e */ /* 0x000fe400000010ff */
[----:B------:R-:W-:-:S03]  /*1520*/  IADD3 R0, R0, 0x80, RZ ;  /* 0x0000008000007810 */ /* 0x000fc60007ffe0ff */
[----:B------:R0:W-:Y:S04]  /*1530*/  STG.E.U16 desc[UR6][R2.64], R6 ;  /* 0x0000000602007986 */ /* 0x0001e8000c101506 */
.L_x_2912:
[----:B------:R-:W-:Y:S05]  /*1540*/  BSYNC B0 ;  /* 0x0000000000007941 */ /* 0x000fea0003800000 */
.L_x_2911:
        /* <DEDUP_REMOVED lines=8> */
[----:B------:R-:W-:Y:S01]  /*15d0*/  IMAD.MOV.U32 R3, RZ, RZ, R0 ;  /* 0x000000ffff037224 */ /* 0x000fe200078e0000 */
        /* <DEDUP_REMOVED lines=296> */
.L_x_2918:
[----:B------:R-:W-:Y:S02]  /*2860*/  ULDC.64 UR10, c[0x0][0x418] ;  /* 0x00010600000a7ab9 */ /* 0x000fe40000000a00 */
[----:B------:R-:W-:-:S04]  /*2870*/  IADD3 R4, P0, R2, UR10, RZ ;  /* 0x0000000a02047c10 */ /* 0x000fc8000ff1e0ff */
[----:B------:R-:W-:Y:S01]  /*2880*/  IADD3.X R5, RZ, UR11, RZ, P0, !PT ;  /* 0x0000000bff057c10 */ /* 0x000fe200087fe4ff */
[----:B------:R-:W-:Y:S01]  /*2890*/  USHF.L.U32 UR9, UR4, 0x10, URZ ;  /* 0x0000001004097899 */ /* 0x000fe2000800063f */
[----:B------:R-:W-:-:S03]  /*28a0*/  ULDC.64 UR10, c[0x0][0x410] ;  /* 0x00010400000a7ab9 */ /* 0x000fc60000000a00 */
[----:B------:R-:W2:Y:S01]  /*28b0*/  LDG.E.U16 R4, desc[UR6][R4.64] ;  /* 0x0000000604047981 */ /* 0x000ea2000c1e1500 */
[----:B------:R-:W-:Y:S02]  /*28c0*/  ISETP.NE.AND P0, PT, RZ, UR8, PT ;  /* 0x00000008ff007c0c */ /* 0x000fe4000bf05270 */
[----:B------:R-:W-:Y:S02]  /*28d0*/  IADD3 R0, R0, 0x80, RZ ;  /* 0x0000008000007810 */ /* 0x000fe40007ffe0ff */
[----:B------:R-:W0:Y:S01]  /*28e0*/  MUFU.RCP R2, UR9 ;  /* 0x0000000900027d08 */ /* 0x000e220008001000 */
[----:B--2---:R-:W-:-:S08]  /*28f0*/  SHF.L.U32 R8, R4, 0x10, RZ ;  /* 0x0000001004087819 */ /* 0x004fd000000006ff */
[C---:B0-----:R-:W-:Y:S01]  /*2900*/  @P0 FMUL.FTZ R6, R8.reuse, R2 ;  /* 0x0000000208060220 */ /* 0x041fe20000410000 */
[----:B------:R-:W-:-:S05]  /*2910*/  @!P0 FMUL.FTZ R8, R8, UR9 ;  /* 0x0000000908088c20 */ /* 0x000fca0008410000 */
[----:B------:R-:W0:Y:S08]  /*2920*/  @P0 F2F.BF16.F32 R6, R6 ;  /* 0x0000000600060304 */ /* 0x000e300000202000 */
[----:B------:R-:W1:Y:S01]  /*2930*/  @!P0 F2F.BF16.F32 R8, R8 ;  /* 0x0000000800088304 */ /* 0x000e620000202000 */
[----:B0-----:R-:W-:-:S07]  /*2940*/  @P0 SHF.L.U32 R7, R6, 0x10, RZ ;  /* 0x0000001006070819 */ /* 0x001fce00000006ff */
[----:B------:R-:W0:Y:S01]  /*2950*/  @P0 FRND R7, R7 ;  /* 0x0000000700070307 */ /* 0x000e220000201000 */
[----:B-1----:R-:W-:-:S07]  /*2960*/  @!P0 SHF.L.U32 R5, R8, 0x10, RZ ;  /* 0x0000001008058819 */ /* 0x002fce00000006ff */
[----:B------:R-:W1:Y:S01]  /*2970*/  @!P0 FRND R5, R5 ;  /* 0x0000000500058307 */ /* 0x000e620000201000 */
[----:B0-----:R-:W-:Y:S01]  /*2980*/  @P0 FMUL.FTZ R4, R7, UR9 ;  /* 0x0000000907040c20 */ /* 0x001fe20008410000 */
[----:B-1----:R-:W-:Y:S01]  /*2990*/  @!P0 FMUL.FTZ R4, R5, R2 ;  /* 0x0000000205048220 */ /* 0x002fe20000410000 */
[----:B------:R-:W-:-:S04]  /*29a0*/  IADD3 R2, P0, R3, UR10, RZ ;  /* 0x0000000a03027c10 */ /* 0x000fc8000ff1e0ff */
[----:B------:R-:W-:Y:S02]  /*29b0*/  F2FP.BF16.F32.PACK_AB R4, RZ, R4 ;  /* 0x00000004ff04723e */ /* 0x000fe400000010ff */
[----:B------:R-:W-:Y:S02]  /*29c0*/  IADD3.X R3, RZ, UR11, RZ, P0, !PT ;  /* 0x0000000bff037c10 */ /* 0x000fe400087fe4ff */
[----:B------:R-:W-:-:S03]  /*29d0*/  ISETP.GE.AND P0, PT, R0, UR5, PT ;  /* 0x0000000500007c0c */ /* 0x000fc6000bf06270 */
[----:B------:R1:W-:Y:S10]  /*29e0*/  STG.E.U16 desc[UR6][R2.64], R4 ;  /* 0x0000000402007986 */ /* 0x0003f4000c101506 */
        /* <DEDUP_REMOVED lines=303> */
.L_x_2919:
[----:B------:R-:W-:Y:S02]  /*3ce0*/  ULDC.64 UR10, c[0x0][0x418] ;  /* 0x00010600000a7ab9 */ /* 0x000fe40000000a00 */
[----:B------:R-:W-:-:S04]  /*3cf0*/  IADD3 R4, P0, R2, UR10, RZ ;  /* 0x0000000a02047c10 */ /* 0x000fc8000ff1e0ff */
[----:B------:R-:W-:Y:S01]  /*3d00*/  IADD3.X R5, RZ, UR11, RZ, P0, !PT ;  /* 0x0000000bff057c10 */ /* 0x000fe200087fe4ff */
[----:B------:R-:W-:-:S04]  /*3d10*/  ULDC.64 UR10, c[0x0][0x410] ;  /* 0x00010400000a7ab9 */ /* 0x000fc80000000a00 */
[----:B------:R-:W2:Y:S01]  /*3d20*/  LDG.E.U16 R4, desc[UR6][R4.64] ;  /* 0x0000000604047981 */ /* 0x000ea2000c1e1500 */
[----:B------:R-:W-:Y:S01]  /*3d30*/  ISETP.NE.AND P1, PT, RZ, UR8, PT ;  /* 0x00000008ff007c0c */ /* 0x000fe2000bf25270 */
[----:B------:R-:W-:Y:S01]  /*3d40*/  USHF.L.U32 UR9, UR4, 0x10, URZ ;  /* 0x0000001004097899 */ /* 0x000fe2000800063f */
[----:B------:R-:W-:-:S05]  /*3d50*/  IADD3 R2, P0, R3, UR10, RZ ;  /* 0x0000000a03027c10 */ /* 0x000fca000ff1e0ff */
[----:B------:R-:W-:Y:S01]  /*3d60*/  IMAD.X R3, RZ, RZ, UR11, P0 ;  /* 0x0000000bff037e24 */ /* 0x000fe200080e06ff */
        /* <DEDUP_REMOVED lines=9> */
.L_x_2920:
[----:B------:R-:W-:Y:S02]  /*3e00*/  FMUL.FTZ R4, R6, UR9 ;  /* 0x0000000906047c20 */ /* 0x000fe40008410000 */
[----:B------:R-:W-:Y:S08]  /*3e10*/  MUFU.RCP R6, UR9 ;  /* 0x0000000900067d08 */ /* 0x000ff00008001000 */
[----:B------:R-:W0:Y:S02]  /*3e20*/  F2F.BF16.F32 R4, R4 ;  /* 0x0000000400047304 */ /* 0x000e240000202000 */
[----:B0-----:R-:W-:-:S06]  /*3e30*/  SHF.L.U32 R5, R4, 0x10, RZ ;  /* 0x0000001004057819 */ /* 0x001fcc00000006ff */
[----:B------:R-:W0:Y:S02]  /*3e40*/  FRND R5, R5 ;  /* 0x0000000500057307 */ /* 0x000e240000201000 */
[----:B0-----:R-:W-:-:S07]  /*3e50*/  FMUL.FTZ R6, R5, R6 ;  /* 0x0000000605067220 */ /* 0x001fce0000410000 */
.L_x_2921:
[----:B------:R-:W-:Y:S02]  /*3e60*/  F2FP.BF16.F32.PACK_AB R6, RZ, R6 ;  /* 0x00000006ff06723e */ /* 0x000fe400000010ff */
[----:B------:R-:W-:-:S03]  /*3e70*/  IADD3 R0, R0, 0x80, RZ ;  /* 0x0000008000007810 */ /* 0x000fc60007ffe0ff */
[----:B------:R2:W-:Y:S04]  /*3e80*/  STG.E.U16 desc[UR6][R2.64], R6 ;  /* 0x0000000602007986 */ /* 0x0005e8000c101506 */
.L_x_2917:
[----:B------:R-:W-:Y:S05]  /*3e90*/  BSYNC B0 ;  /* 0x0000000000007941 */ /* 0x000fea0003800000 */
.L_x_2916:
[----:B------:R-:W-:-:S13]  /*3ea0*/  ISETP.GE.AND P0, PT, R0, UR5, PT ;  /* 0x0000000500007c0c */ /* 0x000fda000bf06270 */
[----:B------:R-:W-:Y:S05]  /*3eb0*/  @P0 EXIT ;  /* 0x000000000000094d */ /* 0x000fea0003800000 */
[----:B------:R-:W3:Y:S01]  /*3ec0*/  LDC R8, c[0x0][0x218] ;  /* 0x00008600ff087b82 */ /* 0x000ee20000000800 */
[----:B012---:R-:W-:Y:S02]  /*3ed0*/  CS2R R2, SRZ ;  /* 0x0000000000027805 */ /* 0x007fe4000001ff00 */
[----:B---3--:R-:W-:-:S13]  /*3ee0*/  ISETP.NE.AND P0, PT, R8, RZ, PT ;  /* 0x000000ff0800720c */ /* 0x008fda0003f05270 */
        /* <DEDUP_REMOVED lines=286> */
[----:B------:R-:W-:Y:S01]  /*50d0*/  IADD3 R4, -R7, RZ, RZ ;  /* 0x000000ff07047210 */ /* 0x000fe20007ffe1ff */
[----:B------:R-:W1:Y:S04]  /*50e0*/  @P0 LDC R11, c[0x0][0x33c] ;  /* 0x0000cf00ff0b0b82 */ /* 0x000e680000000800 */
[----:B------:R-:W-:Y:S01]  /*50f0*/  IMAD R4, R4, UR10, R5 ;  /* 0x0000000a04047c24 */ /* 0x000fe2000f8e0205 */
[----:B------:R-:W-:-:S03]  /*5100*/  ULDC.64 UR10, c[0x0][0x400] ;  /* 0x00010000000a7ab9 */ /* 0x000fc60000000a00 */
        /* <DEDUP_REMOVED lines=9> */
.L_x_2922:
        /* <DEDUP_REMOVED lines=18> */
.L_x_2923:
[----:B------:R-:W-:Y:S01]  /*52c0*/  FMUL.FTZ R0, R0, UR4 ;  /* 0x0000000400007c20 */ /* 0x000fe20008410000 */
[----:B------:R-:W-:Y:S08]  /*52d0*/  MUFU.RCP R5, UR4 ;  /* 0x0000000400057d08 */ /* 0x000ff00008001000 */
[----:B------:R-:W0:Y:S02]  /*52e0*/  F2F.BF16.F32 R0, R0 ;  /* 0x0000000000007304 */ /* 0x000e240000202000 */
[----:B0-----:R-:W-:-:S06]  /*52f0*/  SHF.L.U32 R4, R0, 0x10, RZ ;  /* 0x0000001000047819 */ /* 0x001fcc00000006ff */
[----:B------:R-:W0:Y:S02]  /*5300*/  FRND R4, R4 ;  /* 0x0000000400047307 */ /* 0x000e240000201000 */
[----:B0-----:R-:W-:-:S07]  /*5310*/  FMUL.FTZ R5, R4, R5 ;  /* 0x0000000504057220 */ /* 0x001fce0000410000 */
.L_x_2924:
[----:B------:R-:W-:-:S05]  /*5320*/  F2FP.BF16.F32.PACK_AB R5, RZ, R5 ;  /* 0x00000005ff05723e */ /* 0x000fca00000010ff */
[----:B------:R-:W-:Y:S01]  /*5330*/  STG.E.U16 desc[UR6][R2.64], R5 ;  /* 0x0000000502007986 */ /* 0x000fe2000c101506 */
[----:B------:R-:W-:Y:S05]  /*5340*/  EXIT ;  /* 0x000000000000794d */ /* 0x000fea0003800000 */
.L_x_2925:
        /* <DEDUP_REMOVED lines=11> */
.L_x_19584:


//--------------------- .text._ZN2at6native27unrolled_elementwise_kernelIZZZNS0_26round_decimals_kernel_cudaERNS_18TensorIteratorBaseElENKUlvE_clEvENKUlvE2_clEvEUlN3c108BFloat16EE_St5arrayIPcLm2EELi4E23TrivialOffsetCalculatorILi1EjESD_NS0_6memory15LoadWithoutCastENSE_16StoreWithoutCastEEEviT_T0_T2_T3_T4_T5_ --------------------------
	.section	.text._ZN2at6native27unrolled_elementwise_kernelIZZZNS0_26round_decimals_kernel_cudaERNS_18TensorIteratorBaseElENKUlvE_clEvENKUlvE2_clEvEUlN3c108BFloat16EE_St5arrayIPcLm2EELi4E23TrivialOffsetCalculatorILi1EjESD_NS0_6memory15LoadWithoutCastENSE_16StoreWithoutCastEEEviT_T0_T2_T3_T4_T5_,"ax",@progbits
	.align	128
        .global         _ZN2at6native27unrolled_elementwise_kernelIZZZNS0_26round_decimals_kernel_cudaERNS_18TensorIteratorBaseElENKUlvE_clEvENKUlvE2_clEvEUlN3c108BFloat16EE_St5arrayIPcLm2EELi4E23TrivialOffsetCalculatorILi1EjESD_NS0_6memory15LoadWithoutCastENSE_16StoreWithoutCastEEEviT_T0_T2_T3_T4_T5_
        .type           _ZN2at6native27unrolled_elementwise_kernelIZZZNS0_26round_decimals_kernel_cudaERNS_18TensorIteratorBaseElENKUlvE_clEvENKUlvE2_clEvEUlN3c108BFloat16EE_St5arrayIPcLm2EELi4E23TrivialOffsetCalculatorILi1EjESD_NS0_6memory15LoadWithoutCastENSE_16StoreWithoutCastEEEviT_T0_T2_T3_T4_T5_,@function
        .size           _ZN2at6native27unrolled_elementwise_kernelIZZZNS0_26round_decimals_kernel_cudaERNS_18TensorIteratorBaseElENKUlvE_clEvENKUlvE2_clEvEUlN3c108BFloat16EE_St5arrayIPcLm2EELi4E23TrivialOffsetCalculatorILi1EjESD_NS0_6memory15LoadWithoutCastENSE_16StoreWithoutCastEEEviT_T0_T2_T3_T4_T5_,(.L_x_19585 - _ZN2at6native27unrolled_elementwise_kernelIZZZNS0_26round_decimals_kernel_cudaERNS_18TensorIteratorBaseElENKUlvE_clEvENKUlvE2_clEvEUlN3c108BFloat16EE_St5arrayIPcLm2EELi4E23TrivialOffsetCalculatorILi1EjESD_NS0_6memory15LoadWithoutCastENSE_16StoreWithoutCastEEEviT_T0_T2_T3_T4_T5_)
        .other          _ZN2at6native27unrolled_elementwise_kernelIZZZNS0_26round_decimals_kernel_cudaERNS_18TensorIteratorBaseElENKUlvE_clEvENKUlvE2_clEvEUlN3c108BFloat16EE_St5arrayIPcLm2EELi4E23TrivialOffsetCalculatorILi1EjESD_NS0_6memory15LoadWithoutCastENSE_16StoreWithoutCastEEEviT_T0_T2_T3_T4_T5_,@"STO_CUDA_ENTRY STV_DEFAULT"
_ZN2at6native27unrolled_elementwise_kernelIZZZNS0_26round_decimals_kernel_cudaERNS_18TensorIteratorBaseElENKUlvE_clEvENKUlvE2_clEvEUlN3c108BFloat16EE_St5arrayIPcLm2EELi4E23TrivialOffsetCalculatorILi1EjESD_NS0_6memory15LoadWithoutCastENSE_16StoreWithoutCastEEEviT_T0_T2_T3_T4_T5_:
.text._ZN2at6native27unrolled_elementwise_kernelIZZZNS0_26round_decimals_kernel_cudaERNS_18TensorIteratorBaseElENKUlvE_clEvENKUlvE2_clEvEUlN3c108BFloat16EE_St5arrayIPcLm2EELi4E23TrivialOffsetCalculatorILi1EjESD_NS0_6memory15LoadWithoutCastENSE_16StoreWithoutCastEEEviT_T0_T2_T3_T4_T5_:
[----:B------:R-:W-:Y:S01]  /*0000*/  LDC R1, c[0x0][0x28] ;  /* 0x00000a00ff017b82 */ /* 0x000fe20000000800 */
[----:B------:R-:W0:Y:S07]  /*0010*/  S2R R0, SR_CTAID.X ;  /* 0x0000000000007919 */ /* 0x000e2e0000002500 */
[----:B------:R-:W0:Y:S01]  /*0020*/  LDC R5, c[0x0][0x210] ;  /* 0x00008400ff057b82 */ /* 0x000e220000000800 */
[----:B------:R-:W-:Y:S01]  /*0030*/  ULDC.64 UR6, c[0x0][0x208] ;  /* 0x0000820000067ab9 */ /* 0x000fe20000000a00 */
[----:B------:R-:W1:Y:S01]  /*0040*/  S2R R3, SR_TID.X ;  /* 0x0000000000037919 */ /* 0x000e620000002100 */
[----:B0-----:R-:W-:-:S02]  /*0050*/  IMAD R2, R0, -0x200, R5 ;  /* 0xfffffe0000027824 */ /* 0x001fc400078e0205 */
[----:B-1----:R-:W-:-:S03]  /*0060*/  IMAD.MOV.U32 R13, RZ, RZ, R3 ;  /* 0x000000ffff0d7224 */ /* 0x002fc600078e0003 */
[----:B------:R-:W-:-:S13]  /*0070*/  ISETP.GE.AND P0, PT, R3, R2, PT ;  /* 0x000000020300720c */ /* 0x000fda0003f06270 */
[----:B------:R-:W-:Y:S01]  /*0080*/  @!P0 IMAD R15, R0, 0x200, R13 ;  /* 0x00000200000f8824 */ /* 0x000fe200078e020d */
[----:B------:R-:W-:Y:S01]  /*0090*/  @!P0 IADD3 R13, R13, 0x80, RZ ;  /* 0x000000800d0d8810 */ /* 0x000fe20007ffe0ff */
[----:B------:R-:W0:Y:S03]  /*00a0*/  @!P0 LDC.64 R4, c[0x0][0x230] ;  /* 0x00008c00ff048b82 */ /* 0x000e260000000a00 */
[----:B------:R-:W-:-:S13]  /*00b0*/  ISETP.GE.AND P1, PT, R13, R2, PT ;  /* 0x000000020d00720c */ /* 0x000fda0003f26270 */
[----:B------:R-:W-:Y:S01]  /*00c0*/  @!P1 IMAD R17, R0, 0x200, R13 ;  /* 0x0000020000119824 */ /* 0x000fe200078e020d */
[----:B------:R-:W-:Y:S01]  /*00d0*/  @!P1 IADD3 R13, R13, 0x80, RZ ;  /* 0x000000800d0d9810 */ /* 0x000fe20007ffe0ff */
[----:B------:R-:W1:Y:S03]  /*00e0*/  @!P1 LDC.64 R10, c[0x0][0x230] ;  /* 0x00008c00ff0a9b82 */ /* 0x000e660000000a00 */
[----:B------:R-:W-:Y:S01]  /*00f0*/  ISETP.GE.AND P3, PT, R13, R2, PT ;  /* 0x000000020d00720c */ /* 0x000fe20003f66270 */
[----:B0-----:R-:W-:-:S12]  /*0100*/  @!P0 IMAD.WIDE.U32 R4, R15, 0x2, R4 ;  /* 0x000000020f048825 */ /* 0x001fd800078e0004 */
[----:B------:R-:W-:Y:S01]  /*0110*/  @!P3 IMAD R19, R0, 0x200, R13 ;  /* 0x000002000013b824 */ /* 0x000fe200078e020d */
[----:B------:R-:W-:Y:S01]  /*0120*/  @!P3 IADD3 R13, R13, 0x80, RZ ;  /* 0x000000800d0db810 */ /* 0x000fe20007ffe0ff */
[----:B------:R-:W0:Y:S03]  /*0130*/  @!P3 LDC.64 R8, c[0x0][0x230] ;  /* 0x00008c00ff08bb82 */ /* 0x000e260000000a00 */
[----:B------:R-:W-:Y:S01]  /*0140*/  ISETP.GE.AND P2, PT, R13, R2, PT ;  /* 0x000000020d00720c */ /* 0x000fe20003f46270 */
[----:B-1----:R-:W-:-:S12]  /*0150*/  @!P1 IMAD.WIDE.U32 R10, R17, 0x2, R10 ;  /* 0x00000002110a9825 */ /* 0x002fd800078e000a */
[----:B------:R-:W1:Y:S01]  /*0160*/  @!P2 LDC.64 R6, c[0x0][0x230] ;  /* 0x00008c00ff06ab82 */ /* 0x000e620000000a00 */
[----:B------:R-:W-:Y:S02]  /*0170*/  @!P2 IMAD R13, R0, 0x200, R13 ;  /* 0x00000200000da824 */ /* 0x000fe400078e020d */
[--C-:B0-----:R-:W-:Y:S01]  /*0180*/  @!P3 IMAD.WIDE.U32 R14, R19, 0x2, R8.reuse ;  /* 0x00000002130eb825 */ /* 0x101fe200078e0008 */
[----:B------:R-:W-:Y:S02]  /*0190*/  PRMT R9, RZ, 0x7610, R9 ;  /* 0x00007610ff097816 */ /* 0x000fe40000000009 */
[----:B------:R-:W-:-:S04]  /*01a0*/  PRMT R8, RZ, 0x7610, R8 ;  /* 0x00007610ff087816 */ /* 0x000fc80000000008 */
[----:B------:R0:W5:Y:S01]  /*01b0*/  @!P0 LDG.E.U16 R9, desc[UR6][R4.64] ;  /* 0x0000000604098981 */ /* 0x000162000c1e1500 */
[----:B------:R-:W-:-:S03]  /*01c0*/  ULDC.U8 UR4, c[0x0][0x21a] ;  /* 0x0000868000047ab9 */ /* 0x000fc60000000000 */
[----:B------:R0:W5:Y:S01]  /*01d0*/  @!P1 LDG.E.U16 R8, desc[UR6][R10.64] ;  /* 0x000000060a089981 */ /* 0x000162000c1e1500 */
[--C-:B-1----:R-:W-:Y:S01]  /*01e0*/  @!P2 IMAD.WIDE.U32 R12, R13, 0x2, R6.reuse ;  /* 0x000000020d0ca825 */ /* 0x102fe200078e0006 */
[----:B------:R-:W-:Y:S02]  /*01f0*/  PRMT R7, RZ, 0x7610, R7 ;  /* 0x00007610ff077816 */ /* 0x000fe40000000007 */
[----:B------:R-:W-:-:S04]  /*0200*/  PRMT R6, RZ, 0x7610, R6 ;  /* 0x00007610ff067816 */ /* 0x000fc80000000006 */
[----:B------:R0:W5:Y:S04]  /*0210*/  @!P3 LDG.E.U16 R7, desc[UR6][R14.64] ;  /* 0x000000060e07b981 */ /* 0x000168000c1e1500 */
[----:B------:R0:W5:Y:S01]  /*0220*/  @!P2 LDG.E.U16 R6, desc[UR6][R12.64] ;  /* 0x000000060c06a981 */ /* 0x000162000c1e1500 */
[----:B------:R-:W-:Y:S01]  /*0230*/  ISETP.NE.AND P1, PT, RZ, UR4, PT ;  /* 0x00000004ff007c0c */ /* 0x000fe2000bf25270 */
[----:B------:R-:W-:Y:S01]  /*0240*/  ULDC.U16 UR5, c[0x0][0x218] ;  /* 0x0000860000057ab9 */ /* 0x000fe20000000400 */
[----:B------:R-:W-:Y:S11]  /*0250*/  BSSY B0, `(.L_x_2926) ;  /* 0x000006b000007945 */ /* 0x000ff60003800000 */
[----:B0-----:R-:W-:Y:S05]  /*0260*/  @!P1 BRA `(.L_x_2927) ;  /* 0x0000000000d49947 */ /* 0x001fea0003800000 */
[C---:B------:R-:W-:Y:S01]  /*0270*/  VIADD R13, R3.reuse, 0x180 ;  /* 0x00000180030d7836 */ /* 0x040fe20000000000 */
[C---:B------:R-:W-:Y:S01]  /*0280*/  IADD3 R11, R3.reuse, 0x100, RZ ;  /* 0x00000100030b7810 */ /* 0x040fe20007ffe0ff */
[----:B------:R-:W-:Y:S01]  /*0290*/  BSSY B1, `(.L_x_2928) ;  /* 0x000000f000017945 */ /* 0x000fe20003800000 */
[----:B------:R-:W-:Y:S02]  /*02a0*/  IADD3 R5, R3, 0x80, RZ ;  /* 0x0000008003057810 */ /* 0x000fe40007ffe0ff */
[-C--:B------:R-:W-:Y:S02]  /*02b0*/  ISETP.GE.AND P2, PT, R11, R2.reuse, PT ;  /* 0x000000020b00720c */ /* 0x080fe40003f46270 */
[-C--:B------:R-:W-:Y:S02]  /*02c0*/  ISETP.GE.AND P3, PT, R13, R2.reuse, PT ;  /* 0x000000020d00720c */ /* 0x080fe40003f66270 */
[----:B------:R-:W-:Y:S01]  /*02d0*/  ISETP.GE.AND P1, PT, R5, R2, PT ;  /* 0x000000020500720c */ /* 0x000fe20003f26270 */
[----:B------:R-:W-:-:S12]  /*02e0*/  @P0 BRA `(.L_x_2929) ;  /* 0x0000000000240947 */ /* 0x000fd80003800000 */
[----:B------:R-:W-:Y:S01]  /*02f0*/  USHF.L.U32 UR4, UR5, 0x10, URZ ;  /* 0x0000001005047899 */ /* 0x000fe2000800063f */
[----:B-----5:R-:W-:-:S08]  /*0300*/  IMAD.U32 R9, R9, 0x10000, RZ ;  /* 0x0001000009097824 */ /* 0x020fd000078e00ff */
[----:B------:R-:W0:Y:S02]  /*0310*/  MUFU.RCP R4, UR4 ;  /* 0x0000000400047d08 */ /* 0x000e240008001000 */
[----:B0-----:R-:W-:-:S06]  /*0320*/  FMUL.FTZ R9, R9, R4 ;  /* 0x0000000409097220 */ /* 0x001fcc0000410000 */
[----:B------:R-:W0:Y:S02]  /*0330*/  F2F.BF16.F32 R9, R9 ;  /* 0x0000000900097304 */ /* 0x000e240000202000 */
[----:B0-----:R-:W-:-:S06]  /*0340*/  SHF.L.U32 R10, R9, 0x10, RZ ;  /* 0x00000010090a7819 */ /* 0x001fcc00000006ff */
[----:B------:R-:W0:Y:S02]  /*0350*/  FRND R10, R10 ;  /* 0x0000000a000a7307 */ /* 0x000e240000201000 */
[----:B0-----:R-:W-:-:S05]  /*0360*/  FMUL.FTZ R4, R10, UR4 ;  /* 0x000000040a047c20 */ /* 0x001fca0008410000 */
[----:B------:R-:W-:-:S07]  /*0370*/  F2FP.BF16.F32.PACK_AB R4, RZ, R4 ;  /* 0x00000004ff04723e */ /* 0x000fce00000010ff */
.L_x_2929:
[----:B------:R-:W-:Y:S05]  /*0380*/  BSYNC B1 ;  /* 0x0000000000017941 */ /* 0x000fea0003800000 */
.L_x_2928:
[----:B------:R-:W-:Y:S04]  /*0390*/  BSSY B1, `(.L_x_2930) ;  /* 0x000000b000017945 */ /* 0x000fe80003800000 */
[----:B------:R-:W-:Y:S05]  /*03a0*/  @P1 BRA `(.L_x_2931) ;  /* 0x0000000000241947 */ /* 0x000fea0003800000 */
        /* <DEDUP_REMOVED lines=9> */
.L_x_2931:
[----:B------:R-:W-:Y:S05]  /*0440*/  BSYNC B1 ;  /* 0x0000000000017941 */ /* 0x000fea0003800000 */
.L_x_2930:
        /* <DEDUP_REMOVED lines=11> */
.L_x_2933:
[----:B------:R-:W-:Y:S05]  /*0500*/  BSYNC B1 ;  /* 0x0000000000017941 */ /* 0x000fea0003800000 */
.L_x_2932:
        /* <DEDUP_REMOVED lines=9> */
[----:B------:R-:W-:Y:S01]  /*05a0*/  F2FP.BF16.F32.PACK_AB R12, RZ, R10 ;  /* 0x0000000aff0c723e */ /* 0x000fe200000010ff */
[----:B------:R-:W-:Y:S06]  /*05b0*/  BRA `(.L_x_2934) ;  /* 0x0000000000d07947 */ /* 0x000fec0003800000 */
.L_x_2927:
[C---:B------:R-:W-:Y:S01]  /*05c0*/  VIADD R11, R3.reuse, 0x100 ;  /* 0x00000100030b7836 */ /* 0x040fe20000000000 */
[C---:B------:R-:W-:Y:S01]  /*05d0*/  IADD3 R13, R3.reuse, 0x180, RZ ;  /* 0x00000180030d7810 */ /* 0x040fe20007ffe0ff */
[----:B------:R-:W-:Y:S01]  /*05e0*/  VIADD R5, R3, 0x80 ;  /* 0x0000008003057836 */ /* 0x000fe20000000000 */
[----:B------:R-:W-:Y:S02]  /*05f0*/  BSSY B1, `(.L_x_2935) ;  /* 0x000000e000017945 */ /* 0x000fe40003800000 */
[-C--:B------:R-:W-:Y:S02]  /*0600*/  ISETP.GE.AND P2, PT, R11, R2.reuse, PT ;  /* 0x000000020b00720c */ /* 0x080fe40003f46270 */
[-C--:B------:R-:W-:Y:S02]  /*0610*/  ISETP.GE.AND P3, PT, R13, R2.reuse, PT ;  /* 0x000000020d00720c */ /* 0x080fe40003f66270 */
[----:B------:R-:W-:Y:S01]  /*0620*/  ISETP.GE.AND P1, PT, R5, R2, PT ;  /* 0x000000020500720c */ /* 0x000fe20003f26270 */
[----:B------:R-:W-:-:S12]  /*0630*/  @P0 BRA `(.L_x_2936) ;  /* 0x0000000000240947 */ /* 0x000fd80003800000 */
[----:B------:R-:W-:Y:S01]  /*0640*/  USHF.L.U32 UR4, UR5, 0x10, URZ ;  /* 0x0000001005047899 */ /* 0x000fe2000800063f */
[----:B-----5:R-:W-:-:S05]  /*0650*/  SHF.L.U32 R9, R9, 0x10, RZ ;  /* 0x0000001009097819 */ /* 0x020fca00000006ff */
[----:B------:R-:W-:-:S03]  /*0660*/  FMUL.FTZ R9, R9, UR4 ;  /* 0x0000000409097c20 */ /* 0x000fc60008410000 */
[----:B------:R-:W-:Y:S08]  /*0670*/  MUFU.RCP R11, UR4 ;  /* 0x00000004000b7d08 */ /* 0x000ff00008001000 */
[----:B------:R-:W0:Y:S02]  /*0680*/  F2F.BF16.F32 R9, R9 ;  /* 0x0000000900097304 */ /* 0x000e240000202000 */
[----:B0-----:R-:W-:-:S06]  /*0690*/  IMAD.U32 R10, R9, 0x10000, RZ ;  /* 0x00010000090a7824 */ /* 0x001fcc00078e00ff */
[----:B------:R-:W0:Y:S02]  /*06a0*/  FRND R10, R10 ;  /* 0x0000000a000a7307 */ /* 0x000e240000201000 */
[----:B0-----:R-:W-:-:S05]  /*06b0*/  FMUL.FTZ R4, R10, R11 ;  /* 0x0000000b0a047220 */ /* 0x001fca0000410000 */
[----:B------:R-:W-:-:S07]  /*06c0*/  F2FP.BF16.F32.PACK_AB R4, RZ, R4 ;  /* 0x00000004ff04723e */ /* 0x000fce00000010ff */
.L_x_2936:
[----:B------:R-:W-:Y:S05]  /*06d0*/  BSYNC B1 ;  /* 0x0000000000017941 */ /* 0x000fea0003800000 */
.L_x_2935:
[----:B------:R-:W-:Y:S04]  /*06e0*/  BSSY B1, `(.L_x_2937) ;  /* 0x000000b000017945 */ /* 0x000fe80003800000 */
[----:B------:R-:W-:Y:S05]  /*06f0*/  @P1 BRA `(.L_x_2938) ;  /* 0x0000000000241947 */ /* 0x000fea0003800000 */
        /* <DEDUP_REMOVED lines=9> */
.L_x_2938:
[----:B------:R-:W-:Y:S05]  /*0790*/  BSYNC B1 ;  /* 0x0000000000017941 */ /* 0x000fea0003800000 */
.L_x_2937:
        /* <DEDUP_REMOVED lines=11> */
.L_x_2940:
[----:B------:R-:W-:Y:S05]  /*0850*/  BSYNC B1 ;  /* 0x0000000000017941 */ /* 0x000fea0003800000 */
.L_x_2939:
        /* <DEDUP_REMOVED lines=10> */
.L_x_2934:
[----:B------:R-:W-:Y:S05]  /*0900*/  BSYNC B0 ;  /* 0x0000000000007941 */ /* 0x000fea0003800000 */
.L_x_2926:
[----:B------:R-:W0:Y:S01]  /*0910*/  @!P0 LDC.64 R10, c[0x0][0x228] ;  /* 0x00008a00ff0a8b82 */ /* 0x000e220000000a00 */
[-C--:B-----5:R-:W-:Y:S01]  /*0920*/  MOV R9, R3.reuse ;  /* 0x0000000300097202 */ /* 0x0a0fe20000000f00 */
[----:B------:R-:W-:Y:S01]  /*0930*/  @!P0 IMAD.MOV.U32 R9, RZ, RZ, R5 ;  /* 0x000000ffff098224 */ /* 0x000fe200078e0005 */
[----:B------:R-:W-:Y:S01]  /*0940*/  @!P0 LEA R5, R0, R3, 0x9 ;  /* 0x0000000300058211 */ /* 0x000fe200078e48ff */
[----:B------:R-:W-:Y:S01]  /*0950*/  BSSY B0, `(.L_x_2941) ;  /* 0x0000010000007945 */ /* 0x000fe20003800000 */
[----:B------:R-:W-:Y:S02]  /*0960*/  PRMT R3, R4, 0x7610, R3 ;  /* 0x0000761004037816 */ /* 0x000fe40000000003 */
[----:B------:R-:W-:Y:S01]  /*0970*/  ISETP.GE.AND P1, PT, R9, R2, PT ;  /* 0x000000020900720c */ /* 0x000fe20003f26270 */
[----:B0-----:R-:W-:-:S05]  /*0980*/  @!P0 IMAD.WIDE.U32 R4, R5, 0x2, R10 ;  /* 0x0000000205048825 */ /* 0x001fca00078e000a */
[----:B------:R0:W-:Y:S07]  /*0990*/  @!P0 STG.E.U16 desc[UR6][R4.64], R3 ;  /* 0x0000000304008986 */ /* 0x0001ee000c101506 */
[----:B------:R-:W-:Y:S05]  /*09a0*/  @P1 BRA `(.L_x_2942) ;  /* 0x0000000000281947 */ /* 0x000fea0003800000 */
[----:B------:R-:W1:Y:S01]  /*09b0*/  LDC.64 R10, c[0x0][0x228] ;  /* 0x00008a00ff0a7b82 */ /* 0x000e620000000a00 */
[----:B0-----:R-:W-:Y:S01]  /*09c0*/  IMAD R5, R0, 0x200, R9 ;  /* 0x0000020000057824 */ /* 0x001fe200078e0209 */
[----:B------:R-:W-:-:S04]  /*09d0*/  IADD3 R9, R9, 0x80, RZ ;  /* 0x0000008009097810 */ /* 0x000fc80007ffe0ff */
[----:B------:R-:W-:-:S13]  /*09e0*/  ISETP.GE.AND P0, PT, R9, R2, PT ;  /* 0x000000020900720c */ /* 0x000fda0003f06270 */
[----:B------:R-:W-:Y:S01]  /*09f0*/  @!P0 IMAD R3, R0, 0x200, R9 ;  /* 0x0000020000038824 */ /* 0x000fe200078e0209 */
[----:B------:R-:W-:Y:S01]  /*0a00*/  @!P0 IADD3 R9, R9, 0x80, RZ ;  /* 0x0000008009098810 */ /* 0x000fe20007ffe0ff */
[----:B-1----:R-:W-:-:S04]  /*0a10*/  IMAD.WIDE.U32 R4, R5, 0x2, R10 ;  /* 0x0000000205047825 */ /* 0x002fc800078e000a */
[----:B------:R-:W-:Y:S01]  /*0a20*/  @!P0 IMAD.WIDE.U32 R10, R3, 0x2, R10 ;  /* 0x00000002030a8825 */ /* 0x000fe200078e000a */
[----:B------:R1:W-:Y:S04]  /*0a30*/  STG.E.U16 desc[UR6][R4.64], R8 ;  /* 0x0000000804007986 */ /* 0x0003e8000c101506 */
[----:B------:R1:W-:Y:S02]  /*0a40*/  @!P0 STG.E.U16 desc[UR6][R10.64], R7 ;  /* 0x000000070a008986 */ /* 0x0003e4000c101506 */
.L_x_2942:
[----:B------:R-:W-:Y:S05]  /*0a50*/  BSYNC B0 ;  /* 0x0000000000007941 */ /* 0x000fea0003800000 */
.L_x_2941:
[----:B------:R-:W-:-:S13]  /*0a60*/  ISETP.GE.AND P0, PT, R9, R2, PT ;  /* 0x000000020900720c */ /* 0x000fda0003f06270 */
[----:B------:R-:W-:Y:S05]  /*0a70*/  @P0 EXIT ;  /* 0x000000000000094d */ /* 0x000fea0003800000 */
[----:B0-----:R-:W0:Y:S01]  /*0a80*/  LDC.64 R2, c[0x0][0x228] ;  /* 0x00008a00ff027b82 */ /* 0x001e220000000a00 */
[----:B------:R-:W-:-:S04]  /*0a90*/  IMAD R9, R0, 0x200, R9 ;  /* 0x0000020000097824 */ /* 0x000fc800078e0209 */
[----:B0-----:R-:W-:-:S05]  /*0aa0*/  IMAD.WIDE.U32 R2, R9, 0x2, R2 ;  /* 0x0000000209027825 */ /* 0x001fca00078e0002 */
[----:B------:R-:W-:Y:S01]  /*0ab0*/  STG.E.U16 desc[UR6][R2.64], R12 ;  /* 0x0000000c02007986 */ /* 0x000fe2000c101506 */
[----:B------:R-:W-:Y:S05]  /*0ac0*/  EXIT ;  /* 0x000000000000794d */ /* 0x000fea0003800000 */
.L_x_2943:
        /* <DEDUP_REMOVED lines=11> */
.L_x_19585:


//--------------------- .text._ZN2at6native29vectorized_elementwise_kernelILi2EZZZNS0_26round_decimals_kernel_cudaERNS_18TensorIteratorBaseElENKUlvE_clEvENKUlvE2_clEvEUlN3c108BFloat16EE_St5arrayIPcLm2EEEEviT0_T1_ --------------------------
	.section	.text._ZN2at6native29vectorized_elementwise_kernelILi2EZZZNS0_26round_decimals_kernel_cudaERNS_18TensorIteratorBaseElENKUlvE_clEvENKUlvE2_clEvEUlN3c108BFloat16EE_St5arrayIPcLm2EEEEviT0_T1_,"ax",@progbits
	.align	128
        .global         _ZN2at6native29vectorized_elementwise_kernelILi2EZZZNS0_26round_decimals_kernel_cudaERNS_18TensorIteratorBaseElENKUlvE_clEvENKUlvE2_clEvEUlN3c108BFloat16EE_St5arrayIPcLm2EEEEviT0_T1_
        .type           _ZN2at6native29vectorized_elementwise_kernelILi2EZZZNS0_26round_decimals_kernel_cudaERNS_18TensorIteratorBaseElENKUlvE_clEvENKUlvE2_clEvEUlN3c108BFloat16EE_St5arrayIPcLm2EEEEviT0_T1_,@function
        .size           _ZN2at6native29vectorized_elementwise_kernelILi2EZZZNS0_26round_decimals_kernel_cudaERNS_18TensorIteratorBaseElENKUlvE_clEvENKUlvE2_clEvEUlN3c108BFloat16EE_St5arrayIPcLm2EEEEviT0_T1_,(.L_x_19586 - _ZN2at6native29vectorized_elementwise_kernelILi2EZZZNS0_26round_decimals_kernel_cudaERNS_18TensorIteratorBaseElENKUlvE_clEvENKUlvE2_clEvEUlN3c108BFloat16EE_St5arrayIPcLm2EEEEviT0_T1_)
        .other          _ZN2at6native29vectorized_elementwise_kernelILi2EZZZNS0_26round_decimals_kernel_cudaERNS_18TensorIteratorBaseElENKUlvE_clEvENKUlvE2_clEvEUlN3c108BFloat16EE_St5arrayIPcLm2EEEEviT0_T1_,@"STO_CUDA_ENTRY STV_DEFAULT"
_ZN2at6native29vectorized_elementwise_kernelILi2EZZZNS0_26round_decimals_kernel_cudaERNS_18TensorIteratorBaseElENKUlvE_clEvENKUlvE2_clEvEUlN3c108BFloat16EE_St5arrayIPcLm2EEEEviT0_T1_:
.text._ZN2at6native29vectorized_elementwise_kernelILi2EZZZNS0_26round_decimals_kernel_cudaERNS_18TensorIteratorBaseElENKUlvE_clEvENKUlvE2_clEvEUlN3c108BFloat16EE_St5arrayIPcLm2EEEEviT0_T1_:
[----:B------:R-:W-:Y:S01]  /*0000*/  LDC R1, c[0x0][0x28] ;  /* 0x00000a00ff017b82 */ /* 0x000fe20000000800 */
[----:B------:R-:W0:Y:S01]  /*0010*/  S2R R14, SR_CTAID.X ;  /* 0x00000000000e7919 */ /* 0x000e220000002500 */
[----:B------:R-:W-:Y:S01]  /*0020*/  ULDC UR4, c[0x0][0x210] ;  /* 0x0000840000047ab9 */ /* 0x000fe20000000800 */
[----:B------:R-:W-:Y:S01]  /*0030*/  ULDC.64 UR6, c[0x0][0x208] ;  /* 0x0000820000067ab9 */ /* 0x000fe20000000a00 */
[----:B------:R-:W-:Y:S01]  /*0040*/  ULDC.U8 UR5, c[0x0][0x21a] ;  /* 0x0000868000057ab9 */ /* 0x000fe20000000000 */
[----:B0-----:R-:W-:-:S04]  /*0050*/  SHF.L.U32 R14, R14, 0xa, RZ ;  /* 0x0000000a0e0e7819 */ /* 0x001fc800000006ff */
[----:B------:R-:W-:Y:S01]  /*0060*/  IADD3 R15, -R14, UR4, RZ ;  /* 0x000000040e0f7c10 */ /* 0x000fe2000fffe1ff */
[----:B------:R-:W-:-:S03]  /*0070*/  ULDC.U16 UR4, c[0x0][0x218] ;  /* 0x0000860000047ab9 */ /* 0x000fc60000000400 */
[----:B------:R-:W-:-:S13]  /*0080*/  ISETP.GE.U32.AND P0, PT, R15, 0x400, PT ;  /* 0x000004000f00780c */ /* 0x000fda0003f06070 */
[----:B------:R-:W-:Y:S05]  /*0090*/  @!P0 BRA `(.L_x_2944) ;  /* 0x0000000800048947 */ /* 0x000fea0003800000 */
[----:B------:R-:W0:Y:S01]  /*00a0*/  S2R R0, SR_TID.X ;  /* 0x0000000000007919 */ /* 0x000e220000002100 */
[----:B------:R-:W1:Y:S02]  /*00b0*/  LDC.64 R2, c[0x0][0x230] ;  /* 0x00008c00ff027b82 */ /* 0x000e640000000a00 */
[----:B-1----:R-:W-:-:S04]  /*00c0*/  IMAD.WIDE R2, R14, 0x2, R2 ;  /* 0x000000020e027825 */ /* 0x002fc800078e0202 */
[----:B0-----:R-:W-:-:S05]  /*00d0*/  IMAD.WIDE.U32 R4, R0, 0x4, R2 ;  /* 0x0000000400047825 */ /* 0x001fca00078e0002 */
[----:B------:R-:W2:Y:S04]  /*00e0*/  LDG.E R9, desc[UR6][R4.64] ;  /* 0x0000000604097981 */ /* 0x000ea8000c1e1900 */
[----:B------:R-:W3:Y:S04]  /*00f0*/  LDG.E R12, desc[UR6][R4.64+0x200] ;  /* 0x00020006040c7981 */ /* 0x000ee8000c1e1900 */
[----:B------:R-:W4:Y:S04]  /*0100*/  LDG.E R8, desc[UR6][R4.64+0x400] ;  /* 0x0004000604087981 */ /* 0x000f28000c1e1900 */
[----:B------:R-:W5:Y:S01]  /*0110*/  LDG.E R6, desc[UR6][R4.64+0x600] ;  /* 0x0006000604067981 */ /* 0x000f62000c1e1900 */
[----:B------:R-:W-:Y:S01]  /*0120*/  ISETP.NE.AND P0, PT, RZ, UR5, PT ;  /* 0x00000005ff007c0c */ /* 0x000fe2000bf05270 */
[----:B------:R-:W-:Y:S01]  /*0130*/  USHF.L.U32 UR4, UR4, 0x10, URZ ;  /* 0x0000001004047899 */ /* 0x000fe2000800063f */
[C---:B--2---:R-:W-:Y:S01]  /*0140*/  IMAD.U32 R10, R9.reuse, 0x10000, RZ ;  /* 0x00010000090a7824 */ /* 0x044fe200078e00ff */
[----:B------:R-:W-:-:S02]  /*0150*/  PRMT R9, R9, 0x7632, R9 ;  /* 0x0000763209097816 */ /* 0x000fc40000000009 */
[----:B---3--:R-:W-:Y:S02]  /*0160*/  PRMT R11, R12, 0x7632, R11 ;  /* 0x000076320c0b7816 */ /* 0x008fe4000000000b */
[----:B----4-:R-:W-:Y:S02]  /*0170*/  PRMT R7, R8, 0x7632, R7 ;  /* 0x0000763208077816 */ /* 0x010fe40000000007 */
[----:B-----5:R-:W-:-:S04]  /*0180*/  PRMT R2, R6, 0x7632, R2 ;  /* 0x0000763206027816 */ /* 0x020fc80000000002 */
[----:B------:R-:W-:Y:S05]  /*0190*/  @!P0 BRA `(.L_x_2945) ;  /* 0x0000000000d48947 */ /* 0x000fea0003800000 */
[----:B------:R-:W0:Y:S01]  /*01a0*/  MUFU.RCP R3, UR4 ;  /* 0x0000000400037d08 */ /* 0x000e220008001000 */
[----:B------:R-:W-:Y:S01]  /*01b0*/  SHF.L.U32 R4, R9, 0x10, RZ ;  /* 0x0000001009047819 */ /* 0x000fe200000006ff */
[----:B------:R-:W-:Y:S01]  /*01c0*/  IMAD.U32 R8, R8, 0x10000, RZ ;  /* 0x0001000008087824 */ /* 0x000fe200078e00ff */
[----:B------:R-:W-:Y:S01]  /*01d0*/  SHF.L.U32 R16, R7, 0x10, RZ ;  /* 0x0000001007107819 */ /* 0x000fe200000006ff */
[----:B------:R-:W-:Y:S01]  /*01e0*/  IMAD.U32 R6, R6, 0x10000, RZ ;  /* 0x0001000006067824 */ /* 0x000fe200078e00ff */
[----:B------:R-:W-:Y:S01]  /*01f0*/  SHF.L.U32 R2, R2, 0x10, RZ ;  /* 0x0000001002027819 */ /* 0x000fe200000006ff */
[-C--:B0-----:R-:W-:Y:S01]  /*0200*/  FMUL.FTZ R5, R10, R3.reuse ;  /* 0x000000030a057220 */ /* 0x081fe20000410000 */
[----:B------:R-:W-:Y:S01]  /*0210*/  IMAD.U32 R10, R12, 0x10000, RZ ;  /* 0x000100000c0a7824 */ /* 0x000fe200078e00ff */
[----:B------:R-:W-:Y:S01]  /*0220*/  SHF.L.U32 R12, R11, 0x10, RZ ;  /* 0x000000100b0c7819 */ /* 0x000fe200000006ff */
[-C--:B------:R-:W-:Y:S01]  /*0230*/  FMUL.FTZ R4, R4, R3.reuse ;  /* 0x0000000304047220 */ /* 0x080fe20000410000 */
[-C--:B------:R-:W-:Y:S01]  /*0240*/  FMUL.FTZ R8, R8, R3.reuse ;  /* 0x0000000308087220 */ /* 0x080fe20000410000 */
[-C--:B------:R-:W-:Y:S01]  /*0250*/  FMUL.FTZ R10, R10, R3.reuse ;  /* 0x000000030a0a7220 */ /* 0x080fe20000410000 */
[-C--:B------:R-:W-:Y:S01]  /*0260*/  FMUL.FTZ R16, R16, R3.reuse ;  /* 0x0000000310107220 */ /* 0x080fe20000410000 */
[-C--:B------:R-:W-:Y:S01]  /*0270*/  FMUL.FTZ R12, R12, R3.reuse ;  /* 0x000000030c0c7220 */ /* 0x080fe20000410000 */
[-C--:B------:R-:W-:Y:S01]  /*0280*/  FMUL.FTZ R6, R6, R3.reuse ;  /* 0x0000000306067220 */ /* 0x080fe20000410000 */
[----:B------:R-:W-:Y:S01]  /*0290*/  FMUL.FTZ R2, R2, R3 ;  /* 0x0000000302027220 */ /* 0x000fe20000410000 */
[----:B------:R-:W0:Y:S08]  /*02a0*/  F2F.BF16.F32 R5, R5 ;  /* 0x0000000500057304 */ /* 0x000e300000202000 */
[----:B------:R-:W1:Y:S01]  /*02b0*/  F2F.BF16.F32 R4, R4 ;  /* 0x0000000400047304 */ /* 0x000e620000202000 */
[----:B0-----:R-:W-:-:S07]  /*02c0*/  IMAD.U32 R5, R5, 0x10000, RZ ;  /* 0x0001000005057824 */ /* 0x001fce00078e00ff */
[----:B------:R-:W0:Y:S01]  /*02d0*/  F2F.BF16.F32 R10, R10 ;  /* 0x0000000a000a7304 */ /* 0x000e220000202000 */
[----:B-1----:R-:W-:-:S07]  /*02e0*/  SHF.L.U32 R4, R4, 0x10, RZ ;  /* 0x0000001004047819 */ /* 0x002fce00000006ff */
        /* <DEDUP_REMOVED lines=10> */
[----:B------:R-:W0:Y:S01]  /*0390*/  FRND R5, R5 ;  /* 0x0000000500057307 */ /* 0x000e220000201000 */
[----:B-1----:R-:W-:-:S07]  /*03a0*/  SHF.L.U32 R9, R2, 0x10, RZ ;  /* 0x0000001002097819 */ /* 0x002fce00000006ff */
[----:B------:R-:W1:Y:S01]  /*03b0*/  FRND R4, R4 ;  /* 0x0000000400047307 */ /* 0x000e620000201000 */
[----:B0-----:R-:W-:-:S07]  /*03c0*/  FMUL.FTZ R5, R5, UR4 ;  /* 0x0000000405057c20 */ /* 0x001fce0008410000 */
[----:B------:R-:W0:Y:S01]  /*03d0*/  FRND R10, R10 ;  /* 0x0000000a000a7307 */ /* 0x000e220000201000 */
[----:B-1----:R-:W-:-:S07]  /*03e0*/  FMUL.FTZ R4, R4, UR4 ;  /* 0x0000000404047c20 */ /* 0x002fce0008410000 */
[----:B------:R-:W1:Y:S01]  /*03f0*/  FRND R12, R12 ;  /* 0x0000000c000c7307 */ /* 0x000e620000201000 */
[----:B------:R-:W-:Y:S01]  /*0400*/  F2FP.BF16.F32.PACK_AB R4, R4, R5 ;  /* 0x000000050404723e */ /* 0x000fe200000010ff */
[----:B0-----:R-:W-:-:S06]  /*0410*/  FMUL.FTZ R10, R10, UR4 ;  /* 0x000000040a0a7c20 */ /* 0x001fcc0008410000 */
        /* <DEDUP_REMOVED lines=9> */
[----:B0-----:R-:W-:Y:S01]  /*04b0*/  FMUL.FTZ R2, R6, UR4 ;  /* 0x0000000406027c20 */ /* 0x001fe20008410000 */
[----:B-1----:R-:W-:-:S05]  /*04c0*/  FMUL.FTZ R11, R9, UR4 ;  /* 0x00000004090b7c20 */ /* 0x002fca0008410000 */
[----:B------:R-:W-:Y:S01]  /*04d0*/  F2FP.BF16.F32.PACK_AB R11, R11, R2 ;  /* 0x000000020b0b723e */ /* 0x000fe200000010ff */
[----:B------:R-:W-:Y:S06]  /*04e0*/  BRA `(.L_x_2946) ;  /* 0x0000000000d07947 */ /* 0x000fec0003800000 */
.L_x_2945:
[----:B------:R-:W-:Y:S01]  /*04f0*/  FMUL.FTZ R4, R10, UR4 ;  /* 0x000000040a047c20 */ /* 0x000fe20008410000 */
[----:B------:R-:W-:Y:S01]  /*0500*/  IMAD.U32 R5, R9, 0x10000, RZ ;  /* 0x0001000009057824 */ /* 0x000fe200078e00ff */
[----:B------:R-:W-:Y:S01]  /*0510*/  SHF.L.U32 R8, R8, 0x10, RZ ;  /* 0x0000001008087819 */ /* 0x000fe200000006ff */
[----:B------:R-:W-:Y:S01]  /*0520*/  IMAD.U32 R10, R11, 0x10000, RZ ;  /* 0x000100000b0a7824 */ /* 0x000fe200078e00ff */
[----:B------:R-:W-:Y:S01]  /*0530*/  SHF.L.U32 R9, R12, 0x10, RZ ;  /* 0x000000100c097819 */ /* 0x000fe200000006ff */
[----:B------:R-:W-:Y:S01]  /*0540*/  IMAD.U32 R15, R2, 0x10000, RZ ;  /* 0x00010000020f7824 */ /* 0x000fe200078e00ff */
[----:B------:R-:W-:Y:S01]  /*0550*/  SHF.L.U32 R12, R6, 0x10, RZ ;  /* 0x00000010060c7819 */ /* 0x000fe200000006ff */
[----:B------:R-:W-:Y:S01]  /*0560*/  FMUL.FTZ R10, R10, UR4 ;  /* 0x000000040a0a7c20 */ /* 0x000fe20008410000 */
[----:B------:R-:W-:Y:S02]  /*0570*/  IMAD.U32 R11, R7, 0x10000, RZ ;  /* 0x00010000070b7824 */ /* 0x000fe400078e00ff */
[----:B------:R-:W-:Y:S01]  /*0580*/  FMUL.FTZ R7, R8, UR4 ;  /* 0x0000000408077c20 */ /* 0x000fe20008410000 */
[----:B------:R-:W-:Y:S01]  /*0590*/  FMUL.FTZ R9, R9, UR4 ;  /* 0x0000000409097c20 */ /* 0x000fe20008410000 */
[----:B------:R-:W-:Y:S01]  /*05a0*/  FMUL.FTZ R5, R5, UR4 ;  /* 0x0000000405057c20 */ /* 0x000fe20008410000 */
[----:B------:R-:W-:Y:S01]  /*05b0*/  FMUL.FTZ R15, R15, UR4 ;  /* 0x000000040f0f7c20 */ /* 0x000fe20008410000 */
[----:B------:R-:W-:Y:S01]  /*05c0*/  FMUL.FTZ R8, R11, UR4 ;  /* 0x000000040b087c20 */ /* 0x000fe20008410000 */
[----:B------:R-:W-:Y:S01]  /*05d0*/  FMUL.FTZ R12, R12, UR4 ;  /* 0x000000040c0c7c20 */ /* 0x000fe20008410000 */
[----:B------:R-:W0:Y:S08]  /*05e0*/  F2F.BF16.F32 R10, R10 ;  /* 0x0000000a000a7304 */ /* 0x000e300000202000 */
[----:B------:R-:W1:Y:S01]  /*05f0*/  F2F.BF16.F32 R4, R4 ;  /* 0x0000000400047304 */ /* 0x000e620000202000 */
[----:B0-----:R-:W-:-:S07]  /*0600*/  IMAD.U32 R10, R10, 0x10000, RZ ;  /* 0x000100000a0a7824 */ /* 0x001fce00078e00ff */
[----:B------:R-:W-:Y:S01]  /*0610*/  F2F.BF16.F32 R7, R7 ;  /* 0x0000000700077304 */ /* 0x000fe20000202000 */
[----:B-1----:R-:W-:-:S07]  /*0620*/  SHF.L.U32 R4, R4, 0x10, RZ ;  /* 0x0000001004047819 */ /* 0x002fce00000006ff */
[----:B------:R-:W0:Y:S08]  /*0630*/  F2F.BF16.F32 R9, R9 ;  /* 0x0000000900097304 */ /* 0x000e300000202000 */
[----:B------:R-:W1:Y:S01]  /*0640*/  F2F.BF16.F32 R5, R5 ;  /* 0x0000000500057304 */ /* 0x000e620000202000 */
[----:B0-----:R-:W-:-:S07]  /*0650*/  SHF.L.U32 R9, R9, 0x10, RZ ;  /* 0x0000001009097819 */ /* 0x001fce00000006ff */
[----:B------:R0:W2:Y:S01]  /*0660*/  F2F.BF16.F32 R11, R8 ;  /* 0x00000008000b7304 */ /* 0x0000a20000202000 */
[----:B-1----:R-:W-:-:S07]  /*0670*/  IMAD.U32 R5, R5, 0x10000, RZ ;  /* 0x0001000005057824 */ /* 0x002fce00078e00ff */
[----:B------:R-:W1:Y:S01]  /*0680*/  F2F.BF16.F32 R13, R12 ;  /* 0x0000000c000d7304 */ /* 0x000e620000202000 */
[----:B0-----:R-:W-:Y:S01]  /*0690*/  SHF.L.U32 R8, R7, 0x10, RZ ;  /* 0x0000001007087819 */ /* 0x001fe200000006ff */
[----:B--2---:R-:W-:-:S06]  /*06a0*/  IMAD.U32 R11, R11, 0x10000, RZ ;  /* 0x000100000b0b7824 */ /* 0x004fcc00078e00ff */
[----:B------:R-:W0:Y:S01]  /*06b0*/  F2F.BF16.F32 R15, R15 ;  /* 0x0000000f000f7304 */ /* 0x000e220000202000 */
[----:B-1----:R-:W-:-:S07]  /*06c0*/  SHF.L.U32 R13, R13, 0x10, RZ ;  /* 0x000000100d0d7819 */ /* 0x002fce00000006ff */
[----:B------:R-:W-:Y:S01]  /*06d0*/  MUFU.RCP R3, UR4 ;  /* 0x0000000400037d08 */ /* 0x000fe20008001000 */
[----:B0-----:R-:W-:-:S07]  /*06e0*/  IMAD.U32 R15, R15, 0x10000, RZ ;  /* 0x000100000f0f7824 */ /* 0x001fce00078e00ff */
[----:B------:R-:W0:Y:S08]  /*06f0*/  FRND R6, R9 ;  /* 0x0000000900067307 */ /* 0x000e300000201000 */
[----:B------:R-:W1:Y:S01]  /*0700*/  FRND R10, R10 ;  /* 0x0000000a000a7307 */ /* 0x000e620000201000 */
[----:B0-----:R-:W-:-:S07]  /*0710*/  FMUL.FTZ R6, R6, R3 ;  /* 0x0000000306067220 */ /* 0x001fce0000410000 */
[----:B------:R-:W0:Y:S01]  /*0720*/  FRND R4, R4 ;  /* 0x0000000400047307 */ /* 0x000e220000201000 */
[----:B-1----:R-:W-:-:S07]  /*0730*/  FMUL.FTZ R7, R10, R3 ;  /* 0x000000030a077220 */ /* 0x002fce0000410000 */
[----:B------:R-:W1:Y:S01]  /*0740*/  FRND R2, R5 ;  /* 0x0000000500027307 */ /* 0x000e620000201000 */
[----:B------:R-:W-:Y:S01]  /*0750*/  F2FP.BF16.F32.PACK_AB R10, R7, R6 ;  /* 0x00000006070a723e */ /* 0x000fe200000010ff */
[----:B0-----:R-:W-:-:S06]  /*0760*/  FMUL.FTZ R4, R4, R3 ;  /* 0x0000000304047220 */ /* 0x001fcc0000410000 */
        /* <DEDUP_REMOVED lines=9> */
[-C--:B0-----:R-:W-:Y:S01]  /*0800*/  FMUL.FTZ R11, R16, R3.reuse ;  /* 0x00000003100b7220 */ /* 0x081fe20000410000 */
[----:B-1----:R-:W-:-:S05]  /*0810*/  FMUL.FTZ R18, R18, R3 ;  /* 0x0000000312127220 */ /* 0x002fca0000410000 */
[----:B------:R-:W-:-:S07]  /*0820*/  F2FP.BF16.F32.PACK_AB R11, R18, R11 ;  /* 0x0000000b120b723e */ /* 0x000fce00000010ff */
.L_x_2946:
[----:B------:R-:W0:Y:S02]  /*0830*/  LDC.64 R2, c[0x0][0x228] ;  /* 0x00008a00ff027b82 */ /* 0x000e240000000a00 */
[----:B0-----:R-:W-:-:S04]  /*0840*/  IMAD.WIDE.U32 R14, R14, 0x2, R2 ;  /* 0x000000020e0e7825 */ /* 0x001fc800078e0002 */
[----:B------:R-:W-:-:S05]  /*0850*/  IMAD.WIDE R14, R0, 0x4, R14 ;  /* 0x00000004000e7825 */ /* 0x000fca00078e020e */
[----:B------:R-:W-:Y:S04]  /*0860*/  STG.E desc[UR6][R14.64], R4 ;  /* 0x000000040e007986 */ /* 0x000fe8000c101906 */
[----:B------:R-:W-:Y:S04]  /*0870*/  STG.E desc[UR6][R14.64+0x200], R10 ;  /* 0x0002000a0e007986 */ /* 0x000fe8000c101906 */
[----:B------:R-:W-:Y:S04]  /*0880*/  STG.E desc[UR6][R14.64+0x400], R7 ;  /* 0x000400070e007986 */ /* 0x000fe8000c101906 */
[----:B------:R-:W-:Y:S01]  /*0890*/  STG.E desc[UR6][R14.64+0x600], R11 ;  /* 0x0006000b0e007986 */ /* 0x000fe2000c101906 */
[----:B------:R-:W-:Y:S05]  /*08a0*/  EXIT ;  /* 0x000000000000794d */ /* 0x000fea0003800000 */
.L_x_2944:
[----:B------:R-:W0:Y:S01]  /*08b0*/  S2R R17, SR_TID.X ;  /* 0x0000000000117919 */ /* 0x000e220000002100 */
[----:B------:R-:W-:Y:S02]  /*08c0*/  PRMT R0, RZ, 0x7610, R0 ;  /* 0x00007610ff007816 */ /* 0x000fe40000000000 */
[----:B0-----:R-:W-:Y:S02]  /*08d0*/  ISETP.GE.AND P0, PT, R17, R15, PT ;  /* 0x0000000f1100720c */ /* 0x001fe40003f06270 */
[----:B------:R-:W-:-:S11]  /*08e0*/  MOV R22, R17 ;  /* 0x0000001100167202 */ /* 0x000fd60000000f00 */
[----:B------:R-:W-:Y:S01]  /*08f0*/  @!P0 VIADD R22, R17, 0x80 ;  /* 0x0000008011168836 */ /* 0x000fe20000000000 */
[----:B------:R-:W0:Y:S04]  /*0900*/  @!P0 LDC.64 R8, c[0x0][0x230] ;  /* 0x00008c00ff088b82 */ /* 0x000e280000000a00 */
[----:B------:R-:W-:-:S13]  /*0910*/  ISETP.GE.AND P6, PT, R22, R15, PT ;  /* 0x0000000f1600720c */ /* 0x000fda0003fc6270 */
[----:B------:R-:W-:Y:S01]  /*0920*/  @!P6 IADD3 R3, R14, R22, RZ ;  /* 0x000000160e03e210 */ /* 0x000fe20007ffe0ff */
[----:B------:R-:W-:Y:S01]  /*0930*/  @!P6 VIADD R22, R22, 0x80 ;  /* 0x000000801616e836 */ /* 0x000fe20000000000 */
[----:B------:R-:W1:Y:S04]  /*0940*/  @!P6 LDC.64 R28, c[0x0][0x230] ;  /* 0x00008c00ff1ceb82 */ /* 0x000e680000000a00 */
[----:B------:R-:W-:-:S13]  /*0950*/  ISETP.GE.AND P5, PT, R22, R15, PT ;  /* 0x0000000f1600720c */ /* 0x000fda0003fa6270 */
[----:B------:R-:W-:Y:S01]  /*0960*/  @!P5 IADD3 R16, R14, R22, RZ ;  /* 0x000000160e10d210 */ /* 0x000fe20007ffe0ff */
[----:B------:R-:W-:Y:S01]  /*0970*/  @!P5 VIADD R22, R22, 0x80 ;  /* 0x000000801616d836 */ /* 0x000fe20000000000 */
[----:B------:R-:W2:Y:S04]  /*0980*/  @!P5 LDC.64 R12, c[0x0][0x230] ;  /* 0x00008c00ff0cdb82 */ /* 0x000ea80000000a00 */
[----:B------:R-:W-:Y:S01]  /*0990*/  ISETP.GE.AND P4, PT, R22, R15, PT ;  /* 0x0000000f1600720c */ /* 0x000fe20003f86270 */
[----:B-1----:R-:W-:-:S05]  /*09a0*/  @!P6 IMAD.WIDE.U32 R28, R3, 0x2, R28 ;  /* 0x00000002031ce825 */ /* 0x002fca00078e001c */
[----:B------:R1:W5:Y:S07]  /*09b0*/  @!P6 LDG.E.U16 R0, desc[UR6][R28.64] ;  /* 0x000000061c00e981 */ /* 0x00036e000c1e1500 */
[----:B------:R-:W-:Y:S01]  /*09c0*/  @!P4 IADD3 R27, R14, R22, RZ ;  /* 0x000000160e1bc210 */ /* 0x000fe20007ffe0ff */
[----:B------:R-:W-:Y:S01]  /*09d0*/  @!P4 VIADD R22, R22, 0x80 ;  /* 0x000000801616c836 */ /* 0x000fe20000000000 */
[----:B------:R-:W3:Y:S04]  /*09e0*/  @!P4 LDC.64 R18, c[0x0][0x230] ;  /* 0x00008c00ff12cb82 */ /* 0x000ee80000000a00 */
[----:B------:R-:W-:-:S13]  /*09f0*/  ISETP.GE.AND P3, PT, R22, R15, PT ;  /* 0x0000000f1600720c */ /* 0x000fda0003f66270 */
[----:B------:R-:W-:Y:S01]  /*0a00*/  @!P3 IADD3 R25, R14, R22, RZ ;  /* 0x000000160e19b210 */ /* 0x000fe20007ffe0ff */
[----:B------:R-:W-:Y:S01]  /*0a10*/  @!P3 VIADD R22, R22, 0x80 ;  /* 0x000000801616b836 */ /* 0x000fe20000000000 */
[----:B------:R-:W4:Y:S04]  /*0a20*/  @!P3 LDC.64 R10, c[0x0][0x230] ;  /* 0x00008c00ff0abb82 */ /* 0x000f280000000a00 */
[----:B------:R-:W-:-:S13]  /*0a30*/  ISETP.GE.AND P2, PT, R22, R15, PT ;  /* 0x0000000f1600720c */ /* 0x000fda0003f46270 */
[----:B------:R-:W-:Y:S01]  /*0a40*/  @!P2 IADD3 R23, R14, R22, RZ ;  /* 0x000000160e17a210 */ /* 0x000fe20007ffe0ff */
[----:B------:R-:W-:Y:S01]  /*0a50*/  @!P2 VIADD R22, R22, 0x80 ;  /* 0x000000801616a836 */ /* 0x000fe20000000000 */
[----:B------:R-:W0:Y:S04]  /*0a60*/  @!P2 LDC.64 R2, c[0x0][0x230] ;  /* 0x00008c00ff02ab82 */ /* 0x000e280000000a00 */
[----:B------:R-:W-:-:S13]  /*0a70*/  ISETP.GE.AND P1, PT, R22, R15, PT ;  /* 0x0000000f1600720c */ /* 0x000fda0003f26270 */
[----:B------:R-:W-:Y:S01]  /*0a80*/  @!P1 IADD3 R21, R14, R22, RZ ;  /* 0x000000160e159210 */ /* 0x000fe20007ffe0ff */
[----:B------:R-:W-:Y:S01]  /*0a90*/  @!P1 VIADD R22, R22, 0x80 ;  /* 0x0000008016169836 */ /* 0x000fe20000000000 */
[----:B------:R-:W4:Y:S04]  /*0aa0*/  @!P1 LDC.64 R4, c[0x0][0x230] ;  /* 0x00008c00ff049b82 */ /* 0x000f280000000a00 */
[----:B------:R-:W-:-:S13]  /*0ab0*/  ISETP.GE.AND P6, PT, R22, R15, PT ;  /* 0x0000000f1600720c */ /* 0x000fda0003fc6270 */
[----:B------:R-:W0:Y:S01]  /*0ac0*/  @!P6 LDC.64 R6, c[0x0][0x230] ;  /* 0x00008c00ff06eb82 */ /* 0x000e220000000a00 */
[----:B--2---:R-:W-:Y:S01]  /*0ad0*/  @!P5 IMAD.WIDE.U32 R12, R16, 0x2, R12 ;  /* 0x00000002100cd825 */ /* 0x004fe200078e000c */
[----:B------:R-:W-:Y:S02]  /*0ae0*/  PRMT R16, RZ, 0x7610, R16 ;  /* 0x00007610ff107816 */ /* 0x000fe40000000010 */
[----:B------:R-:W-:Y:S01]  /*0af0*/  PRMT R20, RZ, 0x7610, R20 ;  /* 0x00007610ff147816 */ /* 0x000fe20000000014 */
[----:B---3--:R-:W-:Y:S01]  /*0b00*/  @!P4 IMAD.WIDE.U32 R18, R27, 0x2, R18 ;  /* 0x000000021b12c825 */ /* 0x008fe200078e0012 */
[C---:B-1----:R-:W-:Y:S02]  /*0b10*/  @!P6 IADD3 R29, R14.reuse, R22, RZ ;  /* 0x000000160e1de210 */ /* 0x042fe40007ffe0ff */
[----:B------:R1:W5:Y:S01]  /*0b20*/  @!P5 LDG.E.U16 R16, desc[UR6][R12.64] ;  /* 0x000000060c10d981 */ /* 0x000362000c1e1500 */
[----:B------:R-:W-:Y:S01]  /*0b30*/  @!P0 IMAD.IADD R27, R14, 0x1, R17 ;  /* 0x000000010e1b8824 */ /* 0x000fe200078e0211 */
[----:B------:R-:W-:Y:S01]  /*0b40*/  PRMT R22, RZ, 0x7610, R22 ;  /* 0x00007610ff167816 */ /* 0x000fe20000000016 */
[----:B----4-:R-:W-:Y:S01]  /*0b50*/  @!P1 IMAD.WIDE.U32 R4, R21, 0x2, R4 ;  /* 0x0000000215049825 */ /* 0x010fe200078e0004 */
[----:B------:R2:W5:Y:S01]  /*0b60*/  @!P4 LDG.E.U16 R20, desc[UR6][R18.64] ;  /* 0x000000061214c981 */ /* 0x000562000c1e1500 */
[----:B------:R-:W-:-:S02]  /*0b70*/  PRMT R21, RZ, 0x7610, R21 ;  /* 0x00007610ff157816 */ /* 0x000fc40000000015 */
[----:B------:R-:W-:Y:S01]  /*0b80*/  @!P3 IMAD.WIDE.U32 R10, R25, 0x2, R10 ;  /* 0x00000002190ab825 */ /* 0x000fe200078e000a */
[----:B-1----:R-:W-:-:S03]  /*0b90*/  PRMT R12, RZ, 0x7610, R12 ;  /* 0x00007610ff0c7816 */ /* 0x002fc6000000000c */
[----:B0-----:R-:W-:Y:S01]  /*0ba0*/  @!P2 IMAD.WIDE.U32 R2, R23, 0x2, R2 ;  /* 0x000000021702a825 */ /* 0x001fe200078e0002 */
[----:B------:R0:W5:Y:S01]  /*0bb0*/  @!P3 LDG.E.U16 R22, desc[UR6][R10.64] ;  /* 0x000000060a16b981 */ /* 0x000162000c1e1500 */
[----:B--2---:R-:W-:Y:S02]  /*0bc0*/  PRMT R18, RZ, 0x7610, R18 ;  /* 0x00007610ff127816 */ /* 0x004fe40000000012 */
[----:B------:R-:W-:Y:S01]  /*0bd0*/  @!P0 IMAD.WIDE.U32 R8, R27, 0x2, R8 ;  /* 0x000000021b088825 */ /* 0x000fe200078e0008 */
[----:B------:R0:W5:Y:S03]  /*0be0*/  @!P2 LDG.E.U16 R21, desc[UR6][R2.64] ;  /* 0x000000060215a981 */ /* 0x000166000c1e1500 */
[----:B------:R-:W-:Y:S01]  /*0bf0*/  @!P6 IMAD.WIDE.U32 R6, R29, 0x2, R6 ;  /* 0x000000021d06e825 */ /* 0x000fe200078e0006 */
[----:B------:R0:W5:Y:S04]  /*0c00*/  @!P0 LDG.E.U16 R18, desc[UR6][R8.64] ;  /* 0x0000000608128981 */ /* 0x000168000c1e1500 */
[----:B------:R0:W5:Y:S01]  /*0c10*/  @!P6 LDG.E.U16 R12, desc[UR6][R6.64] ;  /* 0x00000006060ce981 */ /* 0x000162000c1e1500 */
[----:B------:R-:W-:-:S06]  /*0c20*/  PRMT R13, RZ, 0x7610, R13 ;  /* 0x00007610ff0d7816 */ /* 0x000fcc000000000d */
[----:B------:R0:W5:Y:S01]  /*0c30*/  @!P1 LDG.E.U16 R13, desc[UR6][R4.64] ;  /* 0x00000006040d9981 */ /* 0x000162000c1e1500 */
[----:B------:R-:W-:Y:S01]  /*0c40*/  ISETP.NE.AND P1, PT, RZ, UR5, PT ;  /* 0x00000005ff007c0c */ /* 0x000fe2000bf25270 */
[----:B------:R-:W-:-:S12]  /*0c50*/  BSSY B0, `(.L_x_2947) ;  /* 0x00000df000007945 */ /* 0x000fd80003800000 */
[----:B0-----:R-:W-:Y:S05]  /*0c60*/  @!P1 BRA `(.L_x_2948) ;  /* 0x0000000400bc9947 */ /* 0x001fea0003800000 */
[C---:B------:R-:W-:Y:S01]  /*0c70*/  IADD3 R2, R17.reuse, 0x100, RZ ;  /* 0x0000010011027810 */ /* 0x040fe20007ffe0ff */
[C---:B------:R-:W-:Y:S01]  /*0c80*/  VIADD R4, R17.reuse, 0x180 ;  /* 0x0000018011047836 */ /* 0x040fe20000000000 */
[C---:B------:R-:W-:Y:S01]  /*0c90*/  IADD3 R6, R17.reuse, 0x200, RZ ;  /* 0x0000020011067810 */ /* 0x040fe20007ffe0ff */
[C---:B------:R-:W-:Y:S01]  /*0ca0*/  VIADD R8, R17.reuse, 0x280 ;  /* 0x0000028011087836 */ /* 0x040fe20000000000 */
[-C--:B------:R-:W-:Y:S01]  /*0cb0*/  ISETP.GE.AND P1, PT, R2, R15.reuse, PT ;  /* 0x0000000f0200720c */ /* 0x080fe20003f26270 */
[----:B------:R-:W-:Y:S01]  /*0cc0*/  BSSY B1, `(.L_x_2949) ;  /* 0x0000013000017945 */ /* 0x000fe20003800000 */
[----:B------:R-:W-:Y:S02]  /*0cd0*/  IADD3 R10, R17, 0x300, RZ ;  /* 0x00000300110a7810 */ /* 0x000fe40007ffe0ff */
[----:B------:R-:W-:Y:S02]  /*0ce0*/  P2R R3, PR, RZ, 0x2 ;  /* 0x00000002ff037803 */ /* 0x000fe40000000000 */
[----:B------:R-:W-:-:S02]  /*0cf0*/  ISETP.GE.AND P1, PT, R4, R15, PT ;  /* 0x0000000f0400720c */ /* 0x000fc40003f26270 */
[-C--:B------:R-:W-:Y:S01]  /*0d00*/  ISETP.GE.AND P2, PT, R6, R15.reuse, PT ;  /* 0x0000000f0600720c */ /* 0x080fe20003f46270 */
[C---:B------:R-:W-:Y:S01]  /*0d10*/  VIADD R6, R17.reuse, 0x80 ;  /* 0x0000008011067836 */ /* 0x040fe20000000000 */
[-C--:B------:R-:W-:Y:S02]  /*0d20*/  ISETP.GE.AND P3, PT, R8, R15.reuse, PT ;  /* 0x0000000f0800720c */ /* 0x080fe40003f66270 */
[----:B------:R-:W-:Y:S02]  /*0d30*/  ISETP.GE.AND P4, PT, R10, R15, PT ;  /* 0x0000000f0a00720c */ /* 0x000fe40003f86270 */
[----:B------:R-:W-:Y:S01]  /*0d40*/  IADD3 R4, R17, 0x380, RZ ;  /* 0x0000038011047810 */ /* 0x000fe20007ffe0ff */
[----:B------:R-:W-:Y:S10]  /*0d50*/  @P0 BRA `(.L_x_2950) ;  /* 0x0000000000240947 */ /* 0x000ff40003800000 */
        /* <DEDUP_REMOVED lines=9> */
.L_x_2950:
[----:B------:R-:W-:Y:S05]  /*0df0*/  BSYNC B1 ;  /* 0x0000000000017941 */ /* 0x000fea0003800000 */
.L_x_2949:
[-C--:B------:R-:W-:Y:S01]  /*0e00*/  ISETP.GE.AND P6, PT, R6, R15.reuse, PT ;  /* 0x0000000f0600720c */ /* 0x080fe20003fc6270 */
[----:B------:R-:W-:Y:S01]  /*0e10*/  BSSY B1, `(.L_x_2951) ;  /* 0x000000c000017945 */ /* 0x000fe20003800000 */
[----:B------:R-:W-:-:S11]  /*0e20*/  ISETP.GE.AND P5, PT, R4, R15, PT ;  /* 0x0000000f0400720c */ /* 0x000fd60003fa6270 */
        /* <DEDUP_REMOVED lines=10> */
.L_x_2952:
[----:B------:R-:W-:Y:S05]  /*0ed0*/  BSYNC B1 ;  /* 0x0000000000017941 */ /* 0x000fea0003800000 */
.L_x_2951:
[----:B------:R-:W-:Y:S01]  /*0ee0*/  ISETP.GE.AND P6, PT, R2, R15, PT ;  /* 0x0000000f0200720c */ /* 0x000fe20003fc6270 */
[----:B------:R-:W-:-:S12]  /*0ef0*/  BSSY B1, `(.L_x_2953) ;  /* 0x000000b000017945 */ /* 0x000fd80003800000 */
        /* <DEDUP_REMOVED lines=10> */
.L_x_2954:
[----:B------:R-:W-:Y:S05]  /*0fa0*/  BSYNC B1 ;  /* 0x0000000000017941 */ /* 0x000fea0003800000 */
.L_x_2953:
        /* <DEDUP_REMOVED lines=11> */
.L_x_2956:
[----:B------:R-:W-:Y:S05]  /*1060*/  BSYNC B1 ;  /* 0x0000000000017941 */ /* 0x000fea0003800000 */
.L_x_2955:
        /* <DEDUP_REMOVED lines=11> */
.L_x_2958:
[----:B------:R-:W-:Y:S05]  /*1120*/  BSYNC B1 ;  /* 0x0000000000017941 */ /* 0x000fea0003800000 */
.L_x_2957:
        /* <DEDUP_REMOVED lines=11> */
.L_x_2960:
[----:B------:R-:W-:Y:S05]  /*11e0*/  BSYNC B1 ;  /* 0x0000000000017941 */ /* 0x000fea0003800000 */
.L_x_2959:
        /* <DEDUP_REMOVED lines=11> */
.L_x_2962:
[----:B------:R-:W-:Y:S05]  /*12a0*/  BSYNC B1 ;  /* 0x0000000000017941 */ /* 0x000fea0003800000 */
.L_x_2961:
        /* <DEDUP_REMOVED lines=11> */
.L_x_2948:
[C---:B------:R-:W-:Y:S01]  /*1360*/  VIADD R2, R17.reuse, 0x100 ;  /* 0x0000010011027836 */ /* 0x040fe20000000000 */
[C---:B------:R-:W-:Y:S01]  /*1370*/  IADD3 R8, R17.reuse, 0x280, RZ ;  /* 0x0000028011087810 */ /* 0x040fe20007ffe0ff */
[C---:B------:R-:W-:Y:S01]  /*1380*/  VIADD R6, R17.reuse, 0x200 ;  /* 0x0000020011067836 */ /* 0x040fe20000000000 */
[C---:B------:R-:W-:Y:S01]  /*1390*/  IADD3 R4, R17.reuse, 0x180, RZ ;  /* 0x0000018011047810 */ /* 0x040fe20007ffe0ff */
[C---:B------:R-:W-:Y:S01]  /*13a0*/  VIADD R10, R17.reuse, 0x300 ;  /* 0x00000300110a7836 */ /* 0x040fe20000000000 */
[-C--:B------:R-:W-:Y:S01]  /*13b0*/  ISETP.GE.AND P1, PT, R2, R15.reuse, PT ;  /* 0x0000000f0200720c */ /* 0x080fe20003f26270 */
[----:B------:R-:W-:Y:S01]  /*13c0*/  BSSY B1, `(.L_x_2964) ;  /* 0x0000012000017945 */ /* 0x000fe20003800000 */
[-C--:B------:R-:W-:Y:S02]  /*13d0*/  ISETP.GE.AND P2, PT, R6, R15.reuse, PT ;  /* 0x0000000f0600720c */ /* 0x080fe40003f46270 */
[----:B------:R-:W-:Y:S02]  /*13e0*/  P2R R3, PR, RZ, 0x2 ;  /* 0x00000002ff037803 */ /* 0x000fe40000000000 */
[-C--:B------:R-:W-:Y:S01]  /*13f0*/  ISETP.GE.AND P3, PT, R8, R15.reuse, PT ;  /* 0x0000000f0800720c */ /* 0x080fe20003f66270 */
[----:B------:R-:W-:Y:S01]  /*1400*/  VIADD R8, R17, 0x380 ;  /* 0x0000038011087836 */ /* 0x000fe20000000000 */
[----:B------:R-:W-:-:S02]  /*1410*/  ISETP.GE.AND P1, PT, R4, R15, PT ;  /* 0x0000000f0400720c */ /* 0x000fc40003f26270 */
[----:B------:R-:W-:Y:S02]  /*1420*/  ISETP.GE.AND P4, PT, R10, R15, PT ;  /* 0x0000000f0a00720c */ /* 0x000fe40003f86270 */
[----:B------:R-:W-:Y:S01]  /*1430*/  IADD3 R6, R17, 0x80, RZ ;  /* 0x0000008011067810 */ /* 0x000fe20007ffe0ff */
[----:B------:R-:W-:Y:S10]  /*1440*/  @P0 BRA `(.L_x_2965) ;  /* 0x0000000000240947 */ /* 0x000ff40003800000 */
        /* <DEDUP_REMOVED lines=9> */
.L_x_2965:
[----:B------:R-:W-:Y:S05]  /*14e0*/  BSYNC B1 ;  /* 0x0000000000017941 */ /* 0x000fea0003800000 */
.L_x_2964:
[-C--:B------:R-:W-:Y:S01]  /*14f0*/  ISETP.GE.AND P6, PT, R6, R15.reuse, PT ;  /* 0x0000000f0600720c */ /* 0x080fe20003fc6270 */
[----:B------:R-:W-:Y:S01]  /*1500*/  BSSY B1, `(.L_x_2966) ;  /* 0x000000c000017945 */ /* 0x000fe20003800000 */
[----:B------:R-:W-:-:S11]  /*1510*/  ISETP.GE.AND P5, PT, R8, R15, PT ;  /* 0x0000000f0800720c */ /* 0x000fd60003fa6270 */
[----:B------:R-:W-:Y:S05]  /*1520*/  @P6 BRA `(.L_x_2967) ;  /* 0x0000000000246947 */ /* 0x000fea0003800000 */
[----:B------:R-:W-:Y:S01]  /*1530*/  USHF.L.U32 UR5, UR4, 0x10, URZ ;  /* 0x0000001004057899 */ /* 0x000fe2000800063f */
[----:B-----5:R-:W-:-:S05]  /*1540*/  SHF.L.U32 R0, R0, 0x10, RZ ;  /* 0x0000001000007819 */ /* 0x020fca00000006ff */
[----:B------:R-:W-:-:S03]  /*1550*/  FMUL.FTZ R0, R0, UR5 ;  /* 0x0000000500007c20 */ /* 0x000fc60008410000 */
[----:B------:R-:W-:Y:S08]  /*1560*/  MUFU.RCP R8, UR5 ;  /* 0x0000000500087d08 */ /* 0x000ff00008001000 */
[----:B------:R-:W0:Y:S02]  /*1570*/  F2F.BF16.F32 R0, R0 ;  /* 0x0000000000007304 */ /* 0x000e240000202000 */
[----:B0-----:R-:W-:-:S06]  /*1580*/  SHF.L.U32 R3, R0, 0x10, RZ ;  /* 0x0000001000037819 */ /* 0x001fcc00000006ff */
[----:B------:R-:W0:Y:S02]  /*1590*/  FRND R3, R3 ;  /* 0x0000000300037307 */ /* 0x000e240000201000 */
[----:B0-----:R-:W-:-:S05]  /*15a0*/  FMUL.FTZ R8, R3, R8 ;  /* 0x0000000803087220 */ /* 0x001fca0000410000 */
[----:B------:R-:W-:-:S07]  /*15b0*/  F2FP.BF16.F32.PACK_AB R8, RZ, R8 ;  /* 0x00000008ff08723e */ /* 0x000fce00000010ff */
.L_x_2967:
[----:B------:R-:W-:Y:S05]  /*15c0*/  BSYNC B1 ;  /* 0x0000000000017941 */ /* 0x000fea0003800000 */
.L_x_2966:
[----:B------:R-:W-:Y:S01]  /*15d0*/  ISETP.GE.AND P6, PT, R2, R15, PT ;  /* 0x0000000f0200720c */ /* 0x000fe20003fc6270 */
[----:B------:R-:W-:-:S12]  /*15e0*/  BSSY B1, `(.L_x_2968) ;  /* 0x000000b000017945 */ /* 0x000fd80003800000 */
[----:B------:R-:W-:Y:S05]  /*15f0*/  @P6 BRA `(.L_x_2969) ;  /* 0x0000000000246947 */ /* 0x000fea0003800000 */
[----:B------:R-:W-:Y:S01]  /*1600*/  USHF.L.U32 UR5, UR4, 0x10, URZ ;  /* 0x0000001004057899 */ /* 0x000fe2000800063f */
[----:B-----5:R-:W-:-:S05]  /*1610*/  IMAD.U32 R0, R16, 0x10000, RZ ;  /* 0x0001000010007824 */ /* 0x020fca00078e00ff */
[----:B------:R-:W-:-:S03]  /*1620*/  FMUL.FTZ R0, R0, UR5 ;  /* 0x0000000500007c20 */ /* 0x000fc60008410000 */
[----:B------:R-:W-:Y:S08]  /*1630*/  MUFU.RCP R9, UR5 ;  /* 0x0000000500097d08 */ /* 0x000ff00008001000 */
[----:B------:R-:W0:Y:S02]  /*1640*/  F2F.BF16.F32 R0, R0 ;  /* 0x0000000000007304 */ /* 0x000e240000202000 */
[----:B0-----:R-:W-:-:S06]  /*1650*/  SHF.L.U32 R2, R0, 0x10, RZ ;  /* 0x0000001000027819 */ /* 0x001fcc00000006ff */
[----:B------:R-:W0:Y:S02]  /*1660*/  FRND R2, R2 ;  /* 0x0000000200027307 */ /* 0x000e240000201000 */
[----:B0-----:R-:W-:-:S05]  /*1670*/  FMUL.FTZ R9, R2, R9 ;  /* 0x0000000902097220 */ /* 0x001fca0000410000 */
[----:B------:R-:W-:-:S07]  /*1680*/  F2FP.BF16.F32.PACK_AB R9, RZ, R9 ;  /* 0x00000009ff09723e */ /* 0x000fce00000010ff */
.L_x_2969:
[----:B------:R-:W-:Y:S05]  /*1690*/  BSYNC B1 ;  /* 0x0000000000017941 */ /* 0x000fea0003800000 */
.L_x_2968:
        /* <DEDUP_REMOVED lines=11> */
.L_x_2971:
[----:B------:R-:W-:Y:S05]  /*1750*/  BSYNC B1 ;  /* 0x0000000000017941 */ /* 0x000fea0003800000 */
.L_x_2970:
[----:B------:R-:W-:Y:S04]  /*1760*/  BSSY B1, `(.L_x_2972) ;  /* 0x000000b000017945 */ /* 0x000fe80003800000 */
        /* <DEDUP_REMOVED lines=10> */
.L_x_2973:
[----:B------:R-:W-:Y:S05]  /*1810*/  BSYNC B1 ;  /* 0x0000000000017941 */ /* 0x000fea0003800000 */
.L_x_2972:
[----:B------:R-:W-:Y:S04]  /*1820*/  BSSY B1, `(.L_x_2974) ;  /* 0x000000b000017945 */ /* 0x000fe80003800000 */
        /* <DEDUP_REMOVED lines=10> */
.L_x_2975:
[----:B------:R-:W-:Y:S05]  /*18d0*/  BSYNC B1 ;  /* 0x0000000000017941 */ /* 0x000fea0003800000 */
.L_x_2974:
        /* <DEDUP_REMOVED lines=11> */
.L_x_2977:
[----:B------:R-:W-:Y:S05]  /*1990*/  BSYNC B1 ;  /* 0x0000000000017941 */ /* 0x000fea0003800000 */
.L_x_2976:
        /* <DEDUP_REMOVED lines=10> */
.L_x_2963:
[----:B------:R-:W-:Y:S05]  /*1a40*/  BSYNC B0 ;  /* 0x0000000000007941 */ /* 0x000fea0003800000 */
.L_x_2947:
[----:B------:R-:W0:Y:S01]  /*1a50*/  @!P0 LDC.64 R10, c[0x0][0x228] ;  /* 0x00008a00ff0a8b82 */ /* 0x000e220000000a00 */
[----:B-----5:R-:W-:Y:S01]  /*1a60*/  @!P0 IMAD.IADD R13, R14, 0x1, R17 ;  /* 0x000000010e0d8824 */ /* 0x020fe200078e0211 */
[----:B------:R-:W-:Y:S01]  /*1a70*/  @!P0 MOV R17, R6 ;  /* 0x0000000600118202 */ /* 0x000fe20000000f00 */
[----:B------:R-:W-:Y:S04]  /*1a80*/  BSSY B0, `(.L_x_2978) ;  /* 0x000002f000007945 */ /* 0x000fe80003800000 */
[----:B------:R-:W-:Y:S01]  /*1a90*/  BSSY B1, `(.L_x_2979) ;  /* 0x0000027000017945 */ /* 0x000fe20003800000 */
[----:B0-----:R-:W-:-:S05]  /*1aa0*/  @!P0 IMAD.WIDE.U32 R10, R13, 0x2, R10 ;  /* 0x000000020d0a8825 */ /* 0x001fca00078e000a */
[----:B------:R0:W-:Y:S01]  /*1ab0*/  @!P0 STG.E.U16 desc[UR6][R10.64], R7 ;  /* 0x000000070a008986 */ /* 0x0001e2000c101506 */
[----:B------:R-:W-:-:S13]  /*1ac0*/  ISETP.GE.AND P0, PT, R17, R15, PT ;  /* 0x0000000f1100720c */ /* 0x000fda0003f06270 */
[----:B0-----:R-:W-:Y:S05]  /*1ad0*/  @P0 BRA `(.L_x_2980) ;  /* 0x0000000000300947 */ /* 0x001fea0003800000 */
        /* <DEDUP_REMOVED lines=8> */
[----:B------:R-:W-:Y:S02]  /*1b60*/  IADD3 R11, R14, R17, RZ ;  /* 0x000000110e0b7210 */ /* 0x000fe40007ffe0ff */
[----:B------:R-:W-:-:S03]  /*1b70*/  IADD3 R17, R17, 0x80, RZ ;  /* 0x0000008011117810 */ /* 0x000fc60007ffe0ff */
[----:B0-----:R-:W-:-:S05]  /*1b80*/  IMAD.WIDE.U32 R6, R11, 0x2, R6 ;  /* 0x000000020b067825 */ /* 0x001fca00078e0006 */
[----:B------:R0:W-:Y:S02]  /*1b90*/  STG.E.U16 desc[UR6][R6.64], R9 ;  /* 0x0000000906007986 */ /* 0x0001e4000c101506 */
.L_x_2980:
[----:B------:R-:W-:-:S13]  /*1ba0*/  ISETP.GE.AND P0, PT, R17, R15, PT ;  /* 0x0000000f1100720c */ /* 0x000fda0003f06270 */
[----:B------:R-:W-:Y:S05]  /*1bb0*/  @P0 BRA `(.L_x_2982) ;  /* 0x0000000000300947 */ /* 0x000fea0003800000 */
[----:B0-----:R-:W0:Y:S01]  /*1bc0*/  LDC.64 R6, c[0x0][0x228] ;  /* 0x00008a00ff067b82 */ /* 0x001e220000000a00 */
[----:B------:R-:W-:Y:S01]  /*1bd0*/  IMAD.IADD R9, R14, 0x1, R17 ;  /* 0x000000010e097824 */ /* 0x000fe200078e0211 */
[----:B------:R-:W-:-:S03]  /*1be0*/  IADD3 R17, R17, 0x80, RZ ;  /* 0x0000008011117810 */ /* 0x000fc60007ffe0ff */
[----:B0-----:R-:W-:-:S05]  /*1bf0*/  IMAD.WIDE.U32 R6, R9, 0x2, R6 ;  /* 0x0000000209067825 */ /* 0x001fca00078e0006 */
[----:B------:R1:W-:Y:S02]  /*1c00*/  STG.E.U16 desc[UR6][R6.64], R2 ;  /* 0x0000000206007986 */ /* 0x0003e4000c101506 */
.L_x_2981:
[----:B------:R-:W-:-:S13]  /*1c10*/  ISETP.GE.AND P0, PT, R17, R15, PT ;  /* 0x0000000f1100720c */ /* 0x000fda0003f06270 */
[----:B------:R-:W-:Y:S05]  /*1c20*/  @P0 BRA `(.L_x_2983) ;  /* 0x0000000000340947 */ /* 0x000fea0003800000 */
[----:B01----:R-:W0:Y:S01]  /*1c30*/  LDC.64 R6, c[0x0][0x228] ;  /* 0x00008a00ff067b82 */ /* 0x003e220000000a00 */
[----:B------:R-:W-:Y:S01]  /*1c40*/  IADD3 R9, R14, R17, RZ ;  /* 0x000000110e097210 */ /* 0x000fe20007ffe0ff */
[----:B------:R-:W-:-:S04]  /*1c50*/  VIADD R17, R17, 0x80 ;  /* 0x0000008011117836 */ /* 0x000fc80000000000 */
[----:B0-----:R-:W-:-:S05]  /*1c60*/  IMAD.WIDE.U32 R6, R9, 0x2, R6 ;  /* 0x0000000209067825 */ /* 0x001fca00078e0006 */
[----:B------:R1:W-:Y:S02]  /*1c70*/  STG.E.U16 desc[UR6][R6.64], R0 ;  /* 0x0000000006007986 */ /* 0x0003e4000c101506 */
.L_x_2982:
[----:B------:R-:W-:-:S13]  /*1c80*/  ISETP.GE.AND P0, PT, R17, R15, PT ;  /* 0x0000000f1100720c */ /* 0x000fda0003f06270 */
[----:B------:R-:W-:Y:S05]  /*1c90*/  @P0 BREAK B1 ;  /* 0x0000000000010942 */ /* 0x000fea0003800000 */
[----:B------:R-:W-:Y:S05]  /*1ca0*/  @P0 BRA `(.L_x_2984) ;  /* 0x0000000000300947 */ /* 0x000fea0003800000 */
[----:B01----:R-:W0:Y:S01]  /*1cb0*/  LDC.64 R6, c[0x0][0x228] ;  /* 0x00008a00ff067b82 */ /* 0x003e220000000a00 */
[----:B------:R-:W-:Y:S02]  /*1cc0*/  IADD3 R9, R14, R17, RZ ;  /* 0x000000110e097210 */ /* 0x000fe40007ffe0ff */
[----:B------:R-:W-:-:S03]  /*1cd0*/  IADD3 R17, R17, 0x80, RZ ;  /* 0x0000008011117810 */ /* 0x000fc60007ffe0ff */
[----:B0-----:R-:W-:-:S05]  /*1ce0*/  IMAD.WIDE.U32 R6, R9, 0x2, R6 ;  /* 0x0000000209067825 */ /* 0x001fca00078e0006 */
[----:B------:R2:W-:Y:S02]  /*1cf0*/  STG.E.U16 desc[UR6][R6.64], R3 ;  /* 0x0000000306007986 */ /* 0x0005e4000c101506 */
.L_x_2983:
[----:B------:R-:W-:Y:S05]  /*1d00*/  BSYNC B1 ;  /* 0x0000000000017941 */ /* 0x000fea0003800000 */
.L_x_2979:
[----:B------:R-:W-:-:S13]  /*1d10*/  ISETP.GE.AND P0, PT, R17, R15, PT ;  /* 0x0000000f1100720c */ /* 0x000fda0003f06270 */
[----:B-12---:R-:W1:Y:S01]  /*1d20*/  @!P0 LDC.64 R2, c[0x0][0x228] ;  /* 0x00008a00ff028b82 */ /* 0x006e620000000a00 */
[----:B0-----:R-:W-:Y:S01]  /*1d30*/  @!P0 IMAD.IADD R7, R14, 0x1, R17 ;  /* 0x000000010e078824 */ /* 0x001fe200078e0211 */
[----:B------:R-:W-:-:S03]  /*1d40*/  @!P0 IADD3 R17, R17, 0x80, RZ ;  /* 0x0000008011118810 */ /* 0x000fc60007ffe0ff */
[----:B-1----:R-:W-:-:S05]  /*1d50*/  @!P0 IMAD.WIDE.U32 R2, R7, 0x2, R2 ;  /* 0x0000000207028825 */ /* 0x002fca00078e0002 */
[----:B------:R2:W-:Y:S02]  /*1d60*/  @!P0 STG.E.U16 desc[UR6][R2.64], R4 ;  /* 0x0000000402008986 */ /* 0x0005e4000c101506 */
.L_x_2984:
[----:B------:R-:W-:Y:S05]  /*1d70*/  BSYNC B0 ;  /* 0x0000000000007941 */ /* 0x000fea0003800000 */
.L_x_2978:
[----:B------:R-:W-:Y:S05]  /*1d80*/  WARPSYNC.ALL ;  /* 0x0000000000007948 */ /* 0x000fea0003800000 */
[----:B------:R-:W-:-:S13]  /*1d90*/  ISETP.GE.AND P0, PT, R17, R15, PT ;  /* 0x0000000f1100720c */ /* 0x000fda0003f06270 */
[----:B------:R-:W-:Y:S05]  /*1da0*/  @P0 EXIT ;  /* 0x000000000000094d */ /* 0x000fea0003800000 */
[----:B--2---:R-:W2:Y:S01]  /*1db0*/  LDC.64 R2, c[0x0][0x228] ;  /* 0x00008a00ff027b82 */ /* 0x004ea20000000a00 */
[----:B------:R-:W-:-:S05]  /*1dc0*/  IADD3 R17, R14, R17, RZ ;  /* 0x000000110e117210 */ /* 0x000fca0007ffe0ff */
[----:B--2---:R-:W-:-:S05]  /*1dd0*/  IMAD.WIDE.U32 R2, R17, 0x2, R2 ;  /* 0x0000000211027825 */ /* 0x004fca00078e0002 */
[----:B------:R-:W-:Y:S01]  /*1de0*/  STG.E.U16 desc[UR6][R2.64], R5 ;  /* 0x0000000502007986 */ /* 0x000fe2000c101506 */
[----:B------:R-:W-:Y:S05]  /*1df0*/  EXIT ;  /* 0x000000000000794d */ /* 0x000fea0003800000 */
.L_x_2985:
        /* <DEDUP_REMOVED lines=16> */
.L_x_19586:


//--------------------- .text._ZN2at6native29vectorized_elementwise_kernelILi4EZZZNS0_26round_decimals_kernel_cudaERNS_18TensorIteratorBaseElENKUlvE_clEvENKUlvE2_clEvEUlN3c108BFloat16EE_St5arrayIPcLm2EEEEviT0_T1_ --------------------------
	.section	.text._ZN2at6native29vectorized_elementwise_kernelILi4EZZZNS0_26round_decimals_kernel_cudaERNS_18TensorIteratorBaseElENKUlvE_clEvENKUlvE2_clEvEUlN3c108BFloat16EE_St5arrayIPcLm2EEEEviT0_T1_,"ax",@progbits
	.align	128
        .global         _ZN2at6native29vectorized_elementwise_kernelILi4EZZZNS0_26round_decimals_kernel_cudaERNS_18TensorIteratorBaseElENKUlvE_clEvENKUlvE2_clEvEUlN3c108BFloat16EE_St5arrayIPcLm2EEEEviT0_T1_
        .type           _ZN2at6native29vectorized_elementwise_kernelILi4EZZZNS0_26round_decimals_kernel_cudaERNS_18TensorIteratorBaseElENKUlvE_clEvENKUlvE2_clEvEUlN3c108BFloat16EE_St5arrayIPcLm2EEEEviT0_T1_,@function
        .size           _ZN2at6native29vectorized_elementwise_kernelILi4EZZZNS0_26round_decimals_kernel_cudaERNS_18TensorIteratorBaseElENKUlvE_clEvENKUlvE2_clEvEUlN3c108BFloat16EE_St5arrayIPcLm2EEEEviT0_T1_,(.L_x_19587 - _ZN2at6native29vectorized_elementwise_kernelILi4EZZZNS0_26round_decimals_kernel_cudaERNS_18TensorIteratorBaseElENKUlvE_clEvENKUlvE2_clEvEUlN3c108BFloat16EE_St5arrayIPcLm2EEEEviT0_T1_)
        .other          _ZN2at6native29vectorized_elementwise_kernelILi4EZZZNS0_26round_decimals_kernel_cudaERNS_18TensorIteratorBaseElENKUlvE_clEvENKUlvE2_clEvEUlN3c108BFloat16EE_St5arrayIPcLm2EEEEviT0_T1_,@"STO_CUDA_ENTRY STV_DEFAULT"
_ZN2at6native29vectorized_elementwise_kernelILi4EZZZNS0_26round_decimals_kernel_cudaERNS_18TensorIteratorBaseElENKUlvE_clEvENKUlvE2_clEvEUlN3c108BFloat16EE_St5arrayIPcLm2EEEEviT0_T1_:
.text._ZN2at6native29vectorized_elementwise_kernelILi4EZZZNS0_26round_decimals_kernel_cudaERNS_18TensorIteratorBaseElENKUlvE_clEvENKUlvE2_clEvEUlN3c108BFloat16EE_St5arrayIPcLm2EEEEviT0_T1_:
        /* <DEDUP_REMOVED lines=14> */
[----:B------:R-:W2:Y:S04]  /*00e0*/  LDG.E.64 R4, desc[UR6][R6.64] ;  /* 0x0000000606047981 */ /* 0x000ea8000c1e1b00 */
[----:B------:R-:W3:Y:S01]  /*00f0*/  LDG.E.64 R2, desc[UR6][R6.64+0x400] ;  /* 0x0004000606027981 */ /* 0x000ee2000c1e1b00 */
[----:B------:R-:W-:Y:S01]  /*0100*/  ISETP.NE.AND P0, PT, RZ, UR5, PT ;  /* 0x00000005ff007c0c */ /* 0x000fe2000bf05270 */
[----:B------:R-:W-:Y:S01]  /*0110*/  USHF.L.U32 UR4, UR4, 0x10, URZ ;  /* 0x0000001004047899 */ /* 0x000fe2000800063f */
[C---:B--2---:R-:W-:Y:S01]  /*0120*/  IMAD.U32 R9, R4.reuse, 0x10000, RZ ;  /* 0x0001000004097824 */ /* 0x044fe200078e00ff */
[----:B------:R-:W-:Y:S02]  /*0130*/  PRMT R10, R4, 0x7632, R10 ;  /* 0x00007632040a7816 */ /* 0x000fe4000000000a */
[----:B------:R-:W-:-:S02]  /*0140*/  PRMT R11, R5, 0x7632, R11 ;  /* 0x00007632050b7816 */ /* 0x000fc4000000000b */
[----:B---3--:R-:W-:Y:S02]  /*0150*/  PRMT R8, R2, 0x7632, R8 ;  /* 0x0000763202087816 */ /* 0x008fe40000000008 */
[----:B------:R-:W-:-:S04]  /*0160*/  PRMT R4, R3, 0x7632, R4 ;  /* 0x0000763203047816 */ /* 0x000fc80000000004 */
        /* <DEDUP_REMOVED lines=8> */
[-C--:B------:R-:W-:Y:S01]  /*01f0*/  FMUL.FTZ R7, R9, R6.reuse ;  /* 0x0000000609077220 */ /* 0x080fe20000410000 */
[----:B------:R-:W-:Y:S02]  /*0200*/  IMAD.U32 R9, R5, 0x10000, RZ ;  /* 0x0001000005097824 */ /* 0x000fe400078e00ff */
[-C--:B------:R-:W-:Y:S01]  /*0210*/  FMUL.FTZ R11, R11, R6.reuse ;  /* 0x000000060b0b7220 */ /* 0x080fe20000410000 */
[----:B------:R0:W1:Y:S01]  /*0220*/  F2F.BF16.F32 R5, R13 ;  /* 0x0000000d00057304 */ /* 0x0000620000202000 */
[-C--:B------:R-:W-:Y:S01]  /*0230*/  FMUL.FTZ R15, R15, R6.reuse ;  /* 0x000000060f0f7220 */ /* 0x080fe20000410000 */
[-C--:B------:R-:W-:Y:S01]  /*0240*/  FMUL.FTZ R9, R9, R6.reuse ;  /* 0x0000000609097220 */ /* 0x080fe20000410000 */
[-C--:B------:R-:W-:Y:S01]  /*0250*/  FMUL.FTZ R17, R17, R6.reuse ;  /* 0x0000000611117220 */ /* 0x080fe20000410000 */
[----:B------:R-:W-:-:S04]  /*0260*/  FMUL.FTZ R3, R3, R6 ;  /* 0x0000000603037220 */ /* 0x000fc80000410000 */
[----:B------:R-:W2:Y:S01]  /*0270*/  F2F.BF16.F32 R7, R7 ;  /* 0x0000000700077304 */ /* 0x000ea20000202000 */
[----:B0-----:R-:W-:-:S05]  /*0280*/  SHF.L.U32 R13, R4, 0x10, RZ ;  /* 0x00000010040d7819 */ /* 0x001fca00000006ff */
[----:B------:R-:W-:Y:S01]  /*0290*/  FMUL.FTZ R13, R13, R6 ;  /* 0x000000060d0d7220 */ /* 0x000fe20000410000 */
[----:B-1----:R-:W-:Y:S01]  /*02a0*/  SHF.L.U32 R5, R5, 0x10, RZ ;  /* 0x0000001005057819 */ /* 0x002fe200000006ff */
[----:B------:R-:W0:Y:S01]  /*02b0*/  F2F.BF16.F32 R9, R9 ;  /* 0x0000000900097304 */ /* 0x000e220000202000 */
[----:B--2---:R-:W-:-:S07]  /*02c0*/  IMAD.U32 R7, R7, 0x10000, RZ ;  /* 0x0001000007077824 */ /* 0x004fce00078e00ff */
        /* <DEDUP_REMOVED lines=32> */
.L_x_2987:
[----:B------:R-:W-:Y:S01]  /*04d0*/  FMUL.FTZ R7, R9, UR4 ;  /* 0x0000000409077c20 */ /* 0x000fe20008410000 */
[----:B------:R-:W-:Y:S01]  /*04e0*/  SHF.L.U32 R3, R3, 0x10, RZ ;  /* 0x0000001003037819 */ /* 0x000fe200000006ff */
[----:B------:R-:W-:Y:S01]  /*04f0*/  IMAD.U32 R9, R10, 0x10000, RZ ;  /* 0x000100000a097824 */ /* 0x000fe200078e00ff */
[----:B------:R-:W-:Y:S01]  /*0500*/  SHF.L.U32 R10, R5, 0x10, RZ ;  /* 0x00000010050a7819 */ /* 0x000fe200000006ff */
[----:B------:R-:W-:Y:S01]  /*0510*/  IMAD.U32 R11, R11, 0x10000, RZ ;  /* 0x000100000b0b7824 */ /* 0x000fe200078e00ff */
[----:B------:R-:W-:Y:S01]  /*0520*/  SHF.L.U32 R2, R2, 0x10, RZ ;  /* 0x0000001002027819 */ /* 0x000fe200000006ff */
[----:B------:R-:W-:Y:S02]  /*0530*/  IMAD.U32 R13, R4, 0x10000, RZ ;  /* 0x00010000040d7824 */ /* 0x000fe400078e00ff */
[----:B------:R-:W-:Y:S01]  /*0540*/  FMUL.FTZ R4, R3, UR4 ;  /* 0x0000000403047c20 */ /* 0x000fe20008410000 */
[----:B------:R-:W-:Y:S01]  /*0550*/  FMUL.FTZ R11, R11, UR4 ;  /* 0x000000040b0b7c20 */ /* 0x000fe20008410000 */
[----:B------:R-:W-:-:S02]  /*0560*/  IMAD.U32 R8, R8, 0x10000, RZ ;  /* 0x0001000008087824 */ /* 0x000fc400078e00ff */
        /* <DEDUP_REMOVED lines=15> */
[----:B0-----:R-:W-:-:S07]  /*0660*/  SHF.L.U32 R10, R10, 0x10, RZ ;  /* 0x000000100a0a7819 */ /* 0x001fce00000006ff */
[----:B------:R1:W0:Y:S08]  /*0670*/  F2F.BF16.F32 R12, R8 ;  /* 0x00000008000c7304 */ /* 0x0002300000202000 */
[----:B------:R-:W2:Y:S01]  /*0680*/  F2F.BF16.F32 R16, R13 ;  /* 0x0000000d00107304 */ /* 0x000ea20000202000 */
[----:B-1----:R-:W-:Y:S01]  /*0690*/  SHF.L.U32 R8, R2, 0x10, RZ ;  /* 0x0000001002087819 */ /* 0x002fe200000006ff */
[----:B0-----:R-:W-:-:S06]  /*06a0*/  IMAD.U32 R12, R12, 0x10000, RZ ;  /* 0x000100000c0c7824 */ /* 0x001fcc00078e00ff */
[----:B------:R-:W-:Y:S01]  /*06b0*/  MUFU.RCP R6, UR4 ;  /* 0x0000000400067d08 */ /* 0x000fe20008001000 */
[----:B--2---:R-:W-:-:S07]  /*06c0*/  IMAD.U32 R16, R16, 0x10000, RZ ;  /* 0x0001000010107824 */ /* 0x004fce00078e00ff */
        /* <DEDUP_REMOVED lines=16> */
[-C--:B0-----:R-:W-:Y:S01]  /*07d0*/  FMUL.FTZ R5, R15, R6.reuse ;  /* 0x000000060f057220 */ /* 0x081fe20000410000 */
[----:B-1----:R-:W-:Y:S01]  /*07e0*/  FMUL.FTZ R10, R17, R6 ;  /* 0x00000006110a7220 */ /* 0x002fe20000410000 */
[----:B------:R-:W-:-:S04]  /*07f0*/  F2FP.BF16.F32.PACK_AB R6, R8, R9 ;  /* 0x000000090806723e */ /* 0x000fc800000010ff */
[----:B------:R-:W-:-:S07]  /*0800*/  F2FP.BF16.F32.PACK_AB R5, R10, R5 ;  /* 0x000000050a05723e */ /* 0x000fce00000010ff */
.L_x_2988:
[----:B------:R-:W0:Y:S02]  /*0810*/  LDC.64 R2, c[0x0][0x228] ;  /* 0x00008a00ff027b82 */ /* 0x000e240000000a00 */
[----:B0-----:R-:W-:Y:S01]  /*0820*/  IMAD.WIDE.U32 R14, R14, 0x2, R2 ;  /* 0x000000020e0e7825 */ /* 0x001fe200078e0002 */
[----:B------:R-:W-:-:S03]  /*0830*/  MOV R2, R7 ;  /* 0x0000000700027202 */ /* 0x000fc60000000f00 */
[----:B------:R-:W-:Y:S01]  /*0840*/  IMAD.MOV.U32 R3, RZ, RZ, R4 ;  /* 0x000000ffff037224 */ /* 0x000fe200078e0004 */
[----:B------:R-:W-:Y:S01]  /*0850*/  MOV R4, R6 ;  /* 0x0000000600047202 */ /* 0x000fe20000000f00 */
[----:B------:R-:W-:-:S05]  /*0860*/  IMAD.WIDE R14, R0, 0x8, R14 ;  /* 0x00000008000e7825 */ /* 0x000fca00078e020e */
[----:B------:R-:W-:Y:S04]  /*0870*/  STG.E.64 desc[UR6][R14.64], R2 ;  /* 0x000000020e007986 */ /* 0x000fe8000c101b06 */
[----:B------:R-:W-:Y:S01]  /*0880*/  STG.E.64 desc[UR6][R14.64+0x400], R4 ;  /* 0x000400040e007986 */ /* 0x000fe2000c101b06 */
[----:B------:R-:W-:Y:S05]  /*0890*/  EXIT ;  /* 0x000000000000794d */ /* 0x000fea0003800000 */
.L_x_2986:
[----:B------:R-:W0:Y:S01]  /*08a0*/  S2R R17, SR_TID.X ;  /* 0x0000000000117919 */ /* 0x000e220000002100 */
[----:B------:R-:W-:Y:S02]  /*08b0*/  PRMT R0, RZ, 0x7610, R0 ;  /* 0x00007610ff007816 */ /* 0x000fe40000000000 */
[----:B0-----:R-:W-:Y:S01]  /*08c0*/  ISETP.GE.AND P0, PT, R17, R15, PT ;  /* 0x0000000f1100720c */ /* 0x001fe20003f06270 */
[----:B------:R-:W-:-:S12]  /*08d0*/  IMAD.MOV.U32 R22, RZ, RZ, R17 ;  /* 0x000000ffff167224 */ /* 0x000fd800078e0011 */
[----:B------:R-:W-:Y:S01]  /*08e0*/  @!P0 IADD3 R22, R17, 0x80, RZ ;  /* 0x0000008011168810 */ /* 0x000fe20007ffe0ff */
[----:B------:R-:W0:Y:S03]  /*08f0*/  @!P0 LDC.64 R8, c[0x0][0x230] ;  /* 0x00008c00ff088b82 */ /* 0x000e260000000a00 */
[----:B------:R-:W-:-:S13]  /*0900*/  ISETP.GE.AND P6, PT, R22, R15, PT ;  /* 0x0000000f1600720c */ /* 0x000fda0003fc6270 */
[----:B------:R-:W-:Y:S01]  /*0910*/  @!P6 IMAD.IADD R3, R14, 0x1, R22 ;  /* 0x000000010e03e824 */ /* 0x000fe200078e0216 */
[----:B------:R-:W-:Y:S01]  /*0920*/  @!P6 IADD3 R22, R22, 0x80, RZ ;  /* 0x000000801616e810 */ /* 0x000fe20007ffe0ff */
[----:B------:R-:W1:Y:S03]  /*0930*/  @!P6 LDC.64 R28, c[0x0][0x230] ;  /* 0x00008c00ff1ceb82 */ /* 0x000e660000000a00 */
[----:B------:R-:W-:-:S13]  /*0940*/  ISETP.GE.AND P5, PT, R22, R15, PT ;  /* 0x0000000f1600720c */ /* 0x000fda0003fa6270 */
[----:B------:R-:W-:Y:S01]  /*0950*/  @!P5 IMAD.IADD R16, R14, 0x1, R22 ;  /* 0x000000010e10d824 */ /* 0x000fe200078e0216 */
[----:B------:R-:W-:Y:S01]  /*0960*/  @!P5 IADD3 R22, R22, 0x80, RZ ;  /* 0x000000801616d810 */ /* 0x000fe20007ffe0ff */
[----:B------:R-:W2:Y:S03]  /*0970*/  @!P5 LDC.64 R12, c[0x0][0x230] ;  /* 0x00008c00ff0cdb82 */ /* 0x000ea60000000a00 */
[----:B------:R-:W-:Y:S01]  /*0980*/  ISETP.GE.AND P4, PT, R22, R15, PT ;  /* 0x0000000f1600720c */ /* 0x000fe20003f86270 */
[----:B-1----:R-:W-:-:S05]  /*0990*/  @!P6 IMAD.WIDE.U32 R28, R3, 0x2, R28 ;  /* 0x00000002031ce825 */ /* 0x002fca00078e001c */
[----:B------:R1:W5:Y:S07]  /*09a0*/  @!P6 LDG.E.U16 R0, desc[UR6][R28.64] ;  /* 0x000000061c00e981 */ /* 0x00036e000c1e1500 */
[----:B------:R-:W-:Y:S01]  /*09b0*/  @!P4 IMAD.IADD R27, R14, 0x1, R22 ;  /* 0x000000010e1bc824 */ /* 0x000fe200078e0216 */
[----:B------:R-:W-:Y:S01]  /*09c0*/  @!P4 IADD3 R22, R22, 0x80, RZ ;  /* 0x000000801616c810 */ /* 0x000fe20007ffe0ff */
[----:B------:R-:W3:Y:S03]  /*09d0*/  @!P4 LDC.64 R18, c[0x0][0x230] ;  /* 0x00008c00ff12cb82 */ /* 0x000ee60000000a00 */
[----:B------:R-:W-:-:S13]  /*09e0*/  ISETP.GE.AND P3, PT, R22, R15, PT ;  /* 0x0000000f1600720c */ /* 0x000fda0003f66270 */
[----:B------:R-:W-:Y:S01]  /*09f0*/  @!P3 IMAD.IADD R25, R14, 0x1, R22 ;  /* 0x000000010e19b824 */ /* 0x000fe200078e0216 */
[----:B------:R-:W-:Y:S01]  /*0a00*/  @!P3 IADD3 R22, R22, 0x80, RZ ;  /* 0x000000801616b810 */ /* 0x000fe20007ffe0ff */
[----:B------:R-:W4:Y:S03]  /*0a10*/  @!P3 LDC.64 R10, c[0x0][0x230] ;  /* 0x00008c00ff0abb82 */ /* 0x000f260000000a00 */
[----:B------:R-:W-:-:S13]  /*0a20*/  ISETP.GE.AND P2, PT, R22, R15, PT ;  /* 0x0000000f1600720c */ /* 0x000fda0003f46270 */
[----:B------:R-:W-:Y:S01]  /*0a30*/  @!P2 IMAD.IADD R23, R14, 0x1, R22 ;  /* 0x000000010e17a824 */ /* 0x000fe200078e0216 */
[----:B------:R-:W-:Y:S01]  /*0a40*/  @!P2 IADD3 R22, R22, 0x80, RZ ;  /* 0x000000801616a810 */ /* 0x000fe20007ffe0ff */
[----:B------:R-:W0:Y:S03]  /*0a50*/  @!P2 LDC.64 R2, c[0x0][0x230] ;  /* 0x00008c00ff02ab82 */ /* 0x000e260000000a00 */
[----:B------:R-:W-:-:S13]  /*0a60*/  ISETP.GE.AND P1, PT, R22, R15, PT ;  /* 0x0000000f1600720c */ /* 0x000fda0003f26270 */
[----:B------:R-:W-:Y:S01]  /*0a70*/  @!P1 IMAD.IADD R21, R14, 0x1, R22 ;  /* 0x000000010e159824 */ /* 0x000fe200078e0216 */
[----:B------:R-:W-:Y:S01]  /*0a80*/  @!P1 IADD3 R22, R22, 0x80, RZ ;  /* 0x0000008016169810 */ /* 0x000fe20007ffe0ff */
[----:B------:R-:W4:Y:S03]  /*0a90*/  @!P1 LDC.64 R4, c[0x0][0x230] ;  /* 0x00008c00ff049b82 */ /* 0x000f260000000a00 */
[----:B------:R-:W-:-:S13]  /*0aa0*/  ISETP.GE.AND P6, PT, R22, R15, PT ;  /* 0x0000000f1600720c */ /* 0x000fda0003fc6270 */
[----:B------:R-:W0:Y:S01]  /*0ab0*/  @!P6 LDC.64 R6, c[0x0][0x230] ;  /* 0x00008c00ff06eb82 */ /* 0x000e220000000a00 */
[----:B--2---:R-:W-:Y:S01]  /*0ac0*/  @!P5 IMAD.WIDE.U32 R12, R16, 0x2, R12 ;  /* 0x00000002100cd825 */ /* 0x004fe200078e000c */
[----:B------:R-:W-:Y:S02]  /*0ad0*/  PRMT R16, RZ, 0x7610, R16 ;  /* 0x00007610ff107816 */ /* 0x000fe40000000010 */
[----:B------:R-:W-:Y:S01]  /*0ae0*/  PRMT R20, RZ, 0x7610, R20 ;  /* 0x00007610ff147816 */ /* 0x000fe20000000014 */
[----:B---3--:R-:W-:Y:S01]  /*0af0*/  @!P4 IMAD.WIDE.U32 R18, R27, 0x2, R18 ;  /* 0x000000021b12c825 */ /* 0x008fe200078e0012 */
[C---:B------:R-:W-:Y:S02]  /*0b00*/  @!P0 IADD3 R27, R14.reuse, R17, RZ ;  /* 0x000000110e1b8210 */ /* 0x040fe40007ffe0ff */
[----:B------:R2:W5:Y:S01]  /*0b10*/  @!P5 LDG.E.U16 R16, desc[UR6][R12.64] ;  /* 0x000000060c10d981 */ /* 0x000562000c1e1500 */
[--C-:B-1----:R-:W-:Y:S01]  /*0b20*/  @!P6 IMAD.IADD R29, R14, 0x1, R22.reuse ;  /* 0x000000010e1de824 */ /* 0x102fe200078e0216 */
[----:B------:R-:W-:Y:S01]  /*0b30*/  PRMT R22, RZ, 0x7610, R22 ;  /* 0x00007610ff167816 */ /* 0x000fe20000000016 */
[----:B----4-:R-:W-:Y:S01]  /*0b40*/  @!P1 IMAD.WIDE.U32 R4, R21, 0x2, R4 ;  /* 0x0000000215049825 */ /* 0x010fe200078e0004 */
[----:B------:R1:W5:Y:S01]  /*0b50*/  @!P4 LDG.E.U16 R20, desc[UR6][R18.64] ;  /* 0x000000061214c981 */ /* 0x000362000c1e1500 */
[----:B------:R-:W-:-:S02]  /*0b60*/  PRMT R21, RZ, 0x7610, R21 ;  /* 0x00007610ff157816 */ /* 0x000fc40000000015 */
[----:B------:R-:W-:Y:S01]  /*0b70*/  @!P3 IMAD.WIDE.U32 R10, R25, 0x2, R10 ;  /* 0x00000002190ab825 */ /* 0x000fe200078e000a */
[----:B--2---:R-:W-:-:S03]  /*0b80*/  PRMT R12, RZ, 0x7610, R12 ;  /* 0x00007610ff0c7816 */ /* 0x004fc6000000000c */
[----:B0-----:R-:W-:Y:S01]  /*0b90*/  @!P2 IMAD.WIDE.U32 R2, R23, 0x2, R2 ;  /* 0x000000021702a825 */ /* 0x001fe200078e0002 */
[----:B------:R0:W5:Y:S01]  /*0ba0*/  @!P3 LDG.E.U16 R22, desc[UR6][R10.64] ;  /* 0x000000060a16b981 */ /* 0x000162000c1e1500 */
[----:B-1----:R-:W-:Y:S02]  /*0bb0*/  PRMT R18, RZ, 0x7610, R18 ;  /* 0x00007610ff127816 */ /* 0x002fe40000000012 */
        /* <DEDUP_REMOVED lines=26> */
[----:B-----5:R-:W-:-:S08]  /*0d60*/  SHF.L.U32 R18, R18, 0x10, RZ ;  /* 0x0000001012127819 */ /* 0x020fd000000006ff */
[----:B------:R-:W0:Y:S02]  /*0d70*/  MUFU.RCP R3, UR5 ;  /* 0x0000000500037d08 */ /* 0x000e240008001000 */
[----:B0-----:R-:W-:-:S06]  /*0d80*/  FMUL.FTZ R18, R18, R3 ;  /* 0x0000000312127220 */ /* 0x001fcc0000410000 */
[----:B------:R-:W0:Y:S02]  /*0d90*/  F2F.BF16.F32 R18, R18 ;  /* 0x0000001200127304 */ /* 0x000e240000202000 */
[----:B0-----:R-:W-:-:S06]  /*0da0*/  IMAD.U32 R3, R18, 0x10000, RZ ;  /* 0x0001000012037824 */ /* 0x001fcc00078e00ff */
[----:B------:R-:W0:Y:S02]  /*0db0*/  FRND R3, R3 ;  /* 0x0000000300037307 */ /* 0x000e240000201000 */
[----:B0-----:R-:W-:-:S05]  /*0dc0*/  FMUL.FTZ R7, R3, UR5 ;  /* 0x0000000503077c20 */ /* 0x001fca0008410000 */
[----:B------:R-:W-:-:S07]  /*0dd0*/  F2FP.BF16.F32.PACK_AB R7, RZ, R7 ;  /* 0x00000007ff07723e */ /* 0x000fce00000010ff */
.L_x_2992:
[----:B------:R-:W-:Y:S05]  /*0de0*/  BSYNC B1 ;  /* 0x0000000000017941 */ /* 0x000fea0003800000 */
.L_x_2991:
[-C--:B------:R-:W-:Y:S01]  /*0df0*/  ISETP.GE.AND P6, PT, R6, R15.reuse, PT ;  /* 0x0000000f0600720c */ /* 0x080fe20003fc6270 */
[----:B------:R-:W-:Y:S01]  /*0e00*/  BSSY B1, `(.L_x_2993) ;  /* 0x000000c000017945 */ /* 0x000fe20003800000 */
[----:B------:R-:W-:-:S11]  /*0e10*/  ISETP.GE.AND P5, PT, R4, R15, PT ;  /* 0x0000000f0400720c */ /* 0x000fd60003fa6270 */
[----:B------:R-:W-:Y:S05]  /*0e20*/  @P6 BRA `(.L_x_2994) ;  /* 0x0000000000246947 */ /* 0x000fea0003800000 */
        /* <DEDUP_REMOVED lines=9> */
.L_x_2994:
[----:B------:R-:W-:Y:S05]  /*0ec0*/  BSYNC B1 ;  /* 0x0000000000017941 */ /* 0x000fea0003800000 */
.L_x_2993:
[----:B------:R-:W-:Y:S01]  /*0ed0*/  ISETP.GE.AND P6, PT, R2, R15, PT ;  /* 0x0000000f0200720c */ /* 0x000fe20003fc6270 */
[----:B------:R-:W-:-:S12]  /*0ee0*/  BSSY B1, `(.L_x_2995) ;  /* 0x000000b000017945 */ /* 0x000fd80003800000 */
        /* <DEDUP_REMOVED lines=10> */
.L_x_2996:
[----:B------:R-:W-:Y:S05]  /*0f90*/  BSYNC B1 ;  /* 0x0000000000017941 */ /* 0x000fea0003800000 */
.L_x_2995:
[----:B------:R-:W-:Y:S04]  /*0fa0*/  BSSY B1, `(.L_x_2997) ;  /* 0x000000b000017945 */ /* 0x000fe80003800000 */
        /* <DEDUP_REMOVED lines=10> */
.L_x_2998:
[----:B------:R-:W-:Y:S05]  /*1050*/  BSYNC B1 ;  /* 0x0000000000017941 */ /* 0x000fea0003800000 */
.L_x_2997:
        /* <DEDUP_REMOVED lines=11> */
.L_x_3000:
[----:B------:R-:W-:Y:S05]  /*1110*/  BSYNC B1 ;  /* 0x0000000000017941 */ /* 0x000fea0003800000 */
.L_x_2999:
        /* <DEDUP_REMOVED lines=11> */
.L_x_3002:
[----:B------:R-:W-:Y:S05]  /*11d0*/  BSYNC B1 ;  /* 0x0000000000017941 */ /* 0x000fea0003800000 */
.L_x_3001:
        /* <DEDUP_REMOVED lines=11> */
.L_x_3004:
[----:B------:R-:W-:Y:S05]  /*1290*/  BSYNC B1 ;  /* 0x0000000000017941 */ /* 0x000fea0003800000 */
.L_x_3003:
        /* <DEDUP_REMOVED lines=9> */
[----:B------:R-:W-:Y:S01]  /*1330*/  F2FP.BF16.F32.PACK_AB R5, RZ, R5 ;  /* 0x00000005ff05723e */ /* 0x000fe200000010ff */
[----:B------:R-:W-:Y:S06]  /*1340*/  BRA `(.L_x_3005) ;  /* 0x0000000400b87947 */ /* 0x000fec0003800000 */
.L_x_2990:
[C---:B------:R-:W-:Y:S01]  /*1350*/  IADD3 R2, R17.reuse, 0x100, RZ ;  /* 0x0000010011027810 */ /* 0x040fe20007ffe0ff */
[C---:B------:R-:W-:Y:S01]  /*1360*/  VIADD R8, R17.reuse, 0x280 ;  /* 0x0000028011087836 */ /* 0x040fe20000000000 */
[C---:B------:R-:W-:Y:S01]  /*1370*/  IADD3 R6, R17.reuse, 0x200, RZ ;  /* 0x0000020011067810 */ /* 0x040fe20007ffe0ff */
[C---:B------:R-:W-:Y:S01]  /*1380*/  VIADD R4, R17.reuse, 0x180 ;  /* 0x0000018011047836 */ /* 0x040fe20000000000 */
[-C--:B------:R-:W-:Y:S01]  /*1390*/  ISETP.GE.AND P1, PT, R2, R15.reuse, PT ;  /* 0x0000000f0200720c */ /* 0x080fe20003f26270 */
[----:B------:R-:W-:Y:S01]  /*13a0*/  BSSY B1, `(.L_x_3006) ;  /* 0x0000013000017945 */ /* 0x000fe20003800000 */
[C---:B------:R-:W-:Y:S02]  /*13b0*/  IADD3 R10, R17.reuse, 0x300, RZ ;  /* 0x00000300110a7810 */ /* 0x040fe40007ffe0ff */
[----:B------:R-:W-:Y:S02]  /*13c0*/  P2R R3, PR, RZ, 0x2 ;  /* 0x00000002ff037803 */ /* 0x000fe40000000000 */
[-C--:B------:R-:W-:Y:S01]  /*13d0*/  ISETP.GE.AND P2, PT, R6, R15.reuse, PT ;  /* 0x0000000f0600720c */ /* 0x080fe20003f46270 */
[----:B------:R-:W-:Y:S01]  /*13e0*/  VIADD R6, R17, 0x80 ;  /* 0x0000008011067836 */ /* 0x000fe20000000000 */
[----:B------:R-:W-:-:S02]  /*13f0*/  ISETP.GE.AND P3, PT, R8, R15, PT ;  /* 0x0000000f0800720c */ /* 0x000fc40003f66270 */
[-C--:B------:R-:W-:Y:S02]  /*1400*/  ISETP.GE.AND P1, PT, R4, R15.reuse, PT ;  /* 0x0000000f0400720c */ /* 0x080fe40003f26270 */
        /* <DEDUP_REMOVED lines=12> */
.L_x_3007:
[----:B------:R-:W-:Y:S05]  /*14d0*/  BSYNC B1 ;  /* 0x0000000000017941 */ /* 0x000fea0003800000 */
.L_x_3006:
        /* <DEDUP_REMOVED lines=13> */
.L_x_3009:
[----:B------:R-:W-:Y:S05]  /*15b0*/  BSYNC B1 ;  /* 0x0000000000017941 */ /* 0x000fea0003800000 */
.L_x_3008:
        /* <DEDUP_REMOVED lines=12> */
.L_x_3011:
[----:B------:R-:W-:Y:S05]  /*1680*/  BSYNC B1 ;  /* 0x0000000000017941 */ /* 0x000fea0003800000 */
.L_x_3010:
        /* <DEDUP_REMOVED lines=11> */
.L_x_3013:
[----:B------:R-:W-:Y:S05]  /*1740*/  BSYNC B1 ;  /* 0x0000000000017941 */ /* 0x000fea0003800000 */
.L_x_3012:
        /* <DEDUP_REMOVED lines=11> */
.L_x_3015:
[----:B------:R-:W-:Y:S05]  /*1800*/  BSYNC B1 ;  /* 0x0000000000017941 */ /* 0x000fea0003800000 */
.L_x_3014:
        /* <DEDUP_REMOVED lines=11> */
.L_x_3017:
[----:B------:R-:W-:Y:S05]  /*18c0*/  BSYNC B1 ;  /* 0x0000000000017941 */ /* 0x000fea0003800000 */
.L_x_3016:
        /* <DEDUP_REMOVED lines=11> */
.L_x_3019:
[----:B------:R-:W-:Y:S05]  /*1980*/  BSYNC B1 ;  /* 0x0000000000017941 */ /* 0x000fea0003800000 */
.L_x_3018:
        /* <DEDUP_REMOVED lines=10> */
.L_x_3005:
[----:B------:R-:W-:Y:S05]  /*1a30*/  BSYNC B0 ;  /* 0x0000000000007941 */ /* 0x000fea0003800000 */
.L_x_2989:
        /* <DEDUP_REMOVED lines=21> */
.L_x_3022:
[----:B------:R-:W-:-:S13]  /*1b90*/  ISETP.GE.AND P0, PT, R17, R15, PT ;  /* 0x0000000f1100720c */ /* 0x000fda0003f06270 */
[----:B------:R-:W-:Y:S05]  /*1ba0*/  @P0 BRA `(.L_x_3024) ;  /* 0x0000000000300947 */ /* 0x000fea0003800000 */
[----:B0-----:R-:W0:Y:S01]  /*1bb0*/  LDC.64 R6, c[0x0][0x228] ;  /* 0x00008a00ff067b82 */ /* 0x001e220000000a00 */
[----:B------:R-:W-:Y:S01]  /*1bc0*/  IMAD.IADD R9, R14, 0x1, R17 ;  /* 0x000000010e097824 */ /* 0x000fe200078e0211 */
[----:B------:R-:W-:-:S03]  /*1bd0*/  IADD3 R17, R17, 0x80, RZ ;  /* 0x0000008011117810 */ /* 0x000fc60007ffe0ff */
[----:B0-----:R-:W-:-:S05]  /*1be0*/  IMAD.WIDE.U32 R6, R9, 0x2, R6 ;  /* 0x0000000209067825 */ /* 0x001fca00078e0006 */
[----:B------:R1:W-:Y:S02]  /*1bf0*/  STG.E.U16 desc[UR6][R6.64], R2 ;  /* 0x0000000206007986 */ /* 0x0003e4000c101506 */
.L_x_3023:
[----:B------:R-:W-:-:S13]  /*1c00*/  ISETP.GE.AND P0, PT, R17, R15, PT ;  /* 0x0000000f1100720c */ /* 0x000fda0003f06270 */
[----:B------:R-:W-:Y:S05]  /*1c10*/  @P0 BRA `(.L_x_3025) ;  /* 0x0000000000340947 */ /* 0x000fea0003800000 */
[----:B01----:R-:W0:Y:S01]  /*1c20*/  LDC.64 R6, c[0x0][0x228] ;  /* 0x00008a00ff067b82 */ /* 0x003e220000000a00 */
[----:B------:R-:W-:Y:S01]  /*1c30*/  IADD3 R9, R14, R17, RZ ;  /* 0x000000110e097210 */ /* 0x000fe20007ffe0ff */
[----:B------:R-:W-:-:S04]  /*1c40*/  VIADD R17, R17, 0x80 ;  /* 0x0000008011117836 */ /* 0x000fc80000000000 */
[----:B0-----:R-:W-:-:S05]  /*1c50*/  IMAD.WIDE.U32 R6, R9, 0x2, R6 ;  /* 0x0000000209067825 */ /* 0x001fca00078e0006 */
[----:B------:R1:W-:Y:S02]  /*1c60*/  STG.E.U16 desc[UR6][R6.64], R0 ;  /* 0x0000000006007986 */ /* 0x0003e4000c101506 */
.L_x_3024:
        /* <DEDUP_REMOVED lines=8> */
.L_x_3025:
[----:B------:R-:W-:Y:S05]  /*1cf0*/  BSYNC B1 ;  /* 0x0000000000017941 */ /* 0x000fea0003800000 */
.L_x_3021:
[----:B------:R-:W-:-:S13]  /*1d00*/  ISETP.GE.AND P0, PT, R17, R15, PT ;  /* 0x0000000f1100720c */ /* 0x000fda0003f06270 */
[----:B-12---:R-:W1:Y:S01]  /*1d10*/  @!P0 LDC.64 R2, c[0x0][0x228] ;  /* 0x00008a00ff028b82 */ /* 0x006e620000000a00 */
[----:B0-----:R-:W-:Y:S01]  /*1d20*/  @!P0 IMAD.IADD R7, R14, 0x1, R17 ;  /* 0x000000010e078824 */ /* 0x001fe200078e0211 */
[----:B------:R-:W-:-:S03]  /*1d30*/  @!P0 IADD3 R17, R17, 0x80, RZ ;  /* 0x0000008011118810 */ /* 0x000fc60007ffe0ff */
[----:B-1----:R-:W-:-:S05]  /*1d40*/  @!P0 IMAD.WIDE.U32 R2, R7, 0x2, R2 ;  /* 0x0000000207028825 */ /* 0x002fca00078e0002 */
[----:B------:R2:W-:Y:S02]  /*1d50*/  @!P0 STG.E.U16 desc[UR6][R2.64], R4 ;  /* 0x0000000402008986 */ /* 0x0005e4000c101506 */
.L_x_3026:
[----:B------:R-:W-:Y:S05]  /*1d60*/  BSYNC B0 ;  /* 0x0000000000007941 */ /* 0x000fea0003800000 */
.L_x_3020:
        /* <DEDUP_REMOVED lines=8> */
.L_x_3027:
        /* <DEDUP_REMOVED lines=9> */
.L_x_19587:


//--------------------- .text._ZN2at6native29vectorized_elementwise_kernelILi8EZZZNS0_26round_decimals_kernel_cudaERNS_18TensorIteratorBaseElENKUlvE_clEvENKUlvE2_clEvEUlN3c108BFloat16EE_St5arrayIPcLm2EEEEviT0_T1_ --------------------------
	.section	.text._ZN2at6native29vectorized_elementwise_kernelILi8EZZZNS0_26round_decimals_kernel_cudaERNS_18TensorIteratorBaseElENKUlvE_clEvENKUlvE2_clEvEUlN3c108BFloat16EE_St5arrayIPcLm2EEEEviT0_T1_,"ax",@progbits
	.align	128
        .global         _ZN2at6native29vectorized_elementwise_kernelILi8EZZZNS0_26round_decimals_kernel_cudaERNS_18TensorIteratorBaseElENKUlvE_clEvENKUlvE2_clEvEUlN3c108BFloat16EE_St5arrayIPcLm2EEEEviT0_T1_
        .type           _ZN2at6native29vectorized_elementwise_kernelILi8EZZZNS0_26round_decimals_kernel_cudaERNS_18TensorIteratorBaseElENKUlvE_clEvENKUlvE2_clEvEUlN3c108BFloat16EE_St5arrayIPcLm2EEEEviT0_T1_,@function
        .size           _ZN2at6native29vectorized_elementwise_kernelILi8EZZZNS0_26round_decimals_kernel_cudaERNS_18TensorIteratorBaseElENKUlvE_clEvENKUlvE2_clEvEUlN3c108BFloat16EE_St5arrayIPcLm2EEEEviT0_T1_,(.L_x_19588 - _ZN2at6native29vectorized_elementwise_kernelILi8EZZZNS0_26round_decimals_kernel_cudaERNS_18TensorIteratorBaseElENKUlvE_clEvENKUlvE2_clEvEUlN3c108BFloat16EE_St5arrayIPcLm2EEEEviT0_T1_)
        .other          _ZN2at6native29vectorized_elementwise_kernelILi8EZZZNS0_26round_decimals_kernel_cudaERNS_18TensorIteratorBaseElENKUlvE_clEvENKUlvE2_clEvEUlN3c108BFloat16EE_St5arrayIPcLm2EEEEviT0_T1_,@"STO_CUDA_ENTRY STV_DEFAULT"
_ZN2at6native29vectorized_elementwise_kernelILi8EZZZNS0_26round_decimals_kernel_cudaERNS_18TensorIteratorBaseElENKUlvE_clEvENKUlvE2_clEvEUlN3c108BFloat16EE_St5arrayIPcLm2EEEEviT0_T1_:
.text._ZN2at6native29vectorized_elementwise_kernelILi8EZZZNS0_26round_decimals_kernel_cudaERNS_18TensorIteratorBaseElENKUlvE_clEvENKUlvE2_clEvEUlN3c108BFloat16EE_St5arrayIPcLm2EEEEviT0_T1_:
        /* <DEDUP_REMOVED lines=13> */
[----:B0-----:R-:W-:-:S06]  /*00d0*/  IMAD.WIDE.U32 R4, R0, 0x10, R2 ;  /* 0x0000001000047825 */ /* 0x001fcc00078e0002 */
[----:B------:R-:W2:Y:S01]  /*00e0*/  LDG.E.128 R4, desc[UR6][R4.64] ;  /* 0x0000000604047981 */ /* 0x000ea2000c1e1d00 */
[----:B------:R-:W-:Y:S01]  /*00f0*/  ISETP.NE.AND P0, PT, RZ, UR5, PT ;  /* 0x00000005ff007c0c */ /* 0x000fe2000bf05270 */
[----:B------:R-:W-:Y:S01]  /*0100*/  USHF.L.U32 UR4, UR4, 0x10, URZ ;  /* 0x0000001004047899 */ /* 0x000fe2000800063f */
[C---:B--2---:R-:W-:Y:S01]  /*0110*/  IMAD.U32 R10, R4.reuse, 0x10000, RZ ;  /* 0x00010000040a7824 */ /* 0x044fe200078e00ff */
[----:B------:R-:W-:Y:S02]  /*0120*/  PRMT R9, R4, 0x7632, R9 ;  /* 0x0000763204097816 */ /* 0x000fe40000000009 */
[----:B------:R-:W-:Y:S02]  /*0130*/  PRMT R11, R5, 0x7632, R11 ;  /* 0x00007632050b7816 */ /* 0x000fe4000000000b */
[----:B------:R-:W-:Y:S02]  /*0140*/  PRMT R8, R6, 0x7632, R8 ;  /* 0x0000763206087816 */ /* 0x000fe40000000008 */
[----:B------:R-:W-:-:S04]  /*0150*/  PRMT R2, R7, 0x7632, R2 ;  /* 0x0000763207027816 */ /* 0x000fc80000000002 */
[----:B------:R-:W-:Y:S05]  /*0160*/  @!P0 BRA `(.L_x_3029) ;  /* 0x0000000000d48947 */ /* 0x000fea0003800000 */
[----:B------:R-:W0:Y:S01]  /*0170*/  MUFU.RCP R3, UR4 ;  /* 0x0000000400037d08 */ /* 0x000e220008001000 */
[----:B------:R-:W-:Y:S01]  /*0180*/  SHF.L.U32 R12, R9, 0x10, RZ ;  /* 0x00000010090c7819 */ /* 0x000fe200000006ff */
[----:B------:R-:W-:Y:S01]  /*0190*/  IMAD.U32 R6, R6, 0x10000, RZ ;  /* 0x0001000006067824 */ /* 0x000fe200078e00ff */
[----:B------:R-:W-:Y:S02]  /*01a0*/  SHF.L.U32 R16, R11, 0x10, RZ ;  /* 0x000000100b107819 */ /* 0x000fe400000006ff */
[----:B------:R-:W-:Y:S02]  /*01b0*/  SHF.L.U32 R8, R8, 0x10, RZ ;  /* 0x0000001008087819 */ /* 0x000fe400000006ff */
[----:B------:R-:W-:Y:S01]  /*01c0*/  SHF.L.U32 R2, R2, 0x10, RZ ;  /* 0x0000001002027819 */ /* 0x000fe200000006ff */
[-C--:B0-----:R-:W-:Y:S01]  /*01d0*/  FMUL.FTZ R12, R12, R3.reuse ;  /* 0x000000030c0c7220 */ /* 0x081fe20000410000 */
[----:B------:R-:W-:Y:S01]  /*01e0*/  FMUL.FTZ R4, R10, R3 ;  /* 0x000000030a047220 */ /* 0x000fe20000410000 */
[----:B------:R-:W-:-:S02]  /*01f0*/  IMAD.U32 R10, R5, 0x10000, RZ ;  /* 0x00010000050a7824 */ /* 0x000fc400078e00ff */
[-C--:B------:R-:W-:Y:S01]  /*0200*/  FMUL.FTZ R16, R16, R3.reuse ;  /* 0x0000000310107220 */ /* 0x080fe20000410000 */
[----:B------:R0:W1:Y:S01]  /*0210*/  F2F.BF16.F32 R5, R12 ;  /* 0x0000000c00057304 */ /* 0x0000620000202000 */
[-C--:B------:R-:W-:Y:S01]  /*0220*/  FMUL.FTZ R6, R6, R3.reuse ;  /* 0x0000000306067220 */ /* 0x080fe20000410000 */
[-C--:B------:R-:W-:Y:S01]  /*0230*/  FMUL.FTZ R10, R10, R3.reuse ;  /* 0x000000030a0a7220 */ /* 0x080fe20000410000 */
[-C--:B------:R-:W-:Y:S01]  /*0240*/  FMUL.FTZ R8, R8, R3.reuse ;  /* 0x0000000308087220 */ /* 0x080fe20000410000 */
[----:B------:R-:W-:-:S04]  /*0250*/  FMUL.FTZ R2, R2, R3 ;  /* 0x0000000302027220 */ /* 0x000fc80000410000 */
[----:B------:R-:W2:Y:S01]  /*0260*/  F2F.BF16.F32 R4, R4 ;  /* 0x0000000400047304 */ /* 0x000ea20000202000 */
[----:B0-----:R-:W-:-:S04]  /*0270*/  IMAD.U32 R12, R7, 0x10000, RZ ;  /* 0x00010000070c7824 */ /* 0x001fc800078e00ff */
[----:B------:R-:W-:Y:S01]  /*0280*/  FMUL.FTZ R12, R12, R3 ;  /* 0x000000030c0c7220 */ /* 0x000fe20000410000 */
[----:B-1----:R-:W-:Y:S02]  /*0290*/  SHF.L.U32 R5, R5, 0x10, RZ ;  /* 0x0000001005057819 */ /* 0x002fe400000006ff */
        /* <DEDUP_REMOVED lines=34> */
.L_x_3029:
[----:B------:R-:W-:Y:S02]  /*04c0*/  IMAD.U32 R9, R9, 0x10000, RZ ;  /* 0x0001000009097824 */ /* 0x000fe400078e00ff */
[----:B------:R-:W-:Y:S01]  /*04d0*/  FMUL.FTZ R4, R10, UR4 ;  /* 0x000000040a047c20 */ /* 0x000fe20008410000 */
[----:B------:R-:W-:Y:S01]  /*04e0*/  SHF.L.U32 R10, R5, 0x10, RZ ;  /* 0x00000010050a7819 */ /* 0x000fe200000006ff */
[----:B------:R-:W-:Y:S02]  /*04f0*/  IMAD.U32 R12, R8, 0x10000, RZ ;  /* 0x00010000080c7824 */ /* 0x000fe400078e00ff */
[----:B------:R-:W-:Y:S01]  /*0500*/  FMUL.FTZ R9, R9, UR4 ;  /* 0x0000000409097c20 */ /* 0x000fe20008410000 */
[----:B------:R-:W-:Y:S01]  /*0510*/  IMAD.U32 R11, R11, 0x10000, RZ ;  /* 0x000100000b0b7824 */ /* 0x000fe200078e00ff */
[----:B------:R-:W-:Y:S01]  /*0520*/  SHF.L.U32 R6, R6, 0x10, RZ ;  /* 0x0000001006067819 */ /* 0x000fe200000006ff */
[----:B------:R-:W-:Y:S01]  /*0530*/  FMUL.FTZ R10, R10, UR4 ;  /* 0x000000040a0a7c20 */ /* 0x000fe20008410000 */
[----:B------:R0:W1:Y:S01]  /*0540*/  F2F.BF16.F32 R5, R9 ;  /* 0x0000000900057304 */ /* 0x0000620000202000 */
[----:B------:R-:W-:Y:S01]  /*0550*/  SHF.L.U32 R7, R7, 0x10, RZ ;  /* 0x0000001007077819 */ /* 0x000fe200000006ff */
[----:B------:R-:W-:Y:S01]  /*0560*/  FMUL.FTZ R12, R12, UR4 ;  /* 0x000000040c0c7c20 */ /* 0x000fe20008410000 */
[----:B------:R-:W-:Y:S01]  /*0570*/  FMUL.FTZ R11, R11, UR4 ;  /* 0x000000040b0b7c20 */ /* 0x000fe20008410000 */
[----:B------:R-:W-:-:S02]  /*0580*/  FMUL.FTZ R6, R6, UR4 ;  /* 0x0000000406067c20 */ /* 0x000fc40008410000 */
[----:B------:R-:W-:Y:S02]  /*0590*/  FMUL.FTZ R7, R7, UR4 ;  /* 0x0000000407077c20 */ /* 0x000fe40008410000 */
[----:B------:R-:W2:Y:S01]  /*05a0*/  F2F.BF16.F32 R4, R4 ;  /* 0x0000000400047304 */ /* 0x000ea20000202000 */
[----:B0-----:R-:W-:-:S04]  /*05b0*/  IMAD.U32 R9, R2, 0x10000, RZ ;  /* 0x0001000002097824 */ /* 0x001fc800078e00ff */
[----:B------:R-:W-:Y:S01]  /*05c0*/  FMUL.FTZ R9, R9, UR4 ;  /* 0x0000000409097c20 */ /* 0x000fe20008410000 */
[----:B-1----:R-:W-:Y:S02]  /*05d0*/  IMAD.U32 R5, R5, 0x10000, RZ ;  /* 0x0001000005057824 */ /* 0x002fe400078e00ff */
[----:B------:R-:W0:Y:S01]  /*05e0*/  F2F.BF16.F32 R10, R10 ;  /* 0x0000000a000a7304 */ /* 0x000e220000202000 */
[----:B--2---:R-:W-:-:S07]  /*05f0*/  SHF.L.U32 R4, R4, 0x10, RZ ;  /* 0x0000001004047819 */ /* 0x004fce00000006ff */
[----:B------:R-:W1:Y:S01]  /*0600*/  F2F.BF16.F32 R8, R6 ;  /* 0x0000000600087304 */ /* 0x000e620000202000 */
[----:B0-----:R-:W-:-:S07]  /*0610*/  SHF.L.U32 R10, R10, 0x10, RZ ;  /* 0x000000100a0a7819 */ /* 0x001fce00000006ff */
[----:B------:R-:W0:Y:S01]  /*0620*/  F2F.BF16.F32 R12, R12 ;  /* 0x0000000c000c7304 */ /* 0x000e220000202000 */
[----:B-1----:R-:W-:-:S07]  /*0630*/  SHF.L.U32 R8, R8, 0x10, RZ ;  /* 0x0000001008087819 */ /* 0x002fce00000006ff */
[----:B------:R-:W1:Y:S01]  /*0640*/  F2F.BF16.F32 R11, R11 ;  /* 0x0000000b000b7304 */ /* 0x000e620000202000 */
[----:B0-----:R-:W-:-:S07]  /*0650*/  IMAD.U32 R12, R12, 0x10000, RZ ;  /* 0x000100000c0c7824 */ /* 0x001fce00078e00ff */
[----:B------:R-:W0:Y:S01]  /*0660*/  F2F.BF16.F32 R7, R7 ;  /* 0x0000000700077304 */ /* 0x000e220000202000 */
[----:B-1----:R-:W-:-:S07]  /*0670*/  IMAD.U32 R11, R11, 0x10000, RZ ;  /* 0x000100000b0b7824 */ /* 0x002fce00078e00ff */
[----:B------:R-:W1:Y:S01]  /*0680*/  F2F.BF16.F32 R9, R9 ;  /* 0x0000000900097304 */ /* 0x000e620000202000 */
[----:B0-----:R-:W-:-:S07]  /*0690*/  SHF.L.U32 R13, R7, 0x10, RZ ;  /* 0x00000010070d7819 */ /* 0x001fce00000006ff */
[----:B------:R-:W-:Y:S01]  /*06a0*/  MUFU.RCP R3, UR4 ;  /* 0x0000000400037d08 */ /* 0x000fe20008001000 */
[----:B-1----:R-:W-:-:S07]  /*06b0*/  IMAD.U32 R15, R9, 0x10000, RZ ;  /* 0x00010000090f7824 */ /* 0x002fce00078e00ff */
[----:B------:R-:W0:Y:S08]  /*06c0*/  FRND R6, R11 ;  /* 0x0000000b00067307 */ /* 0x000e300000201000 */
[----:B------:R-:W1:Y:S01]  /*06d0*/  FRND R4, R4 ;  /* 0x0000000400047307 */ /* 0x000e620000201000 */
[----:B0-----:R-:W-:-:S07]  /*06e0*/  FMUL.FTZ R7, R6, R3 ;  /* 0x0000000306077220 */ /* 0x001fce0000410000 */
[----:B------:R-:W0:Y:S01]  /*06f0*/  FRND R2, R5 ;  /* 0x0000000500027307 */ /* 0x000e220000201000 */
[----:B-1----:R-:W-:-:S07]  /*0700*/  FMUL.FTZ R4, R4, R3 ;  /* 0x0000000304047220 */ /* 0x002fce0000410000 */
[----:B------:R-:W1:Y:S01]  /*0710*/  FRND R10, R10 ;  /* 0x0000000a000a7307 */ /* 0x000e620000201000 */
[----:B0-----:R-:W-:-:S07]  /*0720*/  FMUL.FTZ R5, R2, R3 ;  /* 0x0000000302057220 */ /* 0x001fce0000410000 */
[----:B------:R-:W0:Y:S01]  /*0730*/  FRND R8, R8 ;  /* 0x0000000800087307 */ /* 0x000e220000201000 */
[----:B------:R-:W-:Y:S01]  /*0740*/  F2FP.BF16.F32.PACK_AB R4, R5, R4 ;  /* 0x000000040504723e */ /* 0x000fe200000010ff */
[----:B-1----:R-:W-:-:S06]  /*0750*/  FMUL.FTZ R10, R10, R3 ;  /* 0x000000030a0a7220 */ /* 0x002fcc0000410000 */
        /* <DEDUP_REMOVED lines=10> */
.L_x_3030:
[----:B------:R-:W0:Y:S01]  /*0800*/  LDC.64 R2, c[0x0][0x228] ;  /* 0x00008a00ff027b82 */ /* 0x000e220000000a00 */
[----:B------:R-:W-:Y:S01]  /*0810*/  MOV R7, R11 ;  /* 0x0000000b00077202 */ /* 0x000fe20000000f00 */
[----:B------:R-:W-:Y:S02]  /*0820*/  IMAD.MOV.U32 R5, RZ, RZ, R10 ;  /* 0x000000ffff057224 */ /* 0x000fe400078e000a */
[----:B0-----:R-:W-:-:S04]  /*0830*/  IMAD.WIDE.U32 R14, R14, 0x2, R2 ;  /* 0x000000020e0e7825 */ /* 0x001fc800078e0002 */
[----:B------:R-:W-:-:S05]  /*0840*/  IMAD.WIDE R14, R0, 0x10, R14 ;  /* 0x00000010000e7825 */ /* 0x000fca00078e020e */
[----:B------:R-:W-:Y:S01]  /*0850*/  STG.E.128 desc[UR6][R14.64], R4 ;  /* 0x000000040e007986 */ /* 0x000fe2000c101d06 */
[----:B------:R-:W-:Y:S05]  /*0860*/  EXIT ;  /* 0x000000000000794d */ /* 0x000fea0003800000 */
.L_x_3028:
        /* <DEDUP_REMOVED lines=84> */
.L_x_3034:
[----:B------:R-:W-:Y:S05]  /*0db0*/  BSYNC B1 ;  /* 0x0000000000017941 */ /* 0x000fea0003800000 */
.L_x_3033:
        /* <DEDUP_REMOVED lines=13> */
.L_x_3036:
[----:B------:R-:W-:Y:S05]  /*0e90*/  BSYNC B1 ;  /* 0x0000000000017941 */ /* 0x000fea0003800000 */
.L_x_3035:
        /* <DEDUP_REMOVED lines=12> */
.L_x_3038:
[----:B------:R-:W-:Y:S05]  /*0f60*/  BSYNC B1 ;  /* 0x0000000000017941 */ /* 0x000fea0003800000 */
.L_x_3037:
        /* <DEDUP_REMOVED lines=11> */
.L_x_3040:
[----:B------:R-:W-:Y:S05]  /*1020*/  BSYNC B1 ;  /* 0x0000000000017941 */ /* 0x000fea0003800000 */
.L_x_3039:
        /* <DEDUP_REMOVED lines=11> */
.L_x_3042:
[----:B------:R-:W-:Y:S05]  /*10e0*/  BSYNC B1 ;  /* 0x0000000000017941 */ /* 0x000fea0003800000 */
.L_x_3041:
        /* <DEDUP_REMOVED lines=11> */
.L_x_3044:
[----:B------:R-:W-:Y:S05]  /*11a0*/  BSYNC B1 ;  /* 0x0000000000017941 */ /* 0x000fea0003800000 */
.L_x_3043:
        /* <DEDUP_REMOVED lines=11> */
.L_x_3046:
[----:B------:R-:W-:Y:S05]  /*1260*/  BSYNC B1 ;  /* 0x0000000000017941 */ /* 0x000fea0003800000 */
.L_x_3045:
        /* <DEDUP_REMOVED lines=11> */
.L_x_3032:
        /* <DEDUP_REMOVED lines=24> */
.L_x_3049:
[----:B------:R-:W-:Y:S05]  /*14a0*/  BSYNC B1 ;  /* 0x0000000000017941 */ /* 0x000fea0003800000 */
.L_x_3048:
        /* <DEDUP_REMOVED lines=13> */
.L_x_3051:
[----:B------:R-:W-:Y:S05]  /*1580*/  BSYNC B1 ;  /* 0x0000000000017941 */ /* 0x000fea0003800000 */
.L_x_3050:
        /* <DEDUP_REMOVED lines=12> */
.L_x_3053:
[----:B------:R-:W-:Y:S05]  /*1650*/  BSYNC B1 ;  /* 0x0000000000017941 */ /* 0x000fea0003800000 */
.L_x_3052:
        /* <DEDUP_REMOVED lines=11> */
.L_x_3055:
[----:B------:R-:W-:Y:S05]  /*1710*/  BSYNC B1 ;  /* 0x0000000000017941 */ /* 0x000fea0003800000 */
.L_x_3054:
        /* <DEDUP_REMOVED lines=11> */
.L_x_3057:
[----:B------:R-:W-:Y:S05]  /*17d0*/  BSYNC B1 ;  /* 0x0000000000017941 */ /* 0x000fea0003800000 */
.L_x_3056:
        /* <DEDUP_REMOVED lines=11> */
.L_x_3059:
[----:B------:R-:W-:Y:S05]  /*1890*/  BSYNC B1 ;  /* 0x0000000000017941 */ /* 0x000fea0003800000 */
.L_x_3058:
        /* <DEDUP_REMOVED lines=11> */
.L_x_3061:
[----:B------:R-:W-:Y:S05]  /*1950*/  BSYNC B1 ;  /* 0x0000000000017941 */ /* 0x000fea0003800000 */
.L_x_3060:
        /* <DEDUP_REMOVED lines=10> */
.L_x_3047:
[----:B------:R-:W-:Y:S05]  /*1a00*/  BSYNC B0 ;  /* 0x0000000000007941 */ /* 0x000fea0003800000 */
.L_x_3031:
        /* <DEDUP_REMOVED lines=21> */
.L_x_3064:
[----:B------:R-:W-:-:S13]  /*1b60*/  ISETP.GE.AND P0, PT, R17, R15, PT ;  /* 0x0000000f1100720c */ /* 0x000fda0003f06270 */
[----:B------:R-:W-:Y:S05]  /*1b70*/  @P0 BRA `(.L_x_3066) ;  /* 0x0000000000300947 */ /* 0x000fea0003800000 */
[----:B0-----:R-:W0:Y:S01]  /*1b80*/  LDC.64 R6, c[0x0][0x228] ;  /* 0x00008a00ff067b82 */ /* 0x001e220000000a00 */
[----:B------:R-:W-:Y:S01]  /*1b90*/  IMAD.IADD R9, R14, 0x1, R17 ;  /* 0x000000010e097824 */ /* 0x000fe200078e0211 */
[----:B------:R-:W-:-:S03]  /*1ba0*/  IADD3 R17, R17, 0x80, RZ ;  /* 0x0000008011117810 */ /* 0x000fc60007ffe0ff */
[----:B0-----:R-:W-:-:S05]  /*1bb0*/  IMAD.WIDE.U32 R6, R9, 0x2, R6 ;  /* 0x0000000209067825 */ /* 0x001fca00078e0006 */
[----:B------:R1:W-:Y:S02]  /*1bc0*/  STG.E.U16 desc[UR6][R6.64], R2 ;  /* 0x0000000206007986 */ /* 0x0003e4000c101506 */
.L_x_3065:
[----:B------:R-:W-:-:S13]  /*1bd0*/  ISETP.GE.AND P0, PT, R17, R15, PT ;  /* 0x0000000f1100720c */ /* 0x000fda0003f06270 */
[----:B------:R-:W-:Y:S05]  /*1be0*/  @P0 BRA `(.L_x_3067) ;  /* 0x0000000000340947 */ /* 0x000fea0003800000 */
[----:B01----:R-:W0:Y:S01]  /*1bf0*/  LDC.64 R6, c[0x0][0x228] ;  /* 0x00008a00ff067b82 */ /* 0x003e220000000a00 */
[----:B------:R-:W-:Y:S01]  /*1c00*/  IADD3 R9, R14, R17, RZ ;  /* 0x000000110e097210 */ /* 0x000fe20007ffe0ff */
[----:B------:R-:W-:-:S04]  /*1c10*/  VIADD R17, R17, 0x80 ;  /* 0x0000008011117836 */ /* 0x000fc80000000000 */
[----:B0-----:R-:W-:-:S05]  /*1c20*/  IMAD.WIDE.U32 R6, R9, 0x2, R6 ;  /* 0x0000000209067825 */ /* 0x001fca00078e0006 */
[----:B------:R1:W-:Y:S02]  /*1c30*/  STG.E.U16 desc[UR6][R6.64], R0 ;  /* 0x0000000006007986 */ /* 0x0003e4000c101506 */
.L_x_3066:
        /* <DEDUP_REMOVED lines=8> */
.L_x_3067:
[----:B------:R-:W-:Y:S05]  /*1cc0*/  BSYNC B1 ;  /* 0x0000000000017941 */ /* 0x000fea0003800000 */
.L_x_3063:
[----:B------:R-:W-:-:S13]  /*1cd0*/  ISETP.GE.AND P0, PT, R17, R15, PT ;  /* 0x0000000f1100720c */ /* 0x000fda0003f06270 */
[----:B-12---:R-:W1:Y:S01]  /*1ce0*/  @!P0 LDC.64 R2, c[0x0][0x228] ;  /* 0x00008a00ff028b82 */ /* 0x006e620000000a00 */
[----:B0-----:R-:W-:Y:S01]  /*1cf0*/  @!P0 IMAD.IADD R7, R14, 0x1, R17 ;  /* 0x000000010e078824 */ /* 0x001fe200078e0211 */
[----:B------:R-:W-:-:S03]  /*1d00*/  @!P0 IADD3 R17, R17, 0x80, RZ ;  /* 0x0000008011118810 */ /* 0x000fc60007ffe0ff */
[----:B-1----:R-:W-:-:S05]  /*1d10*/  @!P0 IMAD.WIDE.U32 R2, R7, 0x2, R2 ;  /* 0x0000000207028825 */ /* 0x002fca00078e0002 */
[----:B------:R2:W-:Y:S02]  /*1d20*/  @!P0 STG.E.U16 desc[UR6][R2.64], R4 ;  /* 0x0000000402008986 */ /* 0x0005e4000c101506 */
.L_x_3068:
[----:B------:R-:W-:Y:S05]  /*1d30*/  BSYNC B0 ;  /* 0x0000000000007941 */ /* 0x000fea0003800000 */
.L_x_3062:
        /* <DEDUP_REMOVED lines=8> */
.L_x_3069:
        /* <DEDUP_REMOVED lines=12> */
.L_x_19588:


//--------------------- .text._ZN2at6native18elementwise_kernelILi128ELi4EZNS0_15gpu_kernel_implIZZZNS0_26round_decimals_kernel_cudaERNS_18TensorIteratorBaseElENKUlvE_clEvENKUlvE1_clEvEUlN3c104HalfEE_EEvS4_RKT_EUliE_EEviT1_ --------------------------
	.section	.text._ZN2at6native18elementwise_kernelILi128ELi4EZNS0_15gpu_kernel_implIZZZNS0_26round_decimals_kernel_cudaERNS_18TensorIteratorBaseElENKUlvE_clEvENKUlvE1_clEvEUlN3c104HalfEE_EEvS4_RKT_EUliE_EEviT1_,"ax",@progbits
	.align	128
        .global         _ZN2at6native18elementwise_kernelILi128ELi4EZNS0_15gpu_kernel_implIZZZNS0_26round_decimals_kernel_cudaERNS_18TensorIteratorBaseElENKUlvE_clEvENKUlvE1_clEvEUlN3c104HalfEE_EEvS4_RKT_EUliE_EEviT1_
        .type           _ZN2at6native18elementwise_kernelILi128ELi4EZNS0_15gpu_kernel_implIZZZNS0_26round_decimals_kernel_cudaERNS_18TensorIteratorBaseElENKUlvE_clEvENKUlvE1_clEvEUlN3c104HalfEE_EEvS4_RKT_EUliE_EEviT1_,@function
        .size           _ZN2at6native18elementwise_kernelILi128ELi4EZNS0_15gpu_kernel_implIZZZNS0_26round_decimals_kernel_cudaERNS_18TensorIteratorBaseElENKUlvE_clEvENKUlvE1_clEvEUlN3c104HalfEE_EEvS4_RKT_EUliE_EEviT1_,(.L_x_19589 - _ZN2at6native18elementwise_kernelILi128ELi4EZNS0_15gpu_kernel_implIZZZNS0_26round_decimals_kernel_cudaERNS_18TensorIteratorBaseElENKUlvE_clEvENKUlvE1_clEvEUlN3c104HalfEE_EEvS4_RKT_EUliE_EEviT1_)
        .other          _ZN2at6native18elementwise_kernelILi128ELi4EZNS0_15gpu_kernel_implIZZZNS0_26round_decimals_kernel_cudaERNS_18TensorIteratorBaseElENKUlvE_clEvENKUlvE1_clEvEUlN3c104HalfEE_EEvS4_RKT_EUliE_EEviT1_,@"STO_CUDA_ENTRY STV_DEFAULT"
_ZN2at6native18elementwise_kernelILi128ELi4EZNS0_15gpu_kernel_implIZZZNS0_26round_decimals_kernel_cudaERNS_18TensorIteratorBaseElENKUlvE_clEvENKUlvE1_clEvEUlN3c104HalfEE_EEvS4_RKT_EUliE_EEviT1_:
.text._ZN2at6native18elementwise_kernelILi128ELi4EZNS0_15gpu_kernel_implIZZZNS0_26round_decimals_kernel_cudaERNS_18TensorIteratorBaseElENKUlvE_clEvENKUlvE1_clEvEUlN3c104HalfEE_EEvS4_RKT_EUliE_EEviT1_:
        /* <DEDUP_REMOVED lines=314> */
.L_x_3072:
        /* <DEDUP_REMOVED lines=22> */
.L_x_3076:
[----:B------:R-:W2:Y:S02]  /*1500*/  LDG.E.U8 R2, desc[UR36][R2.64] ;  /* 0x0000002402027981 */ /* 0x000ea4000c1e1100 */
[----:B--2---:R-:W-:-:S04]  /*1510*/  I2FP.F32.U32 R0, R2 ;  /* 0x0000000200007245 */ /* 0x004fc80000201000 */
[----:B------:R-:W-:Y:S01]  /*1520*/  F2FP.F16.F32.PACK_AB R0, RZ, R0 ;  /* 0x00000000ff00723e */ /* 0x000fe200000000ff */
[----:B------:R-:W-:Y:S06]  /*1530*/  BRA `(.L_x_3078) ;  /* 0x0000000c00887947 */ /* 0x000fec0003800000 */
.L_x_3075:
        /* <DEDUP_REMOVED lines=10> */
.L_x_3080:
[----:B------:R-:W2:Y:S02]  /*15e0*/  LDG.E R2, desc[UR36][R2.64] ;  /* 0x0000002402027981 */ /* 0x000ea4000c1e1900 */
[----:B--2---:R-:W-:-:S04]  /*15f0*/  I2FP.F32.S32 R0, R2 ;  /* 0x0000000200007245 */ /* 0x004fc80000201400 */
[----:B------:R-:W-:Y:S01]  /*1600*/  F2FP.F16.F32.PACK_AB R0, RZ, R0 ;  /* 0x00000000ff00723e */ /* 0x000fe200000000ff */
[----:B------:R-:W-:Y:S06]  /*1610*/  BRA `(.L_x_3078) ;  /* 0x0000000c00507947 */ /* 0x000fec0003800000 */
.L_x_3079:
[----:B------:R-:W2:Y:S02]  /*1620*/  LDG.E.U16 R2, desc[UR36][R2.64] ;  /* 0x0000002402027981 */ /* 0x000ea4000c1e1500 */
[----:B--2---:R-:W0:Y:S02]  /*1630*/  I2F.S16 R0, R2 ;  /* 0x0000000200007306 */ /* 0x004e240000101400 */
[----:B0-----:R-:W-:Y:S01]  /*1640*/  F2FP.F16.F32.PACK_AB R0, RZ, R0 ;  /* 0x00000000ff00723e */ /* 0x001fe200000000ff */
[----:B------:R-:W-:Y:S06]  /*1650*/  BRA `(.L_x_3078) ;  /* 0x0000000c00407947 */ /* 0x000fec0003800000 */
.L_x_3074:
        /* <DEDUP_REMOVED lines=9> */
.L_x_3082:
[----:B------:R0:W5:Y:S01]  /*16f0*/  LDG.E.U16 R0, desc[UR36][R2.64] ;  /* 0x0000002402007981 */ /* 0x000162000c1e1500 */
[----:B------:R-:W-:Y:S05]  /*1700*/  BRA `(.L_x_3078) ;  /* 0x0000000c00147947 */ /* 0x000fea0003800000 */
.L_x_3081:
        /* <DEDUP_REMOVED lines=9> */
.L_x_3084:
[----:B------:R1:W5:Y:S01]  /*17a0*/  LDG.E.U16 R0, desc[UR36][R2.64] ;  /* 0x0000002402007981 */ /* 0x000362000c1e1500 */
[----:B------:R-:W-:Y:S05]  /*17b0*/  BRA `(.L_x_3078) ;  /* 0x0000000800e87947 */ /* 0x000fea0003800000 */
.L_x_3083:
        /* <DEDUP_REMOVED lines=8> */
.L_x_3073:
        /* <DEDUP_REMOVED lines=13> */
.L_x_3087:
        /* <DEDUP_REMOVED lines=8> */
.L_x_3086:
        /* <DEDUP_REMOVED lines=28> */
.L_x_3089:
        /* <DEDUP_REMOVED lines=15> */
.L_x_3088:
[----:B------:R-:W2:Y:S02]  /*1c40*/  LDG.E.U16 R0, desc[UR36][R2.64] ;  /* 0x0000002402007981 */ /* 0x000ea4000c1e1500 */
[----:B--2---:R-:W-:-:S05]  /*1c50*/  IMAD.U32 R0, R0, 0x10000, RZ ;  /* 0x0001000000007824 */ /* 0x004fca00078e00ff */
[----:B------:R-:W-:Y:S01]  /*1c60*/  F2FP.F16.F32.PACK_AB R0, RZ, R0 ;  /* 0x00000000ff00723e */ /* 0x000fe200000000ff */
[----:B------:R-:W-:Y:S06]  /*1c70*/  BRA `(.L_x_3078) ;  /* 0x0000000400b87947 */ /* 0x000fec0003800000 */
.L_x_3085:
        /* <DEDUP_REMOVED lines=12> */
.L_x_3092:
        /* <DEDUP_REMOVED lines=21> */
.L_x_3096:
[----:B------:R-:W-:Y:S05]  /*1e90*/  BSYNC B1 ;  /* 0x0000000000017941 */ /* 0x000fea0003800000 */
.L_x_3095:
[----:B------:R-:W-:Y:S01]  /*1ea0*/  LEA R3, R0, 0x3b800000, 0x17 ;  /* 0x3b80000000037811 */ /* 0x000fe200078eb8ff */
[----:B------:R-:W-:-:S05]  /*1eb0*/  IMAD.SHL.U32 R0, R2, 0x100000, RZ ;  /* 0x0010000002007824 */ /* 0x000fca00078e00ff */
[----:B------:R-:W-:-:S07]  /*1ec0*/  LOP3.LUT R0, R3, R0, R4, 0xfe, !PT ;  /* 0x0000000003007212 */ /* 0x000fce00078efe04 */
.L_x_3094:
[----:B------:R-:W-:Y:S05]  /*1ed0*/  BSYNC B0 ;  /* 0x0000000000007941 */ /* 0x000fea0003800000 */
.L_x_3093:
[----:B------:R-:W-:Y:S01]  /*1ee0*/  F2FP.F16.F32.PACK_AB R0, RZ, R0 ;  /* 0x00000000ff00723e */ /* 0x000fe200000000ff */
[----:B------:R-:W-:Y:S06]  /*1ef0*/  BRA `(.L_x_3078) ;  /* 0x0000000400187947 */ /* 0x000fec0003800000 */
.L_x_3091:
        /* <DEDUP_REMOVED lines=21> */
.L_x_3100:
[----:B------:R-:W-:Y:S05]  /*2050*/  BSYNC B1 ;  /* 0x0000000000017941 */ /* 0x000fea0003800000 */
.L_x_3099:
[----:B------:R-:W-:Y:S01]  /*2060*/  LEA R3, R0, 0x37800000, 0x17 ;  /* 0x3780000000037811 */ /* 0x000fe200078eb8ff */
[----:B------:R-:W-:-:S05]  /*2070*/  IMAD.SHL.U32 R0, R2, 0x200000, RZ ;  /* 0x0020000002007824 */ /* 0x000fca00078e00ff */
[----:B------:R-:W-:-:S07]  /*2080*/  LOP3.LUT R0, R3, R0, R4, 0xfe, !PT ;  /* 0x0000000003007212 */ /* 0x000fce00078efe04 */
.L_x_3098:
[----:B------:R-:W-:Y:S05]  /*2090*/  BSYNC B0 ;  /* 0x0000000000007941 */ /* 0x000fea0003800000 */
.L_x_3097:
[----:B------:R-:W-:Y:S01]  /*20a0*/  F2FP.F16.F32.PACK_AB R0, RZ, R0 ;  /* 0x00000000ff00723e */ /* 0x000fe200000000ff */
[----:B------:R-:W-:Y:S06]  /*20b0*/  BRA `(.L_x_3078) ;  /* 0x0000000000a87947 */ /* 0x000fec0003800000 */
.L_x_3090:
        /* <DEDUP_REMOVED lines=14> */
.L_x_3104:
[----:B------:R-:W-:Y:S05]  /*21a0*/  BSYNC B0 ;  /* 0x0000000000007941 */ /* 0x000fea0003800000 */
.L_x_3103:
[----:B------:R-:W-:Y:S01]  /*21b0*/  F2FP.F16.F32.PACK_AB R0, RZ, R0 ;  /* 0x00000000ff00723e */ /* 0x000fe200000000ff */
[----:B------:R-:W-:Y:S06]  /*21c0*/  BRA `(.L_x_3078) ;  /* 0x0000000000647947 */ /* 0x000fec0003800000 */
.L_x_3077:
        /* <DEDUP_REMOVED lines=16> */
.L_x_3105:
[----:B------:R-:W-:Y:S01]  /*22d0*/  PRMT R0, RZ, 0x7610, R0 ;  /* 0x00007610ff007816 */ /* 0x000fe20000000000 */
[----:B------:R-:W-:Y:S06]  /*22e0*/  BRA `(.L_x_3078) ;  /* 0x00000000001c7947 */ /* 0x000fec0003800000 */
.L_x_3102:
[----:B------:R-:W2:Y:S02]  /*22f0*/  LDG.E.64 R2, desc[UR36][R2.64] ;  /* 0x0000002402027981 */ /* 0x000ea4000c1e1b00 */
[----:B--2---:R-:W0:Y:S02]  /*2300*/  I2F.U64 R0, R2 ;  /* 0x0000000200007312 */ /* 0x004e240000301000 */
[----:B0-----:R-:W-:Y:S01]  /*2310*/  F2FP.F16.F32.PACK_AB R0, RZ, R0 ;  /* 0x00000000ff00723e */ /* 0x001fe200000000ff */
[----:B------:R-:W-:Y:S06]  /*2320*/  BRA `(.L_x_3078) ;  /* 0x00000000000c7947 */ /* 0x000fec0003800000 */
.L_x_3101:
[----:B------:R-:W2:Y:S02]  /*2330*/  LDG.E R2, desc[UR36][R2.64] ;  /* 0x0000002402027981 */ /* 0x000ea4000c1e1900 */
[----:B--2---:R-:W-:-:S04]  /*2340*/  I2FP.F32.U32 R0, R2 ;  /* 0x0000000200007245 */ /* 0x004fc80000201000 */
[----:B------:R-:W-:-:S07]  /*2350*/  F2FP.F16.F32.PACK_AB R0, RZ, R0 ;  /* 0x00000000ff00723e */ /* 0x000fce00000000ff */
.L_x_3078:
[----:B01----:R-:W0:Y:S01]  /*2360*/  LDC.U16 R2, c[0x0][0x420] ;  /* 0x00010800ff027b82 */ /* 0x003e220000000400 */
[----:B------:R-:W-:Y:S01]  /*2370*/  ULDC.U8 UR4, c[0x0][0x422] ;  /* 0x0001088000047ab9 */ /* 0x000fe20000000000 */
[----:B-----5:R-:W-:Y:S01]  /*2380*/  HADD2.F32 R3, -RZ, R0.H0_H0 ;  /* 0x20000000ff037230 */ /* 0x020fe20000004100 */
[----:B------:R-:W-:Y:S01]  /*2390*/  ISETP.NE.AND P0, PT, RZ, UR4, PT ;  /* 0x00000004ff007c0c */ /* 0x000fe2000bf05270 */
[----:B0-----:R-:W-:-:S12]  /*23a0*/  HADD2.F32 R0, -RZ, R2.H0_H0 ;  /* 0x20000002ff007230 */ /* 0x001fd80000004100 */
[----:B------:R-:W-:Y:S05]  /*23b0*/  @!P0 BRA `(.L_x_3106) ;  /* 0x00000000001c8947 */ /* 0x000fea0003800000 */
[----:B------:R-:W0:Y:S02]  /*23c0*/  MUFU.RCP R2, R0 ;  /* 0x0000000000027308 */ /* 0x000e240000001000 */
[----:B0-----:R-:W-:-:S05]  /*23d0*/  FMUL.FTZ R2, R3, R2 ;  /* 0x0000000203027220 */ /* 0x001fca0000410000 */
[----:B------:R-:W-:-:S05]  /*23e0*/  F2FP.F16.F32.PACK_AB R2, RZ, R2 ;  /* 0x00000002ff02723e */ /* 0x000fca00000000ff */
[----:B------:R-:W-:-:S04]  /*23f0*/  HADD2.F32 R2, -RZ, R2.H0_H0 ;  /* 0x20000002ff027230 */ /* 0x000fc80000004100 */
[----:B------:R-:W0:Y:S02]  /*2400*/  FRND R3, R2 ;  /* 0x0000000200037307 */ /* 0x000e240000201000 */
[----:B0-----:R-:W-:Y:S01]  /*2410*/  FMUL.FTZ R3, R0, R3 ;  /* 0x0000000300037220 */ /* 0x001fe20000410000 */
[----:B------:R-:W-:Y:S06]  /*2420*/  BRA `(.L_x_3107) ;  /* 0x0000000000187947 */ /* 0x000fec0003800000 */
.L_x_3106:
[----:B------:R-:W-:Y:S02]  /*2430*/  FMUL.FTZ R2, R3, R0 ;  /* 0x0000000003027220 */ /* 0x000fe40000410000 */
[----:B------:R-:W-:Y:S03]  /*2440*/  MUFU.RCP R3, R0 ;  /* 0x0000000000037308 */ /* 0x000fe60000001000 */
[----:B------:R-:W-:-:S05]  /*2450*/  F2FP.F16.F32.PACK_AB R2, RZ, R2 ;  /* 0x00000002ff02723e */ /* 0x000fca00000000ff */
[----:B------:R-:W-:-:S06]  /*2460*/  HADD2.F32 R2, -RZ, R2.H0_H0 ;  /* 0x20000002ff027230 */ /* 0x000fcc0000004100 */
[----:B------:R-:W0:Y:S02]  /*2470*/  FRND R2, R2 ;  /* 0x0000000200027307 */ /* 0x000e240000201000 */
[----:B0-----:R-:W-:-:S07]  /*2480*/  FMUL.FTZ R3, R2, R3 ;  /* 0x0000000302037220 */ /* 0x001fce0000410000 */
.L_x_3107:
[----:B------:R-:W0:Y:S01]  /*2490*/  LDC.U8 R2, c[0x0][0x430] ;  /* 0x00010c00ff027b82 */ /* 0x000e220000000000 */
[----:B------:R-:W-:Y:S02]  /*24a0*/  F2FP.F16.F32.PACK_AB R3, RZ, R3 ;  /* 0x00000003ff03723e */ /* 0x000fe400000000ff */
        /* <DEDUP_REMOVED lines=15> */
.L_x_3111:
[----:B------:R-:W-:-:S06]  /*25a0*/  HADD2.F32 R3, -RZ, R3.H0_H0 ;  /* 0x20000003ff037230 */ /* 0x000fcc0000004100 */
[----:B------:R-:W0:Y:S02]  /*25b0*/  F2I.S64.TRUNC R2, R3 ;  /* 0x0000000300027311 */ /* 0x000e24000020d900 */
[----:B0-----:R0:W-:Y:S01]  /*25c0*/  STG.E.U8 desc[UR36][R16.64], R2 ;  /* 0x0000000210007986 */ /* 0x0011e2000c101124 */
[----:B------:R-:W-:Y:S05]  /*25d0*/  BRA `(.L_x_3113) ;  /* 0x0000000c00847947 */ /* 0x000fea0003800000 */
.L_x_3110:
        /* <DEDUP_REMOVED lines=10> */
.L_x_3115:
[----:B------:R-:W-:-:S06]  /*2680*/  HADD2.F32 R3, -RZ, R3.H0_H0 ;  /* 0x20000003ff037230 */ /* 0x000fcc0000004100 */
[----:B------:R-:W0:Y:S02]  /*2690*/  F2I.FTZ.TRUNC.NTZ R3, R3 ;  /* 0x0000000300037305 */ /* 0x000e24000021f100 */
[----:B0-----:R0:W-:Y:S01]  /*26a0*/  STG.E desc[UR36][R16.64], R3 ;  /* 0x0000000310007986 */ /* 0x0011e2000c101924 */
[----:B------:R-:W-:Y:S05]  /*26b0*/  BRA `(.L_x_3113) ;  /* 0x0000000c004c7947 */ /* 0x000fea0003800000 */
.L_x_3114:
[----:B------:R-:W-:-:S06]  /*26c0*/  HADD2.F32 R3, -RZ, R3.H0_H0 ;  /* 0x20000003ff037230 */ /* 0x000fcc0000004100 */
[----:B------:R-:W0:Y:S02]  /*26d0*/  F2I.FTZ.TRUNC.NTZ R3, R3 ;  /* 0x0000000300037305 */ /* 0x000e24000021f100 */
[----:B0-----:R0:W-:Y:S01]  /*26e0*/  STG.E.U16 desc[UR36][R16.64], R3 ;  /* 0x0000000310007986 */ /* 0x0011e2000c101524 */
[----:B------:R-:W-:Y:S05]  /*26f0*/  BRA `(.L_x_3113) ;  /* 0x0000000c003c7947 */ /* 0x000fea0003800000 */
.L_x_3109:
        /* <DEDUP_REMOVED lines=9> */
.L_x_3117:
[----:B------:R0:W-:Y:S01]  /*2790*/  STG.E.U16 desc[UR36][R16.64], R3 ;  /* 0x0000000310007986 */ /* 0x0001e2000c101524 */
[----:B------:R-:W-:Y:S05]  /*27a0*/  BRA `(.L_x_3113) ;  /* 0x0000000c00107947 */ /* 0x000fea0003800000 */
.L_x_3116:
        /* <DEDUP_REMOVED lines=10> */
.L_x_3119:
[----:B------:R-:W-:-:S05]  /*2850*/  HADD2.F32 R0, -RZ, R3.H0_H0 ;  /* 0x20000003ff007230 */ /* 0x000fca0000004100 */
[----:B------:R-:W-:-:S04]  /*2860*/  F2FP.F16.F32.PACK_AB R0, RZ, R0 ;  /* 0x00000000ff00723e */ /* 0x000fc800000000ff */
[----:B------:R-:W-:-:S05]  /*2870*/  PRMT R0, R0, 0x5410, RZ ;  /* 0x0000541000007816 */ /* 0x000fca00000000ff */
[----:B------:R0:W-:Y:S01]  /*2880*/  STG.E desc[UR36][R16.64], R0 ;  /* 0x0000000010007986 */ /* 0x0001e2000c101924 */
[----:B------:R-:W-:Y:S05]  /*2890*/  BRA `(.L_x_3113) ;  /* 0x0000000800d47947 */ /* 0x000fea0003800000 */
.L_x_3118:
[----:B------:R-:W-:-:S05]  /*28a0*/  HADD2.F32 R2, -RZ, R3.H0_H0 ;  /* 0x20000003ff027230 */ /* 0x000fca0000004100 */
[----:B------:R-:W-:-:S06]  /*28b0*/  FMUL.FTZ R2, R2, 1 ;  /* 0x3f80000002027820 */ /* 0x000fcc0000410000 */
[----:B------:R-:W0:Y:S02]  /*28c0*/  F2F.F64.F32 R2, R2 ;  /* 0x0000000200027310 */ /* 0x000e240000201800 */
[----:B0-----:R0:W-:Y:S01]  /*28d0*/  STG.E.64 desc[UR36][R16.64], R2 ;  /* 0x0000000210007986 */ /* 0x0011e2000c101b24 */
[----:B------:R-:W-:Y:S05]  /*28e0*/  BRA `(.L_x_3113) ;  /* 0x0000000800c07947 */ /* 0x000fea0003800000 */
.L_x_3108:
        /* <DEDUP_REMOVED lines=13> */
.L_x_3122:
[----:B------:R-:W-:Y:S01]  /*29c0*/  HADD2.F32 R3, -RZ, R3.H0_H0 ;  /* 0x20000003ff037230 */ /* 0x000fe20000004100 */
[----:B------:R-:W-:-:S04]  /*29d0*/  CS2R R6, SRZ ;  /* 0x0000000000067805 */ /* 0x000fc8000001ff00 */
[----:B------:R-:W-:-:S04]  /*29e0*/  FMUL.FTZ R3, R3, 1 ;  /* 0x3f80000003037820 */ /* 0x000fc80000410000 */
[----:B------:R-:W0:Y:S02]  /*29f0*/  F2F.F64.F32 R4, R3 ;  /* 0x0000000300047310 */ /* 0x000e240000201800 */
[----:B0-----:R0:W-:Y:S01]  /*2a00*/  STG.E.128 desc[UR36][R16.64], R4 ;  /* 0x0000000410007986 */ /* 0x0011e2000c101d24 */
[----:B------:R-:W-:Y:S05]  /*2a10*/  BRA `(.L_x_3113) ;  /* 0x0000000800747947 */ /* 0x000fea0003800000 */
.L_x_3121:
        /* <DEDUP_REMOVED lines=21> */
.L_x_3126:
[----:B------:R-:W-:Y:S05]  /*2b70*/  BSYNC B0 ;  /* 0x0000000000007941 */ /* 0x000fea0003800000 */
.L_x_3125:
[----:B------:R-:W-:-:S05]  /*2b80*/  LOP3.LUT R3, R0, R3, RZ, 0xfc, !PT ;  /* 0x0000000300037212 */ /* 0x000fca00078efcff */
[----:B------:R0:W-:Y:S01]  /*2b90*/  STG.E.U8 desc[UR36][R16.64], R3 ;  /* 0x0000000310007986 */ /* 0x0001e2000c101124 */
[----:B------:R-:W-:Y:S05]  /*2ba0*/  BRA `(.L_x_3113) ;  /* 0x0000000800107947 */ /* 0x000fea0003800000 */
.L_x_3124:
        /* <DEDUP_REMOVED lines=13> */
.L_x_3128:
[----:B------:R-:W-:Y:S01]  /*2c80*/  IMAD.MOV.U32 R0, RZ, RZ, 0x7f ;  /* 0x0000007fff007424 */ /* 0x000fe200078e00ff */
[----:B------:R-:W-:-:S04]  /*2c90*/  ISETP.GT.U32.AND P0, PT, R2, 0x7f800000, PT ;  /* 0x7f8000000200780c */ /* 0x000fc80003f04070 */
[----:B------:R-:W-:-:S09]  /*2ca0*/  SEL R0, R0, 0x7c, P0 ;  /* 0x0000007c00007807 */ /* 0x000fd20000000000 */
.L_x_3129:
[----:B------:R-:W-:Y:S05]  /*2cb0*/  BSYNC B0 ;  /* 0x0000000000007941 */ /* 0x000fea0003800000 */
.L_x_3127:
[----:B------:R-:W-:-:S04]  /*2cc0*/  LOP3.LUT R2, R3, 0x80000000, RZ, 0xc0, !PT ;  /* 0x8000000003027812 */ /* 0x000fc800078ec0ff */
[----:B------:R-:W-:-:S04]  /*2cd0*/  SHF.R.U32.HI R3, RZ, 0x18, R2 ;  /* 0x00000018ff037819 */ /* 0x000fc80000011602 */
[----:B------:R-:W-:-:S05]  /*2ce0*/  LOP3.LUT R3, R0, R3, RZ, 0xfc, !PT ;  /* 0x0000000300037212 */ /* 0x000fca00078efcff */
[----:B------:R0:W-:Y:S01]  /*2cf0*/  STG.E.U8 desc[UR36][R16.64], R3 ;  /* 0x0000000310007986 */ /* 0x0001e2000c101124 */
[----:B------:R-:W-:Y:S05]  /*2d00*/  BRA `(.L_x_3113) ;  /* 0x0000000400b87947 */ /* 0x000fea0003800000 */
.L_x_3123:
[----:B------:R-:W-:-:S05]  /*2d10*/  HADD2.F32 R0, -RZ, R3.H0_H0 ;  /* 0x20000003ff007230 */ /* 0x000fca0000004100 */
[----:B------:R-:W-:-:S05]  /*2d20*/  F2FP.BF16.F32.PACK_AB R0, RZ, R0 ;  /* 0x00000000ff00723e */ /* 0x000fca00000010ff */
[----:B------:R0:W-:Y:S01]  /*2d30*/  STG.E.U16 desc[UR36][R16.64], R0 ;  /* 0x0000000010007986 */ /* 0x0001e2000c101524 */
[----:B------:R-:W-:Y:S05]  /*2d40*/  BRA `(.L_x_3113) ;  /* 0x0000000400a87947 */ /* 0x000fea0003800000 */
.L_x_3120:
        /* <DEDUP_REMOVED lines=12> */
.L_x_3132:
        /* <DEDUP_REMOVED lines=17> */
.L_x_3135:
[----:B------:R-:W-:-:S04]  /*2f20*/  LOP3.LUT R2, R3, 0x80000000, RZ, 0xc0, !PT ;  /* 0x8000000003027812 */ /* 0x000fc800078ec0ff */
[----:B------:R-:W-:-:S04]  /*2f30*/  SHF.R.U32.HI R3, RZ, 0x18, R2 ;  /* 0x00000018ff037819 */ /* 0x000fc80000011602 */
[----:B------:R-:W-:-:S04]  /*2f40*/  LOP3.LUT R0, R0, R3, RZ, 0xfc, !PT ;  /* 0x0000000300007212 */ /* 0x000fc800078efcff */
[----:B------:R-:W-:-:S07]  /*2f50*/  PRMT R8, R0, 0x7610, R8 ;  /* 0x0000761000087816 */ /* 0x000fce0000000008 */
.L_x_3134:
[----:B------:R-:W-:Y:S05]  /*2f60*/  BSYNC B0 ;  /* 0x0000000000007941 */ /* 0x000fea0003800000 */
.L_x_3133:
[----:B------:R0:W-:Y:S01]  /*2f70*/  STG.E.U8 desc[UR36][R16.64], R8 ;  /* 0x0000000810007986 */ /* 0x0001e2000c101124 */
[----:B------:R-:W-:Y:S05]  /*2f80*/  BRA `(.L_x_3113) ;  /* 0x0000000400187947 */ /* 0x000fea0003800000 */
.L_x_3131:
        /* <DEDUP_REMOVED lines=17> */
.L_x_3138:
[----:B------:R-:W-:-:S04]  /*30a0*/  LOP3.LUT R2, R3, 0x80000000, RZ, 0xc0, !PT ;  /* 0x8000000003027812 */ /* 0x000fc800078ec0ff */
[----:B------:R-:W-:-:S04]  /*30b0*/  SHF.R.U32.HI R3, RZ, 0x18, R2 ;  /* 0x00000018ff037819 */ /* 0x000fc80000011602 */
[----:B------:R-:W-:-:S04]  /*30c0*/  LOP3.LUT R0, R0, R3, RZ, 0xfc, !PT ;  /* 0x0000000300007212 */ /* 0x000fc800078efcff */
[----:B------:R-:W-:-:S07]  /*30d0*/  PRMT R8, R0, 0x7610, R8 ;  /* 0x0000761000087816 */ /* 0x000fce0000000008 */
.L_x_3137:
[----:B------:R-:W-:Y:S05]  /*30e0*/  BSYNC B0 ;  /* 0x0000000000007941 */ /* 0x000fea0003800000 */
.L_x_3136:
[----:B------:R3:W-:Y:S01]  /*30f0*/  STG.E.U8 desc[UR36][R16.64], R8 ;  /* 0x0000000810007986 */ /* 0x0007e2000c101124 */
[----:B------:R-:W-:Y:S05]  /*3100*/  BRA `(.L_x_3113) ;  /* 0x0000000000b87947 */ /* 0x000fea0003800000 */
.L_x_3130:
        /* <DEDUP_REMOVED lines=22> */
.L_x_3112:
        /* <DEDUP_REMOVED lines=16> */
.L_x_3141:
[----:B------:R-:W-:Y:S05]  /*3370*/  BRA `(.L_x_3113) ;  /* 0x00000000001c7947 */ /* 0x000fea0003800000 */
.L_x_3140:
[----:B------:R-:W-:-:S06]  /*3380*/  HADD2.F32 R3, -RZ, R3.H0_H0 ;  /* 0x20000003ff037230 */ /* 0x000fcc0000004100 */
[----:B------:R-:W0:Y:S02]  /*3390*/  F2I.U64.TRUNC R2, R3 ;  /* 0x0000000300027311 */ /* 0x000e24000020d800 */
[----:B0-----:R2:W-:Y:S01]  /*33a0*/  STG.E.64 desc[UR36][R16.64], R2 ;  /* 0x0000000210007986 */ /* 0x0015e2000c101b24 */
[----:B------:R-:W-:Y:S05]  /*33b0*/  BRA `(.L_x_3113) ;  /* 0x00000000000c7947 */ /* 0x000fea0003800000 */
.L_x_3139:
[----:B------:R-:W-:-:S06]  /*33c0*/  HADD2.F32 R3, -RZ, R3.H0_H0 ;  /* 0x20000003ff037230 */ /* 0x000fcc0000004100 */
[----:B------:R-:W0:Y:S02]  /*33d0*/  F2I.FTZ.U32.TRUNC.NTZ R3, R3 ;  /* 0x0000000300037305 */ /* 0x000e24000021f000 */
[----:B0-----:R0:W-:Y:S02]  /*33e0*/  STG.E desc[UR36][R16.64], R3 ;  /* 0x0000000310007986 */ /* 0x0011e4000c101924 */
.L_x_3113:
[----:B------:R-:W-:-:S04]  /*33f0*/  IMAD R18, R23, 0x200, R18 ;  /* 0x0000020017127824 */ /* 0x000fc800078e0212 */
[----:B------:R-:W-:-:S07]  /*3400*/  VIADD R19, R18, 0x80 ;  /* 0x0000008012137836 */ /* 0x000fce0000000000 */
.L_x_3071:
[----:B------:R-:W-:Y:S05]  /*3410*/  BSYNC B6 ;  /* 0x0000000000067941 */ /* 0x000fea0003800000 */
.L_x_3070:
        /* <DEDUP_REMOVED lines=307> */
.L_x_3144:
        /* <DEDUP_REMOVED lines=22> */
.L_x_3148:
[----:B------:R-:W2:Y:S02]  /*48b0*/  LDG.E.U8 R2, desc[UR36][R2.64] ;  /* 0x0000002402027981 */ /* 0x000ea4000c1e1100 */
[----:B--2---:R-:W-:-:S04]  /*48c0*/  I2FP.F32.U32 R0, R2 ;  /* 0x0000000200007245 */ /* 0x004fc80000201000 */
[----:B------:R-:W-:Y:S01]  /*48d0*/  F2FP.F16.F32.PACK_AB R0, RZ, R0 ;  /* 0x00000000ff00723e */ /* 0x000fe200000000ff */
[----:B------:R-:W-:Y:S06]  /*48e0*/  BRA `(.L_x_3150) ;  /* 0x0000000c00887947 */ /* 0x000fec0003800000 */
.L_x_3147:
        /* <DEDUP_REMOVED lines=10> */
.L_x_3152:
[----:B------:R-:W2:Y:S02]  /*4990*/  LDG.E R2, desc[UR36][R2.64] ;  /* 0x0000002402027981 */ /* 0x000ea4000c1e1900 */
[----:B--2---:R-:W-:-:S04]  /*49a0*/  I2FP.F32.S32 R0, R2 ;  /* 0x0000000200007245 */ /* 0x004fc80000201400 */
[----:B------:R-:W-:Y:S01]  /*49b0*/  F2FP.F16.F32.PACK_AB R0, RZ, R0 ;  /* 0x00000000ff00723e */ /* 0x000fe200000000ff */
[----:B------:R-:W-:Y:S06]  /*49c0*/  BRA `(.L_x_3150) ;  /* 0x0000000c00507947 */ /* 0x000fec0003800000 */
.L_x_3151:
[----:B------:R-:W2:Y:S02]  /*49d0*/  LDG.E.U16 R2, desc[UR36][R2.64] ;  /* 0x0000002402027981 */ /* 0x000ea4000c1e1500 */
[----:B--2---:R-:W0:Y:S02]  /*49e0*/  I2F.S16 R0, R2 ;  /* 0x0000000200007306 */ /* 0x004e240000101400 */
[----:B0-----:R-:W-:Y:S01]  /*49f0*/  F2FP.F16.F32.PACK_AB R0, RZ, R0 ;  /* 0x00000000ff00723e */ /* 0x001fe200000000ff */
[----:B------:R-:W-:Y:S06]  /*4a00*/  BRA `(.L_x_3150) ;  /* 0x0000000c00407947 */ /* 0x000fec0003800000 */
.L_x_3146:
        /* <DEDUP_REMOVED lines=9> */
.L_x_3154:
[----:B------:R1:W5:Y:S01]  /*4aa0*/  LDG.E.U16 R0, desc[UR36][R2.64] ;  /* 0x0000002402007981 */ /* 0x000362000c1e1500 */
[----:B------:R-:W-:Y:S05]  /*4ab0*/  BRA `(.L_x_3150) ;  /* 0x0000000c00147947 */ /* 0x000fea0003800000 */
.L_x_3153:
        /* <DEDUP_REMOVED lines=9> */
.L_x_3156:
[----:B------:R0:W5:Y:S01]  /*4b50*/  LDG.E.U16 R0, desc[UR36][R2.64] ;  /* 0x0000002402007981 */ /* 0x000162000c1e1500 */
[----:B------:R-:W-:Y:S05]  /*4b60*/  BRA `(.L_x_3150) ;  /* 0x0000000800e87947 */ /* 0x000fea0003800000 */
.L_x_3155:
        /* <DEDUP_REMOVED lines=8> */
.L_x_3145:
        /* <DEDUP_REMOVED lines=13> */
.L_x_3159:
        /* <DEDUP_REMOVED lines=8> */
.L_x_3158:
        /* <DEDUP_REMOVED lines=28> */
.L_x_3161:
        /* <DEDUP_REMOVED lines=15> */
.L_x_3160:
[----:B------:R-:W2:Y:S02]  /*4ff0*/  LDG.E.U16 R0, desc[UR36][R2.64] ;  /* 0x0000002402007981 */ /* 0x000ea4000c1e1500 */
[----:B--2---:R-:W-:-:S05]  /*5000*/  IMAD.U32 R0, R0, 0x10000, RZ ;  /* 0x0001000000007824 */ /* 0x004fca00078e00ff */
[----:B------:R-:W-:Y:S01]  /*5010*/  F2FP.F16.F32.PACK_AB R0, RZ, R0 ;  /* 0x00000000ff00723e */ /* 0x000fe200000000ff */
[----:B------:R-:W-:Y:S06]  /*5020*/  BRA `(.L_x_3150) ;  /* 0x0000000400b87947 */ /* 0x000fec0003800000 */
.L_x_3157:
        /* <DEDUP_REMOVED lines=12> */
.L_x_3164:
        /* <DEDUP_REMOVED lines=21> */
.L_x_3168:
[----:B------:R-:W-:Y:S05]  /*5240*/  BSYNC B1 ;  /* 0x0000000000017941 */ /* 0x000fea0003800000 */
.L_x_3167:
[----:B------:R-:W-:Y:S01]  /*5250*/  LEA R3, R0, 0x3b800000, 0x17 ;  /* 0x3b80000000037811 */ /* 0x000fe200078eb8ff */
[----:B------:R-:W-:-:S05]  /*5260*/  IMAD.SHL.U32 R0, R2, 0x100000, RZ ;  /* 0x0010000002007824 */ /* 0x000fca00078e00ff */
[----:B------:R-:W-:-:S07]  /*5270*/  LOP3.LUT R0, R3, R0, R4, 0xfe, !PT ;  /* 0x0000000003007212 */ /* 0x000fce00078efe04 */
.L_x_3166:
[----:B------:R-:W-:Y:S05]  /*5280*/  BSYNC B0 ;  /* 0x0000000000007941 */ /* 0x000fea0003800000 */
.L_x_3165:
[----:B------:R-:W-:Y:S01]  /*5290*/  F2FP.F16.F32.PACK_AB R0, RZ, R0 ;  /* 0x00000000ff00723e */ /* 0x000fe200000000ff */
[----:B------:R-:W-:Y:S06]  /*52a0*/  BRA `(.L_x_3150) ;  /* 0x0000000400187947 */ /* 0x000fec0003800000 */
.L_x_3163:
        /* <DEDUP_REMOVED lines=21> */
.L_x_3172:
[----:B------:R-:W-:Y:S05]  /*5400*/  BSYNC B1 ;  /* 0x0000000000017941 */ /* 0x000fea0003800000 */
.L_x_3171:
[----:B------:R-:W-:Y:S01]  /*5410*/  LEA R3, R0, 0x37800000, 0x17 ;  /* 0x3780000000037811 */ /* 0x000fe200078eb8ff */
[----:B------:R-:W-:-:S05]  /*5420*/  IMAD.SHL.U32 R0, R2, 0x200000, RZ ;  /* 0x0020000002007824 */ /* 0x000fca00078e00ff */
[----:B------:R-:W-:-:S07]  /*5430*/  LOP3.LUT R0, R3, R0, R4, 0xfe, !PT ;  /* 0x0000000003007212 */ /* 0x000fce00078efe04 */
.L_x_3170:
[----:B------:R-:W-:Y:S05]  /*5440*/  BSYNC B0 ;  /* 0x0000000000007941 */ /* 0x000fea0003800000 */
.L_x_3169:
[----:B------:R-:W-:Y:S01]  /*5450*/  F2FP.F16.F32.PACK_AB R0, RZ, R0 ;  /* 0x00000000ff00723e */ /* 0x000fe200000000ff */
[----:B------:R-:W-:Y:S06]  /*5460*/  BRA `(.L_x_3150) ;  /* 0x0000000000a87947 */ /* 0x000fec0003800000 */
.L_x_3162:
        /* <DEDUP_REMOVED lines=14> */
.L_x_3176:
[----:B------:R-:W-:Y:S05]  /*5550*/  BSYNC B0 ;  /* 0x0000000000007941 */ /* 0x000fea0003800000 */
.L_x_3175:
[----:B------:R-:W-:Y:S01]  /*5560*/  F2FP.F16.F32.PACK_AB R0, RZ, R0 ;  /* 0x00000000ff00723e */ /* 0x000fe200000000ff */
[----:B------:R-:W-:Y:S06]  /*5570*/  BRA `(.L_x_3150) ;  /* 0x0000000000647947 */ /* 0x000fec0003800000 */
.L_x_3149:
        /* <DEDUP_REMOVED lines=16> */
.L_x_3177:
[----:B------:R-:W-:Y:S01]  /*5680*/  PRMT R0, RZ, 0x7610, R0 ;  /* 0x00007610ff007816 */ /* 0x000fe20000000000 */
[----:B------:R-:W-:Y:S06]  /*5690*/  BRA `(.L_x_3150) ;  /* 0x00000000001c7947 */ /* 0x000fec0003800000 */
.L_x_3174:
[----:B------:R-:W2:Y:S02]  /*56a0*/  LDG.E.64 R2, desc[UR36][R2.64] ;  /* 0x0000002402027981 */ /* 0x000ea4000c1e1b00 */
[----:B--2---:R-:W0:Y:S02]  /*56b0*/  I2F.U64 R0, R2 ;  /* 0x0000000200007312 */ /* 0x004e240000301000 */
[----:B0-----:R-:W-:Y:S01]  /*56c0*/  F2FP.F16.F32.PACK_AB R0, RZ, R0 ;  /* 0x00000000ff00723e */ /* 0x001fe200000000ff */
[----:B------:R-:W-:Y:S06]  /*56d0*/  BRA `(.L_x_3150) ;  /* 0x00000000000c7947 */ /* 0x000fec0003800000 */
.L_x_3173:
[----:B------:R-:W2:Y:S02]  /*56e0*/  LDG.E R2, desc[UR36][R2.64] ;  /* 0x0000002402027981 */ /* 0x000ea4000c1e1900 */
[----:B--2---:R-:W-:-:S04]  /*56f0*/  I2FP.F32.U32 R0, R2 ;  /* 0x0000000200007245 */ /* 0x004fc80000201000 */
[----:B------:R-:W-:-:S07]  /*5700*/  F2FP.F16.F32.PACK_AB R0, RZ, R0 ;  /* 0x00000000ff00723e */ /* 0x000fce00000000ff */
.L_x_3150:
        /* <DEDUP_REMOVED lines=9> */
[----:B------:R-:W-:-:S06]  /*57a0*/  HADD2.F32 R0, -RZ, R0.H0_H0 ;  /* 0x20000000ff007230 */ /* 0x000fcc0000004100 */
[----:B------:R-:W0:Y:S02]  /*57b0*/  FRND R0, R0 ;  /* 0x0000000000007307 */ /* 0x000e240000201000 */
[----:B0-----:R-:W-:Y:S01]  /*57c0*/  FMUL.FTZ R2, R3, R0 ;  /* 0x0000000003027220 */ /* 0x001fe20000410000 */
[----:B------:R-:W-:Y:S06]  /*57d0*/  BRA `(.L_x_3179) ;  /* 0x0000000000187947 */ /* 0x000fec0003800000 */
.L_x_3178:
[----:B------:R-:W-:Y:S02]  /*57e0*/  FMUL.FTZ R0, R3, R0 ;  /* 0x0000000003007220 */ /* 0x000fe40000410000 */
[----:B------:R-:W-:Y:S03]  /*57f0*/  MUFU.RCP R3, R3 ;  /* 0x0000000300037308 */ /* 0x000fe60000001000 */
[----:B------:R-:W-:-:S05]  /*5800*/  F2FP.F16.F32.PACK_AB R0, RZ, R0 ;  /* 0x00000000ff00723e */ /* 0x000fca00000000ff */
[----:B------:R-:W-:-:S06]  /*5810*/  HADD2.F32 R0, -RZ, R0.H0_H0 ;  /* 0x20000000ff007230 */ /* 0x000fcc0000004100 */
[----:B------:R-:W0:Y:S02]  /*5820*/  FRND R0, R0 ;  /* 0x0000000000007307 */ /* 0x000e240000201000 */
[----:B0-----:R-:W-:-:S07]  /*5830*/  FMUL.FTZ R2, R0, R3 ;  /* 0x0000000300027220 */ /* 0x001fce0000410000 */
.L_x_3179:
        /* <DEDUP_REMOVED lines=17> */
.L_x_3183:
[----:B------:R-:W-:-:S06]  /*5950*/  HADD2.F32 R3, -RZ, R2.H0_H0 ;  /* 0x20000002ff037230 */ /* 0x000fcc0000004100 */
[----:B------:R-:W0:Y:S02]  /*5960*/  F2I.S64.TRUNC R2, R3 ;  /* 0x0000000300027311 */ /* 0x000e24000020d900 */
[----:B0-----:R4:W-:Y:S01]  /*5970*/  STG.E.U8 desc[UR36][R16.64], R2 ;  /* 0x0000000210007986 */ /* 0x0019e2000c101124 */
[----:B------:R-:W-:Y:S05]  /*5980*/  BRA `(.L_x_3185) ;  /* 0x0000000c00847947 */ /* 0x000fea0003800000 */
.L_x_3182:
        /* <DEDUP_REMOVED lines=10> */
.L_x_3187:
[----:B------:R-:W-:-:S04]  /*5a30*/  HADD2.F32 R2, -RZ, R2.H0_H0 ;  /* 0x20000002ff027230 */ /* 0x000fc80000004100 */
[----:B------:R-:W0:Y:S02]  /*5a40*/  F2I.FTZ.TRUNC.NTZ R3, R2 ;  /* 0x0000000200037305 */ /* 0x000e24000021f100 */
[----:B0-----:R2:W-:Y:S01]  /*5a50*/  STG.E desc[UR36][R16.64], R3 ;  /* 0x0000000310007986 */ /* 0x0015e2000c101924 */
[----:B------:R-:W-:Y:S05]  /*5a60*/  BRA `(.L_x_3185) ;  /* 0x0000000c004c7947 */ /* 0x000fea0003800000 */
.L_x_3186:
[----:B------:R-:W-:-:S04]  /*5a70*/  HADD2.F32 R2, -RZ, R2.H0_H0 ;  /* 0x20000002ff027230 */ /* 0x000fc80000004100 */
[----:B------:R-:W0:Y:S02]  /*5a80*/  F2I.FTZ.TRUNC.NTZ R3, R2 ;  /* 0x0000000200037305 */ /* 0x000e24000021f100 */
[----:B0-----:R0:W-:Y:S01]  /*5a90*/  STG.E.U16 desc[UR36][R16.64], R3 ;  /* 0x0000000310007986 */ /* 0x0011e2000c101524 */
[----:B------:R-:W-:Y:S05]  /*5aa0*/  BRA `(.L_x_3185) ;  /* 0x0000000c003c7947 */ /* 0x000fea0003800000 */
.L_x_3181:
        /* <DEDUP_REMOVED lines=9> */
.L_x_3189:
[----:B------:R0:W-:Y:S01]  /*5b40*/  STG.E.U16 desc[UR36][R16.64], R2 ;  /* 0x0000000210007986 */ /* 0x0001e2000c101524 */
[----:B------:R-:W-:Y:S05]  /*5b50*/  BRA `(.L_x_3185) ;  /* 0x0000000c00107947 */ /* 0x000fea0003800000 */
.L_x_3188:
        /* <DEDUP_REMOVED lines=10> */
.L_x_3191:
[----:B------:R-:W-:-:S05]  /*5c00*/  HADD2.F32 R0, -RZ, R2.H0_H0 ;  /* 0x20000002ff007230 */ /* 0x000fca0000004100 */
[----:B------:R-:W-:-:S04]  /*5c10*/  F2FP.F16.F32.PACK_AB R0, RZ, R0 ;  /* 0x00000000ff00723e */ /* 0x000fc800000000ff */
[----:B------:R-:W-:-:S05]  /*5c20*/  PRMT R0, R0, 0x5410, RZ ;  /* 0x0000541000007816 */ /* 0x000fca00000000ff */
[----:B------:R0:W-:Y:S01]  /*5c30*/  STG.E desc[UR36][R16.64], R0 ;  /* 0x0000000010007986 */ /* 0x0001e2000c101924 */
[----:B------:R-:W-:Y:S05]  /*5c40*/  BRA `(.L_x_3185) ;  /* 0x0000000800d47947 */ /* 0x000fea0003800000 */
.L_x_3190:
[----:B------:R-:W-:-:S05]  /*5c50*/  HADD2.F32 R2, -RZ, R2.H0_H0 ;  /* 0x20000002ff027230 */ /* 0x000fca0000004100 */
[----:B------:R-:W-:-:S06]  /*5c60*/  FMUL.FTZ R2, R2, 1 ;  /* 0x3f80000002027820 */ /* 0x000fcc0000410000 */
[----:B------:R-:W0:Y:S02]  /*5c70*/  F2F.F64.F32 R2, R2 ;  /* 0x0000000200027310 */ /* 0x000e240000201800 */
[----:B0-----:R0:W-:Y:S01]  /*5c80*/  STG.E.64 desc[UR36][R16.64], R2 ;  /* 0x0000000210007986 */ /* 0x0011e2000c101b24 */
[----:B------:R-:W-:Y:S05]  /*5c90*/  BRA `(.L_x_3185) ;  /* 0x0000000800c07947 */ /* 0x000fea0003800000 */
.L_x_3180:
        /* <DEDUP_REMOVED lines=13> */
.L_x_3194:
[----:B------:R-:W-:Y:S01]  /*5d70*/  HADD2.F32 R2, -RZ, R2.H0_H0 ;  /* 0x20000002ff027230 */ /* 0x000fe20000004100 */
[----:B------:R-:W-:-:S04]  /*5d80*/  CS2R R6, SRZ ;  /* 0x0000000000067805 */ /* 0x000fc8000001ff00 */
[----:B------:R-:W-:-:S04]  /*5d90*/  FMUL.FTZ R2, R2, 1 ;  /* 0x3f80000002027820 */ /* 0x000fc80000410000 */
[----:B------:R-:W0:Y:S02]  /*5da0*/  F2F.F64.F32 R4, R2 ;  /* 0x0000000200047310 */ /* 0x000e240000201800 */
[----:B0-----:R0:W-:Y:S01]  /*5db0*/  STG.E.128 desc[UR36][R16.64], R4 ;  /* 0x0000000410007986 */ /* 0x0011e2000c101d24 */
[----:B------:R-:W-:Y:S05]  /*5dc0*/  BRA `(.L_x_3185) ;  /* 0x0000000800747947 */ /* 0x000fea0003800000 */
.L_x_3193:
        /* <DEDUP_REMOVED lines=21> */
.L_x_3198:
[----:B------:R-:W-:Y:S05]  /*5f20*/  BSYNC B0 ;  /* 0x0000000000007941 */ /* 0x000fea0003800000 */
.L_x_3197:
[----:B------:R-:W-:-:S05]  /*5f30*/  LOP3.LUT R3, R0, R3, RZ, 0xfc, !PT ;  /* 0x0000000300037212 */ /* 0x000fca00078efcff */
[----:B------:R0:W-:Y:S01]  /*5f40*/  STG.E.U8 desc[UR36][R16.64], R3 ;  /* 0x0000000310007986 */ /* 0x0001e2000c101124 */
[----:B------:R-:W-:Y:S05]  /*5f50*/  BRA `(.L_x_3185) ;  /* 0x0000000800107947 */ /* 0x000fea0003800000 */
.L_x_3196:
        /* <DEDUP_REMOVED lines=13> */
.L_x_3200:
[----:B------:R-:W-:Y:S01]  /*6030*/  IMAD.MOV.U32 R0, RZ, RZ, 0x7f ;  /* 0x0000007fff007424 */ /* 0x000fe200078e00ff */
[----:B------:R-:W-:-:S04]  /*6040*/  ISETP.GT.U32.AND P0, PT, R2, 0x7f800000, PT ;  /* 0x7f8000000200780c */ /* 0x000fc80003f04070 */
[----:B------:R-:W-:-:S09]  /*6050*/  SEL R0, R0, 0x7c, P0 ;  /* 0x0000007c00007807 */ /* 0x000fd20000000000 */
.L_x_3201:
[----:B------:R-:W-:Y:S05]  /*6060*/  BSYNC B0 ;  /* 0x0000000000007941 */ /* 0x000fea0003800000 */
.L_x_3199:
[----:B------:R-:W-:-:S04]  /*6070*/  LOP3.LUT R2, R3, 0x80000000, RZ, 0xc0, !PT ;  /* 0x8000000003027812 */ /* 0x000fc800078ec0ff */
[----:B------:R-:W-:-:S04]  /*6080*/  SHF.R.U32.HI R3, RZ, 0x18, R2 ;  /* 0x00000018ff037819 */ /* 0x000fc80000011602 */
[----:B------:R-:W-:-:S05]  /*6090*/  LOP3.LUT R3, R0, R3, RZ, 0xfc, !PT ;  /* 0x0000000300037212 */ /* 0x000fca00078efcff */
[----:B------:R0:W-:Y:S01]  /*60a0*/  STG.E.U8 desc[UR36][R16.64], R3 ;  /* 0x0000000310007986 */ /* 0x0001e2000c101124 */
[----:B------:R-:W-:Y:S05]  /*60b0*/  BRA `(.L_x_3185) ;  /* 0x0000000400b87947 */ /* 0x000fea0003800000 */
.L_x_3195:
[----:B------:R-:W-:-:S05]  /*60c0*/  HADD2.F32 R0, -RZ, R2.H0_H0 ;  /* 0x20000002ff007230 */ /* 0x000fca0000004100 */
[----:B------:R-:W-:-:S05]  /*60d0*/  F2FP.BF16.F32.PACK_AB R0, RZ, R0 ;  /* 0x00000000ff00723e */ /* 0x000fca00000010ff */
[----:B------:R0:W-:Y:S01]  /*60e0*/  STG.E.U16 desc[UR36][R16.64], R0 ;  /* 0x0000000010007986 */ /* 0x0001e2000c101524 */
[----:B------:R-:W-:Y:S05]  /*60f0*/  BRA `(.L_x_3185) ;  /* 0x0000000400a87947 */ /* 0x000fea0003800000 */
.L_x_3192:
        /* <DEDUP_REMOVED lines=12> */
.L_x_3204:
        /* <DEDUP_REMOVED lines=17> */
.L_x_3207:
[----:B------:R-:W-:-:S04]  /*62d0*/  LOP3.LUT R2, R3, 0x80000000, RZ, 0xc0, !PT ;  /* 0x8000000003027812 */ /* 0x000fc800078ec0ff */
[----:B------:R-:W-:-:S04]  /*62e0*/  SHF.R.U32.HI R3, RZ, 0x18, R2 ;  /* 0x00000018ff037819 */ /* 0x000fc80000011602 */
[----:B------:R-:W-:-:S04]  /*62f0*/  LOP3.LUT R0, R0, R3, RZ, 0xfc, !PT ;  /* 0x0000000300007212 */ /* 0x000fc800078efcff */
[----:B------:R-:W-:-:S07]  /*6300*/  PRMT R8, R0, 0x7610, R8 ;  /* 0x0000761000087816 */ /* 0x000fce0000000008 */
.L_x_3206:
[----:B------:R-:W-:Y:S05]  /*6310*/  BSYNC B0 ;  /* 0x0000000000007941 */ /* 0x000fea0003800000 */
.L_x_3205:
[----:B------:R0:W-:Y:S01]  /*6320*/  STG.E.U8 desc[UR36][R16.64], R8 ;  /* 0x0000000810007986 */ /* 0x0001e2000c101124 */
[----:B------:R-:W-:Y:S05]  /*6330*/  BRA `(.L_x_3185) ;  /* 0x0000000400187947 */ /* 0x000fea0003800000 */
.L_x_3203:
        /* <DEDUP_REMOVED lines=17> */
.L_x_3210:
[----:B------:R-:W-:-:S04]  /*6450*/  LOP3.LUT R2, R3, 0x80000000, RZ, 0xc0, !PT ;  /* 0x8000000003027812 */ /* 0x000fc800078ec0ff */
[----:B------:R-:W-:-:S04]  /*6460*/  SHF.R.U32.HI R3, RZ, 0x18, R2 ;  /* 0x00000018ff037819 */ /* 0x000fc80000011602 */
[----:B------:R-:W-:-:S04]  /*6470*/  LOP3.LUT R0, R0, R3, RZ, 0xfc, !PT ;  /* 0x0000000300007212 */ /* 0x000fc800078efcff */
[----:B------:R-:W-:-:S07]  /*6480*/  PRMT R8, R0, 0x7610, R8 ;  /* 0x0000761000087816 */ /* 0x000fce0000000008 */
.L_x_3209:
[----:B------:R-:W-:Y:S05]  /*6490*/  BSYNC B0 ;  /* 0x0000000000007941 */ /* 0x000fea0003800000 */
.L_x_3208:
[----:B------:R0:W-:Y:S01]  /*64a0*/  STG.E.U8 desc[UR36][R16.64], R8 ;  /* 0x0000000810007986 */ /* 0x0001e2000c101124 */
[----:B------:R-:W-:Y:S05]  /*64b0*/  BRA `(.L_x_3185) ;  /* 0x0000000000b87947 */ /* 0x000fea0003800000 */
.L_x_3202:
        /* <DEDUP_REMOVED lines=22> */
.L_x_3184:
        /* <DEDUP_REMOVED lines=16> */
.L_x_3213:
[----:B------:R-:W-:Y:S05]  /*6720*/  BRA `(.L_x_3185) ;  /* 0x00000000001c7947 */ /* 0x000fea0003800000 */
.L_x_3212:
[----:B------:R-:W-:-:S06]  /*6730*/  HADD2.F32 R2, -RZ, R2.H0_H0 ;  /* 0x20000002ff027230 */ /* 0x000fcc0000004100 */
[----:B------:R-:W0:Y:S02]  /*6740*/  F2I.U64.TRUNC R2, R2 ;  /* 0x0000000200027311 */ /* 0x000e24000020d800 */
[----:B0-----:R0:W-:Y:S01]  /*6750*/  STG.E.64 desc[UR36][R16.64], R2 ;  /* 0x0000000210007986 */ /* 0x0011e2000c101b24 */
[----:B------:R-:W-:Y:S05]  /*6760*/  BRA `(.L_x_3185) ;  /* 0x00000000000c7947 */ /* 0x000fea0003800000 */
.L_x_3211:
[----:B------:R-:W-:-:S04]  /*6770*/  HADD2.F32 R2, -RZ, R2.H0_H0 ;  /* 0x20000002ff027230 */ /* 0x000fc80000004100 */
[----:B------:R-:W0:Y:S02]  /*6780*/  F2I.FTZ.U32.TRUNC.NTZ R3, R2 ;  /* 0x0000000200037305 */ /* 0x000e24000021f000 */
[----:B0-----:R0:W-:Y:S02]  /*6790*/  STG.E desc[UR36][R16.64], R3 ;  /* 0x0000000310007986 */ /* 0x0011e4000c101924 */
.L_x_3185:
[----:B------:R-:W-:-:S07]  /*67a0*/  VIADD R19, R19, 0x80 ;  /* 0x0000008013137836 */ /* 0x000fce0000000000 */
.L_x_3143:
[----:B------:R-:W-:Y:S05]  /*67b0*/  BSYNC B6 ;  /* 0x0000000000067941 */ /* 0x000fea0003800000 */
.L_x_3142:
        /* <DEDUP_REMOVED lines=307> */
.L_x_3216:
        /* <DEDUP_REMOVED lines=22> */
.L_x_3220:
[----:B------:R-:W2:Y:S02]  /*7c50*/  LDG.E.U8 R2, desc[UR36][R2.64] ;  /* 0x0000002402027981 */ /* 0x000ea4000c1e1100 */
[----:B--2---:R-:W-:-:S04]  /*7c60*/  I2FP.F32.U32 R0, R2 ;  /* 0x0000000200007245 */ /* 0x004fc80000201000 */
[----:B------:R-:W-:Y:S01]  /*7c70*/  F2FP.F16.F32.PACK_AB R0, RZ, R0 ;  /* 0x00000000ff00723e */ /* 0x000fe200000000ff */
[----:B------:R-:W-:Y:S06]  /*7c80*/  BRA `(.L_x_3222) ;  /* 0x0000000c00887947 */ /* 0x000fec0003800000 */
.L_x_3219:
        /* <DEDUP_REMOVED lines=10> */
.L_x_3224:
[----:B------:R-:W2:Y:S02]  /*7d30*/  LDG.E R2, desc[UR36][R2.64] ;  /* 0x0000002402027981 */ /* 0x000ea4000c1e1900 */
[----:B--2---:R-:W-:-:S04]  /*7d40*/  I2FP.F32.S32 R0, R2 ;  /* 0x0000000200007245 */ /* 0x004fc80000201400 */
[----:B------:R-:W-:Y:S01]  /*7d50*/  F2FP.F16.F32.PACK_AB R0, RZ, R0 ;  /* 0x00000000ff00723e */ /* 0x000fe200000000ff */
[----:B------:R-:W-:Y:S06]  /*7d60*/  BRA `(.L_x_3222) ;  /* 0x0000000c00507947 */ /* 0x000fec0003800000 */
.L_x_3223:
[----:B------:R-:W2:Y:S02]  /*7d70*/  LDG.E.U16 R2, desc[UR36][R2.64] ;  /* 0x0000002402027981 */ /* 0x000ea4000c1e1500 */
[----:B--2---:R-:W0:Y:S02]  /*7d80*/  I2F.S16 R0, R2 ;  /* 0x0000000200007306 */ /* 0x004e240000101400 */
[----:B0-----:R-:W-:Y:S01]  /*7d90*/  F2FP.F16.F32.PACK_AB R0, RZ, R0 ;  /* 0x00000000ff00723e */ /* 0x001fe200000000ff */
[----:B------:R-:W-:Y:S06]  /*7da0*/  BRA `(.L_x_3222) ;  /* 0x0000000c00407947 */ /* 0x000fec0003800000 */
.L_x_3218:
        /* <DEDUP_REMOVED lines=9> */
.L_x_3226:
[----:B------:R0:W5:Y:S01]  /*7e40*/  LDG.E.U16 R0, desc[UR36][R2.64] ;  /* 0x0000002402007981 */ /* 0x000162000c1e1500 */
[----:B------:R-:W-:Y:S05]  /*7e50*/  BRA `(.L_x_3222) ;  /* 0x0000000c00147947 */ /* 0x000fea0003800000 */
.L_x_3225:
        /* <DEDUP_REMOVED lines=9> */
.L_x_3228:
[----:B------:R1:W5:Y:S01]  /*7ef0*/  LDG.E.U16 R0, desc[UR36][R2.64] ;  /* 0x0000002402007981 */ /* 0x000362000c1e1500 */
[----:B------:R-:W-:Y:S05]  /*7f00*/  BRA `(.L_x_3222) ;  /* 0x0000000800e87947 */ /* 0x000fea0003800000 */
.L_x_3227:
        /* <DEDUP_REMOVED lines=8> */
.L_x_3217:
        /* <DEDUP_REMOVED lines=13> */
.L_x_3231:
        /* <DEDUP_REMOVED lines=8> */
.L_x_3230:
        /* <DEDUP_REMOVED lines=28> */
.L_x_3233:
        /* <DEDUP_REMOVED lines=15> */
.L_x_3232:
[----:B------:R-:W2:Y:S02]  /*8390*/  LDG.E.U16 R0, desc[UR36][R2.64] ;  /* 0x0000002402007981 */ /* 0x000ea4000c1e1500 */
[----:B--2---:R-:W-:-:S05]  /*83a0*/  IMAD.U32 R0, R0, 0x10000, RZ ;  /* 0x0001000000007824 */ /* 0x004fca00078e00ff */
[----:B------:R-:W-:Y:S01]  /*83b0*/  F2FP.F16.F32.PACK_AB R0, RZ, R0 ;  /* 0x00000000ff00723e */ /* 0x000fe200000000ff */
[----:B------:R-:W-:Y:S06]  /*83c0*/  BRA `(.L_x_3222) ;  /* 0x0000000400b87947 */ /* 0x000fec0003800000 */
.L_x_3229:
        /* <DEDUP_REMOVED lines=12> */
.L_x_3236:
        /* <DEDUP_REMOVED lines=21> */
.L_x_3240:
[----:B------:R-:W-:Y:S05]  /*85e0*/  BSYNC B1 ;  /* 0x0000000000017941 */ /* 0x000fea0003800000 */
.L_x_3239:
[----:B------:R-:W-:Y:S01]  /*85f0*/  LEA R3, R0, 0x3b800000, 0x17 ;  /* 0x3b80000000037811 */ /* 0x000fe200078eb8ff */
[----:B------:R-:W-:-:S05]  /*8600*/  IMAD.SHL.U32 R0, R2, 0x100000, RZ ;  /* 0x0010000002007824 */ /* 0x000fca00078e00ff */
[----:B------:R-:W-:-:S07]  /*8610*/  LOP3.LUT R0, R3, R0, R4, 0xfe, !PT ;  /* 0x0000000003007212 */ /* 0x000fce00078efe04 */
.L_x_3238:
[----:B------:R-:W-:Y:S05]  /*8620*/  BSYNC B0 ;  /* 0x0000000000007941 */ /* 0x000fea0003800000 */
.L_x_3237:
[----:B------:R-:W-:Y:S01]  /*8630*/  F2FP.F16.F32.PACK_AB R0, RZ, R0 ;  /* 0x00000000ff00723e */ /* 0x000fe200000000ff */
[----:B------:R-:W-:Y:S06]  /*8640*/  BRA `(.L_x_3222) ;  /* 0x0000000400187947 */ /* 0x000fec0003800000 */
.L_x_3235:
        /* <DEDUP_REMOVED lines=21> */
.L_x_3244:
[----:B------:R-:W-:Y:S05]  /*87a0*/  BSYNC B1 ;  /* 0x0000000000017941 */ /* 0x000fea0003800000 */
.L_x_3243:
[----:B------:R-:W-:Y:S01]  /*87b0*/  LEA R3, R0, 0x37800000, 0x17 ;  /* 0x3780000000037811 */ /* 0x000fe200078eb8ff */
[----:B------:R-:W-:-:S05]  /*87c0*/  IMAD.SHL.U32 R0, R2, 0x200000, RZ ;  /* 0x0020000002007824 */ /* 0x000fca00078e00ff */
[----:B------:R-:W-:-:S07]  /*87d0*/  LOP3.LUT R0, R3, R0, R4, 0xfe, !PT ;  /* 0x0000000003007212 */ /* 0x000fce00078efe04 */
.L_x_3242:
[----:B------:R-:W-:Y:S05]  /*87e0*/  BSYNC B0 ;  /* 0x0000000000007941 */ /* 0x000fea0003800000 */
.L_x_3241:
[----:B------:R-:W-:Y:S01]  /*87f0*/  F2FP.F16.F32.PACK_AB R0, RZ, R0 ;  /* 0x00000000ff00723e */ /* 0x000fe200000000ff */
[----:B------:R-:W-:Y:S06]  /*8800*/  BRA `(.L_x_3222) ;  /* 0x0000000000a87947 */ /* 0x000fec0003800000 */
.L_x_3234:
        /* <DEDUP_REMOVED lines=14> */
.L_x_3248:
[----:B------:R-:W-:Y:S05]  /*88f0*/  BSYNC B0 ;  /* 0x0000000000007941 */ /* 0x000fea0003800000 */
.L_x_3247:
[----:B------:R-:W-:Y:S01]  /*8900*/  F2FP.F16.F32.PACK_AB R0, RZ, R0 ;  /* 0x00000000ff00723e */ /* 0x000fe200000000ff */
[----:B------:R-:W-:Y:S06]  /*8910*/  BRA `(.L_x_3222) ;  /* 0x0000000000647947 */ /* 0x000fec0003800000 */
.L_x_3221:
        /* <DEDUP_REMOVED lines=16> */
.L_x_3249:
[----:B------:R-:W-:Y:S01]  /*8a20*/  PRMT R0, RZ, 0x7610, R0 ;  /* 0x00007610ff007816 */ /* 0x000fe20000000000 */
[----:B------:R-:W-:Y:S06]  /*8a30*/  BRA `(.L_x_3222) ;  /* 0x00000000001c7947 */ /* 0x000fec0003800000 */
.L_x_3246:
[----:B------:R-:W2:Y:S02]  /*8a40*/  LDG.E.64 R2, desc[UR36][R2.64] ;  /* 0x0000002402027981 */ /* 0x000ea4000c1e1b00 */
[----:B--2---:R-:W0:Y:S02]  /*8a50*/  I2F.U64 R0, R2 ;  /* 0x0000000200007312 */ /* 0x004e240000301000 */
[----:B0-----:R-:W-:Y:S01]  /*8a60*/  F2FP.F16.F32.PACK_AB R0, RZ, R0 ;  /* 0x00000000ff00723e */ /* 0x001fe200000000ff */
[----:B------:R-:W-:Y:S06]  /*8a70*/  BRA `(.L_x_3222) ;  /* 0x00000000000c7947 */ /* 0x000fec0003800000 */
.L_x_3245:
[----:B------:R-:W2:Y:S02]  /*8a80*/  LDG.E R2, desc[UR36][R2.64] ;  /* 0x0000002402027981 */ /* 0x000ea4000c1e1900 */
[----:B--2---:R-:W-:-:S04]  /*8a90*/  I2FP.F32.U32 R0, R2 ;  /* 0x0000000200007245 */ /* 0x004fc80000201000 */
[----:B------:R-:W-:-:S07]  /*8aa0*/  F2FP.F16.F32.PACK_AB R0, RZ, R0 ;  /* 0x00000000ff00723e */ /* 0x000fce00000000ff */
.L_x_3222:
        /* <DEDUP_REMOVED lines=13> */
.L_x_3250:
[----:B------:R-:W-:Y:S02]  /*8b80*/  FMUL.FTZ R0, R3, R0 ;  /* 0x0000000003007220 */ /* 0x000fe40000410000 */
[----:B------:R-:W-:Y:S03]  /*8b90*/  MUFU.RCP R3, R3 ;  /* 0x0000000300037308 */ /* 0x000fe60000001000 */
[----:B------:R-:W-:-:S05]  /*8ba0*/  F2FP.F16.F32.PACK_AB R0, RZ, R0 ;  /* 0x00000000ff00723e */ /* 0x000fca00000000ff */
[----:B------:R-:W-:-:S06]  /*8bb0*/  HADD2.F32 R0, -RZ, R0.H0_H0 ;  /* 0x20000000ff007230 */ /* 0x000fcc0000004100 */
[----:B------:R-:W0:Y:S02]  /*8bc0*/  FRND R0, R0 ;  /* 0x0000000000007307 */ /* 0x000e240000201000 */
[----:B0-----:R-:W-:-:S07]  /*8bd0*/  FMUL.FTZ R2, R0, R3 ;  /* 0x0000000300027220 */ /* 0x001fce0000410000 */
.L_x_3251:
        /* <DEDUP_REMOVED lines=17> */
.L_x_3255:
[----:B------:R-:W-:-:S06]  /*8cf0*/  HADD2.F32 R3, -RZ, R2.H0_H0 ;  /* 0x20000002ff037230 */ /* 0x000fcc0000004100 */
[----:B------:R-:W0:Y:S02]  /*8d00*/  F2I.S64.TRUNC R2, R3 ;  /* 0x0000000300027311 */ /* 0x000e24000020d900 */
[----:B0-----:R0:W-:Y:S01]  /*8d10*/  STG.E.U8 desc[UR36][R16.64], R2 ;  /* 0x0000000210007986 */ /* 0x0011e2000c101124 */
[----:B------:R-:W-:Y:S05]  /*8d20*/  BRA `(.L_x_3257) ;  /* 0x0000000c00847947 */ /* 0x000fea0003800000 */
.L_x_3254:
        /* <DEDUP_REMOVED lines=10> */
.L_x_3259:
[----:B------:R-:W-:-:S04]  /*8dd0*/  HADD2.F32 R2, -RZ, R2.H0_H0 ;  /* 0x20000002ff027230 */ /* 0x000fc80000004100 */
[----:B------:R-:W0:Y:S02]  /*8de0*/  F2I.FTZ.TRUNC.NTZ R3, R2 ;  /* 0x0000000200037305 */ /* 0x000e24000021f100 */
[----:B0-----:R0:W-:Y:S01]  /*8df0*/  STG.E desc[UR36][R16.64], R3 ;  /* 0x0000000310007986 */ /* 0x0011e2000c101924 */
[----:B------:R-:W-:Y:S05]  /*8e00*/  BRA `(.L_x_3257) ;  /* 0x0000000c004c7947 */ /* 0x000fea0003800000 */
.L_x_3258:
[----:B------:R-:W-:-:S04]  /*8e10*/  HADD2.F32 R2, -RZ, R2.H0_H0 ;  /* 0x20000002ff027230 */ /* 0x000fc80000004100 */
[----:B------:R-:W0:Y:S02]  /*8e20*/  F2I.FTZ.TRUNC.NTZ R3, R2 ;  /* 0x0000000200037305 */ /* 0x000e24000021f100 */
[----:B0-----:R0:W-:Y:S01]  /*8e30*/  STG.E.U16 desc[UR36][R16.64], R3 ;  /* 0x0000000310007986 */ /* 0x0011e2000c101524 */
[----:B------:R-:W-:Y:S05]  /*8e40*/  BRA `(.L_x_3257) ;  /* 0x0000000c003c7947 */ /* 0x000fea0003800000 */
.L_x_3253:
        /* <DEDUP_REMOVED lines=9> */
.L_x_3261:
[----:B------:R0:W-:Y:S01]  /*8ee0*/  STG.E.U16 desc[UR36][R16.64], R2 ;  /* 0x0000000210007986 */ /* 0x0001e2000c101524 */
[----:B------:R-:W-:Y:S05]  /*8ef0*/  BRA `(.L_x_3257) ;  /* 0x0000000c00107947 */ /* 0x000fea0003800000 */
.L_x_3260:
        /* <DEDUP_REMOVED lines=10> */
.L_x_3263:
[----:B------:R-:W-:-:S05]  /*8fa0*/  HADD2.F32 R0, -RZ, R2.H0_H0 ;  /* 0x20000002ff007230 */ /* 0x000fca0000004100 */
[----:B------:R-:W-:-:S04]  /*8fb0*/  F2FP.F16.F32.PACK_AB R0, RZ, R0 ;  /* 0x00000000ff00723e */ /* 0x000fc800000000ff */
[----:B------:R-:W-:-:S05]  /*8fc0*/  PRMT R0, R0, 0x5410, RZ ;  /* 0x0000541000007816 */ /* 0x000fca00000000ff */
[----:B------:R0:W-:Y:S01]  /*8fd0*/  STG.E desc[UR36][R16.64], R0 ;  /* 0x0000000010007986 */ /* 0x0001e2000c101924 */
[----:B------:R-:W-:Y:S05]  /*8fe0*/  BRA `(.L_x_3257) ;  /* 0x0000000800d47947 */ /* 0x000fea0003800000 */
.L_x_3262:
[----:B------:R-:W-:-:S05]  /*8ff0*/  HADD2.F32 R2, -RZ, R2.H0_H0 ;  /* 0x20000002ff027230 */ /* 0x000fca0000004100 */
[----:B------:R-:W-:-:S06]  /*9000*/  FMUL.FTZ R2, R2, 1 ;  /* 0x3f80000002027820 */ /* 0x000fcc0000410000 */
[----:B------:R-:W0:Y:S02]  /*9010*/  F2F.F64.F32 R2, R2 ;  /* 0x0000000200027310 */ /* 0x000e240000201800 */
[----:B0-----:R0:W-:Y:S01]  /*9020*/  STG.E.64 desc[UR36][R16.64], R2 ;  /* 0x0000000210007986 */ /* 0x0011e2000c101b24 */
[----:B------:R-:W-:Y:S05]  /*9030*/  BRA `(.L_x_3257) ;  /* 0x0000000800c07947 */ /* 0x000fea0003800000 */
.L_x_3252:
        /* <DEDUP_REMOVED lines=13> */
.L_x_3266:
[----:B------:R-:W-:Y:S01]  /*9110*/  HADD2.F32 R2, -RZ, R2.H0_H0 ;  /* 0x20000002ff027230 */ /* 0x000fe20000004100 */
[----:B------:R-:W-:-:S04]  /*9120*/  CS2R R6, SRZ ;  /* 0x0000000000067805 */ /* 0x000fc8000001ff00 */
[----:B------:R-:W-:-:S04]  /*9130*/  FMUL.FTZ R2, R2, 1 ;  /* 0x3f80000002027820 */ /* 0x000fc80000410000 */
[----:B------:R-:W0:Y:S02]  /*9140*/  F2F.F64.F32 R4, R2 ;  /* 0x0000000200047310 */ /* 0x000e240000201800 */
[----:B0-----:R0:W-:Y:S01]  /*9150*/  STG.E.128 desc[UR36][R16.64], R4 ;  /* 0x0000000410007986 */ /* 0x0011e2000c101d24 */
[----:B------:R-:W-:Y:S05]  /*9160*/  BRA `(.L_x_3257) ;  /* 0x0000000800747947 */ /* 0x000fea0003800000 */
.L_x_3265:
        /* <DEDUP_REMOVED lines=21> */
.L_x_3270:
[----:B------:R-:W-:Y:S05]  /*92c0*/  BSYNC B0 ;  /* 0x0000000000007941 */ /* 0x000fea0003800000 */
.L_x_3269:
[----:B------:R-:W-:-:S05]  /*92d0*/  LOP3.LUT R3, R0, R3, RZ, 0xfc, !PT ;  /* 0x0000000300037212 */ /* 0x000fca00078efcff */
[----:B------:R0:W-:Y:S01]  /*92e0*/  STG.E.U8 desc[UR36][R16.64], R3 ;  /* 0x0000000310007986 */ /* 0x0001e2000c101124 */
[----:B------:R-:W-:Y:S05]  /*92f0*/  BRA `(.L_x_3257) ;  /* 0x0000000800107947 */ /* 0x000fea0003800000 */
.L_x_3268:
        /* <DEDUP_REMOVED lines=13> */
.L_x_3272:
[----:B------:R-:W-:Y:S01]  /*93d0*/  IMAD.MOV.U32 R0, RZ, RZ, 0x7f ;  /* 0x0000007fff007424 */ /* 0x000fe200078e00ff */
[----:B------:R-:W-:-:S04]  /*93e0*/  ISETP.GT.U32.AND P0, PT, R2, 0x7f800000, PT ;  /* 0x7f8000000200780c */ /* 0x000fc80003f04070 */
[----:B------:R-:W-:-:S09]  /*93f0*/  SEL R0, R0, 0x7c, P0 ;  /* 0x0000007c00007807 */ /* 0x000fd20000000000 */
.L_x_3273:
[----:B------:R-:W-:Y:S05]  /*9400*/  BSYNC B0 ;  /* 0x0000000000007941 */ /* 0x000fea0003800000 */
.L_x_3271:
[----:B------:R-:W-:-:S04]  /*9410*/  LOP3.LUT R2, R3, 0x80000000, RZ, 0xc0, !PT ;  /* 0x8000000003027812 */ /* 0x000fc800078ec0ff */
[----:B------:R-:W-:-:S04]  /*9420*/  SHF.R.U32.HI R3, RZ, 0x18, R2 ;  /* 0x00000018ff037819 */ /* 0x000fc80000011602 */
[----:B------:R-:W-:-:S05]  /*9430*/  LOP3.LUT R3, R0, R3, RZ, 0xfc, !PT ;  /* 0x0000000300037212 */ /* 0x000fca00078efcff */
[----:B------:R0:W-:Y:S01]  /*9440*/  STG.E.U8 desc[UR36][R16.64], R3 ;  /* 0x0000000310007986 */ /* 0x0001e2000c101124 */
[----:B------:R-:W-:Y:S05]  /*9450*/  BRA `(.L_x_3257) ;  /* 0x0000000400b87947 */ /* 0x000fea0003800000 */
.L_x_3267:
[----:B------:R-:W-:-:S05]  /*9460*/  HADD2.F32 R0, -RZ, R2.H0_H0 ;  /* 0x20000002ff007230 */ /* 0x000fca0000004100 */
[----:B------:R-:W-:-:S05]  /*9470*/  F2FP.BF16.F32.PACK_AB R0, RZ, R0 ;  /* 0x00000000ff00723e */ /* 0x000fca00000010ff */
[----:B------:R0:W-:Y:S01]  /*9480*/  STG.E.U16 desc[UR36][R16.64], R0 ;  /* 0x0000000010007986 */ /* 0x0001e2000c101524 */
[----:B------:R-:W-:Y:S05]  /*9490*/  BRA `(.L_x_3257) ;  /* 0x0000000400a87947 */ /* 0x000fea0003800000 */
.L_x_3264:
        /* <DEDUP_REMOVED lines=12> */
.L_x_3276:
        /* <DEDUP_REMOVED lines=17> */
.L_x_3279:
[----:B------:R-:W-:-:S04]  /*9670*/  LOP3.LUT R2, R3, 0x80000000, RZ, 0xc0, !PT ;  /* 0x8000000003027812 */ /* 0x000fc800078ec0ff */
[----:B------:R-:W-:-:S04]  /*9680*/  SHF.R.U32.HI R3, RZ, 0x18, R2 ;  /* 0x00000018ff037819 */ /* 0x000fc80000011602 */
[----:B------:R-:W-:-:S04]  /*9690*/  LOP3.LUT R0, R0, R3, RZ, 0xfc, !PT ;  /* 0x0000000300007212 */ /* 0x000fc800078efcff */
[----:B------:R-:W-:-:S07]  /*96a0*/  PRMT R8, R0, 0x7610, R8 ;  /* 0x0000761000087816 */ /* 0x000fce0000000008 */
.L_x_3278:
[----:B------:R-:W-:Y:S05]  /*96b0*/  BSYNC B0 ;  /* 0x0000000000007941 */ /* 0x000fea0003800000 */
.L_x_3277:
[----:B------:R3:W-:Y:S01]  /*96c0*/  STG.E.U8 desc[UR36][R16.64], R8 ;  /* 0x0000000810007986 */ /* 0x0007e2000c101124 */
[----:B------:R-:W-:Y:S05]  /*96d0*/  BRA `(.L_x_3257) ;  /* 0x0000000400187947 */ /* 0x000fea0003800000 */
.L_x_3275:
        /* <DEDUP_REMOVED lines=17> */
.L_x_3282:
[----:B------:R-:W-:-:S04]  /*97f0*/  LOP3.LUT R2, R3, 0x80000000, RZ, 0xc0, !PT ;  /* 0x8000000003027812 */ /* 0x000fc800078ec0ff */
[----:B------:R-:W-:-:S04]  /*9800*/  SHF.R.U32.HI R3, RZ, 0x18, R2 ;  /* 0x00000018ff037819 */ /* 0x000fc80000011602 */
[----:B------:R-:W-:-:S04]  /*9810*/  LOP3.LUT R0, R0, R3, RZ, 0xfc, !PT ;  /* 0x0000000300007212 */ /* 0x000fc800078efcff */
[----:B------:R-:W-:-:S07]  /*9820*/  PRMT R8, R0, 0x7610, R8 ;  /* 0x0000761000087816 */ /* 0x000fce0000000008 */
.L_x_3281:
[----:B------:R-:W-:Y:S05]  /*9830*/  BSYNC B0 ;  /* 0x0000000000007941 */ /* 0x000fea0003800000 */
.L_x_3280:
[----:B------:R0:W-:Y:S01]  /*9840*/  STG.E.U8 desc[UR36][R16.64], R8 ;  /* 0x0000000810007986 */ /* 0x0001e2000c101124 */
[----:B------:R-:W-:Y:S05]  /*9850*/  BRA `(.L_x_3257) ;  /* 0x0000000000b87947 */ /* 0x000fea0003800000 */
.L_x_3274:
        /* <DEDUP_REMOVED lines=22> */
.L_x_3256:
        /* <DEDUP_REMOVED lines=16> */
.L_x_3285:
[----:B------:R-:W-:Y:S05]  /*9ac0*/  BRA `(.L_x_3257) ;  /* 0x00000000001c7947 */ /* 0x000fea0003800000 */
.L_x_3284:
[----:B------:R-:W-:-:S06]  /*9ad0*/  HADD2.F32 R2, -RZ, R2.H0_H0 ;  /* 0x20000002ff027230 */ /* 0x000fcc0000004100 */
[----:B------:R-:W0:Y:S02]  /*9ae0*/  F2I.U64.TRUNC R2, R2 ;  /* 0x0000000200027311 */ /* 0x000e24000020d800 */
[----:B0-----:R0:W-:Y:S01]  /*9af0*/  STG.E.64 desc[UR36][R16.64], R2 ;  /* 0x0000000210007986 */ /* 0x0011e2000c101b24 */
[----:B------:R-:W-:Y:S05]  /*9b00*/  BRA `(.L_x_3257) ;  /* 0x00000000000c7947 */ /* 0x000fea0003800000 */
.L_x_3283:
[----:B------:R-:W-:-:S04]  /*9b10*/  HADD2.F32 R2, -RZ, R2.H0_H0 ;  /* 0x20000002ff027230 */ /* 0x000fc80000004100 */
[----:B------:R-:W0:Y:S02]  /*9b20*/  F2I.FTZ.U32.TRUNC.NTZ R3, R2 ;  /* 0x0000000200037305 */ /* 0x000e24000021f000 */
[----:B0-----:R2:W-:Y:S02]  /*9b30*/  STG.E desc[UR36][R16.64], R3 ;  /* 0x0000000310007986 */ /* 0x0015e4000c101924 */
.L_x_3257:
[----:B------:R-:W-:-:S07]  /*9b40*/  VIADD R19, R19, 0x80 ;  /* 0x0000008013137836 */ /* 0x000fce0000000000 */
.L_x_3215:
[----:B------:R-:W-:Y:S05]  /*9b50*/  BSYNC B6 ;  /* 0x0000000000067941 */ /* 0x000fea0003800000 */
.L_x_3214:
        /* <DEDUP_REMOVED lines=306> */
.L_x_3286:
        /* <DEDUP_REMOVED lines=22> */
.L_x_3290:
[----:B------:R-:W2:Y:S02]  /*afe0*/  LDG.E.U8 R2, desc[UR36][R2.64] ;  /* 0x0000002402027981 */ /* 0x000ea4000c1e1100 */
[----:B--2---:R-:W-:-:S04]  /*aff0*/  I2FP.F32.U32 R0, R2 ;  /* 0x0000000200007245 */ /* 0x004fc80000201000 */
[----:B------:R-:W-:Y:S01]  /*b000*/  F2FP.F16.F32.PACK_AB R0, RZ, R0 ;  /* 0x00000000ff00723e */ /* 0x000fe200000000ff */
[----:B------:R-:W-:Y:S06]  /*b010*/  BRA `(.L_x_3292) ;  /* 0x0000000c00887947 */ /* 0x000fec0003800000 */
.L_x_3289:
        /* <DEDUP_REMOVED lines=10> */
.L_x_3294:
[----:B------:R-:W2:Y:S02]  /*b0c0*/  LDG.E R2, desc[UR36][R2.64] ;  /* 0x0000002402027981 */ /* 0x000ea4000c1e1900 */
[----:B--2---:R-:W-:-:S04]  /*b0d0*/  I2FP.F32.S32 R0, R2 ;  /* 0x0000000200007245 */ /* 0x004fc80000201400 */
[----:B------:R-:W-:Y:S01]  /*b0e0*/  F2FP.F16.F32.PACK_AB R0, RZ, R0 ;  /* 0x00000000ff00723e */ /* 0x000fe200000000ff */
[----:B------:R-:W-:Y:S06]  /*b0f0*/  BRA `(.L_x_3292) ;  /* 0x0000000c00507947 */ /* 0x000fec0003800000 */
.L_x_3293:
[----:B------:R-:W2:Y:S02]  /*b100*/  LDG.E.U16 R2, desc[UR36][R2.64] ;  /* 0x0000002402027981 */ /* 0x000ea4000c1e1500 */
[----:B--2---:R-:W0:Y:S02]  /*b110*/  I2F.S16 R0, R2 ;  /* 0x0000000200007306 */ /* 0x004e240000101400 */
[----:B0-----:R-:W-:Y:S01]  /*b120*/  F2FP.F16.F32.PACK_AB R0, RZ, R0 ;  /* 0x00000000ff00723e */ /* 0x001fe200000000ff */
[----:B------:R-:W-:Y:S06]  /*b130*/  BRA `(.L_x_3292) ;  /* 0x0000000c00407947 */ /* 0x000fec0003800000 */
.L_x_3288:
        /* <DEDUP_REMOVED lines=9> */
.L_x_3296:
[----:B------:R0:W5:Y:S01]  /*b1d0*/  LDG.E.U16 R0, desc[UR36][R2.64] ;  /* 0x0000002402007981 */ /* 0x000162000c1e1500 */
[----:B------:R-:W-:Y:S05]  /*b1e0*/  BRA `(.L_x_3292) ;  /* 0x0000000c00147947 */ /* 0x000fea0003800000 */
.L_x_3295:
        /* <DEDUP_REMOVED lines=9> */
.L_x_3298:
[----:B------:R1:W5:Y:S01]  /*b280*/  LDG.E.U16 R0, desc[UR36][R2.64] ;  /* 0x0000002402007981 */ /* 0x000362000c1e1500 */
[----:B------:R-:W-:Y:S05]  /*b290*/  BRA `(.L_x_3292) ;  /* 0x0000000800e87947 */ /* 0x000fea0003800000 */
.L_x_3297:
        /* <DEDUP_REMOVED lines=8> */
.L_x_3287:
        /* <DEDUP_REMOVED lines=13> */
.L_x_3301:
        /* <DEDUP_REMOVED lines=8> */
.L_x_3300:
        /* <DEDUP_REMOVED lines=28> */
.L_x_3303:
        /* <DEDUP_REMOVED lines=15> */
.L_x_3302:
[----:B------:R-:W2:Y:S02]  /*b720*/  LDG.E.U16 R0, desc[UR36][R2.64] ;  /* 0x0000002402007981 */ /* 0x000ea4000c1e1500 */
[----:B--2---:R-:W-:-:S05]  /*b730*/  IMAD.U32 R0, R0, 0x10000, RZ ;  /* 0x0001000000007824 */ /* 0x004fca00078e00ff */
[----:B------:R-:W-:Y:S01]  /*b740*/  F2FP.F16.F32.PACK_AB R0, RZ, R0 ;  /* 0x00000000ff00723e */ /* 0x000fe200000000ff */
[----:B------:R-:W-:Y:S06]  /*b750*/  BRA `(.L_x_3292) ;  /* 0x0000000400b87947 */ /* 0x000fec0003800000 */
.L_x_3299:
        /* <DEDUP_REMOVED lines=12> */
.L_x_3306:
        /* <DEDUP_REMOVED lines=21> */
.L_x_3310:
[----:B------:R-:W-:Y:S05]  /*b970*/  BSYNC B1 ;  /* 0x0000000000017941 */ /* 0x000fea0003800000 */
.L_x_3309:
[----:B------:R-:W-:Y:S01]  /*b980*/  LEA R3, R0, 0x3b800000, 0x17 ;  /* 0x3b80000000037811 */ /* 0x000fe200078eb8ff */
[----:B------:R-:W-:-:S05]  /*b990*/  IMAD.SHL.U32 R0, R2, 0x100000, RZ ;  /* 0x0010000002007824 */ /* 0x000fca00078e00ff */
[----:B------:R-:W-:-:S07]  /*b9a0*/  LOP3.LUT R0, R3, R0, R4, 0xfe, !PT ;  /* 0x0000000003007212 */ /* 0x000fce00078efe04 */
.L_x_3308:
[----:B------:R-:W-:Y:S05]  /*b9b0*/  BSYNC B0 ;  /* 0x0000000000007941 */ /* 0x000fea0003800000 */
.L_x_3307:
[----:B------:R-:W-:Y:S01]  /*b9c0*/  F2FP.F16.F32.PACK_AB R0, RZ, R0 ;  /* 0x00000000ff00723e */ /* 0x000fe200000000ff */
[----:B------:R-:W-:Y:S06]  /*b9d0*/  BRA `(.L_x_3292) ;  /* 0x0000000400187947 */ /* 0x000fec0003800000 */
.L_x_3305:
        /* <DEDUP_REMOVED lines=21> */
.L_x_3314:
[----:B------:R-:W-:Y:S05]  /*bb30*/  BSYNC B1 ;  /* 0x0000000000017941 */ /* 0x000fea0003800000 */
.L_x_3313:
[----:B------:R-:W-:Y:S01]  /*bb40*/  LEA R3, R0, 0x37800000, 0x17 ;  /* 0x3780000000037811 */ /* 0x000fe200078eb8ff */
[----:B------:R-:W-:-:S05]  /*bb50*/  IMAD.SHL.U32 R0, R2, 0x200000, RZ ;  /* 0x0020000002007824 */ /* 0x000fca00078e00ff */
[----:B------:R-:W-:-:S07]  /*bb60*/  LOP3.LUT R0, R3, R0, R4, 0xfe, !PT ;  /* 0x0000000003007212 */ /* 0x000fce00078efe04 */
.L_x_3312:
[----:B------:R-:W-:Y:S05]  /*bb70*/  BSYNC B0 ;  /* 0x0000000000007941 */ /* 0x000fea0003800000 */
.L_x_3311:
[----:B------:R-:W-:Y:S01]  /*bb80*/  F2FP.F16.F32.PACK_AB R0, RZ, R0 ;  /* 0x00000000ff00723e */ /* 0x000fe200000000ff */
[----:B------:R-:W-:Y:S06]  /*bb90*/  BRA `(.L_x_3292) ;  /* 0x0000000000a87947 */ /* 0x000fec0003800000 */
.L_x_3304:
        /* <DEDUP_REMOVED lines=14> */
.L_x_3318:
[----:B------:R-:W-:Y:S05]  /*bc80*/  BSYNC B0 ;  /* 0x0000000000007941 */ /* 0x000fea0003800000 */
.L_x_3317:
[----:B------:R-:W-:Y:S01]  /*bc90*/  F2FP.F16.F32.PACK_AB R0, RZ, R0 ;  /* 0x00000000ff00723e */ /* 0x000fe200000000ff */
[----:B------:R-:W-:Y:S06]  /*bca0*/  BRA `(.L_x_3292) ;  /* 0x0000000000647947 */ /* 0x000fec0003800000 */
.L_x_3291:
        /* <DEDUP_REMOVED lines=16> */
.L_x_3319:
[----:B------:R-:W-:Y:S01]  /*bdb0*/  PRMT R0, RZ, 0x7610, R0 ;  /* 0x00007610ff007816 */ /* 0x000fe20000000000 */
[----:B------:R-:W-:Y:S06]  /*bdc0*/  BRA `(.L_x_3292) ;  /* 0x00000000001c7947 */ /* 0x000fec0003800000 */
.L_x_3316:
[----:B------:R-:W2:Y:S02]  /*bdd0*/  LDG.E.64 R2, desc[UR36][R2.64] ;  /* 0x0000002402027981 */ /* 0x000ea4000c1e1b00 */
[----:B--2---:R-:W0:Y:S02]  /*bde0*/  I2F.U64 R0, R2 ;  /* 0x0000000200007312 */ /* 0x004e240000301000 */
[----:B0-----:R-:W-:Y:S01]  /*bdf0*/  F2FP.F16.F32.PACK_AB R0, RZ, R0 ;  /* 0x00000000ff00723e */ /* 0x001fe200000000ff */
[----:B------:R-:W-:Y:S06]  /*be00*/  BRA `(.L_x_3292) ;  /* 0x00000000000c7947 */ /* 0x000fec0003800000 */
.L_x_3315:
[----:B------:R-:W2:Y:S02]  /*be10*/  LDG.E R2, desc[UR36][R2.64] ;  /* 0x0000002402027981 */ /* 0x000ea4000c1e1900 */
[----:B--2---:R-:W-:-:S04]  /*be20*/  I2FP.F32.U32 R0, R2 ;  /* 0x0000000200007245 */ /* 0x004fc80000201000 */
[----:B------:R-:W-:-:S07]  /*be30*/  F2FP.F16.F32.PACK_AB R0, RZ, R0 ;  /* 0x00000000ff00723e */ /* 0x000fce00000000ff */
.L_x_3292:
        /* <DEDUP_REMOVED lines=13> */
.L_x_3320:
[----:B------:R-:W-:Y:S02]  /*bf10*/  FMUL.FTZ R0, R3, R0 ;  /* 0x0000000003007220 */ /* 0x000fe40000410000 */
[----:B------:R-:W-:Y:S03]  /*bf20*/  MUFU.RCP R3, R3 ;  /* 0x0000000300037308 */ /* 0x000fe60000001000 */
[----:B------:R-:W-:-:S05]  /*bf30*/  F2FP.F16.F32.PACK_AB R0, RZ, R0 ;  /* 0x00000000ff00723e */ /* 0x000fca00000000ff */
[----:B------:R-:W-:-:S06]  /*bf40*/  HADD2.F32 R0, -RZ, R0.H0_H0 ;  /* 0x20000000ff007230 */ /* 0x000fcc0000004100 */
[----:B------:R-:W0:Y:S02]  /*bf50*/  FRND R0, R0 ;  /* 0x0000000000007307 */ /* 0x000e240000201000 */
[----:B0-----:R-:W-:-:S07]  /*bf60*/  FMUL.FTZ R2, R0, R3 ;  /* 0x0000000300027220 */ /* 0x001fce0000410000 */
.L_x_3321:
        /* <DEDUP_REMOVED lines=17> */
.L_x_3325:
[----:B------:R-:W-:-:S06]  /*c080*/  HADD2.F32 R3, -RZ, R2.H0_H0 ;  /* 0x20000002ff037230 */ /* 0x000fcc0000004100 */
[----:B------:R-:W0:Y:S02]  /*c090*/  F2I.S64.TRUNC R2, R3 ;  /* 0x0000000300027311 */ /* 0x000e24000020d900 */
[----:B0-----:R-:W-:Y:S01]  /*c0a0*/  STG.E.U8 desc[UR36][R16.64], R2 ;  /* 0x0000000210007986 */ /* 0x001fe2000c101124 */
[----:B------:R-:W-:Y:S05]  /*c0b0*/  EXIT ;  /* 0x000000000000794d */ /* 0x000fea0003800000 */
.L_x_3324:
        /* <DEDUP_REMOVED lines=10> */
.L_x_3328:
[----:B------:R-:W-:-:S04]  /*c160*/  HADD2.F32 R2, -RZ, R2.H0_H0 ;  /* 0x20000002ff027230 */ /* 0x000fc80000004100 */
[----:B------:R-:W0:Y:S02]  /*c170*/  F2I.FTZ.TRUNC.NTZ R3, R2 ;  /* 0x0000000200037305 */ /* 0x000e24000021f100 */
[----:B0-----:R-:W-:Y:S01]  /*c180*/  STG.E desc[UR36][R16.64], R3 ;  /* 0x0000000310007986 */ /* 0x001fe2000c101924 */
[----:B------:R-:W-:Y:S05]  /*c190*/  EXIT ;  /* 0x000000000000794d */ /* 0x000fea0003800000 */
.L_x_3327:
[----:B------:R-:W-:-:S04]  /*c1a0*/  HADD2.F32 R2, -RZ, R2.H0_H0 ;  /* 0x20000002ff027230 */ /* 0x000fc80000004100 */
[----:B------:R-:W0:Y:S02]  /*c1b0*/  F2I.FTZ.TRUNC.NTZ R3, R2 ;  /* 0x0000000200037305 */ /* 0x000e24000021f100 */
[----:B0-----:R-:W-:Y:S01]  /*c1c0*/  STG.E.U16 desc[UR36][R16.64], R3 ;  /* 0x0000000310007986 */ /* 0x001fe2000c101524 */
[----:B------:R-:W-:Y:S05]  /*c1d0*/  EXIT ;  /* 0x000000000000794d */ /* 0x000fea0003800000 */
.L_x_3323:
        /* <DEDUP_REMOVED lines=9> */
.L_x_3330:
[----:B------:R-:W-:Y:S01]  /*c270*/  STG.E.U16 desc[UR36][R16.64], R2 ;  /* 0x0000000210007986 */ /* 0x000fe2000c101524 */
[----:B------:R-:W-:Y:S05]  /*c280*/  EXIT ;  /* 0x000000000000794d */ /* 0x000fea0003800000 */
.L_x_3329:
        /* <DEDUP_REMOVED lines=10> */
.L_x_3332:
[----:B------:R-:W-:-:S05]  /*c330*/  HADD2.F32 R0, -RZ, R2.H0_H0 ;  /* 0x20000002ff007230 */ /* 0x000fca0000004100 */
[----:B------:R-:W-:-:S04]  /*c340*/  F2FP.F16.F32.PACK_AB R0, RZ, R0 ;  /* 0x00000000ff00723e */ /* 0x000fc800000000ff */
[----:B------:R-:W-:-:S05]  /*c350*/  PRMT R0, R0, 0x5410, RZ ;  /* 0x0000541000007816 */ /* 0x000fca00000000ff */
[----:B------:R-:W-:Y:S01]  /*c360*/  STG.E desc[UR36][R16.64], R0 ;  /* 0x0000000010007986 */ /* 0x000fe2000c101924 */
[----:B------:R-:W-:Y:S05]  /*c370*/  EXIT ;  /* 0x000000000000794d */ /* 0x000fea0003800000 */
.L_x_3331:
[----:B------:R-:W-:-:S05]  /*c380*/  HADD2.F32 R2, -RZ, R2.H0_H0 ;  /* 0x20000002ff027230 */ /* 0x000fca0000004100 */
[----:B------:R-:W-:-:S06]  /*c390*/  FMUL.FTZ R2, R2, 1 ;  /* 0x3f80000002027820 */ /* 0x000fcc0000410000 */
[----:B------:R-:W0:Y:S02]  /*c3a0*/  F2F.F64.F32 R2, R2 ;  /* 0x0000000200027310 */ /* 0x000e240000201800 */
[----:B0-----:R-:W-:Y:S01]  /*c3b0*/  STG.E.64 desc[UR36][R16.64], R2 ;  /* 0x0000000210007986 */ /* 0x001fe2000c101b24 */
[----:B------:R-:W-:Y:S05]  /*c3c0*/  EXIT ;  /* 0x000000000000794d */ /* 0x000fea0003800000 */
.L_x_3322:
        /* <DEDUP_REMOVED lines=13> */
.L_x_3335:
[----:B------:R-:W-:Y:S01]  /*c4a0*/  HADD2.F32 R2, -RZ, R2.H0_H0 ;  /* 0x20000002ff027230 */ /* 0x000fe20000004100 */
[----:B------:R-:W-:-:S04]  /*c4b0*/  CS2R R6, SRZ ;  /* 0x0000000000067805 */ /* 0x000fc8000001ff00 */
[----:B------:R-:W-:-:S04]  /*c4c0*/  FMUL.FTZ R2, R2, 1 ;  /* 0x3f80000002027820 */ /* 0x000fc80000410000 */
[----:B------:R-:W0:Y:S02]  /*c4d0*/  F2F.F64.F32 R4, R2 ;  /* 0x0000000200047310 */ /* 0x000e240000201800 */
[----:B0-----:R-:W-:Y:S01]  /*c4e0*/  STG.E.128 desc[UR36][R16.64], R4 ;  /* 0x0000000410007986 */ /* 0x001fe2000c101d24 */
[----:B------:R-:W-:Y:S05]  /*c4f0*/  EXIT ;  /* 0x000000000000794d */ /* 0x000fea0003800000 */
.L_x_3334:
        /* <DEDUP_REMOVED lines=21> */
.L_x_3339:
[----:B------:R-:W-:Y:S05]  /*c650*/  BSYNC B0 ;  /* 0x0000000000007941 */ /* 0x000fea0003800000 */
.L_x_3338:
[----:B------:R-:W-:-:S05]  /*c660*/  LOP3.LUT R3, R0, R3, RZ, 0xfc, !PT ;  /* 0x0000000300037212 */ /* 0x000fca00078efcff */
[----:B------:R-:W-:Y:S01]  /*c670*/  STG.E.U8 desc[UR36][R16.64], R3 ;  /* 0x0000000310007986 */ /* 0x000fe2000c101124 */
[----:B------:R-:W-:Y:S05]  /*c680*/  EXIT ;  /* 0x000000000000794d */ /* 0x000fea0003800000 */
.L_x_3337:
        /* <DEDUP_REMOVED lines=13> */
.L_x_3341:
[----:B------:R-:W-:Y:S01]  /*c760*/  IMAD.MOV.U32 R0, RZ, RZ, 0x7f ;  /* 0x0000007fff007424 */ /* 0x000fe200078e00ff */
[----:B------:R-:W-:-:S04]  /*c770*/  ISETP.GT.U32.AND P0, PT, R2, 0x7f800000, PT ;  /* 0x7f8000000200780c */ /* 0x000fc80003f04070 */
[----:B------:R-:W-:-:S09]  /*c780*/  SEL R0, R0, 0x7c, P0 ;  /* 0x0000007c00007807 */ /* 0x000fd20000000000 */
.L_x_3342:
[----:B------:R-:W-:Y:S05]  /*c790*/  BSYNC B0 ;  /* 0x0000000000007941 */ /* 0x000fea0003800000 */
.L_x_3340:
[----:B------:R-:W-:-:S04]  /*c7a0*/  LOP3.LUT R2, R3, 0x80000000, RZ, 0xc0, !PT ;  /* 0x8000000003027812 */ /* 0x000fc800078ec0ff */
[----:B------:R-:W-:-:S04]  /*c7b0*/  SHF.R.U32.HI R3, RZ, 0x18, R2 ;  /* 0x00000018ff037819 */ /* 0x000fc80000011602 */
[----:B------:R-:W-:-:S05]  /*c7c0*/  LOP3.LUT R3, R0, R3, RZ, 0xfc, !PT ;  /* 0x0000000300037212 */ /* 0x000fca00078efcff */
[----:B------:R-:W-:Y:S01]  /*c7d0*/  STG.E.U8 desc[UR36][R16.64], R3 ;  /* 0x0000000310007986 */ /* 0x000fe2000c101124 */
[----:B------:R-:W-:Y:S05]  /*c7e0*/  EXIT ;  /* 0x000000000000794d */ /* 0x000fea0003800000 */
.L_x_3336:
[----:B------:R-:W-:-:S05]  /*c7f0*/  HADD2.F32 R0, -RZ, R2.H0_H0 ;  /* 0x20000002ff007230 */ /* 0x000fca0000004100 */
[----:B------:R-:W-:-:S05]  /*c800*/  F2FP.BF16.F32.PACK_AB R0, RZ, R0 ;  /* 0x00000000ff00723e */ /* 0x000fca00000010ff */
[----:B------:R-:W-:Y:S01]  /*c810*/  STG.E.U16 desc[UR36][R16.64], R0 ;  /* 0x0000000010007986 */ /* 0x000fe2000c101524 */
[----:B------:R-:W-:Y:S05]  /*c820*/  EXIT ;  /* 0x000000000000794d */ /* 0x000fea0003800000 */
.L_x_3333:
        /* <DEDUP_REMOVED lines=12> */
.L_x_3345:
        /* <DEDUP_REMOVED lines=17> */
.L_x_3348:
[----:B------:R-:W-:-:S04]  /*ca00*/  LOP3.LUT R2, R3, 0x80000000, RZ, 0xc0, !PT ;  /* 0x8000000003027812 */ /* 0x000fc800078ec0ff */
[----:B------:R-:W-:-:S04]  /*ca10*/  SHF.R.U32.HI R3, RZ, 0x18, R2 ;  /* 0x00000018ff037819 */ /* 0x000fc80000011602 */
[----:B------:R-:W-:-:S04]  /*ca20*/  LOP3.LUT R0, R0, R3, RZ, 0xfc, !PT ;  /* 0x0000000300007212 */ /* 0x000fc800078efcff */
[----:B------:R-:W-:-:S07]  /*ca30*/  PRMT R8, R0, 0x7610, R8 ;  /* 0x0000761000087816 */ /* 0x000fce0000000008 */
.L_x_3347:
[----:B------:R-:W-:Y:S05]  /*ca40*/  BSYNC B0 ;  /* 0x0000000000007941 */ /* 0x000fea0003800000 */
.L_x_3346:
[----:B------:R-:W-:Y:S01]  /*ca50*/  STG.E.U8 desc[UR36][R16.64], R8 ;  /* 0x0000000810007986 */ /* 0x000fe2000c101124 */
[----:B------:R-:W-:Y:S05]  /*ca60*/  EXIT ;  /* 0x000000000000794d */ /* 0x000fea0003800000 */
.L_x_3344:
        /* <DEDUP_REMOVED lines=17> */
.L_x_3351:
[----:B------:R-:W-:-:S04]  /*cb80*/  LOP3.LUT R2, R3, 0x80000000, RZ, 0xc0, !PT ;  /* 0x8000000003027812 */ /* 0x000fc800078ec0ff */
[----:B------:R-:W-:-:S04]  /*cb90*/  SHF.R.U32.HI R3, RZ, 0x18, R2 ;  /* 0x00000018ff037819 */ /* 0x000fc80000011602 */
[----:B------:R-:W-:-:S04]  /*cba0*/  LOP3.LUT R0, R0, R3, RZ, 0xfc, !PT ;  /* 0x0000000300007212 */ /* 0x000fc800078efcff */
[----:B------:R-:W-:-:S07]  /*cbb0*/  PRMT R8, R0, 0x7610, R8 ;  /* 0x0000761000087816 */ /* 0x000fce0000000008 */
.L_x_3350:
[----:B------:R-:W-:Y:S05]  /*cbc0*/  BSYNC B0 ;  /* 0x0000000000007941 */ /* 0x000fea0003800000 */
.L_x_3349:
[----:B------:R-:W-:Y:S01]  /*cbd0*/  STG.E.U8 desc[UR36][R16.64], R8 ;  /* 0x0000000810007986 */ /* 0x000fe2000c101124 */
[----:B------:R-:W-:Y:S05]  /*cbe0*/  EXIT ;  /* 0x000000000000794d */ /* 0x000fea0003800000 */
.L_x_3343:
        /* <DEDUP_REMOVED lines=22> */
.L_x_3326:
        /* <DEDUP_REMOVED lines=16> */
.L_x_3354:
[----:B------:R-:W-:Y:S05]  /*ce50*/  EXIT ;  /* 0x000000000000794d */ /* 0x000fea0003800000 */
.L_x_3353:
[----:B------:R-:W-:-:S06]  /*ce60*/  HADD2.F32 R2, -RZ, R2.H0_H0 ;  /* 0x20000002ff027230 */ /* 0x000fcc0000004100 */
[----:B------:R-:W0:Y:S02]  /*ce70*/  F2I.U64.TRUNC R2, R2 ;  /* 0x0000000200027311 */ /* 0x000e24000020d800 */
[----:B0-----:R-:W-:Y:S01]  /*ce80*/  STG.E.64 desc[UR36][R16.64], R2 ;  /* 0x0000000210007986 */ /* 0x001fe2000c101b24 */
[----:B------:R-:W-:Y:S05]  /*ce90*/  EXIT ;  /* 0x000000000000794d */ /* 0x000fea0003800000 */
.L_x_3352:
[----:B------:R-:W-:-:S04]  /*cea0*/  HADD2.F32 R2, -RZ, R2.H0_H0 ;  /* 0x20000002ff027230 */ /* 0x000fc80000004100 */
[----:B------:R-:W0:Y:S02]  /*ceb0*/  F2I.FTZ.U32.TRUNC.NTZ R3, R2 ;  /* 0x0000000200037305 */ /* 0x000e24000021f000 */
[----:B0-----:R-:W-:Y:S01]  /*cec0*/  STG.E desc[UR36][R16.64], R3 ;  /* 0x0000000310007986 */ /* 0x001fe2000c101924 */
[----:B------:R-:W-:Y:S05]  /*ced0*/  EXIT ;  /* 0x000000000000794d */ /* 0x000fea0003800000 */
.L_x_3355:
        /* <DEDUP_REMOVED lines=10> */
.L_x_19589:


//--------------------- .text._ZN2at6native27unrolled_elementwise_kernelIZZZNS0_26round_decimals_kernel_cudaERNS_18TensorIteratorBaseElENKUlvE_clEvENKUlvE1_clEvEUlN3c104HalfEE_St5arrayIPcLm2EELi4E23TrivialOffsetCalculatorILi1EjESD_NS0_6memory12LoadWithCastILi1EEENSE_13StoreWithCastILi1EEEEEviT_T0_T2_T3_T4_T5_ --------------------------
	.section	.text._ZN2at6native27unrolled_elementwise_kernelIZZZNS0_26round_decimals_kernel_cudaERNS_18TensorIteratorBaseElENKUlvE_clEvENKUlvE1_clEvEUlN3c104HalfEE_St5arrayIPcLm2EELi4E23TrivialOffsetCalculatorILi1EjESD_NS0_6memory12LoadWithCastILi1EEENSE_13StoreWithCastILi1EEEEEviT_T0_T2_T3_T4_T5_,"ax",@progbits
	.align	128
        .global         _ZN2at6native27unrolled_elementwise_kernelIZZZNS0_26round_decimals_kernel_cudaERNS_18TensorIteratorBaseElENKUlvE_clEvENKUlvE1_clEvEUlN3c104HalfEE_St5arrayIPcLm2EELi4E23TrivialOffsetCalculatorILi1EjESD_NS0_6memory12LoadWithCastILi1EEENSE_13StoreWithCastILi1EEEEEviT_T0_T2_T3_T4_T5_
        .type           _ZN2at6native27unrolled_elementwise_kernelIZZZNS0_26round_decimals_kernel_cudaERNS_18TensorIteratorBaseElENKUlvE_clEvENKUlvE1_clEvEUlN3c104HalfEE_St5arrayIPcLm2EELi4E23TrivialOffsetCalculatorILi1EjESD_NS0_6memory12LoadWithCastILi1EEENSE_13StoreWithCastILi1EEEEEviT_T0_T2_T3_T4_T5_,@function
        .size           _ZN2at6native27unrolled_elementwise_kernelIZZZNS0_26round_decimals_kernel_cudaERNS_18TensorIteratorBaseElENKUlvE_clEvENKUlvE1_clEvEUlN3c104HalfEE_St5arrayIPcLm2EELi4E23TrivialOffsetCalculatorILi1EjESD_NS0_6memory12LoadWithCastILi1EEENSE_13StoreWithCastILi1EEEEEviT_T0_T2_T3_T4_T5_,(.L_x_19590 - _ZN2at6native27unrolled_elementwise_kernelIZZZNS0_26round_decimals_kernel_cudaERNS_18TensorIteratorBaseElENKUlvE_clEvENKUlvE1_clEvEUlN3c104HalfEE_St5arrayIPcLm2EELi4E23TrivialOffsetCalculatorILi1EjESD_NS0_6memory12LoadWithCastILi1EEENSE_13StoreWithCastILi1EEEEEviT_T0_T2_T3_T4_T5_)
        .other          _ZN2at6native27unrolled_elementwise_kernelIZZZNS0_26round_decimals_kernel_cudaERNS_18TensorIteratorBaseElENKUlvE_clEvENKUlvE1_clEvEUlN3c104HalfEE_St5arrayIPcLm2EELi4E23TrivialOffsetCalculatorILi1EjESD_NS0_6memory12LoadWithCastILi1EEENSE_13StoreWithCastILi1EEEEEviT_T0_T2_T3_T4_T5_,@"STO_CUDA_ENTRY STV_DEFAULT"
_ZN2at6native27unrolled_elementwise_kernelIZZZNS0_26round_decimals_kernel_cudaERNS_18TensorIteratorBaseElENKUlvE_clEvENKUlvE1_clEvEUlN3c104HalfEE_St5arrayIPcLm2EELi4E23TrivialOffsetCalculatorILi1EjESD_NS0_6memory12LoadWithCastILi1EEENSE_13StoreWithCastILi1EEEEEviT_T0_T2_T3_T4_T5_:
.text._ZN2at6native27unrolled_elementwise_kernelIZZZNS0_26round_decimals_kernel_cudaERNS_18TensorIteratorBaseElENKUlvE_clEvENKUlvE1_clEvEUlN3c104HalfEE_St5arrayIPcLm2EELi4E23TrivialOffsetCalculatorILi1EjESD_NS0_6memory12LoadWithCastILi1EEENSE_13StoreWithCastILi1EEEEEviT_T0_T2_T3_T4_T5_:
        /* <DEDUP_REMOVED lines=34> */
.L_x_3361:
[----:B------:R-:W2:Y:S02]  /*0220*/  LDG.E.U8 R2, desc[UR36][R2.64] ;  /* 0x0000002402027981 */ /* 0x000ea4000c1e1100 */
[----:B--2---:R-:W-:-:S04]  /*0230*/  I2FP.F32.U32 R0, R2 ;  /* 0x0000000200007245 */ /* 0x004fc80000201000 */
[----:B------:R-:W-:-:S04]  /*0240*/  F2FP.F16.F32.PACK_AB R0, RZ, R0 ;  /* 0x00000000ff00723e */ /* 0x000fc800000000ff */
[----:B------:R-:W-:Y:S01]  /*0250*/  PRMT R23, R0, 0x7610, R23 ;  /* 0x0000761000177816 */ /* 0x000fe20000000017 */
[----:B------:R-:W-:Y:S06]  /*0260*/  BRA `(.L_x_3363) ;  /* 0x0000000c00c07947 */ /* 0x000fec0003800000 */
.L_x_3360:
        /* <DEDUP_REMOVED lines=11> */
.L_x_3365:
[----:B------:R-:W2:Y:S02]  /*0320*/  LDG.E R2, desc[UR36][R2.64] ;  /* 0x0000002402027981 */ /* 0x000ea4000c1e1900 */
[----:B--2---:R-:W-:-:S04]  /*0330*/  I2FP.F32.S32 R0, R2 ;  /* 0x0000000200007245 */ /* 0x004fc80000201400 */
[----:B------:R-:W-:-:S04]  /*0340*/  F2FP.F16.F32.PACK_AB R0, RZ, R0 ;  /* 0x00000000ff00723e */ /* 0x000fc800000000ff */
[----:B------:R-:W-:Y:S01]  /*0350*/  PRMT R23, R0, 0x7610, R23 ;  /* 0x0000761000177816 */ /* 0x000fe20000000017 */
[----:B------:R-:W-:Y:S06]  /*0360*/  BRA `(.L_x_3363) ;  /* 0x0000000c00807947 */ /* 0x000fec0003800000 */
.L_x_3364:
[----:B------:R-:W2:Y:S02]  /*0370*/  LDG.E.U16 R2, desc[UR36][R2.64] ;  /* 0x0000002402027981 */ /* 0x000ea4000c1e1500 */
[----:B--2---:R-:W0:Y:S02]  /*0380*/  I2F.S16 R0, R2 ;  /* 0x0000000200007306 */ /* 0x004e240000101400 */
[----:B0-----:R-:W-:-:S04]  /*0390*/  F2FP.F16.F32.PACK_AB R0, RZ, R0 ;  /* 0x00000000ff00723e */ /* 0x001fc800000000ff */
[----:B------:R-:W-:Y:S01]  /*03a0*/  PRMT R23, R0, 0x7610, R23 ;  /* 0x0000761000177816 */ /* 0x000fe20000000017 */
[----:B------:R-:W-:Y:S06]  /*03b0*/  BRA `(.L_x_3363) ;  /* 0x0000000c006c7947 */ /* 0x000fec0003800000 */
.L_x_3359:
        /* <DEDUP_REMOVED lines=9> */
.L_x_3367:
[----:B------:R1:W5:Y:S01]  /*0450*/  LDG.E.U16 R23, desc[UR36][R2.64] ;  /* 0x0000002402177981 */ /* 0x000362000c1e1500 */
[----:B------:R-:W-:Y:S05]  /*0460*/  BRA `(.L_x_3363) ;  /* 0x0000000c00407947 */ /* 0x000fea0003800000 */
.L_x_3366:
        /* <DEDUP_REMOVED lines=9> */
.L_x_3369:
[----:B------:R0:W5:Y:S01]  /*0500*/  LDG.E.U16 R23, desc[UR36][R2.64] ;  /* 0x0000002402177981 */ /* 0x000162000c1e1500 */
[----:B------:R-:W-:Y:S05]  /*0510*/  BRA `(.L_x_3363) ;  /* 0x0000000c00147947 */ /* 0x000fea0003800000 */
.L_x_3368:
        /* <DEDUP_REMOVED lines=9> */
.L_x_3358:
        /* <DEDUP_REMOVED lines=14> */
.L_x_3372:
        /* <DEDUP_REMOVED lines=9> */
.L_x_3371:
        /* <DEDUP_REMOVED lines=28> */
.L_x_3374:
        /* <DEDUP_REMOVED lines=16> */
.L_x_3373:
[----:B------:R-:W2:Y:S02]  /*09e0*/  LDG.E.U16 R0, desc[UR36][R2.64] ;  /* 0x0000002402007981 */ /* 0x000ea4000c1e1500 */
[----:B--2---:R-:W-:-:S05]  /*09f0*/  IMAD.U32 R0, R0, 0x10000, RZ ;  /* 0x0001000000007824 */ /* 0x004fca00078e00ff */
[----:B------:R-:W-:-:S04]  /*0a00*/  F2FP.F16.F32.PACK_AB R0, RZ, R0 ;  /* 0x00000000ff00723e */ /* 0x000fc800000000ff */
[----:B------:R-:W-:Y:S01]  /*0a10*/  PRMT R23, R0, 0x7610, R23 ;  /* 0x0000761000177816 */ /* 0x000fe20000000017 */
[----:B------:R-:W-:Y:S06]  /*0a20*/  BRA `(.L_x_3363) ;  /* 0x0000000400d07947 */ /* 0x000fec0003800000 */
.L_x_3370:
        /* <DEDUP_REMOVED lines=13> */
.L_x_3377:
        /* <DEDUP_REMOVED lines=21> */
.L_x_3381:
[----:B------:R-:W-:Y:S05]  /*0c50*/  BSYNC B1 ;  /* 0x0000000000017941 */ /* 0x000fea0003800000 */
.L_x_3380:
[----:B------:R-:W-:Y:S01]  /*0c60*/  LEA R3, R0, 0x3b800000, 0x17 ;  /* 0x3b80000000037811 */ /* 0x000fe200078eb8ff */
[----:B------:R-:W-:-:S05]  /*0c70*/  IMAD.SHL.U32 R0, R2, 0x100000, RZ ;  /* 0x0010000002007824 */ /* 0x000fca00078e00ff */
[----:B------:R-:W-:-:S07]  /*0c80*/  LOP3.LUT R0, R3, R0, R4, 0xfe, !PT ;  /* 0x0000000003007212 */ /* 0x000fce00078efe04 */
.L_x_3379:
[----:B------:R-:W-:Y:S05]  /*0c90*/  BSYNC B0 ;  /* 0x0000000000007941 */ /* 0x000fea0003800000 */
.L_x_3378:
[----:B------:R-:W-:-:S04]  /*0ca0*/  F2FP.F16.F32.PACK_AB R0, RZ, R0 ;  /* 0x00000000ff00723e */ /* 0x000fc800000000ff */
[----:B------:R-:W-:Y:S01]  /*0cb0*/  PRMT R23, R0, 0x7610, R23 ;  /* 0x0000761000177816 */ /* 0x000fe20000000017 */
[----:B------:R-:W-:Y:S06]  /*0cc0*/  BRA `(.L_x_3363) ;  /* 0x0000000400287947 */ /* 0x000fec0003800000 */
.L_x_3376:
        /* <DEDUP_REMOVED lines=21> */
.L_x_3385:
[----:B------:R-:W-:Y:S05]  /*0e20*/  BSYNC B1 ;  /* 0x0000000000017941 */ /* 0x000fea0003800000 */
.L_x_3384:
[----:B------:R-:W-:Y:S01]  /*0e30*/  LEA R3, R0, 0x37800000, 0x17 ;  /* 0x3780000000037811 */ /* 0x000fe200078eb8ff */
[----:B------:R-:W-:-:S05]  /*0e40*/  IMAD.SHL.U32 R0, R2, 0x200000, RZ ;  /* 0x0020000002007824 */ /* 0x000fca00078e00ff */
[----:B------:R-:W-:-:S07]  /*0e50*/  LOP3.LUT R0, R3, R0, R4, 0xfe, !PT ;  /* 0x0000000003007212 */ /* 0x000fce00078efe04 */
.L_x_3383:
[----:B------:R-:W-:Y:S05]  /*0e60*/  BSYNC B0 ;  /* 0x0000000000007941 */ /* 0x000fea0003800000 */
.L_x_3382:
[----:B------:R-:W-:-:S04]  /*0e70*/  F2FP.F16.F32.PACK_AB R0, RZ, R0 ;  /* 0x00000000ff00723e */ /* 0x000fc800000000ff */
[----:B------:R-:W-:Y:S01]  /*0e80*/  PRMT R23, R0, 0x7610, R23 ;  /* 0x0000761000177816 */ /* 0x000fe20000000017 */
[----:B------:R-:W-:Y:S06]  /*0e90*/  BRA `(.L_x_3363) ;  /* 0x0000000000b47947 */ /* 0x000fec0003800000 */
.L_x_3375:
        /* <DEDUP_REMOVED lines=14> */
.L_x_3389:
[----:B------:R-:W-:Y:S05]  /*0f80*/  BSYNC B0 ;  /* 0x0000000000007941 */ /* 0x000fea0003800000 */
.L_x_3388:
[----:B------:R-:W-:-:S04]  /*0f90*/  F2FP.F16.F32.PACK_AB R0, RZ, R0 ;  /* 0x00000000ff00723e */ /* 0x000fc800000000ff */
[----:B------:R-:W-:Y:S01]  /*0fa0*/  PRMT R23, R0, 0x7610, R23 ;  /* 0x0000761000177816 */ /* 0x000fe20000000017 */
[----:B------:R-:W-:Y:S06]  /*0fb0*/  BRA `(.L_x_3363) ;  /* 0x00000000006c7947 */ /* 0x000fec0003800000 */
.L_x_3362:
        /* <DEDUP_REMOVED lines=16> */
.L_x_3390:
[----:B------:R-:W-:Y:S01]  /*10c0*/  PRMT R23, RZ, 0x7610, R23 ;  /* 0x00007610ff177816 */ /* 0x000fe20000000017 */
[----:B------:R-:W-:Y:S06]  /*10d0*/  BRA `(.L_x_3363) ;  /* 0x0000000000247947 */ /* 0x000fec0003800000 */
.L_x_3387:
[----:B------:R-:W2:Y:S02]  /*10e0*/  LDG.E.64 R2, desc[UR36][R2.64] ;  /* 0x0000002402027981 */ /* 0x000ea4000c1e1b00 */
[----:B--2---:R-:W0:Y:S02]  /*10f0*/  I2F.U64 R0, R2 ;  /* 0x0000000200007312 */ /* 0x004e240000301000 */
[----:B0-----:R-:W-:-:S04]  /*1100*/  F2FP.F16.F32.PACK_AB R0, RZ, R0 ;  /* 0x00000000ff00723e */ /* 0x001fc800000000ff */
[----:B------:R-:W-:Y:S01]  /*1110*/  PRMT R23, R0, 0x7610, R23 ;  /* 0x0000761000177816 */ /* 0x000fe20000000017 */
[----:B------:R-:W-:Y:S06]  /*1120*/  BRA `(.L_x_3363) ;  /* 0x0000000000107947 */ /* 0x000fec0003800000 */
.L_x_3386:
[----:B------:R-:W2:Y:S02]  /*1130*/  LDG.E R2, desc[UR36][R2.64] ;  /* 0x0000002402027981 */ /* 0x000ea4000c1e1900 */
[----:B--2---:R-:W-:-:S04]  /*1140*/  I2FP.F32.U32 R0, R2 ;  /* 0x0000000200007245 */ /* 0x004fc80000201000 */
[----:B------:R-:W-:-:S04]  /*1150*/  F2FP.F16.F32.PACK_AB R0, RZ, R0 ;  /* 0x00000000ff00723e */ /* 0x000fc800000000ff */
[----:B------:R-:W-:-:S07]  /*1160*/  PRMT R23, R0, 0x7610, R23 ;  /* 0x0000761000177816 */ /* 0x000fce0000000017 */
.L_x_3363:
[----:B------:R-:W2:Y:S02]  /*1170*/  S2R R24, SR_TID.X ;  /* 0x0000000000187919 */ /* 0x000ea40000002100 */
[----:B--2---:R-:W-:-:S07]  /*1180*/  VIADD R24, R24, 0x80 ;  /* 0x0000008018187836 */ /* 0x004fce0000000000 */
.L_x_3357:
[----:B------:R-:W-:Y:S05]  /*1190*/  BSYNC B6 ;  /* 0x0000000000067941 */ /* 0x000fea0003800000 */
.L_x_3356:
        /* <DEDUP_REMOVED lines=26> */
.L_x_3396:
[----:B------:R-:W2:Y:S02]  /*1340*/  LDG.E.U8 R2, desc[UR36][R2.64] ;  /* 0x0000002402027981 */ /* 0x000ea4000c1e1100 */
[----:B--2---:R-:W-:-:S04]  /*1350*/  I2FP.F32.U32 R0, R2 ;  /* 0x0000000200007245 */ /* 0x004fc80000201000 */
[----:B------:R-:W-:-:S04]  /*1360*/  F2FP.F16.F32.PACK_AB R0, RZ, R0 ;  /* 0x00000000ff00723e */ /* 0x000fc800000000ff */
[----:B------:R-:W-:Y:S01]  /*1370*/  PRMT R22, R0, 0x7610, R22 ;  /* 0x0000761000167816 */ /* 0x000fe20000000016 */
[----:B------:R-:W-:Y:S06]  /*1380*/  BRA `(.L_x_3398) ;  /* 0x0000000c00bc7947 */ /* 0x000fec0003800000 */
.L_x_3395:
        /* <DEDUP_REMOVED lines=11> */
.L_x_3400:
[----:B------:R-:W2:Y:S02]  /*1440*/  LDG.E R2, desc[UR36][R2.64] ;  /* 0x0000002402027981 */ /* 0x000ea4000c1e1900 */
[----:B--2---:R-:W-:-:S04]  /*1450*/  I2FP.F32.S32 R0, R2 ;  /* 0x0000000200007245 */ /* 0x004fc80000201400 */
[----:B------:R-:W-:-:S04]  /*1460*/  F2FP.F16.F32.PACK_AB R0, RZ, R0 ;  /* 0x00000000ff00723e */ /* 0x000fc800000000ff */
[----:B------:R-:W-:Y:S01]  /*1470*/  PRMT R22, R0, 0x7610, R22 ;  /* 0x0000761000167816 */ /* 0x000fe20000000016 */
[----:B------:R-:W-:Y:S06]  /*1480*/  BRA `(.L_x_3398) ;  /* 0x0000000c007c7947 */ /* 0x000fec0003800000 */
.L_x_3399:
[----:B------:R-:W2:Y:S02]  /*1490*/  LDG.E.U16 R2, desc[UR36][R2.64] ;  /* 0x0000002402027981 */ /* 0x000ea4000c1e1500 */
[----:B--2---:R-:W0:Y:S02]  /*14a0*/  I2F.S16 R0, R2 ;  /* 0x0000000200007306 */ /* 0x004e240000101400 */
[----:B0-----:R-:W-:-:S04]  /*14b0*/  F2FP.F16.F32.PACK_AB R0, RZ, R0 ;  /* 0x00000000ff00723e */ /* 0x001fc800000000ff */
[----:B------:R-:W-:Y:S01]  /*14c0*/  PRMT R22, R0, 0x7610, R22 ;  /* 0x0000761000167816 */ /* 0x000fe20000000016 */
[----:B------:R-:W-:Y:S06]  /*14d0*/  BRA `(.L_x_3398) ;  /* 0x0000000c00687947 */ /* 0x000fec0003800000 */
.L_x_3394:
        /* <DEDUP_REMOVED lines=9> */
.L_x_3402:
[----:B------:R0:W5:Y:S01]  /*1570*/  LDG.E.U16 R22, desc[UR36][R2.64] ;  /* 0x0000002402167981 */ /* 0x000162000c1e1500 */
[----:B------:R-:W-:Y:S05]  /*1580*/  BRA `(.L_x_3398) ;  /* 0x0000000c003c7947 */ /* 0x000fea0003800000 */
.L_x_3401:
        /* <DEDUP_REMOVED lines=9> */
.L_x_3404:
[----:B------:R1:W5:Y:S01]  /*1620*/  LDG.E.U16 R22, desc[UR36][R2.64] ;  /* 0x0000002402167981 */ /* 0x000362000c1e1500 */
[----:B------:R-:W-:Y:S05]  /*1630*/  BRA `(.L_x_3398) ;  /* 0x0000000c00107947 */ /* 0x000fea0003800000 */
.L_x_3403:
        /* <DEDUP_REMOVED lines=9> */
.L_x_3393:
        /* <DEDUP_REMOVED lines=14> */
.L_x_3407:
        /* <DEDUP_REMOVED lines=9> */
.L_x_3406:
        /* <DEDUP_REMOVED lines=28> */
.L_x_3409:
        /* <DEDUP_REMOVED lines=15> */
.L_x_3408:
[----:B------:R-:W2:Y:S02]  /*1af0*/  LDG.E.U16 R0, desc[UR36][R2.64] ;  /* 0x0000002402007981 */ /* 0x000ea4000c1e1500 */
[----:B--2---:R-:W-:-:S05]  /*1b00*/  IMAD.U32 R0, R0, 0x10000, RZ ;  /* 0x0001000000007824 */ /* 0x004fca00078e00ff */
[----:B------:R-:W-:-:S04]  /*1b10*/  F2FP.F16.F32.PACK_AB R0, RZ, R0 ;  /* 0x00000000ff00723e */ /* 0x000fc800000000ff */
[----:B------:R-:W-:Y:S01]  /*1b20*/  PRMT R22, R0, 0x7610, R22 ;  /* 0x0000761000167816 */ /* 0x000fe20000000016 */
[----:B------:R-:W-:Y:S06]  /*1b30*/  BRA `(.L_x_3398) ;  /* 0x0000000400d07947 */ /* 0x000fec0003800000 */
.L_x_3405:
        /* <DEDUP_REMOVED lines=13> */
.L_x_3412:
        /* <DEDUP_REMOVED lines=21> */
.L_x_3416:
[----:B------:R-:W-:Y:S05]  /*1d60*/  BSYNC B1 ;  /* 0x0000000000017941 */ /* 0x000fea0003800000 */
.L_x_3415:
[----:B------:R-:W-:Y:S01]  /*1d70*/  LEA R3, R0, 0x3b800000, 0x17 ;  /* 0x3b80000000037811 */ /* 0x000fe200078eb8ff */
[----:B------:R-:W-:-:S05]  /*1d80*/  IMAD.SHL.U32 R0, R2, 0x100000, RZ ;  /* 0x0010000002007824 */ /* 0x000fca00078e00ff */
[----:B------:R-:W-:-:S07]  /*1d90*/  LOP3.LUT R0, R3, R0, R4, 0xfe, !PT ;  /* 0x0000000003007212 */ /* 0x000fce00078efe04 */
.L_x_3414:
[----:B------:R-:W-:Y:S05]  /*1da0*/  BSYNC B0 ;  /* 0x0000000000007941 */ /* 0x000fea0003800000 */
.L_x_3413:
[----:B------:R-:W-:-:S04]  /*1db0*/  F2FP.F16.F32.PACK_AB R0, RZ, R0 ;  /* 0x00000000ff00723e */ /* 0x000fc800000000ff */
[----:B------:R-:W-:Y:S01]  /*1dc0*/  PRMT R22, R0, 0x7610, R22 ;  /* 0x0000761000167816 */ /* 0x000fe20000000016 */
[----:B------:R-:W-:Y:S06]  /*1dd0*/  BRA `(.L_x_3398) ;  /* 0x0000000400287947 */ /* 0x000fec0003800000 */
.L_x_3411:
        /* <DEDUP_REMOVED lines=21> */
.L_x_3420:
[----:B------:R-:W-:Y:S05]  /*1f30*/  BSYNC B1 ;  /* 0x0000000000017941 */ /* 0x000fea0003800000 */
.L_x_3419:
[----:B------:R-:W-:Y:S01]  /*1f40*/  LEA R3, R0, 0x37800000, 0x17 ;  /* 0x3780000000037811 */ /* 0x000fe200078eb8ff */
[----:B------:R-:W-:-:S05]  /*1f50*/  IMAD.SHL.U32 R0, R2, 0x200000, RZ ;  /* 0x0020000002007824 */ /* 0x000fca00078e00ff */
[----:B------:R-:W-:-:S07]  /*1f60*/  LOP3.LUT R0, R3, R0, R4, 0xfe, !PT ;  /* 0x0000000003007212 */ /* 0x000fce00078efe04 */
.L_x_3418:
[----:B------:R-:W-:Y:S05]  /*1f70*/  BSYNC B0 ;  /* 0x0000000000007941 */ /* 0x000fea0003800000 */
.L_x_3417:
[----:B------:R-:W-:-:S04]  /*1f80*/  F2FP.F16.F32.PACK_AB R0, RZ, R0 ;  /* 0x00000000ff00723e */ /* 0x000fc800000000ff */
[----:B------:R-:W-:Y:S01]  /*1f90*/  PRMT R22, R0, 0x7610, R22 ;  /* 0x0000761000167816 */ /* 0x000fe20000000016 */
[----:B------:R-:W-:Y:S06]  /*1fa0*/  BRA `(.L_x_3398) ;  /* 0x0000000000b47947 */ /* 0x000fec0003800000 */
.L_x_3410:
        /* <DEDUP_REMOVED lines=14> */
.L_x_3424:
[----:B------:R-:W-:Y:S05]  /*2090*/  BSYNC B0 ;  /* 0x0000000000007941 */ /* 0x000fea0003800000 */
.L_x_3423:
[----:B------:R-:W-:-:S04]  /*20a0*/  F2FP.F16.F32.PACK_AB R0, RZ, R0 ;  /* 0x00000000ff00723e */ /* 0x000fc800000000ff */
[----:B------:R-:W-:Y:S01]  /*20b0*/  PRMT R22, R0, 0x7610, R22 ;  /* 0x0000761000167816 */ /* 0x000fe20000000016 */
[----:B------:R-:W-:Y:S06]  /*20c0*/  BRA `(.L_x_3398) ;  /* 0x00000000006c7947 */ /* 0x000fec0003800000 */
.L_x_3397:
        /* <DEDUP_REMOVED lines=16> */
.L_x_3425:
[----:B------:R-:W-:Y:S01]  /*21d0*/  PRMT R22, RZ, 0x7610, R22 ;  /* 0x00007610ff167816 */ /* 0x000fe20000000016 */
[----:B------:R-:W-:Y:S06]  /*21e0*/  BRA `(.L_x_3398) ;  /* 0x0000000000247947 */ /* 0x000fec0003800000 */
.L_x_3422:
[----:B------:R-:W2:Y:S02]  /*21f0*/  LDG.E.64 R2, desc[UR36][R2.64] ;  /* 0x0000002402027981 */ /* 0x000ea4000c1e1b00 */
[----:B--2---:R-:W0:Y:S02]  /*2200*/  I2F.U64 R0, R2 ;  /* 0x0000000200007312 */ /* 0x004e240000301000 */
[----:B0-----:R-:W-:-:S04]  /*2210*/  F2FP.F16.F32.PACK_AB R0, RZ, R0 ;  /* 0x00000000ff00723e */ /* 0x001fc800000000ff */
[----:B------:R-:W-:Y:S01]  /*2220*/  PRMT R22, R0, 0x7610, R22 ;  /* 0x0000761000167816 */ /* 0x000fe20000000016 */
[----:B------:R-:W-:Y:S06]  /*2230*/  BRA `(.L_x_3398) ;  /* 0x0000000000107947 */ /* 0x000fec0003800000 */
.L_x_3421:
[----:B------:R-:W2:Y:S02]  /*2240*/  LDG.E R2, desc[UR36][R2.64] ;  /* 0x0000002402027981 */ /* 0x000ea4000c1e1900 */
[----:B--2---:R-:W-:-:S04]  /*2250*/  I2FP.F32.U32 R0, R2 ;  /* 0x0000000200007245 */ /* 0x004fc80000201000 */
[----:B------:R-:W-:-:S04]  /*2260*/  F2FP.F16.F32.PACK_AB R0, RZ, R0 ;  /* 0x00000000ff00723e */ /* 0x000fc800000000ff */
[----:B------:R-:W-:-:S07]  /*2270*/  PRMT R22, R0, 0x7610, R22 ;  /* 0x0000761000167816 */ /* 0x000fce0000000016 */
.L_x_3398:
[----:B------:R-:W-:-:S07]  /*2280*/  VIADD R24, R24, 0x80 ;  /* 0x0000008018187836 */ /* 0x000fce0000000000 */
.L_x_3392:
[----:B------:R-:W-:Y:S05]  /*2290*/  BSYNC B6 ;  /* 0x0000000000067941 */ /* 0x000fea0003800000 */
.L_x_3391:
        /* <DEDUP_REMOVED lines=28> */
.L_x_3431:
[----:B------:R-:W2:Y:S02]  /*2460*/  LDG.E.U8 R2, desc[UR36][R2.64] ;  /* 0x0000002402027981 */ /* 0x000ea4000c1e1100 */
[----:B--2---:R-:W-:-:S04]  /*2470*/  I2FP.F32.U32 R0, R2 ;  /* 0x0000000200007245 */ /* 0x004fc80000201000 */
[----:B------:R-:W-:-:S04]  /*2480*/  F2FP.F16.F32.PACK_AB R0, RZ, R0 ;  /* 0x00000000ff00723e */ /* 0x000fc800000000ff */
[----:B------:R-:W-:Y:S01]  /*2490*/  PRMT R25, R0, 0x7610, R25 ;  /* 0x0000761000197816 */ /* 0x000fe20000000019 */
[----:B------:R-:W-:Y:S06]  /*24a0*/  BRA `(.L_x_3433) ;  /* 0x0000000c00bc7947 */ /* 0x000fec0003800000 */
.L_x_3430:
        /* <DEDUP_REMOVED lines=11> */
.L_x_3435:
[----:B------:R-:W2:Y:S02]  /*2560*/  LDG.E R2, desc[UR36][R2.64] ;  /* 0x0000002402027981 */ /* 0x000ea4000c1e1900 */
[----:B--2---:R-:W-:-:S04]  /*2570*/  I2FP.F32.S32 R0, R2 ;  /* 0x0000000200007245 */ /* 0x004fc80000201400 */
[----:B------:R-:W-:-:S04]  /*2580*/  F2FP.F16.F32.PACK_AB R0, RZ, R0 ;  /* 0x00000000ff00723e */ /* 0x000fc800000000ff */
[----:B------:R-:W-:Y:S01]  /*2590*/  PRMT R25, R0, 0x7610, R25 ;  /* 0x0000761000197816 */ /* 0x000fe20000000019 */
[----:B------:R-:W-:Y:S06]  /*25a0*/  BRA `(.L_x_3433) ;  /* 0x0000000c007c7947 */ /* 0x000fec0003800000 */
.L_x_3434:
[----:B------:R-:W2:Y:S02]  /*25b0*/  LDG.E.U16 R2, desc[UR36][R2.64] ;  /* 0x0000002402027981 */ /* 0x000ea4000c1e1500 */
[----:B--2---:R-:W0:Y:S02]  /*25c0*/  I2F.S16 R0, R2 ;  /* 0x0000000200007306 */ /* 0x004e240000101400 */
[----:B0-----:R-:W-:-:S04]  /*25d0*/  F2FP.F16.F32.PACK_AB R0, RZ, R0 ;  /* 0x00000000ff00723e */ /* 0x001fc800000000ff */
[----:B------:R-:W-:Y:S01]  /*25e0*/  PRMT R25, R0, 0x7610, R25 ;  /* 0x0000761000197816 */ /* 0x000fe20000000019 */
[----:B------:R-:W-:Y:S06]  /*25f0*/  BRA `(.L_x_3433) ;  /* 0x0000000c00687947 */ /* 0x000fec0003800000 */
.L_x_3429:
        /* <DEDUP_REMOVED lines=9> */
.L_x_3437:
[----:B------:R0:W5:Y:S01]  /*2690*/  LDG.E.U16 R25, desc[UR36][R2.64] ;  /* 0x0000002402197981 */ /* 0x000162000c1e1500 */
[----:B------:R-:W-:Y:S05]  /*26a0*/  BRA `(.L_x_3433) ;  /* 0x0000000c003c7947 */ /* 0x000fea0003800000 */
.L_x_3436:
        /* <DEDUP_REMOVED lines=9> */
.L_x_3439:
[----:B------:R1:W5:Y:S01]  /*2740*/  LDG.E.U16 R25, desc[UR36][R2.64] ;  /* 0x0000002402197981 */ /* 0x000362000c1e1500 */
[----:B------:R-:W-:Y:S05]  /*2750*/  BRA `(.L_x_3433) ;  /* 0x0000000c00107947 */ /* 0x000fea0003800000 */
.L_x_3438:
        /* <DEDUP_REMOVED lines=9> */
.L_x_3428:
        /* <DEDUP_REMOVED lines=14> */
.L_x_3442:
        /* <DEDUP_REMOVED lines=9> */
.L_x_3441:
        /* <DEDUP_REMOVED lines=28> */
.L_x_3444:
        /* <DEDUP_REMOVED lines=15> */
.L_x_3443:
[----:B------:R-:W2:Y:S02]  /*2c10*/  LDG.E.U16 R0, desc[UR36][R2.64] ;  /* 0x0000002402007981 */ /* 0x000ea4000c1e1500 */
[----:B--2---:R-:W-:-:S05]  /*2c20*/  IMAD.U32 R0, R0, 0x10000, RZ ;  /* 0x0001000000007824 */ /* 0x004fca00078e00ff */
[----:B------:R-:W-:-:S04]  /*2c30*/  F2FP.F16.F32.PACK_AB R0, RZ, R0 ;  /* 0x00000000ff00723e */ /* 0x000fc800000000ff */
[----:B------:R-:W-:Y:S01]  /*2c40*/  PRMT R25, R0, 0x7610, R25 ;  /* 0x0000761000197816 */ /* 0x000fe20000000019 */
[----:B------:R-:W-:Y:S06]  /*2c50*/  BRA `(.L_x_3433) ;  /* 0x0000000400d07947 */ /* 0x000fec0003800000 */
.L_x_3440:
        /* <DEDUP_REMOVED lines=13> */
.L_x_3447:
        /* <DEDUP_REMOVED lines=21> */
.L_x_3451:
[----:B------:R-:W-:Y:S05]  /*2e80*/  BSYNC B1 ;  /* 0x0000000000017941 */ /* 0x000fea0003800000 */
.L_x_3450:
[----:B------:R-:W-:Y:S01]  /*2e90*/  LEA R3, R0, 0x3b800000, 0x17 ;  /* 0x3b80000000037811 */ /* 0x000fe200078eb8ff */
[----:B------:R-:W-:-:S05]  /*2ea0*/  IMAD.SHL.U32 R0, R2, 0x100000, RZ ;  /* 0x0010000002007824 */ /* 0x000fca00078e00ff */
[----:B------:R-:W-:-:S07]  /*2eb0*/  LOP3.LUT R0, R3, R0, R4, 0xfe, !PT ;  /* 0x0000000003007212 */ /* 0x000fce00078efe04 */
.L_x_3449:
[----:B------:R-:W-:Y:S05]  /*2ec0*/  BSYNC B0 ;  /* 0x0000000000007941 */ /* 0x000fea0003800000 */
.L_x_3448:
[----:B------:R-:W-:-:S04]  /*2ed0*/  F2FP.F16.F32.PACK_AB R0, RZ, R0 ;  /* 0x00000000ff00723e */ /* 0x000fc800000000ff */
[----:B------:R-:W-:Y:S01]  /*2ee0*/  PRMT R25, R0, 0x7610, R25 ;  /* 0x0000761000197816 */ /* 0x000fe20000000019 */
[----:B------:R-:W-:Y:S06]  /*2ef0*/  BRA `(.L_x_3433) ;  /* 0x0000000400287947 */ /* 0x000fec0003800000 */
.L_x_3446:
        /* <DEDUP_REMOVED lines=21> */
.L_x_3455:
[----:B------:R-:W-:Y:S05]  /*3050*/  BSYNC B1 ;  /* 0x0000000000017941 */ /* 0x000fea0003800000 */
.L_x_3454:
[----:B------:R-:W-:Y:S01]  /*3060*/  LEA R3, R0, 0x37800000, 0x17 ;  /* 0x3780000000037811 */ /* 0x000fe200078eb8ff */
[----:B------:R-:W-:-:S05]  /*3070*/  IMAD.SHL.U32 R0, R2, 0x200000, RZ ;  /* 0x0020000002007824 */ /* 0x000fca00078e00ff */
[----:B------:R-:W-:-:S07]  /*3080*/  LOP3.LUT R0, R3, R0, R4, 0xfe, !PT ;  /* 0x0000000003007212 */ /* 0x000fce00078efe04 */
.L_x_3453:
[----:B------:R-:W-:Y:S05]  /*3090*/  BSYNC B0 ;  /* 0x0000000000007941 */ /* 0x000fea0003800000 */
.L_x_3452:
[----:B------:R-:W-:-:S04]  /*30a0*/  F2FP.F16.F32.PACK_AB R0, RZ, R0 ;  /* 0x00000000ff00723e */ /* 0x000fc800000000ff */
[----:B------:R-:W-:Y:S01]  /*30b0*/  PRMT R25, R0, 0x7610, R25 ;  /* 0x0000761000197816 */ /* 0x000fe20000000019 */
[----:B------:R-:W-:Y:S06]  /*30c0*/  BRA `(.L_x_3433) ;  /* 0x0000000000b47947 */ /* 0x000fec0003800000 */
.L_x_3445:
        /* <DEDUP_REMOVED lines=14> */
.L_x_3459:
[----:B------:R-:W-:Y:S05]  /*31b0*/  BSYNC B0 ;  /* 0x0000000000007941 */ /* 0x000fea0003800000 */
.L_x_3458:
[----:B------:R-:W-:-:S04]  /*31c0*/  F2FP.F16.F32.PACK_AB R0, RZ, R0 ;  /* 0x00000000ff00723e */ /* 0x000fc800000000ff */
[----:B------:R-:W-:Y:S01]  /*31d0*/  PRMT R25, R0, 0x7610, R25 ;  /* 0x0000761000197816 */ /* 0x000fe20000000019 */
[----:B------:R-:W-:Y:S06]  /*31e0*/  BRA `(.L_x_3433) ;  /* 0x00000000006c7947 */ /* 0x000fec0003800000 */
.L_x_3432:
        /* <DEDUP_REMOVED lines=16> */
.L_x_3460:
[----:B------:R-:W-:Y:S01]  /*32f0*/  PRMT R25, RZ, 0x7610, R25 ;  /* 0x00007610ff197816 */ /* 0x000fe20000000019 */
[----:B------:R-:W-:Y:S06]  /*3300*/  BRA `(.L_x_3433) ;  /* 0x0000000000247947 */ /* 0x000fec0003800000 */
.L_x_3457:
[----:B------:R-:W2:Y:S02]  /*3310*/  LDG.E.64 R2, desc[UR36][R2.64] ;  /* 0x0000002402027981 */ /* 0x000ea4000c1e1b00 */
[----:B--2---:R-:W0:Y:S02]  /*3320*/  I2F.U64 R0, R2 ;  /* 0x0000000200007312 */ /* 0x004e240000301000 */
[----:B0-----:R-:W-:-:S04]  /*3330*/  F2FP.F16.F32.PACK_AB R0, RZ, R0 ;  /* 0x00000000ff00723e */ /* 0x001fc800000000ff */
[----:B------:R-:W-:Y:S01]  /*3340*/  PRMT R25, R0, 0x7610, R25 ;  /* 0x0000761000197816 */ /* 0x000fe20000000019 */
[----:B------:R-:W-:Y:S06]  /*3350*/  BRA `(.L_x_3433) ;  /* 0x0000000000107947 */ /* 0x000fec0003800000 */
.L_x_3456:
[----:B------:R-:W2:Y:S02]  /*3360*/  LDG.E R2, desc[UR36][R2.64] ;  /* 0x0000002402027981 */ /* 0x000ea4000c1e1900 */
[----:B--2---:R-:W-:-:S04]  /*3370*/  I2FP.F32.U32 R0, R2 ;  /* 0x0000000200007245 */ /* 0x004fc80000201000 */
[----:B------:R-:W-:-:S04]  /*3380*/  F2FP.F16.F32.PACK_AB R0, RZ, R0 ;  /* 0x00000000ff00723e */ /* 0x000fc800000000ff */
[----:B------:R-:W-:-:S07]  /*3390*/  PRMT R25, R0, 0x7610, R25 ;  /* 0x0000761000197816 */ /* 0x000fce0000000019 */
.L_x_3433:
[----:B------:R-:W-:-:S07]  /*33a0*/  VIADD R24, R24, 0x80 ;  /* 0x0000008018187836 */ /* 0x000fce0000000000 */
.L_x_3427:
[----:B------:R-:W-:Y:S05]  /*33b0*/  BSYNC B6 ;  /* 0x0000000000067941 */ /* 0x000fea0003800000 */
.L_x_3426:
[----:B------:R-:W2:Y:S01]  /*33c0*/  LDC.U8 R26, c[0x0][0x21a] ;  /* 0x00008680ff1a7b82 */ /* 0x000ea20000000000 */
        /* <DEDUP_REMOVED lines=21> */
[----:B---3--:R-:W0:Y:S02]  /*3520*/  I2F.S16 R0, R2 ;  /* 0x0000000200007306 */ /* 0x008e240000101400 */
[----:B0-----:R-:W-:-:S04]  /*3530*/  F2FP.F16.F32.PACK_AB R0, RZ, R0 ;  /* 0x00000000ff00723e */ /* 0x001fc800000000ff */
[----:B------:R-:W-:Y:S01]  /*3540*/  PRMT R18, R0, 0x7610, R18 ;  /* 0x0000761000127816 */ /* 0x000fe20000000012 */
[----:B------:R-:W-:Y:S06]  /*3550*/  BRA `(.L_x_3462) ;  /* 0x0000000c00d07947 */ /* 0x000fec0003800000 */
.L_x_3466:
[----:B------:R-:W3:Y:S02]  /*3560*/  LDG.E.U8 R2, desc[UR36][R2.64] ;  /* 0x0000002402027981 */ /* 0x000ee4000c1e1100 */
[----:B---3--:R-:W-:-:S04]  /*3570*/  I2FP.F32.U32 R0, R2 ;  /* 0x0000000200007245 */ /* 0x008fc80000201000 */
[----:B------:R-:W-:-:S04]  /*3580*/  F2FP.F16.F32.PACK_AB R0, RZ, R0 ;  /* 0x00000000ff00723e */ /* 0x000fc800000000ff */
[----:B------:R-:W-:Y:S01]  /*3590*/  PRMT R18, R0, 0x7610, R18 ;  /* 0x0000761000127816 */ /* 0x000fe20000000012 */
[----:B------:R-:W-:Y:S06]  /*35a0*/  BRA `(.L_x_3462) ;  /* 0x0000000c00bc7947 */ /* 0x000fec0003800000 */
.L_x_3465:
[----:B------:R-:W-:-:S13]  /*35b0*/  ISETP.NE.AND P0, PT, R0, 0x2, PT ;  /* 0x000000020000780c */ /* 0x000fda0003f05270 */
[----:B------:R-:W-:Y:S05]  /*35c0*/  @!P0 BRA `(.L_x_3468) ;  /* 0x0000000000388947 */ /* 0x000fea0003800000 */
[----:B------:R-:W-:-:S13]  /*35d0*/  ISETP.NE.AND P0, PT, R0, 0x3, PT ;  /* 0x000000030000780c */ /* 0x000fda0003f05270 */
[----:B------:R-:W-:Y:S05]  /*35e0*/  @!P0 BRA `(.L_x_3469) ;  /* 0x00000000001c8947 */ /* 0x000fea0003800000 */
[----:B------:R-:W-:-:S13]  /*35f0*/  ISETP.NE.AND P0, PT, R0, 0x4, PT ;  /* 0x000000040000780c */ /* 0x000fda0003f05270 */
[----:B------:R-:W-:Y:S05]  /*3600*/  @P0 BRA `(.L_x_3467) ;  /* 0x0000000c00380947 */ /* 0x000fea0003800000 */
[----:B------:R-:W3:Y:S02]  /*3610*/  LDG.E.64 R2, desc[UR36][R2.64] ;  /* 0x0000002402027981 */ /* 0x000ee4000c1e1b00 */
[----:B---3--:R-:W0:Y:S02]  /*3620*/  I2F.S64 R0, R2 ;  /* 0x0000000200007312 */ /* 0x008e240000301400 */
[----:B0-----:R-:W-:-:S04]  /*3630*/  F2FP.F16.F32.PACK_AB R0, RZ, R0 ;  /* 0x00000000ff00723e */ /* 0x001fc800000000ff */
[----:B------:R-:W-:Y:S01]  /*3640*/  PRMT R18, R0, 0x7610, R18 ;  /* 0x0000761000127816 */ /* 0x000fe20000000012 */
[----:B------:R-:W-:Y:S06]  /*3650*/  BRA `(.L_x_3462) ;  /* 0x0000000c00907947 */ /* 0x000fec0003800000 */
.L_x_3469:
[----:B------:R-:W3:Y:S02]  /*3660*/  LDG.E R2, desc[UR36][R2.64] ;  /* 0x0000002402027981 */ /* 0x000ee4000c1e1900 */
[----:B---3--:R-:W-:-:S04]  /*3670*/  I2FP.F32.S32 R0, R2 ;  /* 0x0000000200007245 */ /* 0x008fc80000201400 */
[----:B------:R-:W-:-:S04]  /*3680*/  F2FP.F16.F32.PACK_AB R0, RZ, R0 ;  /* 0x00000000ff00723e */ /* 0x000fc800000000ff */
[----:B------:R-:W-:Y:S01]  /*3690*/  PRMT R18, R0, 0x7610, R18 ;  /* 0x0000761000127816 */ /* 0x000fe20000000012 */
[----:B------:R-:W-:Y:S06]  /*36a0*/  BRA `(.L_x_3462) ;  /* 0x0000000c007c7947 */ /* 0x000fec0003800000 */
.L_x_3468:
[----:B------:R-:W3:Y:S02]  /*36b0*/  LDG.E.U16 R2, desc[UR36][R2.64] ;  /* 0x0000002402027981 */ /* 0x000ee4000c1e1500 */
[----:B---3--:R-:W0:Y:S02]  /*36c0*/  I2F.S16 R0, R2 ;  /* 0x0000000200007306 */ /* 0x008e240000101400 */
[----:B0-----:R-:W-:-:S04]  /*36d0*/  F2FP.F16.F32.PACK_AB R0, RZ, R0 ;  /* 0x00000000ff00723e */ /* 0x001fc800000000ff */
[----:B------:R-:W-:Y:S01]  /*36e0*/  PRMT R18, R0, 0x7610, R18 ;  /* 0x0000761000127816 */ /* 0x000fe20000000012 */
[----:B------:R-:W-:Y:S06]  /*36f0*/  BRA `(.L_x_3462) ;  /* 0x0000000c00687947 */ /* 0x000fec0003800000 */
.L_x_3464:
[----:B------:R-:W-:-:S13]  /*3700*/  ISETP.GT.AND P0, PT, R0, 0x6, PT ;  /* 0x000000060000780c */ /* 0x000fda0003f04270 */
[----:B------:R-:W-:Y:S05]  /*3710*/  @P0 BRA `(.L_x_3470) ;  /* 0x0000000000240947 */ /* 0x000fea0003800000 */
[----:B------:R-:W-:-:S13]  /*3720*/  ISETP.NE.AND P0, PT, R0, 0x5, PT ;  /* 0x000000050000780c */ /* 0x000fda0003f05270 */
[----:B------:R-:W-:Y:S05]  /*3730*/  @!P0 BRA `(.L_x_3471) ;  /* 0x0000000000148947 */ /* 0x000fea0003800000 */
[----:B------:R-:W-:-:S13]  /*3740*/  ISETP.NE.AND P0, PT, R0, 0x6, PT ;  /* 0x000000060000780c */ /* 0x000fda0003f05270 */
[----:B------:R-:W-:Y:S05]  /*3750*/  @P0 BRA `(.L_x_3467) ;  /* 0x0000000800e40947 */ /* 0x000fea0003800000 */
[----:B------:R-:W3:Y:S02]  /*3760*/  LDG.E R2, desc[UR36][R2.64] ;  /* 0x0000002402027981 */ /* 0x000ee4000c1e1900 */
[----:B---3--:R-:W-:Y:S01]  /*3770*/  F2FP.F16.F32.PACK_AB R18, RZ, R2 ;  /* 0x00000002ff12723e */ /* 0x008fe200000000ff */
[----:B------:R-:W-:Y:S06]  /*3780*/  BRA `(.L_x_3462) ;  /* 0x0000000c00447947 */ /* 0x000fec0003800000 */
.L_x_3471:
[----:B------:R3:W5:Y:S01]  /*3790*/  LDG.E.U16 R18, desc[UR36][R2.64] ;  /* 0x0000002402127981 */ /* 0x000762000c1e1500 */
[----:B------:R-:W-:Y:S05]  /*37a0*/  BRA `(.L_x_3462) ;  /* 0x0000000c003c7947 */ /* 0x000fea0003800000 */
.L_x_3470:
[----:B------:R-:W-:-:S13]  /*37b0*/  ISETP.NE.AND P0, PT, R0, 0x7, PT ;  /* 0x000000070000780c */ /* 0x000fda0003f05270 */
[----:B------:R-:W-:Y:S05]  /*37c0*/  @!P0 BRA `(.L_x_3472) ;  /* 0x0000000000248947 */ /* 0x000fea0003800000 */
[----:B------:R-:W-:-:S13]  /*37d0*/  ISETP.NE.AND P0, PT, R0, 0x8, PT ;  /* 0x000000080000780c */ /* 0x000fda0003f05270 */
[----:B------:R-:W-:Y:S05]  /*37e0*/  @!P0 BRA `(.L_x_3473) ;  /* 0x0000000000148947 */ /* 0x000fea0003800000 */
[----:B------:R-:W-:-:S13]  /*37f0*/  ISETP.NE.AND P0, PT, R0, 0x9, PT ;  /* 0x000000090000780c */ /* 0x000fda0003f05270 */
[----:B------:R-:W-:Y:S05]  /*3800*/  @P0 BRA `(.L_x_3467) ;  /* 0x0000000800b80947 */ /* 0x000fea0003800000 */
[----:B------:R-:W3:Y:S02]  /*3810*/  LDG.E R2, desc[UR36][R2.64] ;  /* 0x0000002402027981 */ /* 0x000ee4000c1e1900 */
[----:B---3--:R-:W-:Y:S01]  /*3820*/  F2FP.F16.F32.PACK_AB R18, RZ, R2 ;  /* 0x00000002ff12723e */ /* 0x008fe200000000ff */
[----:B------:R-:W-:Y:S06]  /*3830*/  BRA `(.L_x_3462) ;  /* 0x0000000c00187947 */ /* 0x000fec0003800000 */
.L_x_3473:
[----:B------:R4:W5:Y:S01]  /*3840*/  LDG.E.U16 R18, desc[UR36][R2.64] ;  /* 0x0000002402127981 */ /* 0x000962000c1e1500 */
[----:B------:R-:W-:Y:S05]  /*3850*/  BRA `(.L_x_3462) ;  /* 0x0000000c00107947 */ /* 0x000fea0003800000 */
.L_x_3472:
[----:B------:R-:W3:Y:S01]  /*3860*/  LDG.E.64 R2, desc[UR36][R2.64] ;  /* 0x0000002402027981 */ /* 0x000ee2000c1e1b00 */
[----:B------:R-:W-:Y:S01]  /*3870*/  UMOV UR4, 0xf0000000 ;  /* 0xf000000000047882 */ /* 0x000fe20000000000 */
[----:B------:R-:W-:Y:S01]  /*3880*/  UMOV UR5, 0x380fffff ;  /* 0x380fffff00057882 */ /* 0x000fe20000000000 */
[----:B---3--:R-:W0:Y:S01]  /*3890*/  F2F.F32.F64 R0, R2 ;  /* 0x0000000200007310 */ /* 0x008e220000301000 */
[----:B------:R-:W-:-:S14]  /*38a0*/  DSETP.GEU.AND P0, PT, |R2|, UR4, PT ;  /* 0x0000000402007e2a */ /* 0x000fdc000bf0e200 */
[----:B0-----:R-:W-:-:S05]  /*38b0*/  @!P0 FMUL R0, R0, 1.175494350822287508e-38 ;  /* 0x0080000000008820 */ /* 0x001fca0000400000 */
[----:B------:R-:W-:-:S04]  /*38c0*/  F2FP.F16.F32.PACK_AB R0, RZ, R0 ;  /* 0x00000000ff00723e */ /* 0x000fc800000000ff */
[----:B------:R-:W-:Y:S01]  /*38d0*/  PRMT R18, R0, 0x7610, R18 ;  /* 0x0000761000127816 */ /* 0x000fe20000000012 */
[----:B------:R-:W-:Y:S06]  /*38e0*/  BRA `(.L_x_3462) ;  /* 0x0000000800ec7947 */ /* 0x000fec0003800000 */
.L_x_3463:
        /* <DEDUP_REMOVED lines=8> */
[----:B------:R-:W3:Y:S02]  /*3970*/  LDG.E.U8 R2, desc[UR36][R2.64] ;  /* 0x0000002402027981 */ /* 0x000ee4000c1e1100 */
[----:B---3--:R-:W-:-:S04]  /*3980*/  ISETP.NE.AND P0, PT, R2, RZ, PT ;  /* 0x000000ff0200720c */ /* 0x008fc80003f05270 */
[----:B------:R-:W-:-:S04]  /*3990*/  FSEL R0, RZ, 1, !P0 ;  /* 0x3f800000ff007808 */ /* 0x000fc80004000000 */
[----:B------:R-:W-:-:S04]  /*39a0*/  F2FP.F16.F32.PACK_AB R0, RZ, R0 ;  /* 0x00000000ff00723e */ /* 0x000fc800000000ff */
[----:B------:R-:W-:Y:S01]  /*39b0*/  PRMT R18, R0, 0x7610, R18 ;  /* 0x0000761000127816 */ /* 0x000fe20000000012 */
[----:B------:R-:W-:Y:S06]  /*39c0*/  BRA `(.L_x_3462) ;  /* 0x0000000800b47947 */ /* 0x000fec0003800000 */
.L_x_3476:
        /* <DEDUP_REMOVED lines=9> */
.L_x_3475:
        /* <DEDUP_REMOVED lines=28> */
.L_x_3478:
[----:B------:R-:W3:Y:S02]  /*3c20*/  LDG.E.U8 R2, desc[UR36][R2.64] ;  /* 0x0000002402027981 */ /* 0x000ee4000c1e1100 */
[C---:B---3--:R-:W-:Y:S02]  /*3c30*/  IMAD.SHL.U32 R0, R2.reuse, 0x2000000, RZ ;  /* 0x0200000002007824 */ /* 0x048fe400078e00ff */
        /* <DEDUP_REMOVED lines=13> */
.L_x_3477:
[----:B------:R-:W3:Y:S02]  /*3d10*/  LDG.E.U16 R0, desc[UR36][R2.64] ;  /* 0x0000002402007981 */ /* 0x000ee4000c1e1500 */
[----:B---3--:R-:W-:-:S05]  /*3d20*/  IMAD.U32 R0, R0, 0x10000, RZ ;  /* 0x0001000000007824 */ /* 0x008fca00078e00ff */
[----:B------:R-:W-:-:S04]  /*3d30*/  F2FP.F16.F32.PACK_AB R0, RZ, R0 ;  /* 0x00000000ff00723e */ /* 0x000fc800000000ff */
[----:B------:R-:W-:Y:S01]  /*3d40*/  PRMT R18, R0, 0x7610, R18 ;  /* 0x0000761000127816 */ /* 0x000fe20000000012 */
[----:B------:R-:W-:Y:S06]  /*3d50*/  BRA `(.L_x_3462) ;  /* 0x0000000400d07947 */ /* 0x000fec0003800000 */
.L_x_3474:
        /* <DEDUP_REMOVED lines=9> */
[----:B---3--:R-:W-:-:S04]  /*3df0*/  I2FP.F32.U32 R0, R0 ;  /* 0x0000000000007245 */ /* 0x008fc80000201000 */
[----:B------:R-:W-:-:S04]  /*3e00*/  F2FP.F16.F32.PACK_AB R0, RZ, R0 ;  /* 0x00000000ff00723e */ /* 0x000fc800000000ff */
[----:B------:R-:W-:Y:S01]  /*3e10*/  PRMT R18, R0, 0x7610, R18 ;  /* 0x0000761000127816 */ /* 0x000fe20000000012 */
[----:B------:R-:W-:Y:S06]  /*3e20*/  BRA `(.L_x_3462) ;  /* 0x00000004009c7947 */ /* 0x000fec0003800000 */
.L_x_3481:
        /* <DEDUP_REMOVED lines=21> */
.L_x_3485:
[----:B------:R-:W-:Y:S05]  /*3f80*/  BSYNC B1 ;  /* 0x0000000000017941 */ /* 0x000fea0003800000 */
.L_x_3484:
[----:B------:R-:W-:Y:S01]  /*3f90*/  LEA R3, R0, 0x3b800000, 0x17 ;  /* 0x3b80000000037811 */ /* 0x000fe200078eb8ff */
[----:B------:R-:W-:-:S05]  /*3fa0*/  IMAD.SHL.U32 R0, R2, 0x100000, RZ ;  /* 0x0010000002007824 */ /* 0x000fca00078e00ff */
[----:B------:R-:W-:-:S07]  /*3fb0*/  LOP3.LUT R0, R3, R0, R4, 0xfe, !PT ;  /* 0x0000000003007212 */ /* 0x000fce00078efe04 */
.L_x_3483:
[----:B------:R-:W-:Y:S05]  /*3fc0*/  BSYNC B0 ;  /* 0x0000000000007941 */ /* 0x000fea0003800000 */
.L_x_3482:
[----:B------:R-:W-:-:S04]  /*3fd0*/  F2FP.F16.F32.PACK_AB R0, RZ, R0 ;  /* 0x00000000ff00723e */ /* 0x000fc800000000ff */
[----:B------:R-:W-:Y:S01]  /*3fe0*/  PRMT R18, R0, 0x7610, R18 ;  /* 0x0000761000127816 */ /* 0x000fe20000000012 */
[----:B------:R-:W-:Y:S06]  /*3ff0*/  BRA `(.L_x_3462) ;  /* 0x0000000400287947 */ /* 0x000fec0003800000 */
.L_x_3480:
        /* <DEDUP_REMOVED lines=21> */
.L_x_3489:
[----:B------:R-:W-:Y:S05]  /*4150*/  BSYNC B1 ;  /* 0x0000000000017941 */ /* 0x000fea0003800000 */
.L_x_3488:
[----:B------:R-:W-:Y:S01]  /*4160*/  LEA R3, R0, 0x37800000, 0x17 ;  /* 0x3780000000037811 */ /* 0x000fe200078eb8ff */
[----:B------:R-:W-:-:S05]  /*4170*/  IMAD.SHL.U32 R0, R2, 0x200000, RZ ;  /* 0x0020000002007824 */ /* 0x000fca00078e00ff */
[----:B------:R-:W-:-:S07]  /*4180*/  LOP3.LUT R0, R3, R0, R4, 0xfe, !PT ;  /* 0x0000000003007212 */ /* 0x000fce00078efe04 */
.L_x_3487:
[----:B------:R-:W-:Y:S05]  /*4190*/  BSYNC B0 ;  /* 0x0000000000007941 */ /* 0x000fea0003800000 */
.L_x_3486:
[----:B------:R-:W-:-:S04]  /*41a0*/  F2FP.F16.F32.PACK_AB R0, RZ, R0 ;  /* 0x00000000ff00723e */ /* 0x000fc800000000ff */
[----:B------:R-:W-:Y:S01]  /*41b0*/  PRMT R18, R0, 0x7610, R18 ;  /* 0x0000761000127816 */ /* 0x000fe20000000012 */
[----:B------:R-:W-:Y:S06]  /*41c0*/  BRA `(.L_x_3462) ;  /* 0x0000000000b47947 */ /* 0x000fec0003800000 */
.L_x_3479:
        /* <DEDUP_REMOVED lines=14> */
.L_x_3493:
[----:B------:R-:W-:Y:S05]  /*42b0*/  BSYNC B0 ;  /* 0x0000000000007941 */ /* 0x000fea0003800000 */
.L_x_3492:
[----:B------:R-:W-:-:S04]  /*42c0*/  F2FP.F16.F32.PACK_AB R0, RZ, R0 ;  /* 0x00000000ff00723e */ /* 0x000fc800000000ff */
[----:B------:R-:W-:Y:S01]  /*42d0*/  PRMT R18, R0, 0x7610, R18 ;  /* 0x0000761000127816 */ /* 0x000fe20000000012 */
[----:B------:R-:W-:Y:S06]  /*42e0*/  BRA `(.L_x_3462) ;  /* 0x00000000006c7947 */ /* 0x000fec0003800000 */
.L_x_3467:
        /* <DEDUP_REMOVED lines=15> */
[----:B0-2--5:R-:W-:Y:S05]  /*43e0*/  CALL.ABS.NOINC R2 ;  /* 0x0000000002007343 */ /* 0x025fea0003c00000 */
.L_x_3494:
[----:B------:R-:W-:Y:S01]  /*43f0*/  PRMT R18, RZ, 0x7610, R18 ;  /* 0x00007610ff127816 */ /* 0x000fe20000000012 */
[----:B------:R-:W-:Y:S06]  /*4400*/  BRA `(.L_x_3462) ;  /* 0x0000000000247947 */ /* 0x000fec0003800000 */
.L_x_3491:
[----:B------:R-:W3:Y:S02]  /*4410*/  LDG.E.64 R2, desc[UR36][R2.64] ;  /* 0x0000002402027981 */ /* 0x000ee4000c1e1b00 */
[----:B---3--:R-:W0:Y:S02]  /*4420*/  I2F.U64 R0, R2 ;  /* 0x0000000200007312 */ /* 0x008e240000301000 */
[----:B0-----:R-:W-:-:S04]  /*4430*/  F2FP.F16.F32.PACK_AB R0, RZ, R0 ;  /* 0x00000000ff00723e */ /* 0x001fc800000000ff */
[----:B------:R-:W-:Y:S01]  /*4440*/  PRMT R18, R0, 0x7610, R18 ;  /* 0x0000761000127816 */ /* 0x000fe20000000012 */
[----:B------:R-:W-:Y:S06]  /*4450*/  BRA `(.L_x_3462) ;  /* 0x0000000000107947 */ /* 0x000fec0003800000 */
.L_x_3490:
[----:B------:R-:W3:Y:S02]  /*4460*/  LDG.E R2, desc[UR36][R2.64] ;  /* 0x0000002402027981 */ /* 0x000ee4000c1e1900 */
[----:B---3--:R-:W-:-:S04]  /*4470*/  I2FP.F32.U32 R0, R2 ;  /* 0x0000000200007245 */ /* 0x008fc80000201000 */
[----:B------:R-:W-:-:S04]  /*4480*/  F2FP.F16.F32.PACK_AB R0, RZ, R0 ;  /* 0x00000000ff00723e */ /* 0x000fc800000000ff */
[----:B------:R-:W-:-:S07]  /*4490*/  PRMT R18, R0, 0x7610, R18 ;  /* 0x0000761000127816 */ /* 0x000fce0000000012 */
.L_x_3462:
[----:B------:R-:W-:Y:S05]  /*44a0*/  BSYNC B6 ;  /* 0x0000000000067941 */ /* 0x000fea0003800000 */
.L_x_3461:
[----:B--2---:R-:W-:Y:S01]  /*44b0*/  ISETP.NE.AND P0, PT, R26, RZ, PT ;  /* 0x000000ff1a00720c */ /* 0x004fe20003f05270 */
[----:B------:R-:W-:-:S12]  /*44c0*/  BSSY B0, `(.L_x_3495) ;  /* 0x0000077000007945 */ /* 0x000fd80003800000 */
[----:B------:R-:W-:Y:S05]  /*44d0*/  @!P0 BRA `(.L_x_3496) ;  /* 0x0000000000ec8947 */ /* 0x000fea0003800000 */
[----:B------:R-:W2:Y:S01]  /*44e0*/  S2R R19, SR_TID.X ;  /* 0x0000000000137919 */ /* 0x000ea20000002100 */
[----:B------:R-:W-:Y:S01]  /*44f0*/  BSSY B1, `(.L_x_3497) ;  /* 0x0000013000017945 */ /* 0x000fe20003800000 */
[CC--:B--2---:R-:W-:Y:S01]  /*4500*/  ISETP.GE.AND P0, PT, R19.reuse, R16.reuse, PT ;  /* 0x000000101300720c */ /* 0x0c4fe20003f06270 */
[C---:B------:R-:W-:Y:S02]  /*4510*/  VIADD R7, R19.reuse, 0x80 ;  /* 0x0000008013077836 */ /* 0x040fe40000000000 */
[C---:B01-34-:R-:W-:Y:S02]  /*4520*/  VIADD R3, R19.reuse, 0x100 ;  /* 0x0000010013037836 */ /* 0x05bfe40000000000 */
[----:B------:R-:W-:Y:S01]  /*4530*/  VIADD R5, R19, 0x180 ;  /* 0x0000018013057836 */ /* 0x000fe20000000000 */
[-C--:B------:R-:W-:Y:S02]  /*4540*/  ISETP.GE.AND P1, PT, R7, R16.reuse, PT ;  /* 0x000000100700720c */ /* 0x080fe40003f26270 */
[----:B------:R-:W-:-:S02]  /*4550*/  ISETP.GE.AND P2, PT, R3, R16, PT ;  /* 0x000000100300720c */ /* 0x000fc40003f46270 */
[----:B------:R-:W-:-:S03]  /*4560*/  ISETP.GE.AND P3, PT, R5, R16, PT ;  /* 0x000000100500720c */ /* 0x000fc60003f66270 */
[----:B------:R-:W-:Y:S10]  /*4570*/  @P0 BRA `(.L_x_3498) ;  /* 0x0000000000280947 */ /* 0x000ff40003800000 */
[----:B------:R-:W0:Y:S01]  /*4580*/  LDC.U16 R2, c[0x0][0x218] ;  /* 0x00008600ff027b82 */ /* 0x000e220000000400 */
[----:B-----5:R-:W-:Y:S02]  /*4590*/  HADD2.F32 R23, -RZ, R23.H0_H0 ;  /* 0x20000017ff177230 */ /* 0x020fe40000004100 */
[----:B0-----:R-:W-:-:S04]  /*45a0*/  HADD2.F32 R2, -RZ, R2.H0_H0 ;  /* 0x20000002ff027230 */ /* 0x001fc80000004100 */
[----:B------:R-:W0:Y:S02]  /*45b0*/  MUFU.RCP R0, R2 ;  /* 0x0000000200007308 */ /* 0x000e240000001000 */
[----:B0-----:R-:W-:-:S05]  /*45c0*/  FMUL.FTZ R23, R23, R0 ;  /* 0x0000000017177220 */ /* 0x001fca0000410000 */
[----:B------:R-:W-:-:S05]  /*45d0*/  F2FP.F16.F32.PACK_AB R23, RZ, R23 ;  /* 0x00000017ff17723e */ /* 0x000fca00000000ff */
[----:B------:R-:W-:-:S06]  /*45e0*/  HADD2.F32 R23, -RZ, R23.H0_H0 ;  /* 0x20000017ff177230 */ /* 0x000fcc0000004100 */
[----:B------:R-:W0:Y:S02]  /*45f0*/  FRND R23, R23 ;  /* 0x0000001700177307 */ /* 0x000e240000201000 */
[----:B0-----:R-:W-:-:S05]  /*4600*/  FMUL.FTZ R0, R2, R23 ;  /* 0x0000001702007220 */ /* 0x001fca0000410000 */
[----:B------:R-:W-:-:S07]  /*4610*/  F2FP.F16.F32.PACK_AB R0, RZ, R0 ;  /* 0x00000000ff00723e */ /* 0x000fce00000000ff */
.L_x_3498:
[----:B------:R-:W-:Y:S05]  /*4620*/  BSYNC B1 ;  /* 0x0000000000017941 */ /* 0x000fea0003800000 */
.L_x_3497:
[----:B------:R-:W-:Y:S04]  /*4630*/  BSSY B1, `(.L_x_3499) ;  /* 0x000000c000017945 */ /* 0x000fe80003800000 */
[----:B------:R-:W-:Y:S05]  /*4640*/  @P1 BRA `(.L_x_3500) ;  /* 0x0000000000281947 */ /* 0x000fea0003800000 */
        /* <DEDUP_REMOVED lines=10> */
.L_x_3500:
[----:B------:R-:W-:Y:S05]  /*46f0*/  BSYNC B1 ;  /* 0x0000000000017941 */ /* 0x000fea0003800000 */
.L_x_3499:
        /* <DEDUP_REMOVED lines=12> */
.L_x_3502:
[----:B------:R-:W-:Y:S05]  /*47c0*/  BSYNC B1 ;  /* 0x0000000000017941 */ /* 0x000fea0003800000 */
.L_x_3501:
        /* <DEDUP_REMOVED lines=10> */
[----:B------:R-:W-:Y:S01]  /*4870*/  F2FP.F16.F32.PACK_AB R22, RZ, R22 ;  /* 0x00000016ff16723e */ /* 0x000fe200000000ff */
[----:B------:R-:W-:Y:S06]  /*4880*/  BRA `(.L_x_3503) ;  /* 0x0000000000e87947 */ /* 0x000fec0003800000 */
.L_x_3496:
[----:B------:R-:W2:Y:S01]  /*4890*/  S2R R19, SR_TID.X ;  /* 0x0000000000137919 */ /* 0x000ea20000002100 */
[----:B------:R-:W-:Y:S01]  /*48a0*/  BSSY B1, `(.L_x_3504) ;  /* 0x0000013000017945 */ /* 0x000fe20003800000 */
[CC--:B--2---:R-:W-:Y:S01]  /*48b0*/  ISETP.GE.AND P0, PT, R19.reuse, R16.reuse, PT ;  /* 0x000000101300720c */ /* 0x0c4fe20003f06270 */
[C---:B01-34-:R-:W-:Y:S02]  /*48c0*/  VIADD R3, R19.reuse, 0x80 ;  /* 0x0000008013037836 */ /* 0x05bfe40000000000 */
[C---:B------:R-:W-:Y:S02]  /*48d0*/  VIADD R5, R19.reuse, 0x100 ;  /* 0x0000010013057836 */ /* 0x040fe40000000000 */
[----:B------:R-:W-:Y:S01]  /*48e0*/  VIADD R7, R19, 0x180 ;  /* 0x0000018013077836 */ /* 0x000fe20000000000 */
[-C--:B------:R-:W-:Y:S02]  /*48f0*/  ISETP.GE.AND P1, PT, R3, R16.reuse, PT ;  /* 0x000000100300720c */ /* 0x080fe40003f26270 */
[----:B------:R-:W-:-:S02]  /*4900*/  ISETP.GE.AND P2, PT, R5, R16, PT ;  /* 0x000000100500720c */ /* 0x000fc40003f46270 */
[----:B------:R-:W-:-:S03]  /*4910*/  ISETP.GE.AND P3, PT, R7, R16, PT ;  /* 0x000000100700720c */ /* 0x000fc60003f66270 */
[----:B------:R-:W-:Y:S10]  /*4920*/  @P0 BRA `(.L_x_3505) ;  /* 0x0000000000280947 */ /* 0x000ff40003800000 */
[----:B------:R-:W0:Y:S01]  /*4930*/  LDC.U16 R2, c[0x0][0x218] ;  /* 0x00008600ff027b82 */ /* 0x000e220000000400 */
[----:B-----5:R-:W-:Y:S02]  /*4940*/  HADD2.F32 R0, -RZ, R23.H0_H0 ;  /* 0x20000017ff007230 */ /* 0x020fe40000004100 */
[----:B0-----:R-:W-:-:S05]  /*4950*/  HADD2.F32 R3, -RZ, R2.H0_H0 ;  /* 0x20000002ff037230 */ /* 0x001fca0000004100 */
[----:B------:R-:W-:Y:S02]  /*4960*/  FMUL.FTZ R0, R0, R3 ;  /* 0x0000000300007220 */ /* 0x000fe40000410000 */
[----:B------:R-:W-:Y:S03]  /*4970*/  MUFU.RCP R3, R3 ;  /* 0x0000000300037308 */ /* 0x000fe60000001000 */
[----:B------:R-:W-:-:S05]  /*4980*/  F2FP.F16.F32.PACK_AB R0, RZ, R0 ;  /* 0x00000000ff00723e */ /* 0x000fca00000000ff */
[----:B------:R-:W-:-:S06]  /*4990*/  HADD2.F32 R2, -RZ, R0.H0_H0 ;  /* 0x20000000ff027230 */ /* 0x000fcc0000004100 */
[----:B------:R-:W0:Y:S02]  /*49a0*/  FRND R2, R2 ;  /* 0x0000000200027307 */ /* 0x000e240000201000 */
[----:B0-----:R-:W-:-:S05]  /*49b0*/  FMUL.FTZ R0, R2, R3 ;  /* 0x0000000302007220 */ /* 0x001fca0000410000 */
[----:B------:R-:W-:-:S07]  /*49c0*/  F2FP.F16.F32.PACK_AB R0, RZ, R0 ;  /* 0x00000000ff00723e */ /* 0x000fce00000000ff */
.L_x_3505:
[----:B------:R-:W-:Y:S05]  /*49d0*/  BSYNC B1 ;  /* 0x0000000000017941 */ /* 0x000fea0003800000 */
.L_x_3504:
[----:B------:R-:W-:Y:S04]  /*49e0*/  BSSY B1, `(.L_x_3506) ;  /* 0x000000c000017945 */ /* 0x000fe80003800000 */
[----:B------:R-:W-:Y:S05]  /*49f0*/  @P1 BRA `(.L_x_3507) ;  /* 0x0000000000281947 */ /* 0x000fea0003800000 */
        /* <DEDUP_REMOVED lines=10> */
.L_x_3507:
[----:B------:R-:W-:Y:S05]  /*4aa0*/  BSYNC B1 ;  /* 0x0000000000017941 */ /* 0x000fea0003800000 */
.L_x_3506:
[----:B------:R-:W-:Y:S04]  /*4ab0*/  BSSY B1, `(.L_x_3508) ;  /* 0x000000c000017945 */ /* 0x000fe80003800000 */
[----:B------:R-:W-:Y:S05]  /*4ac0*/  @P2 BRA `(.L_x_3509) ;  /* 0x0000000000282947 */ /* 0x000fea0003800000 */
[----:B------:R-:W0:Y:S01]  /*4ad0*/  LDC.U16 R3, c[0x0][0x218] ;  /* 0x00008600ff037b82 */ /* 0x000e220000000400 */
[----:B-----5:R-:W-:Y:S02]  /*4ae0*/  HADD2.F32 R2, -RZ, R25.H0_H0 ;  /* 0x20000019ff027230 */ /* 0x020fe40000004100 */
[----:B0-----:R-:W-:-:S04]  /*4af0*/  HADD2.F32 R3, -RZ, R3.H0_H0 ;  /* 0x20000003ff037230 */ /* 0x001fc80000004100 */
[----:B------:R-:W-:Y:S01]  /*4b00*/  MUFU.RCP R23, R3 ;  /* 0x0000000300177308 */ /* 0x000fe20000001000 */
[----:B------:R-:W-:-:S05]  /*4b10*/  FMUL.FTZ R2, R3, R2 ;  /* 0x0000000203027220 */ /* 0x000fca0000410000 */
[----:B------:R-:W-:-:S05]  /*4b20*/  F2FP.F16.F32.PACK_AB R2, RZ, R2 ;  /* 0x00000002ff02723e */ /* 0x000fca00000000ff */
[----:B------:R-:W-:-:S06]  /*4b30*/  HADD2.F32 R2, -RZ, R2.H0_H0 ;  /* 0x20000002ff027230 */ /* 0x000fcc0000004100 */
[----:B------:R-:W0:Y:S02]  /*4b40*/  FRND R2, R2 ;  /* 0x0000000200027307 */ /* 0x000e240000201000 */
[----:B0-----:R-:W-:-:S05]  /*4b50*/  FMUL.FTZ R23, R2, R23 ;  /* 0x0000001702177220 */ /* 0x001fca0000410000 */
[----:B------:R-:W-:-:S07]  /*4b60*/  F2FP.F16.F32.PACK_AB R23, RZ, R23 ;  /* 0x00000017ff17723e */ /* 0x000fce00000000ff */
.L_x_3509:
[----:B------:R-:W-:Y:S05]  /*4b70*/  BSYNC B1 ;  /* 0x0000000000017941 */ /* 0x000fea0003800000 */
.L_x_3508:
        /* <DEDUP_REMOVED lines=11> */
.L_x_3503:
[----:B------:R-:W-:Y:S05]  /*4c30*/  BSYNC B0 ;  /* 0x0000000000007941 */ /* 0x000fea0003800000 */
.L_x_3495:
[----:B-----5:R-:W0:Y:S01]  /*4c40*/  LDC.U8 R18, c[0x0][0x244] ;  /* 0x00009100ff127b82 */ /* 0x020e220000000000 */
[----:B------:R-:W-:Y:S04]  /*4c50*/  BSSY B6, `(.L_x_3510) ;  /* 0x00000fd000067945 */ /* 0x000fe80003800000 */
[----:B------:R-:W-:Y:S05]  /*4c60*/  @P0 BRA `(.L_x_3511) ;  /* 0x0000000c00ec0947 */ /* 0x000fea0003800000 */
[----:B------:R-:W1:Y:S01]  /*4c70*/  LDC.64 R6, c[0x0][0x228] ;  /* 0x00008a00ff067b82 */ /* 0x000e620000000a00 */
[----:B0-----:R-:W-:Y:S01]  /*4c80*/  PRMT R4, R18, 0x9910, RZ ;  /* 0x0000991012047816 */ /* 0x001fe200000000ff */
[----:B------:R-:W-:Y:S01]  /*4c90*/  IMAD R2, R17, 0x200, R19 ;  /* 0x0000020011027824 */ /* 0x000fe200078e0213 */
[----:B------:R-:W-:Y:S02]  /*4ca0*/  ULDC UR4, c[0x0][0x248] ;  /* 0x0000920000047ab9 */ /* 0x000fe40000000800 */
[----:B------:R-:W-:Y:S01]  /*4cb0*/  ISETP.GT.AND P0, PT, R4, 0x9, PT ;  /* 0x000000090400780c */ /* 0x000fe20003f04270 */
[----:B------:R-:W-:-:S05]  /*4cc0*/  IMAD R3, R2, UR4, RZ ;  /* 0x0000000402037c24 */ /* 0x000fca000f8e02ff */
[----:B-1----:R-:W-:-:S05]  /*4cd0*/  IADD3 R2, P1, R3, R6, RZ ;  /* 0x0000000603027210 */ /* 0x002fca0007f3e0ff */
        /* <DEDUP_REMOVED lines=14> */
.L_x_3515:
[----:B------:R-:W-:-:S06]  /*4dc0*/  HADD2.F32 R5, -RZ, R0.H0_H0 ;  /* 0x20000000ff057230 */ /* 0x000fcc0000004100 */
[----:B------:R-:W0:Y:S02]  /*4dd0*/  F2I.S64.TRUNC R4, R5 ;  /* 0x0000000500047311 */ /* 0x000e24000020d900 */
[----:B0-----:R0:W-:Y:S01]  /*4de0*/  STG.E.U8 desc[UR36][R2.64], R4 ;  /* 0x0000000402007986 */ /* 0x0011e2000c101124 */
[----:B------:R-:W-:Y:S05]  /*4df0*/  BRA `(.L_x_3517) ;  /* 0x0000000c00847947 */ /* 0x000fea0003800000 */
.L_x_3514:
        /* <DEDUP_REMOVED lines=10> */
.L_x_3519:
[----:B------:R-:W-:-:S04]  /*4ea0*/  HADD2.F32 R0, -RZ, R0.H0_H0 ;  /* 0x20000000ff007230 */ /* 0x000fc80000004100 */
[----:B------:R-:W0:Y:S02]  /*4eb0*/  F2I.FTZ.TRUNC.NTZ R5, R0 ;  /* 0x0000000000057305 */ /* 0x000e24000021f100 */
[----:B0-----:R0:W-:Y:S01]  /*4ec0*/  STG.E desc[UR36][R2.64], R5 ;  /* 0x0000000502007986 */ /* 0x0011e2000c101924 */
[----:B------:R-:W-:Y:S05]  /*4ed0*/  BRA `(.L_x_3517) ;  /* 0x0000000c004c7947 */ /* 0x000fea0003800000 */
.L_x_3518:
[----:B------:R-:W-:-:S04]  /*4ee0*/  HADD2.F32 R0, -RZ, R0.H0_H0 ;  /* 0x20000000ff007230 */ /* 0x000fc80000004100 */
[----:B------:R-:W0:Y:S02]  /*4ef0*/  F2I.FTZ.TRUNC.NTZ R5, R0 ;  /* 0x0000000000057305 */ /* 0x000e24000021f100 */
[----:B0-----:R0:W-:Y:S01]  /*4f00*/  STG.E.U16 desc[UR36][R2.64], R5 ;  /* 0x0000000502007986 */ /* 0x0011e2000c101524 */
[----:B------:R-:W-:Y:S05]  /*4f10*/  BRA `(.L_x_3517) ;  /* 0x0000000c003c7947 */ /* 0x000fea0003800000 */
.L_x_3513:
        /* <DEDUP_REMOVED lines=9> */
.L_x_3521:
[----:B------:R0:W-:Y:S01]  /*4fb0*/  STG.E.U16 desc[UR36][R2.64], R0 ;  /* 0x0000000002007986 */ /* 0x0001e2000c101524 */
[----:B------:R-:W-:Y:S05]  /*4fc0*/  BRA `(.L_x_3517) ;  /* 0x0000000c00107947 */ /* 0x000fea0003800000 */
.L_x_3520:
        /* <DEDUP_REMOVED lines=10> */
.L_x_3523:
[----:B------:R-:W-:-:S05]  /*5070*/  HADD2.F32 R0, -RZ, R0.H0_H0 ;  /* 0x20000000ff007230 */ /* 0x000fca0000004100 */
[----:B------:R-:W-:-:S04]  /*5080*/  F2FP.F16.F32.PACK_AB R0, RZ, R0 ;  /* 0x00000000ff00723e */ /* 0x000fc800000000ff */
[----:B------:R-:W-:-:S05]  /*5090*/  PRMT R0, R0, 0x5410, RZ ;  /* 0x0000541000007816 */ /* 0x000fca00000000ff */
[----:B------:R0:W-:Y:S01]  /*50a0*/  STG.E desc[UR36][R2.64], R0 ;  /* 0x0000000002007986 */ /* 0x0001e2000c101924 */
[----:B------:R-:W-:Y:S05]  /*50b0*/  BRA `(.L_x_3517) ;  /* 0x0000000800d47947 */ /* 0x000fea0003800000 */
.L_x_3522:
[----:B------:R-:W-:-:S05]  /*50c0*/  HADD2.F32 R4, -RZ, R0.H0_H0 ;  /* 0x20000000ff047230 */ /* 0x000fca0000004100 */
[----:B------:R-:W-:-:S06]  /*50d0*/  FMUL.FTZ R4, R4, 1 ;  /* 0x3f80000004047820 */ /* 0x000fcc0000410000 */
[----:B------:R-:W0:Y:S02]  /*50e0*/  F2F.F64.F32 R4, R4 ;  /* 0x0000000400047310 */ /* 0x000e240000201800 */
[----:B0-----:R0:W-:Y:S01]  /*50f0*/  STG.E.64 desc[UR36][R2.64], R4 ;  /* 0x0000000402007986 */ /* 0x0011e2000c101b24 */
[----:B------:R-:W-:Y:S05]  /*5100*/  BRA `(.L_x_3517) ;  /* 0x0000000800c07947 */ /* 0x000fea0003800000 */
.L_x_3512:
        /* <DEDUP_REMOVED lines=13> */
.L_x_3526:
[----:B------:R-:W-:Y:S01]  /*51e0*/  HADD2.F32 R0, -RZ, R0.H0_H0 ;  /* 0x20000000ff007230 */ /* 0x000fe20000004100 */
[----:B------:R-:W-:-:S04]  /*51f0*/  CS2R R6, SRZ ;  /* 0x0000000000067805 */ /* 0x000fc8000001ff00 */
[----:B------:R-:W-:-:S04]  /*5200*/  FMUL.FTZ R0, R0, 1 ;  /* 0x3f80000000007820 */ /* 0x000fc80000410000 */
[----:B------:R-:W0:Y:S02]  /*5210*/  F2F.F64.F32 R4, R0 ;  /* 0x0000000000047310 */ /* 0x000e240000201800 */
[----:B0-----:R0:W-:Y:S01]  /*5220*/  STG.E.128 desc[UR36][R2.64], R4 ;  /* 0x0000000402007986 */ /* 0x0011e2000c101d24 */
[----:B------:R-:W-:Y:S05]  /*5230*/  BRA `(.L_x_3517) ;  /* 0x0000000800747947 */ /* 0x000fea0003800000 */
.L_x_3525:
        /* <DEDUP_REMOVED lines=21> */
.L_x_3530:
[----:B------:R-:W-:Y:S05]  /*5390*/  BSYNC B0 ;  /* 0x0000000000007941 */ /* 0x000fea0003800000 */
.L_x_3529:
[----:B------:R-:W-:-:S05]  /*53a0*/  LOP3.LUT R5, R0, R5, RZ, 0xfc, !PT ;  /* 0x0000000500057212 */ /* 0x000fca00078efcff */
[----:B------:R0:W-:Y:S01]  /*53b0*/  STG.E.U8 desc[UR36][R2.64], R5 ;  /* 0x0000000502007986 */ /* 0x0001e2000c101124 */
[----:B------:R-:W-:Y:S05]  /*53c0*/  BRA `(.L_x_3517) ;  /* 0x0000000800107947 */ /* 0x000fea0003800000 */
.L_x_3528:
        /* <DEDUP_REMOVED lines=13> */
.L_x_3532:
[----:B------:R-:W-:Y:S01]  /*54a0*/  IMAD.MOV.U32 R0, RZ, RZ, 0x7f ;  /* 0x0000007fff007424 */ /* 0x000fe200078e00ff */
[----:B------:R-:W-:-:S04]  /*54b0*/  ISETP.GT.U32.AND P0, PT, R4, 0x7f800000, PT ;  /* 0x7f8000000400780c */ /* 0x000fc80003f04070 */
[----:B------:R-:W-:-:S09]  /*54c0*/  SEL R0, R0, 0x7c, P0 ;  /* 0x0000007c00007807 */ /* 0x000fd20000000000 */
.L_x_3533:
[----:B------:R-:W-:Y:S05]  /*54d0*/  BSYNC B0 ;  /* 0x0000000000007941 */ /* 0x000fea0003800000 */
.L_x_3531:
[----:B------:R-:W-:-:S04]  /*54e0*/  LOP3.LUT R4, R5, 0x80000000, RZ, 0xc0, !PT ;  /* 0x8000000005047812 */ /* 0x000fc800078ec0ff */
[----:B------:R-:W-:-:S04]  /*54f0*/  SHF.R.U32.HI R5, RZ, 0x18, R4 ;  /* 0x00000018ff057819 */ /* 0x000fc80000011604 */
[----:B------:R-:W-:-:S05]  /*5500*/  LOP3.LUT R5, R0, R5, RZ, 0xfc, !PT ;  /* 0x0000000500057212 */ /* 0x000fca00078efcff */
[----:B------:R0:W-:Y:S01]  /*5510*/  STG.E.U8 desc[UR36][R2.64], R5 ;  /* 0x0000000502007986 */ /* 0x0001e2000c101124 */
[----:B------:R-:W-:Y:S05]  /*5520*/  BRA `(.L_x_3517) ;  /* 0x0000000400b87947 */ /* 0x000fea0003800000 */
.L_x_3527:
[----:B------:R-:W-:-:S05]  /*5530*/  HADD2.F32 R0, -RZ, R0.H0_H0 ;  /* 0x20000000ff007230 */ /* 0x000fca0000004100 */
[----:B------:R-:W-:-:S05]  /*5540*/  F2FP.BF16.F32.PACK_AB R0, RZ, R0 ;  /* 0x00000000ff00723e */ /* 0x000fca00000010ff */
[----:B------:R0:W-:Y:S01]  /*5550*/  STG.E.U16 desc[UR36][R2.64], R0 ;  /* 0x0000000002007986 */ /* 0x0001e2000c101524 */
[----:B------:R-:W-:Y:S05]  /*5560*/  BRA `(.L_x_3517) ;  /* 0x0000000400a87947 */ /* 0x000fea0003800000 */
.L_x_3524:
        /* <DEDUP_REMOVED lines=12> */
.L_x_3536:
        /* <DEDUP_REMOVED lines=17> */
.L_x_3539:
[----:B------:R-:W-:-:S04]  /*5740*/  LOP3.LUT R0, R7, 0x80000000, RZ, 0xc0, !PT ;  /* 0x8000000007007812 */ /* 0x000fc800078ec0ff */
[----:B------:R-:W-:-:S04]  /*5750*/  SHF.R.U32.HI R5, RZ, 0x18, R0 ;  /* 0x00000018ff057819 */ /* 0x000fc80000011600 */
[----:B------:R-:W-:-:S04]  /*5760*/  LOP3.LUT R4, R4, R5, RZ, 0xfc, !PT ;  /* 0x0000000504047212 */ /* 0x000fc800078efcff */
[----:B------:R-:W-:-:S07]  /*5770*/  PRMT R0, R4, 0x7610, R0 ;  /* 0x0000761004007816 */ /* 0x000fce0000000000 */
.L_x_3538:
[----:B------:R-:W-:Y:S05]  /*5780*/  BSYNC B0 ;  /* 0x0000000000007941 */ /* 0x000fea0003800000 */
.L_x_3537:
[----:B------:R3:W-:Y:S01]  /*5790*/  STG.E.U8 desc[UR36][R2.64], R0 ;  /* 0x0000000002007986 */ /* 0x0007e2000c101124 */
[----:B------:R-:W-:Y:S05]  /*57a0*/  BRA `(.L_x_3517) ;  /* 0x0000000400187947 */ /* 0x000fea0003800000 */
.L_x_3535:
        /* <DEDUP_REMOVED lines=17> */
.L_x_3542:
[----:B------:R-:W-:-:S04]  /*58c0*/  LOP3.LUT R0, R7, 0x80000000, RZ, 0xc0, !PT ;  /* 0x8000000007007812 */ /* 0x000fc800078ec0ff */
[----:B------:R-:W-:-:S04]  /*58d0*/  SHF.R.U32.HI R5, RZ, 0x18, R0 ;  /* 0x00000018ff057819 */ /* 0x000fc80000011600 */
[----:B------:R-:W-:-:S04]  /*58e0*/  LOP3.LUT R4, R4, R5, RZ, 0xfc, !PT ;  /* 0x0000000504047212 */ /* 0x000fc800078efcff */
[----:B------:R-:W-:-:S07]  /*58f0*/  PRMT R0, R4, 0x7610, R0 ;  /* 0x0000761004007816 */ /* 0x000fce0000000000 */
.L_x_3541:
[----:B------:R-:W-:Y:S05]  /*5900*/  BSYNC B0 ;  /* 0x0000000000007941 */ /* 0x000fea0003800000 */
.L_x_3540:
[----:B------:R0:W-:Y:S01]  /*5910*/  STG.E.U8 desc[UR36][R2.64], R0 ;  /* 0x0000000002007986 */ /* 0x0001e2000c101124 */
[----:B------:R-:W-:Y:S05]  /*5920*/  BRA `(.L_x_3517) ;  /* 0x0000000000b87947 */ /* 0x000fea0003800000 */
.L_x_3534:
        /* <DEDUP_REMOVED lines=22> */
.L_x_3516:
        /* <DEDUP_REMOVED lines=16> */
.L_x_3545:
[----:B------:R-:W-:Y:S05]  /*5b90*/  BRA `(.L_x_3517) ;  /* 0x00000000001c7947 */ /* 0x000fea0003800000 */
.L_x_3544:
[----:B------:R-:W-:-:S06]  /*5ba0*/  HADD2.F32 R4, -RZ, R0.H0_H0 ;  /* 0x20000000ff047230 */ /* 0x000fcc0000004100 */
[----:B------:R-:W0:Y:S02]  /*5bb0*/  F2I.U64.TRUNC R4, R4 ;  /* 0x0000000400047311 */ /* 0x000e24000020d800 */
[----:B0-----:R2:W-:Y:S01]  /*5bc0*/  STG.E.64 desc[UR36][R2.64], R4 ;  /* 0x0000000402007986 */ /* 0x0015e2000c101b24 */
[----:B------:R-:W-:Y:S05]  /*5bd0*/  BRA `(.L_x_3517) ;  /* 0x00000000000c7947 */ /* 0x000fea0003800000 */
.L_x_3543:
[----:B------:R-:W-:-:S04]  /*5be0*/  HADD2.F32 R0, -RZ, R0.H0_H0 ;  /* 0x20000000ff007230 */ /* 0x000fc80000004100 */
[----:B------:R-:W0:Y:S02]  /*5bf0*/  F2I.FTZ.U32.TRUNC.NTZ R5, R0 ;  /* 0x0000000000057305 */ /* 0x000e24000021f000 */
[----:B0-----:R0:W-:Y:S02]  /*5c00*/  STG.E desc[UR36][R2.64], R5 ;  /* 0x0000000502007986 */ /* 0x0011e4000c101924 */
.L_x_3517:
[----:B------:R-:W-:-:S07]  /*5c10*/  VIADD R19, R19, 0x80 ;  /* 0x0000008013137836 */ /* 0x000fce0000000000 */
.L_x_3511:
[----:B------:R-:W-:Y:S05]  /*5c20*/  BSYNC B6 ;  /* 0x0000000000067941 */ /* 0x000fea0003800000 */
.L_x_3510:
        /* <DEDUP_REMOVED lines=25> */
.L_x_3551:
[----:B------:R-:W-:-:S06]  /*5dc0*/  HADD2.F32 R5, -RZ, R24.H0_H0 ;  /* 0x20000018ff057230 */ /* 0x000fcc0000004100 */
[----:B------:R-:W0:Y:S02]  /*5dd0*/  F2I.S64.TRUNC R4, R5 ;  /* 0x0000000500047311 */ /* 0x000e24000020d900 */
[----:B0-----:R0:W-:Y:S01]  /*5de0*/  STG.E.U8 desc[UR36][R2.64], R4 ;  /* 0x0000000402007986 */ /* 0x0011e2000c101124 */
[----:B------:R-:W-:Y:S05]  /*5df0*/  BRA `(.L_x_3553) ;  /* 0x0000000c00847947 */ /* 0x000fea0003800000 */
.L_x_3550:
        /* <DEDUP_REMOVED lines=10> */
.L_x_3555:
[----:B------:R-:W-:-:S04]  /*5ea0*/  HADD2.F32 R24, -RZ, R24.H0_H0 ;  /* 0x20000018ff187230 */ /* 0x000fc80000004100 */
[----:B------:R-:W0:Y:S02]  /*5eb0*/  F2I.FTZ.TRUNC.NTZ R5, R24 ;  /* 0x0000001800057305 */ /* 0x000e24000021f100 */
[----:B0-----:R0:W-:Y:S01]  /*5ec0*/  STG.E desc[UR36][R2.64], R5 ;  /* 0x0000000502007986 */ /* 0x0011e2000c101924 */
[----:B------:R-:W-:Y:S05]  /*5ed0*/  BRA `(.L_x_3553) ;  /* 0x0000000c004c7947 */ /* 0x000fea0003800000 */
.L_x_3554:
[----:B------:R-:W-:-:S04]  /*5ee0*/  HADD2.F32 R24, -RZ, R24.H0_H0 ;  /* 0x20000018ff187230 */ /* 0x000fc80000004100 */
[----:B------:R-:W0:Y:S02]  /*5ef0*/  F2I.FTZ.TRUNC.NTZ R5, R24 ;  /* 0x0000001800057305 */ /* 0x000e24000021f100 */
[----:B0-----:R0:W-:Y:S01]  /*5f00*/  STG.E.U16 desc[UR36][R2.64], R5 ;  /* 0x0000000502007986 */ /* 0x0011e2000c101524 */
[----:B------:R-:W-:Y:S05]  /*5f10*/  BRA `(.L_x_3553) ;  /* 0x0000000c003c7947 */ /* 0x000fea0003800000 */
.L_x_3549:
        /* <DEDUP_REMOVED lines=9> */
.L_x_3557:
[----:B------:R0:W-:Y:S01]  /*5fb0*/  STG.E.U16 desc[UR36][R2.64], R24 ;  /* 0x0000001802007986 */ /* 0x0001e2000c101524 */
[----:B------:R-:W-:Y:S05]  /*5fc0*/  BRA `(.L_x_3553) ;  /* 0x0000000c00107947 */ /* 0x000fea0003800000 */
.L_x_3556:
        /* <DEDUP_REMOVED lines=10> */
.L_x_3559:
[----:B------:R-:W-:-:S05]  /*6070*/  HADD2.F32 R0, -RZ, R24.H0_H0 ;  /* 0x20000018ff007230 */ /* 0x000fca0000004100 */
[----:B------:R-:W-:-:S04]  /*6080*/  F2FP.F16.F32.PACK_AB R0, RZ, R0 ;  /* 0x00000000ff00723e */ /* 0x000fc800000000ff */
[----:B------:R-:W-:-:S05]  /*6090*/  PRMT R0, R0, 0x5410, RZ ;  /* 0x0000541000007816 */ /* 0x000fca00000000ff */
[----:B------:R0:W-:Y:S01]  /*60a0*/  STG.E desc[UR36][R2.64], R0 ;  /* 0x0000000002007986 */ /* 0x0001e2000c101924 */
[----:B------:R-:W-:Y:S05]  /*60b0*/  BRA `(.L_x_3553) ;  /* 0x0000000800d47947 */ /* 0x000fea0003800000 */
.L_x_3558:
[----:B------:R-:W-:-:S05]  /*60c0*/  HADD2.F32 R4, -RZ, R24.H0_H0 ;  /* 0x20000018ff047230 */ /* 0x000fca0000004100 */
[----:B------:R-:W-:-:S06]  /*60d0*/  FMUL.FTZ R4, R4, 1 ;  /* 0x3f80000004047820 */ /* 0x000fcc0000410000 */
[----:B------:R-:W0:Y:S02]  /*60e0*/  F2F.F64.F32 R4, R4 ;  /* 0x0000000400047310 */ /* 0x000e240000201800 */
[----:B0-----:R0:W-:Y:S01]  /*60f0*/  STG.E.64 desc[UR36][R2.64], R4 ;  /* 0x0000000402007986 */ /* 0x0011e2000c101b24 */
[----:B------:R-:W-:Y:S05]  /*6100*/  BRA `(.L_x_3553) ;  /* 0x0000000800c07947 */ /* 0x000fea0003800000 */
.L_x_3548:
        /* <DEDUP_REMOVED lines=13> */
.L_x_3562:
[----:B------:R-:W-:Y:S01]  /*61e0*/  HADD2.F32 R24, -RZ, R24.H0_H0 ;  /* 0x20000018ff187230 */ /* 0x000fe20000004100 */
[----:B------:R-:W-:-:S04]  /*61f0*/  CS2R R6, SRZ ;  /* 0x0000000000067805 */ /* 0x000fc8000001ff00 */
[----:B------:R-:W-:-:S06]  /*6200*/  FMUL.FTZ R4, R24, 1 ;  /* 0x3f80000018047820 */ /* 0x000fcc0000410000 */
[----:B------:R-:W0:Y:S02]  /*6210*/  F2F.F64.F32 R4, R4 ;  /* 0x0000000400047310 */ /* 0x000e240000201800 */
[----:B0-----:R0:W-:Y:S01]  /*6220*/  STG.E.128 desc[UR36][R2.64], R4 ;  /* 0x0000000402007986 */ /* 0x0011e2000c101d24 */
[----:B------:R-:W-:Y:S05]  /*6230*/  BRA `(.L_x_3553) ;  /* 0x0000000800747947 */ /* 0x000fea0003800000 */
.L_x_3561:
        /* <DEDUP_REMOVED lines=21> */
.L_x_3566:
[----:B------:R-:W-:Y:S05]  /*6390*/  BSYNC B0 ;  /* 0x0000000000007941 */ /* 0x000fea0003800000 */
.L_x_3565:
[----:B------:R-:W-:-:S05]  /*63a0*/  LOP3.LUT R5, R0, R5, RZ, 0xfc, !PT ;  /* 0x0000000500057212 */ /* 0x000fca00078efcff */
[----:B------:R0:W-:Y:S01]  /*63b0*/  STG.E.U8 desc[UR36][R2.64], R5 ;  /* 0x0000000502007986 */ /* 0x0001e2000c101124 */
[----:B------:R-:W-:Y:S05]  /*63c0*/  BRA `(.L_x_3553) ;  /* 0x0000000800107947 */ /* 0x000fea0003800000 */
.L_x_3564:
        /* <DEDUP_REMOVED lines=13> */
.L_x_3568:
[----:B------:R-:W-:Y:S01]  /*64a0*/  IMAD.MOV.U32 R0, RZ, RZ, 0x7f ;  /* 0x0000007fff007424 */ /* 0x000fe200078e00ff */
[----:B------:R-:W-:-:S04]  /*64b0*/  ISETP.GT.U32.AND P0, PT, R4, 0x7f800000, PT ;  /* 0x7f8000000400780c */ /* 0x000fc80003f04070 */
[----:B------:R-:W-:-:S09]  /*64c0*/  SEL R0, R0, 0x7c, P0 ;  /* 0x0000007c00007807 */ /* 0x000fd20000000000 */
.L_x_3569:
[----:B------:R-:W-:Y:S05]  /*64d0*/  BSYNC B0 ;  /* 0x0000000000007941 */ /* 0x000fea0003800000 */
.L_x_3567:
[----:B------:R-:W-:-:S04]  /*64e0*/  LOP3.LUT R4, R5, 0x80000000, RZ, 0xc0, !PT ;  /* 0x8000000005047812 */ /* 0x000fc800078ec0ff */
[----:B------:R-:W-:-:S04]  /*64f0*/  SHF.R.U32.HI R5, RZ, 0x18, R4 ;  /* 0x00000018ff057819 */ /* 0x000fc80000011604 */
[----:B------:R-:W-:-:S05]  /*6500*/  LOP3.LUT R5, R0, R5, RZ, 0xfc, !PT ;  /* 0x0000000500057212 */ /* 0x000fca00078efcff */
[----:B------:R0:W-:Y:S01]  /*6510*/  STG.E.U8 desc[UR36][R2.64], R5 ;  /* 0x0000000502007986 */ /* 0x0001e2000c101124 */
[----:B------:R-:W-:Y:S05]  /*6520*/  BRA `(.L_x_3553) ;  /* 0x0000000400b87947 */ /* 0x000fea0003800000 */
.L_x_3563:
[----:B------:R-:W-:-:S05]  /*6530*/  HADD2.F32 R0, -RZ, R24.H0_H0 ;  /* 0x20000018ff007230 */ /* 0x000fca0000004100 */
[----:B------:R-:W-:-:S05]  /*6540*/  F2FP.BF16.F32.PACK_AB R0, RZ, R0 ;  /* 0x00000000ff00723e */ /* 0x000fca00000010ff */
[----:B------:R0:W-:Y:S01]  /*6550*/  STG.E.U16 desc[UR36][R2.64], R0 ;  /* 0x0000000002007986 */ /* 0x0001e2000c101524 */
[----:B------:R-:W-:Y:S05]  /*6560*/  BRA `(.L_x_3553) ;  /* 0x0000000400a87947 */ /* 0x000fea0003800000 */
.L_x_3560:
        /* <DEDUP_REMOVED lines=12> */
.L_x_3572:
        /* <DEDUP_REMOVED lines=17> */
.L_x_3575:
[----:B------:R-:W-:-:S04]  /*6740*/  LOP3.LUT R0, R7, 0x80000000, RZ, 0xc0, !PT ;  /* 0x8000000007007812 */ /* 0x000fc800078ec0ff */
[----:B------:R-:W-:-:S04]  /*6750*/  SHF.R.U32.HI R5, RZ, 0x18, R0 ;  /* 0x00000018ff057819 */ /* 0x000fc80000011600 */
[----:B------:R-:W-:-:S04]  /*6760*/  LOP3.LUT R4, R4, R5, RZ, 0xfc, !PT ;  /* 0x0000000504047212 */ /* 0x000fc800078efcff */
[----:B------:R-:W-:-:S07]  /*6770*/  PRMT R0, R4, 0x7610, R0 ;  /* 0x0000761004007816 */ /* 0x000fce0000000000 */
.L_x_3574:
[----:B------:R-:W-:Y:S05]  /*6780*/  BSYNC B0 ;  /* 0x0000000000007941 */ /* 0x000fea0003800000 */
.L_x_3573:
[----:B------:R3:W-:Y:S01]  /*6790*/  STG.E.U8 desc[UR36][R2.64], R0 ;  /* 0x0000000002007986 */ /* 0x0007e2000c101124 */
[----:B------:R-:W-:Y:S05]  /*67a0*/  BRA `(.L_x_3553) ;  /* 0x0000000400187947 */ /* 0x000fea0003800000 */
.L_x_3571:
        /* <DEDUP_REMOVED lines=17> */
.L_x_3578:
[----:B------:R-:W-:-:S04]  /*68c0*/  LOP3.LUT R0, R7, 0x80000000, RZ, 0xc0, !PT ;  /* 0x8000000007007812 */ /* 0x000fc800078ec0ff */
[----:B------:R-:W-:-:S04]  /*68d0*/  SHF.R.U32.HI R5, RZ, 0x18, R0 ;  /* 0x00000018ff057819 */ /* 0x000fc80000011600 */
[----:B------:R-:W-:-:S04]  /*68e0*/  LOP3.LUT R4, R4, R5, RZ, 0xfc, !PT ;  /* 0x0000000504047212 */ /* 0x000fc800078efcff */
[----:B------:R-:W-:-:S07]  /*68f0*/  PRMT R0, R4, 0x7610, R0 ;  /* 0x0000761004007816 */ /* 0x000fce0000000000 */
.L_x_3577:
[----:B------:R-:W-:Y:S05]  /*6900*/  BSYNC B0 ;  /* 0x0000000000007941 */ /* 0x000fea0003800000 */
.L_x_3576:
[----:B------:R0:W-:Y:S01]  /*6910*/  STG.E.U8 desc[UR36][R2.64], R0 ;  /* 0x0000000002007986 */ /* 0x0001e2000c101124 */
[----:B------:R-:W-:Y:S05]  /*6920*/  BRA `(.L_x_3553) ;  /* 0x0000000000b87947 */ /* 0x000fea0003800000 */
.L_x_3570:
        /* <DEDUP_REMOVED lines=22> */
.L_x_3552:
        /* <DEDUP_REMOVED lines=16> */
.L_x_3581:
[----:B------:R-:W-:Y:S05]  /*6b90*/  BRA `(.L_x_3553) ;  /* 0x00000000001c7947 */ /* 0x000fea0003800000 */
.L_x_3580:
[----:B------:R-:W-:-:S06]  /*6ba0*/  HADD2.F32 R4, -RZ, R24.H0_H0 ;  /* 0x20000018ff047230 */ /* 0x000fcc0000004100 */
[----:B------:R-:W0:Y:S02]  /*6bb0*/  F2I.U64.TRUNC R4, R4 ;  /* 0x0000000400047311 */ /* 0x000e24000020d800 */
[----:B0-----:R1:W-:Y:S01]  /*6bc0*/  STG.E.64 desc[UR36][R2.64], R4 ;  /* 0x0000000402007986 */ /* 0x0013e2000c101b24 */
[----:B------:R-:W-:Y:S05]  /*6bd0*/  BRA `(.L_x_3553) ;  /* 0x00000000000c7947 */ /* 0x000fea0003800000 */
.L_x_3579:
[----:B------:R-:W-:-:S04]  /*6be0*/  HADD2.F32 R24, -RZ, R24.H0_H0 ;  /* 0x20000018ff187230 */ /* 0x000fc80000004100 */
[----:B------:R-:W0:Y:S02]  /*6bf0*/  F2I.FTZ.U32.TRUNC.NTZ R5, R24 ;  /* 0x0000001800057305 */ /* 0x000e24000021f000 */
[----:B0-----:R0:W-:Y:S02]  /*6c00*/  STG.E desc[UR36][R2.64], R5 ;  /* 0x0000000502007986 */ /* 0x0011e4000c101924 */
.L_x_3553:
        /* <DEDUP_REMOVED lines=25> */
.L_x_3585:
[----:B------:R-:W-:-:S06]  /*6da0*/  HADD2.F32 R5, -RZ, R23.H0_H0 ;  /* 0x20000017ff057230 */ /* 0x000fcc0000004100 */
[----:B------:R-:W0:Y:S02]  /*6db0*/  F2I.S64.TRUNC R4, R5 ;  /* 0x0000000500047311 */ /* 0x000e24000020d900 */
[----:B0-----:R0:W-:Y:S01]  /*6dc0*/  STG.E.U8 desc[UR36][R2.64], R4 ;  /* 0x0000000402007986 */ /* 0x0011e2000c101124 */
[----:B------:R-:W-:Y:S05]  /*6dd0*/  BRA `(.L_x_3587) ;  /* 0x0000000c00847947 */ /* 0x000fea0003800000 */
.L_x_3584:
        /* <DEDUP_REMOVED lines=10> */
.L_x_3589:
[----:B------:R-:W-:-:S06]  /*6e80*/  HADD2.F32 R23, -RZ, R23.H0_H0 ;  /* 0x20000017ff177230 */ /* 0x000fcc0000004100 */
[----:B------:R-:W0:Y:S02]  /*6e90*/  F2I.FTZ.TRUNC.NTZ R23, R23 ;  /* 0x0000001700177305 */ /* 0x000e24000021f100 */
[----:B0-----:R0:W-:Y:S01]  /*6ea0*/  STG.E desc[UR36][R2.64], R23 ;  /* 0x0000001702007986 */ /* 0x0011e2000c101924 */
[----:B------:R-:W-:Y:S05]  /*6eb0*/  BRA `(.L_x_3587) ;  /* 0x0000000c004c7947 */ /* 0x000fea0003800000 */
.L_x_3588:
[----:B------:R-:W-:-:S06]  /*6ec0*/  HADD2.F32 R23, -RZ, R23.H0_H0 ;  /* 0x20000017ff177230 */ /* 0x000fcc0000004100 */
[----:B------:R-:W0:Y:S02]  /*6ed0*/  F2I.FTZ.TRUNC.NTZ R23, R23 ;  /* 0x0000001700177305 */ /* 0x000e24000021f100 */
[----:B0-----:R0:W-:Y:S01]  /*6ee0*/  STG.E.U16 desc[UR36][R2.64], R23 ;  /* 0x0000001702007986 */ /* 0x0011e2000c101524 */
[----:B------:R-:W-:Y:S05]  /*6ef0*/  BRA `(.L_x_3587) ;  /* 0x0000000c003c7947 */ /* 0x000fea0003800000 */
.L_x_3583:
        /* <DEDUP_REMOVED lines=9> */
.L_x_3591:
[----:B------:R0:W-:Y:S01]  /*6f90*/  STG.E.U16 desc[UR36][R2.64], R23 ;  /* 0x0000001702007986 */ /* 0x0001e2000c101524 */
[----:B------:R-:W-:Y:S05]  /*6fa0*/  BRA `(.L_x_3587) ;  /* 0x0000000c00107947 */ /* 0x000fea0003800000 */
.L_x_3590:
        /* <DEDUP_REMOVED lines=10> */
.L_x_3593:
[----:B------:R-:W-:-:S05]  /*7050*/  HADD2.F32 R0, -RZ, R23.H0_H0 ;  /* 0x20000017ff007230 */ /* 0x000fca0000004100 */
[----:B------:R-:W-:-:S04]  /*7060*/  F2FP.F16.F32.PACK_AB R0, RZ, R0 ;  /* 0x00000000ff00723e */ /* 0x000fc800000000ff */
[----:B------:R-:W-:-:S05]  /*7070*/  PRMT R0, R0, 0x5410, RZ ;  /* 0x0000541000007816 */ /* 0x000fca00000000ff */
[----:B------:R0:W-:Y:S01]  /*7080*/  STG.E desc[UR36][R2.64], R0 ;  /* 0x0000000002007986 */ /* 0x0001e2000c101924 */
[----:B------:R-:W-:Y:S05]  /*7090*/  BRA `(.L_x_3587) ;  /* 0x0000000800d47947 */ /* 0x000fea0003800000 */
.L_x_3592:
[----:B------:R-:W-:-:S05]  /*70a0*/  HADD2.F32 R4, -RZ, R23.H0_H0 ;  /* 0x20000017ff047230 */ /* 0x000fca0000004100 */
[----:B------:R-:W-:-:S06]  /*70b0*/  FMUL.FTZ R4, R4, 1 ;  /* 0x3f80000004047820 */ /* 0x000fcc0000410000 */
[----:B------:R-:W0:Y:S02]  /*70c0*/  F2F.F64.F32 R4, R4 ;  /* 0x0000000400047310 */ /* 0x000e240000201800 */
[----:B0-----:R0:W-:Y:S01]  /*70d0*/  STG.E.64 desc[UR36][R2.64], R4 ;  /* 0x0000000402007986 */ /* 0x0011e2000c101b24 */
[----:B------:R-:W-:Y:S05]  /*70e0*/  BRA `(.L_x_3587) ;  /* 0x0000000800c07947 */ /* 0x000fea0003800000 */
.L_x_3582:
        /* <DEDUP_REMOVED lines=13> */
.L_x_3596:
[----:B------:R-:W-:Y:S01]  /*71c0*/  HADD2.F32 R23, -RZ, R23.H0_H0 ;  /* 0x20000017ff177230 */ /* 0x000fe20000004100 */
[----:B------:R-:W-:-:S04]  /*71d0*/  CS2R R6, SRZ ;  /* 0x0000000000067805 */ /* 0x000fc8000001ff00 */
[----:B------:R-:W-:-:S06]  /*71e0*/  FMUL.FTZ R4, R23, 1 ;  /* 0x3f80000017047820 */ /* 0x000fcc0000410000 */
[----:B------:R-:W0:Y:S02]  /*71f0*/  F2F.F64.F32 R4, R4 ;  /* 0x0000000400047310 */ /* 0x000e240000201800 */
[----:B0-----:R0:W-:Y:S01]  /*7200*/  STG.E.128 desc[UR36][R2.64], R4 ;  /* 0x0000000402007986 */ /* 0x0011e2000c101d24 */
[----:B------:R-:W-:Y:S05]  /*7210*/  BRA `(.L_x_3587) ;  /* 0x0000000800747947 */ /* 0x000fea0003800000 */
.L_x_3595:
        /* <DEDUP_REMOVED lines=21> */
.L_x_3600:
[----:B------:R-:W-:Y:S05]  /*7370*/  BSYNC B0 ;  /* 0x0000000000007941 */ /* 0x000fea0003800000 */
.L_x_3599:
[----:B------:R-:W-:-:S05]  /*7380*/  LOP3.LUT R5, R0, R5, RZ, 0xfc, !PT ;  /* 0x0000000500057212 */ /* 0x000fca00078efcff */
[----:B------:R0:W-:Y:S01]  /*7390*/  STG.E.U8 desc[UR36][R2.64], R5 ;  /* 0x0000000502007986 */ /* 0x0001e2000c101124 */
[----:B------:R-:W-:Y:S05]  /*73a0*/  BRA `(.L_x_3587) ;  /* 0x0000000800107947 */ /* 0x000fea0003800000 */
.L_x_3598:
        /* <DEDUP_REMOVED lines=13> */
.L_x_3602:
[----:B------:R-:W-:Y:S01]  /*7480*/  IMAD.MOV.U32 R0, RZ, RZ, 0x7f ;  /* 0x0000007fff007424 */ /* 0x000fe200078e00ff */
[----:B------:R-:W-:-:S04]  /*7490*/  ISETP.GT.U32.AND P0, PT, R4, 0x7f800000, PT ;  /* 0x7f8000000400780c */ /* 0x000fc80003f04070 */
[----:B------:R-:W-:-:S09]  /*74a0*/  SEL R0, R0, 0x7c, P0 ;  /* 0x0000007c00007807 */ /* 0x000fd20000000000 */
.L_x_3603:
[----:B------:R-:W-:Y:S05]  /*74b0*/  BSYNC B0 ;  /* 0x0000000000007941 */ /* 0x000fea0003800000 */
.L_x_3601:
[----:B------:R-:W-:-:S04]  /*74c0*/  LOP3.LUT R4, R23, 0x80000000, RZ, 0xc0, !PT ;  /* 0x8000000017047812 */ /* 0x000fc800078ec0ff */
[----:B------:R-:W-:-:S04]  /*74d0*/  SHF.R.U32.HI R5, RZ, 0x18, R4 ;  /* 0x00000018ff057819 */ /* 0x000fc80000011604 */
[----:B------:R-:W-:-:S05]  /*74e0*/  LOP3.LUT R5, R0, R5, RZ, 0xfc, !PT ;  /* 0x0000000500057212 */ /* 0x000fca00078efcff */
[----:B------:R0:W-:Y:S01]  /*74f0*/  STG.E.U8 desc[UR36][R2.64], R5 ;  /* 0x0000000502007986 */ /* 0x0001e2000c101124 */
[----:B------:R-:W-:Y:S05]  /*7500*/  BRA `(.L_x_3587) ;  /* 0x0000000400b87947 */ /* 0x000fea0003800000 */
.L_x_3597:
[----:B------:R-:W-:-:S05]  /*7510*/  HADD2.F32 R0, -RZ, R23.H0_H0 ;  /* 0x20000017ff007230 */ /* 0x000fca0000004100 */
[----:B------:R-:W-:-:S05]  /*7520*/  F2FP.BF16.F32.PACK_AB R0, RZ, R0 ;  /* 0x00000000ff00723e */ /* 0x000fca00000010ff */
[----:B------:R0:W-:Y:S01]  /*7530*/  STG.E.U16 desc[UR36][R2.64], R0 ;  /* 0x0000000002007986 */ /* 0x0001e2000c101524 */
[----:B------:R-:W-:Y:S05]  /*7540*/  BRA `(.L_x_3587) ;  /* 0x0000000400a87947 */ /* 0x000fea0003800000 */
.L_x_3594:
        /* <DEDUP_REMOVED lines=12> */
.L_x_3606:
        /* <DEDUP_REMOVED lines=17> */
.L_x_3609:
[----:B------:R-:W-:-:S04]  /*7720*/  LOP3.LUT R0, R23, 0x80000000, RZ, 0xc0, !PT ;  /* 0x8000000017007812 */ /* 0x000fc800078ec0ff */
[----:B------:R-:W-:-:S04]  /*7730*/  SHF.R.U32.HI R5, RZ, 0x18, R0 ;  /* 0x00000018ff057819 */ /* 0x000fc80000011600 */
[----:B------:R-:W-:-:S04]  /*7740*/  LOP3.LUT R4, R4, R5, RZ, 0xfc, !PT ;  /* 0x0000000504047212 */ /* 0x000fc800078efcff */
[----:B------:R-:W-:-:S07]  /*7750*/  PRMT R0, R4, 0x7610, R0 ;  /* 0x0000761004007816 */ /* 0x000fce0000000000 */
.L_x_3608:
[----:B------:R-:W-:Y:S05]  /*7760*/  BSYNC B0 ;  /* 0x0000000000007941 */ /* 0x000fea0003800000 */
.L_x_3607:
[----:B------:R3:W-:Y:S01]  /*7770*/  STG.E.U8 desc[UR36][R2.64], R0 ;  /* 0x0000000002007986 */ /* 0x0007e2000c101124 */
[----:B------:R-:W-:Y:S05]  /*7780*/  BRA `(.L_x_3587) ;  /* 0x0000000400187947 */ /* 0x000fea0003800000 */
.L_x_3605:
        /* <DEDUP_REMOVED lines=17> */
.L_x_3612:
[----:B------:R-:W-:-:S04]  /*78a0*/  LOP3.LUT R0, R23, 0x80000000, RZ, 0xc0, !PT ;  /* 0x8000000017007812 */ /* 0x000fc800078ec0ff */
[----:B------:R-:W-:-:S04]  /*78b0*/  SHF.R.U32.HI R5, RZ, 0x18, R0 ;  /* 0x00000018ff057819 */ /* 0x000fc80000011600 */
[----:B------:R-:W-:-:S04]  /*78c0*/  LOP3.LUT R4, R4, R5, RZ, 0xfc, !PT ;  /* 0x0000000504047212 */ /* 0x000fc800078efcff */
[----:B------:R-:W-:-:S07]  /*78d0*/  PRMT R0, R4, 0x7610, R0 ;  /* 0x0000761004007816 */ /* 0x000fce0000000000 */
.L_x_3611:
[----:B------:R-:W-:Y:S05]  /*78e0*/  BSYNC B0 ;  /* 0x0000000000007941 */ /* 0x000fea0003800000 */
.L_x_3610:
[----:B------:R0:W-:Y:S01]  /*78f0*/  STG.E.U8 desc[UR36][R2.64], R0 ;  /* 0x0000000002007986 */ /* 0x0001e2000c101124 */
[----:B------:R-:W-:Y:S05]  /*7900*/  BRA `(.L_x_3587) ;  /* 0x0000000000b87947 */ /* 0x000fea0003800000 */
.L_x_3604:
        /* <DEDUP_REMOVED lines=22> */
.L_x_3586:
        /* <DEDUP_REMOVED lines=16> */
.L_x_3615:
[----:B------:R-:W-:Y:S05]  /*7b70*/  BRA `(.L_x_3587) ;  /* 0x00000000001c7947 */ /* 0x000fea0003800000 */
.L_x_3614:
[----:B------:R-:W-:-:S06]  /*7b80*/  HADD2.F32 R4, -RZ, R23.H0_H0 ;  /* 0x20000017ff047230 */ /* 0x000fcc0000004100 */
[----:B------:R-:W0:Y:S02]  /*7b90*/  F2I.U64.TRUNC R4, R4 ;  /* 0x0000000400047311 */ /* 0x000e24000020d800 */
[----:B0-----:R1:W-:Y:S01]  /*7ba0*/  STG.E.64 desc[UR36][R2.64], R4 ;  /* 0x0000000402007986 */ /* 0x0013e2000c101b24 */
[----:B------:R-:W-:Y:S05]  /*7bb0*/  BRA `(.L_x_3587) ;  /* 0x00000000000c7947 */ /* 0x000fea0003800000 */
.L_x_3613:
[----:B------:R-:W-:-:S06]  /*7bc0*/  HADD2.F32 R23, -RZ, R23.H0_H0 ;  /* 0x20000017ff177230 */ /* 0x000fcc0000004100 */
[----:B------:R-:W0:Y:S02]  /*7bd0*/  F2I.FTZ.U32.TRUNC.NTZ R23, R23 ;  /* 0x0000001700177305 */ /* 0x000e24000021f000 */
[----:B0-----:R0:W-:Y:S02]  /*7be0*/  STG.E desc[UR36][R2.64], R23 ;  /* 0x0000001702007986 */ /* 0x0011e4000c101924 */
.L_x_3587:
[----:B------:R-:W-:-:S07]  /*7bf0*/  VIADD R19, R19, 0x80 ;  /* 0x0000008013137836 */ /* 0x000fce0000000000 */
.L_x_3547:
[----:B------:R-:W-:Y:S05]  /*7c00*/  BSYNC B6 ;  /* 0x0000000000067941 */ /* 0x000fea0003800000 */
.L_x_3546:
        /* <DEDUP_REMOVED lines=23> */
.L_x_3619:
[----:B------:R-:W-:-:S06]  /*7d80*/  HADD2.F32 R5, -RZ, R22.H0_H0 ;  /* 0x20000016ff057230 */ /* 0x000fcc0000004100 */
[----:B------:R-:W0:Y:S02]  /*7d90*/  F2I.S64.TRUNC R4, R5 ;  /* 0x0000000500047311 */ /* 0x000e24000020d900 */
[----:B0-----:R-:W-:Y:S01]  /*7da0*/  STG.E.U8 desc[UR36][R2.64], R4 ;  /* 0x0000000402007986 */ /* 0x001fe2000c101124 */
[----:B------:R-:W-:Y:S05]  /*7db0*/  EXIT ;  /* 0x000000000000794d */ /* 0x000fea0003800000 */
.L_x_3618:
        /* <DEDUP_REMOVED lines=10> */
.L_x_3622:
[----:B------:R-:W-:-:S04]  /*7e60*/  HADD2.F32 R22, -RZ, R22.H0_H0 ;  /* 0x20000016ff167230 */ /* 0x000fc80000004100 */
[----:B------:R-:W0:Y:S02]  /*7e70*/  F2I.FTZ.TRUNC.NTZ R5, R22 ;  /* 0x0000001600057305 */ /* 0x000e24000021f100 */
[----:B0-----:R-:W-:Y:S01]  /*7e80*/  STG.E desc[UR36][R2.64], R5 ;  /* 0x0000000502007986 */ /* 0x001fe2000c101924 */
[----:B------:R-:W-:Y:S05]  /*7e90*/  EXIT ;  /* 0x000000000000794d */ /* 0x000fea0003800000 */
.L_x_3621:
[----:B------:R-:W-:-:S04]  /*7ea0*/  HADD2.F32 R22, -RZ, R22.H0_H0 ;  /* 0x20000016ff167230 */ /* 0x000fc80000004100 */
[----:B------:R-:W0:Y:S02]  /*7eb0*/  F2I.FTZ.TRUNC.NTZ R5, R22 ;  /* 0x0000001600057305 */ /* 0x000e24000021f100 */
[----:B0-----:R-:W-:Y:S01]  /*7ec0*/  STG.E.U16 desc[UR36][R2.64], R5 ;  /* 0x0000000502007986 */ /* 0x001fe2000c101524 */
[----:B------:R-:W-:Y:S05]  /*7ed0*/  EXIT ;  /* 0x000000000000794d */ /* 0x000fea0003800000 */
.L_x_3617:
        /* <DEDUP_REMOVED lines=9> */
.L_x_3624:
[----:B------:R-:W-:Y:S01]  /*7f70*/  STG.E.U16 desc[UR36][R2.64], R22 ;  /* 0x0000001602007986 */ /* 0x000fe2000c101524 */
[----:B------:R-:W-:Y:S05]  /*7f80*/  EXIT ;  /* 0x000000000000794d */ /* 0x000fea0003800000 */
.L_x_3623:
        /* <DEDUP_REMOVED lines=10> */
.L_x_3626:
[----:B------:R-:W-:-:S05]  /*8030*/  HADD2.F32 R0, -RZ, R22.H0_H0 ;  /* 0x20000016ff007230 */ /* 0x000fca0000004100 */
[----:B------:R-:W-:-:S04]  /*8040*/  F2FP.F16.F32.PACK_AB R0, RZ, R0 ;  /* 0x00000000ff00723e */ /* 0x000fc800000000ff */
[----:B------:R-:W-:-:S05]  /*8050*/  PRMT R0, R0, 0x5410, RZ ;  /* 0x0000541000007816 */ /* 0x000fca00000000ff */
[----:B------:R-:W-:Y:S01]  /*8060*/  STG.E desc[UR36][R2.64], R0 ;  /* 0x0000000002007986 */ /* 0x000fe2000c101924 */
[----:B------:R-:W-:Y:S05]  /*8070*/  EXIT ;  /* 0x000000000000794d */ /* 0x000fea0003800000 */
.L_x_3625:
[----:B------:R-:W-:-:S05]  /*8080*/  HADD2.F32 R4, -RZ, R22.H0_H0 ;  /* 0x20000016ff047230 */ /* 0x000fca0000004100 */
[----:B------:R-:W-:-:S06]  /*8090*/  FMUL.FTZ R4, R4, 1 ;  /* 0x3f80000004047820 */ /* 0x000fcc0000410000 */
[----:B------:R-:W0:Y:S02]  /*80a0*/  F2F.F64.F32 R4, R4 ;  /* 0x0000000400047310 */ /* 0x000e240000201800 */
[----:B0-----:R-:W-:Y:S01]  /*80b0*/  STG.E.64 desc[UR36][R2.64], R4 ;  /* 0x0000000402007986 */ /* 0x001fe2000c101b24 */
[----:B------:R-:W-:Y:S05]  /*80c0*/  EXIT ;  /* 0x000000000000794d */ /* 0x000fea0003800000 */
.L_x_3616:
        /* <DEDUP_REMOVED lines=13> */
.L_x_3629:
[----:B------:R-:W-:Y:S01]  /*81a0*/  HADD2.F32 R22, -RZ, R22.H0_H0 ;  /* 0x20000016ff167230 */ /* 0x000fe20000004100 */
[----:B------:R-:W-:-:S04]  /*81b0*/  CS2R R6, SRZ ;  /* 0x0000000000067805 */ /* 0x000fc8000001ff00 */
[----:B------:R-:W-:-:S06]  /*81c0*/  FMUL.FTZ R4, R22, 1 ;  /* 0x3f80000016047820 */ /* 0x000fcc0000410000 */
[----:B------:R-:W0:Y:S02]  /*81d0*/  F2F.F64.F32 R4, R4 ;  /* 0x0000000400047310 */ /* 0x000e240000201800 */
[----:B0-----:R-:W-:Y:S01]  /*81e0*/  STG.E.128 desc[UR36][R2.64], R4 ;  /* 0x0000000402007986 */ /* 0x001fe2000c101d24 */
[----:B------:R-:W-:Y:S05]  /*81f0*/  EXIT ;  /* 0x000000000000794d */ /* 0x000fea0003800000 */
.L_x_3628:
        /* <DEDUP_REMOVED lines=21> */
.L_x_3633:
[----:B------:R-:W-:Y:S05]  /*8350*/  BSYNC B0 ;  /* 0x0000000000007941 */ /* 0x000fea0003800000 */
.L_x_3632:
[----:B------:R-:W-:-:S05]  /*8360*/  LOP3.LUT R5, R0, R5, RZ, 0xfc, !PT ;  /* 0x0000000500057212 */ /* 0x000fca00078efcff */
[----:B------:R-:W-:Y:S01]  /*8370*/  STG.E.U8 desc[UR36][R2.64], R5 ;  /* 0x0000000502007986 */ /* 0x000fe2000c101124 */
[----:B------:R-:W-:Y:S05]  /*8380*/  EXIT ;  /* 0x000000000000794d */ /* 0x000fea0003800000 */
.L_x_3631:
        /* <DEDUP_REMOVED lines=13> */
.L_x_3635:
[----:B------:R-:W-:Y:S01]  /*8460*/  IMAD.MOV.U32 R0, RZ, RZ, 0x7f ;  /* 0x0000007fff007424 */ /* 0x000fe200078e00ff */
[----:B------:R-:W-:-:S04]  /*8470*/  ISETP.GT.U32.AND P0, PT, R4, 0x7f800000, PT ;  /* 0x7f8000000400780c */ /* 0x000fc80003f04070 */
[----:B------:R-:W-:-:S09]  /*8480*/  SEL R0, R0, 0x7c, P0 ;  /* 0x0000007c00007807 */ /* 0x000fd20000000000 */
.L_x_3636:
[----:B------:R-:W-:Y:S05]  /*8490*/  BSYNC B0 ;  /* 0x0000000000007941 */ /* 0x000fea0003800000 */
.L_x_3634:
[----:B------:R-:W-:-:S04]  /*84a0*/  LOP3.LUT R4, R5, 0x80000000, RZ, 0xc0, !PT ;  /* 0x8000000005047812 */ /* 0x000fc800078ec0ff */
[----:B------:R-:W-:-:S04]  /*84b0*/  SHF.R.U32.HI R5, RZ, 0x18, R4 ;  /* 0x00000018ff057819 */ /* 0x000fc80000011604 */
[----:B------:R-:W-:-:S05]  /*84c0*/  LOP3.LUT R5, R0, R5, RZ, 0xfc, !PT ;  /* 0x0000000500057212 */ /* 0x000fca00078efcff */
[----:B------:R-:W-:Y:S01]  /*84d0*/  STG.E.U8 desc[UR36][R2.64], R5 ;  /* 0x0000000502007986 */ /* 0x000fe2000c101124 */
[----:B------:R-:W-:Y:S05]  /*84e0*/  EXIT ;  /* 0x000000000000794d */ /* 0x000fea0003800000 */
.L_x_3630:
[----:B------:R-:W-:-:S05]  /*84f0*/  HADD2.F32 R0, -RZ, R22.H0_H0 ;  /* 0x20000016ff007230 */ /* 0x000fca0000004100 */
[----:B------:R-:W-:-:S05]  /*8500*/  F2FP.BF16.F32.PACK_AB R0, RZ, R0 ;  /* 0x00000000ff00723e */ /* 0x000fca00000010ff */
[----:B------:R-:W-:Y:S01]  /*8510*/  STG.E.U16 desc[UR36][R2.64], R0 ;  /* 0x0000000002007986 */ /* 0x000fe2000c101524 */
[----:B------:R-:W-:Y:S05]  /*8520*/  EXIT ;  /* 0x000000000000794d */ /* 0x000fea0003800000 */
.L_x_3627:
        /* <DEDUP_REMOVED lines=12> */
.L_x_3639:
        /* <DEDUP_REMOVED lines=17> */
.L_x_3642:
[----:B------:R-:W-:-:S04]  /*8700*/  LOP3.LUT R0, R7, 0x80000000, RZ, 0xc0, !PT ;  /* 0x8000000007007812 */ /* 0x000fc800078ec0ff */
[----:B------:R-:W-:-:S04]  /*8710*/  SHF.R.U32.HI R5, RZ, 0x18, R0 ;  /* 0x00000018ff057819 */ /* 0x000fc80000011600 */
[----:B------:R-:W-:-:S04]  /*8720*/  LOP3.LUT R4, R4, R5, RZ, 0xfc, !PT ;  /* 0x0000000504047212 */ /* 0x000fc800078efcff */
[----:B------:R-:W-:-:S07]  /*8730*/  PRMT R0, R4, 0x7610, R0 ;  /* 0x0000761004007816 */ /* 0x000fce0000000000 */
.L_x_3641:
[----:B------:R-:W-:Y:S05]  /*8740*/  BSYNC B0 ;  /* 0x0000000000007941 */ /* 0x000fea0003800000 */
.L_x_3640:
[----:B------:R-:W-:Y:S01]  /*8750*/  STG.E.U8 desc[UR36][R2.64], R0 ;  /* 0x0000000002007986 */ /* 0x000fe2000c101124 */
[----:B------:R-:W-:Y:S05]  /*8760*/  EXIT ;  /* 0x000000000000794d */ /* 0x000fea0003800000 */
.L_x_3638:
        /* <DEDUP_REMOVED lines=17> */
.L_x_3645:
[----:B------:R-:W-:-:S04]  /*8880*/  LOP3.LUT R0, R7, 0x80000000, RZ, 0xc0, !PT ;  /* 0x8000000007007812 */ /* 0x000fc800078ec0ff */
[----:B------:R-:W-:-:S04]  /*8890*/  SHF.R.U32.HI R5, RZ, 0x18, R0 ;  /* 0x00000018ff057819 */ /* 0x000fc80000011600 */
[----:B------:R-:W-:-:S04]  /*88a0*/  LOP3.LUT R4, R4, R5, RZ, 0xfc, !PT ;  /* 0x0000000504047212 */ /* 0x000fc800078efcff */
[----:B------:R-:W-:-:S07]  /*88b0*/  PRMT R0, R4, 0x7610, R0 ;  /* 0x0000761004007816 */ /* 0x000fce0000000000 */
.L_x_3644:
[----:B------:R-:W-:Y:S05]  /*88c0*/  BSYNC B0 ;  /* 0x0000000000007941 */ /* 0x000fea0003800000 */
.L_x_3643:
[----:B------:R-:W-:Y:S01]  /*88d0*/  STG.E.U8 desc[UR36][R2.64], R0 ;  /* 0x0000000002007986 */ /* 0x000fe2000c101124 */
[----:B------:R-:W-:Y:S05]  /*88e0*/  EXIT ;  /* 0x000000000000794d */ /* 0x000fea0003800000 */
.L_x_3637:
        /* <DEDUP_REMOVED lines=22> */
.L_x_3620:
        /* <DEDUP_REMOVED lines=16> */
.L_x_3648:
[----:B------:R-:W-:Y:S05]  /*8b50*/  EXIT ;  /* 0x000000000000794d */ /* 0x000fea0003800000 */
.L_x_3647:
[----:B------:R-:W-:-:S06]  /*8b60*/  HADD2.F32 R4, -RZ, R22.H0_H0 ;  /* 0x20000016ff047230 */ /* 0x000fcc0000004100 */
[----:B------:R-:W0:Y:S02]  /*8b70*/  F2I.U64.TRUNC R4, R4 ;  /* 0x0000000400047311 */ /* 0x000e24000020d800 */
[----:B0-----:R-:W-:Y:S01]  /*8b80*/  STG.E.64 desc[UR36][R2.64], R4 ;  /* 0x0000000402007986 */ /* 0x001fe2000c101b24 */
[----:B------:R-:W-:Y:S05]  /*8b90*/  EXIT ;  /* 0x000000000000794d */ /* 0x000fea0003800000 */
.L_x_3646:
[----:B------:R-:W-:-:S04]  /*8ba0*/  HADD2.F32 R22, -RZ, R22.H0_H0 ;  /* 0x20000016ff167230 */ /* 0x000fc80000004100 */
[----:B------:R-:W0:Y:S02]  /*8bb0*/  F2I.FTZ.U32.TRUNC.NTZ R5, R22 ;  /* 0x0000001600057305 */ /* 0x000e24000021f000 */
[----:B0-----:R-:W-:Y:S01]  /*8bc0*/  STG.E desc[UR36][R2.64], R5 ;  /* 0x0000000502007986 */ /* 0x001fe2000c101924 */
[----:B------:R-:W-:Y:S05]  /*8bd0*/  EXIT ;  /* 0x000000000000794d */ /* 0x000fea0003800000 */
.L_x_3649:
        /* <DEDUP_REMOVED lines=10> */
.L_x_19590:


//--------------------- .text._ZN2at6native18elementwise_kernelILi128ELi4EZNS0_22gpu_kernel_impl_nocastIZZZNS0_26round_decimals_kernel_cudaERNS_18TensorIteratorBaseElENKUlvE_clEvENKUlvE1_clEvEUlN3c104HalfEE_EEvS4_RKT_EUliE_EEviT1_ --------------------------
	.section	.text._ZN2at6native18elementwise_kernelILi128ELi4EZNS0_22gpu_kernel_impl_nocastIZZZNS0_26round_decimals_kernel_cudaERNS_18TensorIteratorBaseElENKUlvE_clEvENKUlvE1_clEvEUlN3c104HalfEE_EEvS4_RKT_EUliE_EEviT1_,"ax",@progbits
	.align	128
        .global         _ZN2at6native18elementwise_kernelILi128ELi4EZNS0_22gpu_kernel_impl_nocastIZZZNS0_26round_decimals_kernel_cudaERNS_18TensorIteratorBaseElENKUlvE_clEvENKUlvE1_clEvEUlN3c104HalfEE_EEvS4_RKT_EUliE_EEviT1_
        .type           _ZN2at6native18elementwise_kernelILi128ELi4EZNS0_22gpu_kernel_impl_nocastIZZZNS0_26round_decimals_kernel_cudaERNS_18TensorIteratorBaseElENKUlvE_clEvENKUlvE1_clEvEUlN3c104HalfEE_EEvS4_RKT_EUliE_EEviT1_,@function
        .size           _ZN2at6native18elementwise_kernelILi128ELi4EZNS0_22gpu_kernel_impl_nocastIZZZNS0_26round_decimals_kernel_cudaERNS_18TensorIteratorBaseElENKUlvE_clEvENKUlvE1_clEvEUlN3c104HalfEE_EEvS4_RKT_EUliE_EEviT1_,(.L_x_19591 - _ZN2at6native18elementwise_kernelILi128ELi4EZNS0_22gpu_kernel_impl_nocastIZZZNS0_26round_decimals_kernel_cudaERNS_18TensorIteratorBaseElENKUlvE_clEvENKUlvE1_clEvEUlN3c104HalfEE_EEvS4_RKT_EUliE_EEviT1_)
        .other          _ZN2at6native18elementwise_kernelILi128ELi4EZNS0_22gpu_kernel_impl_nocastIZZZNS0_26round_decimals_kernel_cudaERNS_18TensorIteratorBaseElENKUlvE_clEvENKUlvE1_clEvEUlN3c104HalfEE_EEvS4_RKT_EUliE_EEviT1_,@"STO_CUDA_ENTRY STV_DEFAULT"
_ZN2at6native18elementwise_kernelILi128ELi4EZNS0_22gpu_kernel_impl_nocastIZZZNS0_26round_decimals_kernel_cudaERNS_18TensorIteratorBaseElENKUlvE_clEvENKUlvE1_clEvEUlN3c104HalfEE_EEvS4_RKT_EUliE_EEviT1_:
.text._ZN2at6native18elementwise_kernelILi128ELi4EZNS0_22gpu_kernel_impl_nocastIZZZNS0_26round_decimals_kernel_cudaERNS_18TensorIteratorBaseElENKUlvE_clEvENKUlvE1_clEvEUlN3c104HalfEE_EEvS4_RKT_EUliE_EEviT1_:
[----:B------:R-:W-:Y:S01]  /*0000*/  LDC R1, c[0x0][0x28] ;  /* 0x00000a00ff017b82 */ /* 0x000fe20000000800 */
[----:B------:R-:W0:Y:S01]  /*0010*/  S2R R0, SR_CTAID.X ;  /* 0x0000000000007919 */ /* 0x000e220000002500 */
[----:B------:R-:W-:Y:S01]  /*0020*/  ULDC UR6, c[0x0][0x210] ;  /* 0x0000840000067ab9 */ /* 0x000fe20000000800 */
[----:B------:R-:W-:Y:S01]  /*0030*/  ULDC.64 UR4, c[0x0][0x208] ;  /* 0x0000820000047ab9 */ /* 0x000fe20000000a00 */
[----:B------:R-:W-:Y:S01]  /*0040*/  ULDC.U8 UR7, c[0x0][0x422] ;  /* 0x0001088000077ab9 */ /* 0x000fe20000000000 */
[----:B------:R-:W0:Y:S01]  /*0050*/  S2R R3, SR_TID.X ;  /* 0x0000000000037919 */ /* 0x000e220000002100 */
        /* <DEDUP_REMOVED lines=292> */
[----:B------:R-:W-:Y:S01]  /*12a0*/  @P0 IMAD.MOV.U32 R8, RZ, RZ, RZ ;  /* 0x000000ffff080224 */ /* 0x000fe200078e00ff */
[----:B------:R-:W-:Y:S02]  /*12b0*/  ULDC.64 UR8, c[0x0][0x400] ;  /* 0x0001000000087ab9 */ /* 0x000fe40000000a00 */
[C---:B------:R-:W-:Y:S01]  /*12c0*/  IADD3 R11, -R9.reuse, RZ, RZ ;  /* 0x000000ff090b7210 */ /* 0x040fe20007ffe1ff */
[----:B------:R-:W1:Y:S08]  /*12d0*/  @P0 LDC R15, c[0x0][0x33c] ;  /* 0x0000cf00ff0f0b82 */ /* 0x000e700000000800 */
[----:B------:R-:W2:Y:S01]  /*12e0*/  @P0 LDC.64 R6, c[0x0][0x408] ;  /* 0x00010200ff060b82 */ /* 0x000ea20000000a00 */
[----:B0-----:R-:W-:-:S05]  /*12f0*/  @P0 IMAD.HI.U32 R4, R9, R12, R8 ;  /* 0x0000000c09040227 */ /* 0x001fca00078e0008 */
[----:B------:R-:W-:Y:S01]  /*1300*/  @P0 SHF.R.U32.HI R8, RZ, R13, R4 ;  /* 0x0000000dff080219 */ /* 0x000fe20000011604 */
[----:B------:R-:W-:-:S03]  /*1310*/  IMAD R4, R11, UR10, R5 ;  /* 0x0000000a0b047c24 */ /* 0x000fc6000f8e0205 */
[----:B------:R-:W-:Y:S01]  /*1320*/  @P0 IADD3 R8, -R8, RZ, RZ ;  /* 0x000000ff08080210 */ /* 0x000fe20007ffe1ff */
[C---:B------:R-:W-:Y:S02]  /*1330*/  IMAD R3, R4.reuse, UR8, R3 ;  /* 0x0000000804037c24 */ /* 0x040fe4000f8e0203 */
[----:B------:R-:W-:Y:S02]  /*1340*/  IMAD R2, R4, UR9, R2 ;  /* 0x0000000904027c24 */ /* 0x000fe4000f8e0202 */
[----:B-1----:R-:W-:-:S04]  /*1350*/  @P0 IMAD R8, R8, R15, R9 ;  /* 0x0000000f08080224 */ /* 0x002fc800078e0209 */
[C---:B--2---:R-:W-:Y:S02]  /*1360*/  @P0 IMAD R3, R8.reuse, R6, R3 ;  /* 0x0000000608030224 */ /* 0x044fe400078e0203 */
[----:B------:R-:W-:-:S07]  /*1370*/  @P0 IMAD R2, R8, R7, R2 ;  /* 0x0000000708020224 */ /* 0x000fce00078e0202 */
.L_x_3652:
[----:B------:R-:W-:Y:S01]  /*1380*/  ULDC.64 UR8, c[0x0][0x418] ;  /* 0x0001060000087ab9 */ /* 0x000fe20000000a00 */
[----:B------:R-:W0:Y:S01]  /*1390*/  LDC.U16 R6, c[0x0][0x420] ;  /* 0x00010800ff067b82 */ /* 0x000e220000000400 */
[----:B------:R-:W-:-:S04]  /*13a0*/  IADD3 R4, P0, R2, UR8, RZ ;  /* 0x0000000802047c10 */ /* 0x000fc8000ff1e0ff */
[----:B------:R-:W-:Y:S01]  /*13b0*/  IADD3.X R5, RZ, UR9, RZ, P0, !PT ;  /* 0x00000009ff057c10 */ /* 0x000fe200087fe4ff */
[----:B------:R-:W-:-:S04]  /*13c0*/  ULDC.64 UR8, c[0x0][0x410] ;  /* 0x0001040000087ab9 */ /* 0x000fc80000000a00 */
[----:B------:R-:W2:Y:S01]  /*13d0*/  LDG.E.U16 R4, desc[UR4][R4.64] ;  /* 0x0000000404047981 */ /* 0x000ea2000c1e1500 */
[----:B------:R-:W-:Y:S02]  /*13e0*/  ISETP.NE.AND P0, PT, RZ, UR7, PT ;  /* 0x00000007ff007c0c */ /* 0x000fe4000bf05270 */
[----:B------:R-:W-:-:S04]  /*13f0*/  IADD3 R2, P1, R3, UR8, RZ ;  /* 0x0000000803027c10 */ /* 0x000fc8000ff3e0ff */
[----:B------:R-:W-:Y:S01]  /*1400*/  IADD3.X R3, RZ, UR9, RZ, P1, !PT ;  /* 0x00000009ff037c10 */ /* 0x000fe20008ffe4ff */
[----:B0-----:R-:W-:Y:S02]  /*1410*/  HADD2.F32 R6, -RZ, R6.H0_H0 ;  /* 0x20000006ff067230 */ /* 0x001fe40000004100 */
[----:B--2---:R-:W-:-:S04]  /*1420*/  HADD2.F32 R7, -RZ, R4.H0_H0 ;  /* 0x20000004ff077230 */ /* 0x004fc80000004100 */
        /* <DEDUP_REMOVED lines=8> */
.L_x_3653:
[----:B------:R-:W-:Y:S01]  /*14b0*/  FMUL.FTZ R4, R7, R6 ;  /* 0x0000000607047220 */ /* 0x000fe20000410000 */
[----:B------:R-:W-:Y:S04]  /*14c0*/  MUFU.RCP R5, R6 ;  /* 0x0000000600057308 */ /* 0x000fe80000001000 */
[----:B------:R-:W-:-:S05]  /*14d0*/  F2FP.F16.F32.PACK_AB R4, RZ, R4 ;  /* 0x00000004ff04723e */ /* 0x000fca00000000ff */
[----:B------:R-:W-:-:S06]  /*14e0*/  HADD2.F32 R4, -RZ, R4.H0_H0 ;  /* 0x20000004ff047230 */ /* 0x000fcc0000004100 */
[----:B------:R-:W0:Y:S02]  /*14f0*/  FRND R4, R4 ;  /* 0x0000000400047307 */ /* 0x000e240000201000 */
[----:B0-----:R-:W-:-:S07]  /*1500*/  FMUL.FTZ R5, R4, R5 ;  /* 0x0000000504057220 */ /* 0x001fce0000410000 */
.L_x_3654:
[----:B------:R-:W-:Y:S02]  /*1510*/  F2FP.F16.F32.PACK_AB R5, RZ, R5 ;  /* 0x00000005ff05723e */ /* 0x000fe400000000ff */
[----:B------:R-:W-:-:S03]  /*1520*/  IADD3 R0, R0, 0x80, RZ ;  /* 0x0000008000007810 */ /* 0x000fc60007ffe0ff */
[----:B------:R0:W-:Y:S04]  /*1530*/  STG.E.U16 desc[UR4][R2.64], R5 ;  /* 0x0000000502007986 */ /* 0x0001e8000c101504 */
.L_x_3651:
[----:B------:R-:W-:Y:S05]  /*1540*/  BSYNC B0 ;  /* 0x0000000000007941 */ /* 0x000fea0003800000 */
.L_x_3650:
        /* <DEDUP_REMOVED lines=305> */
.L_x_3657:
[----:B------:R-:W-:Y:S02]  /*2860*/  ULDC.64 UR8, c[0x0][0x418] ;  /* 0x0001060000087ab9 */ /* 0x000fe40000000a00 */
[----:B------:R-:W-:Y:S02]  /*2870*/  IADD3 R4, P0, R2, UR8, RZ ;  /* 0x0000000802047c10 */ /* 0x000fe4000ff1e0ff */
[----:B------:R-:W0:Y:S02]  /*2880*/  LDC.U16 R2, c[0x0][0x420] ;  /* 0x00010800ff027b82 */ /* 0x000e240000000400 */
[----:B------:R-:W-:Y:S01]  /*2890*/  IADD3.X R5, RZ, UR9, RZ, P0, !PT ;  /* 0x00000009ff057c10 */ /* 0x000fe200087fe4ff */
[----:B------:R-:W-:-:S04]  /*28a0*/  ULDC.64 UR8, c[0x0][0x410] ;  /* 0x0001040000087ab9 */ /* 0x000fc80000000a00 */
[----:B------:R-:W2:Y:S01]  /*28b0*/  LDG.E.U16 R4, desc[UR4][R4.64] ;  /* 0x0000000404047981 */ /* 0x000ea2000c1e1500 */
[----:B------:R-:W-:Y:S02]  /*28c0*/  ISETP.NE.AND P0, PT, RZ, UR7, PT ;  /* 0x00000007ff007c0c */ /* 0x000fe4000bf05270 */
[----:B------:R-:W-:Y:S01]  /*28d0*/  IADD3 R0, R0, 0x80, RZ ;  /* 0x0000008000007810 */ /* 0x000fe20007ffe0ff */
[----:B0-----:R-:W-:-:S04]  /*28e0*/  HADD2.F32 R7, -RZ, R2.H0_H0 ;  /* 0x20000002ff077230 */ /* 0x001fc80000004100 */
[----:B------:R-:W0:Y:S01]  /*28f0*/  MUFU.RCP R8, R7 ;  /* 0x0000000700087308 */ /* 0x000e220000001000 */
[----:B--2---:R-:W-:-:S05]  /*2900*/  HADD2.F32 R6, -RZ, R4.H0_H0 ;  /* 0x20000004ff067230 */ /* 0x004fca0000004100 */
[----:B0-----:R-:W-:Y:S01]  /*2910*/  @P0 FMUL.FTZ R2, R6, R8 ;  /* 0x0000000806020220 */ /* 0x001fe20000410000 */
[----:B------:R-:W-:-:S04]  /*2920*/  @!P0 FMUL.FTZ R6, R7, R6 ;  /* 0x0000000607068220 */ /* 0x000fc80000410000 */
[----:B------:R-:W-:Y:S02]  /*2930*/  @P0 F2FP.F16.F32.PACK_AB R2, RZ, R2 ;  /* 0x00000002ff02023e */ /* 0x000fe400000000ff */
[----:B------:R-:W-:-:S03]  /*2940*/  @!P0 F2FP.F16.F32.PACK_AB R5, RZ, R6 ;  /* 0x00000006ff05823e */ /* 0x000fc600000000ff */
[----:B------:R-:W-:Y:S02]  /*2950*/  @P0 HADD2.F32 R6, -RZ, R2.H0_H0 ;  /* 0x20000002ff060230 */ /* 0x000fe40000004100 */
[----:B------:R-:W-:-:S04]  /*2960*/  @!P0 HADD2.F32 R5, -RZ, R5.H0_H0 ;  /* 0x20000005ff058230 */ /* 0x000fc80000004100 */
[----:B------:R-:W0:Y:S08]  /*2970*/  @P0 FRND R6, R6 ;  /* 0x0000000600060307 */ /* 0x000e300000201000 */
[----:B------:R-:W1:Y:S01]  /*2980*/  @!P0 FRND R5, R5 ;  /* 0x0000000500058307 */ /* 0x000e620000201000 */
[----:B0-----:R-:W-:Y:S01]  /*2990*/  @P0 FMUL.FTZ R4, R7, R6 ;  /* 0x0000000607040220 */ /* 0x001fe20000410000 */
[----:B-1----:R-:W-:Y:S01]  /*29a0*/  @!P0 FMUL.FTZ R4, R5, R8 ;  /* 0x0000000805048220 */ /* 0x002fe20000410000 */
[----:B------:R-:W-:-:S04]  /*29b0*/  IADD3 R2, P0, R3, UR8, RZ ;  /* 0x0000000803027c10 */ /* 0x000fc8000ff1e0ff */
[----:B------:R-:W-:Y:S02]  /*29c0*/  F2FP.F16.F32.PACK_AB R4, RZ, R4 ;  /* 0x00000004ff04723e */ /* 0x000fe400000000ff */
        /* <DEDUP_REMOVED lines=306> */
.L_x_3658:
        /* <DEDUP_REMOVED lines=19> */
.L_x_3659:
[----:B------:R-:W-:Y:S01]  /*3e20*/  FMUL.FTZ R4, R7, R6 ;  /* 0x0000000607047220 */ /* 0x000fe20000410000 */
[----:B------:R-:W-:Y:S04]  /*3e30*/  MUFU.RCP R5, R7 ;  /* 0x0000000700057308 */ /* 0x000fe80000001000 */
[----:B------:R-:W-:-:S05]  /*3e40*/  F2FP.F16.F32.PACK_AB R4, RZ, R4 ;  /* 0x00000004ff04723e */ /* 0x000fca00000000ff */
[----:B------:R-:W-:-:S06]  /*3e50*/  HADD2.F32 R4, -RZ, R4.H0_H0 ;  /* 0x20000004ff047230 */ /* 0x000fcc0000004100 */
[----:B------:R-:W0:Y:S02]  /*3e60*/  FRND R4, R4 ;  /* 0x0000000400047307 */ /* 0x000e240000201000 */
[----:B0-----:R-:W-:-:S07]  /*3e70*/  FMUL.FTZ R5, R4, R5 ;  /* 0x0000000504057220 */ /* 0x001fce0000410000 */
.L_x_3660:
[----:B------:R-:W-:Y:S02]  /*3e80*/  F2FP.F16.F32.PACK_AB R5, RZ, R5 ;  /* 0x00000005ff05723e */ /* 0x000fe400000000ff */
[----:B------:R-:W-:-:S03]  /*3e90*/  IADD3 R0, R0, 0x80, RZ ;  /* 0x0000008000007810 */ /* 0x000fc60007ffe0ff */
[----:B------:R2:W-:Y:S04]  /*3ea0*/  STG.E.U16 desc[UR4][R2.64], R5 ;  /* 0x0000000502007986 */ /* 0x0005e8000c101504 */
.L_x_3656:
[----:B------:R-:W-:Y:S05]  /*3eb0*/  BSYNC B0 ;  /* 0x0000000000007941 */ /* 0x000fea0003800000 */
.L_x_3655:
        /* <DEDUP_REMOVED lines=292> */
[----:B------:R-:W1:Y:S01]  /*5100*/  @P0 LDC R11, c[0x0][0x33c] ;  /* 0x0000cf00ff0b0b82 */ /* 0x000e620000000800 */
[----:B------:R-:W-:Y:S01]  /*5110*/  IMAD R4, R4, UR8, R5 ;  /* 0x0000000804047c24 */ /* 0x000fe2000f8e0205 */
[----:B------:R-:W-:-:S03]  /*5120*/  ULDC.64 UR8, c[0x0][0x400] ;  /* 0x0001000000087ab9 */ /* 0x000fc60000000a00 */
        /* <DEDUP_REMOVED lines=9> */
.L_x_3661:
        /* <DEDUP_REMOVED lines=19> */
.L_x_3662:
[----:B------:R-:W-:Y:S02]  /*52f0*/  FMUL.FTZ R0, R7, R0 ;  /* 0x0000000007007220 */ /* 0x000fe40000410000 */
[----:B------:R-:W-:Y:S03]  /*5300*/  MUFU.RCP R7, R7 ;  /* 0x0000000700077308 */ /* 0x000fe60000001000 */
[----:B------:R-:W-:-:S05]  /*5310*/  F2FP.F16.F32.PACK_AB R0, RZ, R0 ;  /* 0x00000000ff00723e */ /* 0x000fca00000000ff */
[----:B------:R-:W-:-:S06]  /*5320*/  HADD2.F32 R0, -RZ, R0.H0_H0 ;  /* 0x20000000ff007230 */ /* 0x000fcc0000004100 */
[----:B------:R-:W0:Y:S02]  /*5330*/  FRND R0, R0 ;  /* 0x0000000000007307 */ /* 0x000e240000201000 */
[----:B0-----:R-:W-:-:S07]  /*5340*/  FMUL.FTZ R4, R0, R7 ;  /* 0x0000000700047220 */ /* 0x001fce0000410000 */
.L_x_3663:
[----:B------:R-:W-:-:S05]  /*5350*/  F2FP.F16.F32.PACK_AB R4, RZ, R4 ;  /* 0x00000004ff04723e */ /* 0x000fca00000000ff */
[----:B------:R-:W-:Y:S01]  /*5360*/  STG.E.U16 desc[UR4][R2.64], R4 ;  /* 0x0000000402007986 */ /* 0x000fe2000c101504 */
[----:B------:R-:W-:Y:S05]  /*5370*/  EXIT ;  /* 0x000000000000794d */ /* 0x000fea0003800000 */
.L_x_3664:
        /* <DEDUP_REMOVED lines=16> */
.L_x_19591:


//--------------------- .text._ZN2at6native27unrolled_elementwise_kernelIZZZNS0_26round_decimals_kernel_cudaERNS_18TensorIteratorBaseElENKUlvE_clEvENKUlvE1_clEvEUlN3c104HalfEE_St5arrayIPcLm2EELi4E23TrivialOffsetCalculatorILi1EjESD_NS0_6memory15LoadWithoutCastENSE_16StoreWithoutCastEEEviT_T0_T2_T3_T4_T5_ --------------------------
	.section	.text._ZN2at6native27unrolled_elementwise_kernelIZZZNS0_26round_decimals_kernel_cudaERNS_18TensorIteratorBaseElENKUlvE_clEvENKUlvE1_clEvEUlN3c104HalfEE_St5arrayIPcLm2EELi4E23TrivialOffsetCalculatorILi1EjESD_NS0_6memory15LoadWithoutCastENSE_16StoreWithoutCastEEEviT_T0_T2_T3_T4_T5_,"ax",@progbits
	.align	128
        .global         _ZN2at6native27unrolled_elementwise_kernelIZZZNS0_26round_decimals_kernel_cudaERNS_18TensorIteratorBaseElENKUlvE_clEvENKUlvE1_clEvEUlN3c104HalfEE_St5arrayIPcLm2EELi4E23TrivialOffsetCalculatorILi1EjESD_NS0_6memory15LoadWithoutCastENSE_16StoreWithoutCastEEEviT_T0_T2_T3_T4_T5_
        .type           _ZN2at6native27unrolled_elementwise_kernelIZZZNS0_26round_decimals_kernel_cudaERNS_18TensorIteratorBaseElENKUlvE_clEvENKUlvE1_clEvEUlN3c104HalfEE_St5arrayIPcLm2EELi4E23TrivialOffsetCalculatorILi1EjESD_NS0_6memory15LoadWithoutCastENSE_16StoreWithoutCastEEEviT_T0_T2_T3_T4_T5_,@function
        .size           _ZN2at6native27unrolled_elementwise_kernelIZZZNS0_26round_decimals_kernel_cudaERNS_18TensorIteratorBaseElENKUlvE_clEvENKUlvE1_clEvEUlN3c104HalfEE_St5arrayIPcLm2EELi4E23TrivialOffsetCalculatorILi1EjESD_NS0_6memory15LoadWithoutCastENSE_16StoreWithoutCastEEEviT_T0_T2_T3_T4_T5_,(.L_x_19592 - _ZN2at6native27unrolled_elementwise_kernelIZZZNS0_26round_decimals_kernel_cudaERNS_18TensorIteratorBaseElENKUlvE_clEvENKUlvE1_clEvEUlN3c104HalfEE_St5arrayIPcLm2EELi4E23TrivialOffsetCalculatorILi1EjESD_NS0_6memory15LoadWithoutCastENSE_16StoreWithoutCastEEEviT_T0_T2_T3_T4_T5_)
        .other          _ZN2at6native27unrolled_elementwise_kernelIZZZNS0_26round_decimals_kernel_cudaERNS_18TensorIteratorBaseElENKUlvE_clEvENKUlvE1_clEvEUlN3c104HalfEE_St5arrayIPcLm2EELi4E23TrivialOffsetCalculatorILi1EjESD_NS0_6memory15LoadWithoutCastENSE_16StoreWithoutCastEEEviT_T0_T2_T3_T4_T5_,@"STO_CUDA_ENTRY STV_DEFAULT"
_ZN2at6native27unrolled_elementwise_kernelIZZZNS0_26round_decimals_kernel_cudaERNS_18TensorIteratorBaseElENKUlvE_clEvENKUlvE1_clEvEUlN3c104HalfEE_St5arrayIPcLm2EELi4E23TrivialOffsetCalculatorILi1EjESD_NS0_6memory15LoadWithoutCastENSE_16StoreWithoutCastEEEviT_T0_T2_T3_T4_T5_:
.text._ZN2at6native27unrolled_elementwise_kernelIZZZNS0_26round_decimals_kernel_cudaERNS_18TensorIteratorBaseElENKUlvE_clEvENKUlvE1_clEvEUlN3c104HalfEE_St5arrayIPcLm2EELi4E23TrivialOffsetCalculatorILi1EjESD_NS0_6memory15LoadWithoutCastENSE_16StoreWithoutCastEEEviT_T0_T2_T3_T4_T5_:
[----:B------:R-:W-:Y:S01]  /*0000*/  LDC R1, c[0x0][0x28] ;  /* 0x00000a00ff017b82 */ /* 0x000fe20000000800 */
[----:B------:R-:W0:Y:S07]  /*0010*/  S2R R0, SR_CTAID.X ;  /* 0x0000000000007919 */ /* 0x000e2e0000002500 */
[----:B------:R-:W0:Y:S01]  /*0020*/  LDC R5, c[0x0][0x210] ;  /* 0x00008400ff057b82 */ /* 0x000e220000000800 */
[----:B------:R-:W-:Y:S01]  /*0030*/  ULDC.64 UR4, c[0x0][0x208] ;  /* 0x0000820000047ab9 */ /* 0x000fe20000000a00 */
[----:B------:R-:W1:Y:S01]  /*0040*/  S2R R3, SR_TID.X ;  /* 0x0000000000037919 */ /* 0x000e620000002100 */
[----:B0-----:R-:W-:Y:S01]  /*0050*/  IMAD R2, R0, -0x200, R5 ;  /* 0xfffffe0000027824 */ /* 0x001fe200078e0205 */
[----:B-1----:R-:W-:-:S04]  /*0060*/  MOV R13, R3 ;  /* 0x00000003000d7202 */ /* 0x002fc80000000f00 */
[----:B------:R-:W-:-:S13]  /*0070*/  ISETP.GE.AND P0, PT, R3, R2, PT ;  /* 0x000000020300720c */ /* 0x000fda0003f06270 */
[----:B------:R-:W-:Y:S01]  /*0080*/  @!P0 LEA R15, R0, R13, 0x9 ;  /* 0x0000000d000f8211 */ /* 0x000fe200078e48ff */
[----:B------:R-:W0:Y:S01]  /*0090*/  @!P0 LDC.64 R4, c[0x0][0x230] ;  /* 0x00008c00ff048b82 */ /* 0x000e220000000a00 */
[----:B------:R-:W-:-:S04]  /*00a0*/  @!P0 IADD3 R13, R13, 0x80, RZ ;  /* 0x000000800d0d8810 */ /* 0x000fc80007ffe0ff */
[----:B------:R-:W-:-:S13]  /*00b0*/  ISETP.GE.AND P1, PT, R13, R2, PT ;  /* 0x000000020d00720c */ /* 0x000fda0003f26270 */
[----:B------:R-:W-:Y:S01]  /*00c0*/  @!P1 LEA R17, R0, R13, 0x9 ;  /* 0x0000000d00119211 */ /* 0x000fe200078e48ff */
[----:B------:R-:W-:Y:S01]  /*00d0*/  @!P1 VIADD R13, R13, 0x80 ;  /* 0x000000800d0d9836 */ /* 0x000fe20000000000 */
[----:B------:R-:W1:Y:S04]  /*00e0*/  @!P1 LDC.64 R10, c[0x0][0x230] ;  /* 0x00008c00ff0a9b82 */ /* 0x000e680000000a00 */
[----:B------:R-:W-:Y:S01]  /*00f0*/  ISETP.GE.AND P3, PT, R13, R2, PT ;  /* 0x000000020d00720c */ /* 0x000fe20003f66270 */
[----:B0-----:R-:W-:-:S12]  /*0100*/  @!P0 IMAD.WIDE.U32 R4, R15, 0x2, R4 ;  /* 0x000000020f048825 */ /* 0x001fd800078e0004 */
[----:B------:R-:W-:Y:S01]  /*0110*/  @!P3 LEA R19, R0, R13, 0x9 ;  /* 0x0000000d0013b211 */ /* 0x000fe200078e48ff */
[----:B------:R-:W0:Y:S01]  /*0120*/  @!P3 LDC.64 R8, c[0x0][0x230] ;  /* 0x00008c00ff08bb82 */ /* 0x000e220000000a00 */
[----:B------:R-:W-:-:S04]  /*0130*/  @!P3 IADD3 R13, R13, 0x80, RZ ;  /* 0x000000800d0db810 */ /* 0x000fc80007ffe0ff */
[----:B------:R-:W-:Y:S01]  /*0140*/  ISETP.GE.AND P2, PT, R13, R2, PT ;  /* 0x000000020d00720c */ /* 0x000fe20003f46270 */
[----:B-1----:R-:W-:-:S12]  /*0150*/  @!P1 IMAD.WIDE.U32 R10, R17, 0x2, R10 ;  /* 0x00000002110a9825 */ /* 0x002fd800078e000a */
[----:B------:R-:W1:Y:S01]  /*0160*/  @!P2 LDC.64 R6, c[0x0][0x230] ;  /* 0x00008c00ff06ab82 */ /* 0x000e620000000a00 */
[----:B------:R-:W-:Y:S01]  /*0170*/  @!P2 LEA R13, R0, R13, 0x9 ;  /* 0x0000000d000da211 */ /* 0x000fe200078e48ff */
        /* <DEDUP_REMOVED lines=12> */
[----:B------:R-:W-:-:S12]  /*0240*/  BSSY B0, `(.L_x_3665) ;  /* 0x0000073000007945 */ /* 0x000fd80003800000 */
        /* <DEDUP_REMOVED lines=19> */
.L_x_3668:
[----:B------:R-:W-:Y:S05]  /*0380*/  BSYNC B1 ;  /* 0x0000000000017941 */ /* 0x000fea0003800000 */
.L_x_3667:
[----:B------:R-:W-:Y:S04]  /*0390*/  BSSY B1, `(.L_x_3669) ;  /* 0x000000c000017945 */ /* 0x000fe80003800000 */
[----:B------:R-:W-:Y:S05]  /*03a0*/  @P1 BRA `(.L_x_3670) ;  /* 0x0000000000281947 */ /* 0x000fea0003800000 */
[----:B-----5:R-:W0:Y:S01]  /*03b0*/  LDC.U16 R9, c[0x0][0x218] ;  /* 0x00008600ff097b82 */ /* 0x020e220000000400 */
[----:B------:R-:W-:Y:S02]  /*03c0*/  HADD2.F32 R8, -RZ, R8.H0_H0 ;  /* 0x20000008ff087230 */ /* 0x000fe40000004100 */
        /* <DEDUP_REMOVED lines=8> */
.L_x_3670:
[----:B------:R-:W-:Y:S05]  /*0450*/  BSYNC B1 ;  /* 0x0000000000017941 */ /* 0x000fea0003800000 */
.L_x_3669:
        /* <DEDUP_REMOVED lines=12> */
.L_x_3672:
[----:B------:R-:W-:Y:S05]  /*0520*/  BSYNC B1 ;  /* 0x0000000000017941 */ /* 0x000fea0003800000 */
.L_x_3671:
        /* <DEDUP_REMOVED lines=12> */
.L_x_3666:
        /* <DEDUP_REMOVED lines=18> */
.L_x_3675:
[----:B------:R-:W-:Y:S05]  /*0710*/  BSYNC B1 ;  /* 0x0000000000017941 */ /* 0x000fea0003800000 */
.L_x_3674:
[----:B------:R-:W-:Y:S04]  /*0720*/  BSSY B1, `(.L_x_3676) ;  /* 0x000000c000017945 */ /* 0x000fe80003800000 */
[----:B------:R-:W-:Y:S05]  /*0730*/  @P1 BRA `(.L_x_3677) ;  /* 0x0000000000281947 */ /* 0x000fea0003800000 */
[----:B-----5:R-:W0:Y:S01]  /*0740*/  LDC.U16 R9, c[0x0][0x218] ;  /* 0x00008600ff097b82 */ /* 0x020e220000000400 */
[----:B------:R-:W-:Y:S02]  /*0750*/  HADD2.F32 R8, -RZ, R8.H0_H0 ;  /* 0x20000008ff087230 */ /* 0x000fe40000004100 */
        /* <DEDUP_REMOVED lines=8> */
.L_x_3677:
[----:B------:R-:W-:Y:S05]  /*07e0*/  BSYNC B1 ;  /* 0x0000000000017941 */ /* 0x000fea0003800000 */
.L_x_3676:
[----:B------:R-:W-:Y:S04]  /*07f0*/  BSSY B1, `(.L_x_3678) ;  /* 0x000000c000017945 */ /* 0x000fe80003800000 */
[----:B------:R-:W-:Y:S05]  /*0800*/  @P2 BRA `(.L_x_3679) ;  /* 0x0000000000282947 */ /* 0x000fea0003800000 */
[----:B-----5:R-:W0:Y:S01]  /*0810*/  LDC.U16 R9, c[0x0][0x218] ;  /* 0x00008600ff097b82 */ /* 0x020e220000000400 */
[----:B------:R-:W-:Y:S02]  /*0820*/  HADD2.F32 R7, -RZ, R7.H0_H0 ;  /* 0x20000007ff077230 */ /* 0x000fe40000004100 */
        /* <DEDUP_REMOVED lines=8> */
.L_x_3679:
[----:B------:R-:W-:Y:S05]  /*08b0*/  BSYNC B1 ;  /* 0x0000000000017941 */ /* 0x000fea0003800000 */
.L_x_3678:
        /* <DEDUP_REMOVED lines=11> */
.L_x_3673:
[----:B------:R-:W-:Y:S05]  /*0970*/  BSYNC B0 ;  /* 0x0000000000007941 */ /* 0x000fea0003800000 */
.L_x_3665:
[----:B------:R-:W0:Y:S01]  /*0980*/  @!P0 LDC.64 R10, c[0x0][0x228] ;  /* 0x00008a00ff0a8b82 */ /* 0x000e220000000a00 */
[----:B------:R-:W-:Y:S01]  /*0990*/  MOV R13, R3 ;  /* 0x00000003000d7202 */ /* 0x000fe20000000f00 */
[----:B------:R-:W-:Y:S01]  /*09a0*/  BSSY B0, `(.L_x_3680) ;  /* 0x0000012000007945 */ /* 0x000fe20003800000 */
[----:B------:R-:W-:Y:S02]  /*09b0*/  @!P0 MOV R13, R5 ;  /* 0x00000005000d8202 */ /* 0x000fe40000000f00 */
[----:B------:R-:W-:Y:S02]  /*09c0*/  @!P0 LEA R5, R0, R3, 0x9 ;  /* 0x0000000300058211 */ /* 0x000fe400078e48ff */
        /* <DEDUP_REMOVED lines=9> */
[----:B------:R-:W-:Y:S02]  /*0a60*/  @!P0 LEA R3, R0, R13, 0x9 ;  /* 0x0000000d00038211 */ /* 0x000fe400078e48ff */
[----:B------:R-:W-:Y:S01]  /*0a70*/  @!P0 IADD3 R13, R13, 0x80, RZ ;  /* 0x000000800d0d8810 */ /* 0x000fe20007ffe0ff */
[----:B-1----:R-:W-:-:S04]  /*0a80*/  IMAD.WIDE.U32 R4, R5, 0x2, R10 ;  /* 0x0000000205047825 */ /* 0x002fc800078e000a */
[----:B------:R-:W-:Y:S01]  /*0a90*/  @!P0 IMAD.WIDE.U32 R10, R3, 0x2, R10 ;  /* 0x00000002030a8825 */ /* 0x000fe200078e000a */
[----:B-----5:R1:W-:Y:S04]  /*0aa0*/  STG.E.U16 desc[UR4][R4.64], R8 ;  /* 0x0000000804007986 */ /* 0x0203e8000c101504 */
[----:B------:R1:W-:Y:S02]  /*0ab0*/  @!P0 STG.E.U16 desc[UR4][R10.64], R7 ;  /* 0x000000070a008986 */ /* 0x0003e4000c101504 */
.L_x_3681:
[----:B------:R-:W-:Y:S05]  /*0ac0*/  BSYNC B0 ;  /* 0x0000000000007941 */ /* 0x000fea0003800000 */
.L_x_3680:
[----:B------:R-:W-:-:S13]  /*0ad0*/  ISETP.GE.AND P0, PT, R13, R2, PT ;  /* 0x000000020d00720c */ /* 0x000fda0003f06270 */
[----:B------:R-:W-:Y:S05]  /*0ae0*/  @P0 EXIT ;  /* 0x000000000000094d */ /* 0x000fea0003800000 */
[----:B0-----:R-:W0:Y:S01]  /*0af0*/  LDC.64 R2, c[0x0][0x228] ;  /* 0x00008a00ff027b82 */ /* 0x001e220000000a00 */
[----:B------:R-:W-:-:S05]  /*0b00*/  LEA R13, R0, R13, 0x9 ;  /* 0x0000000d000d7211 */ /* 0x000fca00078e48ff */
[----:B0-----:R-:W-:-:S05]  /*0b10*/  IMAD.WIDE.U32 R2, R13, 0x2, R2 ;  /* 0x000000020d027825 */ /* 0x001fca00078e0002 */
[----:B-----5:R-:W-:Y:S01]  /*0b20*/  STG.E.U16 desc[UR4][R2.64], R9 ;  /* 0x0000000902007986 */ /* 0x020fe2000c101504 */
[----:B------:R-:W-:Y:S05]  /*0b30*/  EXIT ;  /* 0x000000000000794d */ /* 0x000fea0003800000 */
.L_x_3682:
        /* <DEDUP_REMOVED lines=12> */
.L_x_19592:


//--------------------- .text._ZN2at6native29vectorized_elementwise_kernelILi2EZZZNS0_26round_decimals_kernel_cudaERNS_18TensorIteratorBaseElENKUlvE_clEvENKUlvE1_clEvEUlN3c104HalfEE_St5arrayIPcLm2EEEEviT0_T1_ --------------------------
	.section	.text._ZN2at6native29vectorized_elementwise_kernelILi2EZZZNS0_26round_decimals_kernel_cudaERNS_18TensorIteratorBaseElENKUlvE_clEvENKUlvE1_clEvEUlN3c104HalfEE_St5arrayIPcLm2EEEEviT0_T1_,"ax",@progbits
	.align	128
        .global         _ZN2at6native29vectorized_elementwise_kernelILi2EZZZNS0_26round_decimals_kernel_cudaERNS_18TensorIteratorBaseElENKUlvE_clEvENKUlvE1_clEvEUlN3c104HalfEE_St5arrayIPcLm2EEEEviT0_T1_
        .type           _ZN2at6native29vectorized_elementwise_kernelILi2EZZZNS0_26round_decimals_kernel_cudaERNS_18TensorIteratorBaseElENKUlvE_clEvENKUlvE1_clEvEUlN3c104HalfEE_St5arrayIPcLm2EEEEviT0_T1_,@function
        .size           _ZN2at6native29vectorized_elementwise_kernelILi2EZZZNS0_26round_decimals_kernel_cudaERNS_18TensorIteratorBaseElENKUlvE_clEvENKUlvE1_clEvEUlN3c104HalfEE_St5arrayIPcLm2EEEEviT0_T1_,(.L_x_19593 - _ZN2at6native29vectorized_elementwise_kernelILi2EZZZNS0_26round_decimals_kernel_cudaERNS_18TensorIteratorBaseElENKUlvE_clEvENKUlvE1_clEvEUlN3c104HalfEE_St5arrayIPcLm2EEEEviT0_T1_)
        .other          _ZN2at6native29vectorized_elementwise_kernelILi2EZZZNS0_26round_decimals_kernel_cudaERNS_18TensorIteratorBaseElENKUlvE_clEvENKUlvE1_clEvEUlN3c104HalfEE_St5arrayIPcLm2EEEEviT0_T1_,@"STO_CUDA_ENTRY STV_DEFAULT"
_ZN2at6native29vectorized_elementwise_kernelILi2EZZZNS0_26round_decimals_kernel_cudaERNS_18TensorIteratorBaseElENKUlvE_clEvENKUlvE1_clEvEUlN3c104HalfEE_St5arrayIPcLm2EEEEviT0_T1_:
.text._ZN2at6native29vectorized_elementwise_kernelILi2EZZZNS0_26round_decimals_kernel_cudaERNS_18TensorIteratorBaseElENKUlvE_clEvENKUlvE1_clEvEUlN3c104HalfEE_St5arrayIPcLm2EEEEviT0_T1_:
[----:B------:R-:W-:Y:S01]  /*0000*/  LDC R1, c[0x0][0x28] ;  /* 0x00000a00ff017b82 */ /* 0x000fe20000000800 */
[----:B------:R-:W0:Y:S01]  /*0010*/  S2R R14, SR_CTAID.X ;  /* 0x00000000000e7919 */ /* 0x000e220000002500 */
[----:B------:R-:W-:Y:S01]  /*0020*/  ULDC UR4, c[0x0][0x210] ;  /* 0x0000840000047ab9 */ /* 0x000fe20000000800 */
[----:B------:R-:W-:Y:S01]  /*0030*/  ULDC.U8 UR6, c[0x0][0x21a] ;  /* 0x0000868000067ab9 */ /* 0x000fe20000000000 */
[----:B0-----:R-:W-:-:S04]  /*0040*/  SHF.L.U32 R14, R14, 0xa, RZ ;  /* 0x0000000a0e0e7819 */ /* 0x001fc800000006ff */
        /* <DEDUP_REMOVED lines=8> */
[----:B------:R-:W0:Y:S03]  /*00d0*/  LDC.U16 R2, c[0x0][0x218] ;  /* 0x00008600ff027b82 */ /* 0x000e260000000400 */
[----:B------:R-:W2:Y:S04]  /*00e0*/  LDG.E R10, desc[UR4][R6.64] ;  /* 0x00000004060a7981 */ /* 0x000ea8000c1e1900 */
[----:B------:R1:W5:Y:S04]  /*00f0*/  LDG.E R8, desc[UR4][R6.64+0x200] ;  /* 0x0002000406087981 */ /* 0x000368000c1e1900 */
[----:B------:R1:W5:Y:S04]  /*0100*/  LDG.E R4, desc[UR4][R6.64+0x400] ;  /* 0x0004000406047981 */ /* 0x000368000c1e1900 */
[----:B------:R1:W5:Y:S01]  /*0110*/  LDG.E R3, desc[UR4][R6.64+0x600] ;  /* 0x0006000406037981 */ /* 0x000362000c1e1900 */
[----:B------:R-:W-:Y:S01]  /*0120*/  ISETP.NE.AND P0, PT, RZ, UR6, PT ;  /* 0x00000006ff007c0c */ /* 0x000fe2000bf05270 */
[----:B0-----:R-:W-:-:S02]  /*0130*/  HADD2.F32 R2, -RZ, R2.H0_H0 ;  /* 0x20000002ff027230 */ /* 0x001fc40000004100 */
[----:B--2---:R-:W-:-:S10]  /*0140*/  HADD2.F32 R5, -RZ, R10.H0_H0 ;  /* 0x2000000aff057230 */ /* 0x004fd40000004100 */
[----:B-1----:R-:W-:Y:S05]  /*0150*/  @!P0 BRA `(.L_x_3684) ;  /* 0x0000000000c88947 */ /* 0x002fea0003800000 */
[----:B------:R-:W0:Y:S01]  /*0160*/  MUFU.RCP R6, R2 ;  /* 0x0000000200067308 */ /* 0x000e220000001000 */
[----:B-----5:R-:W-:Y:S02]  /*0170*/  HADD2.F32 R11, -RZ, R8.H0_H0 ;  /* 0x20000008ff0b7230 */ /* 0x020fe40000004100 */
[----:B------:R-:W-:Y:S02]  /*0180*/  HADD2.F32 R13, -RZ, R4.H0_H0 ;  /* 0x20000004ff0d7230 */ /* 0x000fe40000004100 */
[--C-:B------:R-:W-:Y:S02]  /*0190*/  HADD2.F32 R15, -RZ, R3.reuse.H0_H0 ;  /* 0x20000003ff0f7230 */ /* 0x100fe40000004100 */
[----:B------:R-:W-:Y:S02]  /*01a0*/  HADD2.F32 R3, -RZ, R3.H1_H1 ;  /* 0x30000003ff037230 */ /* 0x000fe40000004100 */
[-C--:B0-----:R-:W-:Y:S01]  /*01b0*/  FMUL.FTZ R5, R5, R6.reuse ;  /* 0x0000000605057220 */ /* 0x081fe20000410000 */
[-C--:B------:R-:W-:Y:S01]  /*01c0*/  FMUL.FTZ R12, R11, R6.reuse ;  /* 0x000000060b0c7220 */ /* 0x080fe20000410000 */
[----:B------:R-:W-:-:S03]  /*01d0*/  FMUL.FTZ R15, R15, R6 ;  /* 0x000000060f0f7220 */ /* 0x000fc60000410000 */
[----:B------:R-:W-:-:S05]  /*01e0*/  F2FP.F16.F32.PACK_AB R5, RZ, R5 ;  /* 0x00000005ff05723e */ /* 0x000fca00000000ff */
[----:B------:R-:W-:Y:S02]  /*01f0*/  HADD2.F32 R9, -RZ, R5.H0_H0 ;  /* 0x20000005ff097230 */ /* 0x000fe40000004100 */
[----:B------:R-:W-:-:S04]  /*0200*/  HADD2.F32 R5, -RZ, R10.H1_H1 ;  /* 0x3000000aff057230 */ /* 0x000fc80000004100 */
[----:B------:R-:W0:Y:S01]  /*0210*/  FRND R9, R9 ;  /* 0x0000000900097307 */ /* 0x000e220000201000 */
[----:B------:R-:W-:Y:S01]  /*0220*/  FMUL.FTZ R10, R5, R6 ;  /* 0x00000006050a7220 */ /* 0x000fe20000410000 */
[----:B0-----:R-:W-:Y:S01]  /*0230*/  FMUL.FTZ R5, R2, R9 ;  /* 0x0000000902057220 */ /* 0x001fe20000410000 */
[----:B------:R-:W-:-:S04]  /*0240*/  HADD2.F32 R9, -RZ, R8.H1_H1 ;  /* 0x30000008ff097230 */ /* 0x000fc80000004100 */
[----:B------:R-:W-:Y:S01]  /*0250*/  F2FP.F16.F32.PACK_AB R5, R10, R5 ;  /* 0x000000050a05723e */ /* 0x000fe200000000ff */
[----:B------:R-:W-:-:S04]  /*0260*/  FMUL.FTZ R9, R9, R6 ;  /* 0x0000000609097220 */ /* 0x000fc80000410000 */
[----:B------:R-:W-:-:S04]  /*0270*/  HADD2.F32 R10, -RZ, R5.H1_H1 ;  /* 0x30000005ff0a7230 */ /* 0x000fc80000004100 */
[----:B------:R-:W0:Y:S02]  /*0280*/  FRND R7, R10 ;  /* 0x0000000a00077307 */ /* 0x000e240000201000 */
[----:B0-----:R-:W-:-:S05]  /*0290*/  FMUL.FTZ R7, R2, R7 ;  /* 0x0000000702077220 */ /* 0x001fca0000410000 */
[----:B------:R-:W-:Y:S01]  /*02a0*/  F2FP.F16.F32.PACK_AB R7, R12, R7 ;  /* 0x000000070c07723e */ /* 0x000fe200000000ff */
[----:B------:R-:W-:Y:S01]  /*02b0*/  FMUL.FTZ R12, R13, R6 ;  /* 0x000000060d0c7220 */ /* 0x000fe20000410000 */
[----:B------:R-:W-:-:S03]  /*02c0*/  HADD2.F32 R13, -RZ, R4.H1_H1 ;  /* 0x30000004ff0d7230 */ /* 0x000fc60000004100 */
[----:B------:R-:W-:Y:S02]  /*02d0*/  HADD2.F32 R11, -RZ, R7.H1_H1 ;  /* 0x30000007ff0b7230 */ /* 0x000fe40000004100 */
[-C--:B------:R-:W-:Y:S01]  /*02e0*/  FMUL.FTZ R13, R13, R6.reuse ;  /* 0x000000060d0d7220 */ /* 0x080fe20000410000 */
[----:B------:R-:W-:-:S03]  /*02f0*/  FMUL.FTZ R6, R3, R6 ;  /* 0x0000000603067220 */ /* 0x000fc60000410000 */
[----:B------:R-:W0:Y:S02]  /*0300*/  FRND R11, R11 ;  /* 0x0000000b000b7307 */ /* 0x000e240000201000 */
[----:B0-----:R-:W-:-:S05]  /*0310*/  FMUL.FTZ R8, R2, R11 ;  /* 0x0000000b02087220 */ /* 0x001fca0000410000 */
[----:B------:R-:W-:-:S05]  /*0320*/  F2FP.F16.F32.PACK_AB R8, R9, R8 ;  /* 0x000000080908723e */ /* 0x000fca00000000ff */
[----:B------:R-:W-:-:S04]  /*0330*/  HADD2.F32 R10, -RZ, R8.H1_H1 ;  /* 0x30000008ff0a7230 */ /* 0x000fc80000004100 */
[----:B------:R-:W0:Y:S02]  /*0340*/  FRND R9, R10 ;  /* 0x0000000a00097307 */ /* 0x000e240000201000 */
[----:B0-----:R-:W-:-:S05]  /*0350*/  FMUL.FTZ R9, R2, R9 ;  /* 0x0000000902097220 */ /* 0x001fca0000410000 */
[----:B------:R-:W-:-:S05]  /*0360*/  F2FP.F16.F32.PACK_AB R9, R12, R9 ;  /* 0x000000090c09723e */ /* 0x000fca00000000ff */
[----:B------:R-:W-:-:S06]  /*0370*/  HADD2.F32 R11, -RZ, R9.H1_H1 ;  /* 0x30000009ff0b7230 */ /* 0x000fcc0000004100 */
        /* <DEDUP_REMOVED lines=11> */
[----:B------:R-:W-:-:S06]  /*0430*/  HADD2.F32 R3, -RZ, R6.H1_H1 ;  /* 0x30000006ff037230 */ /* 0x000fcc0000004100 */
[----:B------:R-:W0:Y:S02]  /*0440*/  FRND R3, R3 ;  /* 0x0000000300037307 */ /* 0x000e240000201000 */
[----:B0-----:R-:W-:-:S05]  /*0450*/  FMUL.FTZ R2, R2, R3 ;  /* 0x0000000302027220 */ /* 0x001fca0000410000 */
[----:B------:R-:W-:Y:S01]  /*0460*/  F2FP.F16.F32.PACK_AB R12, RZ, R2 ;  /* 0x00000002ff0c723e */ /* 0x000fe200000000ff */
[----:B------:R-:W-:Y:S06]  /*0470*/  BRA `(.L_x_3685) ;  /* 0x0000000000d07947 */ /* 0x000fec0003800000 */
.L_x_3684:
[----:B------:R-:W-:Y:S01]  /*0480*/  FMUL.FTZ R5, R5, R2 ;  /* 0x0000000205057220 */ /* 0x000fe20000410000 */
[----:B------:R-:W-:Y:S02]  /*0490*/  HADD2.F32 R7, -RZ, R10.H1_H1 ;  /* 0x3000000aff077230 */ /* 0x000fe40000004100 */
[----:B-----5:R-:W-:Y:S02]  /*04a0*/  HADD2.F32 R13, -RZ, R4.H1_H1 ;  /* 0x30000004ff0d7230 */ /* 0x020fe40000004100 */
[----:B------:R-:W-:Y:S01]  /*04b0*/  F2FP.F16.F32.PACK_AB R6, RZ, R5 ;  /* 0x00000005ff06723e */ /* 0x000fe200000000ff */
[C---:B------:R-:W-:Y:S01]  /*04c0*/  FMUL.FTZ R7, R2.reuse, R7 ;  /* 0x0000000702077220 */ /* 0x040fe20000410000 */
[----:B------:R-:W-:Y:S01]  /*04d0*/  MUFU.RCP R5, R2 ;  /* 0x0000000200057308 */ /* 0x000fe20000001000 */
[----:B------:R-:W-:Y:S02]  /*04e0*/  FMUL.FTZ R13, R2, R13 ;  /* 0x0000000d020d7220 */ /* 0x000fe40000410000 */
[----:B------:R-:W-:-:S05]  /*04f0*/  HADD2.F32 R9, -RZ, R6.H0_H0 ;  /* 0x20000006ff097230 */ /* 0x000fca0000004100 */
[----:B------:R0:W1:Y:S02]  /*0500*/  FRND R6, R9 ;  /* 0x0000000900067307 */ /* 0x0000640000201000 */
[----:B0-----:R-:W-:-:S05]  /*0510*/  HADD2.F32 R9, -RZ, R8.H1_H1 ;  /* 0x30000008ff097230 */ /* 0x001fca0000004100 */
[----:B------:R-:W-:Y:S01]  /*0520*/  FMUL.FTZ R9, R2, R9 ;  /* 0x0000000902097220 */ /* 0x000fe20000410000 */
[----:B-1----:R-:W-:-:S05]  /*0530*/  FMUL.FTZ R6, R6, R5 ;  /* 0x0000000506067220 */ /* 0x002fca0000410000 */
[----:B------:R-:W-:Y:S01]  /*0540*/  F2FP.F16.F32.PACK_AB R6, R7, R6 ;  /* 0x000000060706723e */ /* 0x000fe200000000ff */
[----:B------:R-:W-:-:S04]  /*0550*/  HADD2.F32 R7, -RZ, R8.H0_H0 ;  /* 0x20000008ff077230 */ /* 0x000fc80000004100 */
[----:B------:R-:W-:Y:S02]  /*0560*/  HADD2.F32 R10, -RZ, R6.H1_H1 ;  /* 0x30000006ff0a7230 */ /* 0x000fe40000004100 */
[----:B------:R-:W-:-:S04]  /*0570*/  FMUL.FTZ R12, R2, R7 ;  /* 0x00000007020c7220 */ /* 0x000fc80000410000 */
[----:B------:R-:W0:Y:S02]  /*0580*/  FRND R10, R10 ;  /* 0x0000000a000a7307 */ /* 0x000e240000201000 */
[----:B0-----:R-:W-:-:S05]  /*0590*/  FMUL.FTZ R7, R10, R5 ;  /* 0x000000050a077220 */ /* 0x001fca0000410000 */
[----:B------:R-:W-:-:S05]  /*05a0*/  F2FP.F16.F32.PACK_AB R7, R12, R7 ;  /* 0x000000070c07723e */ /* 0x000fca00000000ff */
[----:B------:R-:W-:-:S04]  /*05b0*/  HADD2.F32 R11, -RZ, R7.H1_H1 ;  /* 0x30000007ff0b7230 */ /* 0x000fc80000004100 */
[----:B------:R-:W0:Y:S02]  /*05c0*/  FRND R12, R11 ;  /* 0x0000000b000c7307 */ /* 0x000e240000201000 */
[----:B0-----:R-:W-:-:S05]  /*05d0*/  FMUL.FTZ R8, R12, R5 ;  /* 0x000000050c087220 */ /* 0x001fca0000410000 */
        /* <DEDUP_REMOVED lines=11> */
[--C-:B------:R-:W-:Y:S02]  /*0690*/  HADD2.F32 R13, -RZ, R3.reuse.H0_H0 ;  /* 0x20000003ff0d7230 */ /* 0x100fe40000004100 */
[----:B------:R-:W-:Y:S02]  /*06a0*/  HADD2.F32 R3, -RZ, R3.H1_H1 ;  /* 0x30000003ff037230 */ /* 0x000fe40000004100 */
[----:B------:R-:W-:Y:S02]  /*06b0*/  HADD2.F32 R10, -RZ, R4.H1_H1 ;  /* 0x30000004ff0a7230 */ /* 0x000fe40000004100 */
[C---:B------:R-:W-:Y:S01]  /*06c0*/  FMUL.FTZ R13, R2.reuse, R13 ;  /* 0x0000000d020d7220 */ /* 0x040fe20000410000 */
[----:B------:R-:W-:-:S03]  /*06d0*/  FMUL.FTZ R3, R2, R3 ;  /* 0x0000000302037220 */ /* 0x000fc60000410000 */
[----:B------:R-:W0:Y:S02]  /*06e0*/  FRND R10, R10 ;  /* 0x0000000a000a7307 */ /* 0x000e240000201000 */
[----:B0-----:R-:W-:-:S05]  /*06f0*/  FMUL.FTZ R12, R10, R5 ;  /* 0x000000050a0c7220 */ /* 0x001fca0000410000 */
[----:B------:R-:W-:-:S04]  /*0700*/  F2FP.F16.F32.PACK_AB R13, R13, R12 ;  /* 0x0000000c0d0d723e */ /* 0x000fc800000000ff */
[----:B------:R-:W-:Y:S01]  /*0710*/  PRMT R10, R13, 0x7610, R10 ;  /* 0x000076100d0a7816 */ /* 0x000fe2000000000a */
[----:B------:R-:W-:-:S04]  /*0720*/  HADD2.F32 R11, -RZ, R13.H1_H1 ;  /* 0x3000000dff0b7230 */ /* 0x000fc80000004100 */
[----:B------:R-:W0:Y:S02]  /*0730*/  FRND R12, R11 ;  /* 0x0000000b000c7307 */ /* 0x000e240000201000 */
[----:B0-----:R-:W-:-:S05]  /*0740*/  FMUL.FTZ R12, R12, R5 ;  /* 0x000000050c0c7220 */ /* 0x001fca0000410000 */
[----:B------:R-:W-:-:S05]  /*0750*/  F2FP.F16.F32.PACK_AB R3, R3, R12 ;  /* 0x0000000c0303723e */ /* 0x000fca00000000ff */
[----:B------:R-:W-:-:S06]  /*0760*/  HADD2.F32 R2, -RZ, R3.H1_H1 ;  /* 0x30000003ff027230 */ /* 0x000fcc0000004100 */
[----:B------:R-:W0:Y:S02]  /*0770*/  FRND R2, R2 ;  /* 0x0000000200027307 */ /* 0x000e240000201000 */
[----:B0-----:R-:W-:Y:S01]  /*0780*/  FMUL.FTZ R12, R2, R5 ;  /* 0x00000005020c7220 */ /* 0x001fe20000410000 */
[----:B------:R-:W-:Y:S02]  /*0790*/  PRMT R5, R6, 0x7610, R5 ;  /* 0x0000761006057816 */ /* 0x000fe40000000005 */
[----:B------:R-:W-:Y:S02]  /*07a0*/  PRMT R6, R3, 0x7610, R6 ;  /* 0x0000761003067816 */ /* 0x000fe40000000006 */
[----:B------:R-:W-:-:S07]  /*07b0*/  F2FP.F16.F32.PACK_AB R12, RZ, R12 ;  /* 0x0000000cff0c723e */ /* 0x000fce00000000ff */
.L_x_3685:
[----:B------:R-:W0:Y:S01]  /*07c0*/  LDC.64 R2, c[0x0][0x228] ;  /* 0x00008a00ff027b82 */ /* 0x000e220000000a00 */
[----:B------:R-:W-:Y:S02]  /*07d0*/  PRMT R5, R5, 0x5410, R7 ;  /* 0x0000541005057816 */ /* 0x000fe40000000007 */
[----:B------:R-:W-:Y:S02]  /*07e0*/  PRMT R8, R8, 0x5410, R9 ;  /* 0x0000541008087816 */ /* 0x000fe40000000009 */
[----:B------:R-:W-:Y:S02]  /*07f0*/  PRMT R4, R4, 0x5410, R10 ;  /* 0x0000541004047816 */ /* 0x000fe4000000000a */
[----:B------:R-:W-:Y:S01]  /*0800*/  PRMT R6, R6, 0x5410, R12 ;  /* 0x0000541006067816 */ /* 0x000fe2000000000c */
[----:B0-----:R-:W-:-:S04]  /*0810*/  IMAD.WIDE.U32 R14, R14, 0x2, R2 ;  /* 0x000000020e0e7825 */ /* 0x001fc800078e0002 */
[----:B------:R-:W-:-:S05]  /*0820*/  IMAD.WIDE R14, R0, 0x4, R14 ;  /* 0x00000004000e7825 */ /* 0x000fca00078e020e */
[----:B------:R-:W-:Y:S04]  /*0830*/  STG.E desc[UR4][R14.64], R5 ;  /* 0x000000050e007986 */ /* 0x000fe8000c101904 */
[----:B------:R-:W-:Y:S04]  /*0840*/  STG.E desc[UR4][R14.64+0x200], R8 ;  /* 0x000200080e007986 */ /* 0x000fe8000c101904 */
[----:B------:R-:W-:Y:S04]  /*0850*/  STG.E desc[UR4][R14.64+0x400], R4 ;  /* 0x000400040e007986 */ /* 0x000fe8000c101904 */
[----:B------:R-:W-:Y:S01]  /*0860*/  STG.E desc[UR4][R14.64+0x600], R6 ;  /* 0x000600060e007986 */ /* 0x000fe2000c101904 */
[----:B------:R-:W-:Y:S05]  /*0870*/  EXIT ;  /* 0x000000000000794d */ /* 0x000fea0003800000 */
.L_x_3683:
[----:B------:R-:W0:Y:S01]  /*0880*/  S2R R17, SR_TID.X ;  /* 0x0000000000117919 */ /* 0x000e220000002100 */
[----:B------:R-:W-:Y:S02]  /*0890*/  PRMT R0, RZ, 0x7610, R0 ;  /* 0x00007610ff007816 */ /* 0x000fe40000000000 */
[----:B0-----:R-:W-:Y:S02]  /*08a0*/  ISETP.GE.AND P0, PT, R17, R15, PT ;  /* 0x0000000f1100720c */ /* 0x001fe40003f06270 */
[----:B------:R-:W-:-:S11]  /*08b0*/  MOV R22, R17 ;  /* 0x0000001100167202 */ /* 0x000fd60000000f00 */
[----:B------:R-:W-:Y:S01]  /*08c0*/  @!P0 IADD3 R22, R17, 0x80, RZ ;  /* 0x0000008011168810 */ /* 0x000fe20007ffe0ff */
[----:B------:R-:W0:Y:S03]  /*08d0*/  @!P0 LDC.64 R8, c[0x0][0x230] ;  /* 0x00008c00ff088b82 */ /* 0x000e260000000a00 */
[----:B------:R-:W-:-:S13]  /*08e0*/  ISETP.GE.AND P6, PT, R22, R15, PT ;  /* 0x0000000f1600720c */ /* 0x000fda0003fc6270 */
[----:B------:R-:W-:Y:S01]  /*08f0*/  @!P6 IADD3 R3, R14, R22, RZ ;  /* 0x000000160e03e210 */ /* 0x000fe20007ffe0ff */
[----:B------:R-:W1:Y:S01]  /*0900*/  @!P6 LDC.64 R28, c[0x0][0x230] ;  /* 0x00008c00ff1ceb82 */ /* 0x000e620000000a00 */
[----:B------:R-:W-:-:S04]  /*0910*/  @!P6 IADD3 R22, R22, 0x80, RZ ;  /* 0x000000801616e810 */ /* 0x000fc80007ffe0ff */
[----:B------:R-:W-:-:S13]  /*0920*/  ISETP.GE.AND P5, PT, R22, R15, PT ;  /* 0x0000000f1600720c */ /* 0x000fda0003fa6270 */
[----:B------:R-:W-:Y:S01]  /*0930*/  @!P5 IADD3 R16, R14, R22, RZ ;  /* 0x000000160e10d210 */ /* 0x000fe20007ffe0ff */
[----:B------:R-:W2:Y:S01]  /*0940*/  @!P5 LDC.64 R12, c[0x0][0x230] ;  /* 0x00008c00ff0cdb82 */ /* 0x000ea20000000a00 */
[----:B------:R-:W-:-:S04]  /*0950*/  @!P5 IADD3 R22, R22, 0x80, RZ ;  /* 0x000000801616d810 */ /* 0x000fc80007ffe0ff */
[----:B------:R-:W-:Y:S01]  /*0960*/  ISETP.GE.AND P4, PT, R22, R15, PT ;  /* 0x0000000f1600720c */ /* 0x000fe20003f86270 */
[----:B-1----:R-:W-:-:S05]  /*0970*/  @!P6 IMAD.WIDE.U32 R28, R3, 0x2, R28 ;  /* 0x00000002031ce825 */ /* 0x002fca00078e001c */
[----:B------:R1:W5:Y:S07]  /*0980*/  @!P6 LDG.E.U16 R0, desc[UR4][R28.64] ;  /* 0x000000041c00e981 */ /* 0x00036e000c1e1500 */
[----:B------:R-:W-:Y:S01]  /*0990*/  @!P4 IADD3 R27, R14, R22, RZ ;  /* 0x000000160e1bc210 */ /* 0x000fe20007ffe0ff */
[----:B------:R-:W3:Y:S01]  /*09a0*/  @!P4 LDC.64 R18, c[0x0][0x230] ;  /* 0x00008c00ff12cb82 */ /* 0x000ee20000000a00 */
[----:B------:R-:W-:-:S04]  /*09b0*/  @!P4 IADD3 R22, R22, 0x80, RZ ;  /* 0x000000801616c810 */ /* 0x000fc80007ffe0ff */
[----:B------:R-:W-:-:S13]  /*09c0*/  ISETP.GE.AND P3, PT, R22, R15, PT ;  /* 0x0000000f1600720c */ /* 0x000fda0003f66270 */
[----:B------:R-:W-:Y:S01]  /*09d0*/  @!P3 IADD3 R25, R14, R22, RZ ;  /* 0x000000160e19b210 */ /* 0x000fe20007ffe0ff */
[----:B------:R-:W4:Y:S01]  /*09e0*/  @!P3 LDC.64 R10, c[0x0][0x230] ;  /* 0x00008c00ff0abb82 */ /* 0x000f220000000a00 */
[----:B------:R-:W-:-:S04]  /*09f0*/  @!P3 IADD3 R22, R22, 0x80, RZ ;  /* 0x000000801616b810 */ /* 0x000fc80007ffe0ff */
[----:B------:R-:W-:-:S13]  /*0a00*/  ISETP.GE.AND P2, PT, R22, R15, PT ;  /* 0x0000000f1600720c */ /* 0x000fda0003f46270 */
[----:B------:R-:W-:Y:S01]  /*0a10*/  @!P2 IADD3 R23, R14, R22, RZ ;  /* 0x000000160e17a210 */ /* 0x000fe20007ffe0ff */
[----:B------:R-:W0:Y:S01]  /*0a20*/  @!P2 LDC.64 R2, c[0x0][0x230] ;  /* 0x00008c00ff02ab82 */ /* 0x000e220000000a00 */
[----:B------:R-:W-:-:S04]  /*0a30*/  @!P2 IADD3 R22, R22, 0x80, RZ ;  /* 0x000000801616a810 */ /* 0x000fc80007ffe0ff */
[----:B------:R-:W-:-:S13]  /*0a40*/  ISETP.GE.AND P1, PT, R22, R15, PT ;  /* 0x0000000f1600720c */ /* 0x000fda0003f26270 */
[----:B------:R-:W-:Y:S01]  /*0a50*/  @!P1 IADD3 R21, R14, R22, RZ ;  /* 0x000000160e159210 */ /* 0x000fe20007ffe0ff */
[----:B------:R-:W4:Y:S01]  /*0a60*/  @!P1 LDC.64 R4, c[0x0][0x230] ;  /* 0x00008c00ff049b82 */ /* 0x000f220000000a00 */
[----:B------:R-:W-:-:S04]  /*0a70*/  @!P1 IADD3 R22, R22, 0x80, RZ ;  /* 0x0000008016169810 */ /* 0x000fc80007ffe0ff */
[----:B------:R-:W-:-:S13]  /*0a80*/  ISETP.GE.AND P6, PT, R22, R15, PT ;  /* 0x0000000f1600720c */ /* 0x000fda0003fc6270 */
[----:B------:R-:W0:Y:S01]  /*0a90*/  @!P6 LDC.64 R6, c[0x0][0x230] ;  /* 0x00008c00ff06eb82 */ /* 0x000e220000000a00 */
[----:B--2---:R-:W-:Y:S01]  /*0aa0*/  @!P5 IMAD.WIDE.U32 R12, R16, 0x2, R12 ;  /* 0x00000002100cd825 */ /* 0x004fe200078e000c */
[----:B------:R-:W-:Y:S02]  /*0ab0*/  PRMT R16, RZ, 0x7610, R16 ;  /* 0x00007610ff107816 */ /* 0x000fe40000000010 */
[----:B------:R-:W-:Y:S01]  /*0ac0*/  PRMT R20, RZ, 0x7610, R20 ;  /* 0x00007610ff147816 */ /* 0x000fe20000000014 */
[----:B---3--:R-:W-:Y:S01]  /*0ad0*/  @!P4 IMAD.WIDE.U32 R18, R27, 0x2, R18 ;  /* 0x000000021b12c825 */ /* 0x008fe200078e0012 */
[C---:B-1----:R-:W-:Y:S02]  /*0ae0*/  @!P6 IADD3 R29, R14.reuse, R22, RZ ;  /* 0x000000160e1de210 */ /* 0x042fe40007ffe0ff */
[----:B------:R-:W-:Y:S01]  /*0af0*/  @!P0 IADD3 R27, R14, R17, RZ ;  /* 0x000000110e1b8210 */ /* 0x000fe20007ffe0ff */
[----:B------:R1:W5:Y:S01]  /*0b00*/  @!P5 LDG.E.U16 R16, desc[UR4][R12.64] ;  /* 0x000000040c10d981 */ /* 0x000362000c1e1500 */
[----:B----4-:R-:W-:Y:S01]  /*0b10*/  @!P1 IMAD.WIDE.U32 R4, R21, 0x2, R4 ;  /* 0x0000000215049825 */ /* 0x010fe200078e0004 */
[----:B------:R-:W-:-:S02]  /*0b20*/  PRMT R22, RZ, 0x7610, R22 ;  /* 0x00007610ff167816 */ /* 0x000fc40000000016 */
[----:B------:R2:W5:Y:S01]  /*0b30*/  @!P4 LDG.E.U16 R20, desc[UR4][R18.64] ;  /* 0x000000041214c981 */ /* 0x000562000c1e1500 */
[----:B------:R-:W-:Y:S01]  /*0b40*/  PRMT R21, RZ, 0x7610, R21 ;  /* 0x00007610ff157816 */ /* 0x000fe20000000015 */
        /* <DEDUP_REMOVED lines=16> */
[----:B------:R-:W-:Y:S01]  /*0c50*/  BSSY B1, `(.L_x_3688) ;  /* 0x0000018000017945 */ /* 0x000fe20003800000 */
[C---:B------:R-:W-:Y:S02]  /*0c60*/  IADD3 R4, R17.reuse, 0x180, RZ ;  /* 0x0000018011047810 */ /* 0x040fe40007ffe0ff */
[----:B------:R-:W-:Y:S02]  /*0c70*/  ISETP.GE.AND P1, PT, R2, R15, PT ;  /* 0x0000000f0200720c */ /* 0x000fe40003f26270 */
[C---:B------:R-:W-:Y:S02]  /*0c80*/  IADD3 R6, R17.reuse, 0x200, RZ ;  /* 0x0000020011067810 */ /* 0x040fe40007ffe0ff */
[C---:B------:R-:W-:Y:S02]  /*0c90*/  IADD3 R8, R17.reuse, 0x280, RZ ;  /* 0x0000028011087810 */ /* 0x040fe40007ffe0ff */
[----:B------:R-:W-:-:S02]  /*0ca0*/  IADD3 R10, R17, 0x300, RZ ;  /* 0x00000300110a7810 */ /* 0x000fc40007ffe0ff */
[----:B------:R-:W-:Y:S02]  /*0cb0*/  P2R R3, PR, RZ, 0x2 ;  /* 0x00000002ff037803 */ /* 0x000fe40000000000 */
[-C--:B------:R-:W-:Y:S02]  /*0cc0*/  ISETP.GE.AND P1, PT, R4, R15.reuse, PT ;  /* 0x0000000f0400720c */ /* 0x080fe40003f26270 */
[-C--:B------:R-:W-:Y:S02]  /*0cd0*/  ISETP.GE.AND P2, PT, R6, R15.reuse, PT ;  /* 0x0000000f0600720c */ /* 0x080fe40003f46270 */
[-C--:B------:R-:W-:Y:S02]  /*0ce0*/  ISETP.GE.AND P3, PT, R8, R15.reuse, PT ;  /* 0x0000000f0800720c */ /* 0x080fe40003f66270 */
[----:B------:R-:W-:Y:S02]  /*0cf0*/  ISETP.GE.AND P4, PT, R10, R15, PT ;  /* 0x0000000f0a00720c */ /* 0x000fe40003f86270 */
[----:B------:R-:W-:-:S02]  /*0d00*/  IADD3 R6, R17, 0x80, RZ ;  /* 0x0000008011067810 */ /* 0x000fc40007ffe0ff */
[----:B------:R-:W-:Y:S01]  /*0d10*/  IADD3 R4, R17, 0x380, RZ ;  /* 0x0000038011047810 */ /* 0x000fe20007ffe0ff */
[----:B------:R-:W-:Y:S08]  /*0d20*/  @P0 BRA `(.L_x_3689) ;  /* 0x0000000000280947 */ /* 0x000ff00003800000 */
        /* <DEDUP_REMOVED lines=10> */
.L_x_3689:
[----:B------:R-:W-:Y:S05]  /*0dd0*/  BSYNC B1 ;  /* 0x0000000000017941 */ /* 0x000fea0003800000 */
.L_x_3688:
[-C--:B------:R-:W-:Y:S01]  /*0de0*/  ISETP.GE.AND P6, PT, R6, R15.reuse, PT ;  /* 0x0000000f0600720c */ /* 0x080fe20003fc6270 */
[----:B------:R-:W-:Y:S01]  /*0df0*/  BSSY B1, `(.L_x_3690) ;  /* 0x000000d000017945 */ /* 0x000fe20003800000 */
[----:B------:R-:W-:-:S11]  /*0e00*/  ISETP.GE.AND P5, PT, R4, R15, PT ;  /* 0x0000000f0400720c */ /* 0x000fd60003fa6270 */
        /* <DEDUP_REMOVED lines=11> */
.L_x_3691:
[----:B------:R-:W-:Y:S05]  /*0ec0*/  BSYNC B1 ;  /* 0x0000000000017941 */ /* 0x000fea0003800000 */
.L_x_3690:
[----:B------:R-:W-:Y:S01]  /*0ed0*/  ISETP.GE.AND P6, PT, R2, R15, PT ;  /* 0x0000000f0200720c */ /* 0x000fe20003fc6270 */
[----:B------:R-:W-:-:S12]  /*0ee0*/  BSSY B1, `(.L_x_3692) ;  /* 0x000000c000017945 */ /* 0x000fd80003800000 */
        /* <DEDUP_REMOVED lines=11> */
.L_x_3693:
[----:B------:R-:W-:Y:S05]  /*0fa0*/  BSYNC B1 ;  /* 0x0000000000017941 */ /* 0x000fea0003800000 */
.L_x_3692:
        /* <DEDUP_REMOVED lines=12> */
.L_x_3695:
[----:B------:R-:W-:Y:S05]  /*1070*/  BSYNC B1 ;  /* 0x0000000000017941 */ /* 0x000fea0003800000 */
.L_x_3694:
        /* <DEDUP_REMOVED lines=12> */
.L_x_3697:
[----:B------:R-:W-:Y:S05]  /*1140*/  BSYNC B1 ;  /* 0x0000000000017941 */ /* 0x000fea0003800000 */
.L_x_3696:
        /* <DEDUP_REMOVED lines=12> */
.L_x_3699:
[----:B------:R-:W-:Y:S05]  /*1210*/  BSYNC B1 ;  /* 0x0000000000017941 */ /* 0x000fea0003800000 */
.L_x_3698:
        /* <DEDUP_REMOVED lines=12> */
.L_x_3701:
[----:B------:R-:W-:Y:S05]  /*12e0*/  BSYNC B1 ;  /* 0x0000000000017941 */ /* 0x000fea0003800000 */
.L_x_3700:
        /* <DEDUP_REMOVED lines=12> */
.L_x_3687:
        /* <DEDUP_REMOVED lines=25> */
.L_x_3704:
[----:B------:R-:W-:Y:S05]  /*1540*/  BSYNC B1 ;  /* 0x0000000000017941 */ /* 0x000fea0003800000 */
.L_x_3703:
[-C--:B------:R-:W-:Y:S01]  /*1550*/  ISETP.GE.AND P6, PT, R6, R15.reuse, PT ;  /* 0x0000000f0600720c */ /* 0x080fe20003fc6270 */
[----:B------:R-:W-:Y:S01]  /*1560*/  BSSY B1, `(.L_x_3705) ;  /* 0x000000d000017945 */ /* 0x000fe20003800000 */
[----:B------:R-:W-:-:S11]  /*1570*/  ISETP.GE.AND P5, PT, R8, R15, PT ;  /* 0x0000000f0800720c */ /* 0x000fd60003fa6270 */
        /* <DEDUP_REMOVED lines=11> */
.L_x_3706:
[----:B------:R-:W-:Y:S05]  /*1630*/  BSYNC B1 ;  /* 0x0000000000017941 */ /* 0x000fea0003800000 */
.L_x_3705:
[----:B------:R-:W-:Y:S01]  /*1640*/  ISETP.GE.AND P6, PT, R2, R15, PT ;  /* 0x0000000f0200720c */ /* 0x000fe20003fc6270 */
[----:B------:R-:W-:-:S12]  /*1650*/  BSSY B1, `(.L_x_3707) ;  /* 0x000000c000017945 */ /* 0x000fd80003800000 */
        /* <DEDUP_REMOVED lines=11> */
.L_x_3708:
[----:B------:R-:W-:Y:S05]  /*1710*/  BSYNC B1 ;  /* 0x0000000000017941 */ /* 0x000fea0003800000 */
.L_x_3707:
        /* <DEDUP_REMOVED lines=12> */
.L_x_3710:
[----:B------:R-:W-:Y:S05]  /*17e0*/  BSYNC B1 ;  /* 0x0000000000017941 */ /* 0x000fea0003800000 */
.L_x_3709:
        /* <DEDUP_REMOVED lines=12> */
.L_x_3712:
[----:B------:R-:W-:Y:S05]  /*18b0*/  BSYNC B1 ;  /* 0x0000000000017941 */ /* 0x000fea0003800000 */
.L_x_3711:
        /* <DEDUP_REMOVED lines=12> */
.L_x_3714:
[----:B------:R-:W-:Y:S05]  /*1980*/  BSYNC B1 ;  /* 0x0000000000017941 */ /* 0x000fea0003800000 */
.L_x_3713:
        /* <DEDUP_REMOVED lines=12> */
.L_x_3716:
[----:B------:R-:W-:Y:S05]  /*1a50*/  BSYNC B1 ;  /* 0x0000000000017941 */ /* 0x000fea0003800000 */
.L_x_3715:
        /* <DEDUP_REMOVED lines=11> */
.L_x_3702:
[----:B------:R-:W-:Y:S05]  /*1b10*/  BSYNC B0 ;  /* 0x0000000000007941 */ /* 0x000fea0003800000 */
.L_x_3686:
[----:B------:R-:W0:Y:S01]  /*1b20*/  @!P0 LDC.64 R10, c[0x0][0x228] ;  /* 0x00008a00ff0a8b82 */ /* 0x000e220000000a00 */
[----:B-----5:R-:W-:Y:S01]  /*1b30*/  @!P0 IADD3 R13, R14, R17, RZ ;  /* 0x000000110e0d8210 */ /* 0x020fe20007ffe0ff */
[----:B------:R-:W-:Y:S01]  /*1b40*/  BSSY B0, `(.L_x_3717) ;  /* 0x0000030000007945 */ /* 0x000fe20003800000 */
[----:B------:R-:W-:-:S03]  /*1b50*/  @!P0 MOV R17, R6 ;  /* 0x0000000600118202 */ /* 0x000fc60000000f00 */
[----:B------:R-:W-:Y:S01]  /*1b60*/  BSSY B1, `(.L_x_3718) ;  /* 0x0000027000017945 */ /* 0x000fe20003800000 */
[----:B0-----:R-:W-:-:S05]  /*1b70*/  @!P0 IMAD.WIDE.U32 R10, R13, 0x2, R10 ;  /* 0x000000020d0a8825 */ /* 0x001fca00078e000a */
[----:B------:R0:W-:Y:S01]  /*1b80*/  @!P0 STG.E.U16 desc[UR4][R10.64], R7 ;  /* 0x000000070a008986 */ /* 0x0001e2000c101504 */
[----:B------:R-:W-:-:S13]  /*1b90*/  ISETP.GE.AND P0, PT, R17, R15, PT ;  /* 0x0000000f1100720c */ /* 0x000fda0003f06270 */
[----:B0-----:R-:W-:Y:S05]  /*1ba0*/  @P0 BRA `(.L_x_3719) ;  /* 0x0000000000300947 */ /* 0x001fea0003800000 */
[----:B------:R-:W0:Y:S01]  /*1bb0*/  LDC.64 R6, c[0x0][0x228] ;  /* 0x00008a00ff067b82 */ /* 0x000e220000000a00 */
[----:B------:R-:W-:Y:S02]  /*1bc0*/  IADD3 R11, R14, R17, RZ ;  /* 0x000000110e0b7210 */ /* 0x000fe40007ffe0ff */
[----:B------:R-:W-:-:S04]  /*1bd0*/  IADD3 R17, R17, 0x80, RZ ;  /* 0x0000008011117810 */ /* 0x000fc80007ffe0ff */
        /* <DEDUP_REMOVED lines=9> */
.L_x_3719:
[----:B------:R-:W-:-:S13]  /*1c70*/  ISETP.GE.AND P0, PT, R17, R15, PT ;  /* 0x0000000f1100720c */ /* 0x000fda0003f06270 */
[----:B------:R-:W-:Y:S05]  /*1c80*/  @P0 BRA `(.L_x_3721) ;  /* 0x0000000000300947 */ /* 0x000fea0003800000 */
[----:B0-----:R-:W0:Y:S01]  /*1c90*/  LDC.64 R6, c[0x0][0x228] ;  /* 0x00008a00ff067b82 */ /* 0x001e220000000a00 */
[----:B------:R-:W-:Y:S02]  /*1ca0*/  IADD3 R9, R14, R17, RZ ;  /* 0x000000110e097210 */ /* 0x000fe40007ffe0ff */
[----:B------:R-:W-:-:S03]  /*1cb0*/  IADD3 R17, R17, 0x80, RZ ;  /* 0x0000008011117810 */ /* 0x000fc60007ffe0ff */
[----:B0-----:R-:W-:-:S05]  /*1cc0*/  IMAD.WIDE.U32 R6, R9, 0x2, R6 ;  /* 0x0000000209067825 */ /* 0x001fca00078e0006 */
[----:B------:R1:W-:Y:S02]  /*1cd0*/  STG.E.U16 desc[UR4][R6.64], R2 ;  /* 0x0000000206007986 */ /* 0x0003e4000c101504 */
.L_x_3720:
[----:B------:R-:W-:-:S13]  /*1ce0*/  ISETP.GE.AND P0, PT, R17, R15, PT ;  /* 0x0000000f1100720c */ /* 0x000fda0003f06270 */
[----:B------:R-:W-:Y:S05]  /*1cf0*/  @P0 BRA `(.L_x_3722) ;  /* 0x0000000000340947 */ /* 0x000fea0003800000 */
[----:B01----:R-:W0:Y:S01]  /*1d00*/  LDC.64 R6, c[0x0][0x228] ;  /* 0x00008a00ff067b82 */ /* 0x003e220000000a00 */
[----:B------:R-:W-:Y:S02]  /*1d10*/  IADD3 R9, R14, R17, RZ ;  /* 0x000000110e097210 */ /* 0x000fe40007ffe0ff */
[----:B------:R-:W-:-:S03]  /*1d20*/  IADD3 R17, R17, 0x80, RZ ;  /* 0x0000008011117810 */ /* 0x000fc60007ffe0ff */
[----:B0-----:R-:W-:-:S05]  /*1d30*/  IMAD.WIDE.U32 R6, R9, 0x2, R6 ;  /* 0x0000000209067825 */ /* 0x001fca00078e0006 */
[----:B------:R1:W-:Y:S02]  /*1d40*/  STG.E.U16 desc[UR4][R6.64], R0 ;  /* 0x0000000006007986 */ /* 0x0003e4000c101504 */
.L_x_3721:
        /* <DEDUP_REMOVED lines=8> */
.L_x_3722:
[----:B------:R-:W-:Y:S05]  /*1dd0*/  BSYNC B1 ;  /* 0x0000000000017941 */ /* 0x000fea0003800000 */
.L_x_3718:
[----:B------:R-:W-:-:S13]  /*1de0*/  ISETP.GE.AND P0, PT, R17, R15, PT ;  /* 0x0000000f1100720c */ /* 0x000fda0003f06270 */
[----:B-12---:R-:W1:Y:S01]  /*1df0*/  @!P0 LDC.64 R2, c[0x0][0x228] ;  /* 0x00008a00ff028b82 */ /* 0x006e620000000a00 */
[----:B0-----:R-:W-:Y:S02]  /*1e00*/  @!P0 IADD3 R7, R14, R17, RZ ;  /* 0x000000110e078210 */ /* 0x001fe40007ffe0ff */
[----:B------:R-:W-:-:S03]  /*1e10*/  @!P0 IADD3 R17, R17, 0x80, RZ ;  /* 0x0000008011118810 */ /* 0x000fc60007ffe0ff */
[----:B-1----:R-:W-:-:S05]  /*1e20*/  @!P0 IMAD.WIDE.U32 R2, R7, 0x2, R2 ;  /* 0x0000000207028825 */ /* 0x002fca00078e0002 */
[----:B------:R2:W-:Y:S02]  /*1e30*/  @!P0 STG.E.U16 desc[UR4][R2.64], R4 ;  /* 0x0000000402008986 */ /* 0x0005e4000c101504 */
.L_x_3723:
[----:B------:R-:W-:Y:S05]  /*1e40*/  BSYNC B0 ;  /* 0x0000000000007941 */ /* 0x000fea0003800000 */
.L_x_3717:
        /* <DEDUP_REMOVED lines=8> */
.L_x_3724:
        /* <DEDUP_REMOVED lines=11> */
.L_x_19593:


//--------------------- .text._ZN2at6native29vectorized_elementwise_kernelILi4EZZZNS0_26round_decimals_kernel_cudaERNS_18TensorIteratorBaseElENKUlvE_clEvENKUlvE1_clEvEUlN3c104HalfEE_St5arrayIPcLm2EEEEviT0_T1_ --------------------------
	.section	.text._ZN2at6native29vectorized_elementwise_kernelILi4EZZZNS0_26round_decimals_kernel_cudaERNS_18TensorIteratorBaseElENKUlvE_clEvENKUlvE1_clEvEUlN3c104HalfEE_St5arrayIPcLm2EEEEviT0_T1_,"ax",@progbits
	.align	128
        .global         _ZN2at6native29vectorized_elementwise_kernelILi4EZZZNS0_26round_decimals_kernel_cudaERNS_18TensorIteratorBaseElENKUlvE_clEvENKUlvE1_clEvEUlN3c104HalfEE_St5arrayIPcLm2EEEEviT0_T1_
        .type           _ZN2at6native29vectorized_elementwise_kernelILi4EZZZNS0_26round_decimals_kernel_cudaERNS_18TensorIteratorBaseElENKUlvE_clEvENKUlvE1_clEvEUlN3c104HalfEE_St5arrayIPcLm2EEEEviT0_T1_,@function
        .size           _ZN2at6native29vectorized_elementwise_kernelILi4EZZZNS0_26round_decimals_kernel_cudaERNS_18TensorIteratorBaseElENKUlvE_clEvENKUlvE1_clEvEUlN3c104HalfEE_St5arrayIPcLm2EEEEviT0_T1_,(.L_x_19594 - _ZN2at6native29vectorized_elementwise_kernelILi4EZZZNS0_26round_decimals_kernel_cudaERNS_18TensorIteratorBaseElENKUlvE_clEvENKUlvE1_clEvEUlN3c104HalfEE_St5arrayIPcLm2EEEEviT0_T1_)
        .other          _ZN2at6native29vectorized_elementwise_kernelILi4EZZZNS0_26round_decimals_kernel_cudaERNS_18TensorIteratorBaseElENKUlvE_clEvENKUlvE1_clEvEUlN3c104HalfEE_St5arrayIPcLm2EEEEviT0_T1_,@"STO_CUDA_ENTRY STV_DEFAULT"
_ZN2at6native29vectorized_elementwise_kernelILi4EZZZNS0_26round_decimals_kernel_cudaERNS_18TensorIteratorBaseElENKUlvE_clEvENKUlvE1_clEvEUlN3c104HalfEE_St5arrayIPcLm2EEEEviT0_T1_:
.text._ZN2at6native29vectorized_elementwise_kernelILi4EZZZNS0_26round_decimals_kernel_cudaERNS_18TensorIteratorBaseElENKUlvE_clEvENKUlvE1_clEvEUlN3c104HalfEE_St5arrayIPcLm2EEEEviT0_T1_:
        /* <DEDUP_REMOVED lines=10> */
[----:B------:R-:W1:Y:S08]  /*00a0*/  LDC.64 R2, c[0x0][0x230] ;  /* 0x00008c00ff027b82 */ /* 0x000e700000000a00 */
[----:B------:R-:W2:Y:S01]  /*00b0*/  LDC.U16 R6, c[0x0][0x218] ;  /* 0x00008600ff067b82 */ /* 0x000ea20000000400 */
[----:B-1----:R-:W-:-:S04]  /*00c0*/  IMAD.WIDE R2, R14, 0x2, R2 ;  /* 0x000000020e027825 */ /* 0x002fc800078e0202 */
[----:B0-----:R-:W-:-:S05]  /*00d0*/  IMAD.WIDE.U32 R8, R0, 0x8, R2 ;  /* 0x0000000800087825 */ /* 0x001fca00078e0002 */
[----:B------:R-:W3:Y:S04]  /*00e0*/  LDG.E.64 R4, desc[UR4][R8.64] ;  /* 0x0000000408047981 */ /* 0x000ee8000c1e1b00 */
[----:B------:R0:W5:Y:S01]  /*00f0*/  LDG.E.64 R2, desc[UR4][R8.64+0x400] ;  /* 0x0004000408027981 */ /* 0x000162000c1e1b00 */
[----:B------:R-:W-:Y:S01]  /*0100*/  ISETP.NE.AND P0, PT, RZ, UR6, PT ;  /* 0x00000006ff007c0c */ /* 0x000fe2000bf05270 */
[----:B--2---:R-:W-:Y:S02]  /*0110*/  HADD2.F32 R6, -RZ, R6.H0_H0 ;  /* 0x20000006ff067230 */ /* 0x004fe40000004100 */
[----:B---3--:R-:W-:-:S10]  /*0120*/  HADD2.F32 R10, -RZ, R4.H0_H0 ;  /* 0x20000004ff0a7230 */ /* 0x008fd40000004100 */
[----:B0-----:R-:W-:Y:S05]  /*0130*/  @!P0 BRA `(.L_x_3726) ;  /* 0x0000000000c88947 */ /* 0x001fea0003800000 */
[----:B------:R-:W0:Y:S01]  /*0140*/  MUFU.RCP R7, R6 ;  /* 0x0000000600077308 */ /* 0x000e220000001000 */
[----:B------:R-:W-:Y:S02]  /*0150*/  HADD2.F32 R4, -RZ, R4.H1_H1 ;  /* 0x30000004ff047230 */ /* 0x000fe40000004100 */
[--C-:B------:R-:W-:Y:S02]  /*0160*/  HADD2.F32 R8, -RZ, R5.reuse.H0_H0 ;  /* 0x20000005ff087230 */ /* 0x100fe40000004100 */
[----:B------:R-:W-:Y:S02]  /*0170*/  HADD2.F32 R12, -RZ, R5.H1_H1 ;  /* 0x30000005ff0c7230 */ /* 0x000fe40000004100 */
[----:B-----5:R-:W-:Y:S02]  /*0180*/  HADD2.F32 R16, -RZ, R3.H1_H1 ;  /* 0x30000003ff107230 */ /* 0x020fe40000004100 */
[-C--:B0-----:R-:W-:Y:S01]  /*0190*/  FMUL.FTZ R10, R10, R7.reuse ;  /* 0x000000070a0a7220 */ /* 0x081fe20000410000 */
[-C--:B------:R-:W-:Y:S01]  /*01a0*/  FMUL.FTZ R11, R4, R7.reuse ;  /* 0x00000007040b7220 */ /* 0x080fe20000410000 */
[-C--:B------:R-:W-:Y:S01]  /*01b0*/  FMUL.FTZ R12, R12, R7.reuse ;  /* 0x000000070c0c7220 */ /* 0x080fe20000410000 */
[----:B------:R-:W-:-:S02]  /*01c0*/  FMUL.FTZ R16, R16, R7 ;  /* 0x0000000710107220 */ /* 0x000fc40000410000 */
[----:B------:R-:W-:-:S05]  /*01d0*/  F2FP.F16.F32.PACK_AB R10, RZ, R10 ;  /* 0x0000000aff0a723e */ /* 0x000fca00000000ff */
[----:B------:R-:W-:-:S04]  /*01e0*/  HADD2.F32 R10, -RZ, R10.H0_H0 ;  /* 0x2000000aff0a7230 */ /* 0x000fc80000004100 */
[----:B------:R-:W0:Y:S02]  /*01f0*/  FRND R9, R10 ;  /* 0x0000000a00097307 */ /* 0x000e240000201000 */
[----:B0-----:R-:W-:-:S05]  /*0200*/  FMUL.FTZ R4, R6, R9 ;  /* 0x0000000906047220 */ /* 0x001fca0000410000 */
[----:B------:R-:W-:Y:S01]  /*0210*/  F2FP.F16.F32.PACK_AB R4, R11, R4 ;  /* 0x000000040b04723e */ /* 0x000fe200000000ff */
[----:B------:R-:W-:-:S04]  /*0220*/  FMUL.FTZ R11, R8, R7 ;  /* 0x00000007080b7220 */ /* 0x000fc80000410000 */
[----:B------:R-:W-:-:S06]  /*0230*/  HADD2.F32 R9, -RZ, R4.H1_H1 ;  /* 0x30000004ff097230 */ /* 0x000fcc0000004100 */
[----:B------:R-:W0:Y:S02]  /*0240*/  FRND R9, R9 ;  /* 0x0000000900097307 */ /* 0x000e240000201000 */
[----:B0-----:R-:W-:-:S05]  /*0250*/  FMUL.FTZ R8, R6, R9 ;  /* 0x0000000906087220 */ /* 0x001fca0000410000 */
[----:B------:R-:W-:-:S05]  /*0260*/  F2FP.F16.F32.PACK_AB R8, R11, R8 ;  /* 0x000000080b08723e */ /* 0x000fca00000000ff */
[----:B------:R-:W-:-:S04]  /*0270*/  HADD2.F32 R10, -RZ, R8.H1_H1 ;  /* 0x30000008ff0a7230 */ /* 0x000fc80000004100 */
[----:B------:R0:W1:Y:S02]  /*0280*/  FRND R11, R10 ;  /* 0x0000000a000b7307 */ /* 0x0000640000201000 */
[----:B0-----:R-:W-:Y:S02]  /*0290*/  HADD2.F32 R10, -RZ, R3.H0_H0 ;  /* 0x20000003ff0a7230 */ /* 0x001fe40000004100 */
[----:B-1----:R-:W-:-:S05]  /*02a0*/  FMUL.FTZ R5, R6, R11 ;  /* 0x0000000b06057220 */ /* 0x002fca0000410000 */
[----:B------:R-:W-:Y:S01]  /*02b0*/  F2FP.F16.F32.PACK_AB R5, R12, R5 ;  /* 0x000000050c05723e */ /* 0x000fe200000000ff */
[--C-:B------:R-:W-:Y:S02]  /*02c0*/  HADD2.F32 R12, -RZ, R2.reuse.H0_H0 ;  /* 0x20000002ff0c7230 */ /* 0x100fe40000004100 */
[----:B------:R-:W-:Y:S02]  /*02d0*/  HADD2.F32 R2, -RZ, R2.H1_H1 ;  /* 0x30000002ff027230 */ /* 0x000fe40000004100 */
        /* <DEDUP_REMOVED lines=8> */
[----:B0-----:R-:W-:Y:S01]  /*0360*/  FMUL.FTZ R2, R6, R13 ;  /* 0x0000000d06027220 */ /* 0x001fe20000410000 */
[----:B------:R-:W-:-:S04]  /*0370*/  FMUL.FTZ R13, R10, R7 ;  /* 0x000000070a0d7220 */ /* 0x000fc80000410000 */
        /* <DEDUP_REMOVED lines=14> */
.L_x_3726:
[----:B------:R-:W-:Y:S01]  /*0460*/  FMUL.FTZ R10, R10, R6 ;  /* 0x000000060a0a7220 */ /* 0x000fe20000410000 */
[----:B------:R-:W-:Y:S01]  /*0470*/  MUFU.RCP R7, R6 ;  /* 0x0000000600077308 */ /* 0x000fe20000001000 */
[----:B------:R-:W-:Y:S02]  /*0480*/  HADD2.F32 R9, -RZ, R4.H1_H1 ;  /* 0x30000004ff097230 */ /* 0x000fe40000004100 */
[--C-:B------:R-:W-:Y:S01]  /*0490*/  HADD2.F32 R11, -RZ, R5.reuse.H0_H0 ;  /* 0x20000005ff0b7230 */ /* 0x100fe20000004100 */
[----:B------:R-:W-:Y:S01]  /*04a0*/  F2FP.F16.F32.PACK_AB R10, RZ, R10 ;  /* 0x0000000aff0a723e */ /* 0x000fe200000000ff */
[----:B------:R-:W-:Y:S02]  /*04b0*/  HADD2.F32 R5, -RZ, R5.H1_H1 ;  /* 0x30000005ff057230 */ /* 0x000fe40000004100 */
[C---:B------:R-:W-:Y:S01]  /*04c0*/  FMUL.FTZ R9, R6.reuse, R9 ;  /* 0x0000000906097220 */ /* 0x040fe20000410000 */
[----:B-----5:R-:W-:Y:S02]  /*04d0*/  HADD2.F32 R13, -RZ, R2.H1_H1 ;  /* 0x30000002ff0d7230 */ /* 0x020fe40000004100 */
[----:B------:R-:W-:Y:S01]  /*04e0*/  FMUL.FTZ R11, R6, R11 ;  /* 0x0000000b060b7220 */ /* 0x000fe20000410000 */
[----:B------:R-:W-:-:S02]  /*04f0*/  HADD2.F32 R10, -RZ, R10.H0_H0 ;  /* 0x2000000aff0a7230 */ /* 0x000fc40000004100 */
[C---:B------:R-:W-:Y:S01]  /*0500*/  FMUL.FTZ R12, R6.reuse, R5 ;  /* 0x00000005060c7220 */ /* 0x040fe20000410000 */
[----:B------:R-:W-:-:S03]  /*0510*/  FMUL.FTZ R13, R6, R13 ;  /* 0x0000000d060d7220 */ /* 0x000fc60000410000 */
[----:B------:R-:W0:Y:S02]  /*0520*/  FRND R10, R10 ;  /* 0x0000000a000a7307 */ /* 0x000e240000201000 */
[----:B0-----:R-:W-:-:S05]  /*0530*/  FMUL.FTZ R4, R10, R7 ;  /* 0x000000070a047220 */ /* 0x001fca0000410000 */
[----:B------:R-:W-:-:S05]  /*0540*/  F2FP.F16.F32.PACK_AB R4, R9, R4 ;  /* 0x000000040904723e */ /* 0x000fca00000000ff */
[----:B------:R-:W-:-:S04]  /*0550*/  HADD2.F32 R9, -RZ, R4.H1_H1 ;  /* 0x30000004ff097230 */ /* 0x000fc80000004100 */
[----:B------:R0:W1:Y:S02]  /*0560*/  FRND R8, R9 ;  /* 0x0000000900087307 */ /* 0x0000640000201000 */
[----:B0-----:R-:W-:-:S05]  /*0570*/  HADD2.F32 R9, -RZ, R2.H0_H0 ;  /* 0x20000002ff097230 */ /* 0x001fca0000004100 */
[----:B------:R-:W-:Y:S01]  /*0580*/  FMUL.FTZ R16, R6, R9 ;  /* 0x0000000906107220 */ /* 0x000fe20000410000 */
[----:B-1----:R-:W-:-:S05]  /*0590*/  FMUL.FTZ R8, R8, R7 ;  /* 0x0000000708087220 */ /* 0x002fca0000410000 */
        /* <DEDUP_REMOVED lines=12> */
[----:B------:R-:W-:Y:S01]  /*0660*/  F2FP.F16.F32.PACK_AB R2, R13, R2 ;  /* 0x000000020d02723e */ /* 0x000fe200000000ff */
[--C-:B------:R-:W-:Y:S02]  /*0670*/  HADD2.F32 R13, -RZ, R3.reuse.H0_H0 ;  /* 0x20000003ff0d7230 */ /* 0x100fe40000004100 */
[----:B------:R-:W-:Y:S02]  /*0680*/  HADD2.F32 R3, -RZ, R3.H1_H1 ;  /* 0x30000003ff037230 */ /* 0x000fe40000004100 */
[----:B------:R-:W-:Y:S02]  /*0690*/  HADD2.F32 R11, -RZ, R2.H1_H1 ;  /* 0x30000002ff0b7230 */ /* 0x000fe40000004100 */
[C---:B------:R-:W-:Y:S01]  /*06a0*/  FMUL.FTZ R13, R6.reuse, R13 ;  /* 0x0000000d060d7220 */ /* 0x040fe20000410000 */
[----:B------:R-:W-:Y:S01]  /*06b0*/  FMUL.FTZ R6, R6, R3 ;  /* 0x0000000306067220 */ /* 0x000fe20000410000 */
[----:B------:R-:W0:Y:S02]  /*06c0*/  FRND R12, R11 ;  /* 0x0000000b000c7307 */ /* 0x000e240000201000 */
[----:B0-----:R-:W-:-:S05]  /*06d0*/  FMUL.FTZ R12, R12, R7 ;  /* 0x000000070c0c7220 */ /* 0x001fca0000410000 */
[----:B------:R-:W-:-:S05]  /*06e0*/  F2FP.F16.F32.PACK_AB R12, R13, R12 ;  /* 0x0000000c0d0c723e */ /* 0x000fca00000000ff */
[----:B------:R-:W-:-:S06]  /*06f0*/  HADD2.F32 R10, -RZ, R12.H1_H1 ;  /* 0x3000000cff0a7230 */ /* 0x000fcc0000004100 */
[----:B------:R-:W0:Y:S02]  /*0700*/  FRND R10, R10 ;  /* 0x0000000a000a7307 */ /* 0x000e240000201000 */
[----:B0-----:R-:W-:Y:S01]  /*0710*/  FMUL.FTZ R3, R10, R7 ;  /* 0x000000070a037220 */ /* 0x001fe20000410000 */
[----:B------:R-:W-:-:S04]  /*0720*/  PRMT R10, R12, 0x7610, R10 ;  /* 0x000076100c0a7816 */ /* 0x000fc8000000000a */
[----:B------:R-:W-:-:S05]  /*0730*/  F2FP.F16.F32.PACK_AB R13, R6, R3 ;  /* 0x00000003060d723e */ /* 0x000fca00000000ff */
[----:B------:R-:W-:-:S04]  /*0740*/  HADD2.F32 R3, -RZ, R13.H1_H1 ;  /* 0x3000000dff037230 */ /* 0x000fc80000004100 */
[----:B------:R-:W0:Y:S02]  /*0750*/  FRND R6, R3 ;  /* 0x0000000300067307 */ /* 0x000e240000201000 */
[----:B0-----:R-:W-:-:S05]  /*0760*/  FMUL.FTZ R6, R6, R7 ;  /* 0x0000000706067220 */ /* 0x001fca0000410000 */
[----:B------:R-:W-:-:S07]  /*0770*/  F2FP.F16.F32.PACK_AB R11, RZ, R6 ;  /* 0x00000006ff0b723e */ /* 0x000fce00000000ff */
.L_x_3727:
[----:B------:R-:W0:Y:S01]  /*0780*/  LDC.64 R6, c[0x0][0x228] ;  /* 0x00008a00ff067b82 */ /* 0x000e220000000a00 */
[----:B------:R-:W-:Y:S02]  /*0790*/  PRMT R4, R4, 0x5410, R8 ;  /* 0x0000541004047816 */ /* 0x000fe40000000008 */
[----:B------:R-:W-:Y:S02]  /*07a0*/  PRMT R5, R5, 0x5410, R9 ;  /* 0x0000541005057816 */ /* 0x000fe40000000009 */
[----:B------:R-:W-:Y:S02]  /*07b0*/  PRMT R2, R2, 0x5410, R10 ;  /* 0x0000541002027816 */ /* 0x000fe4000000000a */
[----:B------:R-:W-:Y:S01]  /*07c0*/  PRMT R3, R13, 0x5410, R11 ;  /* 0x000054100d037816 */ /* 0x000fe2000000000b */
[----:B0-----:R-:W-:-:S04]  /*07d0*/  IMAD.WIDE.U32 R14, R14, 0x2, R6 ;  /* 0x000000020e0e7825 */ /* 0x001fc800078e0006 */
[----:B------:R-:W-:-:S05]  /*07e0*/  IMAD.WIDE R14, R0, 0x8, R14 ;  /* 0x00000008000e7825 */ /* 0x000fca00078e020e */
[----:B------:R-:W-:Y:S04]  /*07f0*/  STG.E.64 desc[UR4][R14.64], R4 ;  /* 0x000000040e007986 */ /* 0x000fe8000c101b04 */
[----:B------:R-:W-:Y:S01]  /*0800*/  STG.E.64 desc[UR4][R14.64+0x400], R2 ;  /* 0x000400020e007986 */ /* 0x000fe2000c101b04 */
[----:B------:R-:W-:Y:S05]  /*0810*/  EXIT ;  /* 0x000000000000794d */ /* 0x000fea0003800000 */
.L_x_3725:
        /* <DEDUP_REMOVED lines=85> */
.L_x_3731:
[----:B------:R-:W-:Y:S05]  /*0d70*/  BSYNC B1 ;  /* 0x0000000000017941 */ /* 0x000fea0003800000 */
.L_x_3730:
        /* <DEDUP_REMOVED lines=14> */
.L_x_3733:
[----:B------:R-:W-:Y:S05]  /*0e60*/  BSYNC B1 ;  /* 0x0000000000017941 */ /* 0x000fea0003800000 */
.L_x_3732:
        /* <DEDUP_REMOVED lines=13> */
.L_x_3735:
[----:B------:R-:W-:Y:S05]  /*0f40*/  BSYNC B1 ;  /* 0x0000000000017941 */ /* 0x000fea0003800000 */
.L_x_3734:
        /* <DEDUP_REMOVED lines=12> */
.L_x_3737:
[----:B------:R-:W-:Y:S05]  /*1010*/  BSYNC B1 ;  /* 0x0000000000017941 */ /* 0x000fea0003800000 */
.L_x_3736:
        /* <DEDUP_REMOVED lines=12> */
.L_x_3739:
[----:B------:R-:W-:Y:S05]  /*10e0*/  BSYNC B1 ;  /* 0x0000000000017941 */ /* 0x000fea0003800000 */
.L_x_3738:
        /* <DEDUP_REMOVED lines=12> */
.L_x_3741:
[----:B------:R-:W-:Y:S05]  /*11b0*/  BSYNC B1 ;  /* 0x0000000000017941 */ /* 0x000fea0003800000 */
.L_x_3740:
        /* <DEDUP_REMOVED lines=12> */
.L_x_3743:
[----:B------:R-:W-:Y:S05]  /*1280*/  BSYNC B1 ;  /* 0x0000000000017941 */ /* 0x000fea0003800000 */
.L_x_3742:
        /* <DEDUP_REMOVED lines=12> */
.L_x_3729:
        /* <DEDUP_REMOVED lines=25> */
.L_x_3746:
[----:B------:R-:W-:Y:S05]  /*14e0*/  BSYNC B1 ;  /* 0x0000000000017941 */ /* 0x000fea0003800000 */
.L_x_3745:
        /* <DEDUP_REMOVED lines=14> */
.L_x_3748:
[----:B------:R-:W-:Y:S05]  /*15d0*/  BSYNC B1 ;  /* 0x0000000000017941 */ /* 0x000fea0003800000 */
.L_x_3747:
        /* <DEDUP_REMOVED lines=13> */
.L_x_3750:
[----:B------:R-:W-:Y:S05]  /*16b0*/  BSYNC B1 ;  /* 0x0000000000017941 */ /* 0x000fea0003800000 */
.L_x_3749:
        /* <DEDUP_REMOVED lines=12> */
.L_x_3752:
[----:B------:R-:W-:Y:S05]  /*1780*/  BSYNC B1 ;  /* 0x0000000000017941 */ /* 0x000fea0003800000 */
.L_x_3751:
        /* <DEDUP_REMOVED lines=12> */
.L_x_3754:
[----:B------:R-:W-:Y:S05]  /*1850*/  BSYNC B1 ;  /* 0x0000000000017941 */ /* 0x000fea0003800000 */
.L_x_3753:
        /* <DEDUP_REMOVED lines=12> */
.L_x_3756:
[----:B------:R-:W-:Y:S05]  /*1920*/  BSYNC B1 ;  /* 0x0000000000017941 */ /* 0x000fea0003800000 */
.L_x_3755:
        /* <DEDUP_REMOVED lines=12> */
.L_x_3758:
[----:B------:R-:W-:Y:S05]  /*19f0*/  BSYNC B1 ;  /* 0x0000000000017941 */ /* 0x000fea0003800000 */
.L_x_3757:
        /* <DEDUP_REMOVED lines=11> */
.L_x_3744:
[----:B------:R-:W-:Y:S05]  /*1ab0*/  BSYNC B0 ;  /* 0x0000000000007941 */ /* 0x000fea0003800000 */
.L_x_3728:
        /* <DEDUP_REMOVED lines=21> */
.L_x_3761:
[----:B------:R-:W-:-:S13]  /*1c10*/  ISETP.GE.AND P0, PT, R17, R15, PT ;  /* 0x0000000f1100720c */ /* 0x000fda0003f06270 */
[----:B------:R-:W-:Y:S05]  /*1c20*/  @P0 BRA `(.L_x_3763) ;  /* 0x0000000000300947 */ /* 0x000fea0003800000 */
[----:B0-----:R-:W0:Y:S01]  /*1c30*/  LDC.64 R6, c[0x0][0x228] ;  /* 0x00008a00ff067b82 */ /* 0x001e220000000a00 */
[----:B------:R-:W-:Y:S02]  /*1c40*/  IADD3 R9, R14, R17, RZ ;  /* 0x000000110e097210 */ /* 0x000fe40007ffe0ff */
[----:B------:R-:W-:-:S03]  /*1c50*/  IADD3 R17, R17, 0x80, RZ ;  /* 0x0000008011117810 */ /* 0x000fc60007ffe0ff */
[----:B0-----:R-:W-:-:S05]  /*1c60*/  IMAD.WIDE.U32 R6, R9, 0x2, R6 ;  /* 0x0000000209067825 */ /* 0x001fca00078e0006 */
[----:B------:R1:W-:Y:S02]  /*1c70*/  STG.E.U16 desc[UR4][R6.64], R2 ;  /* 0x0000000206007986 */ /* 0x0003e4000c101504 */
.L_x_3762:
[----:B------:R-:W-:-:S13]  /*1c80*/  ISETP.GE.AND P0, PT, R17, R15, PT ;  /* 0x0000000f1100720c */ /* 0x000fda0003f06270 */
[----:B------:R-:W-:Y:S05]  /*1c90*/  @P0 BRA `(.L_x_3764) ;  /* 0x0000000000340947 */ /* 0x000fea0003800000 */
[----:B01----:R-:W0:Y:S01]  /*1ca0*/  LDC.64 R6, c[0x0][0x228] ;  /* 0x00008a00ff067b82 */ /* 0x003e220000000a00 */
[----:B------:R-:W-:Y:S02]  /*1cb0*/  IADD3 R9, R14, R17, RZ ;  /* 0x000000110e097210 */ /* 0x000fe40007ffe0ff */
[----:B------:R-:W-:-:S03]  /*1cc0*/  IADD3 R17, R17, 0x80, RZ ;  /* 0x0000008011117810 */ /* 0x000fc60007ffe0ff */
[----:B0-----:R-:W-:-:S05]  /*1cd0*/  IMAD.WIDE.U32 R6, R9, 0x2, R6 ;  /* 0x0000000209067825 */ /* 0x001fca00078e0006 */
[----:B------:R1:W-:Y:S02]  /*1ce0*/  STG.E.U16 desc[UR4][R6.64], R0 ;  /* 0x0000000006007986 */ /* 0x0003e4000c101504 */
.L_x_3763:
        /* <DEDUP_REMOVED lines=8> */
.L_x_3764:
[----:B------:R-:W-:Y:S05]  /*1d70*/  BSYNC B1 ;  /* 0x0000000000017941 */ /* 0x000fea0003800000 */
.L_x_3760:
[----:B------:R-:W-:-:S13]  /*1d80*/  ISETP.GE.AND P0, PT, R17, R15, PT ;  /* 0x0000000f1100720c */ /* 0x000fda0003f06270 */
[----:B-12---:R-:W1:Y:S01]  /*1d90*/  @!P0 LDC.64 R2, c[0x0][0x228] ;  /* 0x00008a00ff028b82 */ /* 0x006e620000000a00 */
[----:B0-----:R-:W-:Y:S02]  /*1da0*/  @!P0 IADD3 R7, R14, R17, RZ ;  /* 0x000000110e078210 */ /* 0x001fe40007ffe0ff */
[----:B------:R-:W-:-:S03]  /*1db0*/  @!P0 IADD3 R17, R17, 0x80, RZ ;  /* 0x0000008011118810 */ /* 0x000fc60007ffe0ff */
[----:B-1----:R-:W-:-:S05]  /*1dc0*/  @!P0 IMAD.WIDE.U32 R2, R7, 0x2, R2 ;  /* 0x0000000207028825 */ /* 0x002fca00078e0002 */
[----:B------:R2:W-:Y:S02]  /*1dd0*/  @!P0 STG.E.U16 desc[UR4][R2.64], R4 ;  /* 0x0000000402008986 */ /* 0x0005e4000c101504 */
.L_x_3765:
[----:B------:R-:W-:Y:S05]  /*1de0*/  BSYNC B0 ;  /* 0x0000000000007941 */ /* 0x000fea0003800000 */
.L_x_3759:
        /* <DEDUP_REMOVED lines=8> */
.L_x_3766:
        /* <DEDUP_REMOVED lines=9> */
.L_x_19594:


//--------------------- .text._ZN2at6native29vectorized_elementwise_kernelILi8EZZZNS0_26round_decimals_kernel_cudaERNS_18TensorIteratorBaseElENKUlvE_clEvENKUlvE1_clEvEUlN3c104HalfEE_St5arrayIPcLm2EEEEviT0_T1_ --------------------------
	.section	.text._ZN2at6native29vectorized_elementwise_kernelILi8EZZZNS0_26round_decimals_kernel_cudaERNS_18TensorIteratorBaseElENKUlvE_clEvENKUlvE1_clEvEUlN3c104HalfEE_St5arrayIPcLm2EEEEviT0_T1_,"ax",@progbits
	.align	128
        .global         _ZN2at6native29vectorized_elementwise_kernelILi8EZZZNS0_26round_decimals_kernel_cudaERNS_18TensorIteratorBaseElENKUlvE_clEvENKUlvE1_clEvEUlN3c104HalfEE_St5arrayIPcLm2EEEEviT0_T1_
        .type           _ZN2at6native29vectorized_elementwise_kernelILi8EZZZNS0_26round_decimals_kernel_cudaERNS_18TensorIteratorBaseElENKUlvE_clEvENKUlvE1_clEvEUlN3c104HalfEE_St5arrayIPcLm2EEEEviT0_T1_,@function
        .size           _ZN2at6native29vectorized_elementwise_kernelILi8EZZZNS0_26round_decimals_kernel_cudaERNS_18TensorIteratorBaseElENKUlvE_clEvENKUlvE1_clEvEUlN3c104HalfEE_St5arrayIPcLm2EEEEviT0_T1_,(.L_x_19595 - _ZN2at6native29vectorized_elementwise_kernelILi8EZZZNS0_26round_decimals_kernel_cudaERNS_18TensorIteratorBaseElENKUlvE_clEvENKUlvE1_clEvEUlN3c104HalfEE_St5arrayIPcLm2EEEEviT0_T1_)
        .other          _ZN2at6native29vectorized_elementwise_kernelILi8EZZZNS0_26round_decimals_kernel_cudaERNS_18TensorIteratorBaseElENKUlvE_clEvENKUlvE1_clEvEUlN3c104HalfEE_St5arrayIPcLm2EEEEviT0_T1_,@"STO_CUDA_ENTRY STV_DEFAULT"
_ZN2at6native29vectorized_elementwise_kernelILi8EZZZNS0_26round_decimals_kernel_cudaERNS_18TensorIteratorBaseElENKUlvE_clEvENKUlvE1_clEvEUlN3c104HalfEE_St5arrayIPcLm2EEEEviT0_T1_:
.text._ZN2at6native29vectorized_elementwise_kernelILi8EZZZNS0_26round_decimals_kernel_cudaERNS_18TensorIteratorBaseElENKUlvE_clEvENKUlvE1_clEvEUlN3c104HalfEE_St5arrayIPcLm2EEEEviT0_T1_:
        /* <DEDUP_REMOVED lines=13> */
[----:B------:R-:W0:Y:S04]  /*00d0*/  LDC.U16 R2, c[0x0][0x218] ;  /* 0x00008600ff027b82 */ /* 0x000e280000000400 */
[----:B------:R-:W2:Y:S01]  /*00e0*/  LDG.E.128 R4, desc[UR4][R4.64] ;  /* 0x0000000404047981 */ /* 0x000ea2000c1e1d00 */
[----:B------:R-:W-:Y:S01]  /*00f0*/  ISETP.NE.AND P0, PT, RZ, UR6, PT ;  /* 0x00000006ff007c0c */ /* 0x000fe2000bf05270 */
[----:B0-----:R-:W-:Y:S02]  /*0100*/  HADD2.F32 R2, -RZ, R2.H0_H0 ;  /* 0x20000002ff027230 */ /* 0x001fe40000004100 */
[----:B--2---:R-:W-:-:S10]  /*0110*/  HADD2.F32 R8, -RZ, R4.H0_H0 ;  /* 0x20000004ff087230 */ /* 0x004fd40000004100 */
[----:B------:R-:W-:Y:S05]  /*0120*/  @!P0 BRA `(.L_x_3768) ;  /* 0x0000000000c88947 */ /* 0x000fea0003800000 */
[----:B------:R-:W0:Y:S01]  /*0130*/  MUFU.RCP R3, R2 ;  /* 0x0000000200037308 */ /* 0x000e220000001000 */
[----:B------:R-:W-:Y:S02]  /*0140*/  HADD2.F32 R4, -RZ, R4.H1_H1 ;  /* 0x30000004ff047230 */ /* 0x000fe40000004100 */
[----:B------:R-:W-:Y:S02]  /*0150*/  HADD2.F32 R12, -RZ, R5.H1_H1 ;  /* 0x30000005ff0c7230 */ /* 0x000fe40000004100 */
[-C--:B0-----:R-:W-:Y:S01]  /*0160*/  FMUL.FTZ R8, R8, R3.reuse ;  /* 0x0000000308087220 */ /* 0x081fe20000410000 */
[-C--:B------:R-:W-:Y:S02]  /*0170*/  FMUL.FTZ R11, R4, R3.reuse ;  /* 0x00000003040b7220 */ /* 0x080fe40000410000 */
[----:B------:R-:W-:Y:S02]  /*0180*/  FMUL.FTZ R12, R12, R3 ;  /* 0x000000030c0c7220 */ /* 0x000fe40000410000 */
[----:B------:R-:W-:-:S05]  /*0190*/  F2FP.F16.F32.PACK_AB R8, RZ, R8 ;  /* 0x00000008ff08723e */ /* 0x000fca00000000ff */
[----:B------:R-:W-:Y:S02]  /*01a0*/  HADD2.F32 R9, -RZ, R8.H0_H0 ;  /* 0x20000008ff097230 */ /* 0x000fe40000004100 */
[----:B------:R-:W-:-:S04]  /*01b0*/  HADD2.F32 R8, -RZ, R5.H0_H0 ;  /* 0x20000005ff087230 */ /* 0x000fc80000004100 */
[----:B------:R-:W0:Y:S01]  /*01c0*/  FRND R9, R9 ;  /* 0x0000000900097307 */ /* 0x000e220000201000 */
[----:B------:R-:W-:Y:S01]  /*01d0*/  FMUL.FTZ R13, R8, R3 ;  /* 0x00000003080d7220 */ /* 0x000fe20000410000 */
        /* <DEDUP_REMOVED lines=13> */
[-C--:B------:R-:W-:Y:S01]  /*02b0*/  FMUL.FTZ R12, R12, R3.reuse ;  /* 0x000000030c0c7220 */ /* 0x080fe20000410000 */
[----:B------:R-:W-:Y:S01]  /*02c0*/  FMUL.FTZ R13, R6, R3 ;  /* 0x00000003060d7220 */ /* 0x000fe20000410000 */
        /* <DEDUP_REMOVED lines=13> */
[----:B------:R-:W-:-:S04]  /*03a0*/  HADD2.F32 R12, -RZ, R7.H1_H1 ;  /* 0x30000007ff0c7230 */ /* 0x000fc80000004100 */
[----:B------:R-:W-:Y:S02]  /*03b0*/  HADD2.F32 R11, -RZ, R13.H1_H1 ;  /* 0x3000000dff0b7230 */ /* 0x000fe40000004100 */
[----:B------:R-:W-:-:S04]  /*03c0*/  FMUL.FTZ R12, R12, R3 ;  /* 0x000000030c0c7220 */ /* 0x000fc80000410000 */
        /* <DEDUP_REMOVED lines=8> */
.L_x_3768:
[----:B------:R-:W-:Y:S01]  /*0450*/  FMUL.FTZ R8, R8, R2 ;  /* 0x0000000208087220 */ /* 0x000fe20000410000 */
[----:B------:R-:W-:Y:S01]  /*0460*/  MUFU.RCP R3, R2 ;  /* 0x0000000200037308 */ /* 0x000fe20000001000 */
[----:B------:R-:W-:Y:S02]  /*0470*/  HADD2.F32 R11, -RZ, R4.H1_H1 ;  /* 0x30000004ff0b7230 */ /* 0x000fe40000004100 */
[----:B------:R-:W-:Y:S01]  /*0480*/  HADD2.F32 R13, -RZ, R6.H1_H1 ;  /* 0x30000006ff0d7230 */ /* 0x000fe20000004100 */
[----:B------:R-:W-:Y:S02]  /*0490*/  F2FP.F16.F32.PACK_AB R8, RZ, R8 ;  /* 0x00000008ff08723e */ /* 0x000fe400000000ff */
[C---:B------:R-:W-:Y:S02]  /*04a0*/  FMUL.FTZ R11, R2.reuse, R11 ;  /* 0x0000000b020b7220 */ /* 0x040fe40000410000 */
[----:B------:R-:W-:Y:S01]  /*04b0*/  FMUL.FTZ R13, R2, R13 ;  /* 0x0000000d020d7220 */ /* 0x000fe20000410000 */
[----:B------:R-:W-:-:S04]  /*04c0*/  HADD2.F32 R9, -RZ, R8.H0_H0 ;  /* 0x20000008ff097230 */ /* 0x000fc80000004100 */
[----:B------:R0:W1:Y:S02]  /*04d0*/  FRND R8, R9 ;  /* 0x0000000900087307 */ /* 0x0000640000201000 */
[----:B0-----:R-:W-:Y:S02]  /*04e0*/  HADD2.F32 R9, -RZ, R6.H0_H0 ;  /* 0x20000006ff097230 */ /* 0x001fe40000004100 */
[----:B-1----:R-:W-:-:S05]  /*04f0*/  FMUL.FTZ R4, R8, R3 ;  /* 0x0000000308047220 */ /* 0x002fca0000410000 */
        /* <DEDUP_REMOVED lines=37> */
[----:B------:R-:W-:-:S07]  /*0750*/  F2FP.F16.F32.PACK_AB R10, RZ, R10 ;  /* 0x0000000aff0a723e */ /* 0x000fce00000000ff */
.L_x_3769:
[----:B------:R-:W0:Y:S01]  /*0760*/  LDC.64 R2, c[0x0][0x228] ;  /* 0x00008a00ff027b82 */ /* 0x000e220000000a00 */
[----:B------:R-:W-:Y:S02]  /*0770*/  PRMT R7, R7, 0x5410, R10 ;  /* 0x0000541007077816 */ /* 0x000fe4000000000a */
[----:B------:R-:W-:Y:S02]  /*0780*/  PRMT R6, R6, 0x5410, R13 ;  /* 0x0000541006067816 */ /* 0x000fe4000000000d */
[----:B------:R-:W-:Y:S02]  /*0790*/  PRMT R5, R5, 0x5410, R9 ;  /* 0x0000541005057816 */ /* 0x000fe40000000009 */
[----:B------:R-:W-:Y:S01]  /*07a0*/  PRMT R4, R4, 0x5410, R8 ;  /* 0x0000541004047816 */ /* 0x000fe20000000008 */
[----:B0-----:R-:W-:-:S04]  /*07b0*/  IMAD.WIDE.U32 R14, R14, 0x2, R2 ;  /* 0x000000020e0e7825 */ /* 0x001fc800078e0002 */
[----:B------:R-:W-:-:S05]  /*07c0*/  IMAD.WIDE R14, R0, 0x10, R14 ;  /* 0x00000010000e7825 */ /* 0x000fca00078e020e */
[----:B------:R-:W-:Y:S01]  /*07d0*/  STG.E.128 desc[UR4][R14.64], R4 ;  /* 0x000000040e007986 */ /* 0x000fe2000c101d04 */
[----:B------:R-:W-:Y:S05]  /*07e0*/  EXIT ;  /* 0x000000000000794d */ /* 0x000fea0003800000 */
.L_x_3767:
        /* <DEDUP_REMOVED lines=85> */
.L_x_3773:
[----:B------:R-:W-:Y:S05]  /*0d40*/  BSYNC B1 ;  /* 0x0000000000017941 */ /* 0x000fea0003800000 */
.L_x_3772:
        /* <DEDUP_REMOVED lines=14> */
.L_x_3775:
[----:B------:R-:W-:Y:S05]  /*0e30*/  BSYNC B1 ;  /* 0x0000000000017941 */ /* 0x000fea0003800000 */
.L_x_3774:
        /* <DEDUP_REMOVED lines=13> */
.L_x_3777:
[----:B------:R-:W-:Y:S05]  /*0f10*/  BSYNC B1 ;  /* 0x0000000000017941 */ /* 0x000fea0003800000 */
.L_x_3776:
        /* <DEDUP_REMOVED lines=12> */
.L_x_3779:
[----:B------:R-:W-:Y:S05]  /*0fe0*/  BSYNC B1 ;  /* 0x0000000000017941 */ /* 0x000fea0003800000 */
.L_x_3778:
        /* <DEDUP_REMOVED lines=12> */
.L_x_3781:
[----:B------:R-:W-:Y:S05]  /*10b0*/  BSYNC B1 ;  /* 0x0000000000017941 */ /* 0x000fea0003800000 */
.L_x_3780:
        /* <DEDUP_REMOVED lines=12> */
.L_x_3783:
[----:B------:R-:W-:Y:S05]  /*1180*/  BSYNC B1 ;  /* 0x0000000000017941 */ /* 0x000fea0003800000 */
.L_x_3782:
        /* <DEDUP_REMOVED lines=12> */
.L_x_3785:
[----:B------:R-:W-:Y:S05]  /*1250*/  BSYNC B1 ;  /* 0x0000000000017941 */ /* 0x000fea0003800000 */
.L_x_3784:
        /* <DEDUP_REMOVED lines=12> */
.L_x_3771:
        /* <DEDUP_REMOVED lines=25> */
.L_x_3788:
[----:B------:R-:W-:Y:S05]  /*14b0*/  BSYNC B1 ;  /* 0x0000000000017941 */ /* 0x000fea0003800000 */
.L_x_3787:
        /* <DEDUP_REMOVED lines=14> */
.L_x_3790:
[----:B------:R-:W-:Y:S05]  /*15a0*/  BSYNC B1 ;  /* 0x0000000000017941 */ /* 0x000fea0003800000 */
.L_x_3789:
        /* <DEDUP_REMOVED lines=13> */
.L_x_3792:
[----:B------:R-:W-:Y:S05]  /*1680*/  BSYNC B1 ;  /* 0x0000000000017941 */ /* 0x000fea0003800000 */
.L_x_3791:
        /* <DEDUP_REMOVED lines=12> */
.L_x_3794:
[----:B------:R-:W-:Y:S05]  /*1750*/  BSYNC B1 ;  /* 0x0000000000017941 */ /* 0x000fea0003800000 */
.L_x_3793:
        /* <DEDUP_REMOVED lines=12> */
.L_x_3796:
[----:B------:R-:W-:Y:S05]  /*1820*/  BSYNC B1 ;  /* 0x0000000000017941 */ /* 0x000fea0003800000 */
.L_x_3795:
        /* <DEDUP_REMOVED lines=12> */
.L_x_3798:
[----:B------:R-:W-:Y:S05]  /*18f0*/  BSYNC B1 ;  /* 0x0000000000017941 */ /* 0x000fea0003800000 */
.L_x_3797:
        /* <DEDUP_REMOVED lines=12> */
.L_x_3800:
[----:B------:R-:W-:Y:S05]  /*19c0*/  BSYNC B1 ;  /* 0x0000000000017941 */ /* 0x000fea0003800000 */
.L_x_3799:
        /* <DEDUP_REMOVED lines=11> */
.L_x_3786:
[----:B------:R-:W-:Y:S05]  /*1a80*/  BSYNC B0 ;  /* 0x0000000000007941 */ /* 0x000fea0003800000 */
.L_x_3770:
        /* <DEDUP_REMOVED lines=21> */
.L_x_3803:
[----:B------:R-:W-:-:S13]  /*1be0*/  ISETP.GE.AND P0, PT, R17, R15, PT ;  /* 0x0000000f1100720c */ /* 0x000fda0003f06270 */
[----:B------:R-:W-:Y:S05]  /*1bf0*/  @P0 BRA `(.L_x_3805) ;  /* 0x0000000000300947 */ /* 0x000fea0003800000 */
[----:B0-----:R-:W0:Y:S01]  /*1c00*/  LDC.64 R6, c[0x0][0x228] ;  /* 0x00008a00ff067b82 */ /* 0x001e220000000a00 */
[----:B------:R-:W-:Y:S02]  /*1c10*/  IADD3 R9, R14, R17, RZ ;  /* 0x000000110e097210 */ /* 0x000fe40007ffe0ff */
[----:B------:R-:W-:-:S03]  /*1c20*/  IADD3 R17, R17, 0x80, RZ ;  /* 0x0000008011117810 */ /* 0x000fc60007ffe0ff */
[----:B0-----:R-:W-:-:S05]  /*1c30*/  IMAD.WIDE.U32 R6, R9, 0x2, R6 ;  /* 0x0000000209067825 */ /* 0x001fca00078e0006 */
[----:B------:R1:W-:Y:S02]  /*1c40*/  STG.E.U16 desc[UR4][R6.64], R2 ;  /* 0x0000000206007986 */ /* 0x0003e4000c101504 */
.L_x_3804:
[----:B------:R-:W-:-:S13]  /*1c50*/  ISETP.GE.AND P0, PT, R17, R15, PT ;  /* 0x0000000f1100720c */ /* 0x000fda0003f06270 */
[----:B------:R-:W-:Y:S05]  /*1c60*/  @P0 BRA `(.L_x_3806) ;  /* 0x0000000000340947 */ /* 0x000fea0003800000 */
[----:B01----:R-:W0:Y:S01]  /*1c70*/  LDC.64 R6, c[0x0][0x228] ;  /* 0x00008a00ff067b82 */ /* 0x003e220000000a00 */
[----:B------:R-:W-:Y:S02]  /*1c80*/  IADD3 R9, R14, R17, RZ ;  /* 0x000000110e097210 */ /* 0x000fe40007ffe0ff */
[----:B------:R-:W-:-:S03]  /*1c90*/  IADD3 R17, R17, 0x80, RZ ;  /* 0x0000008011117810 */ /* 0x000fc60007ffe0ff */
[----:B0-----:R-:W-:-:S05]  /*1ca0*/  IMAD.WIDE.U32 R6, R9, 0x2, R6 ;  /* 0x0000000209067825 */ /* 0x001fca00078e0006 */
[----:B------:R1:W-:Y:S02]  /*1cb0*/  STG.E.U16 desc[UR4][R6.64], R0 ;  /* 0x0000000006007986 */ /* 0x0003e4000c101504 */
.L_x_3805:
        /* <DEDUP_REMOVED lines=8> */
.L_x_3806:
[----:B------:R-:W-:Y:S05]  /*1d40*/  BSYNC B1 ;  /* 0x0000000000017941 */ /* 0x000fea0003800000 */
.L_x_3802:
[----:B------:R-:W-:-:S13]  /*1d50*/  ISETP.GE.AND P0, PT, R17, R15, PT ;  /* 0x0000000f1100720c */ /* 0x000fda0003f06270 */
[----:B-12---:R-:W1:Y:S01]  /*1d60*/  @!P0 LDC.64 R2, c[0x0][0x228] ;  /* 0x00008a00ff028b82 */ /* 0x006e620000000a00 */
[----:B0-----:R-:W-:Y:S02]  /*1d70*/  @!P0 IADD3 R7, R14, R17, RZ ;  /* 0x000000110e078210 */ /* 0x001fe40007ffe0ff */
[----:B------:R-:W-:-:S03]  /*1d80*/  @!P0 IADD3 R17, R17, 0x80, RZ ;  /* 0x0000008011118810 */ /* 0x000fc60007ffe0ff */
[----:B-1----:R-:W-:-:S05]  /*1d90*/  @!P0 IMAD.WIDE.U32 R2, R7, 0x2, R2 ;  /* 0x0000000207028825 */ /* 0x002fca00078e0002 */
[----:B------:R2:W-:Y:S02]  /*1da0*/  @!P0 STG.E.U16 desc[UR4][R2.64], R4 ;  /* 0x0000000402008986 */ /* 0x0005e4000c101504 */
.L_x_3807:
[----:B------:R-:W-:Y:S05]  /*1db0*/  BSYNC B0 ;  /* 0x0000000000007941 */ /* 0x000fea0003800000 */
.L_x_3801:
        /* <DEDUP_REMOVED lines=8> */
.L_x_3808:
        /* <DEDUP_REMOVED lines=12> */
.L_x_19595:


//--------------------- .text._ZN2at6native18elementwise_kernelILi128ELi4EZNS0_15gpu_kernel_implIZZZNS0_26round_decimals_kernel_cudaERNS_18TensorIteratorBaseElENKUlvE_clEvENKUlvE0_clEvEUlfE_EEvS4_RKT_EUliE_EEviT1_ --------------------------
	.section	.text._ZN2at6native18elementwise_kernelILi128ELi4EZNS0_15gpu_kernel_implIZZZNS0_26round_decimals_kernel_cudaERNS_18TensorIteratorBaseElENKUlvE_clEvENKUlvE0_clEvEUlfE_EEvS4_RKT_EUliE_EEviT1_,"ax",@progbits
	.align	128
        .global         _ZN2at6native18elementwise_kernelILi128ELi4EZNS0_15gpu_kernel_implIZZZNS0_26round_decimals_kernel_cudaERNS_18TensorIteratorBaseElENKUlvE_clEvENKUlvE0_clEvEUlfE_EEvS4_RKT_EUliE_EEviT1_
        .type           _ZN2at6native18elementwise_kernelILi128ELi4EZNS0_15gpu_kernel_implIZZZNS0_26round_decimals_kernel_cudaERNS_18TensorIteratorBaseElENKUlvE_clEvENKUlvE0_clEvEUlfE_EEvS4_RKT_EUliE_EEviT1_,@function
        .size           _ZN2at6native18elementwise_kernelILi128ELi4EZNS0_15gpu_kernel_implIZZZNS0_26round_decimals_kernel_cudaERNS_18TensorIteratorBaseElENKUlvE_clEvENKUlvE0_clEvEUlfE_EEvS4_RKT_EUliE_EEviT1_,(.L_x_19596 - _ZN2at6native18elementwise_kernelILi128ELi4EZNS0_15gpu_kernel_implIZZZNS0_26round_decimals_kernel_cudaERNS_18TensorIteratorBaseElENKUlvE_clEvENKUlvE0_clEvEUlfE_EEvS4_RKT_EUliE_EEviT1_)
        .other          _ZN2at6native18elementwise_kernelILi128ELi4EZNS0_15gpu_kernel_implIZZZNS0_26round_decimals_kernel_cudaERNS_18TensorIteratorBaseElENKUlvE_clEvENKUlvE0_clEvEUlfE_EEvS4_RKT_EUliE_EEviT1_,@"STO_CUDA_ENTRY STV_DEFAULT"
_ZN2at6native18elementwise_kernelILi128ELi4EZNS0_15gpu_kernel_implIZZZNS0_26round_decimals_kernel_cudaERNS_18TensorIteratorBaseElENKUlvE_clEvENKUlvE0_clEvEUlfE_EEvS4_RKT_EUliE_EEviT1_:
.text._ZN2at6native18elementwise_kernelILi128ELi4EZNS0_15gpu_kernel_implIZZZNS0_26round_decimals_kernel_cudaERNS_18TensorIteratorBaseElENKUlvE_clEvENKUlvE0_clEvEUlfE_EEvS4_RKT_EUliE_EEviT1_:
        /* <DEDUP_REMOVED lines=314> */
.L_x_3811:
        /* <DEDUP_REMOVED lines=22> */
.L_x_3816:
[----:B------:R-:W2:Y:S02]  /*1500*/  LDG.E.U8 R0, desc[UR36][R2.64] ;  /* 0x0000002402007981 */ /* 0x000ea4000c1e1100 */
[----:B--2---:R-:W-:Y:S01]  /*1510*/  I2FP.F32.U32 R0, R0 ;  /* 0x0000000000007245 */ /* 0x004fe20000201000 */
[----:B------:R-:W-:Y:S06]  /*1520*/  BRA `(.L_x_3818) ;  /* 0x0000000c002c7947 */ /* 0x000fec0003800000 */
.L_x_3815:
        /* <DEDUP_REMOVED lines=9> */
.L_x_3820:
[----:B------:R-:W2:Y:S02]  /*15c0*/  LDG.E R0, desc[UR36][R2.64] ;  /* 0x0000002402007981 */ /* 0x000ea4000c1e1900 */
[----:B--2---:R-:W-:Y:S01]  /*15d0*/  I2FP.F32.S32 R0, R0 ;  /* 0x0000000000007245 */ /* 0x004fe20000201400 */
[----:B------:R-:W-:Y:S06]  /*15e0*/  BRA `(.L_x_3818) ;  /* 0x0000000800fc7947 */ /* 0x000fec0003800000 */
.L_x_3819:
[----:B------:R-:W2:Y:S02]  /*15f0*/  LDG.E.U16 R0, desc[UR36][R2.64] ;  /* 0x0000002402007981 */ /* 0x000ea4000c1e1500 */
[----:B--2---:R-:W0:Y:S01]  /*1600*/  I2F.S16 R0, R0 ;  /* 0x0000000000007306 */ /* 0x004e220000101400 */
[----:B------:R-:W-:Y:S05]  /*1610*/  BRA `(.L_x_3818) ;  /* 0x0000000800f07947 */ /* 0x000fea0003800000 */
.L_x_3814:
        /* <DEDUP_REMOVED lines=8> */
.L_x_3822:
[----:B------:R-:W2:Y:S02]  /*16a0*/  LDG.E.U16 R0, desc[UR36][R2.64] ;  /* 0x0000002402007981 */ /* 0x000ea4000c1e1500 */
[----:B--2---:R-:W-:Y:S01]  /*16b0*/  HADD2.F32 R0, -RZ, R0.H0_H0 ;  /* 0x20000000ff007230 */ /* 0x004fe20000004100 */
[----:B------:R-:W-:Y:S06]  /*16c0*/  BRA `(.L_x_3818) ;  /* 0x0000000800c47947 */ /* 0x000fec0003800000 */
.L_x_3821:
        /* <DEDUP_REMOVED lines=8> */
.L_x_3824:
[----:B------:R-:W2:Y:S02]  /*1750*/  LDG.E.U16 R0, desc[UR36][R2.64] ;  /* 0x0000002402007981 */ /* 0x000ea4000c1e1500 */
[----:B--2---:R-:W-:Y:S01]  /*1760*/  HADD2.F32 R0, -RZ, R0.H0_H0 ;  /* 0x20000000ff007230 */ /* 0x004fe20000004100 */
[----:B------:R-:W-:Y:S06]  /*1770*/  BRA `(.L_x_3818) ;  /* 0x0000000800987947 */ /* 0x000fec0003800000 */
.L_x_3823:
[----:B------:R-:W2:Y:S01]  /*1780*/  LDG.E.64 R2, desc[UR36][R2.64] ;  /* 0x0000002402027981 */ /* 0x000ea2000c1e1b00 */
[----:B------:R-:W-:Y:S01]  /*1790*/  UMOV UR4, 0xf0000000 ;  /* 0xf000000000047882 */ /* 0x000fe20000000000 */
[----:B------:R-:W-:Y:S01]  /*17a0*/  UMOV UR5, 0x380fffff ;  /* 0x380fffff00057882 */ /* 0x000fe20000000000 */
[----:B--2---:R-:W0:Y:S01]  /*17b0*/  F2F.F32.F64 R0, R2 ;  /* 0x0000000200007310 */ /* 0x004e220000301000 */
[----:B------:R-:W-:-:S14]  /*17c0*/  DSETP.GEU.AND P0, PT, |R2|, UR4, PT ;  /* 0x0000000402007e2a */ /* 0x000fdc000bf0e200 */
[----:B0-----:R-:W-:Y:S01]  /*17d0*/  @!P0 FMUL R0, R0, 1.175494350822287508e-38 ;  /* 0x0080000000008820 */ /* 0x001fe20000400000 */
[----:B------:R-:W-:Y:S06]  /*17e0*/  BRA `(.L_x_3818) ;  /* 0x00000008007c7947 */ /* 0x000fec0003800000 */
.L_x_3813:
        /* <DEDUP_REMOVED lines=12> */
.L_x_3827:
[----:B------:R-:W2:Y:S01]  /*18b0*/  LDG.E.64 R2, desc[UR36][R2.64] ;  /* 0x0000002402027981 */ /* 0x000ea2000c1e1b00 */
[----:B------:R-:W-:Y:S01]  /*18c0*/  UMOV UR4, 0xf0000000 ;  /* 0xf000000000047882 */ /* 0x000fe20000000000 */
[----:B------:R-:W-:Y:S01]  /*18d0*/  UMOV UR5, 0x380fffff ;  /* 0x380fffff00057882 */ /* 0x000fe20000000000 */
[----:B--2---:R-:W0:Y:S01]  /*18e0*/  F2F.F32.F64 R0, R2 ;  /* 0x0000000200007310 */ /* 0x004e220000301000 */
[----:B------:R-:W-:-:S14]  /*18f0*/  DSETP.GEU.AND P0, PT, |R2|, UR4, PT ;  /* 0x0000000402007e2a */ /* 0x000fdc000bf0e200 */
[----:B0-----:R-:W-:Y:S01]  /*1900*/  @!P0 FMUL R0, R0, 1.175494350822287508e-38 ;  /* 0x0080000000008820 */ /* 0x001fe20000400000 */
[----:B------:R-:W-:Y:S06]  /*1910*/  BRA `(.L_x_3818) ;  /* 0x0000000800307947 */ /* 0x000fec0003800000 */
.L_x_3826:
        /* <DEDUP_REMOVED lines=26> */
.L_x_3829:
        /* <DEDUP_REMOVED lines=13> */
.L_x_3828:
[----:B------:R-:W2:Y:S02]  /*1b90*/  LDG.E.U16 R0, desc[UR36][R2.64] ;  /* 0x0000002402007981 */ /* 0x000ea4000c1e1500 */
[----:B--2---:R-:W-:Y:S01]  /*1ba0*/  IMAD.U32 R0, R0, 0x10000, RZ ;  /* 0x0001000000007824 */ /* 0x004fe200078e00ff */
[----:B------:R-:W-:Y:S06]  /*1bb0*/  BRA `(.L_x_3818) ;  /* 0x0000000400887947 */ /* 0x000fec0003800000 */
.L_x_3825:
        /* <DEDUP_REMOVED lines=11> */
.L_x_3832:
        /* <DEDUP_REMOVED lines=20> */
.L_x_3834:
[----:B------:R-:W-:Y:S05]  /*1db0*/  BSYNC B0 ;  /* 0x0000000000007941 */ /* 0x000fea0003800000 */
.L_x_3833:
[----:B------:R-:W-:Y:S01]  /*1dc0*/  LEA R3, R0, 0x3b800000, 0x17 ;  /* 0x3b80000000037811 */ /* 0x000fe200078eb8ff */
[----:B------:R-:W-:-:S05]  /*1dd0*/  IMAD.SHL.U32 R0, R2, 0x100000, RZ ;  /* 0x0010000002007824 */ /* 0x000fca00078e00ff */
[----:B------:R-:W-:Y:S01]  /*1de0*/  LOP3.LUT R0, R3, R0, R4, 0xfe, !PT ;  /* 0x0000000003007212 */ /* 0x000fe200078efe04 */
[----:B------:R-:W-:Y:S06]  /*1df0*/  BRA `(.L_x_3818) ;  /* 0x0000000000f87947 */ /* 0x000fec0003800000 */
.L_x_3831:
        /* <DEDUP_REMOVED lines=20> */
.L_x_3836:
[----:B------:R-:W-:Y:S05]  /*1f40*/  BSYNC B0 ;  /* 0x0000000000007941 */ /* 0x000fea0003800000 */
.L_x_3835:
[----:B------:R-:W-:Y:S01]  /*1f50*/  LEA R3, R0, 0x37800000, 0x17 ;  /* 0x3780000000037811 */ /* 0x000fe200078eb8ff */
[----:B------:R-:W-:-:S05]  /*1f60*/  IMAD.SHL.U32 R0, R2, 0x200000, RZ ;  /* 0x0020000002007824 */ /* 0x000fca00078e00ff */
[----:B------:R-:W-:Y:S01]  /*1f70*/  LOP3.LUT R0, R3, R0, R4, 0xfe, !PT ;  /* 0x0000000003007212 */ /* 0x000fe200078efe04 */
[----:B------:R-:W-:Y:S06]  /*1f80*/  BRA `(.L_x_3818) ;  /* 0x0000000000947947 */ /* 0x000fec0003800000 */
.L_x_3830:
        /* <DEDUP_REMOVED lines=14> */
.L_x_3817:
        /* <DEDUP_REMOVED lines=16> */
.L_x_3839:
[----:B------:R-:W-:Y:S01]  /*2170*/  IMAD.MOV.U32 R0, RZ, RZ, RZ ;  /* 0x000000ffff007224 */ /* 0x000fe200078e00ff */
[----:B------:R-:W-:Y:S06]  /*2180*/  BRA `(.L_x_3818) ;  /* 0x0000000000147947 */ /* 0x000fec0003800000 */
.L_x_3838:
[----:B------:R-:W2:Y:S02]  /*2190*/  LDG.E.64 R2, desc[UR36][R2.64] ;  /* 0x0000002402027981 */ /* 0x000ea4000c1e1b00 */
[----:B--2---:R0:W1:Y:S01]  /*21a0*/  I2F.U64 R0, R2 ;  /* 0x0000000200007312 */ /* 0x0040620000301000 */
[----:B------:R-:W-:Y:S05]  /*21b0*/  BRA `(.L_x_3818) ;  /* 0x0000000000087947 */ /* 0x000fea0003800000 */
.L_x_3837:
[----:B------:R-:W2:Y:S02]  /*21c0*/  LDG.E R0, desc[UR36][R2.64] ;  /* 0x0000002402007981 */ /* 0x000ea4000c1e1900 */
[----:B--2---:R-:W-:-:S07]  /*21d0*/  I2FP.F32.U32 R0, R0 ;  /* 0x0000000000007245 */ /* 0x004fce0000201000 */
.L_x_3818:
[----:B------:R-:W-:Y:S05]  /*21e0*/  BSYNC B6 ;  /* 0x0000000000067941 */ /* 0x000fea0003800000 */
.L_x_3812:
[----:B------:R-:W-:Y:S01]  /*21f0*/  ULDC UR5, c[0x0][0x420] ;  /* 0x0001080000057ab9 */ /* 0x000fe20000000800 */
[----:B------:R-:W0:Y:S01]  /*2200*/  LDC.U8 R6, c[0x0][0x430] ;  /* 0x00010c00ff067b82 */ /* 0x000e220000000000 */
[----:B------:R-:W0:Y:S01]  /*2210*/  MUFU.RCP R5, UR5 ;  /* 0x0000000500057d08 */ /* 0x000e220008001000 */
[----:B------:R-:W-:Y:S02]  /*2220*/  ULDC.U8 UR4, c[0x0][0x424] ;  /* 0x0001090000047ab9 */ /* 0x000fe40000000000 */
[----:B------:R-:W-:-:S13]  /*2230*/  ISETP.NE.AND P0, PT, RZ, UR4, PT ;  /* 0x00000004ff007c0c */ /* 0x000fda000bf05270 */
[----:B012345:R-:W-:Y:S01]  /*2240*/  @P0 FMUL.FTZ R3, R5, R0 ;  /* 0x0000000005030220 */ /* 0x03ffe20000410000 */
[----:B------:R-:W-:Y:S01]  /*2250*/  @!P0 FMUL.FTZ R0, R0, UR5 ;  /* 0x0000000500008c20 */ /* 0x000fe20008410000 */
[----:B------:R-:W-:-:S04]  /*2260*/  PRMT R4, R6, 0x9910, RZ ;  /* 0x0000991006047816 */ /* 0x000fc800000000ff */
[----:B------:R-:W0:Y:S01]  /*2270*/  @P0 FRND R3, R3 ;  /* 0x0000000300030307 */ /* 0x000e220000201000 */
[----:B------:R-:W-:-:S07]  /*2280*/  ISETP.GT.AND P1, PT, R4, 0x9, PT ;  /* 0x000000090400780c */ /* 0x000fce0003f24270 */
[----:B------:R-:W1:Y:S01]  /*2290*/  @!P0 FRND R0, R0 ;  /* 0x0000000000008307 */ /* 0x000e620000201000 */
[----:B0-----:R-:W-:Y:S01]  /*22a0*/  @P0 FMUL.FTZ R2, R3, UR5 ;  /* 0x0000000503020c20 */ /* 0x001fe20008410000 */
[----:B-1----:R-:W-:-:S04]  /*22b0*/  @!P0 FMUL.FTZ R2, R0, R5 ;  /* 0x0000000500028220 */ /* 0x002fc80000410000 */
        /* <DEDUP_REMOVED lines=9> */
[----:B------:R-:W0:Y:S02]  /*2350*/  F2I.FTZ.TRUNC.NTZ R3, R2 ;  /* 0x0000000200037305 */ /* 0x000e24000021f100 */
[----:B0-----:R0:W-:Y:S01]  /*2360*/  STG.E.U8 desc[UR36][R16.64], R3 ;  /* 0x0000000310007986 */ /* 0x0011e2000c101124 */
[----:B------:R-:W-:Y:S05]  /*2370*/  BRA `(.L_x_3845) ;  /* 0x0000000c00507947 */ /* 0x000fea0003800000 */
.L_x_3843:
[----:B------:R-:W0:Y:S02]  /*2380*/  F2I.S64.TRUNC R2, R2 ;  /* 0x0000000200027311 */ /* 0x000e24000020d900 */
[----:B0-----:R-:W-:-:S05]  /*2390*/  IMAD.MOV.U32 R5, RZ, RZ, R2 ;  /* 0x000000ffff057224 */ /* 0x001fca00078e0002 */
[----:B------:R0:W-:Y:S01]  /*23a0*/  STG.E.U8 desc[UR36][R16.64], R5 ;  /* 0x0000000510007986 */ /* 0x0001e2000c101124 */
[----:B------:R-:W-:Y:S05]  /*23b0*/  BRA `(.L_x_3845) ;  /* 0x0000000c00407947 */ /* 0x000fea0003800000 */
.L_x_3842:
        /* <DEDUP_REMOVED lines=9> */
.L_x_3847:
[----:B------:R-:W0:Y:S02]  /*2450*/  F2I.FTZ.TRUNC.NTZ R3, R2 ;  /* 0x0000000200037305 */ /* 0x000e24000021f100 */
[----:B0-----:R0:W-:Y:S01]  /*2460*/  STG.E desc[UR36][R16.64], R3 ;  /* 0x0000000310007986 */ /* 0x0011e2000c101924 */
[----:B------:R-:W-:Y:S05]  /*2470*/  BRA `(.L_x_3845) ;  /* 0x0000000c00107947 */ /* 0x000fea0003800000 */
.L_x_3846:
[----:B------:R-:W0:Y:S02]  /*2480*/  F2I.FTZ.TRUNC.NTZ R3, R2 ;  /* 0x0000000200037305 */ /* 0x000e24000021f100 */
[----:B0-----:R0:W-:Y:S01]  /*2490*/  STG.E.U16 desc[UR36][R16.64], R3 ;  /* 0x0000000310007986 */ /* 0x0011e2000c101524 */
[----:B------:R-:W-:Y:S05]  /*24a0*/  BRA `(.L_x_3845) ;  /* 0x0000000c00047947 */ /* 0x000fea0003800000 */
.L_x_3841:
        /* <DEDUP_REMOVED lines=8> */
.L_x_3849:
[----:B------:R-:W-:-:S05]  /*2530*/  F2FP.F16.F32.PACK_AB R2, RZ, R2 ;  /* 0x00000002ff02723e */ /* 0x000fca00000000ff */
[----:B------:R0:W-:Y:S01]  /*2540*/  STG.E.U16 desc[UR36][R16.64], R2 ;  /* 0x0000000210007986 */ /* 0x0001e2000c101524 */
[----:B------:R-:W-:Y:S05]  /*2550*/  BRA `(.L_x_3845) ;  /* 0x0000000800d87947 */ /* 0x000fea0003800000 */
.L_x_3848:
        /* <DEDUP_REMOVED lines=9> */
.L_x_3851:
[----:B------:R-:W-:-:S04]  /*25f0*/  F2FP.F16.F32.PACK_AB R3, RZ, R2 ;  /* 0x00000002ff03723e */ /* 0x000fc800000000ff */
[----:B------:R-:W-:-:S05]  /*2600*/  PRMT R3, R3, 0x5410, RZ ;  /* 0x0000541003037816 */ /* 0x000fca00000000ff */
[----:B------:R0:W-:Y:S01]  /*2610*/  STG.E desc[UR36][R16.64], R3 ;  /* 0x0000000310007986 */ /* 0x0001e2000c101924 */
[----:B------:R-:W-:Y:S05]  /*2620*/  BRA `(.L_x_3845) ;  /* 0x0000000800a47947 */ /* 0x000fea0003800000 */
.L_x_3850:
[----:B------:R-:W-:-:S06]  /*2630*/  FMUL.FTZ R2, R2, 1 ;  /* 0x3f80000002027820 */ /* 0x000fcc0000410000 */
[----:B------:R-:W0:Y:S02]  /*2640*/  F2F.F64.F32 R2, R2 ;  /* 0x0000000200027310 */ /* 0x000e240000201800 */
[----:B0-----:R0:W-:Y:S01]  /*2650*/  STG.E.64 desc[UR36][R16.64], R2 ;  /* 0x0000000210007986 */ /* 0x0011e2000c101b24 */
[----:B------:R-:W-:Y:S05]  /*2660*/  BRA `(.L_x_3845) ;  /* 0x0000000800947947 */ /* 0x000fea0003800000 */
.L_x_3840:
        /* <DEDUP_REMOVED lines=12> */
.L_x_3854:
[----:B------:R-:W-:Y:S01]  /*2730*/  FMUL.FTZ R4, R2, 1 ;  /* 0x3f80000002047820 */ /* 0x000fe20000410000 */
[----:B------:R-:W-:-:S05]  /*2740*/  CS2R R6, SRZ ;  /* 0x0000000000067805 */ /* 0x000fca000001ff00 */
[----:B------:R-:W0:Y:S02]  /*2750*/  F2F.F64.F32 R4, R4 ;  /* 0x0000000400047310 */ /* 0x000e240000201800 */
[----:B0-----:R0:W-:Y:S01]  /*2760*/  STG.E.128 desc[UR36][R16.64], R4 ;  /* 0x0000000410007986 */ /* 0x0011e2000c101d24 */
[----:B------:R-:W-:Y:S05]  /*2770*/  BRA `(.L_x_3845) ;  /* 0x0000000800507947 */ /* 0x000fea0003800000 */
.L_x_3853:
        /* <DEDUP_REMOVED lines=20> */
.L_x_3858:
[----:B------:R-:W-:Y:S05]  /*28c0*/  BSYNC B0 ;  /* 0x0000000000007941 */ /* 0x000fea0003800000 */
.L_x_3857:
[----:B------:R-:W-:-:S05]  /*28d0*/  LOP3.LUT R5, R0, R5, RZ, 0xfc, !PT ;  /* 0x0000000500057212 */ /* 0x000fca00078efcff */
[----:B------:R0:W-:Y:S01]  /*28e0*/  STG.E.U8 desc[UR36][R16.64], R5 ;  /* 0x0000000510007986 */ /* 0x0001e2000c101124 */
[----:B------:R-:W-:Y:S05]  /*28f0*/  BRA `(.L_x_3845) ;  /* 0x0000000400f07947 */ /* 0x000fea0003800000 */
.L_x_3856:
        /* <DEDUP_REMOVED lines=12> */
.L_x_3860:
[----:B------:R-:W-:Y:S01]  /*29c0*/  IMAD.MOV.U32 R0, RZ, RZ, 0x7f ;  /* 0x0000007fff007424 */ /* 0x000fe200078e00ff */
[----:B------:R-:W-:-:S04]  /*29d0*/  ISETP.GT.U32.AND P0, PT, R4, 0x7f800000, PT ;  /* 0x7f8000000400780c */ /* 0x000fc80003f04070 */
[----:B------:R-:W-:-:S09]  /*29e0*/  SEL R0, R0, 0x7c, P0 ;  /* 0x0000007c00007807 */ /* 0x000fd20000000000 */
.L_x_3861:
[----:B------:R-:W-:Y:S05]  /*29f0*/  BSYNC B0 ;  /* 0x0000000000007941 */ /* 0x000fea0003800000 */
.L_x_3859:
[----:B------:R-:W-:-:S04]  /*2a00*/  LOP3.LUT R2, R2, 0x80000000, RZ, 0xc0, !PT ;  /* 0x8000000002027812 */ /* 0x000fc800078ec0ff */
[----:B------:R-:W-:-:S04]  /*2a10*/  SHF.R.U32.HI R3, RZ, 0x18, R2 ;  /* 0x00000018ff037819 */ /* 0x000fc80000011602 */
[----:B------:R-:W-:-:S05]  /*2a20*/  LOP3.LUT R3, R0, R3, RZ, 0xfc, !PT ;  /* 0x0000000300037212 */ /* 0x000fca00078efcff */
[----:B------:R0:W-:Y:S01]  /*2a30*/  STG.E.U8 desc[UR36][R16.64], R3 ;  /* 0x0000000310007986 */ /* 0x0001e2000c101124 */
[----:B------:R-:W-:Y:S05]  /*2a40*/  BRA `(.L_x_3845) ;  /* 0x00000004009c7947 */ /* 0x000fea0003800000 */
.L_x_3855:
[----:B------:R-:W-:-:S05]  /*2a50*/  F2FP.BF16.F32.PACK_AB R2, RZ, R2 ;  /* 0x00000002ff02723e */ /* 0x000fca00000010ff */
[----:B------:R0:W-:Y:S01]  /*2a60*/  STG.E.U16 desc[UR36][R16.64], R2 ;  /* 0x0000000210007986 */ /* 0x0001e2000c101524 */
[----:B------:R-:W-:Y:S05]  /*2a70*/  BRA `(.L_x_3845) ;  /* 0x0000000400907947 */ /* 0x000fea0003800000 */
.L_x_3852:
        /* <DEDUP_REMOVED lines=8> */
[----:B------:R-:W0:Y:S02]  /*2b00*/  F2I.FTZ.U32.TRUNC.NTZ R3, R2 ;  /* 0x0000000200037305 */ /* 0x000e24000021f000 */
[----:B0-----:R4:W-:Y:S01]  /*2b10*/  STG.E.U16 desc[UR36][R16.64], R3 ;  /* 0x0000000310007986 */ /* 0x0019e2000c101524 */
[----:B------:R-:W-:Y:S05]  /*2b20*/  BRA `(.L_x_3845) ;  /* 0x0000000400647947 */ /* 0x000fea0003800000 */
.L_x_3864:
        /* <DEDUP_REMOVED lines=16> */
.L_x_3867:
[----:B------:R-:W-:-:S04]  /*2c30*/  LOP3.LUT R2, R2, 0x80000000, RZ, 0xc0, !PT ;  /* 0x8000000002027812 */ /* 0x000fc800078ec0ff */
[----:B------:R-:W-:-:S04]  /*2c40*/  SHF.R.U32.HI R3, RZ, 0x18, R2 ;  /* 0x00000018ff037819 */ /* 0x000fc80000011602 */
[----:B------:R-:W-:-:S04]  /*2c50*/  LOP3.LUT R0, R0, R3, RZ, 0xfc, !PT ;  /* 0x0000000300007212 */ /* 0x000fc800078efcff */
[----:B------:R-:W-:-:S07]  /*2c60*/  PRMT R8, R0, 0x7610, R8 ;  /* 0x0000761000087816 */ /* 0x000fce0000000008 */
.L_x_3866:
[----:B------:R-:W-:Y:S05]  /*2c70*/  BSYNC B0 ;  /* 0x0000000000007941 */ /* 0x000fea0003800000 */
.L_x_3865:
[----:B------:R0:W-:Y:S01]  /*2c80*/  STG.E.U8 desc[UR36][R16.64], R8 ;  /* 0x0000000810007986 */ /* 0x0001e2000c101124 */
[----:B------:R-:W-:Y:S05]  /*2c90*/  BRA `(.L_x_3845) ;  /* 0x0000000400087947 */ /* 0x000fea0003800000 */
.L_x_3863:
        /* <DEDUP_REMOVED lines=16> */
.L_x_3870:
[----:B------:R-:W-:-:S04]  /*2da0*/  LOP3.LUT R2, R2, 0x80000000, RZ, 0xc0, !PT ;  /* 0x8000000002027812 */ /* 0x000fc800078ec0ff */
[----:B------:R-:W-:-:S04]  /*2db0*/  SHF.R.U32.HI R3, RZ, 0x18, R2 ;  /* 0x00000018ff037819 */ /* 0x000fc80000011602 */
[----:B------:R-:W-:-:S04]  /*2dc0*/  LOP3.LUT R0, R0, R3, RZ, 0xfc, !PT ;  /* 0x0000000300007212 */ /* 0x000fc800078efcff */
[----:B------:R-:W-:-:S07]  /*2dd0*/  PRMT R8, R0, 0x7610, R8 ;  /* 0x0000761000087816 */ /* 0x000fce0000000008 */
.L_x_3869:
[----:B------:R-:W-:Y:S05]  /*2de0*/  BSYNC B0 ;  /* 0x0000000000007941 */ /* 0x000fea0003800000 */
.L_x_3868:
[----:B------:R3:W-:Y:S01]  /*2df0*/  STG.E.U8 desc[UR36][R16.64], R8 ;  /* 0x0000000810007986 */ /* 0x0007e2000c101124 */
[----:B------:R-:W-:Y:S05]  /*2e00*/  BRA `(.L_x_3845) ;  /* 0x0000000000ac7947 */ /* 0x000fea0003800000 */
.L_x_3862:
        /* <DEDUP_REMOVED lines=21> */
.L_x_3844:
        /* <DEDUP_REMOVED lines=16> */
.L_x_3873:
[----:B------:R-:W-:Y:S05]  /*3060*/  BRA `(.L_x_3845) ;  /* 0x0000000000147947 */ /* 0x000fea0003800000 */
.L_x_3872:
[----:B------:R-:W0:Y:S02]  /*3070*/  F2I.U64.TRUNC R2, R2 ;  /* 0x0000000200027311 */ /* 0x000e24000020d800 */
[----:B0-----:R2:W-:Y:S01]  /*3080*/  STG.E.64 desc[UR36][R16.64], R2 ;  /* 0x0000000210007986 */ /* 0x0015e2000c101b24 */
[----:B------:R-:W-:Y:S05]  /*3090*/  BRA `(.L_x_3845) ;  /* 0x0000000000087947 */ /* 0x000fea0003800000 */
.L_x_3871:
[----:B------:R-:W0:Y:S02]  /*30a0*/  F2I.FTZ.U32.TRUNC.NTZ R3, R2 ;  /* 0x0000000200037305 */ /* 0x000e24000021f000 */
[----:B0-----:R0:W-:Y:S02]  /*30b0*/  STG.E desc[UR36][R16.64], R3 ;  /* 0x0000000310007986 */ /* 0x0011e4000c101924 */
.L_x_3845:
[----:B------:R-:W-:-:S04]  /*30c0*/  IMAD R18, R23, 0x200, R18 ;  /* 0x0000020017127824 */ /* 0x000fc800078e0212 */
[----:B------:R-:W-:-:S07]  /*30d0*/  VIADD R19, R18, 0x80 ;  /* 0x0000008012137836 */ /* 0x000fce0000000000 */
.L_x_3810:
[----:B------:R-:W-:Y:S05]  /*30e0*/  BSYNC B7 ;  /* 0x0000000000077941 */ /* 0x000fea0003800000 */
.L_x_3809:
        /* <DEDUP_REMOVED lines=307> */
.L_x_3876:
        /* <DEDUP_REMOVED lines=22> */
.L_x_3881:
[----:B------:R-:W2:Y:S02]  /*4580*/  LDG.E.U8 R0, desc[UR36][R2.64] ;  /* 0x0000002402007981 */ /* 0x000ea4000c1e1100 */
[----:B--2---:R-:W-:Y:S01]  /*4590*/  I2FP.F32.U32 R0, R0 ;  /* 0x0000000000007245 */ /* 0x004fe20000201000 */
[----:B------:R-:W-:Y:S06]  /*45a0*/  BRA `(.L_x_3883) ;  /* 0x0000000c002c7947 */ /* 0x000fec0003800000 */
.L_x_3880:
        /* <DEDUP_REMOVED lines=9> */
.L_x_3885:
[----:B------:R-:W2:Y:S02]  /*4640*/  LDG.E R0, desc[UR36][R2.64] ;  /* 0x0000002402007981 */ /* 0x000ea4000c1e1900 */
[----:B--2---:R-:W-:Y:S01]  /*4650*/  I2FP.F32.S32 R0, R0 ;  /* 0x0000000000007245 */ /* 0x004fe20000201400 */
[----:B------:R-:W-:Y:S06]  /*4660*/  BRA `(.L_x_3883) ;  /* 0x0000000800fc7947 */ /* 0x000fec0003800000 */
.L_x_3884:
[----:B------:R-:W2:Y:S02]  /*4670*/  LDG.E.U16 R0, desc[UR36][R2.64] ;  /* 0x0000002402007981 */ /* 0x000ea4000c1e1500 */
[----:B--2---:R-:W1:Y:S01]  /*4680*/  I2F.S16 R0, R0 ;  /* 0x0000000000007306 */ /* 0x004e620000101400 */
[----:B------:R-:W-:Y:S05]  /*4690*/  BRA `(.L_x_3883) ;  /* 0x0000000800f07947 */ /* 0x000fea0003800000 */
.L_x_3879:
        /* <DEDUP_REMOVED lines=8> */
.L_x_3887:
[----:B------:R-:W2:Y:S02]  /*4720*/  LDG.E.U16 R0, desc[UR36][R2.64] ;  /* 0x0000002402007981 */ /* 0x000ea4000c1e1500 */
[----:B--2---:R-:W-:Y:S01]  /*4730*/  HADD2.F32 R0, -RZ, R0.H0_H0 ;  /* 0x20000000ff007230 */ /* 0x004fe20000004100 */
[----:B------:R-:W-:Y:S06]  /*4740*/  BRA `(.L_x_3883) ;  /* 0x0000000800c47947 */ /* 0x000fec0003800000 */
.L_x_3886:
        /* <DEDUP_REMOVED lines=8> */
.L_x_3889:
[----:B------:R-:W2:Y:S02]  /*47d0*/  LDG.E.U16 R0, desc[UR36][R2.64] ;  /* 0x0000002402007981 */ /* 0x000ea4000c1e1500 */
[----:B--2---:R-:W-:Y:S01]  /*47e0*/  HADD2.F32 R0, -RZ, R0.H0_H0 ;  /* 0x20000000ff007230 */ /* 0x004fe20000004100 */
[----:B------:R-:W-:Y:S06]  /*47f0*/  BRA `(.L_x_3883) ;  /* 0x0000000800987947 */ /* 0x000fec0003800000 */
.L_x_3888:
[----:B------:R-:W2:Y:S01]  /*4800*/  LDG.E.64 R2, desc[UR36][R2.64] ;  /* 0x0000002402027981 */ /* 0x000ea2000c1e1b00 */
[----:B------:R-:W-:Y:S01]  /*4810*/  UMOV UR4, 0xf0000000 ;  /* 0xf000000000047882 */ /* 0x000fe20000000000 */
[----:B------:R-:W-:Y:S01]  /*4820*/  UMOV UR5, 0x380fffff ;  /* 0x380fffff00057882 */ /* 0x000fe20000000000 */
[----:B--2---:R-:W0:Y:S01]  /*4830*/  F2F.F32.F64 R0, R2 ;  /* 0x0000000200007310 */ /* 0x004e220000301000 */
[----:B------:R-:W-:-:S14]  /*4840*/  DSETP.GEU.AND P0, PT, |R2|, UR4, PT ;  /* 0x0000000402007e2a */ /* 0x000fdc000bf0e200 */
[----:B0-----:R-:W-:Y:S01]  /*4850*/  @!P0 FMUL R0, R0, 1.175494350822287508e-38 ;  /* 0x0080000000008820 */ /* 0x001fe20000400000 */
[----:B------:R-:W-:Y:S06]  /*4860*/  BRA `(.L_x_3883) ;  /* 0x00000008007c7947 */ /* 0x000fec0003800000 */
.L_x_3878:
        /* <DEDUP_REMOVED lines=12> */
.L_x_3892:
[----:B------:R-:W2:Y:S01]  /*4930*/  LDG.E.64 R2, desc[UR36][R2.64] ;  /* 0x0000002402027981 */ /* 0x000ea2000c1e1b00 */
[----:B------:R-:W-:Y:S01]  /*4940*/  UMOV UR4, 0xf0000000 ;  /* 0xf000000000047882 */ /* 0x000fe20000000000 */
[----:B------:R-:W-:Y:S01]  /*4950*/  UMOV UR5, 0x380fffff ;  /* 0x380fffff00057882 */ /* 0x000fe20000000000 */
[----:B--2---:R-:W0:Y:S01]  /*4960*/  F2F.F32.F64 R0, R2 ;  /* 0x0000000200007310 */ /* 0x004e220000301000 */
[----:B------:R-:W-:-:S14]  /*4970*/  DSETP.GEU.AND P0, PT, |R2|, UR4, PT ;  /* 0x0000000402007e2a */ /* 0x000fdc000bf0e200 */
[----:B0-----:R-:W-:Y:S01]  /*4980*/  @!P0 FMUL R0, R0, 1.175494350822287508e-38 ;  /* 0x0080000000008820 */ /* 0x001fe20000400000 */
[----:B------:R-:W-:Y:S06]  /*4990*/  BRA `(.L_x_3883) ;  /* 0x0000000800307947 */ /* 0x000fec0003800000 */
.L_x_3891:
        /* <DEDUP_REMOVED lines=26> */
.L_x_3894:
        /* <DEDUP_REMOVED lines=13> */
.L_x_3893:
[----:B------:R-:W2:Y:S02]  /*4c10*/  LDG.E.U16 R0, desc[UR36][R2.64] ;  /* 0x0000002402007981 */ /* 0x000ea4000c1e1500 */
[----:B--2---:R-:W-:Y:S01]  /*4c20*/  IMAD.U32 R0, R0, 0x10000, RZ ;  /* 0x0001000000007824 */ /* 0x004fe200078e00ff */
[----:B------:R-:W-:Y:S06]  /*4c30*/  BRA `(.L_x_3883) ;  /* 0x0000000400887947 */ /* 0x000fec0003800000 */
.L_x_3890:
        /* <DEDUP_REMOVED lines=11> */
.L_x_3897:
        /* <DEDUP_REMOVED lines=20> */
.L_x_3899:
[----:B------:R-:W-:Y:S05]  /*4e30*/  BSYNC B0 ;  /* 0x0000000000007941 */ /* 0x000fea0003800000 */
.L_x_3898:
[----:B------:R-:W-:Y:S01]  /*4e40*/  LEA R3, R0, 0x3b800000, 0x17 ;  /* 0x3b80000000037811 */ /* 0x000fe200078eb8ff */
[----:B------:R-:W-:-:S05]  /*4e50*/  IMAD.SHL.U32 R0, R2, 0x100000, RZ ;  /* 0x0010000002007824 */ /* 0x000fca00078e00ff */
[----:B------:R-:W-:Y:S01]  /*4e60*/  LOP3.LUT R0, R3, R0, R4, 0xfe, !PT ;  /* 0x0000000003007212 */ /* 0x000fe200078efe04 */
[----:B------:R-:W-:Y:S06]  /*4e70*/  BRA `(.L_x_3883) ;  /* 0x0000000000f87947 */ /* 0x000fec0003800000 */
.L_x_3896:
        /* <DEDUP_REMOVED lines=20> */
.L_x_3901:
[----:B------:R-:W-:Y:S05]  /*4fc0*/  BSYNC B0 ;  /* 0x0000000000007941 */ /* 0x000fea0003800000 */
.L_x_3900:
[----:B------:R-:W-:Y:S01]  /*4fd0*/  LEA R3, R0, 0x37800000, 0x17 ;  /* 0x3780000000037811 */ /* 0x000fe200078eb8ff */
[----:B------:R-:W-:-:S05]  /*4fe0*/  IMAD.SHL.U32 R0, R2, 0x200000, RZ ;  /* 0x0020000002007824 */ /* 0x000fca00078e00ff */
[----:B------:R-:W-:Y:S01]  /*4ff0*/  LOP3.LUT R0, R3, R0, R4, 0xfe, !PT ;  /* 0x0000000003007212 */ /* 0x000fe200078efe04 */
[----:B------:R-:W-:Y:S06]  /*5000*/  BRA `(.L_x_3883) ;  /* 0x0000000000947947 */ /* 0x000fec0003800000 */
.L_x_3895:
        /* <DEDUP_REMOVED lines=14> */
.L_x_3882:
        /* <DEDUP_REMOVED lines=16> */
.L_x_3904:
[----:B------:R-:W-:Y:S01]  /*51f0*/  IMAD.MOV.U32 R0, RZ, RZ, RZ ;  /* 0x000000ffff007224 */ /* 0x000fe200078e00ff */
[----:B------:R-:W-:Y:S06]  /*5200*/  BRA `(.L_x_3883) ;  /* 0x0000000000147947 */ /* 0x000fec0003800000 */
.L_x_3903:
[----:B------:R-:W2:Y:S02]  /*5210*/  LDG.E.64 R2, desc[UR36][R2.64] ;  /* 0x0000002402027981 */ /* 0x000ea4000c1e1b00 */
[----:B--2---:R0:W1:Y:S01]  /*5220*/  I2F.U64 R0, R2 ;  /* 0x0000000200007312 */ /* 0x0040620000301000 */
[----:B------:R-:W-:Y:S05]  /*5230*/  BRA `(.L_x_3883) ;  /* 0x0000000000087947 */ /* 0x000fea0003800000 */
.L_x_3902:
[----:B------:R-:W2:Y:S02]  /*5240*/  LDG.E R0, desc[UR36][R2.64] ;  /* 0x0000002402007981 */ /* 0x000ea4000c1e1900 */
[----:B--2---:R-:W-:-:S07]  /*5250*/  I2FP.F32.U32 R0, R0 ;  /* 0x0000000000007245 */ /* 0x004fce0000201000 */
.L_x_3883:
[----:B------:R-:W-:Y:S05]  /*5260*/  BSYNC B6 ;  /* 0x0000000000067941 */ /* 0x000fea0003800000 */
.L_x_3877:
        /* <DEDUP_REMOVED lines=25> */
.L_x_3908:
[----:B------:R-:W0:Y:S02]  /*5400*/  F2I.S64.TRUNC R2, R2 ;  /* 0x0000000200027311 */ /* 0x000e24000020d900 */
[----:B0-----:R-:W-:-:S05]  /*5410*/  IMAD.MOV.U32 R5, RZ, RZ, R2 ;  /* 0x000000ffff057224 */ /* 0x001fca00078e0002 */
[----:B------:R4:W-:Y:S01]  /*5420*/  STG.E.U8 desc[UR36][R16.64], R5 ;  /* 0x0000000510007986 */ /* 0x0009e2000c101124 */
[----:B------:R-:W-:Y:S05]  /*5430*/  BRA `(.L_x_3910) ;  /* 0x0000000c00407947 */ /* 0x000fea0003800000 */
.L_x_3907:
        /* <DEDUP_REMOVED lines=9> */
.L_x_3912:
[----:B------:R-:W0:Y:S02]  /*54d0*/  F2I.FTZ.TRUNC.NTZ R3, R2 ;  /* 0x0000000200037305 */ /* 0x000e24000021f100 */
[----:B0-----:R2:W-:Y:S01]  /*54e0*/  STG.E desc[UR36][R16.64], R3 ;  /* 0x0000000310007986 */ /* 0x0015e2000c101924 */
[----:B------:R-:W-:Y:S05]  /*54f0*/  BRA `(.L_x_3910) ;  /* 0x0000000c00107947 */ /* 0x000fea0003800000 */
.L_x_3911:
[----:B------:R-:W0:Y:S02]  /*5500*/  F2I.FTZ.TRUNC.NTZ R3, R2 ;  /* 0x0000000200037305 */ /* 0x000e24000021f100 */
[----:B0-----:R0:W-:Y:S01]  /*5510*/  STG.E.U16 desc[UR36][R16.64], R3 ;  /* 0x0000000310007986 */ /* 0x0011e2000c101524 */
[----:B------:R-:W-:Y:S05]  /*5520*/  BRA `(.L_x_3910) ;  /* 0x0000000c00047947 */ /* 0x000fea0003800000 */
.L_x_3906:
        /* <DEDUP_REMOVED lines=8> */
.L_x_3914:
[----:B------:R-:W-:-:S05]  /*55b0*/  F2FP.F16.F32.PACK_AB R2, RZ, R2 ;  /* 0x00000002ff02723e */ /* 0x000fca00000000ff */
[----:B------:R0:W-:Y:S01]  /*55c0*/  STG.E.U16 desc[UR36][R16.64], R2 ;  /* 0x0000000210007986 */ /* 0x0001e2000c101524 */
[----:B------:R-:W-:Y:S05]  /*55d0*/  BRA `(.L_x_3910) ;  /* 0x0000000800d87947 */ /* 0x000fea0003800000 */
.L_x_3913:
        /* <DEDUP_REMOVED lines=9> */
.L_x_3916:
[----:B------:R-:W-:-:S04]  /*5670*/  F2FP.F16.F32.PACK_AB R3, RZ, R2 ;  /* 0x00000002ff03723e */ /* 0x000fc800000000ff */
[----:B------:R-:W-:-:S05]  /*5680*/  PRMT R3, R3, 0x5410, RZ ;  /* 0x0000541003037816 */ /* 0x000fca00000000ff */
[----:B------:R0:W-:Y:S01]  /*5690*/  STG.E desc[UR36][R16.64], R3 ;  /* 0x0000000310007986 */ /* 0x0001e2000c101924 */
[----:B------:R-:W-:Y:S05]  /*56a0*/  BRA `(.L_x_3910) ;  /* 0x0000000800a47947 */ /* 0x000fea0003800000 */
.L_x_3915:
[----:B------:R-:W-:-:S06]  /*56b0*/  FMUL.FTZ R2, R2, 1 ;  /* 0x3f80000002027820 */ /* 0x000fcc0000410000 */
[----:B------:R-:W0:Y:S02]  /*56c0*/  F2F.F64.F32 R2, R2 ;  /* 0x0000000200027310 */ /* 0x000e240000201800 */
[----:B0-----:R0:W-:Y:S01]  /*56d0*/  STG.E.64 desc[UR36][R16.64], R2 ;  /* 0x0000000210007986 */ /* 0x0011e2000c101b24 */
[----:B------:R-:W-:Y:S05]  /*56e0*/  BRA `(.L_x_3910) ;  /* 0x0000000800947947 */ /* 0x000fea0003800000 */
.L_x_3905:
        /* <DEDUP_REMOVED lines=12> */
.L_x_3919:
[----:B------:R-:W-:Y:S01]  /*57b0*/  FMUL.FTZ R4, R2, 1 ;  /* 0x3f80000002047820 */ /* 0x000fe20000410000 */
[----:B------:R-:W-:-:S05]  /*57c0*/  CS2R R6, SRZ ;  /* 0x0000000000067805 */ /* 0x000fca000001ff00 */
[----:B------:R-:W0:Y:S02]  /*57d0*/  F2F.F64.F32 R4, R4 ;  /* 0x0000000400047310 */ /* 0x000e240000201800 */
[----:B0-----:R0:W-:Y:S01]  /*57e0*/  STG.E.128 desc[UR36][R16.64], R4 ;  /* 0x0000000410007986 */ /* 0x0011e2000c101d24 */
[----:B------:R-:W-:Y:S05]  /*57f0*/  BRA `(.L_x_3910) ;  /* 0x0000000800507947 */ /* 0x000fea0003800000 */
.L_x_3918:
        /* <DEDUP_REMOVED lines=20> */
.L_x_3923:
[----:B------:R-:W-:Y:S05]  /*5940*/  BSYNC B0 ;  /* 0x0000000000007941 */ /* 0x000fea0003800000 */
.L_x_3922:
[----:B------:R-:W-:-:S05]  /*5950*/  LOP3.LUT R5, R0, R5, RZ, 0xfc, !PT ;  /* 0x0000000500057212 */ /* 0x000fca00078efcff */
[----:B------:R0:W-:Y:S01]  /*5960*/  STG.E.U8 desc[UR36][R16.64], R5 ;  /* 0x0000000510007986 */ /* 0x0001e2000c101124 */
[----:B------:R-:W-:Y:S05]  /*5970*/  BRA `(.L_x_3910) ;  /* 0x0000000400f07947 */ /* 0x000fea0003800000 */
.L_x_3921:
        /* <DEDUP_REMOVED lines=12> */
.L_x_3925:
[----:B------:R-:W-:Y:S01]  /*5a40*/  IMAD.MOV.U32 R0, RZ, RZ, 0x7f ;  /* 0x0000007fff007424 */ /* 0x000fe200078e00ff */
[----:B------:R-:W-:-:S04]  /*5a50*/  ISETP.GT.U32.AND P0, PT, R4, 0x7f800000, PT ;  /* 0x7f8000000400780c */ /* 0x000fc80003f04070 */
[----:B------:R-:W-:-:S09]  /*5a60*/  SEL R0, R0, 0x7c, P0 ;  /* 0x0000007c00007807 */ /* 0x000fd20000000000 */
.L_x_3926:
[----:B------:R-:W-:Y:S05]  /*5a70*/  BSYNC B0 ;  /* 0x0000000000007941 */ /* 0x000fea0003800000 */
.L_x_3924:
[----:B------:R-:W-:-:S04]  /*5a80*/  LOP3.LUT R2, R2, 0x80000000, RZ, 0xc0, !PT ;  /* 0x8000000002027812 */ /* 0x000fc800078ec0ff */
[----:B------:R-:W-:-:S04]  /*5a90*/  SHF.R.U32.HI R3, RZ, 0x18, R2 ;  /* 0x00000018ff037819 */ /* 0x000fc80000011602 */
[----:B------:R-:W-:-:S05]  /*5aa0*/  LOP3.LUT R3, R0, R3, RZ, 0xfc, !PT ;  /* 0x0000000300037212 */ /* 0x000fca00078efcff */
[----:B------:R0:W-:Y:S01]  /*5ab0*/  STG.E.U8 desc[UR36][R16.64], R3 ;  /* 0x0000000310007986 */ /* 0x0001e2000c101124 */
[----:B------:R-:W-:Y:S05]  /*5ac0*/  BRA `(.L_x_3910) ;  /* 0x00000004009c7947 */ /* 0x000fea0003800000 */
.L_x_3920:
[----:B------:R-:W-:-:S05]  /*5ad0*/  F2FP.BF16.F32.PACK_AB R2, RZ, R2 ;  /* 0x00000002ff02723e */ /* 0x000fca00000010ff */
[----:B------:R0:W-:Y:S01]  /*5ae0*/  STG.E.U16 desc[UR36][R16.64], R2 ;  /* 0x0000000210007986 */ /* 0x0001e2000c101524 */
[----:B------:R-:W-:Y:S05]  /*5af0*/  BRA `(.L_x_3910) ;  /* 0x0000000400907947 */ /* 0x000fea0003800000 */
.L_x_3917:
        /* <DEDUP_REMOVED lines=11> */
.L_x_3929:
        /* <DEDUP_REMOVED lines=16> */
.L_x_3932:
[----:B------:R-:W-:-:S04]  /*5cb0*/  LOP3.LUT R2, R2, 0x80000000, RZ, 0xc0, !PT ;  /* 0x8000000002027812 */ /* 0x000fc800078ec0ff */
[----:B------:R-:W-:-:S04]  /*5cc0*/  SHF.R.U32.HI R3, RZ, 0x18, R2 ;  /* 0x00000018ff037819 */ /* 0x000fc80000011602 */
[----:B------:R-:W-:-:S04]  /*5cd0*/  LOP3.LUT R0, R0, R3, RZ, 0xfc, !PT ;  /* 0x0000000300007212 */ /* 0x000fc800078efcff */
[----:B------:R-:W-:-:S07]  /*5ce0*/  PRMT R8, R0, 0x7610, R8 ;  /* 0x0000761000087816 */ /* 0x000fce0000000008 */
.L_x_3931:
[----:B------:R-:W-:Y:S05]  /*5cf0*/  BSYNC B0 ;  /* 0x0000000000007941 */ /* 0x000fea0003800000 */
.L_x_3930:
[----:B------:R0:W-:Y:S01]  /*5d00*/  STG.E.U8 desc[UR36][R16.64], R8 ;  /* 0x0000000810007986 */ /* 0x0001e2000c101124 */
[----:B------:R-:W-:Y:S05]  /*5d10*/  BRA `(.L_x_3910) ;  /* 0x0000000400087947 */ /* 0x000fea0003800000 */
.L_x_3928:
        /* <DEDUP_REMOVED lines=16> */
.L_x_3935:
[----:B------:R-:W-:-:S04]  /*5e20*/  LOP3.LUT R2, R2, 0x80000000, RZ, 0xc0, !PT ;  /* 0x8000000002027812 */ /* 0x000fc800078ec0ff */
[----:B------:R-:W-:-:S04]  /*5e30*/  SHF.R.U32.HI R3, RZ, 0x18, R2 ;  /* 0x00000018ff037819 */ /* 0x000fc80000011602 */
[----:B------:R-:W-:-:S04]  /*5e40*/  LOP3.LUT R0, R0, R3, RZ, 0xfc, !PT ;  /* 0x0000000300007212 */ /* 0x000fc800078efcff */
[----:B------:R-:W-:-:S07]  /*5e50*/  PRMT R8, R0, 0x7610, R8 ;  /* 0x0000761000087816 */ /* 0x000fce0000000008 */
.L_x_3934:
[----:B------:R-:W-:Y:S05]  /*5e60*/  BSYNC B0 ;  /* 0x0000000000007941 */ /* 0x000fea0003800000 */
.L_x_3933:
[----:B------:R0:W-:Y:S01]  /*5e70*/  STG.E.U8 desc[UR36][R16.64], R8 ;  /* 0x0000000810007986 */ /* 0x0001e2000c101124 */
[----:B------:R-:W-:Y:S05]  /*5e80*/  BRA `(.L_x_3910) ;  /* 0x0000000000ac7947 */ /* 0x000fea0003800000 */
.L_x_3927:
        /* <DEDUP_REMOVED lines=21> */
.L_x_3909:
        /* <DEDUP_REMOVED lines=16> */
.L_x_3938:
[----:B------:R-:W-:Y:S05]  /*60e0*/  BRA `(.L_x_3910) ;  /* 0x0000000000147947 */ /* 0x000fea0003800000 */
.L_x_3937:
[----:B------:R-:W0:Y:S02]  /*60f0*/  F2I.U64.TRUNC R2, R2 ;  /* 0x0000000200027311 */ /* 0x000e24000020d800 */
[----:B0-----:R0:W-:Y:S01]  /*6100*/  STG.E.64 desc[UR36][R16.64], R2 ;  /* 0x0000000210007986 */ /* 0x0011e2000c101b24 */
[----:B------:R-:W-:Y:S05]  /*6110*/  BRA `(.L_x_3910) ;  /* 0x0000000000087947 */ /* 0x000fea0003800000 */
.L_x_3936:
[----:B------:R-:W0:Y:S02]  /*6120*/  F2I.FTZ.U32.TRUNC.NTZ R3, R2 ;  /* 0x0000000200037305 */ /* 0x000e24000021f000 */
[----:B0-----:R0:W-:Y:S02]  /*6130*/  STG.E desc[UR36][R16.64], R3 ;  /* 0x0000000310007986 */ /* 0x0011e4000c101924 */
.L_x_3910:
[----:B------:R-:W-:-:S07]  /*6140*/  VIADD R19, R19, 0x80 ;  /* 0x0000008013137836 */ /* 0x000fce0000000000 */
.L_x_3875:
[----:B------:R-:W-:Y:S05]  /*6150*/  BSYNC B7 ;  /* 0x0000000000077941 */ /* 0x000fea0003800000 */
.L_x_3874:
        /* <DEDUP_REMOVED lines=307> */
.L_x_3941:
        /* <DEDUP_REMOVED lines=22> */
.L_x_3946:
[----:B------:R-:W2:Y:S02]  /*75f0*/  LDG.E.U8 R0, desc[UR36][R2.64] ;  /* 0x0000002402007981 */ /* 0x000ea4000c1e1100 */
[----:B--2---:R-:W-:Y:S01]  /*7600*/  I2FP.F32.U32 R0, R0 ;  /* 0x0000000000007245 */ /* 0x004fe20000201000 */
[----:B------:R-:W-:Y:S06]  /*7610*/  BRA `(.L_x_3948) ;  /* 0x0000000c002c7947 */ /* 0x000fec0003800000 */
.L_x_3945:
        /* <DEDUP_REMOVED lines=9> */
.L_x_3950:
[----:B------:R-:W2:Y:S02]  /*76b0*/  LDG.E R0, desc[UR36][R2.64] ;  /* 0x0000002402007981 */ /* 0x000ea4000c1e1900 */
[----:B--2---:R-:W-:Y:S01]  /*76c0*/  I2FP.F32.S32 R0, R0 ;  /* 0x0000000000007245 */ /* 0x004fe20000201400 */
[----:B------:R-:W-:Y:S06]  /*76d0*/  BRA `(.L_x_3948) ;  /* 0x0000000800fc7947 */ /* 0x000fec0003800000 */
.L_x_3949:
[----:B------:R-:W2:Y:S02]  /*76e0*/  LDG.E.U16 R0, desc[UR36][R2.64] ;  /* 0x0000002402007981 */ /* 0x000ea4000c1e1500 */
[----:B--2---:R-:W0:Y:S01]  /*76f0*/  I2F.S16 R0, R0 ;  /* 0x0000000000007306 */ /* 0x004e220000101400 */
[----:B------:R-:W-:Y:S05]  /*7700*/  BRA `(.L_x_3948) ;  /* 0x0000000800f07947 */ /* 0x000fea0003800000 */
.L_x_3944:
        /* <DEDUP_REMOVED lines=8> */
.L_x_3952:
[----:B------:R-:W2:Y:S02]  /*7790*/  LDG.E.U16 R0, desc[UR36][R2.64] ;  /* 0x0000002402007981 */ /* 0x000ea4000c1e1500 */
[----:B--2---:R-:W-:Y:S01]  /*77a0*/  HADD2.F32 R0, -RZ, R0.H0_H0 ;  /* 0x20000000ff007230 */ /* 0x004fe20000004100 */
[----:B------:R-:W-:Y:S06]  /*77b0*/  BRA `(.L_x_3948) ;  /* 0x0000000800c47947 */ /* 0x000fec0003800000 */
.L_x_3951:
        /* <DEDUP_REMOVED lines=8> */
.L_x_3954:
[----:B------:R-:W2:Y:S02]  /*7840*/  LDG.E.U16 R0, desc[UR36][R2.64] ;  /* 0x0000002402007981 */ /* 0x000ea4000c1e1500 */
[----:B--2---:R-:W-:Y:S01]  /*7850*/  HADD2.F32 R0, -RZ, R0.H0_H0 ;  /* 0x20000000ff007230 */ /* 0x004fe20000004100 */
[----:B------:R-:W-:Y:S06]  /*7860*/  BRA `(.L_x_3948) ;  /* 0x0000000800987947 */ /* 0x000fec0003800000 */
.L_x_3953:
[----:B------:R-:W2:Y:S01]  /*7870*/  LDG.E.64 R2, desc[UR36][R2.64] ;  /* 0x0000002402027981 */ /* 0x000ea2000c1e1b00 */
[----:B------:R-:W-:Y:S01]  /*7880*/  UMOV UR4, 0xf0000000 ;  /* 0xf000000000047882 */ /* 0x000fe20000000000 */
[----:B------:R-:W-:Y:S01]  /*7890*/  UMOV UR5, 0x380fffff ;  /* 0x380fffff00057882 */ /* 0x000fe20000000000 */
[----:B--2---:R-:W0:Y:S01]  /*78a0*/  F2F.F32.F64 R0, R2 ;  /* 0x0000000200007310 */ /* 0x004e220000301000 */
[----:B------:R-:W-:-:S14]  /*78b0*/  DSETP.GEU.AND P0, PT, |R2|, UR4, PT ;  /* 0x0000000402007e2a */ /* 0x000fdc000bf0e200 */
[----:B0-----:R-:W-:Y:S01]  /*78c0*/  @!P0 FMUL R0, R0, 1.175494350822287508e-38 ;  /* 0x0080000000008820 */ /* 0x001fe20000400000 */
[----:B------:R-:W-:Y:S06]  /*78d0*/  BRA `(.L_x_3948) ;  /* 0x00000008007c7947 */ /* 0x000fec0003800000 */
.L_x_3943:
        /* <DEDUP_REMOVED lines=12> */
.L_x_3957:
[----:B------:R-:W2:Y:S01]  /*79a0*/  LDG.E.64 R2, desc[UR36][R2.64] ;  /* 0x0000002402027981 */ /* 0x000ea2000c1e1b00 */
[----:B------:R-:W-:Y:S01]  /*79b0*/  UMOV UR4, 0xf0000000 ;  /* 0xf000000000047882 */ /* 0x000fe20000000000 */
[----:B------:R-:W-:Y:S01]  /*79c0*/  UMOV UR5, 0x380fffff ;  /* 0x380fffff00057882 */ /* 0x000fe20000000000 */
[----:B--2---:R-:W0:Y:S01]  /*79d0*/  F2F.F32.F64 R0, R2 ;  /* 0x0000000200007310 */ /* 0x004e220000301000 */
[----:B------:R-:W-:-:S14]  /*79e0*/  DSETP.GEU.AND P0, PT, |R2|, UR4, PT ;  /* 0x0000000402007e2a */ /* 0x000fdc000bf0e200 */
[----:B0-----:R-:W-:Y:S01]  /*79f0*/  @!P0 FMUL R0, R0, 1.175494350822287508e-38 ;  /* 0x0080000000008820 */ /* 0x001fe20000400000 */
[----:B------:R-:W-:Y:S06]  /*7a00*/  BRA `(.L_x_3948) ;  /* 0x0000000800307947 */ /* 0x000fec0003800000 */
.L_x_3956:
        /* <DEDUP_REMOVED lines=26> */
.L_x_3959:
        /* <DEDUP_REMOVED lines=13> */
.L_x_3958:
[----:B------:R-:W2:Y:S02]  /*7c80*/  LDG.E.U16 R0, desc[UR36][R2.64] ;  /* 0x0000002402007981 */ /* 0x000ea4000c1e1500 */
[----:B--2---:R-:W-:Y:S01]  /*7c90*/  IMAD.U32 R0, R0, 0x10000, RZ ;  /* 0x0001000000007824 */ /* 0x004fe200078e00ff */
[----:B------:R-:W-:Y:S06]  /*7ca0*/  BRA `(.L_x_3948) ;  /* 0x0000000400887947 */ /* 0x000fec0003800000 */
.L_x_3955:
        /* <DEDUP_REMOVED lines=11> */
.L_x_3962:
        /* <DEDUP_REMOVED lines=20> */
.L_x_3964:
[----:B------:R-:W-:Y:S05]  /*7ea0*/  BSYNC B0 ;  /* 0x0000000000007941 */ /* 0x000fea0003800000 */
.L_x_3963:
[----:B------:R-:W-:Y:S01]  /*7eb0*/  LEA R3, R0, 0x3b800000, 0x17 ;  /* 0x3b80000000037811 */ /* 0x000fe200078eb8ff */
[----:B------:R-:W-:-:S05]  /*7ec0*/  IMAD.SHL.U32 R0, R2, 0x100000, RZ ;  /* 0x0010000002007824 */ /* 0x000fca00078e00ff */
[----:B------:R-:W-:Y:S01]  /*7ed0*/  LOP3.LUT R0, R3, R0, R4, 0xfe, !PT ;  /* 0x0000000003007212 */ /* 0x000fe200078efe04 */
[----:B------:R-:W-:Y:S06]  /*7ee0*/  BRA `(.L_x_3948) ;  /* 0x0000000000f87947 */ /* 0x000fec0003800000 */
.L_x_3961:
        /* <DEDUP_REMOVED lines=20> */
.L_x_3966:
[----:B------:R-:W-:Y:S05]  /*8030*/  BSYNC B0 ;  /* 0x0000000000007941 */ /* 0x000fea0003800000 */
.L_x_3965:
[----:B------:R-:W-:Y:S01]  /*8040*/  LEA R3, R0, 0x37800000, 0x17 ;  /* 0x3780000000037811 */ /* 0x000fe200078eb8ff */
[----:B------:R-:W-:-:S05]  /*8050*/  IMAD.SHL.U32 R0, R2, 0x200000, RZ ;  /* 0x0020000002007824 */ /* 0x000fca00078e00ff */
[----:B------:R-:W-:Y:S01]  /*8060*/  LOP3.LUT R0, R3, R0, R4, 0xfe, !PT ;  /* 0x0000000003007212 */ /* 0x000fe200078efe04 */
[----:B------:R-:W-:Y:S06]  /*8070*/  BRA `(.L_x_3948) ;  /* 0x0000000000947947 */ /* 0x000fec0003800000 */
.L_x_3960:
        /* <DEDUP_REMOVED lines=14> */
.L_x_3947:
        /* <DEDUP_REMOVED lines=16> */
.L_x_3969:
[----:B------:R-:W-:Y:S01]  /*8260*/  IMAD.MOV.U32 R0, RZ, RZ, RZ ;  /* 0x000000ffff007224 */ /* 0x000fe200078e00ff */
[----:B------:R-:W-:Y:S06]  /*8270*/  BRA `(.L_x_3948) ;  /* 0x0000000000147947 */ /* 0x000fec0003800000 */
.L_x_3968:
[----:B------:R-:W2:Y:S02]  /*8280*/  LDG.E.64 R2, desc[UR36][R2.64] ;  /* 0x0000002402027981 */ /* 0x000ea4000c1e1b00 */
[----:B--2---:R0:W1:Y:S01]  /*8290*/  I2F.U64 R0, R2 ;  /* 0x0000000200007312 */ /* 0x0040620000301000 */
[----:B------:R-:W-:Y:S05]  /*82a0*/  BRA `(.L_x_3948) ;  /* 0x0000000000087947 */ /* 0x000fea0003800000 */
.L_x_3967:
[----:B------:R-:W2:Y:S02]  /*82b0*/  LDG.E R0, desc[UR36][R2.64] ;  /* 0x0000002402007981 */ /* 0x000ea4000c1e1900 */
[----:B--2---:R-:W-:-:S07]  /*82c0*/  I2FP.F32.U32 R0, R0 ;  /* 0x0000000000007245 */ /* 0x004fce0000201000 */
.L_x_3948:
[----:B------:R-:W-:Y:S05]  /*82d0*/  BSYNC B6 ;  /* 0x0000000000067941 */ /* 0x000fea0003800000 */
.L_x_3942:
        /* <DEDUP_REMOVED lines=25> */
.L_x_3973:
[----:B------:R-:W0:Y:S02]  /*8470*/  F2I.S64.TRUNC R2, R2 ;  /* 0x0000000200027311 */ /* 0x000e24000020d900 */
[----:B0-----:R-:W-:-:S05]  /*8480*/  IMAD.MOV.U32 R5, RZ, RZ, R2 ;  /* 0x000000ffff057224 */ /* 0x001fca00078e0002 */
[----:B------:R0:W-:Y:S01]  /*8490*/  STG.E.U8 desc[UR36][R16.64], R5 ;  /* 0x0000000510007986 */ /* 0x0001e2000c101124 */
[----:B------:R-:W-:Y:S05]  /*84a0*/  BRA `(.L_x_3975) ;  /* 0x0000000c00407947 */ /* 0x000fea0003800000 */
.L_x_3972:
        /* <DEDUP_REMOVED lines=9> */
.L_x_3977:
[----:B------:R-:W0:Y:S02]  /*8540*/  F2I.FTZ.TRUNC.NTZ R3, R2 ;  /* 0x0000000200037305 */ /* 0x000e24000021f100 */
[----:B0-----:R0:W-:Y:S01]  /*8550*/  STG.E desc[UR36][R16.64], R3 ;  /* 0x0000000310007986 */ /* 0x0011e2000c101924 */
[----:B------:R-:W-:Y:S05]  /*8560*/  BRA `(.L_x_3975) ;  /* 0x0000000c00107947 */ /* 0x000fea0003800000 */
.L_x_3976:
[----:B------:R-:W0:Y:S02]  /*8570*/  F2I.FTZ.TRUNC.NTZ R3, R2 ;  /* 0x0000000200037305 */ /* 0x000e24000021f100 */
[----:B0-----:R0:W-:Y:S01]  /*8580*/  STG.E.U16 desc[UR36][R16.64], R3 ;  /* 0x0000000310007986 */ /* 0x0011e2000c101524 */
[----:B------:R-:W-:Y:S05]  /*8590*/  BRA `(.L_x_3975) ;  /* 0x0000000c00047947 */ /* 0x000fea0003800000 */
.L_x_3971:
        /* <DEDUP_REMOVED lines=8> */
.L_x_3979:
[----:B------:R-:W-:-:S05]  /*8620*/  F2FP.F16.F32.PACK_AB R2, RZ, R2 ;  /* 0x00000002ff02723e */ /* 0x000fca00000000ff */
[----:B------:R0:W-:Y:S01]  /*8630*/  STG.E.U16 desc[UR36][R16.64], R2 ;  /* 0x0000000210007986 */ /* 0x0001e2000c101524 */
[----:B------:R-:W-:Y:S05]  /*8640*/  BRA `(.L_x_3975) ;  /* 0x0000000800d87947 */ /* 0x000fea0003800000 */
.L_x_3978:
        /* <DEDUP_REMOVED lines=9> */
.L_x_3981:
[----:B------:R-:W-:-:S04]  /*86e0*/  F2FP.F16.F32.PACK_AB R3, RZ, R2 ;  /* 0x00000002ff03723e */ /* 0x000fc800000000ff */
[----:B------:R-:W-:-:S05]  /*86f0*/  PRMT R3, R3, 0x5410, RZ ;  /* 0x0000541003037816 */ /* 0x000fca00000000ff */
[----:B------:R0:W-:Y:S01]  /*8700*/  STG.E desc[UR36][R16.64], R3 ;  /* 0x0000000310007986 */ /* 0x0001e2000c101924 */
[----:B------:R-:W-:Y:S05]  /*8710*/  BRA `(.L_x_3975) ;  /* 0x0000000800a47947 */ /* 0x000fea0003800000 */
.L_x_3980:
[----:B------:R-:W-:-:S06]  /*8720*/  FMUL.FTZ R2, R2, 1 ;  /* 0x3f80000002027820 */ /* 0x000fcc0000410000 */
[----:B------:R-:W0:Y:S02]  /*8730*/  F2F.F64.F32 R2, R2 ;  /* 0x0000000200027310 */ /* 0x000e240000201800 */
[----:B0-----:R0:W-:Y:S01]  /*8740*/  STG.E.64 desc[UR36][R16.64], R2 ;  /* 0x0000000210007986 */ /* 0x0011e2000c101b24 */
[----:B------:R-:W-:Y:S05]  /*8750*/  BRA `(.L_x_3975) ;  /* 0x0000000800947947 */ /* 0x000fea0003800000 */
.L_x_3970:
        /* <DEDUP_REMOVED lines=12> */
.L_x_3984:
[----:B------:R-:W-:Y:S01]  /*8820*/  FMUL.FTZ R4, R2, 1 ;  /* 0x3f80000002047820 */ /* 0x000fe20000410000 */
[----:B------:R-:W-:-:S05]  /*8830*/  CS2R R6, SRZ ;  /* 0x0000000000067805 */ /* 0x000fca000001ff00 */
[----:B------:R-:W0:Y:S02]  /*8840*/  F2F.F64.F32 R4, R4 ;  /* 0x0000000400047310 */ /* 0x000e240000201800 */
[----:B0-----:R0:W-:Y:S01]  /*8850*/  STG.E.128 desc[UR36][R16.64], R4 ;  /* 0x0000000410007986 */ /* 0x0011e2000c101d24 */
[----:B------:R-:W-:Y:S05]  /*8860*/  BRA `(.L_x_3975) ;  /* 0x0000000800507947 */ /* 0x000fea0003800000 */
.L_x_3983:
        /* <DEDUP_REMOVED lines=20> */
.L_x_3988:
[----:B------:R-:W-:Y:S05]  /*89b0*/  BSYNC B0 ;  /* 0x0000000000007941 */ /* 0x000fea0003800000 */
.L_x_3987:
[----:B------:R-:W-:-:S05]  /*89c0*/  LOP3.LUT R5, R0, R5, RZ, 0xfc, !PT ;  /* 0x0000000500057212 */ /* 0x000fca00078efcff */
[----:B------:R0:W-:Y:S01]  /*89d0*/  STG.E.U8 desc[UR36][R16.64], R5 ;  /* 0x0000000510007986 */ /* 0x0001e2000c101124 */
[----:B------:R-:W-:Y:S05]  /*89e0*/  BRA `(.L_x_3975) ;  /* 0x0000000400f07947 */ /* 0x000fea0003800000 */
.L_x_3986:
        /* <DEDUP_REMOVED lines=12> */
.L_x_3990:
[----:B------:R-:W-:Y:S01]  /*8ab0*/  IMAD.MOV.U32 R0, RZ, RZ, 0x7f ;  /* 0x0000007fff007424 */ /* 0x000fe200078e00ff */
[----:B------:R-:W-:-:S04]  /*8ac0*/  ISETP.GT.U32.AND P0, PT, R4, 0x7f800000, PT ;  /* 0x7f8000000400780c */ /* 0x000fc80003f04070 */
[----:B------:R-:W-:-:S09]  /*8ad0*/  SEL R0, R0, 0x7c, P0 ;  /* 0x0000007c00007807 */ /* 0x000fd20000000000 */
.L_x_3991:
[----:B------:R-:W-:Y:S05]  /*8ae0*/  BSYNC B0 ;  /* 0x0000000000007941 */ /* 0x000fea0003800000 */
.L_x_3989:
[----:B------:R-:W-:-:S04]  /*8af0*/  LOP3.LUT R2, R2, 0x80000000, RZ, 0xc0, !PT ;  /* 0x8000000002027812 */ /* 0x000fc800078ec0ff */
[----:B------:R-:W-:-:S04]  /*8b00*/  SHF.R.U32.HI R3, RZ, 0x18, R2 ;  /* 0x00000018ff037819 */ /* 0x000fc80000011602 */
[----:B------:R-:W-:-:S05]  /*8b10*/  LOP3.LUT R3, R0, R3, RZ, 0xfc, !PT ;  /* 0x0000000300037212 */ /* 0x000fca00078efcff */
[----:B------:R0:W-:Y:S01]  /*8b20*/  STG.E.U8 desc[UR36][R16.64], R3 ;  /* 0x0000000310007986 */ /* 0x0001e2000c101124 */
[----:B------:R-:W-:Y:S05]  /*8b30*/  BRA `(.L_x_3975) ;  /* 0x00000004009c7947 */ /* 0x000fea0003800000 */
.L_x_3985:
[----:B------:R-:W-:-:S05]  /*8b40*/  F2FP.BF16.F32.PACK_AB R2, RZ, R2 ;  /* 0x00000002ff02723e */ /* 0x000fca00000010ff */
[----:B------:R0:W-:Y:S01]  /*8b50*/  STG.E.U16 desc[UR36][R16.64], R2 ;  /* 0x0000000210007986 */ /* 0x0001e2000c101524 */
[----:B------:R-:W-:Y:S05]  /*8b60*/  BRA `(.L_x_3975) ;  /* 0x0000000400907947 */ /* 0x000fea0003800000 */
.L_x_3982:
        /* <DEDUP_REMOVED lines=11> */
.L_x_3994:
        /* <DEDUP_REMOVED lines=16> */
.L_x_3997:
[----:B------:R-:W-:-:S04]  /*8d20*/  LOP3.LUT R2, R2, 0x80000000, RZ, 0xc0, !PT ;  /* 0x8000000002027812 */ /* 0x000fc800078ec0ff */
[----:B------:R-:W-:-:S04]  /*8d30*/  SHF.R.U32.HI R3, RZ, 0x18, R2 ;  /* 0x00000018ff037819 */ /* 0x000fc80000011602 */
[----:B------:R-:W-:-:S04]  /*8d40*/  LOP3.LUT R0, R0, R3, RZ, 0xfc, !PT ;  /* 0x0000000300007212 */ /* 0x000fc800078efcff */
[----:B------:R-:W-:-:S07]  /*8d50*/  PRMT R8, R0, 0x7610, R8 ;  /* 0x0000761000087816 */ /* 0x000fce0000000008 */
.L_x_3996:
[----:B------:R-:W-:Y:S05]  /*8d60*/  BSYNC B0 ;  /* 0x0000000000007941 */ /* 0x000fea0003800000 */
.L_x_3995:
[----:B------:R3:W-:Y:S01]  /*8d70*/  STG.E.U8 desc[UR36][R16.64], R8 ;  /* 0x0000000810007986 */ /* 0x0007e2000c101124 */
[----:B------:R-:W-:Y:S05]  /*8d80*/  BRA `(.L_x_3975) ;  /* 0x0000000400087947 */ /* 0x000fea0003800000 */
.L_x_3993:
        /* <DEDUP_REMOVED lines=16> */
.L_x_4000:
[----:B------:R-:W-:-:S04]  /*8e90*/  LOP3.LUT R2, R2, 0x80000000, RZ, 0xc0, !PT ;  /* 0x8000000002027812 */ /* 0x000fc800078ec0ff */
[----:B------:R-:W-:-:S04]  /*8ea0*/  SHF.R.U32.HI R3, RZ, 0x18, R2 ;  /* 0x00000018ff037819 */ /* 0x000fc80000011602 */
[----:B------:R-:W-:-:S04]  /*8eb0*/  LOP3.LUT R0, R0, R3, RZ, 0xfc, !PT ;  /* 0x0000000300007212 */ /* 0x000fc800078efcff */
[----:B------:R-:W-:-:S07]  /*8ec0*/  PRMT R8, R0, 0x7610, R8 ;  /* 0x0000761000087816 */ /* 0x000fce0000000008 */
.L_x_3999:
[----:B------:R-:W-:Y:S05]  /*8ed0*/  BSYNC B0 ;  /* 0x0000000000007941 */ /* 0x000fea0003800000 */
.L_x_3998:
[----:B------:R0:W-:Y:S01]  /*8ee0*/  STG.E.U8 desc[UR36][R16.64], R8 ;  /* 0x0000000810007986 */ /* 0x0001e2000c101124 */
[----:B------:R-:W-:Y:S05]  /*8ef0*/  BRA `(.L_x_3975) ;  /* 0x0000000000ac7947 */ /* 0x000fea0003800000 */
.L_x_3992:
        /* <DEDUP_REMOVED lines=21> */
.L_x_3974:
        /* <DEDUP_REMOVED lines=16> */
.L_x_4003:
[----:B------:R-:W-:Y:S05]  /*9150*/  BRA `(.L_x_3975) ;  /* 0x0000000000147947 */ /* 0x000fea0003800000 */
.L_x_4002:
[----:B------:R-:W0:Y:S02]  /*9160*/  F2I.U64.TRUNC R2, R2 ;  /* 0x0000000200027311 */ /* 0x000e24000020d800 */
[----:B0-----:R2:W-:Y:S01]  /*9170*/  STG.E.64 desc[UR36][R16.64], R2 ;  /* 0x0000000210007986 */ /* 0x0015e2000c101b24 */
[----:B------:R-:W-:Y:S05]  /*9180*/  BRA `(.L_x_3975) ;  /* 0x0000000000087947 */ /* 0x000fea0003800000 */
.L_x_4001:
[----:B------:R-:W0:Y:S02]  /*9190*/  F2I.FTZ.U32.TRUNC.NTZ R3, R2 ;  /* 0x0000000200037305 */ /* 0x000e24000021f000 */
[----:B0-----:R0:W-:Y:S02]  /*91a0*/  STG.E desc[UR36][R16.64], R3 ;  /* 0x0000000310007986 */ /* 0x0011e4000c101924 */
.L_x_3975:
[----:B------:R-:W-:-:S07]  /*91b0*/  VIADD R19, R19, 0x80 ;  /* 0x0000008013137836 */ /* 0x000fce0000000000 */
.L_x_3940:
[----:B------:R-:W-:Y:S05]  /*91c0*/  BSYNC B7 ;  /* 0x0000000000077941 */ /* 0x000fea0003800000 */
.L_x_3939:
        /* <DEDUP_REMOVED lines=306> */
.L_x_4004:
        /* <DEDUP_REMOVED lines=22> */
.L_x_4009:
[----:B------:R-:W2:Y:S02]  /*a650*/  LDG.E.U8 R0, desc[UR36][R2.64] ;  /* 0x0000002402007981 */ /* 0x000ea4000c1e1100 */
[----:B--2---:R-:W-:Y:S01]  /*a660*/  I2FP.F32.U32 R0, R0 ;  /* 0x0000000000007245 */ /* 0x004fe20000201000 */
[----:B------:R-:W-:Y:S06]  /*a670*/  BRA `(.L_x_4011) ;  /* 0x0000000c002c7947 */ /* 0x000fec0003800000 */
.L_x_4008:
        /* <DEDUP_REMOVED lines=9> */
.L_x_4013:
[----:B------:R-:W2:Y:S02]  /*a710*/  LDG.E R0, desc[UR36][R2.64] ;  /* 0x0000002402007981 */ /* 0x000ea4000c1e1900 */
[----:B--2---:R-:W-:Y:S01]  /*a720*/  I2FP.F32.S32 R0, R0 ;  /* 0x0000000000007245 */ /* 0x004fe20000201400 */
[----:B------:R-:W-:Y:S06]  /*a730*/  BRA `(.L_x_4011) ;  /* 0x0000000800fc7947 */ /* 0x000fec0003800000 */
.L_x_4012:
[----:B------:R-:W2:Y:S02]  /*a740*/  LDG.E.U16 R0, desc[UR36][R2.64] ;  /* 0x0000002402007981 */ /* 0x000ea4000c1e1500 */
[----:B--2---:R-:W0:Y:S01]  /*a750*/  I2F.S16 R0, R0 ;  /* 0x0000000000007306 */ /* 0x004e220000101400 */
[----:B------:R-:W-:Y:S05]  /*a760*/  BRA `(.L_x_4011) ;  /* 0x0000000800f07947 */ /* 0x000fea0003800000 */
.L_x_4007:
        /* <DEDUP_REMOVED lines=8> */
.L_x_4015:
[----:B------:R-:W2:Y:S02]  /*a7f0*/  LDG.E.U16 R0, desc[UR36][R2.64] ;  /* 0x0000002402007981 */ /* 0x000ea4000c1e1500 */
[----:B--2---:R-:W-:Y:S01]  /*a800*/  HADD2.F32 R0, -RZ, R0.H0_H0 ;  /* 0x20000000ff007230 */ /* 0x004fe20000004100 */
[----:B------:R-:W-:Y:S06]  /*a810*/  BRA `(.L_x_4011) ;  /* 0x0000000800c47947 */ /* 0x000fec0003800000 */
.L_x_4014:
        /* <DEDUP_REMOVED lines=8> */
.L_x_4017:
[----:B------:R-:W2:Y:S02]  /*a8a0*/  LDG.E.U16 R0, desc[UR36][R2.64] ;  /* 0x0000002402007981 */ /* 0x000ea4000c1e1500 */
[----:B--2---:R-:W-:Y:S01]  /*a8b0*/  HADD2.F32 R0, -RZ, R0.H0_H0 ;  /* 0x20000000ff007230 */ /* 0x004fe20000004100 */
[----:B------:R-:W-:Y:S06]  /*a8c0*/  BRA `(.L_x_4011) ;  /* 0x0000000800987947 */ /* 0x000fec0003800000 */
.L_x_4016:
[----:B------:R-:W2:Y:S01]  /*a8d0*/  LDG.E.64 R2, desc[UR36][R2.64] ;  /* 0x0000002402027981 */ /* 0x000ea2000c1e1b00 */
[----:B------:R-:W-:Y:S01]  /*a8e0*/  UMOV UR4, 0xf0000000 ;  /* 0xf000000000047882 */ /* 0x000fe20000000000 */
[----:B------:R-:W-:Y:S01]  /*a8f0*/  UMOV UR5, 0x380fffff ;  /* 0x380fffff00057882 */ /* 0x000fe20000000000 */
[----:B--2---:R-:W0:Y:S01]  /*a900*/  F2F.F32.F64 R0, R2 ;  /* 0x0000000200007310 */ /* 0x004e220000301000 */
[----:B------:R-:W-:-:S14]  /*a910*/  DSETP.GEU.AND P0, PT, |R2|, UR4, PT ;  /* 0x0000000402007e2a */ /* 0x000fdc000bf0e200 */
[----:B0-----:R-:W-:Y:S01]  /*a920*/  @!P0 FMUL R0, R0, 1.175494350822287508e-38 ;  /* 0x0080000000008820 */ /* 0x001fe20000400000 */
[----:B------:R-:W-:Y:S06]  /*a930*/  BRA `(.L_x_4011) ;  /* 0x00000008007c7947 */ /* 0x000fec0003800000 */
.L_x_4006:
        /* <DEDUP_REMOVED lines=12> */
.L_x_4020:
[----:B------:R-:W2:Y:S01]  /*aa00*/  LDG.E.64 R2, desc[UR36][R2.64] ;  /* 0x0000002402027981 */ /* 0x000ea2000c1e1b00 */
[----:B------:R-:W-:Y:S01]  /*aa10*/  UMOV UR4, 0xf0000000 ;  /* 0xf000000000047882 */ /* 0x000fe20000000000 */
[----:B------:R-:W-:Y:S01]  /*aa20*/  UMOV UR5, 0x380fffff ;  /* 0x380fffff00057882 */ /* 0x000fe20000000000 */
[----:B--2---:R-:W0:Y:S01]  /*aa30*/  F2F.F32.F64 R0, R2 ;  /* 0x0000000200007310 */ /* 0x004e220000301000 */
[----:B------:R-:W-:-:S14]  /*aa40*/  DSETP.GEU.AND P0, PT, |R2|, UR4, PT ;  /* 0x0000000402007e2a */ /* 0x000fdc000bf0e200 */
[----:B0-----:R-:W-:Y:S01]  /*aa50*/  @!P0 FMUL R0, R0, 1.175494350822287508e-38 ;  /* 0x0080000000008820 */ /* 0x001fe20000400000 */
[----:B------:R-:W-:Y:S06]  /*aa60*/  BRA `(.L_x_4011) ;  /* 0x0000000800307947 */ /* 0x000fec0003800000 */
.L_x_4019:
        /* <DEDUP_REMOVED lines=26> */
.L_x_4022:
        /* <DEDUP_REMOVED lines=13> */
.L_x_4021:
[----:B------:R-:W2:Y:S02]  /*ace0*/  LDG.E.U16 R0, desc[UR36][R2.64] ;  /* 0x0000002402007981 */ /* 0x000ea4000c1e1500 */
[----:B--2---:R-:W-:Y:S01]  /*acf0*/  IMAD.U32 R0, R0, 0x10000, RZ ;  /* 0x0001000000007824 */ /* 0x004fe200078e00ff */
[----:B------:R-:W-:Y:S06]  /*ad00*/  BRA `(.L_x_4011) ;  /* 0x0000000400887947 */ /* 0x000fec0003800000 */
.L_x_4018:
        /* <DEDUP_REMOVED lines=11> */
.L_x_4025:
        /* <DEDUP_REMOVED lines=20> */
.L_x_4027:
[----:B------:R-:W-:Y:S05]  /*af00*/  BSYNC B0 ;  /* 0x0000000000007941 */ /* 0x000fea0003800000 */
.L_x_4026:
[----:B------:R-:W-:Y:S01]  /*af10*/  LEA R3, R0, 0x3b800000, 0x17 ;  /* 0x3b80000000037811 */ /* 0x000fe200078eb8ff */
[----:B------:R-:W-:-:S05]  /*af20*/  IMAD.SHL.U32 R0, R2, 0x100000, RZ ;  /* 0x0010000002007824 */ /* 0x000fca00078e00ff */
[----:B------:R-:W-:Y:S01]  /*af30*/  LOP3.LUT R0, R3, R0, R4, 0xfe, !PT ;  /* 0x0000000003007212 */ /* 0x000fe200078efe04 */
[----:B------:R-:W-:Y:S06]  /*af40*/  BRA `(.L_x_4011) ;  /* 0x0000000000f87947 */ /* 0x000fec0003800000 */
.L_x_4024:
        /* <DEDUP_REMOVED lines=20> */
.L_x_4029:
[----:B------:R-:W-:Y:S05]  /*b090*/  BSYNC B0 ;  /* 0x0000000000007941 */ /* 0x000fea0003800000 */
.L_x_4028:
[----:B------:R-:W-:Y:S01]  /*b0a0*/  LEA R3, R0, 0x37800000, 0x17 ;  /* 0x3780000000037811 */ /* 0x000fe200078eb8ff */
[----:B------:R-:W-:-:S05]  /*b0b0*/  IMAD.SHL.U32 R0, R2, 0x200000, RZ ;  /* 0x0020000002007824 */ /* 0x000fca00078e00ff */
[----:B------:R-:W-:Y:S01]  /*b0c0*/  LOP3.LUT R0, R3, R0, R4, 0xfe, !PT ;  /* 0x0000000003007212 */ /* 0x000fe200078efe04 */
[----:B------:R-:W-:Y:S06]  /*b0d0*/  BRA `(.L_x_4011) ;  /* 0x0000000000947947 */ /* 0x000fec0003800000 */
.L_x_4023:
        /* <DEDUP_REMOVED lines=14> */
.L_x_4010:
        /* <DEDUP_REMOVED lines=16> */
.L_x_4032:
[----:B------:R-:W-:Y:S01]  /*b2c0*/  IMAD.MOV.U32 R0, RZ, RZ, RZ ;  /* 0x000000ffff007224 */ /* 0x000fe200078e00ff */
[----:B------:R-:W-:Y:S06]  /*b2d0*/  BRA `(.L_x_4011) ;  /* 0x0000000000147947 */ /* 0x000fec0003800000 */
.L_x_4031:
[----:B------:R-:W2:Y:S02]  /*b2e0*/  LDG.E.64 R2, desc[UR36][R2.64] ;  /* 0x0000002402027981 */ /* 0x000ea4000c1e1b00 */
[----:B--2---:R0:W1:Y:S01]  /*b2f0*/  I2F.U64 R0, R2 ;  /* 0x0000000200007312 */ /* 0x0040620000301000 */
[----:B------:R-:W-:Y:S05]  /*b300*/  BRA `(.L_x_4011) ;  /* 0x0000000000087947 */ /* 0x000fea0003800000 */
.L_x_4030:
[----:B------:R-:W2:Y:S02]  /*b310*/  LDG.E R0, desc[UR36][R2.64] ;  /* 0x0000002402007981 */ /* 0x000ea4000c1e1900 */
[----:B--2---:R-:W-:-:S07]  /*b320*/  I2FP.F32.U32 R0, R0 ;  /* 0x0000000000007245 */ /* 0x004fce0000201000 */
.L_x_4011:
[----:B------:R-:W-:Y:S05]  /*b330*/  BSYNC B6 ;  /* 0x0000000000067941 */ /* 0x000fea0003800000 */
.L_x_4005:
        /* <DEDUP_REMOVED lines=23> */
[----:B0-----:R-:W-:Y:S01]  /*b4b0*/  STG.E.U8 desc[UR36][R16.64], R3 ;  /* 0x0000000310007986 */ /* 0x001fe2000c101124 */
[----:B------:R-:W-:Y:S05]  /*b4c0*/  EXIT ;  /* 0x000000000000794d */ /* 0x000fea0003800000 */
.L_x_4036:
[----:B------:R-:W0:Y:S02]  /*b4d0*/  F2I.S64.TRUNC R2, R2 ;  /* 0x0000000200027311 */ /* 0x000e24000020d900 */
[----:B0-----:R-:W-:-:S05]  /*b4e0*/  IMAD.MOV.U32 R5, RZ, RZ, R2 ;  /* 0x000000ffff057224 */ /* 0x001fca00078e0002 */
[----:B------:R-:W-:Y:S01]  /*b4f0*/  STG.E.U8 desc[UR36][R16.64], R5 ;  /* 0x0000000510007986 */ /* 0x000fe2000c101124 */
[----:B------:R-:W-:Y:S05]  /*b500*/  EXIT ;  /* 0x000000000000794d */ /* 0x000fea0003800000 */
.L_x_4035:
        /* <DEDUP_REMOVED lines=9> */
.L_x_4039:
[----:B------:R-:W0:Y:S02]  /*b5a0*/  F2I.FTZ.TRUNC.NTZ R3, R2 ;  /* 0x0000000200037305 */ /* 0x000e24000021f100 */
[----:B0-----:R-:W-:Y:S01]  /*b5b0*/  STG.E desc[UR36][R16.64], R3 ;  /* 0x0000000310007986 */ /* 0x001fe2000c101924 */
[----:B------:R-:W-:Y:S05]  /*b5c0*/  EXIT ;  /* 0x000000000000794d */ /* 0x000fea0003800000 */
.L_x_4038:
[----:B------:R-:W0:Y:S02]  /*b5d0*/  F2I.FTZ.TRUNC.NTZ R3, R2 ;  /* 0x0000000200037305 */ /* 0x000e24000021f100 */
[----:B0-----:R-:W-:Y:S01]  /*b5e0*/  STG.E.U16 desc[UR36][R16.64], R3 ;  /* 0x0000000310007986 */ /* 0x001fe2000c101524 */
[----:B------:R-:W-:Y:S05]  /*b5f0*/  EXIT ;  /* 0x000000000000794d */ /* 0x000fea0003800000 */
.L_x_4034:
        /* <DEDUP_REMOVED lines=8> */
.L_x_4041:
[----:B------:R-:W-:-:S05]  /*b680*/  F2FP.F16.F32.PACK_AB R2, RZ, R2 ;  /* 0x00000002ff02723e */ /* 0x000fca00000000ff */
[----:B------:R-:W-:Y:S01]  /*b690*/  STG.E.U16 desc[UR36][R16.64], R2 ;  /* 0x0000000210007986 */ /* 0x000fe2000c101524 */
[----:B------:R-:W-:Y:S05]  /*b6a0*/  EXIT ;  /* 0x000000000000794d */ /* 0x000fea0003800000 */
.L_x_4040:
        /* <DEDUP_REMOVED lines=9> */
.L_x_4043:
[----:B------:R-:W-:-:S04]  /*b740*/  F2FP.F16.F32.PACK_AB R3, RZ, R2 ;  /* 0x00000002ff03723e */ /* 0x000fc800000000ff */
[----:B------:R-:W-:-:S05]  /*b750*/  PRMT R3, R3, 0x5410, RZ ;  /* 0x0000541003037816 */ /* 0x000fca00000000ff */
[----:B------:R-:W-:Y:S01]  /*b760*/  STG.E desc[UR36][R16.64], R3 ;  /* 0x0000000310007986 */ /* 0x000fe2000c101924 */
[----:B------:R-:W-:Y:S05]  /*b770*/  EXIT ;  /* 0x000000000000794d */ /* 0x000fea0003800000 */
.L_x_4042:
[----:B------:R-:W-:-:S06]  /*b780*/  FMUL.FTZ R2, R2, 1 ;  /* 0x3f80000002027820 */ /* 0x000fcc0000410000 */
[----:B------:R-:W0:Y:S02]  /*b790*/  F2F.F64.F32 R2, R2 ;  /* 0x0000000200027310 */ /* 0x000e240000201800 */
[----:B0-----:R-:W-:Y:S01]  /*b7a0*/  STG.E.64 desc[UR36][R16.64], R2 ;  /* 0x0000000210007986 */ /* 0x001fe2000c101b24 */
[----:B------:R-:W-:Y:S05]  /*b7b0*/  EXIT ;  /* 0x000000000000794d */ /* 0x000fea0003800000 */
.L_x_4033:
        /* <DEDUP_REMOVED lines=12> */
.L_x_4046:
[----:B------:R-:W-:Y:S01]  /*b880*/  FMUL.FTZ R4, R2, 1 ;  /* 0x3f80000002047820 */ /* 0x000fe20000410000 */
[----:B------:R-:W-:-:S05]  /*b890*/  CS2R R6, SRZ ;  /* 0x0000000000067805 */ /* 0x000fca000001ff00 */
[----:B------:R-:W0:Y:S02]  /*b8a0*/  F2F.F64.F32 R4, R4 ;  /* 0x0000000400047310 */ /* 0x000e240000201800 */
[----:B0-----:R-:W-:Y:S01]  /*b8b0*/  STG.E.128 desc[UR36][R16.64], R4 ;  /* 0x0000000410007986 */ /* 0x001fe2000c101d24 */
[----:B------:R-:W-:Y:S05]  /*b8c0*/  EXIT ;  /* 0x000000000000794d */ /* 0x000fea0003800000 */
.L_x_4045:
        /* <DEDUP_REMOVED lines=20> */
.L_x_4050:
[----:B------:R-:W-:Y:S05]  /*ba10*/  BSYNC B0 ;  /* 0x0000000000007941 */ /* 0x000fea0003800000 */
.L_x_4049:
[----:B------:R-:W-:-:S05]  /*ba20*/  LOP3.LUT R5, R0, R5, RZ, 0xfc, !PT ;  /* 0x0000000500057212 */ /* 0x000fca00078efcff */
[----:B------:R-:W-:Y:S01]  /*ba30*/  STG.E.U8 desc[UR36][R16.64], R5 ;  /* 0x0000000510007986 */ /* 0x000fe2000c101124 */
[----:B------:R-:W-:Y:S05]  /*ba40*/  EXIT ;  /* 0x000000000000794d */ /* 0x000fea0003800000 */
.L_x_4048:
        /* <DEDUP_REMOVED lines=12> */
.L_x_4052:
[----:B------:R-:W-:Y:S01]  /*bb10*/  IMAD.MOV.U32 R0, RZ, RZ, 0x7f ;  /* 0x0000007fff007424 */ /* 0x000fe200078e00ff */
[----:B------:R-:W-:-:S04]  /*bb20*/  ISETP.GT.U32.AND P0, PT, R4, 0x7f800000, PT ;  /* 0x7f8000000400780c */ /* 0x000fc80003f04070 */
[----:B------:R-:W-:-:S09]  /*bb30*/  SEL R0, R0, 0x7c, P0 ;  /* 0x0000007c00007807 */ /* 0x000fd20000000000 */
.L_x_4053:
[----:B------:R-:W-:Y:S05]  /*bb40*/  BSYNC B0 ;  /* 0x0000000000007941 */ /* 0x000fea0003800000 */
.L_x_4051:
[----:B------:R-:W-:-:S04]  /*bb50*/  LOP3.LUT R2, R2, 0x80000000, RZ, 0xc0, !PT ;  /* 0x8000000002027812 */ /* 0x000fc800078ec0ff */
[----:B------:R-:W-:-:S04]  /*bb60*/  SHF.R.U32.HI R3, RZ, 0x18, R2 ;  /* 0x00000018ff037819 */ /* 0x000fc80000011602 */
[----:B------:R-:W-:-:S05]  /*bb70*/  LOP3.LUT R3, R0, R3, RZ, 0xfc, !PT ;  /* 0x0000000300037212 */ /* 0x000fca00078efcff */
[----:B------:R-:W-:Y:S01]  /*bb80*/  STG.E.U8 desc[UR36][R16.64], R3 ;  /* 0x0000000310007986 */ /* 0x000fe2000c101124 */
[----:B------:R-:W-:Y:S05]  /*bb90*/  EXIT ;  /* 0x000000000000794d */ /* 0x000fea0003800000 */
.L_x_4047:
[----:B------:R-:W-:-:S05]  /*bba0*/  F2FP.BF16.F32.PACK_AB R2, RZ, R2 ;  /* 0x00000002ff02723e */ /* 0x000fca00000010ff */
[----:B------:R-:W-:Y:S01]  /*bbb0*/  STG.E.U16 desc[UR36][R16.64], R2 ;  /* 0x0000000210007986 */ /* 0x000fe2000c101524 */
[----:B------:R-:W-:Y:S05]  /*bbc0*/  EXIT ;  /* 0x000000000000794d */ /* 0x000fea0003800000 */
.L_x_4044:
        /* <DEDUP_REMOVED lines=9> */
[----:B0-----:R-:W-:Y:S01]  /*bc60*/  STG.E.U16 desc[UR36][R16.64], R3 ;  /* 0x0000000310007986 */ /* 0x001fe2000c101524 */
[----:B------:R-:W-:Y:S05]  /*bc70*/  EXIT ;  /* 0x000000000000794d */ /* 0x000fea0003800000 */
.L_x_4056:
        /* <DEDUP_REMOVED lines=16> */
.L_x_4059:
[----:B------:R-:W-:-:S04]  /*bd80*/  LOP3.LUT R2, R2, 0x80000000, RZ, 0xc0, !PT ;  /* 0x8000000002027812 */ /* 0x000fc800078ec0ff */
[----:B------:R-:W-:-:S04]  /*bd90*/  SHF.R.U32.HI R3, RZ, 0x18, R2 ;  /* 0x00000018ff037819 */ /* 0x000fc80000011602 */
[----:B------:R-:W-:-:S04]  /*bda0*/  LOP3.LUT R0, R0, R3, RZ, 0xfc, !PT ;  /* 0x0000000300007212 */ /* 0x000fc800078efcff */
[----:B------:R-:W-:-:S07]  /*bdb0*/  PRMT R8, R0, 0x7610, R8 ;  /* 0x0000761000087816 */ /* 0x000fce0000000008 */
.L_x_4058:
[----:B------:R-:W-:Y:S05]  /*bdc0*/  BSYNC B0 ;  /* 0x0000000000007941 */ /* 0x000fea0003800000 */
.L_x_4057:
[----:B------:R-:W-:Y:S01]  /*bdd0*/  STG.E.U8 desc[UR36][R16.64], R8 ;  /* 0x0000000810007986 */ /* 0x000fe2000c101124 */
[----:B------:R-:W-:Y:S05]  /*bde0*/  EXIT ;  /* 0x000000000000794d */ /* 0x000fea0003800000 */
.L_x_4055:
        /* <DEDUP_REMOVED lines=16> */
.L_x_4062:
[----:B------:R-:W-:-:S04]  /*bef0*/  LOP3.LUT R2, R2, 0x80000000, RZ, 0xc0, !PT ;  /* 0x8000000002027812 */ /* 0x000fc800078ec0ff */
[----:B------:R-:W-:-:S04]  /*bf00*/  SHF.R.U32.HI R3, RZ, 0x18, R2 ;  /* 0x00000018ff037819 */ /* 0x000fc80000011602 */
[----:B------:R-:W-:-:S04]  /*bf10*/  LOP3.LUT R0, R0, R3, RZ, 0xfc, !PT ;  /* 0x0000000300007212 */ /* 0x000fc800078efcff */
[----:B------:R-:W-:-:S07]  /*bf20*/  PRMT R8, R0, 0x7610, R8 ;  /* 0x0000761000087816 */ /* 0x000fce0000000008 */
.L_x_4061:
[----:B------:R-:W-:Y:S05]  /*bf30*/  BSYNC B0 ;  /* 0x0000000000007941 */ /* 0x000fea0003800000 */
.L_x_4060:
[----:B------:R-:W-:Y:S01]  /*bf40*/  STG.E.U8 desc[UR36][R16.64], R8 ;  /* 0x0000000810007986 */ /* 0x000fe2000c101124 */
[----:B------:R-:W-:Y:S05]  /*bf50*/  EXIT ;  /* 0x000000000000794d */ /* 0x000fea0003800000 */
.L_x_4054:
        /* <DEDUP_REMOVED lines=21> */
.L_x_4037:
        /* <DEDUP_REMOVED lines=16> */
.L_x_4065:
[----:B------:R-:W-:Y:S05]  /*c1b0*/  EXIT ;  /* 0x000000000000794d */ /* 0x000fea0003800000 */
.L_x_4064:
[----:B------:R-:W0:Y:S02]  /*c1c0*/  F2I.U64.TRUNC R2, R2 ;  /* 0x0000000200027311 */ /* 0x000e24000020d800 */
[----:B0-----:R-:W-:Y:S01]  /*c1d0*/  STG.E.64 desc[UR36][R16.64], R2 ;  /* 0x0000000210007986 */ /* 0x001fe2000c101b24 */
[----:B------:R-:W-:Y:S05]  /*c1e0*/  EXIT ;  /* 0x000000000000794d */ /* 0x000fea0003800000 */
.L_x_4063:
[----:B------:R-:W0:Y:S02]  /*c1f0*/  F2I.FTZ.U32.TRUNC.NTZ R3, R2 ;  /* 0x0000000200037305 */ /* 0x000e24000021f000 */
[----:B0-----:R-:W-:Y:S01]  /*c200*/  STG.E desc[UR36][R16.64], R3 ;  /* 0x0000000310007986 */ /* 0x001fe2000c101924 */
[----:B------:R-:W-:Y:S05]  /*c210*/  EXIT ;  /* 0x000000000000794d */ /* 0x000fea0003800000 */
.L_x_4066:
        /* <DEDUP_REMOVED lines=14> */
.L_x_19596:


//--------------------- .text._ZN2at6native27unrolled_elementwise_kernelIZZZNS0_26round_decimals_kernel_cudaERNS_18TensorIteratorBaseElENKUlvE_clEvENKUlvE0_clEvEUlfE_St5arrayIPcLm2EELi4E23TrivialOffsetCalculatorILi1EjESB_NS0_6memory12LoadWithCastILi1EEENSC_13StoreWithCastILi1EEEEEviT_T0_T2_T3_T4_T5_ --------------------------
	.section	.text._ZN2at6native27unrolled_elementwise_kernelIZZZNS0_26round_decimals_kernel_cudaERNS_18TensorIteratorBaseElENKUlvE_clEvENKUlvE0_clEvEUlfE_St5arrayIPcLm2EELi4E23TrivialOffsetCalculatorILi1EjESB_NS0_6memory12LoadWithCastILi1EEENSC_13StoreWithCastILi1EEEEEviT_T0_T2_T3_T4_T5_,"ax",@progbits
	.align	128
        .global         _ZN2at6native27unrolled_elementwise_kernelIZZZNS0_26round_decimals_kernel_cudaERNS_18TensorIteratorBaseElENKUlvE_clEvENKUlvE0_clEvEUlfE_St5arrayIPcLm2EELi4E23TrivialOffsetCalculatorILi1EjESB_NS0_6memory12LoadWithCastILi1EEENSC_13StoreWithCastILi1EEEEEviT_T0_T2_T3_T4_T5_
        .type           _ZN2at6native27unrolled_elementwise_kernelIZZZNS0_26round_decimals_kernel_cudaERNS_18TensorIteratorBaseElENKUlvE_clEvENKUlvE0_clEvEUlfE_St5arrayIPcLm2EELi4E23TrivialOffsetCalculatorILi1EjESB_NS0_6memory12LoadWithCastILi1EEENSC_13StoreWithCastILi1EEEEEviT_T0_T2_T3_T4_T5_,@function
        .size           _ZN2at6native27unrolled_elementwise_kernelIZZZNS0_26round_decimals_kernel_cudaERNS_18TensorIteratorBaseElENKUlvE_clEvENKUlvE0_clEvEUlfE_St5arrayIPcLm2EELi4E23TrivialOffsetCalculatorILi1EjESB_NS0_6memory12LoadWithCastILi1EEENSC_13StoreWithCastILi1EEEEEviT_T0_T2_T3_T4_T5_,(.L_x_19597 - _ZN2at6native27unrolled_elementwise_kernelIZZZNS0_26round_decimals_kernel_cudaERNS_18TensorIteratorBaseElENKUlvE_clEvENKUlvE0_clEvEUlfE_St5arrayIPcLm2EELi4E23TrivialOffsetCalculatorILi1EjESB_NS0_6memory12LoadWithCastILi1EEENSC_13StoreWithCastILi1EEEEEviT_T0_T2_T3_T4_T5_)
        .other          _ZN2at6native27unrolled_elementwise_kernelIZZZNS0_26round_decimals_kernel_cudaERNS_18TensorIteratorBaseElENKUlvE_clEvENKUlvE0_clEvEUlfE_St5arrayIPcLm2EELi4E23TrivialOffsetCalculatorILi1EjESB_NS0_6memory12LoadWithCastILi1EEENSC_13StoreWithCastILi1EEEEEviT_T0_T2_T3_T4_T5_,@"STO_CUDA_ENTRY STV_DEFAULT"
_ZN2at6native27unrolled_elementwise_kernelIZZZNS0_26round_decimals_kernel_cudaERNS_18TensorIteratorBaseElENKUlvE_clEvENKUlvE0_clEvEUlfE_St5arrayIPcLm2EELi4E23TrivialOffsetCalculatorILi1EjESB_NS0_6memory12LoadWithCastILi1EEENSC_13StoreWithCastILi1EEEEEviT_T0_T2_T3_T4_T5_:
.text._ZN2at6native27unrolled_elementwise_kernelIZZZNS0_26round_decimals_kernel_cudaERNS_18TensorIteratorBaseElENKUlvE_clEvENKUlvE0_clEvEUlfE_St5arrayIPcLm2EELi4E23TrivialOffsetCalculatorILi1EjESB_NS0_6memory12LoadWithCastILi1EEENSC_13StoreWithCastILi1EEEEEviT_T0_T2_T3_T4_T5_:
[----:B------:R-:W0:Y:S01]  /*0000*/  LDC R1, c[0x0][0x28] ;  /* 0x00000a00ff017b82 */ /* 0x000e220000000800 */
[----:B------:R-:W1:Y:S07]  /*0010*/  S2R R2, SR_CTAID.X ;  /* 0x0000000000027919 */ /* 0x000e6e0000002500 */
[----:B------:R-:W1:Y:S01]  /*0020*/  LDC R17, c[0x0][0x210] ;  /* 0x00008400ff117b82 */ /* 0x000e620000000800 */
[----:B------:R-:W-:Y:S01]  /*0030*/  ULDC.64 UR36, c[0x0][0x208] ;  /* 0x0000820000247ab9 */ /* 0x000fe20000000a00 */
[----:B------:R-:W-:Y:S01]  /*0040*/  BSSY B7, `(.L_x_4067) ;  /* 0x00000ee000077945 */ /* 0x000fe20003800000 */
[----:B------:R-:W2:Y:S01]  /*0050*/  S2R R24, SR_TID.X ;  /* 0x0000000000187919 */ /* 0x000ea20000002100 */
[----:B------:R-:W-:-:S04]  /*0060*/  CS2R R18, SRZ ;  /* 0x0000000000127805 */ /* 0x000fc8000001ff00 */
        /* <DEDUP_REMOVED lines=25> */
.L_x_4073:
[----:B------:R-:W2:Y:S02]  /*0200*/  LDG.E.U8 R4, desc[UR36][R4.64] ;  /* 0x0000002404047981 */ /* 0x000ea4000c1e1100 */
[----:B--2---:R-:W-:Y:S01]  /*0210*/  I2FP.F32.U32 R19, R4 ;  /* 0x0000000400137245 */ /* 0x004fe20000201000 */
[----:B------:R-:W-:Y:S06]  /*0220*/  BRA `(.L_x_4075) ;  /* 0x0000000c00307947 */ /* 0x000fec0003800000 */
.L_x_4072:
        /* <DEDUP_REMOVED lines=9> */
.L_x_4077:
[----:B------:R-:W2:Y:S02]  /*02c0*/  LDG.E R4, desc[UR36][R4.64] ;  /* 0x0000002404047981 */ /* 0x000ea4000c1e1900 */
[----:B--2---:R-:W-:Y:S01]  /*02d0*/  I2FP.F32.S32 R19, R4 ;  /* 0x0000000400137245 */ /* 0x004fe20000201400 */
[----:B------:R-:W-:Y:S06]  /*02e0*/  BRA `(.L_x_4075) ;  /* 0x0000000c00007947 */ /* 0x000fec0003800000 */
.L_x_4076:
[----:B------:R-:W2:Y:S02]  /*02f0*/  LDG.E.U16 R4, desc[UR36][R4.64] ;  /* 0x0000002404047981 */ /* 0x000ea4000c1e1500 */
[----:B--2---:R2:W3:Y:S01]  /*0300*/  I2F.S16 R19, R4 ;  /* 0x0000000400137306 */ /* 0x0044e20000101400 */
[----:B------:R-:W-:Y:S05]  /*0310*/  BRA `(.L_x_4075) ;  /* 0x0000000800f47947 */ /* 0x000fea0003800000 */
.L_x_4071:
        /* <DEDUP_REMOVED lines=8> */
.L_x_4079:
[----:B------:R-:W2:Y:S02]  /*03a0*/  LDG.E.U16 R4, desc[UR36][R4.64] ;  /* 0x0000002404047981 */ /* 0x000ea4000c1e1500 */
[----:B--2---:R-:W-:Y:S01]  /*03b0*/  HADD2.F32 R19, -RZ, R4.H0_H0 ;  /* 0x20000004ff137230 */ /* 0x004fe20000004100 */
[----:B------:R-:W-:Y:S06]  /*03c0*/  BRA `(.L_x_4075) ;  /* 0x0000000800c87947 */ /* 0x000fec0003800000 */
.L_x_4078:
        /* <DEDUP_REMOVED lines=8> */
.L_x_4081:
[----:B------:R-:W2:Y:S02]  /*0450*/  LDG.E.U16 R4, desc[UR36][R4.64] ;  /* 0x0000002404047981 */ /* 0x000ea4000c1e1500 */
[----:B--2---:R-:W-:Y:S01]  /*0460*/  HADD2.F32 R19, -RZ, R4.H0_H0 ;  /* 0x20000004ff137230 */ /* 0x004fe20000004100 */
[----:B------:R-:W-:Y:S06]  /*0470*/  BRA `(.L_x_4075) ;  /* 0x00000008009c7947 */ /* 0x000fec0003800000 */
.L_x_4080:
[----:B------:R-:W2:Y:S01]  /*0480*/  LDG.E.64 R4, desc[UR36][R4.64] ;  /* 0x0000002404047981 */ /* 0x000ea2000c1e1b00 */
[----:B------:R-:W-:Y:S01]  /*0490*/  UMOV UR4, 0xf0000000 ;  /* 0xf000000000047882 */ /* 0x000fe20000000000 */
[----:B------:R-:W-:Y:S01]  /*04a0*/  UMOV UR5, 0x380fffff ;  /* 0x380fffff00057882 */ /* 0x000fe20000000000 */
[----:B--2---:R-:W0:Y:S01]  /*04b0*/  F2F.F32.F64 R19, R4 ;  /* 0x0000000400137310 */ /* 0x004e220000301000 */
[----:B------:R-:W-:-:S14]  /*04c0*/  DSETP.GEU.AND P0, PT, |R4|, UR4, PT ;  /* 0x0000000404007e2a */ /* 0x000fdc000bf0e200 */
[----:B0-----:R-:W-:Y:S01]  /*04d0*/  @!P0 FMUL R19, R19, 1.175494350822287508e-38 ;  /* 0x0080000013138820 */ /* 0x001fe20000400000 */
[----:B------:R-:W-:Y:S06]  /*04e0*/  BRA `(.L_x_4075) ;  /* 0x0000000800807947 */ /* 0x000fec0003800000 */
.L_x_4070:
        /* <DEDUP_REMOVED lines=12> */
.L_x_4084:
[----:B------:R-:W2:Y:S01]  /*05b0*/  LDG.E.64 R4, desc[UR36][R4.64] ;  /* 0x0000002404047981 */ /* 0x000ea2000c1e1b00 */
[----:B------:R-:W-:Y:S01]  /*05c0*/  UMOV UR4, 0xf0000000 ;  /* 0xf000000000047882 */ /* 0x000fe20000000000 */
[----:B------:R-:W-:Y:S01]  /*05d0*/  UMOV UR5, 0x380fffff ;  /* 0x380fffff00057882 */ /* 0x000fe20000000000 */
[----:B--2---:R-:W0:Y:S01]  /*05e0*/  F2F.F32.F64 R19, R4 ;  /* 0x0000000400137310 */ /* 0x004e220000301000 */
[----:B------:R-:W-:-:S14]  /*05f0*/  DSETP.GEU.AND P0, PT, |R4|, UR4, PT ;  /* 0x0000000404007e2a */ /* 0x000fdc000bf0e200 */
[----:B0-----:R-:W-:Y:S01]  /*0600*/  @!P0 FMUL R19, R19, 1.175494350822287508e-38 ;  /* 0x0080000013138820 */ /* 0x001fe20000400000 */
[----:B------:R-:W-:Y:S06]  /*0610*/  BRA `(.L_x_4075) ;  /* 0x0000000800347947 */ /* 0x000fec0003800000 */
.L_x_4083:
        /* <DEDUP_REMOVED lines=26> */
.L_x_4086:
        /* <DEDUP_REMOVED lines=14> */
.L_x_4085:
[----:B------:R-:W2:Y:S02]  /*08a0*/  LDG.E.U16 R4, desc[UR36][R4.64] ;  /* 0x0000002404047981 */ /* 0x000ea4000c1e1500 */
[----:B--2---:R-:W-:Y:S01]  /*08b0*/  IMAD.U32 R19, R4, 0x10000, RZ ;  /* 0x0001000004137824 */ /* 0x004fe200078e00ff */
[----:B------:R-:W-:Y:S06]  /*08c0*/  BRA `(.L_x_4075) ;  /* 0x0000000400887947 */ /* 0x000fec0003800000 */
.L_x_4082:
        /* <DEDUP_REMOVED lines=11> */
.L_x_4089:
        /* <DEDUP_REMOVED lines=20> */
.L_x_4091:
[----:B------:R-:W-:Y:S05]  /*0ac0*/  BSYNC B0 ;  /* 0x0000000000007941 */ /* 0x000fea0003800000 */
.L_x_4090:
[----:B------:R-:W-:Y:S01]  /*0ad0*/  IMAD.SHL.U32 R3, R3, 0x100000, RZ ;  /* 0x0010000003037824 */ /* 0x000fe200078e00ff */
[----:B------:R-:W-:-:S04]  /*0ae0*/  LEA R0, R0, 0x3b800000, 0x17 ;  /* 0x3b80000000007811 */ /* 0x000fc800078eb8ff */
[----:B------:R-:W-:Y:S01]  /*0af0*/  LOP3.LUT R19, R0, R3, R19, 0xfe, !PT ;  /* 0x0000000300137212 */ /* 0x000fe200078efe13 */
[----:B------:R-:W-:Y:S06]  /*0b00*/  BRA `(.L_x_4075) ;  /* 0x0000000000f87947 */ /* 0x000fec0003800000 */
.L_x_4088:
        /* <DEDUP_REMOVED lines=20> */
.L_x_4093:
[----:B------:R-:W-:Y:S05]  /*0c50*/  BSYNC B0 ;  /* 0x0000000000007941 */ /* 0x000fea0003800000 */
.L_x_4092:
[----:B------:R-:W-:Y:S01]  /*0c60*/  IMAD.SHL.U32 R3, R3, 0x200000, RZ ;  /* 0x0020000003037824 */ /* 0x000fe200078e00ff */
[----:B------:R-:W-:-:S04]  /*0c70*/  LEA R0, R0, 0x37800000, 0x17 ;  /* 0x3780000000007811 */ /* 0x000fc800078eb8ff */
[----:B------:R-:W-:Y:S01]  /*0c80*/  LOP3.LUT R19, R0, R3, R19, 0xfe, !PT ;  /* 0x0000000300137212 */ /* 0x000fe200078efe13 */
[----:B------:R-:W-:Y:S06]  /*0c90*/  BRA `(.L_x_4075) ;  /* 0x0000000000947947 */ /* 0x000fec0003800000 */
.L_x_4087:
        /* <DEDUP_REMOVED lines=14> */
.L_x_4074:
        /* <DEDUP_REMOVED lines=16> */
.L_x_4096:
[----:B------:R-:W-:Y:S01]  /*0e80*/  IMAD.MOV.U32 R19, RZ, RZ, RZ ;  /* 0x000000ffff137224 */ /* 0x000fe200078e00ff */
[----:B------:R-:W-:Y:S06]  /*0e90*/  BRA `(.L_x_4075) ;  /* 0x0000000000147947 */ /* 0x000fec0003800000 */
.L_x_4095:
[----:B------:R-:W2:Y:S02]  /*0ea0*/  LDG.E.64 R4, desc[UR36][R4.64] ;  /* 0x0000002404047981 */ /* 0x000ea4000c1e1b00 */
[----:B--2---:R0:W1:Y:S01]  /*0eb0*/  I2F.U64 R19, R4 ;  /* 0x0000000400137312 */ /* 0x0040620000301000 */
[----:B------:R-:W-:Y:S05]  /*0ec0*/  BRA `(.L_x_4075) ;  /* 0x0000000000087947 */ /* 0x000fea0003800000 */
.L_x_4094:
[----:B------:R-:W2:Y:S02]  /*0ed0*/  LDG.E R4, desc[UR36][R4.64] ;  /* 0x0000002404047981 */ /* 0x000ea4000c1e1900 */
[----:B--2---:R-:W-:-:S07]  /*0ee0*/  I2FP.F32.U32 R19, R4 ;  /* 0x0000000400137245 */ /* 0x004fce0000201000 */
.L_x_4075:
[----:B------:R-:W-:Y:S05]  /*0ef0*/  BSYNC B6 ;  /* 0x0000000000067941 */ /* 0x000fea0003800000 */
.L_x_4069:
[----:B------:R-:W2:Y:S02]  /*0f00*/  S2R R24, SR_TID.X ;  /* 0x0000000000187919 */ /* 0x000ea40000002100 */
[----:B--2---:R-:W-:-:S07]  /*0f10*/  VIADD R24, R24, 0x80 ;  /* 0x0000008018187836 */ /* 0x004fce0000000000 */
.L_x_4068:
[----:B------:R-:W-:Y:S05]  /*0f20*/  BSYNC B7 ;  /* 0x0000000000077941 */ /* 0x000fea0003800000 */
.L_x_4067:
        /* <DEDUP_REMOVED lines=25> */
.L_x_4103:
[----:B------:R-:W2:Y:S02]  /*10c0*/  LDG.E.U8 R4, desc[UR36][R4.64] ;  /* 0x0000002404047981 */ /* 0x000ea4000c1e1100 */
[----:B--2---:R-:W-:Y:S01]  /*10d0*/  I2FP.F32.U32 R18, R4 ;  /* 0x0000000400127245 */ /* 0x004fe20000201000 */
[----:B------:R-:W-:Y:S06]  /*10e0*/  BRA `(.L_x_4105) ;  /* 0x0000000c002c7947 */ /* 0x000fec0003800000 */
.L_x_4102:
        /* <DEDUP_REMOVED lines=9> */
.L_x_4107:
[----:B------:R-:W2:Y:S02]  /*1180*/  LDG.E R4, desc[UR36][R4.64] ;  /* 0x0000002404047981 */ /* 0x000ea4000c1e1900 */
[----:B--2---:R-:W-:Y:S01]  /*1190*/  I2FP.F32.S32 R18, R4 ;  /* 0x0000000400127245 */ /* 0x004fe20000201400 */
[----:B------:R-:W-:Y:S06]  /*11a0*/  BRA `(.L_x_4105) ;  /* 0x0000000800fc7947 */ /* 0x000fec0003800000 */
.L_x_4106:
[----:B------:R-:W2:Y:S02]  /*11b0*/  LDG.E.U16 R4, desc[UR36][R4.64] ;  /* 0x0000002404047981 */ /* 0x000ea4000c1e1500 */
[----:B--2---:R0:W2:Y:S01]  /*11c0*/  I2F.S16 R18, R4 ;  /* 0x0000000400127306 */ /* 0x0040a20000101400 */
[----:B------:R-:W-:Y:S05]  /*11d0*/  BRA `(.L_x_4105) ;  /* 0x0000000800f07947 */ /* 0x000fea0003800000 */
.L_x_4101:
        /* <DEDUP_REMOVED lines=8> */
.L_x_4109:
[----:B------:R-:W2:Y:S02]  /*1260*/  LDG.E.U16 R4, desc[UR36][R4.64] ;  /* 0x0000002404047981 */ /* 0x000ea4000c1e1500 */
[----:B--2---:R-:W-:Y:S01]  /*1270*/  HADD2.F32 R18, -RZ, R4.H0_H0 ;  /* 0x20000004ff127230 */ /* 0x004fe20000004100 */
[----:B------:R-:W-:Y:S06]  /*1280*/  BRA `(.L_x_4105) ;  /* 0x0000000800c47947 */ /* 0x000fec0003800000 */
.L_x_4108:
        /* <DEDUP_REMOVED lines=8> */
.L_x_4111:
[----:B------:R-:W2:Y:S02]  /*1310*/  LDG.E.U16 R4, desc[UR36][R4.64] ;  /* 0x0000002404047981 */ /* 0x000ea4000c1e1500 */
[----:B--2---:R-:W-:Y:S01]  /*1320*/  HADD2.F32 R18, -RZ, R4.H0_H0 ;  /* 0x20000004ff127230 */ /* 0x004fe20000004100 */
[----:B------:R-:W-:Y:S06]  /*1330*/  BRA `(.L_x_4105) ;  /* 0x0000000800987947 */ /* 0x000fec0003800000 */
.L_x_4110:
[----:B------:R-:W2:Y:S01]  /*1340*/  LDG.E.64 R4, desc[UR36][R4.64] ;  /* 0x0000002404047981 */ /* 0x000ea2000c1e1b00 */
[----:B------:R-:W-:Y:S01]  /*1350*/  UMOV UR4, 0xf0000000 ;  /* 0xf000000000047882 */ /* 0x000fe20000000000 */
[----:B------:R-:W-:Y:S01]  /*1360*/  UMOV UR5, 0x380fffff ;  /* 0x380fffff00057882 */ /* 0x000fe20000000000 */
[----:B--2---:R-:W0:Y:S01]  /*1370*/  F2F.F32.F64 R18, R4 ;  /* 0x0000000400127310 */ /* 0x004e220000301000 */
[----:B------:R-:W-:-:S14]  /*1380*/  DSETP.GEU.AND P0, PT, |R4|, UR4, PT ;  /* 0x0000000404007e2a */ /* 0x000fdc000bf0e200 */
[----:B0-----:R-:W-:Y:S01]  /*1390*/  @!P0 FMUL R18, R18, 1.175494350822287508e-38 ;  /* 0x0080000012128820 */ /* 0x001fe20000400000 */
[----:B------:R-:W-:Y:S06]  /*13a0*/  BRA `(.L_x_4105) ;  /* 0x00000008007c7947 */ /* 0x000fec0003800000 */
.L_x_4100:
        /* <DEDUP_REMOVED lines=12> */
.L_x_4114:
[----:B------:R-:W2:Y:S01]  /*1470*/  LDG.E.64 R4, desc[UR36][R4.64] ;  /* 0x0000002404047981 */ /* 0x000ea2000c1e1b00 */
[----:B------:R-:W-:Y:S01]  /*1480*/  UMOV UR4, 0xf0000000 ;  /* 0xf000000000047882 */ /* 0x000fe20000000000 */
[----:B------:R-:W-:Y:S01]  /*1490*/  UMOV UR5, 0x380fffff ;  /* 0x380fffff00057882 */ /* 0x000fe20000000000 */
[----:B--2---:R-:W0:Y:S01]  /*14a0*/  F2F.F32.F64 R18, R4 ;  /* 0x0000000400127310 */ /* 0x004e220000301000 */
[----:B------:R-:W-:-:S14]  /*14b0*/  DSETP.GEU.AND P0, PT, |R4|, UR4, PT ;  /* 0x0000000404007e2a */ /* 0x000fdc000bf0e200 */
[----:B0-----:R-:W-:Y:S01]  /*14c0*/  @!P0 FMUL R18, R18, 1.175494350822287508e-38 ;  /* 0x0080000012128820 */ /* 0x001fe20000400000 */
[----:B------:R-:W-:Y:S06]  /*14d0*/  BRA `(.L_x_4105) ;  /* 0x0000000800307947 */ /* 0x000fec0003800000 */
.L_x_4113:
        /* <DEDUP_REMOVED lines=26> */
.L_x_4116:
        /* <DEDUP_REMOVED lines=8> */
[----:B------:R-:W-:Y:S01]  /*1700*/  @P0 FMUL.FTZ R18, R3, 1.9259299443872358531e-34 ;  /* 0x0780000003120820 */ /* 0x000fe20000410000 */
[----:B------:R-:W-:Y:S02]  /*1710*/  IMAD.SHL.U32 R3, R4, 0x1000000, RZ ;  /* 0x0100000004037824 */ /* 0x000fe400078e00ff */
[----:B------:R-:W-:-:S05]  /*1720*/  @!P0 FADD.FTZ R18, R0, -0.5 ;  /* 0xbf00000000128421 */ /* 0x000fca0000010000 */
[----:B------:R-:W-:Y:S01]  /*1730*/  LOP3.LUT R18, R18, 0x80000000, R3, 0xf8, !PT ;  /* 0x8000000012127812 */ /* 0x000fe200078ef803 */
[----:B------:R-:W-:Y:S06]  /*1740*/  BRA `(.L_x_4105) ;  /* 0x0000000400947947 */ /* 0x000fec0003800000 */
.L_x_4115:
[----:B------:R-:W2:Y:S02]  /*1750*/  LDG.E.U16 R4, desc[UR36][R4.64] ;  /* 0x0000002404047981 */ /* 0x000ea4000c1e1500 */
[----:B--2---:R-:W-:Y:S01]  /*1760*/  IMAD.U32 R18, R4, 0x10000, RZ ;  /* 0x0001000004127824 */ /* 0x004fe200078e00ff */
[----:B------:R-:W-:Y:S06]  /*1770*/  BRA `(.L_x_4105) ;  /* 0x0000000400887947 */ /* 0x000fec0003800000 */
.L_x_4112:
        /* <DEDUP_REMOVED lines=11> */
.L_x_4119:
        /* <DEDUP_REMOVED lines=20> */
.L_x_4121:
[----:B------:R-:W-:Y:S05]  /*1970*/  BSYNC B0 ;  /* 0x0000000000007941 */ /* 0x000fea0003800000 */
.L_x_4120:
[----:B------:R-:W-:Y:S01]  /*1980*/  IMAD.SHL.U32 R3, R3, 0x100000, RZ ;  /* 0x0010000003037824 */ /* 0x000fe200078e00ff */
[----:B------:R-:W-:-:S04]  /*1990*/  LEA R5, R0, 0x3b800000, 0x17 ;  /* 0x3b80000000057811 */ /* 0x000fc800078eb8ff */
[----:B------:R-:W-:Y:S01]  /*19a0*/  LOP3.LUT R18, R5, R3, R18, 0xfe, !PT ;  /* 0x0000000305127212 */ /* 0x000fe200078efe12 */
[----:B------:R-:W-:Y:S06]  /*19b0*/  BRA `(.L_x_4105) ;  /* 0x0000000000f87947 */ /* 0x000fec0003800000 */
.L_x_4118:
        /* <DEDUP_REMOVED lines=20> */
.L_x_4123:
[----:B------:R-:W-:Y:S05]  /*1b00*/  BSYNC B0 ;  /* 0x0000000000007941 */ /* 0x000fea0003800000 */
.L_x_4122:
[----:B------:R-:W-:Y:S01]  /*1b10*/  IMAD.SHL.U32 R3, R3, 0x200000, RZ ;  /* 0x0020000003037824 */ /* 0x000fe200078e00ff */
[----:B------:R-:W-:-:S04]  /*1b20*/  LEA R5, R0, 0x37800000, 0x17 ;  /* 0x3780000000057811 */ /* 0x000fc800078eb8ff */
[----:B------:R-:W-:Y:S01]  /*1b30*/  LOP3.LUT R18, R5, R3, R18, 0xfe, !PT ;  /* 0x0000000305127212 */ /* 0x000fe200078efe12 */
[----:B------:R-:W-:Y:S06]  /*1b40*/  BRA `(.L_x_4105) ;  /* 0x0000000000947947 */ /* 0x000fec0003800000 */
.L_x_4117:
        /* <DEDUP_REMOVED lines=14> */
.L_x_4104:
        /* <DEDUP_REMOVED lines=16> */
.L_x_4126:
[----:B------:R-:W-:Y:S01]  /*1d30*/  IMAD.MOV.U32 R18, RZ, RZ, RZ ;  /* 0x000000ffff127224 */ /* 0x000fe200078e00ff */
[----:B------:R-:W-:Y:S06]  /*1d40*/  BRA `(.L_x_4105) ;  /* 0x0000000000147947 */ /* 0x000fec0003800000 */
.L_x_4125:
[----:B------:R-:W2:Y:S02]  /*1d50*/  LDG.E.64 R4, desc[UR36][R4.64] ;  /* 0x0000002404047981 */ /* 0x000ea4000c1e1b00 */
[----:B--2---:R0:W2:Y:S01]  /*1d60*/  I2F.U64 R18, R4 ;  /* 0x0000000400127312 */ /* 0x0040a20000301000 */
[----:B------:R-:W-:Y:S05]  /*1d70*/  BRA `(.L_x_4105) ;  /* 0x0000000000087947 */ /* 0x000fea0003800000 */
.L_x_4124:
[----:B------:R-:W2:Y:S02]  /*1d80*/  LDG.E R4, desc[UR36][R4.64] ;  /* 0x0000002404047981 */ /* 0x000ea4000c1e1900 */
[----:B--2---:R-:W-:-:S07]  /*1d90*/  I2FP.F32.U32 R18, R4 ;  /* 0x0000000400127245 */ /* 0x004fce0000201000 */
.L_x_4105:
[----:B------:R-:W-:Y:S05]  /*1da0*/  BSYNC B6 ;  /* 0x0000000000067941 */ /* 0x000fea0003800000 */
.L_x_4099:
[----:B------:R-:W-:-:S07]  /*1db0*/  VIADD R24, R24, 0x80 ;  /* 0x0000008018187836 */ /* 0x000fce0000000000 */
.L_x_4098:
[----:B------:R-:W-:Y:S05]  /*1dc0*/  BSYNC B7 ;  /* 0x0000000000077941 */ /* 0x000fea0003800000 */
.L_x_4097:
        /* <DEDUP_REMOVED lines=27> */
.L_x_4133:
[----:B------:R-:W2:Y:S02]  /*1f80*/  LDG.E.U8 R4, desc[UR36][R4.64] ;  /* 0x0000002404047981 */ /* 0x000ea4000c1e1100 */
[----:B--2---:R-:W-:Y:S01]  /*1f90*/  I2FP.F32.U32 R22, R4 ;  /* 0x0000000400167245 */ /* 0x004fe20000201000 */
[----:B------:R-:W-:Y:S06]  /*1fa0*/  BRA `(.L_x_4135) ;  /* 0x0000000c002c7947 */ /* 0x000fec0003800000 */
.L_x_4132:
        /* <DEDUP_REMOVED lines=9> */
.L_x_4137:
[----:B------:R-:W2:Y:S02]  /*2040*/  LDG.E R4, desc[UR36][R4.64] ;  /* 0x0000002404047981 */ /* 0x000ea4000c1e1900 */
[----:B--2---:R-:W-:Y:S01]  /*2050*/  I2FP.F32.S32 R22, R4 ;  /* 0x0000000400167245 */ /* 0x004fe20000201400 */
[----:B------:R-:W-:Y:S06]  /*2060*/  BRA `(.L_x_4135) ;  /* 0x0000000800fc7947 */ /* 0x000fec0003800000 */
.L_x_4136:
[----:B------:R-:W2:Y:S02]  /*2070*/  LDG.E.U16 R4, desc[UR36][R4.64] ;  /* 0x0000002404047981 */ /* 0x000ea4000c1e1500 */
[----:B--2---:R4:W0:Y:S01]  /*2080*/  I2F.S16 R22, R4 ;  /* 0x0000000400167306 */ /* 0x0048220000101400 */
[----:B------:R-:W-:Y:S05]  /*2090*/  BRA `(.L_x_4135) ;  /* 0x0000000800f07947 */ /* 0x000fea0003800000 */
.L_x_4131:
        /* <DEDUP_REMOVED lines=8> */
.L_x_4139:
[----:B------:R-:W2:Y:S02]  /*2120*/  LDG.E.U16 R4, desc[UR36][R4.64] ;  /* 0x0000002404047981 */ /* 0x000ea4000c1e1500 */
[----:B--2---:R-:W-:Y:S01]  /*2130*/  HADD2.F32 R22, -RZ, R4.H0_H0 ;  /* 0x20000004ff167230 */ /* 0x004fe20000004100 */
[----:B------:R-:W-:Y:S06]  /*2140*/  BRA `(.L_x_4135) ;  /* 0x0000000800c47947 */ /* 0x000fec0003800000 */
.L_x_4138:
        /* <DEDUP_REMOVED lines=8> */
.L_x_4141:
[----:B------:R-:W2:Y:S02]  /*21d0*/  LDG.E.U16 R4, desc[UR36][R4.64] ;  /* 0x0000002404047981 */ /* 0x000ea4000c1e1500 */
[----:B--2---:R-:W-:Y:S01]  /*21e0*/  HADD2.F32 R22, -RZ, R4.H0_H0 ;  /* 0x20000004ff167230 */ /* 0x004fe20000004100 */
[----:B------:R-:W-:Y:S06]  /*21f0*/  BRA `(.L_x_4135) ;  /* 0x0000000800987947 */ /* 0x000fec0003800000 */
.L_x_4140:
[----:B------:R-:W2:Y:S01]  /*2200*/  LDG.E.64 R4, desc[UR36][R4.64] ;  /* 0x0000002404047981 */ /* 0x000ea2000c1e1b00 */
[----:B------:R-:W-:Y:S01]  /*2210*/  UMOV UR4, 0xf0000000 ;  /* 0xf000000000047882 */ /* 0x000fe20000000000 */
[----:B------:R-:W-:Y:S01]  /*2220*/  UMOV UR5, 0x380fffff ;  /* 0x380fffff00057882 */ /* 0x000fe20000000000 */
[----:B--2---:R-:W0:Y:S01]  /*2230*/  F2F.F32.F64 R22, R4 ;  /* 0x0000000400167310 */ /* 0x004e220000301000 */
[----:B------:R-:W-:-:S14]  /*2240*/  DSETP.GEU.AND P0, PT, |R4|, UR4, PT ;  /* 0x0000000404007e2a */ /* 0x000fdc000bf0e200 */
[----:B0-----:R-:W-:Y:S01]  /*2250*/  @!P0 FMUL R22, R22, 1.175494350822287508e-38 ;  /* 0x0080000016168820 */ /* 0x001fe20000400000 */
[----:B------:R-:W-:Y:S06]  /*2260*/  BRA `(.L_x_4135) ;  /* 0x00000008007c7947 */ /* 0x000fec0003800000 */
.L_x_4130:
        /* <DEDUP_REMOVED lines=12> */
.L_x_4144:
[----:B------:R-:W2:Y:S01]  /*2330*/  LDG.E.64 R4, desc[UR36][R4.64] ;  /* 0x0000002404047981 */ /* 0x000ea2000c1e1b00 */
[----:B------:R-:W-:Y:S01]  /*2340*/  UMOV UR4, 0xf0000000 ;  /* 0xf000000000047882 */ /* 0x000fe20000000000 */
[----:B------:R-:W-:Y:S01]  /*2350*/  UMOV UR5, 0x380fffff ;  /* 0x380fffff00057882 */ /* 0x000fe20000000000 */
[----:B--2---:R-:W0:Y:S01]  /*2360*/  F2F.F32.F64 R22, R4 ;  /* 0x0000000400167310 */ /* 0x004e220000301000 */
[----:B------:R-:W-:-:S14]  /*2370*/  DSETP.GEU.AND P0, PT, |R4|, UR4, PT ;  /* 0x0000000404007e2a */ /* 0x000fdc000bf0e200 */
[----:B0-----:R-:W-:Y:S01]  /*2380*/  @!P0 FMUL R22, R22, 1.175494350822287508e-38 ;  /* 0x0080000016168820 */ /* 0x001fe20000400000 */
[----:B------:R-:W-:Y:S06]  /*2390*/  BRA `(.L_x_4135) ;  /* 0x0000000800307947 */ /* 0x000fec0003800000 */
.L_x_4143:
        /* <DEDUP_REMOVED lines=26> */
.L_x_4146:
        /* <DEDUP_REMOVED lines=13> */
.L_x_4145:
[----:B------:R-:W2:Y:S02]  /*2610*/  LDG.E.U16 R4, desc[UR36][R4.64] ;  /* 0x0000002404047981 */ /* 0x000ea4000c1e1500 */
[----:B--2---:R-:W-:Y:S01]  /*2620*/  IMAD.U32 R22, R4, 0x10000, RZ ;  /* 0x0001000004167824 */ /* 0x004fe200078e00ff */
[----:B------:R-:W-:Y:S06]  /*2630*/  BRA `(.L_x_4135) ;  /* 0x0000000400887947 */ /* 0x000fec0003800000 */
.L_x_4142:
        /* <DEDUP_REMOVED lines=11> */
.L_x_4149:
        /* <DEDUP_REMOVED lines=20> */
.L_x_4151:
[----:B------:R-:W-:Y:S05]  /*2830*/  BSYNC B0 ;  /* 0x0000000000007941 */ /* 0x000fea0003800000 */
.L_x_4150:
[----:B------:R-:W-:Y:S01]  /*2840*/  IMAD.SHL.U32 R3, R3, 0x100000, RZ ;  /* 0x0010000003037824 */ /* 0x000fe200078e00ff */
[----:B------:R-:W-:-:S04]  /*2850*/  LEA R5, R0, 0x3b800000, 0x17 ;  /* 0x3b80000000057811 */ /* 0x000fc800078eb8ff */
[----:B------:R-:W-:Y:S01]  /*2860*/  LOP3.LUT R22, R5, R3, R22, 0xfe, !PT ;  /* 0x0000000305167212 */ /* 0x000fe200078efe16 */
[----:B------:R-:W-:Y:S06]  /*2870*/  BRA `(.L_x_4135) ;  /* 0x0000000000f87947 */ /* 0x000fec0003800000 */
.L_x_4148:
        /* <DEDUP_REMOVED lines=20> */
.L_x_4153:
[----:B------:R-:W-:Y:S05]  /*29c0*/  BSYNC B0 ;  /* 0x0000000000007941 */ /* 0x000fea0003800000 */
.L_x_4152:
[----:B------:R-:W-:Y:S01]  /*29d0*/  IMAD.SHL.U32 R3, R3, 0x200000, RZ ;  /* 0x0020000003037824 */ /* 0x000fe200078e00ff */
[----:B------:R-:W-:-:S04]  /*29e0*/  LEA R5, R0, 0x37800000, 0x17 ;  /* 0x3780000000057811 */ /* 0x000fc800078eb8ff */
[----:B------:R-:W-:Y:S01]  /*29f0*/  LOP3.LUT R22, R5, R3, R22, 0xfe, !PT ;  /* 0x0000000305167212 */ /* 0x000fe200078efe16 */
[----:B------:R-:W-:Y:S06]  /*2a00*/  BRA `(.L_x_4135) ;  /* 0x0000000000947947 */ /* 0x000fec0003800000 */
.L_x_4147:
        /* <DEDUP_REMOVED lines=14> */
.L_x_4134:
        /* <DEDUP_REMOVED lines=16> */
.L_x_4156:
[----:B------:R-:W-:Y:S01]  /*2bf0*/  IMAD.MOV.U32 R22, RZ, RZ, RZ ;  /* 0x000000ffff167224 */ /* 0x000fe200078e00ff */
[----:B------:R-:W-:Y:S06]  /*2c00*/  BRA `(.L_x_4135) ;  /* 0x0000000000147947 */ /* 0x000fec0003800000 */
.L_x_4155:
[----:B------:R-:W2:Y:S02]  /*2c10*/  LDG.E.64 R22, desc[UR36][R4.64] ;  /* 0x0000002404167981 */ /* 0x000ea4000c1e1b00 */
[----:B--2---:R0:W2:Y:S01]  /*2c20*/  I2F.U64 R22, R22 ;  /* 0x0000001600167312 */ /* 0x0040a20000301000 */
[----:B------:R-:W-:Y:S05]  /*2c30*/  BRA `(.L_x_4135) ;  /* 0x0000000000087947 */ /* 0x000fea0003800000 */
.L_x_4154:
[----:B------:R-:W2:Y:S02]  /*2c40*/  LDG.E R4, desc[UR36][R4.64] ;  /* 0x0000002404047981 */ /* 0x000ea4000c1e1900 */
[----:B--2---:R-:W-:-:S07]  /*2c50*/  I2FP.F32.U32 R22, R4 ;  /* 0x0000000400167245 */ /* 0x004fce0000201000 */
.L_x_4135:
[----:B------:R-:W-:Y:S05]  /*2c60*/  BSYNC B6 ;  /* 0x0000000000067941 */ /* 0x000fea0003800000 */
.L_x_4129:
[----:B------:R-:W-:-:S07]  /*2c70*/  VIADD R24, R24, 0x80 ;  /* 0x0000008018187836 */ /* 0x000fce0000000000 */
.L_x_4128:
[----:B------:R-:W-:Y:S05]  /*2c80*/  BSYNC B7 ;  /* 0x0000000000077941 */ /* 0x000fea0003800000 */
.L_x_4127:
[----:B0-----:R-:W0:Y:S01]  /*2c90*/  LDC.U8 R23, c[0x0][0x21c] ;  /* 0x00008700ff177b82 */ /* 0x001e220000000000 */
[----:B------:R-:W-:Y:S01]  /*2ca0*/  ISETP.GE.AND P0, PT, R24, R17, PT ;  /* 0x000000111800720c */ /* 0x000fe20003f06270 */
[----:B------:R-:W-:-:S12]  /*2cb0*/  BSSY B6, `(.L_x_4157) ;  /* 0x00000e1000067945 */ /* 0x000fd80003800000 */
[----:B------:R-:W-:Y:S05]  /*2cc0*/  @P0 BRA `(.L_x_4158) ;  /* 0x0000000c007c0947 */ /* 0x000fea0003800000 */
[----:B--2-4-:R-:W2:Y:S01]  /*2cd0*/  LDC.64 R4, c[0x0][0x230] ;  /* 0x00008c00ff047b82 */ /* 0x014ea20000000a00 */
[----:B------:R-:W-:Y:S01]  /*2ce0*/  PRMT R0, R25, 0x9910, RZ ;  /* 0x0000991019007816 */ /* 0x000fe200000000ff */
[----:B------:R-:W-:Y:S01]  /*2cf0*/  IMAD R24, R2, 0x200, R24 ;  /* 0x0000020002187824 */ /* 0x000fe200078e0218 */
[----:B------:R-:W-:Y:S02]  /*2d00*/  ULDC UR4, c[0x0][0x240] ;  /* 0x0000900000047ab9 */ /* 0x000fe40000000800 */
[----:B------:R-:W-:Y:S01]  /*2d10*/  ISETP.GT.AND P1, PT, R0, 0x9, PT ;  /* 0x000000090000780c */ /* 0x000fe20003f24270 */
[----:B------:R-:W-:-:S05]  /*2d20*/  IMAD R3, R24, UR4, RZ ;  /* 0x0000000418037c24 */ /* 0x000fca000f8e02ff */
[----:B--2---:R-:W-:-:S05]  /*2d30*/  IADD3 R4, P0, R3, R4, RZ ;  /* 0x0000000403047210 */ /* 0x004fca0007f1e0ff */
        /* <DEDUP_REMOVED lines=11> */
[----:B--2---:R2:W4:Y:S01]  /*2df0*/  I2F.S16 R16, R4 ;  /* 0x0000000400107306 */ /* 0x0045220000101400 */
[----:B------:R-:W-:Y:S05]  /*2e00*/  BRA `(.L_x_4158) ;  /* 0x0000000c002c7947 */ /* 0x000fea0003800000 */
.L_x_4162:
[----:B------:R-:W2:Y:S02]  /*2e10*/  LDG.E.U8 R4, desc[UR36][R4.64] ;  /* 0x0000002404047981 */ /* 0x000ea4000c1e1100 */
[----:B--2---:R-:W-:Y:S01]  /*2e20*/  I2FP.F32.U32 R16, R4 ;  /* 0x0000000400107245 */ /* 0x004fe20000201000 */
[----:B------:R-:W-:Y:S06]  /*2e30*/  BRA `(.L_x_4158) ;  /* 0x0000000c00207947 */ /* 0x000fec0003800000 */
.L_x_4161:
        /* <DEDUP_REMOVED lines=9> */
.L_x_4165:
[----:B------:R-:W2:Y:S02]  /*2ed0*/  LDG.E R4, desc[UR36][R4.64] ;  /* 0x0000002404047981 */ /* 0x000ea4000c1e1900 */
[----:B--2---:R-:W-:Y:S01]  /*2ee0*/  I2FP.F32.S32 R16, R4 ;  /* 0x0000000400107245 */ /* 0x004fe20000201400 */
[----:B------:R-:W-:Y:S06]  /*2ef0*/  BRA `(.L_x_4158) ;  /* 0x0000000800f07947 */ /* 0x000fec0003800000 */
.L_x_4164:
[----:B------:R-:W2:Y:S02]  /*2f00*/  LDG.E.U16 R4, desc[UR36][R4.64] ;  /* 0x0000002404047981 */ /* 0x000ea4000c1e1500 */
[----:B--2---:R2:W4:Y:S01]  /*2f10*/  I2F.S16 R16, R4 ;  /* 0x0000000400107306 */ /* 0x0045220000101400 */
[----:B------:R-:W-:Y:S05]  /*2f20*/  BRA `(.L_x_4158) ;  /* 0x0000000800e47947 */ /* 0x000fea0003800000 */
.L_x_4160:
        /* <DEDUP_REMOVED lines=8> */
.L_x_4167:
[----:B------:R-:W2:Y:S02]  /*2fb0*/  LDG.E.U16 R4, desc[UR36][R4.64] ;  /* 0x0000002404047981 */ /* 0x000ea4000c1e1500 */
[----:B--2---:R-:W-:Y:S01]  /*2fc0*/  HADD2.F32 R16, -RZ, R4.H0_H0 ;  /* 0x20000004ff107230 */ /* 0x004fe20000004100 */
[----:B------:R-:W-:Y:S06]  /*2fd0*/  BRA `(.L_x_4158) ;  /* 0x0000000800b87947 */ /* 0x000fec0003800000 */
.L_x_4166:
        /* <DEDUP_REMOVED lines=8> */
.L_x_4169:
[----:B------:R-:W2:Y:S02]  /*3060*/  LDG.E.U16 R4, desc[UR36][R4.64] ;  /* 0x0000002404047981 */ /* 0x000ea4000c1e1500 */
[----:B--2---:R-:W-:Y:S01]  /*3070*/  HADD2.F32 R16, -RZ, R4.H0_H0 ;  /* 0x20000004ff107230 */ /* 0x004fe20000004100 */
[----:B------:R-:W-:Y:S06]  /*3080*/  BRA `(.L_x_4158) ;  /* 0x00000008008c7947 */ /* 0x000fec0003800000 */
.L_x_4168:
[----:B------:R-:W2:Y:S01]  /*3090*/  LDG.E.64 R4, desc[UR36][R4.64] ;  /* 0x0000002404047981 */ /* 0x000ea2000c1e1b00 */
[----:B------:R-:W-:Y:S01]  /*30a0*/  UMOV UR4, 0xf0000000 ;  /* 0xf000000000047882 */ /* 0x000fe20000000000 */
[----:B------:R-:W-:Y:S01]  /*30b0*/  UMOV UR5, 0x380fffff ;  /* 0x380fffff00057882 */ /* 0x000fe20000000000 */
[----:B--2---:R-:W2:Y:S01]  /*30c0*/  F2F.F32.F64 R16, R4 ;  /* 0x0000000400107310 */ /* 0x004ea20000301000 */
[----:B------:R-:W-:-:S14]  /*30d0*/  DSETP.GEU.AND P0, PT, |R4|, UR4, PT ;  /* 0x0000000404007e2a */ /* 0x000fdc000bf0e200 */
[----:B--2---:R-:W-:Y:S01]  /*30e0*/  @!P0 FMUL R16, R16, 1.175494350822287508e-38 ;  /* 0x0080000010108820 */ /* 0x004fe20000400000 */
[----:B------:R-:W-:Y:S06]  /*30f0*/  BRA `(.L_x_4158) ;  /* 0x0000000800707947 */ /* 0x000fec0003800000 */
.L_x_4159:
        /* <DEDUP_REMOVED lines=12> */
.L_x_4172:
[----:B------:R-:W2:Y:S01]  /*31c0*/  LDG.E.64 R4, desc[UR36][R4.64] ;  /* 0x0000002404047981 */ /* 0x000ea2000c1e1b00 */
[----:B------:R-:W-:Y:S01]  /*31d0*/  UMOV UR4, 0xf0000000 ;  /* 0xf000000000047882 */ /* 0x000fe20000000000 */
[----:B------:R-:W-:Y:S01]  /*31e0*/  UMOV UR5, 0x380fffff ;  /* 0x380fffff00057882 */ /* 0x000fe20000000000 */
[----:B--2---:R-:W2:Y:S01]  /*31f0*/  F2F.F32.F64 R16, R4 ;  /* 0x0000000400107310 */ /* 0x004ea20000301000 */
[----:B------:R-:W-:-:S14]  /*3200*/  DSETP.GEU.AND P0, PT, |R4|, UR4, PT ;  /* 0x0000000404007e2a */ /* 0x000fdc000bf0e200 */
[----:B--2---:R-:W-:Y:S01]  /*3210*/  @!P0 FMUL R16, R16, 1.175494350822287508e-38 ;  /* 0x0080000010108820 */ /* 0x004fe20000400000 */
[----:B------:R-:W-:Y:S06]  /*3220*/  BRA `(.L_x_4158) ;  /* 0x0000000800247947 */ /* 0x000fec0003800000 */
.L_x_4171:
        /* <DEDUP_REMOVED lines=10> */
[----:B------:R-:W2:Y:S01]  /*32d0*/  FLO.U32 R3, R0 ;  /* 0x0000000000037300 */ /* 0x000ea200000e0000 */
[----:B------:R-:W-:-:S05]  /*32e0*/  VIADD R6, R0, 0x1000000 ;  /* 0x0100000000067836 */ /* 0x000fca0000000000 */
[----:B------:R-:W-:Y:S02]  /*32f0*/  SHF.R.S32.HI R6, RZ, 0x8, R6 ;  /* 0x00000008ff067819 */ /* 0x000fe40000011406 */
[----:B--2---:R-:W-:-:S04]  /*3300*/  IADD3 R3, -R3, 0x1f, RZ ;  /* 0x0000001f03037810 */ /* 0x004fc80007ffe1ff */
        /* <DEDUP_REMOVED lines=12> */
.L_x_4174:
        /* <DEDUP_REMOVED lines=13> */
.L_x_4173:
[----:B------:R-:W2:Y:S02]  /*34a0*/  LDG.E.U16 R4, desc[UR36][R4.64] ;  /* 0x0000002404047981 */ /* 0x000ea4000c1e1500 */
[----:B--2---:R-:W-:Y:S01]  /*34b0*/  IMAD.U32 R16, R4, 0x10000, RZ ;  /* 0x0001000004107824 */ /* 0x004fe200078e00ff */
[----:B------:R-:W-:Y:S06]  /*34c0*/  BRA `(.L_x_4158) ;  /* 0x00000004007c7947 */ /* 0x000fec0003800000 */
.L_x_4170:
        /* <DEDUP_REMOVED lines=11> */
.L_x_4177:
        /* <DEDUP_REMOVED lines=13> */
[----:B------:R-:W2:Y:S02]  /*3650*/  FLO.U32 R4, R3 ;  /* 0x0000000300047300 */ /* 0x000ea400000e0000 */
[----:B--2---:R-:W-:-:S04]  /*3660*/  IADD3 R5, -R4, 0x1f, RZ ;  /* 0x0000001f04057810 */ /* 0x004fc80007ffe1ff */
[----:B------:R-:W-:Y:S01]  /*3670*/  IADD3 R0, R0, 0x1d, -R5 ;  /* 0x0000001d00007810 */ /* 0x000fe20007ffe805 */
[----:B------:R-:W-:-:S05]  /*3680*/  VIADD R4, R5, 0xffffffe4 ;  /* 0xffffffe405047836 */ /* 0x000fca0000000000 */
[----:B------:R-:W-:-:S04]  /*3690*/  SHF.L.U32 R4, R3, R4, RZ ;  /* 0x0000000403047219 */ /* 0x000fc800000006ff */
[----:B------:R-:W-:-:S07]  /*36a0*/  LOP3.LUT R3, R4, 0x7, RZ, 0xc0, !PT ;  /* 0x0000000704037812 */ /* 0x000fce00078ec0ff */
.L_x_4179:
[----:B------:R-:W-:Y:S05]  /*36b0*/  BSYNC B0 ;  /* 0x0000000000007941 */ /* 0x000fea0003800000 */
.L_x_4178:
[----:B------:R-:W-:Y:S01]  /*36c0*/  IMAD.SHL.U32 R3, R3, 0x100000, RZ ;  /* 0x0010000003037824 */ /* 0x000fe200078e00ff */
[----:B------:R-:W-:-:S04]  /*36d0*/  LEA R5, R0, 0x3b800000, 0x17 ;  /* 0x3b80000000057811 */ /* 0x000fc800078eb8ff */
[----:B------:R-:W-:Y:S01]  /*36e0*/  LOP3.LUT R16, R5, R3, R16, 0xfe, !PT ;  /* 0x0000000305107212 */ /* 0x000fe200078efe10 */
[----:B------:R-:W-:Y:S06]  /*36f0*/  BRA `(.L_x_4158) ;  /* 0x0000000000f07947 */ /* 0x000fec0003800000 */
.L_x_4176:
        /* <DEDUP_REMOVED lines=19> */
.L_x_4181:
[----:B------:R-:W-:Y:S05]  /*3830*/  BSYNC B0 ;  /* 0x0000000000007941 */ /* 0x000fea0003800000 */
.L_x_4180:
[----:B------:R-:W-:Y:S01]  /*3840*/  IMAD.SHL.U32 R3, R3, 0x200000, RZ ;  /* 0x0020000003037824 */ /* 0x000fe200078e00ff */
[----:B------:R-:W-:-:S04]  /*3850*/  LEA R5, R0, 0x37800000, 0x17 ;  /* 0x3780000000057811 */ /* 0x000fc800078eb8ff */
[----:B------:R-:W-:Y:S01]  /*3860*/  LOP3.LUT R16, R5, R3, R16, 0xfe, !PT ;  /* 0x0000000305107212 */ /* 0x000fe200078efe10 */
[----:B------:R-:W-:Y:S06]  /*3870*/  BRA `(.L_x_4158) ;  /* 0x0000000000907947 */ /* 0x000fec0003800000 */
.L_x_4175:
        /* <DEDUP_REMOVED lines=14> */
.L_x_4163:
[----:B------:R-:W-:Y:S01]  /*3960*/  MOV R14, 0x0 ;  /* 0x00000000000e7802 */ /* 0x000fe20000000f00 */
[----:B------:R-:W-:Y:S01]  /*3970*/  ULDC.64 UR4, c[0x4][0x148] ;  /* 0x0100520000047ab9 */ /* 0x000fe20000000a00 */
[----:B------:R-:W-:Y:S01]  /*3980*/  ULDC.64 UR6, c[0x4][0x18] ;  /* 0x0100060000067ab9 */ /* 0x000fe20000000a00 */
[----:B------:R-:W-:Y:S02]  /*3990*/  IMAD.U32 R4, RZ, RZ, UR4 ;  /* 0x00000004ff047e24 */ /* 0x000fe4000f8e00ff */
[----:B------:R-:W-:Y:S01]  /*39a0*/  IMAD.U32 R5, RZ, RZ, UR5 ;  /* 0x00000005ff057e24 */ /* 0x000fe2000f8e00ff */
[----:B------:R-:W2:Y:S01]  /*39b0*/  LDC.64 R14, c[0x4][R14] ;  /* 0x010000000e0e7b82 */ /* 0x000ea20000000a00 */
        /* <DEDUP_REMOVED lines=9> */
[----:B0123-5:R-:W-:Y:S05]  /*3a50*/  CALL.ABS.NOINC R14 ;  /* 0x000000000e007343 */ /* 0x02ffea0003c00000 */
.L_x_4184:
[----:B------:R-:W-:Y:S05]  /*3a60*/  BRA `(.L_x_4158) ;  /* 0x0000000000147947 */ /* 0x000fea0003800000 */
.L_x_4183:
[----:B------:R-:W2:Y:S02]  /*3a70*/  LDG.E.64 R4, desc[UR36][R4.64] ;  /* 0x0000002404047981 */ /* 0x000ea4000c1e1b00 */
[----:B--2---:R2:W4:Y:S01]  /*3a80*/  I2F.U64 R16, R4 ;  /* 0x0000000400107312 */ /* 0x0045220000301000 */
[----:B------:R-:W-:Y:S05]  /*3a90*/  BRA `(.L_x_4158) ;  /* 0x0000000000087947 */ /* 0x000fea0003800000 */
.L_x_4182:
[----:B------:R-:W2:Y:S02]  /*3aa0*/  LDG.E R4, desc[UR36][R4.64] ;  /* 0x0000002404047981 */ /* 0x000ea4000c1e1900 */
[----:B--2---:R-:W-:-:S07]  /*3ab0*/  I2FP.F32.U32 R16, R4 ;  /* 0x0000000400107245 */ /* 0x004fce0000201000 */
.L_x_4158:
[----:B------:R-:W-:Y:S05]  /*3ac0*/  BSYNC B6 ;  /* 0x0000000000067941 */ /* 0x000fea0003800000 */
.L_x_4157:
[----:B0-----:R-:W-:Y:S01]  /*3ad0*/  ISETP.NE.AND P0, PT, R23, RZ, PT ;  /* 0x000000ff1700720c */ /* 0x001fe20003f05270 */
[----:B------:R-:W-:-:S12]  /*3ae0*/  BSSY B0, `(.L_x_4185) ;  /* 0x000003c000007945 */ /* 0x000fd80003800000 */
[----:B------:R-:W-:Y:S05]  /*3af0*/  @!P0 BRA `(.L_x_4186) ;  /* 0x0000000000788947 */ /* 0x000fea0003800000 */
[----:B------:R-:W0:Y:S02]  /*3b00*/  S2R R25, SR_TID.X ;  /* 0x0000000000197919 */ /* 0x000e240000002100 */
[C---:B0-----:R-:W-:Y:S01]  /*3b10*/  VIADD R0, R25.reuse, 0x80 ;  /* 0x0000008019007836 */ /* 0x041fe20000000000 */
[C---:B------:R-:W-:Y:S01]  /*3b20*/  ISETP.GE.AND P0, PT, R25.reuse, R17, PT ;  /* 0x000000111900720c */ /* 0x040fe20003f06270 */
[----:B------:R-:W-:-:S03]  /*3b30*/  VIADD R6, R25, 0x180 ;  /* 0x0000018019067836 */ /* 0x000fc60000000000 */
[-C--:B------:R-:W-:Y:S01]  /*3b40*/  ISETP.GE.AND P1, PT, R0, R17.reuse, PT ;  /* 0x000000110000720c */ /* 0x080fe20003f26270 */
[----:B------:R-:W-:Y:S01]  /*3b50*/  VIADD R0, R25, 0x100 ;  /* 0x0000010019007836 */ /* 0x000fe20000000000 */
[----:B------:R-:W-:-:S04]  /*3b60*/  ISETP.GE.AND P3, PT, R6, R17, PT ;  /* 0x000000110600720c */ /* 0x000fc80003f66270 */
[----:B------:R-:W-:-:S03]  /*3b70*/  ISETP.GE.AND P2, PT, R0, R17, PT ;  /* 0x000000110000720c */ /* 0x000fc60003f46270 */
[----:B------:R-:W0:Y:S08]  /*3b80*/  @!P0 LDC R8, c[0x0][0x218] ;  /* 0x00008600ff088b82 */ /* 0x000e300000000800 */
[----:B--2---:R-:W2:Y:S08]  /*3b90*/  @!P1 LDC R5, c[0x0][0x218] ;  /* 0x00008600ff059b82 */ /* 0x004eb00000000800 */
[----:B------:R-:W1:Y:S01]  /*3ba0*/  @!P2 LDC R10, c[0x0][0x218] ;  /* 0x00008600ff0aab82 */ /* 0x000e620000000800 */
[----:B0-----:R-:W3:Y:S08]  /*3bb0*/  @!P0 MUFU.RCP R0, R8 ;  /* 0x0000000800008308 */ /* 0x001ef00000001000 */
[----:B--2---:R-:W0:Y:S08]  /*3bc0*/  @!P1 MUFU.RCP R3, R5 ;  /* 0x0000000500039308 */ /* 0x004e300000001000 */
[----:B-1----:R-:W1:Y:S01]  /*3bd0*/  @!P2 MUFU.RCP R7, R10 ;  /* 0x0000000a0007a308 */ /* 0x002e620000001000 */
[----:B---3-5:R-:W-:-:S07]  /*3be0*/  @!P0 FMUL.FTZ R19, R0, R19 ;  /* 0x0000001300138220 */ /* 0x028fce0000410000 */
[----:B------:R-:W4:Y:S01]  /*3bf0*/  @!P0 FRND R19, R19 ;  /* 0x0000001300138307 */ /* 0x000f220000201000 */
[----:B0-----:R-:W-:-:S07]  /*3c00*/  @!P1 FMUL.FTZ R0, R3, R18 ;  /* 0x0000001203009220 */ /* 0x001fce0000410000 */
[----:B------:R-:W0:Y:S01]  /*3c10*/  @!P1 FRND R0, R0 ;  /* 0x0000000000009307 */ /* 0x000e220000201000 */
[----:B-1----:R-:W-:Y:S01]  /*3c20*/  @!P2 FMUL.FTZ R3, R7, R22 ;  /* 0x000000160703a220 */ /* 0x002fe20000410000 */
[----:B----4-:R-:W-:-:S06]  /*3c30*/  @!P0 FMUL.FTZ R4, R19, R8 ;  /* 0x0000000813048220 */ /* 0x010fcc0000410000 */
[----:B------:R-:W1:Y:S01]  /*3c40*/  @!P2 FRND R3, R3 ;  /* 0x000000030003a307 */ /* 0x000e620000201000 */
[----:B0-----:R-:W-:Y:S01]  /*3c50*/  @!P1 FMUL.FTZ R18, R0, R5 ;  /* 0x0000000500129220 */ /* 0x001fe20000410000 */
[----:B-1----:R-:W-:Y:S01]  /*3c60*/  @!P2 FMUL.FTZ R22, R3, R10 ;  /* 0x0000000a0316a220 */ /* 0x002fe20000410000 */
[----:B------:R-:W-:Y:S06]  /*3c70*/  @P3 BRA `(.L_x_4187) ;  /* 0x0000000000883947 */ /* 0x000fec0003800000 */
[----:B------:R-:W-:Y:S02]  /*3c80*/  ULDC UR4, c[0x0][0x218] ;  /* 0x0000860000047ab9 */ /* 0x000fe40000000800 */
[----:B------:R-:W0:Y:S02]  /*3c90*/  MUFU.RCP R3, UR4 ;  /* 0x0000000400037d08 */ /* 0x000e240008001000 */
[----:B0-----:R-:W-:-:S06]  /*3ca0*/  FMUL.FTZ R16, R3, R16 ;  /* 0x0000001003107220 */ /* 0x001fcc0000410000 */
[----:B------:R-:W0:Y:S02]  /*3cb0*/  FRND R16, R16 ;  /* 0x0000001000107307 */ /* 0x000e240000201000 */
[----:B0-----:R-:W-:Y:S01]  /*3cc0*/  FMUL.FTZ R24, R16, UR4 ;  /* 0x0000000410187c20 */ /* 0x001fe20008410000 */
[----:B------:R-:W-:Y:S06]  /*3cd0*/  BRA `(.L_x_4187) ;  /* 0x0000000000707947 */ /* 0x000fec0003800000 */
.L_x_4186:
[----:B------:R-:W0:Y:S02]  /*3ce0*/  S2R R25, SR_TID.X ;  /* 0x0000000000197919 */ /* 0x000e240000002100 */
[C---:B0-----:R-:W-:Y:S01]  /*3cf0*/  VIADD R0, R25.reuse, 0x80 ;  /* 0x0000008019007836 */ /* 0x041fe20000000000 */
[CC--:B------:R-:W-:Y:S01]  /*3d00*/  ISETP.GE.AND P0, PT, R25.reuse, R17.reuse, PT ;  /* 0x000000111900720c */ /* 0x0c0fe20003f06270 */
[C---:B------:R-:W-:Y:S02]  /*3d10*/  VIADD R6, R25.reuse, 0x100 ;  /* 0x0000010019067836 */ /* 0x040fe40000000000 */
[----:B------:R-:W-:Y:S01]  /*3d20*/  VIADD R8, R25, 0x180 ;  /* 0x0000018019087836 */ /* 0x000fe20000000000 */
[-C--:B------:R-:W-:Y:S02]  /*3d30*/  ISETP.GE.AND P1, PT, R0, R17.reuse, PT ;  /* 0x000000110000720c */ /* 0x080fe40003f26270 */
[-C--:B------:R-:W-:Y:S02]  /*3d40*/  ISETP.GE.AND P2, PT, R6, R17.reuse, PT ;  /* 0x000000110600720c */ /* 0x080fe40003f46270 */
[----:B------:R-:W-:-:S05]  /*3d50*/  ISETP.GE.AND P3, PT, R8, R17, PT ;  /* 0x000000110800720c */ /* 0x000fca0003f66270 */
[----:B------:R-:W1:Y:S08]  /*3d60*/  @!P0 LDC R6, c[0x0][0x218] ;  /* 0x00008600ff068b82 */ /* 0x000e700000000800 */
[----:B--2---:R-:W0:Y:S08]  /*3d70*/  @!P1 LDC R5, c[0x0][0x218] ;  /* 0x00008600ff059b82 */ /* 0x004e300000000800 */
[----:B------:R-:W2:Y:S08]  /*3d80*/  @!P2 LDC R9, c[0x0][0x218] ;  /* 0x00008600ff09ab82 */ /* 0x000eb00000000800 */
[----:B------:R-:W4:Y:S01]  /*3d90*/  @!P3 LDC R11, c[0x0][0x218] ;  /* 0x00008600ff0bbb82 */ /* 0x000f220000000800 */
[----:B-1-3-5:R-:W-:Y:S01]  /*3da0*/  @!P0 FMUL.FTZ R19, R19, R6 ;  /* 0x0000000613138220 */ /* 0x02afe20000410000 */
[----:B------:R-:W-:Y:S01]  /*3db0*/  @!P0 MUFU.RCP R8, R6 ;  /* 0x0000000600088308 */ /* 0x000fe20000001000 */
[----:B0-----:R-:W-:-:S07]  /*3dc0*/  @!P1 FMUL.FTZ R0, R18, R5 ;  /* 0x0000000512009220 */ /* 0x001fce0000410000 */
[----:B------:R-:W-:Y:S01]  /*3dd0*/  @!P1 MUFU.RCP R7, R5 ;  /* 0x0000000500079308 */ /* 0x000fe20000001000 */
[----:B--2---:R-:W-:-:S07]  /*3de0*/  @!P2 FMUL.FTZ R3, R22, R9 ;  /* 0x000000091603a220 */ /* 0x004fce0000410000 */
[----:B------:R-:W-:Y:S01]  /*3df0*/  @!P2 MUFU.RCP R10, R9 ;  /* 0x00000009000aa308 */ /* 0x000fe20000001000 */
[----:B----4-:R-:W-:-:S07]  /*3e00*/  @!P3 FMUL.FTZ R16, R16, R11 ;  /* 0x0000000b1010b220 */ /* 0x010fce0000410000 */
[----:B------:R-:W-:Y:S08]  /*3e10*/  @!P3 MUFU.RCP R13, R11 ;  /* 0x0000000b000db308 */ /* 0x000ff00000001000 */
[----:B------:R-:W0:Y:S08]  /*3e20*/  @!P0 FRND R19, R19 ;  /* 0x0000001300138307 */ /* 0x000e300000201000 */
[----:B------:R-:W1:Y:S01]  /*3e30*/  @!P1 FRND R0, R0 ;  /* 0x0000000000009307 */ /* 0x000e620000201000 */
[----:B0-----:R-:W-:-:S07]  /*3e40*/  @!P0 FMUL.FTZ R4, R19, R8 ;  /* 0x0000000813048220 */ /* 0x001fce0000410000 */
[----:B------:R-:W0:Y:S01]  /*3e50*/  @!P2 FRND R3, R3 ;  /* 0x000000030003a307 */ /* 0x000e220000201000 */
[----:B-1----:R-:W-:-:S07]  /*3e60*/  @!P1 FMUL.FTZ R18, R0, R7 ;  /* 0x0000000700129220 */ /* 0x002fce0000410000 */
[----:B------:R-:W1:Y:S01]  /*3e70*/  @!P3 FRND R16, R16 ;  /* 0x000000100010b307 */ /* 0x000e620000201000 */
[----:B0-----:R-:W-:Y:S01]  /*3e80*/  @!P2 FMUL.FTZ R22, R3, R10 ;  /* 0x0000000a0316a220 */ /* 0x001fe20000410000 */
[----:B-1----:R-:W-:-:S07]  /*3e90*/  @!P3 FMUL.FTZ R24, R16, R13 ;  /* 0x0000000d1018b220 */ /* 0x002fce0000410000 */
.L_x_4187:
[----:B------:R-:W-:Y:S05]  /*3ea0*/  BSYNC B0 ;  /* 0x0000000000007941 */ /* 0x000fea0003800000 */
.L_x_4185:
[----:B------:R-:W0:Y:S01]  /*3eb0*/  LDC.U8 R16, c[0x0][0x244] ;  /* 0x00009100ff107b82 */ /* 0x000e220000000000 */
[----:B------:R-:W-:Y:S04]  /*3ec0*/  BSSY B6, `(.L_x_4188) ;  /* 0x00000ec000067945 */ /* 0x000fe80003800000 */
[----:B------:R-:W-:Y:S05]  /*3ed0*/  @P0 BRA `(.L_x_4189) ;  /* 0x0000000c00a80947 */ /* 0x000fea0003800000 */
[----:B------:R-:W1:Y:S01]  /*3ee0*/  LDC.64 R8, c[0x0][0x228] ;  /* 0x00008a00ff087b82 */ /* 0x000e620000000a00 */
[----:B------:R-:W-:Y:S01]  /*3ef0*/  IMAD R0, R2, 0x200, R25 ;  /* 0x0000020002007824 */ /* 0x000fe200078e0219 */
        /* <DEDUP_REMOVED lines=19> */
.L_x_4193:
[----:B------:R-:W0:Y:S02]  /*4030*/  F2I.S64.TRUNC R4, R4 ;  /* 0x0000000400047311 */ /* 0x000e24000020d900 */
[----:B0-----:R-:W-:-:S05]  /*4040*/  IMAD.MOV.U32 R3, RZ, RZ, R4 ;  /* 0x000000ffff037224 */ /* 0x001fca00078e0004 */
[----:B------:R0:W-:Y:S01]  /*4050*/  STG.E.U8 desc[UR36][R8.64], R3 ;  /* 0x0000000308007986 */ /* 0x0001e2000c101124 */
[----:B------:R-:W-:Y:S05]  /*4060*/  BRA `(.L_x_4195) ;  /* 0x0000000c00407947 */ /* 0x000fea0003800000 */
.L_x_4192:
        /* <DEDUP_REMOVED lines=9> */
.L_x_4197:
[----:B------:R-:W0:Y:S02]  /*4100*/  F2I.FTZ.TRUNC.NTZ R3, R4 ;  /* 0x0000000400037305 */ /* 0x000e24000021f100 */
[----:B0-----:R0:W-:Y:S01]  /*4110*/  STG.E desc[UR36][R8.64], R3 ;  /* 0x0000000308007986 */ /* 0x0011e2000c101924 */
[----:B------:R-:W-:Y:S05]  /*4120*/  BRA `(.L_x_4195) ;  /* 0x0000000c00107947 */ /* 0x000fea0003800000 */
.L_x_4196:
[----:B------:R-:W0:Y:S02]  /*4130*/  F2I.FTZ.TRUNC.NTZ R3, R4 ;  /* 0x0000000400037305 */ /* 0x000e24000021f100 */
[----:B0-----:R0:W-:Y:S01]  /*4140*/  STG.E.U16 desc[UR36][R8.64], R3 ;  /* 0x0000000308007986 */ /* 0x0011e2000c101524 */
[----:B------:R-:W-:Y:S05]  /*4150*/  BRA `(.L_x_4195) ;  /* 0x0000000c00047947 */ /* 0x000fea0003800000 */
.L_x_4191:
        /* <DEDUP_REMOVED lines=8> */
.L_x_4199:
[----:B------:R-:W-:-:S05]  /*41e0*/  F2FP.F16.F32.PACK_AB R4, RZ, R4 ;  /* 0x00000004ff04723e */ /* 0x000fca00000000ff */
[----:B------:R0:W-:Y:S01]  /*41f0*/  STG.E.U16 desc[UR36][R8.64], R4 ;  /* 0x0000000408007986 */ /* 0x0001e2000c101524 */
[----:B------:R-:W-:Y:S05]  /*4200*/  BRA `(.L_x_4195) ;  /* 0x0000000800d87947 */ /* 0x000fea0003800000 */
.L_x_4198:
        /* <DEDUP_REMOVED lines=9> */
.L_x_4201:
[----:B------:R-:W-:-:S04]  /*42a0*/  F2FP.F16.F32.PACK_AB R3, RZ, R4 ;  /* 0x00000004ff03723e */ /* 0x000fc800000000ff */
[----:B------:R-:W-:-:S05]  /*42b0*/  PRMT R3, R3, 0x5410, RZ ;  /* 0x0000541003037816 */ /* 0x000fca00000000ff */
[----:B------:R0:W-:Y:S01]  /*42c0*/  STG.E desc[UR36][R8.64], R3 ;  /* 0x0000000308007986 */ /* 0x0001e2000c101924 */
[----:B------:R-:W-:Y:S05]  /*42d0*/  BRA `(.L_x_4195) ;  /* 0x0000000800a47947 */ /* 0x000fea0003800000 */
.L_x_4200:
[----:B------:R-:W-:-:S06]  /*42e0*/  FMUL.FTZ R4, R4, 1 ;  /* 0x3f80000004047820 */ /* 0x000fcc0000410000 */
[----:B------:R-:W0:Y:S02]  /*42f0*/  F2F.F64.F32 R4, R4 ;  /* 0x0000000400047310 */ /* 0x000e240000201800 */
[----:B0-----:R0:W-:Y:S01]  /*4300*/  STG.E.64 desc[UR36][R8.64], R4 ;  /* 0x0000000408007986 */ /* 0x0011e2000c101b24 */
[----:B------:R-:W-:Y:S05]  /*4310*/  BRA `(.L_x_4195) ;  /* 0x0000000800947947 */ /* 0x000fea0003800000 */
.L_x_4190:
        /* <DEDUP_REMOVED lines=12> */
.L_x_4204:
[----:B------:R-:W-:Y:S01]  /*43e0*/  FMUL.FTZ R4, R4, 1 ;  /* 0x3f80000004047820 */ /* 0x000fe20000410000 */
[----:B------:R-:W-:-:S05]  /*43f0*/  CS2R R6, SRZ ;  /* 0x0000000000067805 */ /* 0x000fca000001ff00 */
[----:B------:R-:W0:Y:S02]  /*4400*/  F2F.F64.F32 R4, R4 ;  /* 0x0000000400047310 */ /* 0x000e240000201800 */
[----:B0-----:R0:W-:Y:S01]  /*4410*/  STG.E.128 desc[UR36][R8.64], R4 ;  /* 0x0000000408007986 */ /* 0x0011e2000c101d24 */
[----:B------:R-:W-:Y:S05]  /*4420*/  BRA `(.L_x_4195) ;  /* 0x0000000800507947 */ /* 0x000fea0003800000 */
.L_x_4203:
        /* <DEDUP_REMOVED lines=20> */
.L_x_4208:
[----:B------:R-:W-:Y:S05]  /*4570*/  BSYNC B0 ;  /* 0x0000000000007941 */ /* 0x000fea0003800000 */
.L_x_4207:
[----:B------:R-:W-:-:S05]  /*4580*/  LOP3.LUT R5, R0, R5, RZ, 0xfc, !PT ;  /* 0x0000000500057212 */ /* 0x000fca00078efcff */
[----:B------:R0:W-:Y:S01]  /*4590*/  STG.E.U8 desc[UR36][R8.64], R5 ;  /* 0x0000000508007986 */ /* 0x0001e2000c101124 */
[----:B------:R-:W-:Y:S05]  /*45a0*/  BRA `(.L_x_4195) ;  /* 0x0000000400f07947 */ /* 0x000fea0003800000 */
.L_x_4206:
        /* <DEDUP_REMOVED lines=12> */
.L_x_4210:
[----:B------:R-:W-:Y:S01]  /*4670*/  IMAD.MOV.U32 R0, RZ, RZ, 0x7f ;  /* 0x0000007fff007424 */ /* 0x000fe200078e00ff */
[----:B------:R-:W-:-:S04]  /*4680*/  ISETP.GT.U32.AND P0, PT, R5, 0x7f800000, PT ;  /* 0x7f8000000500780c */ /* 0x000fc80003f04070 */
[----:B------:R-:W-:-:S09]  /*4690*/  SEL R0, R0, 0x7c, P0 ;  /* 0x0000007c00007807 */ /* 0x000fd20000000000 */
.L_x_4211:
[----:B------:R-:W-:Y:S05]  /*46a0*/  BSYNC B0 ;  /* 0x0000000000007941 */ /* 0x000fea0003800000 */
.L_x_4209:
[----:B------:R-:W-:-:S04]  /*46b0*/  LOP3.LUT R4, R4, 0x80000000, RZ, 0xc0, !PT ;  /* 0x8000000004047812 */ /* 0x000fc800078ec0ff */
[----:B------:R-:W-:-:S04]  /*46c0*/  SHF.R.U32.HI R3, RZ, 0x18, R4 ;  /* 0x00000018ff037819 */ /* 0x000fc80000011604 */
[----:B------:R-:W-:-:S05]  /*46d0*/  LOP3.LUT R3, R0, R3, RZ, 0xfc, !PT ;  /* 0x0000000300037212 */ /* 0x000fca00078efcff */
[----:B------:R0:W-:Y:S01]  /*46e0*/  STG.E.U8 desc[UR36][R8.64], R3 ;  /* 0x0000000308007986 */ /* 0x0001e2000c101124 */
[----:B------:R-:W-:Y:S05]  /*46f0*/  BRA `(.L_x_4195) ;  /* 0x00000004009c7947 */ /* 0x000fea0003800000 */
.L_x_4205:
[----:B------:R-:W-:-:S05]  /*4700*/  F2FP.BF16.F32.PACK_AB R4, RZ, R4 ;  /* 0x00000004ff04723e */ /* 0x000fca00000010ff */
[----:B------:R0:W-:Y:S01]  /*4710*/  STG.E.U16 desc[UR36][R8.64], R4 ;  /* 0x0000000408007986 */ /* 0x0001e2000c101524 */
[----:B------:R-:W-:Y:S05]  /*4720*/  BRA `(.L_x_4195) ;  /* 0x0000000400907947 */ /* 0x000fea0003800000 */
.L_x_4202:
        /* <DEDUP_REMOVED lines=11> */
.L_x_4214:
        /* <DEDUP_REMOVED lines=16> */
.L_x_4217:
[----:B------:R-:W-:-:S04]  /*48e0*/  LOP3.LUT R4, R4, 0x80000000, RZ, 0xc0, !PT ;  /* 0x8000000004047812 */ /* 0x000fc800078ec0ff */
[----:B------:R-:W-:-:S04]  /*48f0*/  SHF.R.U32.HI R4, RZ, 0x18, R4 ;  /* 0x00000018ff047819 */ /* 0x000fc80000011604 */
[----:B------:R-:W-:-:S04]  /*4900*/  LOP3.LUT R3, R3, R4, RZ, 0xfc, !PT ;  /* 0x0000000403037212 */ /* 0x000fc800078efcff */
[----:B------:R-:W-:-:S07]  /*4910*/  PRMT R0, R3, 0x7610, R0 ;  /* 0x0000761003007816 */ /* 0x000fce0000000000 */
.L_x_4216:
[----:B------:R-:W-:Y:S05]  /*4920*/  BSYNC B0 ;  /* 0x0000000000007941 */ /* 0x000fea0003800000 */
.L_x_4215:
[----:B------:R3:W-:Y:S01]  /*4930*/  STG.E.U8 desc[UR36][R8.64], R0 ;  /* 0x0000000008007986 */ /* 0x0007e2000c101124 */
[----:B------:R-:W-:Y:S05]  /*4940*/  BRA `(.L_x_4195) ;  /* 0x0000000400087947 */ /* 0x000fea0003800000 */
.L_x_4213:
        /* <DEDUP_REMOVED lines=16> */
.L_x_4220:
[----:B------:R-:W-:-:S04]  /*4a50*/  LOP3.LUT R4, R4, 0x80000000, RZ, 0xc0, !PT ;  /* 0x8000000004047812 */ /* 0x000fc800078ec0ff */
[----:B------:R-:W-:-:S04]  /*4a60*/  SHF.R.U32.HI R4, RZ, 0x18, R4 ;  /* 0x00000018ff047819 */ /* 0x000fc80000011604 */
[----:B------:R-:W-:-:S04]  /*4a70*/  LOP3.LUT R3, R3, R4, RZ, 0xfc, !PT ;  /* 0x0000000403037212 */ /* 0x000fc800078efcff */
[----:B------:R-:W-:-:S07]  /*4a80*/  PRMT R0, R3, 0x7610, R0 ;  /* 0x0000761003007816 */ /* 0x000fce0000000000 */
.L_x_4219:
[----:B------:R-:W-:Y:S05]  /*4a90*/  BSYNC B0 ;  /* 0x0000000000007941 */ /* 0x000fea0003800000 */
.L_x_4218:
[----:B------:R0:W-:Y:S01]  /*4aa0*/  STG.E.U8 desc[UR36][R8.64], R0 ;  /* 0x0000000008007986 */ /* 0x0001e2000c101124 */
[----:B------:R-:W-:Y:S05]  /*4ab0*/  BRA `(.L_x_4195) ;  /* 0x0000000000ac7947 */ /* 0x000fea0003800000 */
.L_x_4212:
        /* <DEDUP_REMOVED lines=21> */
.L_x_4194:
        /* <DEDUP_REMOVED lines=16> */
.L_x_4223:
[----:B------:R-:W-:Y:S05]  /*4d10*/  BRA `(.L_x_4195) ;  /* 0x0000000000147947 */ /* 0x000fea0003800000 */
.L_x_4222:
[----:B------:R-:W0:Y:S02]  /*4d20*/  F2I.U64.TRUNC R4, R4 ;  /* 0x0000000400047311 */ /* 0x000e24000020d800 */
[----:B0-----:R2:W-:Y:S01]  /*4d30*/  STG.E.64 desc[UR36][R8.64], R4 ;  /* 0x0000000408007986 */ /* 0x0015e2000c101b24 */
[----:B------:R-:W-:Y:S05]  /*4d40*/  BRA `(.L_x_4195) ;  /* 0x0000000000087947 */ /* 0x000fea0003800000 */
.L_x_4221:
[----:B------:R-:W0:Y:S02]  /*4d50*/  F2I.FTZ.U32.TRUNC.NTZ R3, R4 ;  /* 0x0000000400037305 */ /* 0x000e24000021f000 */
[----:B0-----:R0:W-:Y:S02]  /*4d60*/  STG.E desc[UR36][R8.64], R3 ;  /* 0x0000000308007986 */ /* 0x0011e4000c101924 */
.L_x_4195:
[----:B------:R-:W-:-:S07]  /*4d70*/  VIADD R25, R25, 0x80 ;  /* 0x0000008019197836 */ /* 0x000fce0000000000 */
.L_x_4189:
[----:B------:R-:W-:Y:S05]  /*4d80*/  BSYNC B6 ;  /* 0x0000000000067941 */ /* 0x000fea0003800000 */
.L_x_4188:
        /* <DEDUP_REMOVED lines=24> */
.L_x_4229:
[----:B------:R-:W0:Y:S02]  /*4f10*/  F2I.S64.TRUNC R18, R18 ;  /* 0x0000001200127311 */ /* 0x000e24000020d900 */
[----:B0-----:R-:W-:-:S05]  /*4f20*/  IMAD.MOV.U32 R3, RZ, RZ, R18 ;  /* 0x000000ffff037224 */ /* 0x001fca00078e0012 */
[----:B------:R0:W-:Y:S01]  /*4f30*/  STG.E.U8 desc[UR36][R8.64], R3 ;  /* 0x0000000308007986 */ /* 0x0001e2000c101124 */
[----:B------:R-:W-:Y:S05]  /*4f40*/  BRA `(.L_x_4231) ;  /* 0x0000000c00407947 */ /* 0x000fea0003800000 */
.L_x_4228:
        /* <DEDUP_REMOVED lines=9> */
.L_x_4233:
[----:B------:R-:W0:Y:S02]  /*4fe0*/  F2I.FTZ.TRUNC.NTZ R3, R18 ;  /* 0x0000001200037305 */ /* 0x000e24000021f100 */
[----:B0-----:R0:W-:Y:S01]  /*4ff0*/  STG.E desc[UR36][R8.64], R3 ;  /* 0x0000000308007986 */ /* 0x0011e2000c101924 */
[----:B------:R-:W-:Y:S05]  /*5000*/  BRA `(.L_x_4231) ;  /* 0x0000000c00107947 */ /* 0x000fea0003800000 */
.L_x_4232:
[----:B------:R-:W0:Y:S02]  /*5010*/  F2I.FTZ.TRUNC.NTZ R3, R18 ;  /* 0x0000001200037305 */ /* 0x000e24000021f100 */
[----:B0-----:R0:W-:Y:S01]  /*5020*/  STG.E.U16 desc[UR36][R8.64], R3 ;  /* 0x0000000308007986 */ /* 0x0011e2000c101524 */
[----:B------:R-:W-:Y:S05]  /*5030*/  BRA `(.L_x_4231) ;  /* 0x0000000c00047947 */ /* 0x000fea0003800000 */
.L_x_4227:
        /* <DEDUP_REMOVED lines=8> */
.L_x_4235:
[----:B------:R-:W-:-:S05]  /*50c0*/  F2FP.F16.F32.PACK_AB R18, RZ, R18 ;  /* 0x00000012ff12723e */ /* 0x000fca00000000ff */
[----:B------:R0:W-:Y:S01]  /*50d0*/  STG.E.U16 desc[UR36][R8.64], R18 ;  /* 0x0000001208007986 */ /* 0x0001e2000c101524 */
[----:B------:R-:W-:Y:S05]  /*50e0*/  BRA `(.L_x_4231) ;  /* 0x0000000800d87947 */ /* 0x000fea0003800000 */
.L_x_4234:
        /* <DEDUP_REMOVED lines=9> */
.L_x_4237:
[----:B------:R-:W-:-:S04]  /*5180*/  F2FP.F16.F32.PACK_AB R3, RZ, R18 ;  /* 0x00000012ff03723e */ /* 0x000fc800000000ff */
[----:B------:R-:W-:-:S05]  /*5190*/  PRMT R3, R3, 0x5410, RZ ;  /* 0x0000541003037816 */ /* 0x000fca00000000ff */
[----:B------:R0:W-:Y:S01]  /*51a0*/  STG.E desc[UR36][R8.64], R3 ;  /* 0x0000000308007986 */ /* 0x0001e2000c101924 */
[----:B------:R-:W-:Y:S05]  /*51b0*/  BRA `(.L_x_4231) ;  /* 0x0000000800a47947 */ /* 0x000fea0003800000 */
.L_x_4236:
[----:B------:R-:W-:-:S06]  /*51c0*/  FMUL.FTZ R4, R18, 1 ;  /* 0x3f80000012047820 */ /* 0x000fcc0000410000 */
[----:B------:R-:W0:Y:S02]  /*51d0*/  F2F.F64.F32 R4, R4 ;  /* 0x0000000400047310 */ /* 0x000e240000201800 */
[----:B0-----:R0:W-:Y:S01]  /*51e0*/  STG.E.64 desc[UR36][R8.64], R4 ;  /* 0x0000000408007986 */ /* 0x0011e2000c101b24 */
[----:B------:R-:W-:Y:S05]  /*51f0*/  BRA `(.L_x_4231) ;  /* 0x0000000800947947 */ /* 0x000fea0003800000 */
.L_x_4226:
        /* <DEDUP_REMOVED lines=12> */
.L_x_4240:
[----:B------:R-:W-:Y:S01]  /*52c0*/  FMUL.FTZ R4, R18, 1 ;  /* 0x3f80000012047820 */ /* 0x000fe20000410000 */
[----:B------:R-:W-:-:S05]  /*52d0*/  CS2R R6, SRZ ;  /* 0x0000000000067805 */ /* 0x000fca000001ff00 */
[----:B------:R-:W0:Y:S02]  /*52e0*/  F2F.F64.F32 R4, R4 ;  /* 0x0000000400047310 */ /* 0x000e240000201800 */
[----:B0-----:R0:W-:Y:S01]  /*52f0*/  STG.E.128 desc[UR36][R8.64], R4 ;  /* 0x0000000408007986 */ /* 0x0011e2000c101d24 */
[----:B------:R-:W-:Y:S05]  /*5300*/  BRA `(.L_x_4231) ;  /* 0x0000000800507947 */ /* 0x000fea0003800000 */
.L_x_4239:
        /* <DEDUP_REMOVED lines=20> */
.L_x_4244:
[----:B------:R-:W-:Y:S05]  /*5450*/  BSYNC B0 ;  /* 0x0000000000007941 */ /* 0x000fea0003800000 */
.L_x_4243:
[----:B------:R-:W-:-:S05]  /*5460*/  LOP3.LUT R5, R0, R5, RZ, 0xfc, !PT ;  /* 0x0000000500057212 */ /* 0x000fca00078efcff */
[----:B------:R0:W-:Y:S01]  /*5470*/  STG.E.U8 desc[UR36][R8.64], R5 ;  /* 0x0000000508007986 */ /* 0x0001e2000c101124 */
[----:B------:R-:W-:Y:S05]  /*5480*/  BRA `(.L_x_4231) ;  /* 0x0000000400f07947 */ /* 0x000fea0003800000 */
.L_x_4242:
        /* <DEDUP_REMOVED lines=12> */
.L_x_4246:
[----:B------:R-:W-:Y:S01]  /*5550*/  IMAD.MOV.U32 R0, RZ, RZ, 0x7f ;  /* 0x0000007fff007424 */ /* 0x000fe200078e00ff */
[----:B------:R-:W-:-:S04]  /*5560*/  ISETP.GT.U32.AND P0, PT, R4, 0x7f800000, PT ;  /* 0x7f8000000400780c */ /* 0x000fc80003f04070 */
[----:B------:R-:W-:-:S09]  /*5570*/  SEL R0, R0, 0x7c, P0 ;  /* 0x0000007c00007807 */ /* 0x000fd20000000000 */
.L_x_4247:
[----:B------:R-:W-:Y:S05]  /*5580*/  BSYNC B0 ;  /* 0x0000000000007941 */ /* 0x000fea0003800000 */
.L_x_4245:
[----:B------:R-:W-:-:S04]  /*5590*/  LOP3.LUT R18, R18, 0x80000000, RZ, 0xc0, !PT ;  /* 0x8000000012127812 */ /* 0x000fc800078ec0ff */
[----:B------:R-:W-:-:S04]  /*55a0*/  SHF.R.U32.HI R3, RZ, 0x18, R18 ;  /* 0x00000018ff037819 */ /* 0x000fc80000011612 */
[----:B------:R-:W-:-:S05]  /*55b0*/  LOP3.LUT R3, R0, R3, RZ, 0xfc, !PT ;  /* 0x0000000300037212 */ /* 0x000fca00078efcff */
[----:B------:R0:W-:Y:S01]  /*55c0*/  STG.E.U8 desc[UR36][R8.64], R3 ;  /* 0x0000000308007986 */ /* 0x0001e2000c101124 */
[----:B------:R-:W-:Y:S05]  /*55d0*/  BRA `(.L_x_4231) ;  /* 0x00000004009c7947 */ /* 0x000fea0003800000 */
.L_x_4241:
[----:B------:R-:W-:-:S05]  /*55e0*/  F2FP.BF16.F32.PACK_AB R18, RZ, R18 ;  /* 0x00000012ff12723e */ /* 0x000fca00000010ff */
[----:B------:R0:W-:Y:S01]  /*55f0*/  STG.E.U16 desc[UR36][R8.64], R18 ;  /* 0x0000001208007986 */ /* 0x0001e2000c101524 */
[----:B------:R-:W-:Y:S05]  /*5600*/  BRA `(.L_x_4231) ;  /* 0x0000000400907947 */ /* 0x000fea0003800000 */
.L_x_4238:
        /* <DEDUP_REMOVED lines=11> */
.L_x_4250:
        /* <DEDUP_REMOVED lines=16> */
.L_x_4253:
[----:B------:R-:W-:-:S04]  /*57c0*/  LOP3.LUT R18, R18, 0x80000000, RZ, 0xc0, !PT ;  /* 0x8000000012127812 */ /* 0x000fc800078ec0ff */
[----:B------:R-:W-:-:S04]  /*57d0*/  SHF.R.U32.HI R3, RZ, 0x18, R18 ;  /* 0x00000018ff037819 */ /* 0x000fc80000011612 */
[----:B------:R-:W-:-:S04]  /*57e0*/  LOP3.LUT R0, R0, R3, RZ, 0xfc, !PT ;  /* 0x0000000300007212 */ /* 0x000fc800078efcff */
[----:B------:R-:W-:-:S07]  /*57f0*/  PRMT R4, R0, 0x7610, R4 ;  /* 0x0000761000047816 */ /* 0x000fce0000000004 */
.L_x_4252:
[----:B------:R-:W-:Y:S05]  /*5800*/  BSYNC B0 ;  /* 0x0000000000007941 */ /* 0x000fea0003800000 */
.L_x_4251:
[----:B------:R3:W-:Y:S01]  /*5810*/  STG.E.U8 desc[UR36][R8.64], R4 ;  /* 0x0000000408007986 */ /* 0x0007e2000c101124 */
[----:B------:R-:W-:Y:S05]  /*5820*/  BRA `(.L_x_4231) ;  /* 0x0000000400087947 */ /* 0x000fea0003800000 */
.L_x_4249:
        /* <DEDUP_REMOVED lines=16> */
.L_x_4256:
[----:B------:R-:W-:-:S04]  /*5930*/  LOP3.LUT R18, R18, 0x80000000, RZ, 0xc0, !PT ;  /* 0x8000000012127812 */ /* 0x000fc800078ec0ff */
[----:B------:R-:W-:-:S04]  /*5940*/  SHF.R.U32.HI R3, RZ, 0x18, R18 ;  /* 0x00000018ff037819 */ /* 0x000fc80000011612 */
[----:B------:R-:W-:-:S04]  /*5950*/  LOP3.LUT R0, R0, R3, RZ, 0xfc, !PT ;  /* 0x0000000300007212 */ /* 0x000fc800078efcff */
[----:B------:R-:W-:-:S07]  /*5960*/  PRMT R4, R0, 0x7610, R4 ;  /* 0x0000761000047816 */ /* 0x000fce0000000004 */
.L_x_4255:
[----:B------:R-:W-:Y:S05]  /*5970*/  BSYNC B0 ;  /* 0x0000000000007941 */ /* 0x000fea0003800000 */
.L_x_4254:
[----:B------:R0:W-:Y:S01]  /*5980*/  STG.E.U8 desc[UR36][R8.64], R4 ;  /* 0x0000000408007986 */ /* 0x0001e2000c101124 */
[----:B------:R-:W-:Y:S05]  /*5990*/  BRA `(.L_x_4231) ;  /* 0x0000000000ac7947 */ /* 0x000fea0003800000 */
.L_x_4248:
        /* <DEDUP_REMOVED lines=21> */
.L_x_4230:
        /* <DEDUP_REMOVED lines=16> */
.L_x_4259:
[----:B------:R-:W-:Y:S05]  /*5bf0*/  BRA `(.L_x_4231) ;  /* 0x0000000000147947 */ /* 0x000fea0003800000 */
.L_x_4258:
[----:B------:R-:W0:Y:S02]  /*5c00*/  F2I.U64.TRUNC R18, R18 ;  /* 0x0000001200127311 */ /* 0x000e24000020d800 */
[----:B0-----:R1:W-:Y:S01]  /*5c10*/  STG.E.64 desc[UR36][R8.64], R18 ;  /* 0x0000001208007986 */ /* 0x0013e2000c101b24 */
[----:B------:R-:W-:Y:S05]  /*5c20*/  BRA `(.L_x_4231) ;  /* 0x0000000000087947 */ /* 0x000fea0003800000 */
.L_x_4257:
[----:B------:R-:W0:Y:S02]  /*5c30*/  F2I.FTZ.U32.TRUNC.NTZ R3, R18 ;  /* 0x0000001200037305 */ /* 0x000e24000021f000 */
[----:B0-----:R0:W-:Y:S02]  /*5c40*/  STG.E desc[UR36][R8.64], R3 ;  /* 0x0000000308007986 */ /* 0x0011e4000c101924 */
.L_x_4231:
        /* <DEDUP_REMOVED lines=24> */
.L_x_4263:
[----:B------:R-:W0:Y:S02]  /*5dd0*/  F2I.S64.TRUNC R22, R22 ;  /* 0x0000001600167311 */ /* 0x000e24000020d900 */
[----:B0-----:R-:W-:-:S05]  /*5de0*/  IMAD.MOV.U32 R3, RZ, RZ, R22 ;  /* 0x000000ffff037224 */ /* 0x001fca00078e0016 */
[----:B------:R0:W-:Y:S01]  /*5df0*/  STG.E.U8 desc[UR36][R8.64], R3 ;  /* 0x0000000308007986 */ /* 0x0001e2000c101124 */
[----:B------:R-:W-:Y:S05]  /*5e00*/  BRA `(.L_x_4265) ;  /* 0x0000000c00407947 */ /* 0x000fea0003800000 */
.L_x_4262:
        /* <DEDUP_REMOVED lines=9> */
.L_x_4267:
[----:B------:R-:W0:Y:S02]  /*5ea0*/  F2I.FTZ.TRUNC.NTZ R3, R22 ;  /* 0x0000001600037305 */ /* 0x000e24000021f100 */
[----:B0-----:R0:W-:Y:S01]  /*5eb0*/  STG.E desc[UR36][R8.64], R3 ;  /* 0x0000000308007986 */ /* 0x0011e2000c101924 */
[----:B------:R-:W-:Y:S05]  /*5ec0*/  BRA `(.L_x_4265) ;  /* 0x0000000c00107947 */ /* 0x000fea0003800000 */
.L_x_4266:
[----:B------:R-:W0:Y:S02]  /*5ed0*/  F2I.FTZ.TRUNC.NTZ R3, R22 ;  /* 0x0000001600037305 */ /* 0x000e24000021f100 */
[----:B0-----:R0:W-:Y:S01]  /*5ee0*/  STG.E.U16 desc[UR36][R8.64], R3 ;  /* 0x0000000308007986 */ /* 0x0011e2000c101524 */
[----:B------:R-:W-:Y:S05]  /*5ef0*/  BRA `(.L_x_4265) ;  /* 0x0000000c00047947 */ /* 0x000fea0003800000 */
.L_x_4261:
        /* <DEDUP_REMOVED lines=8> */
.L_x_4269:
[----:B------:R-:W-:-:S05]  /*5f80*/  F2FP.F16.F32.PACK_AB R22, RZ, R22 ;  /* 0x00000016ff16723e */ /* 0x000fca00000000ff */
[----:B------:R0:W-:Y:S01]  /*5f90*/  STG.E.U16 desc[UR36][R8.64], R22 ;  /* 0x0000001608007986 */ /* 0x0001e2000c101524 */
[----:B------:R-:W-:Y:S05]  /*5fa0*/  BRA `(.L_x_4265) ;  /* 0x0000000800d87947 */ /* 0x000fea0003800000 */
.L_x_4268:
        /* <DEDUP_REMOVED lines=9> */
.L_x_4271:
[----:B------:R-:W-:-:S04]  /*6040*/  F2FP.F16.F32.PACK_AB R3, RZ, R22 ;  /* 0x00000016ff03723e */ /* 0x000fc800000000ff */
[----:B------:R-:W-:-:S05]  /*6050*/  PRMT R3, R3, 0x5410, RZ ;  /* 0x0000541003037816 */ /* 0x000fca00000000ff */
[----:B------:R0:W-:Y:S01]  /*6060*/  STG.E desc[UR36][R8.64], R3 ;  /* 0x0000000308007986 */ /* 0x0001e2000c101924 */
[----:B------:R-:W-:Y:S05]  /*6070*/  BRA `(.L_x_4265) ;  /* 0x0000000800a47947 */ /* 0x000fea0003800000 */
.L_x_4270:
[----:B------:R-:W-:-:S06]  /*6080*/  FMUL.FTZ R4, R22, 1 ;  /* 0x3f80000016047820 */ /* 0x000fcc0000410000 */
[----:B------:R-:W0:Y:S02]  /*6090*/  F2F.F64.F32 R4, R4 ;  /* 0x0000000400047310 */ /* 0x000e240000201800 */
[----:B0-----:R0:W-:Y:S01]  /*60a0*/  STG.E.64 desc[UR36][R8.64], R4 ;  /* 0x0000000408007986 */ /* 0x0011e2000c101b24 */
[----:B------:R-:W-:Y:S05]  /*60b0*/  BRA `(.L_x_4265) ;  /* 0x0000000800947947 */ /* 0x000fea0003800000 */
.L_x_4260:
        /* <DEDUP_REMOVED lines=12> */
.L_x_4274:
[----:B------:R-:W-:Y:S01]  /*6180*/  FMUL.FTZ R4, R22, 1 ;  /* 0x3f80000016047820 */ /* 0x000fe20000410000 */
[----:B------:R-:W-:-:S05]  /*6190*/  CS2R R6, SRZ ;  /* 0x0000000000067805 */ /* 0x000fca000001ff00 */
[----:B------:R-:W0:Y:S02]  /*61a0*/  F2F.F64.F32 R4, R4 ;  /* 0x0000000400047310 */ /* 0x000e240000201800 */
[----:B0-----:R0:W-:Y:S01]  /*61b0*/  STG.E.128 desc[UR36][R8.64], R4 ;  /* 0x0000000408007986 */ /* 0x0011e2000c101d24 */
[----:B------:R-:W-:Y:S05]  /*61c0*/  BRA `(.L_x_4265) ;  /* 0x0000000800507947 */ /* 0x000fea0003800000 */
.L_x_4273:
        /* <DEDUP_REMOVED lines=20> */
.L_x_4278:
[----:B------:R-:W-:Y:S05]  /*6310*/  BSYNC B0 ;  /* 0x0000000000007941 */ /* 0x000fea0003800000 */
.L_x_4277:
[----:B------:R-:W-:-:S05]  /*6320*/  LOP3.LUT R5, R0, R5, RZ, 0xfc, !PT ;  /* 0x0000000500057212 */ /* 0x000fca00078efcff */
[----:B------:R0:W-:Y:S01]  /*6330*/  STG.E.U8 desc[UR36][R8.64], R5 ;  /* 0x0000000508007986 */ /* 0x0001e2000c101124 */
[----:B------:R-:W-:Y:S05]  /*6340*/  BRA `(.L_x_4265) ;  /* 0x0000000400f07947 */ /* 0x000fea0003800000 */
.L_x_4276:
        /* <DEDUP_REMOVED lines=12> */
.L_x_4280:
[----:B------:R-:W-:Y:S01]  /*6410*/  IMAD.MOV.U32 R0, RZ, RZ, 0x7f ;  /* 0x0000007fff007424 */ /* 0x000fe200078e00ff */
[----:B------:R-:W-:-:S04]  /*6420*/  ISETP.GT.U32.AND P0, PT, R4, 0x7f800000, PT ;  /* 0x7f8000000400780c */ /* 0x000fc80003f04070 */
[----:B------:R-:W-:-:S09]  /*6430*/  SEL R0, R0, 0x7c, P0 ;  /* 0x0000007c00007807 */ /* 0x000fd20000000000 */
.L_x_4281:
[----:B------:R-:W-:Y:S05]  /*6440*/  BSYNC B0 ;  /* 0x0000000000007941 */ /* 0x000fea0003800000 */
.L_x_4279:
[----:B------:R-:W-:-:S04]  /*6450*/  LOP3.LUT R22, R22, 0x80000000, RZ, 0xc0, !PT ;  /* 0x8000000016167812 */ /* 0x000fc800078ec0ff */
[----:B------:R-:W-:-:S04]  /*6460*/  SHF.R.U32.HI R3, RZ, 0x18, R22 ;  /* 0x00000018ff037819 */ /* 0x000fc80000011616 */
[----:B------:R-:W-:-:S05]  /*6470*/  LOP3.LUT R3, R0, R3, RZ, 0xfc, !PT ;  /* 0x0000000300037212 */ /* 0x000fca00078efcff */
[----:B------:R0:W-:Y:S01]  /*6480*/  STG.E.U8 desc[UR36][R8.64], R3 ;  /* 0x0000000308007986 */ /* 0x0001e2000c101124 */
[----:B------:R-:W-:Y:S05]  /*6490*/  BRA `(.L_x_4265) ;  /* 0x00000004009c7947 */ /* 0x000fea0003800000 */
.L_x_4275:
[----:B------:R-:W-:-:S05]  /*64a0*/  F2FP.BF16.F32.PACK_AB R22, RZ, R22 ;  /* 0x00000016ff16723e */ /* 0x000fca00000010ff */
[----:B------:R0:W-:Y:S01]  /*64b0*/  STG.E.U16 desc[UR36][R8.64], R22 ;  /* 0x0000001608007986 */ /* 0x0001e2000c101524 */
[----:B------:R-:W-:Y:S05]  /*64c0*/  BRA `(.L_x_4265) ;  /* 0x0000000400907947 */ /* 0x000fea0003800000 */
.L_x_4272:
        /* <DEDUP_REMOVED lines=11> */
.L_x_4284:
        /* <DEDUP_REMOVED lines=16> */
.L_x_4287:
[----:B------:R-:W-:-:S04]  /*6680*/  LOP3.LUT R22, R22, 0x80000000, RZ, 0xc0, !PT ;  /* 0x8000000016167812 */ /* 0x000fc800078ec0ff */
[----:B------:R-:W-:-:S04]  /*6690*/  SHF.R.U32.HI R3, RZ, 0x18, R22 ;  /* 0x00000018ff037819 */ /* 0x000fc80000011616 */
[----:B------:R-:W-:-:S04]  /*66a0*/  LOP3.LUT R0, R0, R3, RZ, 0xfc, !PT ;  /* 0x0000000300007212 */ /* 0x000fc800078efcff */
[----:B------:R-:W-:-:S07]  /*66b0*/  PRMT R4, R0, 0x7610, R4 ;  /* 0x0000761000047816 */ /* 0x000fce0000000004 */
.L_x_4286:
[----:B------:R-:W-:Y:S05]  /*66c0*/  BSYNC B0 ;  /* 0x0000000000007941 */ /* 0x000fea0003800000 */
.L_x_4285:
[----:B------:R3:W-:Y:S01]  /*66d0*/  STG.E.U8 desc[UR36][R8.64], R4 ;  /* 0x0000000408007986 */ /* 0x0007e2000c101124 */
[----:B------:R-:W-:Y:S05]  /*66e0*/  BRA `(.L_x_4265) ;  /* 0x0000000400087947 */ /* 0x000fea0003800000 */
.L_x_4283:
        /* <DEDUP_REMOVED lines=16> */
.L_x_4290:
[----:B------:R-:W-:-:S04]  /*67f0*/  LOP3.LUT R22, R22, 0x80000000, RZ, 0xc0, !PT ;  /* 0x8000000016167812 */ /* 0x000fc800078ec0ff */
[----:B------:R-:W-:-:S04]  /*6800*/  SHF.R.U32.HI R3, RZ, 0x18, R22 ;  /* 0x00000018ff037819 */ /* 0x000fc80000011616 */
[----:B------:R-:W-:-:S04]  /*6810*/  LOP3.LUT R0, R0, R3, RZ, 0xfc, !PT ;  /* 0x0000000300007212 */ /* 0x000fc800078efcff */
[----:B------:R-:W-:-:S07]  /*6820*/  PRMT R4, R0, 0x7610, R4 ;  /* 0x0000761000047816 */ /* 0x000fce0000000004 */
.L_x_4289:
[----:B------:R-:W-:Y:S05]  /*6830*/  BSYNC B0 ;  /* 0x0000000000007941 */ /* 0x000fea0003800000 */
.L_x_4288:
[----:B------:R0:W-:Y:S01]  /*6840*/  STG.E.U8 desc[UR36][R8.64], R4 ;  /* 0x0000000408007986 */ /* 0x0001e2000c101124 */
[----:B------:R-:W-:Y:S05]  /*6850*/  BRA `(.L_x_4265) ;  /* 0x0000000000ac7947 */ /* 0x000fea0003800000 */
.L_x_4282:
        /* <DEDUP_REMOVED lines=21> */
.L_x_4264:
        /* <DEDUP_REMOVED lines=16> */
.L_x_4293:
[----:B------:R-:W-:Y:S05]  /*6ab0*/  BRA `(.L_x_4265) ;  /* 0x0000000000147947 */ /* 0x000fea0003800000 */
.L_x_4292:
[----:B------:R-:W0:Y:S02]  /*6ac0*/  F2I.U64.TRUNC R22, R22 ;  /* 0x0000001600167311 */ /* 0x000e24000020d800 */
[----:B0-----:R2:W-:Y:S01]  /*6ad0*/  STG.E.64 desc[UR36][R8.64], R22 ;  /* 0x0000001608007986 */ /* 0x0015e2000c101b24 */
[----:B------:R-:W-:Y:S05]  /*6ae0*/  BRA `(.L_x_4265) ;  /* 0x0000000000087947 */ /* 0x000fea0003800000 */
.L_x_4291:
[----:B------:R-:W0:Y:S02]  /*6af0*/  F2I.FTZ.U32.TRUNC.NTZ R3, R22 ;  /* 0x0000001600037305 */ /* 0x000e24000021f000 */
[----:B0-----:R0:W-:Y:S02]  /*6b00*/  STG.E desc[UR36][R8.64], R3 ;  /* 0x0000000308007986 */ /* 0x0011e4000c101924 */
.L_x_4265:
[----:B------:R-:W-:-:S07]  /*6b10*/  VIADD R25, R25, 0x80 ;  /* 0x0000008019197836 */ /* 0x000fce0000000000 */
.L_x_4225:
[----:B------:R-:W-:Y:S05]  /*6b20*/  BSYNC B6 ;  /* 0x0000000000067941 */ /* 0x000fea0003800000 */
.L_x_4224:
[----:B------:R-:W-:-:S13]  /*6b30*/  ISETP.GE.AND P0, PT, R25, R17, PT ;  /* 0x000000111900720c */ /* 0x000fda0003f06270 */
[----:B------:R-:W-:Y:S05]  /*6b40*/  @P0 EXIT ;  /* 0x000000000000094d */ /* 0x000fea0003800000 */
[----:B0-23--:R-:W0:Y:S01]  /*6b50*/  LDC.64 R4, c[0x0][0x228] ;  /* 0x00008a00ff047b82 */ /* 0x00de220000000a00 */
[----:B------:R-:W-:Y:S01]  /*6b60*/  PRMT R0, R16, 0x9910, RZ ;  /* 0x0000991010007816 */ /* 0x000fe200000000ff */
[----:B------:R-:W-:Y:S01]  /*6b70*/  IMAD R2, R2, 0x200, R25 ;  /* 0x0000020002027824 */ /* 0x000fe200078e0219 */
[----:B------:R-:W-:Y:S02]  /*6b80*/  ULDC UR4, c[0x0][0x248] ;  /* 0x0000920000047ab9 */ /* 0x000fe40000000800 */
[----:B------:R-:W-:Y:S01]  /*6b90*/  ISETP.GT.AND P1, PT, R0, 0x9, PT ;  /* 0x000000090000780c */ /* 0x000fe20003f24270 */
[----:B-1--4-:R-:W-:-:S05]  /*6ba0*/  IMAD R3, R2, UR4, RZ ;  /* 0x0000000402037c24 */ /* 0x012fca000f8e02ff */
        /* <DEDUP_REMOVED lines=14> */
.L_x_4297:
[----:B------:R-:W0:Y:S02]  /*6c90*/  F2I.S64.TRUNC R24, R24 ;  /* 0x0000001800187311 */ /* 0x000e24000020d900 */
[----:B0-----:R-:W-:-:S05]  /*6ca0*/  IMAD.MOV.U32 R5, RZ, RZ, R24 ;  /* 0x000000ffff057224 */ /* 0x001fca00078e0018 */
[----:B------:R-:W-:Y:S01]  /*6cb0*/  STG.E.U8 desc[UR36][R2.64], R5 ;  /* 0x0000000502007986 */ /* 0x000fe2000c101124 */
[----:B------:R-:W-:Y:S05]  /*6cc0*/  EXIT ;  /* 0x000000000000794d */ /* 0x000fea0003800000 */
.L_x_4296:
        /* <DEDUP_REMOVED lines=9> */
.L_x_4300:
[----:B------:R-:W0:Y:S02]  /*6d60*/  F2I.FTZ.TRUNC.NTZ R5, R24 ;  /* 0x0000001800057305 */ /* 0x000e24000021f100 */
[----:B0-----:R-:W-:Y:S01]  /*6d70*/  STG.E desc[UR36][R2.64], R5 ;  /* 0x0000000502007986 */ /* 0x001fe2000c101924 */
[----:B------:R-:W-:Y:S05]  /*6d80*/  EXIT ;  /* 0x000000000000794d */ /* 0x000fea0003800000 */
.L_x_4299:
[----:B------:R-:W0:Y:S02]  /*6d90*/  F2I.FTZ.TRUNC.NTZ R5, R24 ;  /* 0x0000001800057305 */ /* 0x000e24000021f100 */
[----:B0-----:R-:W-:Y:S01]  /*6da0*/  STG.E.U16 desc[UR36][R2.64], R5 ;  /* 0x0000000502007986 */ /* 0x001fe2000c101524 */
[----:B------:R-:W-:Y:S05]  /*6db0*/  EXIT ;  /* 0x000000000000794d */ /* 0x000fea0003800000 */
.L_x_4295:
        /* <DEDUP_REMOVED lines=8> */
.L_x_4302:
[----:B------:R-:W-:-:S05]  /*6e40*/  F2FP.F16.F32.PACK_AB R24, RZ, R24 ;  /* 0x00000018ff18723e */ /* 0x000fca00000000ff */
[----:B------:R-:W-:Y:S01]  /*6e50*/  STG.E.U16 desc[UR36][R2.64], R24 ;  /* 0x0000001802007986 */ /* 0x000fe2000c101524 */
[----:B------:R-:W-:Y:S05]  /*6e60*/  EXIT ;  /* 0x000000000000794d */ /* 0x000fea0003800000 */
.L_x_4301:
        /* <DEDUP_REMOVED lines=9> */
.L_x_4304:
[----:B------:R-:W-:-:S04]  /*6f00*/  F2FP.F16.F32.PACK_AB R5, RZ, R24 ;  /* 0x00000018ff05723e */ /* 0x000fc800000000ff */
[----:B------:R-:W-:-:S05]  /*6f10*/  PRMT R5, R5, 0x5410, RZ ;  /* 0x0000541005057816 */ /* 0x000fca00000000ff */
[----:B------:R-:W-:Y:S01]  /*6f20*/  STG.E desc[UR36][R2.64], R5 ;  /* 0x0000000502007986 */ /* 0x000fe2000c101924 */
[----:B------:R-:W-:Y:S05]  /*6f30*/  EXIT ;  /* 0x000000000000794d */ /* 0x000fea0003800000 */
.L_x_4303:
[----:B------:R-:W-:-:S06]  /*6f40*/  FMUL.FTZ R4, R24, 1 ;  /* 0x3f80000018047820 */ /* 0x000fcc0000410000 */
[----:B------:R-:W0:Y:S02]  /*6f50*/  F2F.F64.F32 R4, R4 ;  /* 0x0000000400047310 */ /* 0x000e240000201800 */
[----:B0-----:R-:W-:Y:S01]  /*6f60*/  STG.E.64 desc[UR36][R2.64], R4 ;  /* 0x0000000402007986 */ /* 0x001fe2000c101b24 */
[----:B------:R-:W-:Y:S05]  /*6f70*/  EXIT ;  /* 0x000000000000794d */ /* 0x000fea0003800000 */
.L_x_4294:
        /* <DEDUP_REMOVED lines=12> */
.L_x_4307:
[----:B------:R-:W-:Y:S01]  /*7040*/  FMUL.FTZ R4, R24, 1 ;  /* 0x3f80000018047820 */ /* 0x000fe20000410000 */
[----:B------:R-:W-:-:S05]  /*7050*/  CS2R R6, SRZ ;  /* 0x0000000000067805 */ /* 0x000fca000001ff00 */
[----:B------:R-:W0:Y:S02]  /*7060*/  F2F.F64.F32 R4, R4 ;  /* 0x0000000400047310 */ /* 0x000e240000201800 */
[----:B0-----:R-:W-:Y:S01]  /*7070*/  STG.E.128 desc[UR36][R2.64], R4 ;  /* 0x0000000402007986 */ /* 0x001fe2000c101d24 */
[----:B------:R-:W-:Y:S05]  /*7080*/  EXIT ;  /* 0x000000000000794d */ /* 0x000fea0003800000 */
.L_x_4306:
        /* <DEDUP_REMOVED lines=20> */
.L_x_4311:
[----:B------:R-:W-:Y:S05]  /*71d0*/  BSYNC B0 ;  /* 0x0000000000007941 */ /* 0x000fea0003800000 */
.L_x_4310:
[----:B------:R-:W-:-:S05]  /*71e0*/  LOP3.LUT R7, R0, R7, RZ, 0xfc, !PT ;  /* 0x0000000700077212 */ /* 0x000fca00078efcff */
[----:B------:R-:W-:Y:S01]  /*71f0*/  STG.E.U8 desc[UR36][R2.64], R7 ;  /* 0x0000000702007986 */ /* 0x000fe2000c101124 */
[----:B------:R-:W-:Y:S05]  /*7200*/  EXIT ;  /* 0x000000000000794d */ /* 0x000fea0003800000 */
.L_x_4309:
[----:B------:R-:W-:Y:S01]  /*7210*/  LOP3.LUT R4, R24, 0x7fffffff, RZ, 0xc0, !PT ;  /* 0x7fffffff18047812 */ /* 0x000fe200078ec0ff */
        /* <DEDUP_REMOVED lines=11> */
.L_x_4313:
[----:B------:R-:W-:Y:S01]  /*72d0*/  IMAD.MOV.U32 R0, RZ, RZ, 0x7f ;  /* 0x0000007fff007424 */ /* 0x000fe200078e00ff */
[----:B------:R-:W-:-:S04]  /*72e0*/  ISETP.GT.U32.AND P0, PT, R4, 0x7f800000, PT ;  /* 0x7f8000000400780c */ /* 0x000fc80003f04070 */
[----:B------:R-:W-:-:S09]  /*72f0*/  SEL R0, R0, 0x7c, P0 ;  /* 0x0000007c00007807 */ /* 0x000fd20000000000 */
.L_x_4314:
[----:B------:R-:W-:Y:S05]  /*7300*/  BSYNC B0 ;  /* 0x0000000000007941 */ /* 0x000fea0003800000 */
.L_x_4312:
[----:B------:R-:W-:-:S04]  /*7310*/  LOP3.LUT R24, R24, 0x80000000, RZ, 0xc0, !PT ;  /* 0x8000000018187812 */ /* 0x000fc800078ec0ff */
[----:B------:R-:W-:-:S04]  /*7320*/  SHF.R.U32.HI R5, RZ, 0x18, R24 ;  /* 0x00000018ff057819 */ /* 0x000fc80000011618 */
[----:B------:R-:W-:-:S05]  /*7330*/  LOP3.LUT R5, R0, R5, RZ, 0xfc, !PT ;  /* 0x0000000500057212 */ /* 0x000fca00078efcff */
[----:B------:R-:W-:Y:S01]  /*7340*/  STG.E.U8 desc[UR36][R2.64], R5 ;  /* 0x0000000502007986 */ /* 0x000fe2000c101124 */
[----:B------:R-:W-:Y:S05]  /*7350*/  EXIT ;  /* 0x000000000000794d */ /* 0x000fea0003800000 */
.L_x_4308:
[----:B------:R-:W-:-:S05]  /*7360*/  F2FP.BF16.F32.PACK_AB R24, RZ, R24 ;  /* 0x00000018ff18723e */ /* 0x000fca00000010ff */
[----:B------:R-:W-:Y:S01]  /*7370*/  STG.E.U16 desc[UR36][R2.64], R24 ;  /* 0x0000001802007986 */ /* 0x000fe2000c101524 */
[----:B------:R-:W-:Y:S05]  /*7380*/  EXIT ;  /* 0x000000000000794d */ /* 0x000fea0003800000 */
.L_x_4305:
        /* <DEDUP_REMOVED lines=11> */
.L_x_4317:
        /* <DEDUP_REMOVED lines=16> */
.L_x_4320:
[----:B------:R-:W-:-:S04]  /*7540*/  LOP3.LUT R24, R24, 0x80000000, RZ, 0xc0, !PT ;  /* 0x8000000018187812 */ /* 0x000fc800078ec0ff */
[----:B------:R-:W-:-:S04]  /*7550*/  SHF.R.U32.HI R5, RZ, 0x18, R24 ;  /* 0x00000018ff057819 */ /* 0x000fc80000011618 */
[----:B------:R-:W-:-:S04]  /*7560*/  LOP3.LUT R4, R4, R5, RZ, 0xfc, !PT ;  /* 0x0000000504047212 */ /* 0x000fc800078efcff */
[----:B------:R-:W-:-:S07]  /*7570*/  PRMT R0, R4, 0x7610, R0 ;  /* 0x0000761004007816 */ /* 0x000fce0000000000 */
.L_x_4319:
[----:B------:R-:W-:Y:S05]  /*7580*/  BSYNC B0 ;  /* 0x0000000000007941 */ /* 0x000fea0003800000 */
.L_x_4318:
[----:B------:R-:W-:Y:S01]  /*7590*/  STG.E.U8 desc[UR36][R2.64], R0 ;  /* 0x0000000002007986 */ /* 0x000fe2000c101124 */
[----:B------:R-:W-:Y:S05]  /*75a0*/  EXIT ;  /* 0x000000000000794d */ /* 0x000fea0003800000 */
.L_x_4316:
        /* <DEDUP_REMOVED lines=16> */
.L_x_4323:
[----:B------:R-:W-:-:S04]  /*76b0*/  LOP3.LUT R24, R24, 0x80000000, RZ, 0xc0, !PT ;  /* 0x8000000018187812 */ /* 0x000fc800078ec0ff */
[----:B------:R-:W-:-:S04]  /*76c0*/  SHF.R.U32.HI R5, RZ, 0x18, R24 ;  /* 0x00000018ff057819 */ /* 0x000fc80000011618 */
[----:B------:R-:W-:-:S04]  /*76d0*/  LOP3.LUT R4, R4, R5, RZ, 0xfc, !PT ;  /* 0x0000000504047212 */ /* 0x000fc800078efcff */
[----:B------:R-:W-:-:S07]  /*76e0*/  PRMT R0, R4, 0x7610, R0 ;  /* 0x0000761004007816 */ /* 0x000fce0000000000 */
.L_x_4322:
[----:B------:R-:W-:Y:S05]  /*76f0*/  BSYNC B0 ;  /* 0x0000000000007941 */ /* 0x000fea0003800000 */
.L_x_4321:
[----:B------:R-:W-:Y:S01]  /*7700*/  STG.E.U8 desc[UR36][R2.64], R0 ;  /* 0x0000000002007986 */ /* 0x000fe2000c101124 */
[----:B------:R-:W-:Y:S05]  /*7710*/  EXIT ;  /* 0x000000000000794d */ /* 0x000fea0003800000 */
.L_x_4315:
        /* <DEDUP_REMOVED lines=21> */
.L_x_4298:
        /* <DEDUP_REMOVED lines=16> */
.L_x_4326:
[----:B------:R-:W-:Y:S05]  /*7970*/  EXIT ;  /* 0x000000000000794d */ /* 0x000fea0003800000 */
.L_x_4325:
[----:B------:R-:W0:Y:S02]  /*7980*/  F2I.U64.TRUNC R24, R24 ;  /* 0x0000001800187311 */ /* 0x000e24000020d800 */
[----:B0-----:R-:W-:Y:S01]  /*7990*/  STG.E.64 desc[UR36][R2.64], R24 ;  /* 0x0000001802007986 */ /* 0x001fe2000c101b24 */
[----:B------:R-:W-:Y:S05]  /*79a0*/  EXIT ;  /* 0x000000000000794d */ /* 0x000fea0003800000 */
.L_x_4324:
[----:B------:R-:W0:Y:S02]  /*79b0*/  F2I.FTZ.U32.TRUNC.NTZ R5, R24 ;  /* 0x0000001800057305 */ /* 0x000e24000021f000 */
[----:B0-----:R-:W-:Y:S01]  /*79c0*/  STG.E desc[UR36][R2.64], R5 ;  /* 0x0000000502007986 */ /* 0x001fe2000c101924 */
[----:B------:R-:W-:Y:S05]  /*79d0*/  EXIT ;  /* 0x000000000000794d */ /* 0x000fea0003800000 */
.L_x_4327:
        /* <DEDUP_REMOVED lines=10> */
.L_x_19597:


//--------------------- .text._ZN2at6native18elementwise_kernelILi128ELi2EZNS0_22gpu_kernel_impl_nocastIZZZNS0_26round_decimals_kernel_cudaERNS_18TensorIteratorBaseElENKUlvE_clEvENKUlvE0_clEvEUlfE_EEvS4_RKT_EUliE_EEviT1_ --------------------------
	.section	.text._ZN2at6native18elementwise_kernelILi128ELi2EZNS0_22gpu_kernel_impl_nocastIZZZNS0_26round_decimals_kernel_cudaERNS_18TensorIteratorBaseElENKUlvE_clEvENKUlvE0_clEvEUlfE_EEvS4_RKT_EUliE_EEviT1_,"ax",@progbits
	.align	128
        .global         _ZN2at6native18elementwise_kernelILi128ELi2EZNS0_22gpu_kernel_impl_nocastIZZZNS0_26round_decimals_kernel_cudaERNS_18TensorIteratorBaseElENKUlvE_clEvENKUlvE0_clEvEUlfE_EEvS4_RKT_EUliE_EEviT1_
        .type           _ZN2at6native18elementwise_kernelILi128ELi2EZNS0_22gpu_kernel_impl_nocastIZZZNS0_26round_decimals_kernel_cudaERNS_18TensorIteratorBaseElENKUlvE_clEvENKUlvE0_clEvEUlfE_EEvS4_RKT_EUliE_EEviT1_,@function
        .size           _ZN2at6native18elementwise_kernelILi128ELi2EZNS0_22gpu_kernel_impl_nocastIZZZNS0_26round_decimals_kernel_cudaERNS_18TensorIteratorBaseElENKUlvE_clEvENKUlvE0_clEvEUlfE_EEvS4_RKT_EUliE_EEviT1_,(.L_x_19598 - _ZN2at6native18elementwise_kernelILi128ELi2EZNS0_22gpu_kernel_impl_nocastIZZZNS0_26round_decimals_kernel_cudaERNS_18TensorIteratorBaseElENKUlvE_clEvENKUlvE0_clEvEUlfE_EEvS4_RKT_EUliE_EEviT1_)
        .other          _ZN2at6native18elementwise_kernelILi128ELi2EZNS0_22gpu_kernel_impl_nocastIZZZNS0_26round_decimals_kernel_cudaERNS_18TensorIteratorBaseElENKUlvE_clEvENKUlvE0_clEvEUlfE_EEvS4_RKT_EUliE_EEviT1_,@"STO_CUDA_ENTRY STV_DEFAULT"
_ZN2at6native18elementwise_kernelILi128ELi2EZNS0_22gpu_kernel_impl_nocastIZZZNS0_26round_decimals_kernel_cudaERNS_18TensorIteratorBaseElENKUlvE_clEvENKUlvE0_clEvEUlfE_EEvS4_RKT_EUliE_EEviT1_:
.text._ZN2at6native18elementwise_kernelILi128ELi2EZNS0_22gpu_kernel_impl_nocastIZZZNS0_26round_decimals_kernel_cudaERNS_18TensorIteratorBaseElENKUlvE_clEvENKUlvE0_clEvEUlfE_EEvS4_RKT_EUliE_EEviT1_:
        /* <DEDUP_REMOVED lines=313> */
.L_x_4330:
[----:B------:R-:W-:Y:S01]  /*1390*/  ULDC.64 UR8, c[0x0][0x418] ;  /* 0x0001060000087ab9 */ /* 0x000fe20000000a00 */
[----:B------:R-:W-:Y:S01]  /*13a0*/  ULDC UR10, c[0x0][0x420] ;  /* 0x00010800000a7ab9 */ /* 0x000fe20000000800 */
[----:B------:R-:W-:-:S04]  /*13b0*/  IADD3 R4, P0, R2, UR8, RZ ;  /* 0x0000000802047c10 */ /* 0x000fc8000ff1e0ff */
[----:B------:R-:W-:Y:S01]  /*13c0*/  IADD3.X R5, RZ, UR9, RZ, P0, !PT ;  /* 0x00000009ff057c10 */ /* 0x000fe200087fe4ff */
[----:B------:R-:W0:Y:S01]  /*13d0*/  MUFU.RCP R7, UR10 ;  /* 0x0000000a00077d08 */ /* 0x000e220008001000 */
[----:B------:R-:W-:-:S03]  /*13e0*/  ULDC.64 UR8, c[0x0][0x410] ;  /* 0x0001040000087ab9 */ /* 0x000fc60000000a00 */
[----:B------:R-:W0:Y:S01]  /*13f0*/  LDG.E R4, desc[UR4][R4.64] ;  /* 0x0000000404047981 */ /* 0x000e22000c1e1900 */
[----:B------:R-:W-:Y:S02]  /*1400*/  ISETP.NE.AND P0, PT, RZ, UR7, PT ;  /* 0x00000007ff007c0c */ /* 0x000fe4000bf05270 */
[----:B------:R-:W-:-:S04]  /*1410*/  IADD3 R2, P1, R3, UR8, RZ ;  /* 0x0000000803027c10 */ /* 0x000fc8000ff3e0ff */
[----:B------:R-:W-:-:S07]  /*1420*/  IADD3.X R3, RZ, UR9, RZ, P1, !PT ;  /* 0x00000009ff037c10 */ /* 0x000fce0008ffe4ff */
[C---:B0-----:R-:W-:Y:S01]  /*1430*/  @P0 FMUL.FTZ R6, R4.reuse, R7 ;  /* 0x0000000704060220 */ /* 0x041fe20000410000 */
[----:B------:R-:W-:-:S05]  /*1440*/  @!P0 FMUL.FTZ R8, R4, UR10 ;  /* 0x0000000a04088c20 */ /* 0x000fca0008410000 */
[----:B------:R-:W0:Y:S08]  /*1450*/  @P0 FRND R6, R6 ;  /* 0x0000000600060307 */ /* 0x000e300000201000 */
[----:B------:R-:W1:Y:S01]  /*1460*/  @!P0 FRND R8, R8 ;  /* 0x0000000800088307 */ /* 0x000e620000201000 */
[----:B0-----:R-:W-:Y:S01]  /*1470*/  @P0 FMUL.FTZ R9, R6, UR10 ;  /* 0x0000000a06090c20 */ /* 0x001fe20008410000 */
[----:B-1----:R-:W-:Y:S01]  /*1480*/  @!P0 FMUL.FTZ R9, R8, R7 ;  /* 0x0000000708098220 */ /* 0x002fe20000410000 */
[----:B------:R-:W-:-:S04]  /*1490*/  IADD3 R7, R0, 0x80, RZ ;  /* 0x0000008000077810 */ /* 0x000fc80007ffe0ff */
[----:B------:R0:W-:Y:S03]  /*14a0*/  STG.E desc[UR4][R2.64], R9 ;  /* 0x0000000902007986 */ /* 0x0001e6000c101904 */
.L_x_4329:
[----:B------:R-:W-:Y:S05]  /*14b0*/  BSYNC B0 ;  /* 0x0000000000007941 */ /* 0x000fea0003800000 */
.L_x_4328:
[----:B------:R-:W-:-:S13]  /*14c0*/  ISETP.GE.AND P0, PT, R7, UR6, PT ;  /* 0x0000000607007c0c */ /* 0x000fda000bf06270 */
[----:B------:R-:W-:Y:S05]  /*14d0*/  @P0 EXIT ;  /* 0x000000000000094d */ /* 0x000fea0003800000 */
[----:B------:R-:W1:Y:S01]  /*14e0*/  LDC R8, c[0x0][0x218] ;  /* 0x00008600ff087b82 */ /* 0x000e620000000800 */
[----:B------:R-:W-:Y:S01]  /*14f0*/  HFMA2.MMA R0, -RZ, RZ, 0, 0 ;  /* 0x00000000ff007435 */ /* 0x000fe200000001ff */
[----:B0-----:R-:W-:Y:S02]  /*1500*/  MOV R3, RZ ;  /* 0x000000ff00037202 */ /* 0x001fe40000000f00 */
        /* <DEDUP_REMOVED lines=300> */
.L_x_4331:
[----:B------:R-:W-:Y:S01]  /*27d0*/  ULDC.64 UR8, c[0x0][0x418] ;  /* 0x0001060000087ab9 */ /* 0x000fe20000000a00 */
[----:B------:R-:W-:Y:S01]  /*27e0*/  ULDC UR6, c[0x0][0x420] ;  /* 0x0001080000067ab9 */ /* 0x000fe20000000800 */
[----:B------:R-:W-:-:S04]  /*27f0*/  IADD3 R4, P0, R0, UR8, RZ ;  /* 0x0000000800047c10 */ /* 0x000fc8000ff1e0ff */
[----:B------:R-:W-:Y:S01]  /*2800*/  IADD3.X R5, RZ, UR9, RZ, P0, !PT ;  /* 0x00000009ff057c10 */ /* 0x000fe200087fe4ff */
[----:B------:R-:W0:Y:S01]  /*2810*/  MUFU.RCP R9, UR6 ;  /* 0x0000000600097d08 */ /* 0x000e220008001000 */
[----:B------:R-:W-:Y:S01]  /*2820*/  ISETP.NE.AND P1, PT, RZ, UR7, PT ;  /* 0x00000007ff007c0c */ /* 0x000fe2000bf25270 */
[----:B------:R-:W-:Y:S02]  /*2830*/  ULDC.64 UR8, c[0x0][0x410] ;  /* 0x0001040000087ab9 */ /* 0x000fe40000000a00 */
[----:B------:R-:W0:Y:S01]  /*2840*/  LDG.E R4, desc[UR4][R4.64] ;  /* 0x0000000404047981 */ /* 0x000e22000c1e1900 */
[----:B------:R-:W-:-:S04]  /*2850*/  IADD3 R2, P0, R3, UR8, RZ ;  /* 0x0000000803027c10 */ /* 0x000fc8000ff1e0ff */
[----:B------:R-:W-:-:S05]  /*2860*/  IADD3.X R3, RZ, UR9, RZ, P0, !PT ;  /* 0x00000009ff037c10 */ /* 0x000fca00087fe4ff */
[C---:B0-----:R-:W-:Y:S01]  /*2870*/  @P1 FMUL.FTZ R0, R4.reuse, R9 ;  /* 0x0000000904001220 */ /* 0x041fe20000410000 */
[----:B------:R-:W-:-:S05]  /*2880*/  @!P1 FMUL.FTZ R6, R4, UR6 ;  /* 0x0000000604069c20 */ /* 0x000fca0008410000 */
[----:B------:R-:W0:Y:S08]  /*2890*/  @P1 FRND R0, R0 ;  /* 0x0000000000001307 */ /* 0x000e300000201000 */
[----:B------:R-:W1:Y:S01]  /*28a0*/  @!P1 FRND R6, R6 ;  /* 0x0000000600069307 */ /* 0x000e620000201000 */
[----:B0-----:R-:W-:Y:S01]  /*28b0*/  @P1 FMUL.FTZ R7, R0, UR6 ;  /* 0x0000000600071c20 */ /* 0x001fe20008410000 */
[----:B-1----:R-:W-:-:S05]  /*28c0*/  @!P1 FMUL.FTZ R7, R6, R9 ;  /* 0x0000000906079220 */ /* 0x002fca0000410000 */
[----:B------:R-:W-:Y:S01]  /*28d0*/  STG.E desc[UR4][R2.64], R7 ;  /* 0x0000000702007986 */ /* 0x000fe2000c101904 */
[----:B------:R-:W-:Y:S05]  /*28e0*/  EXIT ;  /* 0x000000000000794d */ /* 0x000fea0003800000 */
.L_x_4332:
        /* <DEDUP_REMOVED lines=9> */
.L_x_19598:


//--------------------- .text._ZN2at6native27unrolled_elementwise_kernelIZZZNS0_26round_decimals_kernel_cudaERNS_18TensorIteratorBaseElENKUlvE_clEvENKUlvE0_clEvEUlfE_St5arrayIPcLm2EELi4E23TrivialOffsetCalculatorILi1EjESB_NS0_6memory15LoadWithoutCastENSC_16StoreWithoutCastEEEviT_T0_T2_T3_T4_T5_ --------------------------
	.section	.text._ZN2at6native27unrolled_elementwise_kernelIZZZNS0_26round_decimals_kernel_cudaERNS_18TensorIteratorBaseElENKUlvE_clEvENKUlvE0_clEvEUlfE_St5arrayIPcLm2EELi4E23TrivialOffsetCalculatorILi1EjESB_NS0_6memory15LoadWithoutCastENSC_16StoreWithoutCastEEEviT_T0_T2_T3_T4_T5_,"ax",@progbits
	.align	128
        .global         _ZN2at6native27unrolled_elementwise_kernelIZZZNS0_26round_decimals_kernel_cudaERNS_18TensorIteratorBaseElENKUlvE_clEvENKUlvE0_clEvEUlfE_St5arrayIPcLm2EELi4E23TrivialOffsetCalculatorILi1EjESB_NS0_6memory15LoadWithoutCastENSC_16StoreWithoutCastEEEviT_T0_T2_T3_T4_T5_
        .type           _ZN2at6native27unrolled_elementwise_kernelIZZZNS0_26round_decimals_kernel_cudaERNS_18TensorIteratorBaseElENKUlvE_clEvENKUlvE0_clEvEUlfE_St5arrayIPcLm2EELi4E23TrivialOffsetCalculatorILi1EjESB_NS0_6memory15LoadWithoutCastENSC_16StoreWithoutCastEEEviT_T0_T2_T3_T4_T5_,@function
        .size           _ZN2at6native27unrolled_elementwise_kernelIZZZNS0_26round_decimals_kernel_cudaERNS_18TensorIteratorBaseElENKUlvE_clEvENKUlvE0_clEvEUlfE_St5arrayIPcLm2EELi4E23TrivialOffsetCalculatorILi1EjESB_NS0_6memory15LoadWithoutCastENSC_16StoreWithoutCastEEEviT_T0_T2_T3_T4_T5_,(.L_x_19599 - _ZN2at6native27unrolled_elementwise_kernelIZZZNS0_26round_decimals_kernel_cudaERNS_18TensorIteratorBaseElENKUlvE_clEvENKUlvE0_clEvEUlfE_St5arrayIPcLm2EELi4E23TrivialOffsetCalculatorILi1EjESB_NS0_6memory15LoadWithoutCastENSC_16StoreWithoutCastEEEviT_T0_T2_T3_T4_T5_)
        .other          _ZN2at6native27unrolled_elementwise_kernelIZZZNS0_26round_decimals_kernel_cudaERNS_18TensorIteratorBaseElENKUlvE_clEvENKUlvE0_clEvEUlfE_St5arrayIPcLm2EELi4E23TrivialOffsetCalculatorILi1EjESB_NS0_6memory15LoadWithoutCastENSC_16StoreWithoutCastEEEviT_T0_T2_T3_T4_T5_,@"STO_CUDA_ENTRY STV_DEFAULT"
_ZN2at6native27unrolled_elementwise_kernelIZZZNS0_26round_decimals_kernel_cudaERNS_18TensorIteratorBaseElENKUlvE_clEvENKUlvE0_clEvEUlfE_St5arrayIPcLm2EELi4E23TrivialOffsetCalculatorILi1EjESB_NS0_6memory15LoadWithoutCastENSC_16StoreWithoutCastEEEviT_T0_T2_T3_T4_T5_:
.text._ZN2at6native27unrolled_elementwise_kernelIZZZNS0_26round_decimals_kernel_cudaERNS_18TensorIteratorBaseElENKUlvE_clEvENKUlvE0_clEvEUlfE_St5arrayIPcLm2EELi4E23TrivialOffsetCalculatorILi1EjESB_NS0_6memory15LoadWithoutCastENSC_16StoreWithoutCastEEEviT_T0_T2_T3_T4_T5_:
[----:B------:R-:W-:Y:S01]  /*0000*/  LDC R1, c[0x0][0x28] ;  /* 0x00000a00ff017b82 */ /* 0x000fe20000000800 */
[----:B------:R-:W0:Y:S07]  /*0010*/  S2R R0, SR_CTAID.X ;  /* 0x0000000000007919 */ /* 0x000e2e0000002500 */
[----:B------:R-:W0:Y:S01]  /*0020*/  LDC R5, c[0x0][0x210] ;  /* 0x00008400ff057b82 */ /* 0x000e220000000800 */
[----:B------:R-:W-:Y:S01]  /*0030*/  IMAD.MOV.U32 R12, RZ, RZ, RZ ;  /* 0x000000ffff0c7224 */ /* 0x000fe200078e00ff */
[----:B------:R-:W-:Y:S01]  /*0040*/  ULDC.64 UR4, c[0x0][0x208] ;  /* 0x0000820000047ab9 */ /* 0x000fe20000000a00 */
[----:B------:R-:W1:Y:S01]  /*0050*/  S2R R3, SR_TID.X ;  /* 0x0000000000037919 */ /* 0x000e620000002100 */
[----:B------:R-:W-:Y:S01]  /*0060*/  ULDC.U8 UR6, c[0x0][0x21c] ;  /* 0x0000870000067ab9 */ /* 0x000fe20000000000 */
[----:B0-----:R-:W-:Y:S01]  /*0070*/  IMAD R2, R0, -0x200, R5 ;  /* 0xfffffe0000027824 */ /* 0x001fe200078e0205 */
[----:B-1----:R-:W-:-:S04]  /*0080*/  MOV R13, R3 ;  /* 0x00000003000d7202 */ /* 0x002fc80000000f00 */
[----:B------:R-:W-:-:S13]  /*0090*/  ISETP.GE.AND P0, PT, R3, R2, PT ;  /* 0x000000020300720c */ /* 0x000fda0003f06270 */
[----:B------:R-:W-:Y:S01]  /*00a0*/  @!P0 LEA R15, R0, R13, 0x9 ;  /* 0x0000000d000f8211 */ /* 0x000fe200078e48ff */
[----:B------:R-:W-:Y:S01]  /*00b0*/  @!P0 VIADD R13, R13, 0x80 ;  /* 0x000000800d0d8836 */ /* 0x000fe20000000000 */
[----:B------:R-:W0:Y:S04]  /*00c0*/  @!P0 LDC.64 R4, c[0x0][0x230] ;  /* 0x00008c00ff048b82 */ /* 0x000e280000000a00 */
[----:B------:R-:W-:-:S13]  /*00d0*/  ISETP.GE.AND P1, PT, R13, R2, PT ;  /* 0x000000020d00720c */ /* 0x000fda0003f26270 */
[----:B------:R-:W-:Y:S01]  /*00e0*/  @!P1 LEA R17, R0, R13, 0x9 ;  /* 0x0000000d00119211 */ /* 0x000fe200078e48ff */
[----:B------:R-:W1:Y:S01]  /*00f0*/  @!P1 LDC.64 R8, c[0x0][0x230] ;  /* 0x00008c00ff089b82 */ /* 0x000e620000000a00 */
[----:B------:R-:W-:-:S04]  /*0100*/  @!P1 IADD3 R13, R13, 0x80, RZ ;  /* 0x000000800d0d9810 */ /* 0x000fc80007ffe0ff */
[----:B------:R-:W-:Y:S01]  /*0110*/  ISETP.GE.AND P3, PT, R13, R2, PT ;  /* 0x000000020d00720c */ /* 0x000fe20003f66270 */
[----:B0-----:R-:W-:-:S05]  /*0120*/  @!P0 IMAD.WIDE.U32 R4, R15, 0x4, R4 ;  /* 0x000000040f048825 */ /* 0x001fca00078e0004 */
[----:B------:R0:W5:Y:S07]  /*0130*/  @!P0 LDG.E R12, desc[UR4][R4.64] ;  /* 0x00000004040c8981 */ /* 0x00016e000c1e1900 */
[----:B------:R-:W-:Y:S01]  /*0140*/  @!P3 IMAD R19, R0, 0x200, R13 ;  /* 0x000002000013b824 */ /* 0x000fe200078e020d */
[----:B------:R-:W-:Y:S01]  /*0150*/  @!P3 IADD3 R13, R13, 0x80, RZ ;  /* 0x000000800d0db810 */ /* 0x000fe20007ffe0ff */
[----:B------:R-:W2:Y:S03]  /*0160*/  @!P3 LDC.64 R10, c[0x0][0x230] ;  /* 0x00008c00ff0abb82 */ /* 0x000ea60000000a00 */
[----:B------:R-:W-:Y:S01]  /*0170*/  ISETP.GE.AND P2, PT, R13, R2, PT ;  /* 0x000000020d00720c */ /* 0x000fe20003f46270 */
[----:B-1----:R-:W-:-:S12]  /*0180*/  @!P1 IMAD.WIDE.U32 R8, R17, 0x4, R8 ;  /* 0x0000000411089825 */ /* 0x002fd800078e0008 */
[----:B------:R-:W1:Y:S01]  /*0190*/  @!P2 LDC.64 R6, c[0x0][0x230] ;  /* 0x00008c00ff06ab82 */ /* 0x000e620000000a00 */
[----:B------:R-:W-:Y:S01]  /*01a0*/  @!P2 LEA R13, R0, R13, 0x9 ;  /* 0x0000000d000da211 */ /* 0x000fe200078e48ff */
[----:B--2---:R-:W-:Y:S01]  /*01b0*/  @!P3 IMAD.WIDE.U32 R16, R19, 0x4, R10 ;  /* 0x000000041310b825 */ /* 0x004fe200078e000a */
[----:B------:R-:W-:-:S06]  /*01c0*/  CS2R R10, SRZ ;  /* 0x00000000000a7805 */ /* 0x000fcc000001ff00 */
[----:B------:R0:W5:Y:S04]  /*01d0*/  @!P3 LDG.E R11, desc[UR4][R16.64] ;  /* 0x00000004100bb981 */ /* 0x000168000c1e1900 */
[----:B------:R0:W5:Y:S01]  /*01e0*/  @!P1 LDG.E R10, desc[UR4][R8.64] ;  /* 0x00000004080a9981 */ /* 0x000162000c1e1900 */
[----:B-1----:R-:W-:Y:S01]  /*01f0*/  @!P2 IMAD.WIDE.U32 R14, R13, 0x4, R6 ;  /* 0x000000040d0ea825 */ /* 0x002fe200078e0006 */
[----:B------:R-:W-:-:S10]  /*0200*/  HFMA2.MMA R6, -RZ, RZ, 0, 0 ;  /* 0x00000000ff067435 */ /* 0x000fd400000001ff */
[----:B------:R0:W5:Y:S01]  /*0210*/  @!P2 LDG.E R6, desc[UR4][R14.64] ;  /* 0x000000040e06a981 */ /* 0x000162000c1e1900 */
[----:B------:R-:W-:Y:S01]  /*0220*/  ISETP.NE.AND P1, PT, RZ, UR6, PT ;  /* 0x00000006ff007c0c */ /* 0x000fe2000bf25270 */
[----:B------:R-:W-:-:S12]  /*0230*/  BSSY B0, `(.L_x_4333) ;  /* 0x0000038000007945 */ /* 0x000fd80003800000 */
[----:B0-----:R-:W-:Y:S05]  /*0240*/  @!P1 BRA `(.L_x_4334) ;  /* 0x0000000000709947 */ /* 0x001fea0003800000 */
[----:B------:R-:W-:Y:S01]  /*0250*/  IADD3 R7, R3, 0x100, RZ ;  /* 0x0000010003077810 */ /* 0x000fe20007ffe0ff */
[----:B------:R-:W0:Y:S03]  /*0260*/  @!P0 LDC R13, c[0x0][0x218] ;  /* 0x00008600ff0d8b82 */ /* 0x000e260000000800 */
[----:B------:R-:W-:Y:S01]  /*0270*/  ISETP.GE.AND P2, PT, R7, R2, PT ;  /* 0x000000020700720c */ /* 0x000fe20003f46270 */
[----:B------:R-:W-:-:S05]  /*0280*/  VIADD R7, R3, 0x80 ;  /* 0x0000008003077836 */ /* 0x000fca0000000000 */
[----:B------:R-:W-:-:S07]  /*0290*/  ISETP.GE.AND P1, PT, R7, R2, PT ;  /* 0x000000020700720c */ /* 0x000fce0003f26270 */
[----:B------:R-:W1:Y:S08]  /*02a0*/  @!P2 LDC R14, c[0x0][0x218] ;  /* 0x00008600ff0eab82 */ /* 0x000e700000000800 */
[----:B------:R-:W2:Y:S01]  /*02b0*/  @!P1 LDC R15, c[0x0][0x218] ;  /* 0x00008600ff0f9b82 */ /* 0x000ea20000000800 */
[----:B0-----:R-:W0:Y:S08]  /*02c0*/  @!P0 MUFU.RCP R9, R13 ;  /* 0x0000000d00098308 */ /* 0x001e300000001000 */
[----:B-1----:R-:W1:Y:S01]  /*02d0*/  @!P2 MUFU.RCP R16, R14 ;  /* 0x0000000e0010a308 */ /* 0x002e620000001000 */
[----:B0----5:R-:W-:Y:S01]  /*02e0*/  @!P0 FMUL.FTZ R12, R9, R12 ;  /* 0x0000000c090c8220 */ /* 0x021fe20000410000 */
[----:B------:R-:W-:-:S04]  /*02f0*/  IADD3 R9, R3, 0x180, RZ ;  /* 0x0000018003097810 */ /* 0x000fc80007ffe0ff */
[----:B------:R-:W-:Y:S02]  /*0300*/  ISETP.GE.AND P3, PT, R9, R2, PT ;  /* 0x000000020900720c */ /* 0x000fe40003f66270 */
[----:B--2---:R-:W0:Y:S08]  /*0310*/  @!P1 MUFU.RCP R17, R15 ;  /* 0x0000000f00119308 */ /* 0x004e300000001000 */
[----:B------:R-:W2:Y:S01]  /*0320*/  @!P0 FRND R12, R12 ;  /* 0x0000000c000c8307 */ /* 0x000ea20000201000 */
[----:B-1----:R-:W-:-:S07]  /*0330*/  @!P2 FMUL.FTZ R11, R16, R11 ;  /* 0x0000000b100ba220 */ /* 0x002fce0000410000 */
[----:B------:R-:W1:Y:S01]  /*0340*/  @!P2 FRND R11, R11 ;  /* 0x0000000b000ba307 */ /* 0x000e620000201000 */
[----:B0-----:R-:W-:Y:S01]  /*0350*/  @!P1 FMUL.FTZ R10, R17, R10 ;  /* 0x0000000a110a9220 */ /* 0x001fe20000410000 */
[----:B--2---:R-:W-:-:S06]  /*0360*/  @!P0 FMUL.FTZ R8, R12, R13 ;  /* 0x0000000d0c088220 */ /* 0x004fcc0000410000 */
[----:B------:R-:W0:Y:S01]  /*0370*/  @!P1 FRND R10, R10 ;  /* 0x0000000a000a9307 */ /* 0x000e220000201000 */
[----:B-1----:R-:W-:Y:S01]  /*0380*/  @!P2 FMUL.FTZ R4, R11, R14 ;  /* 0x0000000e0b04a220 */ /* 0x002fe20000410000 */
[----:B0-----:R-:W-:Y:S01]  /*0390*/  @!P1 FMUL.FTZ R5, R10, R15 ;  /* 0x0000000f0a059220 */ /* 0x001fe20000410000 */
[----:B------:R-:W-:Y:S06]  /*03a0*/  @P3 BRA `(.L_x_4335) ;  /* 0x0000000000803947 */ /* 0x000fec0003800000 */
[----:B------:R-:W-:Y:S02]  /*03b0*/  ULDC UR6, c[0x0][0x218] ;  /* 0x0000860000067ab9 */ /* 0x000fe40000000800 */
[----:B------:R-:W0:Y:S02]  /*03c0*/  MUFU.RCP R9, UR6 ;  /* 0x0000000600097d08 */ /* 0x000e240008001000 */
[----:B0-----:R-:W-:-:S06]  /*03d0*/  FMUL.FTZ R9, R9, R6 ;  /* 0x0000000609097220 */ /* 0x001fcc0000410000 */
[----:B------:R-:W0:Y:S02]  /*03e0*/  FRND R9, R9 ;  /* 0x0000000900097307 */ /* 0x000e240000201000 */
[----:B0-----:R-:W-:Y:S01]  /*03f0*/  FMUL.FTZ R6, R9, UR6 ;  /* 0x0000000609067c20 */ /* 0x001fe20008410000 */
[----:B------:R-:W-:Y:S06]  /*0400*/  BRA `(.L_x_4335) ;  /* 0x0000000000687947 */ /* 0x000fec0003800000 */
.L_x_4334:
[C---:B------:R-:W-:Y:S01]  /*0410*/  VIADD R13, R3.reuse, 0x180 ;  /* 0x00000180030d7836 */ /* 0x040fe20000000000 */
[C---:B------:R-:W-:Y:S02]  /*0420*/  IADD3 R9, R3.reuse, 0x100, RZ ;  /* 0x0000010003097810 */ /* 0x040fe40007ffe0ff */
[----:B------:R-:W-:Y:S02]  /*0430*/  IADD3 R7, R3, 0x80, RZ ;  /* 0x0000008003077810 */ /* 0x000fe40007ffe0ff */
[-C--:B------:R-:W-:Y:S02]  /*0440*/  ISETP.GE.AND P2, PT, R9, R2.reuse, PT ;  /* 0x000000020900720c */ /* 0x080fe40003f46270 */
[-C--:B------:R-:W-:Y:S02]  /*0450*/  ISETP.GE.AND P3, PT, R13, R2.reuse, PT ;  /* 0x000000020d00720c */ /* 0x080fe40003f66270 */
[----:B------:R-:W-:Y:S01]  /*0460*/  ISETP.GE.AND P1, PT, R7, R2, PT ;  /* 0x000000020700720c */ /* 0x000fe20003f26270 */
[----:B------:R-:W0:Y:S08]  /*0470*/  @!P0 LDC R13, c[0x0][0x218] ;  /* 0x00008600ff0d8b82 */ /* 0x000e300000000800 */
[----:B------:R-:W1:Y:S08]  /*0480*/  @!P2 LDC R14, c[0x0][0x218] ;  /* 0x00008600ff0eab82 */ /* 0x000e700000000800 */
[----:B------:R-:W2:Y:S08]  /*0490*/  @!P3 LDC R21, c[0x0][0x218] ;  /* 0x00008600ff15bb82 */ /* 0x000eb00000000800 */
[----:B------:R-:W3:Y:S01]  /*04a0*/  @!P1 LDC R17, c[0x0][0x218] ;  /* 0x00008600ff119b82 */ /* 0x000ee20000000800 */
[----:B0----5:R-:W-:Y:S01]  /*04b0*/  @!P0 FMUL.FTZ R12, R12, R13 ;  /* 0x0000000d0c0c8220 */ /* 0x021fe20000410000 */
[----:B------:R-:W-:Y:S01]  /*04c0*/  @!P0 MUFU.RCP R15, R13 ;  /* 0x0000000d000f8308 */ /* 0x000fe20000001000 */
[----:B-1----:R-:W-:-:S07]  /*04d0*/  @!P2 FMUL.FTZ R11, R11, R14 ;  /* 0x0000000e0b0ba220 */ /* 0x002fce0000410000 */
[----:B------:R-:W-:Y:S01]  /*04e0*/  @!P2 MUFU.RCP R16, R14 ;  /* 0x0000000e0010a308 */ /* 0x000fe20000001000 */
[----:B--2---:R-:W-:-:S07]  /*04f0*/  @!P3 FMUL.FTZ R9, R6, R21 ;  /* 0x000000150609b220 */ /* 0x004fce0000410000 */
[----:B------:R-:W-:Y:S01]  /*0500*/  @!P3 MUFU.RCP R18, R21 ;  /* 0x000000150012b308 */ /* 0x000fe20000001000 */
[----:B---3--:R-:W-:-:S07]  /*0510*/  @!P1 FMUL.FTZ R10, R10, R17 ;  /* 0x000000110a0a9220 */ /* 0x008fce0000410000 */
        /* <DEDUP_REMOVED lines=9> */
.L_x_4335:
[----:B------:R-:W-:Y:S05]  /*05b0*/  BSYNC B0 ;  /* 0x0000000000007941 */ /* 0x000fea0003800000 */
.L_x_4333:
[----:B------:R-:W0:Y:S01]  /*05c0*/  @!P0 LDC.64 R10, c[0x0][0x228] ;  /* 0x00008a00ff0a8b82 */ /* 0x000e220000000a00 */
[-C--:B------:R-:W-:Y:S01]  /*05d0*/  MOV R13, R3.reuse ;  /* 0x00000003000d7202 */ /* 0x080fe20000000f00 */
[----:B------:R-:W-:Y:S01]  /*05e0*/  @!P0 IMAD.MOV.U32 R13, RZ, RZ, R7 ;  /* 0x000000ffff0d8224 */ /* 0x000fe200078e0007 */
[----:B------:R-:W-:Y:S01]  /*05f0*/  @!P0 LEA R3, R0, R3, 0x9 ;  /* 0x0000000300038211 */ /* 0x000fe200078e48ff */
[----:B------:R-:W-:Y:S03]  /*0600*/  BSSY B0, `(.L_x_4336) ;  /* 0x000000f000007945 */ /* 0x000fe60003800000 */
[----:B------:R-:W-:Y:S01]  /*0610*/  ISETP.GE.AND P1, PT, R13, R2, PT ;  /* 0x000000020d00720c */ /* 0x000fe20003f26270 */
[----:B0-----:R-:W-:-:S05]  /*0620*/  @!P0 IMAD.WIDE.U32 R10, R3, 0x4, R10 ;  /* 0x00000004030a8825 */ /* 0x001fca00078e000a */
[----:B------:R0:W-:Y:S07]  /*0630*/  @!P0 STG.E desc[UR4][R10.64], R8 ;  /* 0x000000080a008986 */ /* 0x0001ee000c101904 */
[----:B------:R-:W-:Y:S05]  /*0640*/  @P1 BRA `(.L_x_4337) ;  /* 0x0000000000281947 */ /* 0x000fea0003800000 */
[----:B0-----:R-:W0:Y:S01]  /*0650*/  LDC.64 R10, c[0x0][0x228] ;  /* 0x00008a00ff0a7b82 */ /* 0x001e220000000a00 */
[----:B------:R-:W-:Y:S01]  /*0660*/  LEA R9, R0, R13, 0x9 ;  /* 0x0000000d00097211 */ /* 0x000fe200078e48ff */
[----:B------:R-:W-:-:S05]  /*0670*/  VIADD R13, R13, 0x80 ;  /* 0x000000800d0d7836 */ /* 0x000fca0000000000 */
[----:B------:R-:W-:-:S13]  /*0680*/  ISETP.GE.AND P0, PT, R13, R2, PT ;  /* 0x000000020d00720c */ /* 0x000fda0003f06270 */
[----:B------:R-:W-:Y:S02]  /*0690*/  @!P0 LEA R3, R0, R13, 0x9 ;  /* 0x0000000d00038211 */ /* 0x000fe400078e48ff */
[----:B------:R-:W-:Y:S01]  /*06a0*/  @!P0 IADD3 R13, R13, 0x80, RZ ;  /* 0x000000800d0d8810 */ /* 0x000fe20007ffe0ff */
[----:B0-----:R-:W-:-:S04]  /*06b0*/  IMAD.WIDE.U32 R8, R9, 0x4, R10 ;  /* 0x0000000409087825 */ /* 0x001fc800078e000a */
[----:B------:R-:W-:Y:S01]  /*06c0*/  @!P0 IMAD.WIDE.U32 R10, R3, 0x4, R10 ;  /* 0x00000004030a8825 */ /* 0x000fe200078e000a */
[----:B------:R1:W-:Y:S04]  /*06d0*/  STG.E desc[UR4][R8.64], R5 ;  /* 0x0000000508007986 */ /* 0x0003e8000c101904 */
[----:B------:R1:W-:Y:S02]  /*06e0*/  @!P0 STG.E desc[UR4][R10.64], R4 ;  /* 0x000000040a008986 */ /* 0x0003e4000c101904 */
.L_x_4337:
[----:B------:R-:W-:Y:S05]  /*06f0*/  BSYNC B0 ;  /* 0x0000000000007941 */ /* 0x000fea0003800000 */
.L_x_4336:
[----:B------:R-:W-:-:S13]  /*0700*/  ISETP.GE.AND P0, PT, R13, R2, PT ;  /* 0x000000020d00720c */ /* 0x000fda0003f06270 */
[----:B------:R-:W-:Y:S05]  /*0710*/  @P0 EXIT ;  /* 0x000000000000094d */ /* 0x000fea0003800000 */
[----:B------:R-:W2:Y:S01]  /*0720*/  LDC.64 R2, c[0x0][0x228] ;  /* 0x00008a00ff027b82 */ /* 0x000ea20000000a00 */
[----:B------:R-:W-:-:S05]  /*0730*/  LEA R13, R0, R13, 0x9 ;  /* 0x0000000d000d7211 */ /* 0x000fca00078e48ff */
[----:B--2---:R-:W-:-:S05]  /*0740*/  IMAD.WIDE.U32 R2, R13, 0x4, R2 ;  /* 0x000000040d027825 */ /* 0x004fca00078e0002 */
[----:B------:R-:W-:Y:S01]  /*0750*/  STG.E desc[UR4][R2.64], R6 ;  /* 0x0000000602007986 */ /* 0x000fe2000c101904 */
[----:B------:R-:W-:Y:S05]  /*0760*/  EXIT ;  /* 0x000000000000794d */ /* 0x000fea0003800000 */
.L_x_4338:
        /* <DEDUP_REMOVED lines=9> */
.L_x_19599:


//--------------------- .text._ZN2at6native29vectorized_elementwise_kernelILi2EZZZNS0_26round_decimals_kernel_cudaERNS_18TensorIteratorBaseElENKUlvE_clEvENKUlvE0_clEvEUlfE_St5arrayIPcLm2EEEEviT0_T1_ --------------------------
	.section	.text._ZN2at6native29vectorized_elementwise_kernelILi2EZZZNS0_26round_decimals_kernel_cudaERNS_18TensorIteratorBaseElENKUlvE_clEvENKUlvE0_clEvEUlfE_St5arrayIPcLm2EEEEviT0_T1_,"ax",@progbits
	.align	128
        .global         _ZN2at6native29vectorized_elementwise_kernelILi2EZZZNS0_26round_decimals_kernel_cudaERNS_18TensorIteratorBaseElENKUlvE_clEvENKUlvE0_clEvEUlfE_St5arrayIPcLm2EEEEviT0_T1_
        .type           _ZN2at6native29vectorized_elementwise_kernelILi2EZZZNS0_26round_decimals_kernel_cudaERNS_18TensorIteratorBaseElENKUlvE_clEvENKUlvE0_clEvEUlfE_St5arrayIPcLm2EEEEviT0_T1_,@function
        .size           _ZN2at6native29vectorized_elementwise_kernelILi2EZZZNS0_26round_decimals_kernel_cudaERNS_18TensorIteratorBaseElENKUlvE_clEvENKUlvE0_clEvEUlfE_St5arrayIPcLm2EEEEviT0_T1_,(.L_x_19600 - _ZN2at6native29vectorized_elementwise_kernelILi2EZZZNS0_26round_decimals_kernel_cudaERNS_18TensorIteratorBaseElENKUlvE_clEvENKUlvE0_clEvEUlfE_St5arrayIPcLm2EEEEviT0_T1_)
        .other          _ZN2at6native29vectorized_elementwise_kernelILi2EZZZNS0_26round_decimals_kernel_cudaERNS_18TensorIteratorBaseElENKUlvE_clEvENKUlvE0_clEvEUlfE_St5arrayIPcLm2EEEEviT0_T1_,@"STO_CUDA_ENTRY STV_DEFAULT"
_ZN2at6native29vectorized_elementwise_kernelILi2EZZZNS0_26round_decimals_kernel_cudaERNS_18TensorIteratorBaseElENKUlvE_clEvENKUlvE0_clEvEUlfE_St5arrayIPcLm2EEEEviT0_T1_:
.text._ZN2at6native29vectorized_elementwise_kernelILi2EZZZNS0_26round_decimals_kernel_cudaERNS_18TensorIteratorBaseElENKUlvE_clEvENKUlvE0_clEvEUlfE_St5arrayIPcLm2EEEEviT0_T1_:
        /* <DEDUP_REMOVED lines=12> */
[----:B0-----:R-:W-:-:S05]  /*00c0*/  IMAD.WIDE.U32 R8, R0, 0x8, R2 ;  /* 0x0000000800087825 */ /* 0x001fca00078e0002 */
[----:B------:R0:W5:Y:S04]  /*00d0*/  LDG.E.64 R10, desc[UR4][R8.64] ;  /* 0x00000004080a7981 */ /* 0x000168000c1e1b00 */
[----:B------:R0:W5:Y:S04]  /*00e0*/  LDG.E.64 R6, desc[UR4][R8.64+0x400] ;  /* 0x0004000408067981 */ /* 0x000168000c1e1b00 */
[----:B------:R0:W5:Y:S04]  /*00f0*/  LDG.E.64 R2, desc[UR4][R8.64+0x800] ;  /* 0x0008000408027981 */ /* 0x000168000c1e1b00 */
[----:B------:R0:W5:Y:S01]  /*0100*/  LDG.E.64 R4, desc[UR4][R8.64+0xc00] ;  /* 0x000c000408047981 */ /* 0x000162000c1e1b00 */
[----:B------:R-:W-:-:S13]  /*0110*/  ISETP.NE.AND P0, PT, RZ, UR6, PT ;  /* 0x00000006ff007c0c */ /* 0x000fda000bf05270 */
[----:B0-----:R-:W-:Y:S05]  /*0120*/  @!P0 BRA `(.L_x_4340) ;  /* 0x00000000006c8947 */ /* 0x001fea0003800000 */
[----:B------:R-:W-:Y:S02]  /*0130*/  ULDC UR6, c[0x0][0x218] ;  /* 0x0000860000067ab9 */ /* 0x000fe40000000800 */
[----:B------:R-:W0:Y:S02]  /*0140*/  MUFU.RCP R13, UR6 ;  /* 0x00000006000d7d08 */ /* 0x000e240008001000 */
[-C--:B0----5:R-:W-:Y:S01]  /*0150*/  FMUL.FTZ R10, R10, R13.reuse ;  /* 0x0000000d0a0a7220 */ /* 0x0a1fe20000410000 */
[-C--:B------:R-:W-:Y:S01]  /*0160*/  FMUL.FTZ R11, R11, R13.reuse ;  /* 0x0000000d0b0b7220 */ /* 0x080fe20000410000 */
[-C--:B------:R-:W-:Y:S01]  /*0170*/  FMUL.FTZ R6, R6, R13.reuse ;  /* 0x0000000d06067220 */ /* 0x080fe20000410000 */
[-C--:B------:R-:W-:Y:S01]  /*0180*/  FMUL.FTZ R7, R7, R13.reuse ;  /* 0x0000000d07077220 */ /* 0x080fe20000410000 */
[-C--:B------:R-:W-:Y:S01]  /*0190*/  FMUL.FTZ R8, R2, R13.reuse ;  /* 0x0000000d02087220 */ /* 0x080fe20000410000 */
[-C--:B------:R-:W-:Y:S01]  /*01a0*/  FMUL.FTZ R9, R3, R13.reuse ;  /* 0x0000000d03097220 */ /* 0x080fe20000410000 */
[-C--:B------:R-:W-:Y:S01]  /*01b0*/  FMUL.FTZ R12, R4, R13.reuse ;  /* 0x0000000d040c7220 */ /* 0x080fe20000410000 */
[----:B------:R-:W-:Y:S01]  /*01c0*/  FMUL.FTZ R13, R5, R13 ;  /* 0x0000000d050d7220 */ /* 0x000fe20000410000 */
[----:B------:R-:W0:Y:S08]  /*01d0*/  FRND R10, R10 ;  /* 0x0000000a000a7307 */ /* 0x000e300000201000 */
[----:B------:R-:W1:Y:S01]  /*01e0*/  FRND R11, R11 ;  /* 0x0000000b000b7307 */ /* 0x000e620000201000 */
[----:B0-----:R-:W-:-:S07]  /*01f0*/  FMUL.FTZ R2, R10, UR6 ;  /* 0x000000060a027c20 */ /* 0x001fce0008410000 */
[----:B------:R-:W0:Y:S01]  /*0200*/  FRND R6, R6 ;  /* 0x0000000600067307 */ /* 0x000e220000201000 */
[----:B-1----:R-:W-:-:S07]  /*0210*/  FMUL.FTZ R3, R11, UR6 ;  /* 0x000000060b037c20 */ /* 0x002fce0008410000 */
        /* <DEDUP_REMOVED lines=9> */
[----:B0-----:R-:W-:Y:S01]  /*02b0*/  FMUL.FTZ R10, R12, UR6 ;  /* 0x000000060c0a7c20 */ /* 0x001fe20008410000 */
[----:B-1----:R-:W-:Y:S01]  /*02c0*/  FMUL.FTZ R11, R13, UR6 ;  /* 0x000000060d0b7c20 */ /* 0x002fe20008410000 */
[----:B------:R-:W-:Y:S06]  /*02d0*/  BRA `(.L_x_4341) ;  /* 0x0000000000687947 */ /* 0x000fec0003800000 */
.L_x_4340:
[----:B------:R-:W-:Y:S02]  /*02e0*/  ULDC UR6, c[0x0][0x218] ;  /* 0x0000860000067ab9 */ /* 0x000fe40000000800 */
[----:B-----5:R-:W-:Y:S01]  /*02f0*/  FMUL.FTZ R11, R11, UR6 ;  /* 0x000000060b0b7c20 */ /* 0x020fe20008410000 */
[----:B------:R-:W-:Y:S01]  /*0300*/  FMUL.FTZ R7, R7, UR6 ;  /* 0x0000000607077c20 */ /* 0x000fe20008410000 */
[----:B------:R-:W-:Y:S01]  /*0310*/  FMUL.FTZ R10, R10, UR6 ;  /* 0x000000060a0a7c20 */ /* 0x000fe20008410000 */
[----:B------:R-:W-:Y:S01]  /*0320*/  FMUL.FTZ R6, R6, UR6 ;  /* 0x0000000606067c20 */ /* 0x000fe20008410000 */
[----:B------:R-:W-:Y:S01]  /*0330*/  FMUL.FTZ R12, R2, UR6 ;  /* 0x00000006020c7c20 */ /* 0x000fe20008410000 */
[----:B------:R-:W-:Y:S01]  /*0340*/  FMUL.FTZ R14, R3, UR6 ;  /* 0x00000006030e7c20 */ /* 0x000fe20008410000 */
[----:B------:R-:W-:Y:S01]  /*0350*/  FMUL.FTZ R18, R4, UR6 ;  /* 0x0000000604127c20 */ /* 0x000fe20008410000 */
[----:B------:R-:W-:Y:S01]  /*0360*/  FMUL.FTZ R20, R5, UR6 ;  /* 0x0000000605147c20 */ /* 0x000fe20008410000 */
[----:B------:R-:W-:Y:S08]  /*0370*/  MUFU.RCP R8, UR6 ;  /* 0x0000000600087d08 */ /* 0x000ff00008001000 */
        /* <DEDUP_REMOVED lines=14> */
[-C--:B0-----:R-:W-:Y:S01]  /*0460*/  FMUL.FTZ R10, R19, R8.reuse ;  /* 0x00000008130a7220 */ /* 0x081fe20000410000 */
[----:B-1----:R-:W-:-:S07]  /*0470*/  FMUL.FTZ R11, R21, R8 ;  /* 0x00000008150b7220 */ /* 0x002fce0000410000 */
.L_x_4341:
[----:B------:R-:W0:Y:S02]  /*0480*/  LDC.64 R8, c[0x0][0x228] ;  /* 0x00008a00ff087b82 */ /* 0x000e240000000a00 */
[----:B0-----:R-:W-:-:S04]  /*0490*/  IMAD.WIDE.U32 R16, R16, 0x4, R8 ;  /* 0x0000000410107825 */ /* 0x001fc800078e0008 */
[----:B------:R-:W-:-:S05]  /*04a0*/  IMAD.WIDE R16, R0, 0x8, R16 ;  /* 0x0000000800107825 */ /* 0x000fca00078e0210 */
[----:B------:R-:W-:Y:S04]  /*04b0*/  STG.E.64 desc[UR4][R16.64], R2 ;  /* 0x0000000210007986 */ /* 0x000fe8000c101b04 */
[----:B------:R-:W-:Y:S04]  /*04c0*/  STG.E.64 desc[UR4][R16.64+0x400], R4 ;  /* 0x0004000410007986 */ /* 0x000fe8000c101b04 */
[----:B------:R-:W-:Y:S04]  /*04d0*/  STG.E.64 desc[UR4][R16.64+0x800], R6 ;  /* 0x0008000610007986 */ /* 0x000fe8000c101b04 */
[----:B------:R-:W-:Y:S01]  /*04e0*/  STG.E.64 desc[UR4][R16.64+0xc00], R10 ;  /* 0x000c000a10007986 */ /* 0x000fe2000c101b04 */
[----:B------:R-:W-:Y:S05]  /*04f0*/  EXIT ;  /* 0x000000000000794d */ /* 0x000fea0003800000 */
.L_x_4339:
[----:B------:R-:W0:Y:S01]  /*0500*/  S2R R13, SR_TID.X ;  /* 0x00000000000d7919 */ /* 0x000e220000002100 */
[----:B------:R-:W-:Y:S01]  /*0510*/  HFMA2.MMA R12, -RZ, RZ, 0, 0 ;  /* 0x00000000ff0c7435 */ /* 0x000fe200000001ff */
        /* <DEDUP_REMOVED lines=14> */
[----:B------:R1:W5:Y:S07]  /*0600*/  @!P6 LDG.E R12, desc[UR4][R28.64] ;  /* 0x000000041c0ce981 */ /* 0x00036e000c1e1900 */
        /* <DEDUP_REMOVED lines=16> */
[----:B------:R-:W4:Y:S01]  /*0710*/  @!P6 LDC.64 R8, c[0x0][0x230] ;  /* 0x00008c00ff08eb82 */ /* 0x000f220000000a00 */
[----:B-1----:R-:W-:Y:S01]  /*0720*/  @!P6 IADD3 R29, R16, R21, RZ ;  /* 0x00000015101de210 */ /* 0x002fe20007ffe0ff */
[----:B--2---:R-:W-:Y:S01]  /*0730*/  @!P5 IMAD.WIDE.U32 R22, R0, 0x4, R22 ;  /* 0x000000040016d825 */ /* 0x004fe200078e0016 */
[----:B------:R-:W-:Y:S01]  /*0740*/  @!P0 IADD3 R21, R16, R13, RZ ;  /* 0x0000000d10158210 */ /* 0x000fe20007ffe0ff */
[----:B------:R-:W-:Y:S02]  /*0750*/  HFMA2.MMA R0, -RZ, RZ, 0, 0 ;  /* 0x00000000ff007435 */ /* 0x000fe400000001ff */
[----:B---3--:R-:W-:Y:S01]  /*0760*/  @!P4 IMAD.WIDE.U32 R24, R15, 0x4, R24 ;  /* 0x000000040f18c825 */ /* 0x008fe200078e0018 */
[----:B------:R-:W-:-:S03]  /*0770*/  MOV R15, RZ ;  /* 0x000000ff000f7202 */ /* 0x000fc60000000f00 */
[----:B0-----:R-:W-:Y:S01]  /*0780*/  @!P2 IMAD.WIDE.U32 R4, R19, 0x4, R4 ;  /* 0x000000041304a825 */ /* 0x001fe200078e0004 */
[----:B------:R-:W-:Y:S02]  /*0790*/  CS2R R18, SRZ ;  /* 0x0000000000127805 */ /* 0x000fe4000001ff00 */
[----:B------:R0:W5:Y:S01]  /*07a0*/  @!P5 LDG.E R15, desc[UR4][R22.64] ;  /* 0x00000004160fd981 */ /* 0x000162000c1e1900 */
[----:B----4-:R-:W-:Y:S01]  /*07b0*/  @!P1 IMAD.WIDE.U32 R6, R17, 0x4, R6 ;  /* 0x0000000411069825 */ /* 0x010fe200078e0006 */
[----:B------:R-:W-:Y:S02]  /*07c0*/  MOV R17, RZ ;  /* 0x000000ff00117202 */ /* 0x000fe40000000f00 */
[----:B------:R0:W5:Y:S01]  /*07d0*/  @!P4 LDG.E R0, desc[UR4][R24.64] ;  /* 0x000000041800c981 */ /* 0x000162000c1e1900 */
[----:B------:R-:W-:Y:S01]  /*07e0*/  @!P0 IMAD.WIDE.U32 R10, R21, 0x4, R10 ;  /* 0x00000004150a8825 */ /* 0x000fe200078e000a */
[----:B------:R-:W-:Y:S02]  /*07f0*/  CS2R R20, SRZ ;  /* 0x0000000000147805 */ /* 0x000fe4000001ff00 */
[----:B------:R0:W5:Y:S01]  /*0800*/  @!P2 LDG.E R19, desc[UR4][R4.64] ;  /* 0x000000040413a981 */ /* 0x000162000c1e1900 */
[----:B------:R-:W-:-:S03]  /*0810*/  @!P3 IMAD.WIDE.U32 R2, R27, 0x4, R2 ;  /* 0x000000041b02b825 */ /* 0x000fc600078e0002 */
[----:B------:R0:W5:Y:S01]  /*0820*/  @!P0 LDG.E R21, desc[UR4][R10.64] ;  /* 0x000000040a158981 */ /* 0x000162000c1e1900 */
[----:B------:R-:W-:-:S03]  /*0830*/  @!P6 IMAD.WIDE.U32 R8, R29, 0x4, R8 ;  /* 0x000000041d08e825 */ /* 0x000fc600078e0008 */
[----:B------:R0:W5:Y:S04]  /*0840*/  @!P3 LDG.E R20, desc[UR4][R2.64] ;  /* 0x000000040214b981 */ /* 0x000168000c1e1900 */
[----:B------:R0:W5:Y:S04]  /*0850*/  @!P6 LDG.E R17, desc[UR4][R8.64] ;  /* 0x000000040811e981 */ /* 0x000168000c1e1900 */
[----:B------:R0:W5:Y:S01]  /*0860*/  @!P1 LDG.E R18, desc[UR4][R6.64] ;  /* 0x0000000406129981 */ /* 0x000162000c1e1900 */
[----:B------:R-:W-:Y:S01]  /*0870*/  ISETP.NE.AND P1, PT, RZ, UR6, PT ;  /* 0x00000006ff007c0c */ /* 0x000fe2000bf25270 */
[----:B------:R-:W-:-:S12]  /*0880*/  BSSY B0, `(.L_x_4342) ;  /* 0x0000070000007945 */ /* 0x000fd80003800000 */
[----:B0-----:R-:W-:Y:S05]  /*0890*/  @!P1 BRA `(.L_x_4343) ;  /* 0x0000000000e09947 */ /* 0x001fea0003800000 */
[C---:B------:R-:W-:Y:S01]  /*08a0*/  IADD3 R3, R13.reuse, 0x100, RZ ;  /* 0x000001000d037810 */ /* 0x040fe20007ffe0ff */
[----:B------:R-:W0:Y:S01]  /*08b0*/  @!P0 LDC R4, c[0x0][0x218] ;  /* 0x00008600ff048b82 */ /* 0x000e220000000800 */
[----:B------:R-:W-:Y:S02]  /*08c0*/  IADD3 R27, R13, 0x380, RZ ;  /* 0x000003800d1b7810 */ /* 0x000fe40007ffe0ff */
[----:B------:R-:W-:Y:S02]  /*08d0*/  ISETP.GE.AND P6, PT, R3, R14, PT ;  /* 0x0000000e0300720c */ /* 0x000fe40003fc6270 */
[----:B------:R-:W-:-:S04]  /*08e0*/  IADD3 R3, R13, 0x180, RZ ;  /* 0x000001800d037810 */ /* 0x000fc80007ffe0ff */
[----:B------:R-:W-:Y:S02]  /*08f0*/  ISETP.GE.AND P5, PT, R3, R14, PT ;  /* 0x0000000e0300720c */ /* 0x000fe40003fa6270 */
[----:B------:R-:W-:-:S04]  /*0900*/  IADD3 R3, R13, 0x200, RZ ;  /* 0x000002000d037810 */ /* 0x000fc80007ffe0ff */
[----:B------:R-:W-:Y:S01]  /*0910*/  ISETP.GE.AND P4, PT, R3, R14, PT ;  /* 0x0000000e0300720c */ /* 0x000fe20003f86270 */
[----:B------:R-:W1:Y:S01]  /*0920*/  @!P6 LDC R8, c[0x0][0x218] ;  /* 0x00008600ff08eb82 */ /* 0x000e620000000800 */
[----:B------:R-:W-:-:S04]  /*0930*/  IADD3 R3, R13, 0x280, RZ ;  /* 0x000002800d037810 */ /* 0x000fc80007ffe0ff */
[-C--:B------:R-:W-:Y:S02]  /*0940*/  ISETP.GE.AND P3, PT, R3, R14.reuse, PT ;  /* 0x0000000e0300720c */ /* 0x080fe40003f66270 */
[----:B------:R-:W-:Y:S01]  /*0950*/  IADD3 R3, R13, 0x300, RZ ;  /* 0x000003000d037810 */ /* 0x000fe20007ffe0ff */
[----:B------:R-:W2:Y:S01]  /*0960*/  @!P5 LDC R5, c[0x0][0x218] ;  /* 0x00008600ff05db82 */ /* 0x000ea20000000800 */
[----:B0-----:R-:W0:Y:S02]  /*0970*/  @!P0 MUFU.RCP R22, R4 ;  /* 0x0000000400168308 */ /* 0x001e240000001000 */
[----:B------:R-:W-:Y:S02]  /*0980*/  ISETP.GE.AND P2, PT, R3, R14, PT ;  /* 0x0000000e0300720c */ /* 0x000fe40003f46270 */
[----:B------:R-:W-:-:S03]  /*0990*/  IADD3 R3, R13, 0x80, RZ ;  /* 0x000000800d037810 */ /* 0x000fc60007ffe0ff */
[----:B------:R-:W3:Y:S01]  /*09a0*/  @!P4 LDC R7, c[0x0][0x218] ;  /* 0x00008600ff07cb82 */ /* 0x000ee20000000800 */
[----:B------:R-:W-:Y:S01]  /*09b0*/  ISETP.GE.AND P1, PT, R3, R14, PT ;  /* 0x0000000e0300720c */ /* 0x000fe20003f26270 */
[----:B-1----:R-:W1:Y:S01]  /*09c0*/  @!P6 MUFU.RCP R6, R8 ;  /* 0x000000080006e308 */ /* 0x002e620000001000 */
[----:B0----5:R-:W-:-:S07]  /*09d0*/  @!P0 FMUL.FTZ R21, R22, R21 ;  /* 0x0000001516158220 */ /* 0x021fce0000410000 */
[----:B--2---:R-:W0:Y:S08]  /*09e0*/  @!P5 MUFU.RCP R23, R5 ;  /* 0x000000050017d308 */ /* 0x004e300000001000 */
[----:B---3--:R-:W2:Y:S01]  /*09f0*/  @!P4 MUFU.RCP R25, R7 ;  /* 0x000000070019c308 */ /* 0x008ea20000001000 */
[----:B-1----:R-:W-:Y:S02]  /*0a00*/  @!P6 FMUL.FTZ R9, R6, R15 ;  /* 0x0000000f0609e220 */ /* 0x002fe40000410000 */
[----:B------:R-:W1:Y:S05]  /*0a10*/  @!P3 LDC R6, c[0x0][0x218] ;  /* 0x00008600ff06bb82 */ /* 0x000e6a0000000800 */
[----:B------:R-:W3:Y:S01]  /*0a20*/  @!P6 FRND R9, R9 ;  /* 0x000000090009e307 */ /* 0x000ee20000201000 */
[----:B0-----:R-:W-:-:S07]  /*0a30*/  @!P5 FMUL.FTZ R24, R23, R0 ;  /* 0x000000001718d220 */ /* 0x001fce0000410000 */
[----:B------:R-:W-:Y:S01]  /*0a40*/  @!P0 FRND R21, R21 ;  /* 0x0000001500158307 */ /* 0x000fe20000201000 */
[----:B--2---:R-:W-:Y:S01]  /*0a50*/  @!P4 FMUL.FTZ R22, R25, R20 ;  /* 0x000000141916c220 */ /* 0x004fe20000410000 */
[----:B---3--:R-:W-:-:S06]  /*0a60*/  @!P6 FMUL.FTZ R2, R9, R8 ;  /* 0x000000080902e220 */ /* 0x008fcc0000410000 */
[----:B------:R-:W0:Y:S01]  /*0a70*/  @!P5 FRND R20, R24 ;  /* 0x000000180014d307 */ /* 0x000e220000201000 */
[----:B------:R-:W2:Y:S01]  /*0a80*/  @!P2 LDC R8, c[0x0][0x218] ;  /* 0x00008600ff08ab82 */ /* 0x000ea20000000800 */
[----:B------:R-:W-:-:S06]  /*0a90*/  ISETP.GE.AND P6, PT, R27, R14, PT ;  /* 0x0000000e1b00720c */ /* 0x000fcc0003fc6270 */
[----:B-1----:R-:W1:Y:S01]  /*0aa0*/  @!P3 MUFU.RCP R26, R6 ;  /* 0x00000006001ab308 */ /* 0x002e620000001000 */
[----:B------:R-:W3:Y:S01]  /*0ab0*/  @!P1 LDC R9, c[0x0][0x218] ;  /* 0x00008600ff099b82 */ /* 0x000ee20000000800 */
[----:B0-----:R-:W-:-:S06]  /*0ac0*/  @!P5 FMUL.FTZ R11, R20, R5 ;  /* 0x00000005140bd220 */ /* 0x001fcc0000410000 */
[----:B------:R-:W0:Y:S08]  /*0ad0*/  @!P4 FRND R22, R22 ;  /* 0x000000160016c307 */ /* 0x000e300000201000 */
[----:B--2---:R-:W2:Y:S01]  /*0ae0*/  @!P2 MUFU.RCP R23, R8 ;  /* 0x000000080017a308 */ /* 0x004ea20000001000 */
[----:B-1----:R-:W-:Y:S01]  /*0af0*/  @!P3 FMUL.FTZ R25, R26, R19 ;  /* 0x000000131a19b220 */ /* 0x002fe20000410000 */
[----:B0-----:R-:W-:-:S06]  /*0b00*/  @!P4 FMUL.FTZ R10, R22, R7 ;  /* 0x00000007160ac220 */ /* 0x001fcc0000410000 */
[----:B---3--:R-:W0:Y:S08]  /*0b10*/  @!P1 MUFU.RCP R19, R9 ;  /* 0x0000000900139308 */ /* 0x008e300000001000 */
[----:B------:R-:W1:Y:S01]  /*0b20*/  @!P3 FRND R25, R25 ;  /* 0x000000190019b307 */ /* 0x000e620000201000 */
[----:B--2---:R-:W-:-:S07]  /*0b30*/  @!P2 FMUL.FTZ R23, R23, R18 ;  /* 0x000000121717a220 */ /* 0x004fce0000410000 */
[----:B------:R-:W2:Y:S01]  /*0b40*/  @!P2 FRND R23, R23 ;  /* 0x000000170017a307 */ /* 0x000ea20000201000 */
[----:B0-----:R-:W-:Y:S01]  /*0b50*/  @!P1 FMUL.FTZ R19, R19, R12 ;  /* 0x0000000c13139220 */ /* 0x001fe20000410000 */
[----:B------:R-:W-:Y:S01]  /*0b60*/  @!P0 FMUL.FTZ R12, R21, R4 ;  /* 0x00000004150c8220 */ /* 0x000fe20000410000 */
[----:B-1----:R-:W-:-:S05]  /*0b70*/  @!P3 FMUL.FTZ R0, R25, R6 ;  /* 0x000000061900b220 */ /* 0x002fca0000410000 */
[----:B------:R-:W0:Y:S01]  /*0b80*/  @!P1 FRND R26, R19 ;  /* 0x00000013001a9307 */ /* 0x000e220000201000 */
[----:B--2---:R-:W-:Y:S01]  /*0b90*/  @!P2 FMUL.FTZ R15, R23, R8 ;  /* 0x00000008170fa220 */ /* 0x004fe20000410000 */
        /* <DEDUP_REMOVED lines=8> */
.L_x_4343:
[C---:B------:R-:W-:Y:S01]  /*0c20*/  IADD3 R3, R13.reuse, 0x100, RZ ;  /* 0x000001000d037810 */ /* 0x040fe20007ffe0ff */
[----:B------:R-:W0:Y:S01]  /*0c30*/  @!P0 LDC R8, c[0x0][0x218] ;  /* 0x00008600ff088b82 */ /* 0x000e220000000800 */
[----:B------:R-:W-:Y:S02]  /*0c40*/  IADD3 R7, R13, 0x200, RZ ;  /* 0x000002000d077810 */ /* 0x000fe40007ffe0ff */
[-C--:B------:R-:W-:Y:S02]  /*0c50*/  ISETP.GE.AND P6, PT, R3, R14.reuse, PT ;  /* 0x0000000e0300720c */ /* 0x080fe40003fc6270 */
[----:B------:R-:W-:Y:S02]  /*0c60*/  IADD3 R3, R13, 0x180, RZ ;  /* 0x000001800d037810 */ /* 0x000fe40007ffe0ff */
[-C--:B------:R-:W-:Y:S02]  /*0c70*/  ISETP.GE.AND P2, PT, R7, R14.reuse, PT ;  /* 0x0000000e0700720c */ /* 0x080fe40003f46270 */
[----:B------:R-:W-:-:S02]  /*0c80*/  ISETP.GE.AND P1, PT, R3, R14, PT ;  /* 0x0000000e0300720c */ /* 0x000fc40003f26270 */
[C---:B------:R-:W-:Y:S02]  /*0c90*/  IADD3 R3, R13.reuse, 0x280, RZ ;  /* 0x000002800d037810 */ /* 0x040fe40007ffe0ff */
[----:B------:R-:W-:Y:S02]  /*0ca0*/  IADD3 R9, R13, 0x300, RZ ;  /* 0x000003000d097810 */ /* 0x000fe40007ffe0ff */
[-C--:B------:R-:W-:Y:S01]  /*0cb0*/  ISETP.GE.AND P3, PT, R3, R14.reuse, PT ;  /* 0x0000000e0300720c */ /* 0x080fe20003f66270 */
[----:B------:R-:W1:Y:S01]  /*0cc0*/  @!P6 LDC R6, c[0x0][0x218] ;  /* 0x00008600ff06eb82 */ /* 0x000e620000000800 */
[C---:B------:R-:W-:Y:S02]  /*0cd0*/  IADD3 R7, R13.reuse, 0x380, RZ ;  /* 0x000003800d077810 */ /* 0x040fe40007ffe0ff */
[----:B------:R-:W-:Y:S02]  /*0ce0*/  IADD3 R3, R13, 0x80, RZ ;  /* 0x000000800d037810 */ /* 0x000fe40007ffe0ff */
[----:B------:R-:W-:-:S02]  /*0cf0*/  ISETP.GE.AND P4, PT, R9, R14, PT ;  /* 0x0000000e0900720c */ /* 0x000fc40003f86270 */
[----:B------:R-:W-:Y:S01]  /*0d00*/  ISETP.GE.AND P5, PT, R7, R14, PT ;  /* 0x0000000e0700720c */ /* 0x000fe20003fa6270 */
[----:B------:R-:W2:Y:S01]  /*0d10*/  @!P1 LDC R29, c[0x0][0x218] ;  /* 0x00008600ff1d9b82 */ /* 0x000ea20000000800 */
[----:B0----5:R-:W-:Y:S02]  /*0d20*/  @!P0 FMUL.FTZ R9, R21, R8 ;  /* 0x0000000815098220 */ /* 0x021fe40000410000 */
[----:B------:R-:W-:Y:S05]  /*0d30*/  @!P0 MUFU.RCP R8, R8 ;  /* 0x0000000800088308 */ /* 0x000fea0000001000 */
[----:B------:R-:W0:Y:S03]  /*0d40*/  @!P2 LDC R27, c[0x0][0x218] ;  /* 0x00008600ff1bab82 */ /* 0x000e260000000800 */
[----:B------:R-:W-:Y:S01]  /*0d50*/  @!P0 FRND R9, R9 ;  /* 0x0000000900098307 */ /* 0x000fe20000201000 */
[----:B-1----:R-:W-:-:S04]  /*0d60*/  @!P6 FMUL.FTZ R5, R15, R6 ;  /* 0x000000060f05e220 */ /* 0x002fc80000410000 */
[----:B------:R-:W1:Y:S03]  /*0d70*/  @!P4 LDC R7, c[0x0][0x218] ;  /* 0x00008600ff07cb82 */ /* 0x000e660000000800 */
[----:B------:R3:W-:Y:S01]  /*0d80*/  @!P6 MUFU.RCP R4, R6 ;  /* 0x000000060004e308 */ /* 0x0007e20000001000 */
[----:B--2---:R-:W-:-:S07]  /*0d90*/  @!P1 FMUL.FTZ R21, R0, R29 ;  /* 0x0000001d00159220 */ /* 0x004fce0000410000 */
[----:B------:R-:W2:Y:S01]  /*0da0*/  @!P6 FRND R5, R5 ;  /* 0x000000050005e307 */ /* 0x000ea20000201000 */
[----:B---3--:R-:W3:Y:S01]  /*0db0*/  @!P3 LDC R6, c[0x0][0x218] ;  /* 0x00008600ff06bb82 */ /* 0x008ee20000000800 */
[----:B0-----:R-:W-:-:S06]  /*0dc0*/  @!P2 FMUL.FTZ R23, R20, R27 ;  /* 0x0000001b1417a220 */ /* 0x001fcc0000410000 */
[----:B------:R-:W-:Y:S01]  /*0dd0*/  @!P1 MUFU.RCP R22, R29 ;  /* 0x0000001d00169308 */ /* 0x000fe20000001000 */
[----:B-1----:R-:W-:Y:S01]  /*0de0*/  @!P4 FMUL.FTZ R24, R18, R7 ;  /* 0x000000071218c220 */ /* 0x002fe20000410000 */
[----:B--2---:R-:W-:Y:S01]  /*0df0*/  @!P6 FMUL.FTZ R2, R5, R4 ;  /* 0x000000040502e220 */ /* 0x004fe20000410000 */
[----:B------:R-:W-:Y:S01]  /*0e00*/  ISETP.GE.AND P6, PT, R3, R14, PT ;  /* 0x0000000e0300720c */ /* 0x000fe20003fc6270 */
[----:B------:R-:W0:Y:S04]  /*0e10*/  @!P5 LDC R4, c[0x0][0x218] ;  /* 0x00008600ff04db82 */ /* 0x000e280000000800 */
[----:B------:R-:W-:Y:S01]  /*0e20*/  @!P2 MUFU.RCP R20, R27 ;  /* 0x0000001b0014a308 */ /* 0x000fe20000001000 */
[----:B---3--:R-:W-:-:S07]  /*0e30*/  @!P3 FMUL.FTZ R19, R19, R6 ;  /* 0x000000061313b220 */ /* 0x008fce0000410000 */
[----:B------:R-:W-:Y:S01]  /*0e40*/  @!P4 MUFU.RCP R7, R7 ;  /* 0x000000070007c308 */ /* 0x000fe20000001000 */
[----:B------:R-:W1:Y:S07]  /*0e50*/  @!P6 LDC R5, c[0x0][0x218] ;  /* 0x00008600ff05eb82 */ /* 0x000e6e0000000800 */
[----:B------:R-:W-:Y:S01]  /*0e60*/  @!P3 MUFU.RCP R6, R6 ;  /* 0x000000060006b308 */ /* 0x000fe20000001000 */
[----:B0-----:R-:W-:-:S07]  /*0e70*/  @!P5 FMUL.FTZ R25, R17, R4 ;  /* 0x000000041119d220 */ /* 0x001fce0000410000 */
[----:B------:R-:W0:Y:S08]  /*0e80*/  @!P1 FRND R21, R21 ;  /* 0x0000001500159307 */ /* 0x000e300000201000 */
[----:B------:R-:W-:Y:S01]  /*0e90*/  @!P5 MUFU.RCP R4, R4 ;  /* 0x000000040004d308 */ /* 0x000fe20000001000 */
[----:B-1----:R-:W-:Y:S01]  /*0ea0*/  @!P6 FMUL.FTZ R26, R12, R5 ;  /* 0x000000050c1ae220 */ /* 0x002fe20000410000 */
[----:B------:R-:W-:Y:S01]  /*0eb0*/  @!P0 FMUL.FTZ R12, R9, R8 ;  /* 0x00000008090c8220 */ /* 0x000fe20000410000 */
[----:B0-----:R-:W-:-:S05]  /*0ec0*/  @!P1 FMUL.FTZ R11, R21, R22 ;  /* 0x00000016150b9220 */ /* 0x001fca0000410000 */
[----:B------:R-:W-:Y:S08]  /*0ed0*/  @!P6 MUFU.RCP R5, R5 ;  /* 0x000000050005e308 */ /* 0x000ff00000001000 */
[----:B------:R-:W0:Y:S08]  /*0ee0*/  @!P2 FRND R23, R23 ;  /* 0x000000170017a307 */ /* 0x000e300000201000 */
[----:B------:R-:W1:Y:S01]  /*0ef0*/  @!P3 FRND R19, R19 ;  /* 0x000000130013b307 */ /* 0x000e620000201000 */
[----:B0-----:R-:W-:-:S07]  /*0f00*/  @!P2 FMUL.FTZ R10, R23, R20 ;  /* 0x00000014170aa220 */ /* 0x001fce0000410000 */
[----:B------:R-:W0:Y:S01]  /*0f10*/  @!P4 FRND R24, R24 ;  /* 0x000000180018c307 */ /* 0x000e220000201000 */
[----:B-1----:R-:W-:-:S07]  /*0f20*/  @!P3 FMUL.FTZ R0, R19, R6 ;  /* 0x000000061300b220 */ /* 0x002fce0000410000 */
[----:B------:R-:W1:Y:S01]  /*0f30*/  @!P5 FRND R25, R25 ;  /* 0x000000190019d307 */ /* 0x000e620000201000 */
[----:B0-----:R-:W-:-:S07]  /*0f40*/  @!P4 FMUL.FTZ R15, R24, R7 ;  /* 0x00000007180fc220 */ /* 0x001fce0000410000 */
[----:B------:R-:W0:Y:S01]  /*0f50*/  @!P6 FRND R26, R26 ;  /* 0x0000001a001ae307 */ /* 0x000e220000201000 */
[----:B-1----:R-:W-:Y:S01]  /*0f60*/  @!P5 FMUL.FTZ R17, R25, R4 ;  /* 0x000000041911d220 */ /* 0x002fe20000410000 */
[----:B0-----:R-:W-:-:S07]  /*0f70*/  @!P6 FMUL.FTZ R18, R26, R5 ;  /* 0x000000051a12e220 */ /* 0x001fce0000410000 */
.L_x_4344:
[----:B------:R-:W-:Y:S05]  /*0f80*/  BSYNC B0 ;  /* 0x0000000000007941 */ /* 0x000fea0003800000 */
.L_x_4342:
[----:B------:R-:W0:Y:S01]  /*0f90*/  @!P0 LDC.64 R4, c[0x0][0x228] ;  /* 0x00008a00ff048b82 */ /* 0x000e220000000a00 */
[----:B------:R-:W-:Y:S01]  /*0fa0*/  @!P0 IADD3 R7, R16, R13, RZ ;  /* 0x0000000d10078210 */ /* 0x000fe20007ffe0ff */
[----:B------:R-:W-:Y:S01]  /*0fb0*/  BSSY B0, `(.L_x_4345) ;  /* 0x0000030000007945 */ /* 0x000fe20003800000 */
[----:B------:R-:W-:-:S03]  /*0fc0*/  @!P0 MOV R13, R3 ;  /* 0x00000003000d8202 */ /* 0x000fc60000000f00 */
[----:B------:R-:W-:Y:S01]  /*0fd0*/  BSSY B1, `(.L_x_4346) ;  /* 0x0000027000017945 */ /* 0x000fe20003800000 */
[----:B0-----:R-:W-:-:S05]  /*0fe0*/  @!P0 IMAD.WIDE.U32 R4, R7, 0x4, R4 ;  /* 0x0000000407048825 */ /* 0x001fca00078e0004 */
[----:B------:R0:W-:Y:S01]  /*0ff0*/  @!P0 STG.E desc[UR4][R4.64], R12 ;  /* 0x0000000c04008986 */ /* 0x0001e2000c101904 */
[----:B------:R-:W-:-:S13]  /*1000*/  ISETP.GE.AND P0, PT, R13, R14, PT ;  /* 0x0000000e0d00720c */ /* 0x000fda0003f06270 */
[----:B0-----:R-:W-:Y:S05]  /*1010*/  @P0 BRA `(.L_x_4347) ;  /* 0x0000000000300947 */ /* 0x001fea0003800000 */
[----:B------:R-:W0:Y:S01]  /*1020*/  LDC.64 R4, c[0x0][0x228] ;  /* 0x00008a00ff047b82 */ /* 0x000e220000000a00 */
[----:B------:R-:W-:Y:S02]  /*1030*/  IADD3 R3, R16, R13, RZ ;  /* 0x0000000d10037210 */ /* 0x000fe40007ffe0ff */
[----:B------:R-:W-:-:S04]  /*1040*/  IADD3 R13, R13, 0x80, RZ ;  /* 0x000000800d0d7810 */ /* 0x000fc80007ffe0ff */
[----:B------:R-:W-:Y:S01]  /*1050*/  ISETP.GE.AND P0, PT, R13, R14, PT ;  /* 0x0000000e0d00720c */ /* 0x000fe20003f06270 */
[----:B0-----:R-:W-:-:S05]  /*1060*/  IMAD.WIDE.U32 R4, R3, 0x4, R4 ;  /* 0x0000000403047825 */ /* 0x001fca00078e0004 */
[----:B------:R0:W-:Y:S07]  /*1070*/  STG.E desc[UR4][R4.64], R18 ;  /* 0x0000001204007986 */ /* 0x0001ee000c101904 */
[----:B------:R-:W-:Y:S05]  /*1080*/  @P0 BRA `(.L_x_4348) ;  /* 0x0000000000300947 */ /* 0x000fea0003800000 */
[----:B0-----:R-:W0:Y:S01]  /*1090*/  LDC.64 R4, c[0x0][0x228] ;  /* 0x00008a00ff047b82 */ /* 0x001e220000000a00 */
[----:B------:R-:W-:Y:S02]  /*10a0*/  IADD3 R3, R16, R13, RZ ;  /* 0x0000000d10037210 */ /* 0x000fe40007ffe0ff */
[----:B------:R-:W-:-:S03]  /*10b0*/  IADD3 R13, R13, 0x80, RZ ;  /* 0x000000800d0d7810 */ /* 0x000fc60007ffe0ff */
[----:B0-----:R-:W-:-:S05]  /*10c0*/  IMAD.WIDE.U32 R4, R3, 0x4, R4 ;  /* 0x0000000403047825 */ /* 0x001fca00078e0004 */
[----:B------:R0:W-:Y:S02]  /*10d0*/  STG.E desc[UR4][R4.64], R2 ;  /* 0x0000000204007986 */ /* 0x0001e4000c101904 */
.L_x_4347:
[----:B------:R-:W-:-:S13]  /*10e0*/  ISETP.GE.AND P0, PT, R13, R14, PT ;  /* 0x0000000e0d00720c */ /* 0x000fda0003f06270 */
[----:B------:R-:W-:Y:S05]  /*10f0*/  @P0 BRA `(.L_x_4349) ;  /* 0x0000000000300947 */ /* 0x000fea0003800000 */
[----:B0-----:R-:W0:Y:S01]  /*1100*/  LDC.64 R2, c[0x0][0x228] ;  /* 0x00008a00ff027b82 */ /* 0x001e220000000a00 */
[----:B------:R-:W-:Y:S02]  /*1110*/  IADD3 R5, R16, R13, RZ ;  /* 0x0000000d10057210 */ /* 0x000fe40007ffe0ff */
[----:B------:R-:W-:-:S03]  /*1120*/  IADD3 R13, R13, 0x80, RZ ;  /* 0x000000800d0d7810 */ /* 0x000fc60007ffe0ff */
[----:B0-----:R-:W-:-:S05]  /*1130*/  IMAD.WIDE.U32 R2, R5, 0x4, R2 ;  /* 0x0000000405027825 */ /* 0x001fca00078e0002 */
[----:B------:R1:W-:Y:S02]  /*1140*/  STG.E desc[UR4][R2.64], R11 ;  /* 0x0000000b02007986 */ /* 0x0003e4000c101904 */
.L_x_4348:
[----:B------:R-:W-:-:S13]  /*1150*/  ISETP.GE.AND P0, PT, R13, R14, PT ;  /* 0x0000000e0d00720c */ /* 0x000fda0003f06270 */
[----:B------:R-:W-:Y:S05]  /*1160*/  @P0 BRA `(.L_x_4350) ;  /* 0x0000000000340947 */ /* 0x000fea0003800000 */
[----:B-1----:R-:W1:Y:S01]  /*1170*/  LDC.64 R2, c[0x0][0x228] ;  /* 0x00008a00ff027b82 */ /* 0x002e620000000a00 */
[----:B0-----:R-:W-:Y:S02]  /*1180*/  IADD3 R5, R16, R13, RZ ;  /* 0x0000000d10057210 */ /* 0x001fe40007ffe0ff */
[----:B------:R-:W-:-:S03]  /*1190*/  IADD3 R13, R13, 0x80, RZ ;  /* 0x000000800d0d7810 */ /* 0x000fc60007ffe0ff */
[----:B-1----:R-:W-:-:S05]  /*11a0*/  IMAD.WIDE.U32 R2, R5, 0x4, R2 ;  /* 0x0000000405027825 */ /* 0x002fca00078e0002 */
[----:B------:R1:W-:Y:S02]  /*11b0*/  STG.E desc[UR4][R2.64], R10 ;  /* 0x0000000a02007986 */ /* 0x0003e4000c101904 */
.L_x_4349:
[----:B------:R-:W-:-:S13]  /*11c0*/  ISETP.GE.AND P0, PT, R13, R14, PT ;  /* 0x0000000e0d00720c */ /* 0x000fda0003f06270 */
[----:B------:R-:W-:Y:S05]  /*11d0*/  @P0 BREAK B1 ;  /* 0x0000000000010942 */ /* 0x000fea0003800000 */
[----:B------:R-:W-:Y:S05]  /*11e0*/  @P0 BRA `(.L_x_4351) ;  /* 0x0000000000300947 */ /* 0x000fea0003800000 */
[----:B01----:R-:W0:Y:S01]  /*11f0*/  LDC.64 R2, c[0x0][0x228] ;  /* 0x00008a00ff027b82 */ /* 0x003e220000000a00 */
[----:B------:R-:W-:Y:S02]  /*1200*/  IADD3 R5, R16, R13, RZ ;  /* 0x0000000d10057210 */ /* 0x000fe40007ffe0ff */
[----:B------:R-:W-:-:S03]  /*1210*/  IADD3 R13, R13, 0x80, RZ ;  /* 0x000000800d0d7810 */ /* 0x000fc60007ffe0ff */
[----:B0-----:R-:W-:-:S05]  /*1220*/  IMAD.WIDE.U32 R2, R5, 0x4, R2 ;  /* 0x0000000405027825 */ /* 0x001fca00078e0002 */
[----:B------:R2:W-:Y:S02]  /*1230*/  STG.E desc[UR4][R2.64], R0 ;  /* 0x0000000002007986 */ /* 0x0005e4000c101904 */
.L_x_4350:
[----:B------:R-:W-:Y:S05]  /*1240*/  BSYNC B1 ;  /* 0x0000000000017941 */ /* 0x000fea0003800000 */
.L_x_4346:
[----:B------:R-:W-:-:S13]  /*1250*/  ISETP.GE.AND P0, PT, R13, R14, PT ;  /* 0x0000000e0d00720c */ /* 0x000fda0003f06270 */
[----:B-12---:R-:W1:Y:S01]  /*1260*/  @!P0 LDC.64 R2, c[0x0][0x228] ;  /* 0x00008a00ff028b82 */ /* 0x006e620000000a00 */
[----:B0-----:R-:W-:Y:S02]  /*1270*/  @!P0 IADD3 R5, R16, R13, RZ ;  /* 0x0000000d10058210 */ /* 0x001fe40007ffe0ff */
[----:B------:R-:W-:-:S03]  /*1280*/  @!P0 IADD3 R13, R13, 0x80, RZ ;  /* 0x000000800d0d8810 */ /* 0x000fc60007ffe0ff */
[----:B-1----:R-:W-:-:S05]  /*1290*/  @!P0 IMAD.WIDE.U32 R2, R5, 0x4, R2 ;  /* 0x0000000405028825 */ /* 0x002fca00078e0002 */
[----:B------:R2:W-:Y:S02]  /*12a0*/  @!P0 STG.E desc[UR4][R2.64], R15 ;  /* 0x0000000f02008986 */ /* 0x0005e4000c101904 */
.L_x_4351:
[----:B------:R-:W-:Y:S05]  /*12b0*/  BSYNC B0 ;  /* 0x0000000000007941 */ /* 0x000fea0003800000 */
.L_x_4345:
[----:B------:R-:W-:Y:S05]  /*12c0*/  WARPSYNC.ALL ;  /* 0x0000000000007948 */ /* 0x000fea0003800000 */
[----:B------:R-:W-:-:S13]  /*12d0*/  ISETP.GE.AND P0, PT, R13, R14, PT ;  /* 0x0000000e0d00720c */ /* 0x000fda0003f06270 */
[----:B------:R-:W-:Y:S05]  /*12e0*/  @P0 EXIT ;  /* 0x000000000000094d */ /* 0x000fea0003800000 */
[----:B012---:R-:W0:Y:S01]  /*12f0*/  LDC.64 R2, c[0x0][0x228] ;  /* 0x00008a00ff027b82 */ /* 0x007e220000000a00 */
[----:B------:R-:W-:-:S05]  /*1300*/  IADD3 R13, R16, R13, RZ ;  /* 0x0000000d100d7210 */ /* 0x000fca0007ffe0ff */
[----:B0-----:R-:W-:-:S05]  /*1310*/  IMAD.WIDE.U32 R2, R13, 0x4, R2 ;  /* 0x000000040d027825 */ /* 0x001fca00078e0002 */
[----:B------:R-:W-:Y:S01]  /*1320*/  STG.E desc[UR4][R2.64], R17 ;  /* 0x0000001102007986 */ /* 0x000fe2000c101904 */
[----:B------:R-:W-:Y:S05]  /*1330*/  EXIT ;  /* 0x000000000000794d */ /* 0x000fea0003800000 */
.L_x_4352:
        /* <DEDUP_REMOVED lines=12> */
.L_x_19600:


//--------------------- .text._ZN2at6native29vectorized_elementwise_kernelILi4EZZZNS0_26round_decimals_kernel_cudaERNS_18TensorIteratorBaseElENKUlvE_clEvENKUlvE0_clEvEUlfE_St5arrayIPcLm2EEEEviT0_T1_ --------------------------
	.section	.text._ZN2at6native29vectorized_elementwise_kernelILi4EZZZNS0_26round_decimals_kernel_cudaERNS_18TensorIteratorBaseElENKUlvE_clEvENKUlvE0_clEvEUlfE_St5arrayIPcLm2EEEEviT0_T1_,"ax",@progbits
	.align	128
        .global         _ZN2at6native29vectorized_elementwise_kernelILi4EZZZNS0_26round_decimals_kernel_cudaERNS_18TensorIteratorBaseElENKUlvE_clEvENKUlvE0_clEvEUlfE_St5arrayIPcLm2EEEEviT0_T1_
        .type           _ZN2at6native29vectorized_elementwise_kernelILi4EZZZNS0_26round_decimals_kernel_cudaERNS_18TensorIteratorBaseElENKUlvE_clEvENKUlvE0_clEvEUlfE_St5arrayIPcLm2EEEEviT0_T1_,@function
        .size           _ZN2at6native29vectorized_elementwise_kernelILi4EZZZNS0_26round_decimals_kernel_cudaERNS_18TensorIteratorBaseElENKUlvE_clEvENKUlvE0_clEvEUlfE_St5arrayIPcLm2EEEEviT0_T1_,(.L_x_19601 - _ZN2at6native29vectorized_elementwise_kernelILi4EZZZNS0_26round_decimals_kernel_cudaERNS_18TensorIteratorBaseElENKUlvE_clEvENKUlvE0_clEvEUlfE_St5arrayIPcLm2EEEEviT0_T1_)
        .other          _ZN2at6native29vectorized_elementwise_kernelILi4EZZZNS0_26round_decimals_kernel_cudaERNS_18TensorIteratorBaseElENKUlvE_clEvENKUlvE0_clEvEUlfE_St5arrayIPcLm2EEEEviT0_T1_,@"STO_CUDA_ENTRY STV_DEFAULT"
_ZN2at6native29vectorized_elementwise_kernelILi4EZZZNS0_26round_decimals_kernel_cudaERNS_18TensorIteratorBaseElENKUlvE_clEvENKUlvE0_clEvEUlfE_St5arrayIPcLm2EEEEviT0_T1_:
.text._ZN2at6native29vectorized_elementwise_kernelILi4EZZZNS0_26round_decimals_kernel_cudaERNS_18TensorIteratorBaseElENKUlvE_clEvENKUlvE0_clEvEUlfE_St5arrayIPcLm2EEEEviT0_T1_:
        /* <DEDUP_REMOVED lines=13> */
[----:B------:R0:W5:Y:S04]  /*00d0*/  LDG.E.128 R4, desc[UR4][R2.64] ;  /* 0x0000000402047981 */ /* 0x000168000c1e1d00 */
[----:B------:R0:W5:Y:S01]  /*00e0*/  LDG.E.128 R8, desc[UR4][R2.64+0x800] ;  /* 0x0008000402087981 */ /* 0x000162000c1e1d00 */
        /* <DEDUP_REMOVED lines=29> */
.L_x_4354:
        /* <DEDUP_REMOVED lines=26> */
.L_x_4355:
[----:B------:R-:W0:Y:S02]  /*0460*/  LDC.64 R2, c[0x0][0x228] ;  /* 0x00008a00ff027b82 */ /* 0x000e240000000a00 */
[----:B0-----:R-:W-:-:S04]  /*0470*/  IMAD.WIDE.U32 R16, R16, 0x4, R2 ;  /* 0x0000000410107825 */ /* 0x001fc800078e0002 */
[----:B------:R-:W-:-:S05]  /*0480*/  IMAD.WIDE R16, R0, 0x10, R16 ;  /* 0x0000001000107825 */ /* 0x000fca00078e0210 */
[----:B------:R-:W-:Y:S04]  /*0490*/  STG.E.128 desc[UR4][R16.64], R8 ;  /* 0x0000000810007986 */ /* 0x000fe8000c101d04 */
[----:B------:R-:W-:Y:S01]  /*04a0*/  STG.E.128 desc[UR4][R16.64+0x800], R4 ;  /* 0x0008000410007986 */ /* 0x000fe2000c101d04 */
[----:B------:R-:W-:Y:S05]  /*04b0*/  EXIT ;  /* 0x000000000000794d */ /* 0x000fea0003800000 */
.L_x_4353:
        /* <DEDUP_REMOVED lines=114> */
.L_x_4357:
        /* <DEDUP_REMOVED lines=54> */
.L_x_4358:
[----:B------:R-:W-:Y:S05]  /*0f40*/  BSYNC B0 ;  /* 0x0000000000007941 */ /* 0x000fea0003800000 */
.L_x_4356:
        /* <DEDUP_REMOVED lines=21> */
.L_x_4361:
[----:B------:R-:W-:-:S13]  /*10a0*/  ISETP.GE.AND P0, PT, R13, R14, PT ;  /* 0x0000000e0d00720c */ /* 0x000fda0003f06270 */
[----:B------:R-:W-:Y:S05]  /*10b0*/  @P0 BRA `(.L_x_4363) ;  /* 0x0000000000300947 */ /* 0x000fea0003800000 */
[----:B0-----:R-:W0:Y:S01]  /*10c0*/  LDC.64 R2, c[0x0][0x228] ;  /* 0x00008a00ff027b82 */ /* 0x001e220000000a00 */
[----:B------:R-:W-:Y:S02]  /*10d0*/  IADD3 R5, R16, R13, RZ ;  /* 0x0000000d10057210 */ /* 0x000fe40007ffe0ff */
[----:B------:R-:W-:-:S03]  /*10e0*/  IADD3 R13, R13, 0x80, RZ ;  /* 0x000000800d0d7810 */ /* 0x000fc60007ffe0ff */
[----:B0-----:R-:W-:-:S05]  /*10f0*/  IMAD.WIDE.U32 R2, R5, 0x4, R2 ;  /* 0x0000000405027825 */ /* 0x001fca00078e0002 */
[----:B------:R1:W-:Y:S02]  /*1100*/  STG.E desc[UR4][R2.64], R11 ;  /* 0x0000000b02007986 */ /* 0x0003e4000c101904 */
.L_x_4362:
[----:B------:R-:W-:-:S13]  /*1110*/  ISETP.GE.AND P0, PT, R13, R14, PT ;  /* 0x0000000e0d00720c */ /* 0x000fda0003f06270 */
[----:B------:R-:W-:Y:S05]  /*1120*/  @P0 BRA `(.L_x_4364) ;  /* 0x0000000000340947 */ /* 0x000fea0003800000 */
[----:B-1----:R-:W1:Y:S01]  /*1130*/  LDC.64 R2, c[0x0][0x228] ;  /* 0x00008a00ff027b82 */ /* 0x002e620000000a00 */
[----:B0-----:R-:W-:Y:S02]  /*1140*/  IADD3 R5, R16, R13, RZ ;  /* 0x0000000d10057210 */ /* 0x001fe40007ffe0ff */
[----:B------:R-:W-:-:S03]  /*1150*/  IADD3 R13, R13, 0x80, RZ ;  /* 0x000000800d0d7810 */ /* 0x000fc60007ffe0ff */
[----:B-1----:R-:W-:-:S05]  /*1160*/  IMAD.WIDE.U32 R2, R5, 0x4, R2 ;  /* 0x0000000405027825 */ /* 0x002fca00078e0002 */
[----:B------:R1:W-:Y:S02]  /*1170*/  STG.E desc[UR4][R2.64], R10 ;  /* 0x0000000a02007986 */ /* 0x0003e4000c101904 */
.L_x_4363:
        /* <DEDUP_REMOVED lines=8> */
.L_x_4364:
[----:B------:R-:W-:Y:S05]  /*1200*/  BSYNC B1 ;  /* 0x0000000000017941 */ /* 0x000fea0003800000 */
.L_x_4360:
[----:B------:R-:W-:-:S13]  /*1210*/  ISETP.GE.AND P0, PT, R13, R14, PT ;  /* 0x0000000e0d00720c */ /* 0x000fda0003f06270 */
[----:B-12---:R-:W1:Y:S01]  /*1220*/  @!P0 LDC.64 R2, c[0x0][0x228] ;  /* 0x00008a00ff028b82 */ /* 0x006e620000000a00 */
[----:B0-----:R-:W-:Y:S02]  /*1230*/  @!P0 IADD3 R5, R16, R13, RZ ;  /* 0x0000000d10058210 */ /* 0x001fe40007ffe0ff */
[----:B------:R-:W-:-:S03]  /*1240*/  @!P0 IADD3 R13, R13, 0x80, RZ ;  /* 0x000000800d0d8810 */ /* 0x000fc60007ffe0ff */
[----:B-1----:R-:W-:-:S05]  /*1250*/  @!P0 IMAD.WIDE.U32 R2, R5, 0x4, R2 ;  /* 0x0000000405028825 */ /* 0x002fca00078e0002 */
[----:B------:R2:W-:Y:S02]  /*1260*/  @!P0 STG.E desc[UR4][R2.64], R15 ;  /* 0x0000000f02008986 */ /* 0x0005e4000c101904 */
.L_x_4365:
[----:B------:R-:W-:Y:S05]  /*1270*/  BSYNC B0 ;  /* 0x0000000000007941 */ /* 0x000fea0003800000 */
.L_x_4359:
        /* <DEDUP_REMOVED lines=8> */
.L_x_4366:
        /* <DEDUP_REMOVED lines=16> */
.L_x_19601:


//--------------------- .text._ZN2at6native29vectorized_elementwise_kernelILi8EZZZNS0_26round_decimals_kernel_cudaERNS_18TensorIteratorBaseElENKUlvE_clEvENKUlvE0_clEvEUlfE_St5arrayIPcLm2EEEEviT0_T1_ --------------------------
	.section	.text._ZN2at6native29vectorized_elementwise_kernelILi8EZZZNS0_26round_decimals_kernel_cudaERNS_18TensorIteratorBaseElENKUlvE_clEvENKUlvE0_clEvEUlfE_St5arrayIPcLm2EEEEviT0_T1_,"ax",@progbits
	.align	128
        .global         _ZN2at6native29vectorized_elementwise_kernelILi8EZZZNS0_26round_decimals_kernel_cudaERNS_18TensorIteratorBaseElENKUlvE_clEvENKUlvE0_clEvEUlfE_St5arrayIPcLm2EEEEviT0_T1_
        .type           _ZN2at6native29vectorized_elementwise_kernelILi8EZZZNS0_26round_decimals_kernel_cudaERNS_18TensorIteratorBaseElENKUlvE_clEvENKUlvE0_clEvEUlfE_St5arrayIPcLm2EEEEviT0_T1_,@function
        .size           _ZN2at6native29vectorized_elementwise_kernelILi8EZZZNS0_26round_decimals_kernel_cudaERNS_18TensorIteratorBaseElENKUlvE_clEvENKUlvE0_clEvEUlfE_St5arrayIPcLm2EEEEviT0_T1_,(.L_x_19602 - _ZN2at6native29vectorized_elementwise_kernelILi8EZZZNS0_26round_decimals_kernel_cudaERNS_18TensorIteratorBaseElENKUlvE_clEvENKUlvE0_clEvEUlfE_St5arrayIPcLm2EEEEviT0_T1_)
        .other          _ZN2at6native29vectorized_elementwise_kernelILi8EZZZNS0_26round_decimals_kernel_cudaERNS_18TensorIteratorBaseElENKUlvE_clEvENKUlvE0_clEvEUlfE_St5arrayIPcLm2EEEEviT0_T1_,@"STO_CUDA_ENTRY STV_DEFAULT"
_ZN2at6native29vectorized_elementwise_kernelILi8EZZZNS0_26round_decimals_kernel_cudaERNS_18TensorIteratorBaseElENKUlvE_clEvENKUlvE0_clEvEUlfE_St5arrayIPcLm2EEEEviT0_T1_:
.text._ZN2at6native29vectorized_elementwise_kernelILi8EZZZNS0_26round_decimals_kernel_cudaERNS_18TensorIteratorBaseElENKUlvE_clEvENKUlvE0_clEvEUlfE_St5arrayIPcLm2EEEEviT0_T1_:
        /* <DEDUP_REMOVED lines=44> */
.L_x_4368:
        /* <DEDUP_REMOVED lines=26> */
.L_x_4369:
[----:B------:R-:W0:Y:S02]  /*0460*/  LDC.64 R2, c[0x0][0x228] ;  /* 0x00008a00ff027b82 */ /* 0x000e240000000a00 */
[----:B0-----:R-:W-:-:S04]  /*0470*/  IMAD.WIDE.U32 R16, R16, 0x4, R2 ;  /* 0x0000000410107825 */ /* 0x001fc800078e0002 */
[----:B------:R-:W-:-:S05]  /*0480*/  IMAD.WIDE R16, R0, 0x20, R16 ;  /* 0x0000002000107825 */ /* 0x000fca00078e0210 */
[----:B------:R-:W-:Y:S04]  /*0490*/  STG.E.128 desc[UR4][R16.64], R8 ;  /* 0x0000000810007986 */ /* 0x000fe8000c101d04 */
[----:B------:R-:W-:Y:S01]  /*04a0*/  STG.E.128 desc[UR4][R16.64+0x10], R4 ;  /* 0x0000100410007986 */ /* 0x000fe2000c101d04 */
[----:B------:R-:W-:Y:S05]  /*04b0*/  EXIT ;  /* 0x000000000000794d */ /* 0x000fea0003800000 */
.L_x_4367:
        /* <DEDUP_REMOVED lines=114> */
.L_x_4371:
        /* <DEDUP_REMOVED lines=54> */
.L_x_4372:
[----:B------:R-:W-:Y:S05]  /*0f40*/  BSYNC B0 ;  /* 0x0000000000007941 */ /* 0x000fea0003800000 */
.L_x_4370:
        /* <DEDUP_REMOVED lines=21> */
.L_x_4375:
[----:B------:R-:W-:-:S13]  /*10a0*/  ISETP.GE.AND P0, PT, R13, R14, PT ;  /* 0x0000000e0d00720c */ /* 0x000fda0003f06270 */
[----:B------:R-:W-:Y:S05]  /*10b0*/  @P0 BRA `(.L_x_4377) ;  /* 0x0000000000300947 */ /* 0x000fea0003800000 */
[----:B0-----:R-:W0:Y:S01]  /*10c0*/  LDC.64 R2, c[0x0][0x228] ;  /* 0x00008a00ff027b82 */ /* 0x001e220000000a00 */
[----:B------:R-:W-:Y:S02]  /*10d0*/  IADD3 R5, R16, R13, RZ ;  /* 0x0000000d10057210 */ /* 0x000fe40007ffe0ff */
[----:B------:R-:W-:-:S03]  /*10e0*/  IADD3 R13, R13, 0x80, RZ ;  /* 0x000000800d0d7810 */ /* 0x000fc60007ffe0ff */
[----:B0-----:R-:W-:-:S05]  /*10f0*/  IMAD.WIDE.U32 R2, R5, 0x4, R2 ;  /* 0x0000000405027825 */ /* 0x001fca00078e0002 */
[----:B------:R1:W-:Y:S02]  /*1100*/  STG.E desc[UR4][R2.64], R11 ;  /* 0x0000000b02007986 */ /* 0x0003e4000c101904 */
.L_x_4376:
[----:B------:R-:W-:-:S13]  /*1110*/  ISETP.GE.AND P0, PT, R13, R14, PT ;  /* 0x0000000e0d00720c */ /* 0x000fda0003f06270 */
[----:B------:R-:W-:Y:S05]  /*1120*/  @P0 BRA `(.L_x_4378) ;  /* 0x0000000000340947 */ /* 0x000fea0003800000 */
[----:B-1----:R-:W1:Y:S01]  /*1130*/  LDC.64 R2, c[0x0][0x228] ;  /* 0x00008a00ff027b82 */ /* 0x002e620000000a00 */
[----:B0-----:R-:W-:Y:S02]  /*1140*/  IADD3 R5, R16, R13, RZ ;  /* 0x0000000d10057210 */ /* 0x001fe40007ffe0ff */
[----:B------:R-:W-:-:S03]  /*1150*/  IADD3 R13, R13, 0x80, RZ ;  /* 0x000000800d0d7810 */ /* 0x000fc60007ffe0ff */
[----:B-1----:R-:W-:-:S05]  /*1160*/  IMAD.WIDE.U32 R2, R5, 0x4, R2 ;  /* 0x0000000405027825 */ /* 0x002fca00078e0002 */
[----:B------:R1:W-:Y:S02]  /*1170*/  STG.E desc[UR4][R2.64], R10 ;  /* 0x0000000a02007986 */ /* 0x0003e4000c101904 */
.L_x_4377:
        /* <DEDUP_REMOVED lines=8> */
.L_x_4378:
[----:B------:R-:W-:Y:S05]  /*1200*/  BSYNC B1 ;  /* 0x0000000000017941 */ /* 0x000fea0003800000 */
.L_x_4374:
[----:B------:R-:W-:-:S13]  /*1210*/  ISETP.GE.AND P0, PT, R13, R14, PT ;  /* 0x0000000e0d00720c */ /* 0x000fda0003f06270 */
[----:B-12---:R-:W1:Y:S01]  /*1220*/  @!P0 LDC.64 R2, c[0x0][0x228] ;  /* 0x00008a00ff028b82 */ /* 0x006e620000000a00 */
[----:B0-----:R-:W-:Y:S02]  /*1230*/  @!P0 IADD3 R5, R16, R13, RZ ;  /* 0x0000000d10058210 */ /* 0x001fe40007ffe0ff */
[----:B------:R-:W-:-:S03]  /*1240*/  @!P0 IADD3 R13, R13, 0x80, RZ ;  /* 0x000000800d0d8810 */ /* 0x000fc60007ffe0ff */
[----:B-1----:R-:W-:-:S05]  /*1250*/  @!P0 IMAD.WIDE.U32 R2, R5, 0x4, R2 ;  /* 0x0000000405028825 */ /* 0x002fca00078e0002 */
[----:B------:R2:W-:Y:S02]  /*1260*/  @!P0 STG.E desc[UR4][R2.64], R15 ;  /* 0x0000000f02008986 */ /* 0x0005e4000c101904 */
.L_x_4379:
[----:B------:R-:W-:Y:S05]  /*1270*/  BSYNC B0 ;  /* 0x0000000000007941 */ /* 0x000fea0003800000 */
.L_x_4373:
        /* <DEDUP_REMOVED lines=8> */
.L_x_4380:
        /* <DEDUP_REMOVED lines=16> */
.L_x_19602:


//--------------------- .text._ZN2at6native18elementwise_kernelILi128ELi4EZNS0_15gpu_kernel_implIZZZNS0_26round_decimals_kernel_cudaERNS_18TensorIteratorBaseElENKUlvE_clEvENKUlvE_clEvEUldE_EEvS4_RKT_EUliE_EEviT1_ --------------------------
	.section	.text._ZN2at6native18elementwise_kernelILi128ELi4EZNS0_15gpu_kernel_implIZZZNS0_26round_decimals_kernel_cudaERNS_18TensorIteratorBaseElENKUlvE_clEvENKUlvE_clEvEUldE_EEvS4_RKT_EUliE_EEviT1_,"ax",@progbits
	.align	128
        .global         _ZN2at6native18elementwise_kernelILi128ELi4EZNS0_15gpu_kernel_implIZZZNS0_26round_decimals_kernel_cudaERNS_18TensorIteratorBaseElENKUlvE_clEvENKUlvE_clEvEUldE_EEvS4_RKT_EUliE_EEviT1_
        .type           _ZN2at6native18elementwise_kernelILi128ELi4EZNS0_15gpu_kernel_implIZZZNS0_26round_decimals_kernel_cudaERNS_18TensorIteratorBaseElENKUlvE_clEvENKUlvE_clEvEUldE_EEvS4_RKT_EUliE_EEviT1_,@function
        .size           _ZN2at6native18elementwise_kernelILi128ELi4EZNS0_15gpu_kernel_implIZZZNS0_26round_decimals_kernel_cudaERNS_18TensorIteratorBaseElENKUlvE_clEvENKUlvE_clEvEUldE_EEvS4_RKT_EUliE_EEviT1_,(.L_x_19526 - _ZN2at6native18elementwise_kernelILi128ELi4EZNS0_15gpu_kernel_implIZZZNS0_26round_decimals_kernel_cudaERNS_18TensorIteratorBaseElENKUlvE_clEvENKUlvE_clEvEUldE_EEvS4_RKT_EUliE_EEviT1_)
        .other          _ZN2at6native18elementwise_kernelILi128ELi4EZNS0_15gpu_kernel_implIZZZNS0_26round_decimals_kernel_cudaERNS_18TensorIteratorBaseElENKUlvE_clEvENKUlvE_clEvEUldE_EEvS4_RKT_EUliE_EEviT1_,@"STO_CUDA_ENTRY STV_DEFAULT"
_ZN2at6native18elementwise_kernelILi128ELi4EZNS0_15gpu_kernel_implIZZZNS0_26round_decimals_kernel_cudaERNS_18TensorIteratorBaseElENKUlvE_clEvENKUlvE_clEvEUldE_EEvS4_RKT_EUliE_EEviT1_:
.text._ZN2at6native18elementwise_kernelILi128ELi4EZNS0_15gpu_kernel_implIZZZNS0_26round_decimals_kernel_cudaERNS_18TensorIteratorBaseElENKUlvE_clEvENKUlvE_clEvEUldE_EEvS4_RKT_EUliE_EEviT1_:
[----:B------:R-:W0:Y:S01]  /*0000*/  LDC R1, c[0x0][0x28] ;  /* 0x00000a00ff017b82 */ /* 0x000e220000000800 */
[----:B------:R-:W1:Y:S07]  /*0010*/  S2R R2, SR_CTAID.X ;  /* 0x0000000000027919 */ /* 0x000e6e0000002500 */
[----:B------:R-:W2:Y:S01]  /*0020*/  LDC R19, c[0x0][0x424] ;  /* 0x00010900ff137b82 */ /* 0x000ea20000000800 */
[----:B------:R-:W-:Y:S01]  /*0030*/  ULDC UR4, c[0x0][0x210] ;  /* 0x0000840000047ab9 */ /* 0x000fe20000000800 */
[----:B------:R-:W-:Y:S01]  /*0040*/  ULDC.64 UR36, c[0x0][0x208] ;  /* 0x0000820000247ab9 */ /* 0x000fe20000000a00 */
[----:B------:R-:W1:Y:S01]  /*0050*/  S2R R25, SR_TID.X ;  /* 0x0000000000197919 */ /* 0x000e620000002100 */
[----:B------:R-:W-:Y:S01]  /*0060*/  ULDC UR38, c[0x0][0x420] ;  /* 0x0001080000267ab9 */ /* 0x000fe20000000800 */
[----:B------:R-:W-:Y:S01]  /*0070*/  BSSY B6, `(.L_x_4381) ;  /* 0x0000374000067945 */ /* 0x000fe20003800000 */
[----:B-1----:R-:W-:-:S05]  /*0080*/  IMAD R23, R2, 0x200, R25 ;  /* 0x0000020002177824 */ /* 0x002fca00078e0219 */
[----:B------:R-:W-:-:S13]  /*0090*/  ISETP.GE.AND P0, PT, R23, UR4, PT ;  /* 0x0000000417007c0c */ /* 0x000fda000bf06270 */
[----:B0-2---:R-:W-:Y:S05]  /*00a0*/  @P0 BRA `(.L_x_4382) ;  /* 0x0000003400c00947 */ /* 0x005fea0003800000 */
[----:B------:R-:W0:Y:S01]  /*00b0*/  LDC R3, c[0x0][0x218] ;  /* 0x00008600ff037b82 */ /* 0x000e220000000800 */
[----:B------:R-:W-:Y:S02]  /*00c0*/  IMAD.MOV.U32 R0, RZ, RZ, RZ ;  /* 0x000000ffff007224 */ /* 0x000fe400078e00ff */
[----:B------:R-:W-:Y:S01]  /*00d0*/  IMAD.MOV.U32 R16, RZ, RZ, RZ ;  /* 0x000000ffff107224 */ /* 0x000fe200078e00ff */
        /* <DEDUP_REMOVED lines=301> */
.L_x_4383:
        /* <DEDUP_REMOVED lines=21> */
.L_x_4387:
[----:B------:R-:W2:Y:S02]  /*1500*/  LDG.E.U8 R4, desc[UR36][R4.64] ;  /* 0x0000002404047981 */ /* 0x000ea4000c1e1100 */
[----:B--2---:R0:W1:Y:S01]  /*1510*/  I2F.F64.U16 R6, R4 ;  /* 0x0000000400067312 */ /* 0x0040620000101800 */
[----:B------:R-:W-:Y:S05]  /*1520*/  BRA `(.L_x_4389) ;  /* 0x0000000c00707947 */ /* 0x000fea0003800000 */
.L_x_4386:
        /* <DEDUP_REMOVED lines=9> */
.L_x_4391:
[----:B------:R-:W2:Y:S02]  /*15c0*/  LDG.E R4, desc[UR36][R4.64] ;  /* 0x0000002404047981 */ /* 0x000ea4000c1e1900 */
[----:B--2---:R0:W1:Y:S01]  /*15d0*/  I2F.F64 R6, R4 ;  /* 0x0000000400067312 */ /* 0x0040620000201c00 */
[----:B------:R-:W-:Y:S05]  /*15e0*/  BRA `(.L_x_4389) ;  /* 0x0000000c00407947 */ /* 0x000fea0003800000 */
.L_x_4390:
[----:B------:R-:W2:Y:S02]  /*15f0*/  LDG.E.U16 R4, desc[UR36][R4.64] ;  /* 0x0000002404047981 */ /* 0x000ea4000c1e1500 */
[----:B--2---:R0:W1:Y:S01]  /*1600*/  I2F.F64.S16 R6, R4 ;  /* 0x0000000400067312 */ /* 0x0040620000101c00 */
[----:B------:R-:W-:Y:S05]  /*1610*/  BRA `(.L_x_4389) ;  /* 0x0000000c00347947 */ /* 0x000fea0003800000 */
.L_x_4385:
        /* <DEDUP_REMOVED lines=10> */
.L_x_4393:
[----:B------:R-:W2:Y:S02]  /*16c0*/  LDG.E.U16 R0, desc[UR36][R4.64] ;  /* 0x0000002404007981 */ /* 0x000ea4000c1e1500 */
[----:B--2---:R-:W-:-:S05]  /*16d0*/  HADD2.F32 R0, -RZ, R0.H0_H0 ;  /* 0x20000000ff007230 */ /* 0x004fca0000004100 */
[----:B------:R-:W-:-:S04]  /*16e0*/  FMUL.FTZ R0, R0, 1 ;  /* 0x3f80000000007820 */ /* 0x000fc80000410000 */
[----:B------:R0:W1:Y:S01]  /*16f0*/  F2F.F64.F32 R6, R0 ;  /* 0x0000000000067310 */ /* 0x0000620000201800 */
[----:B------:R-:W-:Y:S05]  /*1700*/  BRA `(.L_x_4389) ;  /* 0x0000000800f87947 */ /* 0x000fea0003800000 */
.L_x_4392:
        /* <DEDUP_REMOVED lines=10> */
.L_x_4395:
[----:B------:R-:W2:Y:S02]  /*17b0*/  LDG.E.U16 R4, desc[UR36][R4.64] ;  /* 0x0000002404047981 */ /* 0x000ea4000c1e1500 */
[----:B--2---:R-:W-:-:S05]  /*17c0*/  HADD2.F32 R0, -RZ, R4.H0_H0 ;  /* 0x20000004ff007230 */ /* 0x004fca0000004100 */
[----:B------:R-:W-:-:S04]  /*17d0*/  FMUL.FTZ R0, R0, 1 ;  /* 0x3f80000000007820 */ /* 0x000fc80000410000 */
[----:B------:R0:W1:Y:S01]  /*17e0*/  F2F.F64.F32 R6, R0 ;  /* 0x0000000000067310 */ /* 0x0000620000201800 */
[----:B------:R-:W-:Y:S05]  /*17f0*/  BRA `(.L_x_4389) ;  /* 0x0000000800bc7947 */ /* 0x000fea0003800000 */
.L_x_4394:
[----:B------:R0:W5:Y:S01]  /*1800*/  LDG.E.64 R6, desc[UR36][R4.64] ;  /* 0x0000002404067981 */ /* 0x000162000c1e1b00 */
[----:B------:R-:W-:Y:S05]  /*1810*/  BRA `(.L_x_4389) ;  /* 0x0000000800b47947 */ /* 0x000fea0003800000 */
.L_x_4384:
        /* <DEDUP_REMOVED lines=13> */
.L_x_4398:
[----:B------:R0:W5:Y:S01]  /*18f0*/  LDG.E.64 R6, desc[UR36][R4.64] ;  /* 0x0000002404067981 */ /* 0x000162000c1e1b00 */
[----:B------:R-:W-:Y:S05]  /*1900*/  BRA `(.L_x_4389) ;  /* 0x0000000800787947 */ /* 0x000fea0003800000 */
.L_x_4397:
[----:B------:R-:W-:-:S13]  /*1910*/  ISETP.NE.AND P0, PT, R3, 0xf, PT ;  /* 0x0000000f0300780c */ /* 0x000fda0003f05270 */
[----:B------:R-:W-:Y:S05]  /*1920*/  @!P0 BRA `(.L_x_4399) ;  /* 0x0000000000a48947 */ /* 0x000fea0003800000 */
[----:B------:R-:W-:-:S13]  /*1930*/  ISETP.NE.AND P0, PT, R3, 0x17, PT ;  /* 0x000000170300780c */ /* 0x000fda0003f05270 */
[----:B------:R-:W-:Y:S05]  /*1940*/  @!P0 BRA `(.L_x_4400) ;  /* 0x0000000000608947 */ /* 0x000fea0003800000 */
[----:B------:R-:W-:-:S13]  /*1950*/  ISETP.NE.AND P0, PT, R3, 0x18, PT ;  /* 0x000000180300780c */ /* 0x000fda0003f05270 */
[----:B------:R-:W-:Y:S05]  /*1960*/  @P0 BRA `(.L_x_4388) ;  /* 0x0000000800040947 */ /* 0x000fea0003800000 */
[----:B------:R-:W2:Y:S01]  /*1970*/  LDG.E.U8 R0, desc[UR36][R4.64] ;  /* 0x0000002404007981 */ /* 0x000ea2000c1e1100 */
[----:B------:R-:W-:Y:S01]  /*1980*/  IMAD.MOV.U32 R9, RZ, RZ, -0x800000 ;  /* 0xff800000ff097424 */ /* 0x000fe200078e00ff */
[----:B--2---:R-:W-:-:S04]  /*1990*/  SHF.L.U32 R0, R0, 0x18, RZ ;  /* 0x0000001800007819 */ /* 0x004fc800000006ff */
        /* <DEDUP_REMOVED lines=16> */
[----:B------:R-:W-:-:S06]  /*1aa0*/  FMUL.FTZ R7, R7, 1 ;  /* 0x3f80000007077820 */ /* 0x000fcc0000410000 */
[----:B------:R-:W0:Y:S01]  /*1ab0*/  F2F.F64.F32 R6, R7 ;  /* 0x0000000700067310 */ /* 0x000e220000201800 */
[----:B------:R-:W-:Y:S05]  /*1ac0*/  BRA `(.L_x_4389) ;  /* 0x0000000800087947 */ /* 0x000fea0003800000 */
.L_x_4400:
        /* <DEDUP_REMOVED lines=15> */
.L_x_4399:
[----:B------:R-:W2:Y:S02]  /*1bc0*/  LDG.E.U16 R0, desc[UR36][R4.64] ;  /* 0x0000002404007981 */ /* 0x000ea4000c1e1500 */
[----:B--2---:R-:W-:-:S04]  /*1bd0*/  IMAD.U32 R0, R0, 0x10000, RZ ;  /* 0x0001000000007824 */ /* 0x004fc800078e00ff */
[----:B------:R-:W-:-:S04]  /*1be0*/  FMUL.FTZ R0, R0, 1 ;  /* 0x3f80000000007820 */ /* 0x000fc80000410000 */
[----:B------:R0:W1:Y:S01]  /*1bf0*/  F2F.F64.F32 R6, R0 ;  /* 0x0000000000067310 */ /* 0x0000620000201800 */
[----:B------:R-:W-:Y:S05]  /*1c00*/  BRA `(.L_x_4389) ;  /* 0x0000000400b87947 */ /* 0x000fea0003800000 */
.L_x_4396:
        /* <DEDUP_REMOVED lines=11> */
.L_x_4403:
        /* <DEDUP_REMOVED lines=21> */
.L_x_4407:
[----:B------:R-:W-:Y:S05]  /*1e10*/  BSYNC B1 ;  /* 0x0000000000017941 */ /* 0x000fea0003800000 */
.L_x_4406:
[----:B------:R-:W-:Y:S01]  /*1e20*/  LEA R5, R0, 0x3b800000, 0x17 ;  /* 0x3b80000000057811 */ /* 0x000fe200078eb8ff */
[----:B------:R-:W-:-:S05]  /*1e30*/  IMAD.SHL.U32 R0, R3, 0x100000, RZ ;  /* 0x0010000003007824 */ /* 0x000fca00078e00ff */
[----:B------:R-:W-:-:S07]  /*1e40*/  LOP3.LUT R0, R5, R0, R6, 0xfe, !PT ;  /* 0x0000000005007212 */ /* 0x000fce00078efe06 */
.L_x_4405:
[----:B------:R-:W-:Y:S05]  /*1e50*/  BSYNC B0 ;  /* 0x0000000000007941 */ /* 0x000fea0003800000 */
.L_x_4404:
[----:B------:R-:W-:-:S04]  /*1e60*/  FMUL.FTZ R0, R0, 1 ;  /* 0x3f80000000007820 */ /* 0x000fc80000410000 */
[----:B------:R2:W3:Y:S01]  /*1e70*/  F2F.F64.F32 R6, R0 ;  /* 0x0000000000067310 */ /* 0x0004e20000201800 */
[----:B------:R-:W-:Y:S05]  /*1e80*/  BRA `(.L_x_4389) ;  /* 0x0000000400187947 */ /* 0x000fea0003800000 */
.L_x_4402:
        /* <DEDUP_REMOVED lines=21> */
.L_x_4411:
[----:B------:R-:W-:Y:S05]  /*1fe0*/  BSYNC B1 ;  /* 0x0000000000017941 */ /* 0x000fea0003800000 */
.L_x_4410:
[----:B------:R-:W-:Y:S02]  /*1ff0*/  LEA R5, R0, 0x37800000, 0x17 ;  /* 0x3780000000057811 */ /* 0x000fe400078eb8ff */
[----:B------:R-:W-:-:S04]  /*2000*/  SHF.L.U32 R0, R3, 0x15, RZ ;  /* 0x0000001503007819 */ /* 0x000fc800000006ff */
[----:B------:R-:W-:-:S07]  /*2010*/  LOP3.LUT R0, R5, R0, R6, 0xfe, !PT ;  /* 0x0000000005007212 */ /* 0x000fce00078efe06 */
.L_x_4409:
[----:B------:R-:W-:Y:S05]  /*2020*/  BSYNC B0 ;  /* 0x0000000000007941 */ /* 0x000fea0003800000 */
.L_x_4408:
[----:B------:R-:W-:-:S04]  /*2030*/  FMUL.FTZ R0, R0, 1 ;  /* 0x3f80000000007820 */ /* 0x000fc80000410000 */
[----:B------:R4:W0:Y:S01]  /*2040*/  F2F.F64.F32 R6, R0 ;  /* 0x0000000000067310 */ /* 0x0008220000201800 */
[----:B------:R-:W-:Y:S05]  /*2050*/  BRA `(.L_x_4389) ;  /* 0x0000000000a47947 */ /* 0x000fea0003800000 */
.L_x_4401:
        /* <DEDUP_REMOVED lines=14> */
.L_x_4415:
[----:B------:R-:W-:Y:S05]  /*2140*/  BSYNC B0 ;  /* 0x0000000000007941 */ /* 0x000fea0003800000 */
.L_x_4414:
[----:B------:R-:W-:-:S04]  /*2150*/  FMUL.FTZ R0, R0, 1 ;  /* 0x3f80000000007820 */ /* 0x000fc80000410000 */
[----:B------:R0:W1:Y:S01]  /*2160*/  F2F.F64.F32 R6, R0 ;  /* 0x0000000000067310 */ /* 0x0000620000201800 */
[----:B------:R-:W-:Y:S05]  /*2170*/  BRA `(.L_x_4389) ;  /* 0x00000000005c7947 */ /* 0x000fea0003800000 */
.L_x_4388:
        /* <DEDUP_REMOVED lines=16> */
.L_x_4416:
[----:B------:R-:W-:Y:S01]  /*2280*/  CS2R R6, SRZ ;  /* 0x0000000000067805 */ /* 0x000fe2000001ff00 */
[----:B------:R-:W-:Y:S06]  /*2290*/  BRA `(.L_x_4389) ;  /* 0x0000000000147947 */ /* 0x000fec0003800000 */
.L_x_4413:
[----:B------:R-:W2:Y:S02]  /*22a0*/  LDG.E.64 R6, desc[UR36][R4.64] ;  /* 0x0000002404067981 */ /* 0x000ea4000c1e1b00 */
[----:B--2---:R-:W0:Y:S01]  /*22b0*/  I2F.F64.U64 R6, R6 ;  /* 0x0000000600067312 */ /* 0x004e220000301800 */
[----:B------:R-:W-:Y:S05]  /*22c0*/  BRA `(.L_x_4389) ;  /* 0x0000000000087947 */ /* 0x000fea0003800000 */
.L_x_4412:
[----:B------:R-:W2:Y:S02]  /*22d0*/  LDG.E R4, desc[UR36][R4.64] ;  /* 0x0000002404047981 */ /* 0x000ea4000c1e1900 */
[----:B--2---:R0:W1:Y:S02]  /*22e0*/  I2F.F64.U32 R6, R4 ;  /* 0x0000000400067312 */ /* 0x0040640000201800 */
.L_x_4389:
[----:B------:R-:W-:Y:S02]  /*22f0*/  ULDC.U8 UR4, c[0x0][0x428] ;  /* 0x00010a0000047ab9 */ /* 0x000fe40000000000 */
[----:B------:R-:W-:-:S13]  /*2300*/  ISETP.NE.AND P0, PT, RZ, UR4, PT ;  /* 0x00000004ff007c0c */ /* 0x000fda000bf05270 */
[----:B------:R-:W-:Y:S05]  /*2310*/  @!P0 BRA `(.L_x_4417) ;  /* 0x0000000000708947 */ /* 0x000fea0003800000 */
[----:B------:R-:W2:Y:S01]  /*2320*/  LDC.64 R10, c[0x0][0x420] ;  /* 0x00010800ff0a7b82 */ /* 0x000ea20000000a00 */
[----:B------:R-:W-:Y:S01]  /*2330*/  ULDC UR4, c[0x0][0x424] ;  /* 0x0001090000047ab9 */ /* 0x000fe20000000800 */
[----:B0-----:R-:W-:Y:S01]  /*2340*/  IMAD.MOV.U32 R4, RZ, RZ, 0x1 ;  /* 0x00000001ff047424 */ /* 0x001fe200078e00ff */
[----:B------:R-:W2:Y:S01]  /*2350*/  MUFU.RCP64H R5, UR4 ;  /* 0x0000000400057d08 */ /* 0x000ea20008001800 */
[----:B-1-3-5:R-:W-:Y:S01]  /*2360*/  FSETP.GEU.AND P1, PT, |R7|, 6.5827683646048100446e-37, PT ;  /* 0x036000000700780b */ /* 0x02afe20003f2e200 */
[----:B------:R-:W-:Y:S03]  /*2370*/  BSSY B0, `(.L_x_4418) ;  /* 0x0000012000007945 */ /* 0x000fe60003800000 */
[----:B--2---:R-:W-:-:S08]  /*2380*/  DFMA R8, R4, -R10, 1 ;  /* 0x3ff000000408742b */ /* 0x004fd0000000080a */
[----:B------:R-:W-:-:S08]  /*2390*/  DFMA R8, R8, R8, R8 ;  /* 0x000000080808722b */ /* 0x000fd00000000008 */
[----:B------:R-:W-:-:S08]  /*23a0*/  DFMA R8, R4, R8, R4 ;  /* 0x000000080408722b */ /* 0x000fd00000000004 */
[----:B------:R-:W-:-:S08]  /*23b0*/  DFMA R4, R8, -R10, 1 ;  /* 0x3ff000000804742b */ /* 0x000fd0000000080a */
[----:B------:R-:W-:-:S08]  /*23c0*/  DFMA R4, R8, R4, R8 ;  /* 0x000000040804722b */ /* 0x000fd00000000008 */
[----:B------:R-:W-:-:S08]  /*23d0*/  DMUL R8, R4, R6 ;  /* 0x0000000604087228 */ /* 0x000fd00000000000 */
[----:B------:R-:W-:-:S08]  /*23e0*/  DFMA R10, R8, -R10, R6 ;  /* 0x8000000a080a722b */ /* 0x000fd00000000006 */
[----:B------:R-:W-:-:S10]  /*23f0*/  DFMA R4, R4, R10, R8 ;  /* 0x0000000a0404722b */ /* 0x000fd40000000008 */
[----:B----4-:R-:W-:-:S05]  /*2400*/  FFMA R0, RZ, UR4, R5 ;  /* 0x00000004ff007c23 */ /* 0x010fca0008000005 */
[----:B------:R-:W-:-:S13]  /*2410*/  FSETP.GT.AND P0, PT, |R0|, 1.469367938527859385e-39, PT ;  /* 0x001000000000780b */ /* 0x000fda0003f04200 */
[----:B------:R-:W-:Y:S05]  /*2420*/  @P0 BRA P1, `(.L_x_4419) ;  /* 0x0000000000180947 */ /* 0x000fea0000800000 */
[----:B------:R-:W-:Y:S01]  /*2430*/  IMAD.MOV.U32 R4, RZ, RZ, R6 ;  /* 0x000000ffff047224 */ /* 0x000fe200078e0006 */
[----:B------:R-:W-:Y:S01]  /*2440*/  MOV R0, 0x2470 ;  /* 0x0000247000007802 */ /* 0x000fe20000000f00 */
[----:B------:R-:W-:-:S07]  /*2450*/  IMAD.MOV.U32 R5, RZ, RZ, R7 ;  /* 0x000000ffff057224 */ /* 0x000fce00078e0007 */
[----:B------:R-:W-:Y:S05]  /*2460*/  CALL.REL.NOINC `($__internal_0_$__cuda_sm20_div_rn_f64_full) ;  /* 0x000000b800007944 */ /* 0x000fea0003c00000 */
[----:B------:R-:W-:Y:S02]  /*2470*/  IMAD.MOV.U32 R4, RZ, RZ, R8 ;  /* 0x000000ffff047224 */ /* 0x000fe400078e0008 */
[----:B------:R-:W-:-:S07]  /*2480*/  IMAD.MOV.U32 R5, RZ, RZ, R3 ;  /* 0x000000ffff057224 */ /* 0x000fce00078e0003 */
.L_x_4419:
[----:B------:R-:W-:Y:S05]  /*2490*/  BSYNC B0 ;  /* 0x0000000000007941 */ /* 0x000fea0003800000 */
.L_x_4418:
[----:B------:R-:W0:Y:S01]  /*24a0*/  FRND.F64 R4, R4 ;  /* 0x0000000400047313 */ /* 0x000e220000301800 */
[----:B------:R-:W-:Y:S02]  /*24b0*/  ULDC.64 UR4, c[0x0][0x420] ;  /* 0x0001080000047ab9 */ /* 0x000fe40000000a00 */
[----:B0-----:R-:W-:Y:S01]  /*24c0*/  DMUL R4, R4, UR4 ;  /* 0x0000000404047c28 */ /* 0x001fe20008000000 */
[----:B------:R-:W-:Y:S10]  /*24d0*/  BRA `(.L_x_4420) ;  /* 0x0000000000687947 */ /* 0x000ff40003800000 */
.L_x_4417:
[----:B0-----:R-:W0:Y:S01]  /*24e0*/  LDC.64 R4, c[0x0][0x420] ;  /* 0x00010800ff047b82 */ /* 0x001e220000000a00 */
[----:B------:R-:W-:Y:S01]  /*24f0*/  ULDC UR4, c[0x0][0x424] ;  /* 0x0001090000047ab9 */ /* 0x000fe20000000800 */
[----:B------:R-:W-:Y:S01]  /*2500*/  IMAD.MOV.U32 R8, RZ, RZ, 0x1 ;  /* 0x00000001ff087424 */ /* 0x000fe200078e00ff */
[----:B------:R-:W0:Y:S01]  /*2510*/  MUFU.RCP64H R9, UR4 ;  /* 0x0000000400097d08 */ /* 0x000e220008001800 */
[----:B------:R-:W-:Y:S04]  /*2520*/  BSSY B0, `(.L_x_4420) ;  /* 0x0000015000007945 */ /* 0x000fe80003800000 */
[-C--:B0-----:R-:W-:Y:S02]  /*2530*/  DFMA R10, R8, -R4.reuse, 1 ;  /* 0x3ff00000080a742b */ /* 0x081fe40000000804 */
[----:B-1-3-5:R-:W-:-:S06]  /*2540*/  DMUL R6, R6, R4 ;  /* 0x0000000406067228 */ /* 0x02afcc0000000000 */
[----:B------:R-:W-:-:S04]  /*2550*/  DFMA R10, R10, R10, R10 ;  /* 0x0000000a0a0a722b */ /* 0x000fc8000000000a */
[----:B------:R-:W0:Y:S04]  /*2560*/  FRND.F64 R6, R6 ;  /* 0x0000000600067313 */ /* 0x000e280000301800 */
[----:B------:R-:W-:-:S08]  /*2570*/  DFMA R10, R8, R10, R8 ;  /* 0x0000000a080a722b */ /* 0x000fd00000000008 */
[----:B------:R-:W-:Y:S01]  /*2580*/  DFMA R8, R10, -R4, 1 ;  /* 0x3ff000000a08742b */ /* 0x000fe20000000804 */
[----:B0-----:R-:W-:-:S07]  /*2590*/  FSETP.GEU.AND P1, PT, |R7|, 6.5827683646048100446e-37, PT ;  /* 0x036000000700780b */ /* 0x001fce0003f2e200 */
[----:B------:R-:W-:-:S08]  /*25a0*/  DFMA R10, R10, R8, R10 ;  /* 0x000000080a0a722b */ /* 0x000fd0000000000a */
[----:B------:R-:W-:-:S08]  /*25b0*/  DMUL R8, R10, R6 ;  /* 0x000000060a087228 */ /* 0x000fd00000000000 */
[----:B------:R-:W-:-:S08]  /*25c0*/  DFMA R4, R8, -R4, R6 ;  /* 0x800000040804722b */ /* 0x000fd00000000006 */
[----:B------:R-:W-:-:S10]  /*25d0*/  DFMA R4, R10, R4, R8 ;  /* 0x000000040a04722b */ /* 0x000fd40000000008 */
[----:B--2-4-:R-:W-:-:S05]  /*25e0*/  FFMA R0, RZ, UR4, R5 ;  /* 0x00000004ff007c23 */ /* 0x014fca0008000005 */
[----:B------:R-:W-:-:S13]  /*25f0*/  FSETP.GT.AND P0, PT, |R0|, 1.469367938527859385e-39, PT ;  /* 0x001000000000780b */ /* 0x000fda0003f04200 */
[----:B------:R-:W-:Y:S05]  /*2600*/  @P0 BRA P1, `(.L_x_4421) ;  /* 0x0000000000180947 */ /* 0x000fea0000800000 */
[----:B------:R-:W-:Y:S01]  /*2610*/  MOV R4, R6 ;  /* 0x0000000600047202 */ /* 0x000fe20000000f00 */
[----:B------:R-:W-:Y:S01]  /*2620*/  IMAD.MOV.U32 R5, RZ, RZ, R7 ;  /* 0x000000ffff057224 */ /* 0x000fe200078e0007 */
[----:B------:R-:W-:-:S07]  /*2630*/  MOV R0, 0x2650 ;  /* 0x0000265000007802 */ /* 0x000fce0000000f00 */
[----:B------:R-:W-:Y:S05]  /*2640*/  CALL.REL.NOINC `($__internal_0_$__cuda_sm20_div_rn_f64_full) ;  /* 0x000000b400887944 */ /* 0x000fea0003c00000 */
[----:B------:R-:W-:Y:S02]  /*2650*/  IMAD.MOV.U32 R4, RZ, RZ, R8 ;  /* 0x000000ffff047224 */ /* 0x000fe400078e0008 */
[----:B------:R-:W-:-:S07]  /*2660*/  IMAD.MOV.U32 R5, RZ, RZ, R3 ;  /* 0x000000ffff057224 */ /* 0x000fce00078e0003 */
.L_x_4421:
[----:B------:R-:W-:Y:S05]  /*2670*/  BSYNC B0 ;  /* 0x0000000000007941 */ /* 0x000fea0003800000 */
.L_x_4420:
[----:B------:R-:W0:Y:S02]  /*2680*/  LDC.U8 R3, c[0x0][0x438] ;  /* 0x00010e00ff037b82 */ /* 0x000e240000000000 */
        /* <DEDUP_REMOVED lines=14> */
.L_x_4425:
[----:B------:R-:W0:Y:S02]  /*2770*/  F2I.S64.F64.TRUNC R4, R4 ;  /* 0x0000000400047311 */ /* 0x000e24000030d900 */
[----:B0-----:R-:W-:-:S05]  /*2780*/  IMAD.MOV.U32 R3, RZ, RZ, R4 ;  /* 0x000000ffff037224 */ /* 0x001fca00078e0004 */
[----:B------:R0:W-:Y:S01]  /*2790*/  STG.E.U8 desc[UR36][R16.64], R3 ;  /* 0x0000000310007986 */ /* 0x0001e2000c101124 */
[----:B------:R-:W-:Y:S05]  /*27a0*/  BRA `(.L_x_4427) ;  /* 0x0000000c00f87947 */ /* 0x000fea0003800000 */
.L_x_4424:
        /* <DEDUP_REMOVED lines=9> */
.L_x_4429:
[----:B------:R-:W0:Y:S02]  /*2840*/  F2I.F64.TRUNC R5, R4 ;  /* 0x0000000400057311 */ /* 0x000e24000030d100 */
[----:B0-----:R0:W-:Y:S01]  /*2850*/  STG.E desc[UR36][R16.64], R5 ;  /* 0x0000000510007986 */ /* 0x0011e2000c101924 */
[----:B------:R-:W-:Y:S05]  /*2860*/  BRA `(.L_x_4427) ;  /* 0x0000000c00c87947 */ /* 0x000fea0003800000 */
.L_x_4428:
[----:B------:R-:W0:Y:S02]  /*2870*/  F2I.F64.TRUNC R5, R4 ;  /* 0x0000000400057311 */ /* 0x000e24000030d100 */
[----:B0-----:R0:W-:Y:S01]  /*2880*/  STG.E.U16 desc[UR36][R16.64], R5 ;  /* 0x0000000510007986 */ /* 0x0011e2000c101524 */
[----:B------:R-:W-:Y:S05]  /*2890*/  BRA `(.L_x_4427) ;  /* 0x0000000c00bc7947 */ /* 0x000fea0003800000 */
.L_x_4423:
        /* <DEDUP_REMOVED lines=13> */
.L_x_4431:
        /* <DEDUP_REMOVED lines=8> */
.L_x_4430:
        /* <DEDUP_REMOVED lines=14> */
.L_x_4433:
        /* <DEDUP_REMOVED lines=9> */
.L_x_4432:
[----:B------:R4:W-:Y:S01]  /*2b60*/  STG.E.64 desc[UR36][R16.64], R4 ;  /* 0x0000000410007986 */ /* 0x0009e2000c101b24 */
[----:B------:R-:W-:Y:S05]  /*2b70*/  BRA `(.L_x_4427) ;  /* 0x0000000c00047947 */ /* 0x000fea0003800000 */
.L_x_4422:
        /* <DEDUP_REMOVED lines=12> */
.L_x_4436:
[----:B------:R-:W-:-:S05]  /*2c40*/  CS2R R6, SRZ ;  /* 0x0000000000067805 */ /* 0x000fca000001ff00 */
[----:B------:R0:W-:Y:S01]  /*2c50*/  STG.E.128 desc[UR36][R16.64], R4 ;  /* 0x0000000410007986 */ /* 0x0001e2000c101d24 */
[----:B------:R-:W-:Y:S05]  /*2c60*/  BRA `(.L_x_4427) ;  /* 0x0000000800c87947 */ /* 0x000fea0003800000 */
.L_x_4435:
        /* <DEDUP_REMOVED lines=25> */
.L_x_4440:
[----:B------:R-:W-:Y:S05]  /*2e00*/  BSYNC B0 ;  /* 0x0000000000007941 */ /* 0x000fea0003800000 */
.L_x_4439:
[----:B------:R-:W-:-:S05]  /*2e10*/  LOP3.LUT R7, R0, R7, RZ, 0xfc, !PT ;  /* 0x0000000700077212 */ /* 0x000fca00078efcff */
[----:B------:R0:W-:Y:S01]  /*2e20*/  STG.E.U8 desc[UR36][R16.64], R7 ;  /* 0x0000000710007986 */ /* 0x0001e2000c101124 */
[----:B------:R-:W-:Y:S05]  /*2e30*/  BRA `(.L_x_4427) ;  /* 0x0000000800547947 */ /* 0x000fea0003800000 */
.L_x_4438:
        /* <DEDUP_REMOVED lines=17> */
.L_x_4442:
[----:B------:R-:W-:Y:S01]  /*2f50*/  IMAD.MOV.U32 R0, RZ, RZ, 0x7f ;  /* 0x0000007fff007424 */ /* 0x000fe200078e00ff */
[----:B------:R-:W-:-:S04]  /*2f60*/  ISETP.GT.U32.AND P0, PT, R3, 0x7f800000, PT ;  /* 0x7f8000000300780c */ /* 0x000fc80003f04070 */
[----:B------:R-:W-:-:S09]  /*2f70*/  SEL R0, R0, 0x7c, P0 ;  /* 0x0000007c00007807 */ /* 0x000fd20000000000 */
.L_x_4443:
[----:B------:R-:W-:Y:S05]  /*2f80*/  BSYNC B0 ;  /* 0x0000000000007941 */ /* 0x000fea0003800000 */
.L_x_4441:
[----:B------:R-:W-:-:S04]  /*2f90*/  LOP3.LUT R3, R7, 0x80000000, RZ, 0xc0, !PT ;  /* 0x8000000007037812 */ /* 0x000fc800078ec0ff */
[----:B------:R-:W-:-:S04]  /*2fa0*/  SHF.R.U32.HI R3, RZ, 0x18, R3 ;  /* 0x00000018ff037819 */ /* 0x000fc80000011603 */
[----:B------:R-:W-:-:S05]  /*2fb0*/  LOP3.LUT R3, R0, R3, RZ, 0xfc, !PT ;  /* 0x0000000300037212 */ /* 0x000fca00078efcff */
[----:B------:R0:W-:Y:S01]  /*2fc0*/  STG.E.U8 desc[UR36][R16.64], R3 ;  /* 0x0000000310007986 */ /* 0x0001e2000c101124 */
[----:B------:R-:W-:Y:S05]  /*2fd0*/  BRA `(.L_x_4427) ;  /* 0x0000000400ec7947 */ /* 0x000fea0003800000 */
.L_x_4437:
        /* <DEDUP_REMOVED lines=8> */
.L_x_4434:
        /* <DEDUP_REMOVED lines=11> */
.L_x_4446:
        /* <DEDUP_REMOVED lines=21> */
.L_x_4449:
[----:B------:R-:W-:-:S04]  /*3260*/  LOP3.LUT R3, R7, 0x80000000, RZ, 0xc0, !PT ;  /* 0x8000000007037812 */ /* 0x000fc800078ec0ff */
[----:B------:R-:W-:-:S04]  /*3270*/  SHF.R.U32.HI R3, RZ, 0x18, R3 ;  /* 0x00000018ff037819 */ /* 0x000fc80000011603 */
[----:B------:R-:W-:-:S04]  /*3280*/  LOP3.LUT R0, R0, R3, RZ, 0xfc, !PT ;  /* 0x0000000300007212 */ /* 0x000fc800078efcff */
[----:B------:R-:W-:-:S07]  /*3290*/  PRMT R8, R0, 0x7610, R8 ;  /* 0x0000761000087816 */ /* 0x000fce0000000008 */
.L_x_4448:
[----:B------:R-:W-:Y:S05]  /*32a0*/  BSYNC B0 ;  /* 0x0000000000007941 */ /* 0x000fea0003800000 */
.L_x_4447:
[----:B------:R0:W-:Y:S01]  /*32b0*/  STG.E.U8 desc[UR36][R16.64], R8 ;  /* 0x0000000810007986 */ /* 0x0001e2000c101124 */
[----:B------:R-:W-:Y:S05]  /*32c0*/  BRA `(.L_x_4427) ;  /* 0x0000000400307947 */ /* 0x000fea0003800000 */
.L_x_4445:
        /* <DEDUP_REMOVED lines=21> */
.L_x_4452:
[----:B------:R-:W-:-:S04]  /*3420*/  LOP3.LUT R3, R7, 0x80000000, RZ, 0xc0, !PT ;  /* 0x8000000007037812 */ /* 0x000fc800078ec0ff */
[----:B------:R-:W-:-:S04]  /*3430*/  SHF.R.U32.HI R3, RZ, 0x18, R3 ;  /* 0x00000018ff037819 */ /* 0x000fc80000011603 */
[----:B------:R-:W-:-:S04]  /*3440*/  LOP3.LUT R0, R0, R3, RZ, 0xfc, !PT ;  /* 0x0000000300007212 */ /* 0x000fc800078efcff */
[----:B------:R-:W-:-:S07]  /*3450*/  PRMT R8, R0, 0x7610, R8 ;  /* 0x0000761000087816 */ /* 0x000fce0000000008 */
.L_x_4451:
[----:B------:R-:W-:Y:S05]  /*3460*/  BSYNC B0 ;  /* 0x0000000000007941 */ /* 0x000fea0003800000 */
.L_x_4450:
[----:B------:R0:W-:Y:S01]  /*3470*/  STG.E.U8 desc[UR36][R16.64], R8 ;  /* 0x0000000810007986 */ /* 0x0001e2000c101124 */
[----:B------:R-:W-:Y:S05]  /*3480*/  BRA `(.L_x_4427) ;  /* 0x0000000000c07947 */ /* 0x000fea0003800000 */
.L_x_4444:
        /* <DEDUP_REMOVED lines=26> */
.L_x_4426:
        /* <DEDUP_REMOVED lines=16> */
.L_x_4455:
[----:B------:R-:W-:Y:S05]  /*3730*/  BRA `(.L_x_4427) ;  /* 0x0000000000147947 */ /* 0x000fea0003800000 */
.L_x_4454:
[----:B------:R-:W0:Y:S02]  /*3740*/  F2I.U64.F64.TRUNC R4, R4 ;  /* 0x0000000400047311 */ /* 0x000e24000030d800 */
[----:B0-----:R0:W-:Y:S01]  /*3750*/  STG.E.64 desc[UR36][R16.64], R4 ;  /* 0x0000000410007986 */ /* 0x0011e2000c101b24 */
[----:B------:R-:W-:Y:S05]  /*3760*/  BRA `(.L_x_4427) ;  /* 0x0000000000087947 */ /* 0x000fea0003800000 */
.L_x_4453:
[----:B------:R-:W0:Y:S02]  /*3770*/  F2I.U32.F64.TRUNC R5, R4 ;  /* 0x0000000400057311 */ /* 0x000e24000030d000 */
[----:B0-----:R0:W-:Y:S02]  /*3780*/  STG.E desc[UR36][R16.64], R5 ;  /* 0x0000000510007986 */ /* 0x0011e4000c101924 */
.L_x_4427:
[----:B------:R-:W-:-:S04]  /*3790*/  IMAD R2, R2, 0x200, R25 ;  /* 0x0000020002027824 */ /* 0x000fc800078e0219 */
[----:B------:R-:W-:-:S07]  /*37a0*/  VIADD R23, R2, 0x80 ;  /* 0x0000008002177836 */ /* 0x000fce0000000000 */
.L_x_4382:
[----:B------:R-:W-:Y:S05]  /*37b0*/  BSYNC B6 ;  /* 0x0000000000067941 */ /* 0x000fea0003800000 */
.L_x_4381:
[----:B------:R-:W-:Y:S01]  /*37c0*/  ULDC UR4, c[0x0][0x210] ;  /* 0x0000840000047ab9 */ /* 0x000fe20000000800 */
[----:B------:R-:W-:Y:S01]  /*37d0*/  BSSY B6, `(.L_x_4456) ;  /* 0x000036d000067945 */ /* 0x000fe20003800000 */
[----:B------:R-:W-:-:S13]  /*37e0*/  ISETP.GE.AND P0, PT, R23, UR4, PT ;  /* 0x0000000417007c0c */ /* 0x000fda000bf06270 */
[----:B------:R-:W-:Y:S05]  /*37f0*/  @P0 BRA `(.L_x_4457) ;  /* 0x0000003400a80947 */ /* 0x000fea0003800000 */
[----:B0--3--:R-:W0:Y:S01]  /*3800*/  LDC R6, c[0x0][0x218] ;  /* 0x00008600ff067b82 */ /* 0x009e220000000800 */
[----:B------:R-:W-:Y:S02]  /*3810*/  IMAD.MOV.U32 R0, RZ, RZ, RZ ;  /* 0x000000ffff007224 */ /* 0x000fe400078e00ff */
[----:B-12-4-:R-:W-:Y:S01]  /*3820*/  IMAD.MOV.U32 R16, RZ, RZ, RZ ;  /* 0x000000ffff107224 */ /* 0x016fe200078e00ff */
        /* <DEDUP_REMOVED lines=300> */
.L_x_4458:
        /* <DEDUP_REMOVED lines=21> */
.L_x_4462:
[----:B------:R-:W2:Y:S02]  /*4c40*/  LDG.E.U8 R2, desc[UR36][R2.64] ;  /* 0x0000002402027981 */ /* 0x000ea4000c1e1100 */
[----:B--2---:R0:W1:Y:S01]  /*4c50*/  I2F.F64.U16 R4, R2 ;  /* 0x0000000200047312 */ /* 0x0040620000101800 */
[----:B------:R-:W-:Y:S05]  /*4c60*/  BRA `(.L_x_4464) ;  /* 0x0000000c00707947 */ /* 0x000fea0003800000 */
.L_x_4461:
        /* <DEDUP_REMOVED lines=9> */
.L_x_4466:
[----:B------:R-:W2:Y:S02]  /*4d00*/  LDG.E R2, desc[UR36][R2.64] ;  /* 0x0000002402027981 */ /* 0x000ea4000c1e1900 */
[----:B--2---:R0:W1:Y:S01]  /*4d10*/  I2F.F64 R4, R2 ;  /* 0x0000000200047312 */ /* 0x0040620000201c00 */
[----:B------:R-:W-:Y:S05]  /*4d20*/  BRA `(.L_x_4464) ;  /* 0x0000000c00407947 */ /* 0x000fea0003800000 */
.L_x_4465:
[----:B------:R-:W2:Y:S02]  /*4d30*/  LDG.E.U16 R2, desc[UR36][R2.64] ;  /* 0x0000002402027981 */ /* 0x000ea4000c1e1500 */
[----:B--2---:R0:W1:Y:S01]  /*4d40*/  I2F.F64.S16 R4, R2 ;  /* 0x0000000200047312 */ /* 0x0040620000101c00 */
[----:B------:R-:W-:Y:S05]  /*4d50*/  BRA `(.L_x_4464) ;  /* 0x0000000c00347947 */ /* 0x000fea0003800000 */
.L_x_4460:
        /* <DEDUP_REMOVED lines=10> */
.L_x_4468:
[----:B------:R-:W2:Y:S02]  /*4e00*/  LDG.E.U16 R0, desc[UR36][R2.64] ;  /* 0x0000002402007981 */ /* 0x000ea4000c1e1500 */
[----:B--2---:R-:W-:-:S05]  /*4e10*/  HADD2.F32 R0, -RZ, R0.H0_H0 ;  /* 0x20000000ff007230 */ /* 0x004fca0000004100 */
[----:B------:R-:W-:-:S04]  /*4e20*/  FMUL.FTZ R0, R0, 1 ;  /* 0x3f80000000007820 */ /* 0x000fc80000410000 */
[----:B------:R0:W1:Y:S01]  /*4e30*/  F2F.F64.F32 R4, R0 ;  /* 0x0000000000047310 */ /* 0x0000620000201800 */
[----:B------:R-:W-:Y:S05]  /*4e40*/  BRA `(.L_x_4464) ;  /* 0x0000000800f87947 */ /* 0x000fea0003800000 */
.L_x_4467:
        /* <DEDUP_REMOVED lines=10> */
.L_x_4470:
[----:B------:R-:W2:Y:S02]  /*4ef0*/  LDG.E.U16 R2, desc[UR36][R2.64] ;  /* 0x0000002402027981 */ /* 0x000ea4000c1e1500 */
[----:B--2---:R-:W-:-:S05]  /*4f00*/  HADD2.F32 R0, -RZ, R2.H0_H0 ;  /* 0x20000002ff007230 */ /* 0x004fca0000004100 */
[----:B------:R-:W-:-:S04]  /*4f10*/  FMUL.FTZ R0, R0, 1 ;  /* 0x3f80000000007820 */ /* 0x000fc80000410000 */
[----:B------:R0:W1:Y:S01]  /*4f20*/  F2F.F64.F32 R4, R0 ;  /* 0x0000000000047310 */ /* 0x0000620000201800 */
[----:B------:R-:W-:Y:S05]  /*4f30*/  BRA `(.L_x_4464) ;  /* 0x0000000800bc7947 */ /* 0x000fea0003800000 */
.L_x_4469:
[----:B------:R0:W5:Y:S01]  /*4f40*/  LDG.E.64 R4, desc[UR36][R2.64] ;  /* 0x0000002402047981 */ /* 0x000162000c1e1b00 */
[----:B------:R-:W-:Y:S05]  /*4f50*/  BRA `(.L_x_4464) ;  /* 0x0000000800b47947 */ /* 0x000fea0003800000 */
.L_x_4459:
        /* <DEDUP_REMOVED lines=13> */
.L_x_4473:
[----:B------:R0:W5:Y:S01]  /*5030*/  LDG.E.64 R4, desc[UR36][R2.64] ;  /* 0x0000002402047981 */ /* 0x000162000c1e1b00 */
[----:B------:R-:W-:Y:S05]  /*5040*/  BRA `(.L_x_4464) ;  /* 0x0000000800787947 */ /* 0x000fea0003800000 */
.L_x_4472:
        /* <DEDUP_REMOVED lines=26> */
[----:B------:R-:W4:Y:S01]  /*51f0*/  F2F.F64.F32 R4, R5 ;  /* 0x0000000500047310 */ /* 0x000f220000201800 */
[----:B------:R-:W-:Y:S05]  /*5200*/  BRA `(.L_x_4464) ;  /* 0x0000000800087947 */ /* 0x000fea0003800000 */
.L_x_4475:
        /* <DEDUP_REMOVED lines=11> */
[----:B------:R-:W-:-:S05]  /*52c0*/  LOP3.LUT R4, R4, 0x80000000, R5, 0xf8, !PT ;  /* 0x8000000004047812 */ /* 0x000fca00078ef805 */
[----:B------:R-:W-:-:S06]  /*52d0*/  FMUL.FTZ R4, R4, 1 ;  /* 0x3f80000004047820 */ /* 0x000fcc0000410000 */
[----:B------:R-:W3:Y:S01]  /*52e0*/  F2F.F64.F32 R4, R4 ;  /* 0x0000000400047310 */ /* 0x000ee20000201800 */
[----:B------:R-:W-:Y:S05]  /*52f0*/  BRA `(.L_x_4464) ;  /* 0x0000000400cc7947 */ /* 0x000fea0003800000 */
.L_x_4474:
[----:B------:R-:W2:Y:S02]  /*5300*/  LDG.E.U16 R0, desc[UR36][R2.64] ;  /* 0x0000002402007981 */ /* 0x000ea4000c1e1500 */
[----:B--2---:R-:W-:-:S04]  /*5310*/  IMAD.U32 R0, R0, 0x10000, RZ ;  /* 0x0001000000007824 */ /* 0x004fc800078e00ff */
[----:B------:R-:W-:-:S04]  /*5320*/  FMUL.FTZ R0, R0, 1 ;  /* 0x3f80000000007820 */ /* 0x000fc80000410000 */
[----:B------:R1:W2:Y:S01]  /*5330*/  F2F.F64.F32 R4, R0 ;  /* 0x0000000000047310 */ /* 0x0002a20000201800 */
[----:B------:R-:W-:Y:S05]  /*5340*/  BRA `(.L_x_4464) ;  /* 0x0000000400b87947 */ /* 0x000fea0003800000 */
.L_x_4471:
        /* <DEDUP_REMOVED lines=11> */
.L_x_4478:
[----:B------:R-:W2:Y:S01]  /*5400*/  LDG.E.U8 R2, desc[UR36][R2.64] ;  /* 0x0000002402027981 */ /* 0x000ea2000c1e1100 */
[----:B------:R-:W-:Y:S01]  /*5410*/  BSSY B0, `(.L_x_4479) ;  /* 0x0000018000007945 */ /* 0x000fe20003800000 */
[----:B------:R-:W-:Y:S01]  /*5420*/  HFMA2.MMA R0, -RZ, RZ, 0, 0 ;  /* 0x00000000ff007435 */ /* 0x000fe200000001ff */
        /* <DEDUP_REMOVED lines=18> */
.L_x_4482:
[----:B------:R-:W-:Y:S05]  /*5550*/  BSYNC B1 ;  /* 0x0000000000017941 */ /* 0x000fea0003800000 */
.L_x_4481:
[----:B------:R-:W-:Y:S01]  /*5560*/  LEA R3, R0, 0x3b800000, 0x17 ;  /* 0x3b80000000037811 */ /* 0x000fe200078eb8ff */
[----:B------:R-:W-:-:S05]  /*5570*/  IMAD.SHL.U32 R0, R2, 0x100000, RZ ;  /* 0x0010000002007824 */ /* 0x000fca00078e00ff */
[----:B------:R-:W-:-:S07]  /*5580*/  LOP3.LUT R0, R3, R0, R4, 0xfe, !PT ;  /* 0x0000000003007212 */ /* 0x000fce00078efe04 */
.L_x_4480:
[----:B------:R-:W-:Y:S05]  /*5590*/  BSYNC B0 ;  /* 0x0000000000007941 */ /* 0x000fea0003800000 */
.L_x_4479:
[----:B------:R-:W-:-:S04]  /*55a0*/  FMUL.FTZ R0, R0, 1 ;  /* 0x3f80000000007820 */ /* 0x000fc80000410000 */
[----:B------:R0:W1:Y:S01]  /*55b0*/  F2F.F64.F32 R4, R0 ;  /* 0x0000000000047310 */ /* 0x0000620000201800 */
[----:B------:R-:W-:Y:S05]  /*55c0*/  BRA `(.L_x_4464) ;  /* 0x0000000400187947 */ /* 0x000fea0003800000 */
.L_x_4477:
        /* <DEDUP_REMOVED lines=21> */
.L_x_4486:
[----:B------:R-:W-:Y:S05]  /*5720*/  BSYNC B1 ;  /* 0x0000000000017941 */ /* 0x000fea0003800000 */
.L_x_4485:
[----:B------:R-:W-:Y:S01]  /*5730*/  LEA R3, R0, 0x37800000, 0x17 ;  /* 0x3780000000037811 */ /* 0x000fe200078eb8ff */
[----:B------:R-:W-:-:S05]  /*5740*/  IMAD.SHL.U32 R0, R2, 0x200000, RZ ;  /* 0x0020000002007824 */ /* 0x000fca00078e00ff */
[----:B------:R-:W-:-:S07]  /*5750*/  LOP3.LUT R0, R3, R0, R4, 0xfe, !PT ;  /* 0x0000000003007212 */ /* 0x000fce00078efe04 */
.L_x_4484:
[----:B------:R-:W-:Y:S05]  /*5760*/  BSYNC B0 ;  /* 0x0000000000007941 */ /* 0x000fea0003800000 */
.L_x_4483:
[----:B------:R-:W-:-:S04]  /*5770*/  FMUL.FTZ R0, R0, 1 ;  /* 0x3f80000000007820 */ /* 0x000fc80000410000 */
[----:B------:R0:W1:Y:S01]  /*5780*/  F2F.F64.F32 R4, R0 ;  /* 0x0000000000047310 */ /* 0x0000620000201800 */
[----:B------:R-:W-:Y:S05]  /*5790*/  BRA `(.L_x_4464) ;  /* 0x0000000000a47947 */ /* 0x000fea0003800000 */
.L_x_4476:
        /* <DEDUP_REMOVED lines=14> */
.L_x_4490:
[----:B------:R-:W-:Y:S05]  /*5880*/  BSYNC B0 ;  /* 0x0000000000007941 */ /* 0x000fea0003800000 */
.L_x_4489:
[----:B------:R-:W-:-:S04]  /*5890*/  FMUL.FTZ R0, R0, 1 ;  /* 0x3f80000000007820 */ /* 0x000fc80000410000 */
[----:B------:R0:W1:Y:S01]  /*58a0*/  F2F.F64.F32 R4, R0 ;  /* 0x0000000000047310 */ /* 0x0000620000201800 */
[----:B------:R-:W-:Y:S05]  /*58b0*/  BRA `(.L_x_4464) ;  /* 0x00000000005c7947 */ /* 0x000fea0003800000 */
.L_x_4463:
        /* <DEDUP_REMOVED lines=16> */
.L_x_4491:
[----:B------:R-:W-:Y:S01]  /*59c0*/  CS2R R4, SRZ ;  /* 0x0000000000047805 */ /* 0x000fe2000001ff00 */
[----:B------:R-:W-:Y:S06]  /*59d0*/  BRA `(.L_x_4464) ;  /* 0x0000000000147947 */ /* 0x000fec0003800000 */
.L_x_4488:
[----:B------:R-:W2:Y:S02]  /*59e0*/  LDG.E.64 R4, desc[UR36][R2.64] ;  /* 0x0000002402047981 */ /* 0x000ea4000c1e1b00 */
[----:B--2---:R-:W0:Y:S01]  /*59f0*/  I2F.F64.U64 R4, R4 ;  /* 0x0000000400047312 */ /* 0x004e220000301800 */
[----:B------:R-:W-:Y:S05]  /*5a00*/  BRA `(.L_x_4464) ;  /* 0x0000000000087947 */ /* 0x000fea0003800000 */
.L_x_4487:
[----:B------:R-:W2:Y:S02]  /*5a10*/  LDG.E R2, desc[UR36][R2.64] ;  /* 0x0000002402027981 */ /* 0x000ea4000c1e1900 */
[----:B--2---:R0:W1:Y:S02]  /*5a20*/  I2F.F64.U32 R4, R2 ;  /* 0x0000000200047312 */ /* 0x0040640000201800 */
.L_x_4464:
[----:B------:R-:W-:Y:S02]  /*5a30*/  ULDC.U8 UR4, c[0x0][0x428] ;  /* 0x00010a0000047ab9 */ /* 0x000fe40000000000 */
[----:B------:R-:W-:-:S13]  /*5a40*/  ISETP.NE.AND P0, PT, RZ, UR4, PT ;  /* 0x00000004ff007c0c */ /* 0x000fda000bf05270 */
[----:B------:R-:W-:Y:S05]  /*5a50*/  @!P0 BRA `(.L_x_4492) ;  /* 0x0000000000648947 */ /* 0x000fea0003800000 */
[----:B------:R-:W1:Y:S01]  /*5a60*/  LDC.64 R6, c[0x0][0x420] ;  /* 0x00010800ff067b82 */ /* 0x000e620000000a00 */
[----:B------:R-:W-:Y:S01]  /*5a70*/  ULDC UR4, c[0x0][0x424] ;  /* 0x0001090000047ab9 */ /* 0x000fe20000000800 */
[----:B0-----:R-:W-:Y:S01]  /*5a80*/  IMAD.MOV.U32 R2, RZ, RZ, 0x1 ;  /* 0x00000001ff027424 */ /* 0x001fe200078e00ff */
[----:B------:R-:W0:Y:S01]  /*5a90*/  MUFU.RCP64H R3, UR4 ;  /* 0x0000000400037d08 */ /* 0x000e220008001800 */
[----:B-12345:R-:W-:Y:S01]  /*5aa0*/  FSETP.GEU.AND P1, PT, |R5|, 6.5827683646048100446e-37, PT ;  /* 0x036000000500780b */ /* 0x03efe20003f2e200 */
[----:B------:R-:W-:Y:S03]  /*5ab0*/  BSSY B0, `(.L_x_4493) ;  /* 0x000000f000007945 */ /* 0x000fe60003800000 */
[----:B0-----:R-:W-:-:S08]  /*5ac0*/  DFMA R8, R2, -R6, 1 ;  /* 0x3ff000000208742b */ /* 0x001fd00000000806 */
[----:B------:R-:W-:-:S08]  /*5ad0*/  DFMA R8, R8, R8, R8 ;  /* 0x000000080808722b */ /* 0x000fd00000000008 */
[----:B------:R-:W-:-:S08]  /*5ae0*/  DFMA R8, R2, R8, R2 ;  /* 0x000000080208722b */ /* 0x000fd00000000002 */
[----:B------:R-:W-:-:S08]  /*5af0*/  DFMA R2, R8, -R6, 1 ;  /* 0x3ff000000802742b */ /* 0x000fd00000000806 */
[----:B------:R-:W-:-:S08]  /*5b00*/  DFMA R8, R8, R2, R8 ;  /* 0x000000020808722b */ /* 0x000fd00000000008 */
[----:B------:R-:W-:-:S08]  /*5b10*/  DMUL R2, R8, R4 ;  /* 0x0000000408027228 */ /* 0x000fd00000000000 */
[----:B------:R-:W-:-:S08]  /*5b20*/  DFMA R6, R2, -R6, R4 ;  /* 0x800000060206722b */ /* 0x000fd00000000004 */
[----:B------:R-:W-:-:S10]  /*5b30*/  DFMA R2, R8, R6, R2 ;  /* 0x000000060802722b */ /* 0x000fd40000000002 */
[----:B------:R-:W-:-:S05]  /*5b40*/  FFMA R0, RZ, UR4, R3 ;  /* 0x00000004ff007c23 */ /* 0x000fca0008000003 */
[----:B------:R-:W-:-:S13]  /*5b50*/  FSETP.GT.AND P0, PT, |R0|, 1.469367938527859385e-39, PT ;  /* 0x001000000000780b */ /* 0x000fda0003f04200 */
[----:B------:R-:W-:Y:S05]  /*5b60*/  @P0 BRA P1, `(.L_x_4494) ;  /* 0x00000000000c0947 */ /* 0x000fea0000800000 */
[----:B------:R-:W-:-:S07]  /*5b70*/  MOV R0, 0x5b90 ;  /* 0x00005b9000007802 */ /* 0x000fce0000000f00 */
[----:B------:R-:W-:Y:S05]  /*5b80*/  CALL.REL.NOINC `($__internal_0_$__cuda_sm20_div_rn_f64_full) ;  /* 0x0000008000387944 */ /* 0x000fea0003c00000 */
[----:B------:R-:W-:-:S07]  /*5b90*/  IMAD.MOV.U32 R2, RZ, RZ, R8 ;  /* 0x000000ffff027224 */ /* 0x000fce00078e0008 */
.L_x_4494:
[----:B------:R-:W-:Y:S05]  /*5ba0*/  BSYNC B0 ;  /* 0x0000000000007941 */ /* 0x000fea0003800000 */
.L_x_4493:
[----:B------:R-:W0:Y:S01]  /*5bb0*/  FRND.F64 R2, R2 ;  /* 0x0000000200027313 */ /* 0x000e220000301800 */
[----:B------:R-:W-:Y:S02]  /*5bc0*/  ULDC.64 UR4, c[0x0][0x420] ;  /* 0x0001080000047ab9 */ /* 0x000fe40000000a00 */
[----:B0-----:R-:W-:Y:S01]  /*5bd0*/  DMUL R4, R2, UR4 ;  /* 0x0000000402047c28 */ /* 0x001fe20008000000 */
[----:B------:R-:W-:Y:S10]  /*5be0*/  BRA `(.L_x_4495) ;  /* 0x0000000000647947 */ /* 0x000ff40003800000 */
.L_x_4492:
[----:B------:R-:W1:Y:S01]  /*5bf0*/  LDC.64 R6, c[0x0][0x420] ;  /* 0x00010800ff067b82 */ /* 0x000e620000000a00 */
[----:B------:R-:W-:Y:S01]  /*5c00*/  ULDC UR4, c[0x0][0x424] ;  /* 0x0001090000047ab9 */ /* 0x000fe20000000800 */
[----:B0-----:R-:W-:Y:S01]  /*5c10*/  IMAD.MOV.U32 R2, RZ, RZ, 0x1 ;  /* 0x00000001ff027424 */ /* 0x001fe200078e00ff */
[----:B------:R-:W1:Y:S01]  /*5c20*/  MUFU.RCP64H R3, UR4 ;  /* 0x0000000400037d08 */ /* 0x000e620008001800 */
[----:B------:R-:W-:Y:S04]  /*5c30*/  BSSY B0, `(.L_x_4496) ;  /* 0x0000012000007945 */ /* 0x000fe80003800000 */
[-C--:B-1----:R-:W-:Y:S02]  /*5c40*/  DFMA R8, R2, -R6.reuse, 1 ;  /* 0x3ff000000208742b */ /* 0x082fe40000000806 */
[----:B--2345:R-:W-:-:S06]  /*5c50*/  DMUL R4, R4, R6 ;  /* 0x0000000604047228 */ /* 0x03cfcc0000000000 */
        /* <DEDUP_REMOVED lines=15> */
.L_x_4497:
[----:B------:R-:W-:Y:S05]  /*5d50*/  BSYNC B0 ;  /* 0x0000000000007941 */ /* 0x000fea0003800000 */
.L_x_4496:
[----:B------:R-:W-:Y:S02]  /*5d60*/  IMAD.MOV.U32 R4, RZ, RZ, R2 ;  /* 0x000000ffff047224 */ /* 0x000fe400078e0002 */
[----:B------:R-:W-:-:S07]  /*5d70*/  IMAD.MOV.U32 R5, RZ, RZ, R3 ;  /* 0x000000ffff057224 */ /* 0x000fce00078e0003 */
.L_x_4495:
        /* <DEDUP_REMOVED lines=15> */
.L_x_4501:
[----:B------:R-:W0:Y:S02]  /*5e70*/  F2I.S64.F64.TRUNC R4, R4 ;  /* 0x0000000400047311 */ /* 0x000e24000030d900 */
[----:B0-----:R-:W-:-:S05]  /*5e80*/  IMAD.MOV.U32 R3, RZ, RZ, R4 ;  /* 0x000000ffff037224 */ /* 0x001fca00078e0004 */
[----:B------:R3:W-:Y:S01]  /*5e90*/  STG.E.U8 desc[UR36][R16.64], R3 ;  /* 0x0000000310007986 */ /* 0x0007e2000c101124 */
[----:B------:R-:W-:Y:S05]  /*5ea0*/  BRA `(.L_x_4503) ;  /* 0x0000000c00f87947 */ /* 0x000fea0003800000 */
.L_x_4500:
        /* <DEDUP_REMOVED lines=9> */
.L_x_4505:
[----:B------:R-:W0:Y:S02]  /*5f40*/  F2I.F64.TRUNC R5, R4 ;  /* 0x0000000400057311 */ /* 0x000e24000030d100 */
[----:B0-----:R2:W-:Y:S01]  /*5f50*/  STG.E desc[UR36][R16.64], R5 ;  /* 0x0000000510007986 */ /* 0x0015e2000c101924 */
[----:B------:R-:W-:Y:S05]  /*5f60*/  BRA `(.L_x_4503) ;  /* 0x0000000c00c87947 */ /* 0x000fea0003800000 */
.L_x_4504:
[----:B------:R-:W0:Y:S02]  /*5f70*/  F2I.F64.TRUNC R5, R4 ;  /* 0x0000000400057311 */ /* 0x000e24000030d100 */
[----:B0-----:R0:W-:Y:S01]  /*5f80*/  STG.E.U16 desc[UR36][R16.64], R5 ;  /* 0x0000000510007986 */ /* 0x0011e2000c101524 */
[----:B------:R-:W-:Y:S05]  /*5f90*/  BRA `(.L_x_4503) ;  /* 0x0000000c00bc7947 */ /* 0x000fea0003800000 */
.L_x_4499:
        /* <DEDUP_REMOVED lines=13> */
.L_x_4507:
        /* <DEDUP_REMOVED lines=8> */
.L_x_4506:
        /* <DEDUP_REMOVED lines=14> */
.L_x_4509:
        /* <DEDUP_REMOVED lines=9> */
.L_x_4508:
[----:B------:R0:W-:Y:S01]  /*6260*/  STG.E.64 desc[UR36][R16.64], R4 ;  /* 0x0000000410007986 */ /* 0x0001e2000c101b24 */
[----:B------:R-:W-:Y:S05]  /*6270*/  BRA `(.L_x_4503) ;  /* 0x0000000c00047947 */ /* 0x000fea0003800000 */
.L_x_4498:
        /* <DEDUP_REMOVED lines=12> */
.L_x_4512:
[----:B------:R-:W-:-:S05]  /*6340*/  CS2R R6, SRZ ;  /* 0x0000000000067805 */ /* 0x000fca000001ff00 */
[----:B------:R0:W-:Y:S01]  /*6350*/  STG.E.128 desc[UR36][R16.64], R4 ;  /* 0x0000000410007986 */ /* 0x0001e2000c101d24 */
[----:B------:R-:W-:Y:S05]  /*6360*/  BRA `(.L_x_4503) ;  /* 0x0000000800c87947 */ /* 0x000fea0003800000 */
.L_x_4511:
        /* <DEDUP_REMOVED lines=25> */
.L_x_4516:
[----:B------:R-:W-:Y:S05]  /*6500*/  BSYNC B0 ;  /* 0x0000000000007941 */ /* 0x000fea0003800000 */
.L_x_4515:
[----:B------:R-:W-:-:S05]  /*6510*/  LOP3.LUT R3, R0, R3, RZ, 0xfc, !PT ;  /* 0x0000000300037212 */ /* 0x000fca00078efcff */
[----:B------:R0:W-:Y:S01]  /*6520*/  STG.E.U8 desc[UR36][R16.64], R3 ;  /* 0x0000000310007986 */ /* 0x0001e2000c101124 */
[----:B------:R-:W-:Y:S05]  /*6530*/  BRA `(.L_x_4503) ;  /* 0x0000000800547947 */ /* 0x000fea0003800000 */
.L_x_4514:
        /* <DEDUP_REMOVED lines=17> */
.L_x_4518:
[----:B------:R-:W-:Y:S01]  /*6650*/  IMAD.MOV.U32 R0, RZ, RZ, 0x7f ;  /* 0x0000007fff007424 */ /* 0x000fe200078e00ff */
[----:B------:R-:W-:-:S04]  /*6660*/  ISETP.GT.U32.AND P0, PT, R2, 0x7f800000, PT ;  /* 0x7f8000000200780c */ /* 0x000fc80003f04070 */
[----:B------:R-:W-:-:S09]  /*6670*/  SEL R0, R0, 0x7c, P0 ;  /* 0x0000007c00007807 */ /* 0x000fd20000000000 */
.L_x_4519:
[----:B------:R-:W-:Y:S05]  /*6680*/  BSYNC B0 ;  /* 0x0000000000007941 */ /* 0x000fea0003800000 */
.L_x_4517:
[----:B------:R-:W-:-:S04]  /*6690*/  LOP3.LUT R2, R3, 0x80000000, RZ, 0xc0, !PT ;  /* 0x8000000003027812 */ /* 0x000fc800078ec0ff */
[----:B------:R-:W-:-:S04]  /*66a0*/  SHF.R.U32.HI R3, RZ, 0x18, R2 ;  /* 0x00000018ff037819 */ /* 0x000fc80000011602 */
[----:B------:R-:W-:-:S05]  /*66b0*/  LOP3.LUT R3, R0, R3, RZ, 0xfc, !PT ;  /* 0x0000000300037212 */ /* 0x000fca00078efcff */
[----:B------:R0:W-:Y:S01]  /*66c0*/  STG.E.U8 desc[UR36][R16.64], R3 ;  /* 0x0000000310007986 */ /* 0x0001e2000c101124 */
[----:B------:R-:W-:Y:S05]  /*66d0*/  BRA `(.L_x_4503) ;  /* 0x0000000400ec7947 */ /* 0x000fea0003800000 */
.L_x_4513:
        /* <DEDUP_REMOVED lines=8> */
.L_x_4510:
        /* <DEDUP_REMOVED lines=11> */
.L_x_4522:
        /* <DEDUP_REMOVED lines=21> */
.L_x_4525:
[----:B------:R-:W-:-:S04]  /*6960*/  LOP3.LUT R2, R3, 0x80000000, RZ, 0xc0, !PT ;  /* 0x8000000003027812 */ /* 0x000fc800078ec0ff */
[----:B------:R-:W-:-:S04]  /*6970*/  SHF.R.U32.HI R3, RZ, 0x18, R2 ;  /* 0x00000018ff037819 */ /* 0x000fc80000011602 */
[----:B------:R-:W-:-:S04]  /*6980*/  LOP3.LUT R0, R0, R3, RZ, 0xfc, !PT ;  /* 0x0000000300007212 */ /* 0x000fc800078efcff */
[----:B------:R-:W-:-:S07]  /*6990*/  PRMT R8, R0, 0x7610, R8 ;  /* 0x0000761000087816 */ /* 0x000fce0000000008 */
.L_x_4524:
[----:B------:R-:W-:Y:S05]  /*69a0*/  BSYNC B0 ;  /* 0x0000000000007941 */ /* 0x000fea0003800000 */
.L_x_4523:
[----:B------:R0:W-:Y:S01]  /*69b0*/  STG.E.U8 desc[UR36][R16.64], R8 ;  /* 0x0000000810007986 */ /* 0x0001e2000c101124 */
[----:B------:R-:W-:Y:S05]  /*69c0*/  BRA `(.L_x_4503) ;  /* 0x0000000400307947 */ /* 0x000fea0003800000 */
.L_x_4521:
        /* <DEDUP_REMOVED lines=21> */
.L_x_4528:
[----:B------:R-:W-:-:S04]  /*6b20*/  LOP3.LUT R2, R3, 0x80000000, RZ, 0xc0, !PT ;  /* 0x8000000003027812 */ /* 0x000fc800078ec0ff */
[----:B------:R-:W-:-:S04]  /*6b30*/  SHF.R.U32.HI R3, RZ, 0x18, R2 ;  /* 0x00000018ff037819 */ /* 0x000fc80000011602 */
[----:B------:R-:W-:-:S04]  /*6b40*/  LOP3.LUT R0, R0, R3, RZ, 0xfc, !PT ;  /* 0x0000000300007212 */ /* 0x000fc800078efcff */
[----:B------:R-:W-:-:S07]  /*6b50*/  PRMT R8, R0, 0x7610, R8 ;  /* 0x0000761000087816 */ /* 0x000fce0000000008 */
.L_x_4527:
[----:B------:R-:W-:Y:S05]  /*6b60*/  BSYNC B0 ;  /* 0x0000000000007941 */ /* 0x000fea0003800000 */
.L_x_4526:
[----:B------:R0:W-:Y:S01]  /*6b70*/  STG.E.U8 desc[UR36][R16.64], R8 ;  /* 0x0000000810007986 */ /* 0x0001e2000c101124 */
[----:B------:R-:W-:Y:S05]  /*6b80*/  BRA `(.L_x_4503) ;  /* 0x0000000000c07947 */ /* 0x000fea0003800000 */
.L_x_4520:
        /* <DEDUP_REMOVED lines=16> */
[----:B------:R-:W-:Y:S01]  /*6c90*/  HFMA2.MMA R3, -RZ, RZ, 0, 1.5199184417724609375e-05 ;  /* 0x000000ffff037435 */ /* 0x000fe200000001ff */
        /* <DEDUP_REMOVED lines=9> */
.L_x_4502:
        /* <DEDUP_REMOVED lines=16> */
.L_x_4531:
[----:B------:R-:W-:Y:S05]  /*6e30*/  BRA `(.L_x_4503) ;  /* 0x0000000000147947 */ /* 0x000fea0003800000 */
.L_x_4530:
[----:B------:R-:W0:Y:S02]  /*6e40*/  F2I.U64.F64.TRUNC R4, R4 ;  /* 0x0000000400047311 */ /* 0x000e24000030d800 */
[----:B0-----:R0:W-:Y:S01]  /*6e50*/  STG.E.64 desc[UR36][R16.64], R4 ;  /* 0x0000000410007986 */ /* 0x0011e2000c101b24 */
[----:B------:R-:W-:Y:S05]  /*6e60*/  BRA `(.L_x_4503) ;  /* 0x0000000000087947 */ /* 0x000fea0003800000 */
.L_x_4529:
[----:B------:R-:W0:Y:S02]  /*6e70*/  F2I.U32.F64.TRUNC R5, R4 ;  /* 0x0000000400057311 */ /* 0x000e24000030d000 */
[----:B0-----:R0:W-:Y:S02]  /*6e80*/  STG.E desc[UR36][R16.64], R5 ;  /* 0x0000000510007986 */ /* 0x0011e4000c101924 */
.L_x_4503:
[----:B------:R-:W-:-:S07]  /*6e90*/  VIADD R23, R23, 0x80 ;  /* 0x0000008017177836 */ /* 0x000fce0000000000 */
.L_x_4457:
[----:B------:R-:W-:Y:S05]  /*6ea0*/  BSYNC B6 ;  /* 0x0000000000067941 */ /* 0x000fea0003800000 */
.L_x_4456:
        /* <DEDUP_REMOVED lines=307> */
.L_x_4534:
        /* <DEDUP_REMOVED lines=19> */
[----:B--2---:R2:W3:Y:S01]  /*8310*/  I2F.F64.S16 R4, R2 ;  /* 0x0000000200047312 */ /* 0x0044e20000101c00 */
[----:B------:R-:W-:Y:S05]  /*8320*/  BRA `(.L_x_4540) ;  /* 0x0000000c007c7947 */ /* 0x000fea0003800000 */
.L_x_4538:
[----:B------:R-:W2:Y:S02]  /*8330*/  LDG.E.U8 R2, desc[UR36][R2.64] ;  /* 0x0000002402027981 */ /* 0x000ea4000c1e1100 */
[----:B--2---:R0:W1:Y:S01]  /*8340*/  I2F.F64.U16 R4, R2 ;  /* 0x0000000200047312 */ /* 0x0040620000101800 */
[----:B------:R-:W-:Y:S05]  /*8350*/  BRA `(.L_x_4540) ;  /* 0x0000000c00707947 */ /* 0x000fea0003800000 */
.L_x_4537:
        /* <DEDUP_REMOVED lines=9> */
.L_x_4542:
[----:B------:R-:W2:Y:S02]  /*83f0*/  LDG.E R2, desc[UR36][R2.64] ;  /* 0x0000002402027981 */ /* 0x000ea4000c1e1900 */
[----:B--2---:R0:W1:Y:S01]  /*8400*/  I2F.F64 R4, R2 ;  /* 0x0000000200047312 */ /* 0x0040620000201c00 */
[----:B------:R-:W-:Y:S05]  /*8410*/  BRA `(.L_x_4540) ;  /* 0x0000000c00407947 */ /* 0x000fea0003800000 */
.L_x_4541:
[----:B------:R-:W2:Y:S02]  /*8420*/  LDG.E.U16 R2, desc[UR36][R2.64] ;  /* 0x0000002402027981 */ /* 0x000ea4000c1e1500 */
[----:B--2---:R4:W0:Y:S01]  /*8430*/  I2F.F64.S16 R4, R2 ;  /* 0x0000000200047312 */ /* 0x0048220000101c00 */
[----:B------:R-:W-:Y:S05]  /*8440*/  BRA `(.L_x_4540) ;  /* 0x0000000c00347947 */ /* 0x000fea0003800000 */
.L_x_4536:
        /* <DEDUP_REMOVED lines=10> */
.L_x_4544:
[----:B------:R-:W2:Y:S02]  /*84f0*/  LDG.E.U16 R0, desc[UR36][R2.64] ;  /* 0x0000002402007981 */ /* 0x000ea4000c1e1500 */
[----:B--2---:R-:W-:-:S05]  /*8500*/  HADD2.F32 R0, -RZ, R0.H0_H0 ;  /* 0x20000000ff007230 */ /* 0x004fca0000004100 */
[----:B------:R-:W-:-:S04]  /*8510*/  FMUL.FTZ R0, R0, 1 ;  /* 0x3f80000000007820 */ /* 0x000fc80000410000 */
[----:B------:R0:W1:Y:S01]  /*8520*/  F2F.F64.F32 R4, R0 ;  /* 0x0000000000047310 */ /* 0x0000620000201800 */
[----:B------:R-:W-:Y:S05]  /*8530*/  BRA `(.L_x_4540) ;  /* 0x0000000800f87947 */ /* 0x000fea0003800000 */
.L_x_4543:
        /* <DEDUP_REMOVED lines=10> */
.L_x_4546:
[----:B------:R-:W2:Y:S02]  /*85e0*/  LDG.E.U16 R2, desc[UR36][R2.64] ;  /* 0x0000002402027981 */ /* 0x000ea4000c1e1500 */
[----:B--2---:R-:W-:-:S05]  /*85f0*/  HADD2.F32 R0, -RZ, R2.H0_H0 ;  /* 0x20000002ff007230 */ /* 0x004fca0000004100 */
[----:B------:R-:W-:-:S04]  /*8600*/  FMUL.FTZ R0, R0, 1 ;  /* 0x3f80000000007820 */ /* 0x000fc80000410000 */
[----:B------:R0:W1:Y:S01]  /*8610*/  F2F.F64.F32 R4, R0 ;  /* 0x0000000000047310 */ /* 0x0000620000201800 */
[----:B------:R-:W-:Y:S05]  /*8620*/  BRA `(.L_x_4540) ;  /* 0x0000000800bc7947 */ /* 0x000fea0003800000 */
.L_x_4545:
[----:B------:R0:W5:Y:S01]  /*8630*/  LDG.E.64 R4, desc[UR36][R2.64] ;  /* 0x0000002402047981 */ /* 0x000162000c1e1b00 */
[----:B------:R-:W-:Y:S05]  /*8640*/  BRA `(.L_x_4540) ;  /* 0x0000000800b47947 */ /* 0x000fea0003800000 */
.L_x_4535:
        /* <DEDUP_REMOVED lines=13> */
.L_x_4549:
[----:B------:R0:W5:Y:S01]  /*8720*/  LDG.E.64 R4, desc[UR36][R2.64] ;  /* 0x0000002402047981 */ /* 0x000162000c1e1b00 */
[----:B------:R-:W-:Y:S05]  /*8730*/  BRA `(.L_x_4540) ;  /* 0x0000000800787947 */ /* 0x000fea0003800000 */
.L_x_4548:
        /* <DEDUP_REMOVED lines=11> */
[C---:B------:R-:W-:Y:S01]  /*87f0*/  IADD3 R6, R4.reuse, 0x1000000, RZ ;  /* 0x0100000004067810 */ /* 0x040fe20007ffe0ff */
        /* <DEDUP_REMOVED lines=16> */
.L_x_4551:
        /* <DEDUP_REMOVED lines=15> */
.L_x_4550:
[----:B------:R-:W2:Y:S02]  /*89f0*/  LDG.E.U16 R0, desc[UR36][R2.64] ;  /* 0x0000002402007981 */ /* 0x000ea4000c1e1500 */
[----:B--2---:R-:W-:-:S04]  /*8a00*/  IMAD.U32 R0, R0, 0x10000, RZ ;  /* 0x0001000000007824 */ /* 0x004fc800078e00ff */
[----:B------:R-:W-:-:S04]  /*8a10*/  FMUL.FTZ R0, R0, 1 ;  /* 0x3f80000000007820 */ /* 0x000fc80000410000 */
[----:B------:R0:W1:Y:S01]  /*8a20*/  F2F.F64.F32 R4, R0 ;  /* 0x0000000000047310 */ /* 0x0000620000201800 */
[----:B------:R-:W-:Y:S05]  /*8a30*/  BRA `(.L_x_4540) ;  /* 0x0000000400b87947 */ /* 0x000fea0003800000 */
.L_x_4547:
        /* <DEDUP_REMOVED lines=11> */
.L_x_4554:
        /* <DEDUP_REMOVED lines=21> */
.L_x_4558:
[----:B------:R-:W-:Y:S05]  /*8c40*/  BSYNC B1 ;  /* 0x0000000000017941 */ /* 0x000fea0003800000 */
.L_x_4557:
[----:B------:R-:W-:Y:S01]  /*8c50*/  LEA R3, R0, 0x3b800000, 0x17 ;  /* 0x3b80000000037811 */ /* 0x000fe200078eb8ff */
[----:B------:R-:W-:-:S05]  /*8c60*/  IMAD.SHL.U32 R0, R2, 0x100000, RZ ;  /* 0x0010000002007824 */ /* 0x000fca00078e00ff */
[----:B------:R-:W-:-:S07]  /*8c70*/  LOP3.LUT R0, R3, R0, R4, 0xfe, !PT ;  /* 0x0000000003007212 */ /* 0x000fce00078efe04 */
.L_x_4556:
[----:B------:R-:W-:Y:S05]  /*8c80*/  BSYNC B0 ;  /* 0x0000000000007941 */ /* 0x000fea0003800000 */
.L_x_4555:
[----:B------:R-:W-:-:S04]  /*8c90*/  FMUL.FTZ R0, R0, 1 ;  /* 0x3f80000000007820 */ /* 0x000fc80000410000 */
[----:B------:R0:W1:Y:S01]  /*8ca0*/  F2F.F64.F32 R4, R0 ;  /* 0x0000000000047310 */ /* 0x0000620000201800 */
[----:B------:R-:W-:Y:S05]  /*8cb0*/  BRA `(.L_x_4540) ;  /* 0x0000000400187947 */ /* 0x000fea0003800000 */
.L_x_4553:
        /* <DEDUP_REMOVED lines=21> */
.L_x_4562:
[----:B------:R-:W-:Y:S05]  /*8e10*/  BSYNC B1 ;  /* 0x0000000000017941 */ /* 0x000fea0003800000 */
.L_x_4561:
[----:B------:R-:W-:Y:S01]  /*8e20*/  LEA R3, R0, 0x37800000, 0x17 ;  /* 0x3780000000037811 */ /* 0x000fe200078eb8ff */
[----:B------:R-:W-:-:S05]  /*8e30*/  IMAD.SHL.U32 R0, R2, 0x200000, RZ ;  /* 0x0020000002007824 */ /* 0x000fca00078e00ff */
[----:B------:R-:W-:-:S07]  /*8e40*/  LOP3.LUT R0, R3, R0, R4, 0xfe, !PT ;  /* 0x0000000003007212 */ /* 0x000fce00078efe04 */
.L_x_4560:
[----:B------:R-:W-:Y:S05]  /*8e50*/  BSYNC B0 ;  /* 0x0000000000007941 */ /* 0x000fea0003800000 */
.L_x_4559:
[----:B------:R-:W-:-:S04]  /*8e60*/  FMUL.FTZ R0, R0, 1 ;  /* 0x3f80000000007820 */ /* 0x000fc80000410000 */
[----:B------:R0:W1:Y:S01]  /*8e70*/  F2F.F64.F32 R4, R0 ;  /* 0x0000000000047310 */ /* 0x0000620000201800 */
[----:B------:R-:W-:Y:S05]  /*8e80*/  BRA `(.L_x_4540) ;  /* 0x0000000000a47947 */ /* 0x000fea0003800000 */
.L_x_4552:
        /* <DEDUP_REMOVED lines=12> */
[----:B------:R-:W-:Y:S01]  /*8f50*/  @!P0 MOV R0, 0x7f800001 ;  /* 0x7f80000100008802 */ /* 0x000fe20000000f00 */
[----:B------:R-:W-:-:S07]  /*8f60*/  @P0 IMAD.SHL.U32 R0, R2, 0x800000, RZ ;  /* 0x0080000002000824 */ /* 0x000fce00078e00ff */
.L_x_4566:
[----:B------:R-:W-:Y:S05]  /*8f70*/  BSYNC B0 ;  /* 0x0000000000007941 */ /* 0x000fea0003800000 */
.L_x_4565:
[----:B------:R-:W-:-:S04]  /*8f80*/  FMUL.FTZ R0, R0, 1 ;  /* 0x3f80000000007820 */ /* 0x000fc80000410000 */
[----:B------:R0:W1:Y:S01]  /*8f90*/  F2F.F64.F32 R4, R0 ;  /* 0x0000000000047310 */ /* 0x0000620000201800 */
[----:B------:R-:W-:Y:S05]  /*8fa0*/  BRA `(.L_x_4540) ;  /* 0x00000000005c7947 */ /* 0x000fea0003800000 */
.L_x_4539:
        /* <DEDUP_REMOVED lines=16> */
.L_x_4567:
[----:B------:R-:W-:Y:S01]  /*90b0*/  CS2R R4, SRZ ;  /* 0x0000000000047805 */ /* 0x000fe2000001ff00 */
[----:B------:R-:W-:Y:S06]  /*90c0*/  BRA `(.L_x_4540) ;  /* 0x0000000000147947 */ /* 0x000fec0003800000 */
.L_x_4564:
[----:B------:R-:W2:Y:S02]  /*90d0*/  LDG.E.64 R4, desc[UR36][R2.64] ;  /* 0x0000002402047981 */ /* 0x000ea4000c1e1b00 */
[----:B--2---:R-:W0:Y:S01]  /*90e0*/  I2F.F64.U64 R4, R4 ;  /* 0x0000000400047312 */ /* 0x004e220000301800 */
[----:B------:R-:W-:Y:S05]  /*90f0*/  BRA `(.L_x_4540) ;  /* 0x0000000000087947 */ /* 0x000fea0003800000 */
.L_x_4563:
[----:B------:R-:W2:Y:S02]  /*9100*/  LDG.E R2, desc[UR36][R2.64] ;  /* 0x0000002402027981 */ /* 0x000ea4000c1e1900 */
[----:B--2---:R0:W1:Y:S02]  /*9110*/  I2F.F64.U32 R4, R2 ;  /* 0x0000000200047312 */ /* 0x0040640000201800 */
.L_x_4540:
[----:B------:R-:W-:Y:S02]  /*9120*/  ULDC.U8 UR4, c[0x0][0x428] ;  /* 0x00010a0000047ab9 */ /* 0x000fe40000000000 */
[----:B------:R-:W-:-:S13]  /*9130*/  ISETP.NE.AND P0, PT, RZ, UR4, PT ;  /* 0x00000004ff007c0c */ /* 0x000fda000bf05270 */
[----:B------:R-:W-:Y:S05]  /*9140*/  @!P0 BRA `(.L_x_4568) ;  /* 0x0000000000648947 */ /* 0x000fea0003800000 */
[----:B------:R-:W1:Y:S01]  /*9150*/  LDC.64 R6, c[0x0][0x420] ;  /* 0x00010800ff067b82 */ /* 0x000e620000000a00 */
[----:B------:R-:W-:Y:S01]  /*9160*/  ULDC UR4, c[0x0][0x424] ;  /* 0x0001090000047ab9 */ /* 0x000fe20000000800 */
[----:B0-2-4-:R-:W-:Y:S01]  /*9170*/  IMAD.MOV.U32 R2, RZ, RZ, 0x1 ;  /* 0x00000001ff027424 */ /* 0x015fe200078e00ff */
[----:B------:R-:W0:Y:S01]  /*9180*/  MUFU.RCP64H R3, UR4 ;  /* 0x0000000400037d08 */ /* 0x000e220008001800 */
[----:B-1-3-5:R-:W-:Y:S01]  /*9190*/  FSETP.GEU.AND P1, PT, |R5|, 6.5827683646048100446e-37, PT ;  /* 0x036000000500780b */ /* 0x02afe20003f2e200 */
        /* <DEDUP_REMOVED lines=15> */
.L_x_4570:
[----:B------:R-:W-:Y:S05]  /*9290*/  BSYNC B0 ;  /* 0x0000000000007941 */ /* 0x000fea0003800000 */
.L_x_4569:
[----:B------:R-:W0:Y:S01]  /*92a0*/  FRND.F64 R2, R2 ;  /* 0x0000000200027313 */ /* 0x000e220000301800 */
[----:B------:R-:W-:Y:S02]  /*92b0*/  ULDC.64 UR4, c[0x0][0x420] ;  /* 0x0001080000047ab9 */ /* 0x000fe40000000a00 */
[----:B0-----:R-:W-:Y:S01]  /*92c0*/  DMUL R4, R2, UR4 ;  /* 0x0000000402047c28 */ /* 0x001fe20008000000 */
[----:B------:R-:W-:Y:S10]  /*92d0*/  BRA `(.L_x_4571) ;  /* 0x0000000000647947 */ /* 0x000ff40003800000 */
.L_x_4568:
[----:B------:R-:W1:Y:S01]  /*92e0*/  LDC.64 R6, c[0x0][0x420] ;  /* 0x00010800ff067b82 */ /* 0x000e620000000a00 */
[----:B------:R-:W-:Y:S01]  /*92f0*/  ULDC UR4, c[0x0][0x424] ;  /* 0x0001090000047ab9 */ /* 0x000fe20000000800 */
[----:B0-2-4-:R-:W-:Y:S01]  /*9300*/  IMAD.MOV.U32 R2, RZ, RZ, 0x1 ;  /* 0x00000001ff027424 */ /* 0x015fe200078e00ff */
[----:B------:R-:W1:Y:S01]  /*9310*/  MUFU.RCP64H R3, UR4 ;  /* 0x0000000400037d08 */ /* 0x000e620008001800 */
[----:B------:R-:W-:Y:S04]  /*9320*/  BSSY B0, `(.L_x_4572) ;  /* 0x0000012000007945 */ /* 0x000fe80003800000 */
[-C--:B-1----:R-:W-:Y:S02]  /*9330*/  DFMA R8, R2, -R6.reuse, 1 ;  /* 0x3ff000000208742b */ /* 0x082fe40000000806 */
[----:B---3-5:R-:W-:-:S06]  /*9340*/  DMUL R4, R4, R6 ;  /* 0x0000000604047228 */ /* 0x028fcc0000000000 */
        /* <DEDUP_REMOVED lines=15> */
.L_x_4573:
[----:B------:R-:W-:Y:S05]  /*9440*/  BSYNC B0 ;  /* 0x0000000000007941 */ /* 0x000fea0003800000 */
.L_x_4572:
[----:B------:R-:W-:Y:S02]  /*9450*/  IMAD.MOV.U32 R4, RZ, RZ, R2 ;  /* 0x000000ffff047224 */ /* 0x000fe400078e0002 */
[----:B------:R-:W-:-:S07]  /*9460*/  IMAD.MOV.U32 R5, RZ, RZ, R3 ;  /* 0x000000ffff057224 */ /* 0x000fce00078e0003 */
.L_x_4571:
        /* <DEDUP_REMOVED lines=15> */
.L_x_4577:
[----:B------:R-:W0:Y:S02]  /*9560*/  F2I.S64.F64.TRUNC R4, R4 ;  /* 0x0000000400047311 */ /* 0x000e24000030d900 */
[----:B0-----:R-:W-:-:S05]  /*9570*/  IMAD.MOV.U32 R3, RZ, RZ, R4 ;  /* 0x000000ffff037224 */ /* 0x001fca00078e0004 */
[----:B------:R0:W-:Y:S01]  /*9580*/  STG.E.U8 desc[UR36][R16.64], R3 ;  /* 0x0000000310007986 */ /* 0x0001e2000c101124 */
[----:B------:R-:W-:Y:S05]  /*9590*/  BRA `(.L_x_4579) ;  /* 0x0000000c00f87947 */ /* 0x000fea0003800000 */
.L_x_4576:
        /* <DEDUP_REMOVED lines=9> */
.L_x_4581:
[----:B------:R-:W0:Y:S02]  /*9630*/  F2I.F64.TRUNC R5, R4 ;  /* 0x0000000400057311 */ /* 0x000e24000030d100 */
[----:B0-----:R0:W-:Y:S01]  /*9640*/  STG.E desc[UR36][R16.64], R5 ;  /* 0x0000000510007986 */ /* 0x0011e2000c101924 */
[----:B------:R-:W-:Y:S05]  /*9650*/  BRA `(.L_x_4579) ;  /* 0x0000000c00c87947 */ /* 0x000fea0003800000 */
.L_x_4580:
[----:B------:R-:W0:Y:S02]  /*9660*/  F2I.F64.TRUNC R5, R4 ;  /* 0x0000000400057311 */ /* 0x000e24000030d100 */
[----:B0-----:R0:W-:Y:S01]  /*9670*/  STG.E.U16 desc[UR36][R16.64], R5 ;  /* 0x0000000510007986 */ /* 0x0011e2000c101524 */
[----:B------:R-:W-:Y:S05]  /*9680*/  BRA `(.L_x_4579) ;  /* 0x0000000c00bc7947 */ /* 0x000fea0003800000 */
.L_x_4575:
        /* <DEDUP_REMOVED lines=13> */
.L_x_4583:
        /* <DEDUP_REMOVED lines=8> */
.L_x_4582:
        /* <DEDUP_REMOVED lines=10> */
[----:B------:R-:W-:-:S13]  /*9880*/  MOV R3, RZ ;  /* 0x000000ff00037202 */ /* 0x000fda0000000f00 */
[----:B0-----:R-:W-:-:S05]  /*9890*/  @!P0 FMUL R2, R2, 1.175494350822287508e-38 ;  /* 0x0080000002028820 */ /* 0x001fca0000400000 */
[----:B------:R0:W-:Y:S01]  /*98a0*/  STG.E.64 desc[UR36][R16.64], R2 ;  /* 0x0000000210007986 */ /* 0x0001e2000c101b24 */
[----:B------:R-:W-:Y:S05]  /*98b0*/  BRA `(.L_x_4579) ;  /* 0x0000000c00307947 */ /* 0x000fea0003800000 */
.L_x_4585:
        /* <DEDUP_REMOVED lines=9> */
.L_x_4584:
[----:B------:R0:W-:Y:S01]  /*9950*/  STG.E.64 desc[UR36][R16.64], R4 ;  /* 0x0000000410007986 */ /* 0x0001e2000c101b24 */
[----:B------:R-:W-:Y:S05]  /*9960*/  BRA `(.L_x_4579) ;  /* 0x0000000c00047947 */ /* 0x000fea0003800000 */
.L_x_4574:
        /* <DEDUP_REMOVED lines=12> */
.L_x_4588:
[----:B------:R-:W-:-:S05]  /*9a30*/  CS2R R6, SRZ ;  /* 0x0000000000067805 */ /* 0x000fca000001ff00 */
[----:B------:R4:W-:Y:S01]  /*9a40*/  STG.E.128 desc[UR36][R16.64], R4 ;  /* 0x0000000410007986 */ /* 0x0009e2000c101d24 */
[----:B------:R-:W-:Y:S05]  /*9a50*/  BRA `(.L_x_4579) ;  /* 0x0000000800c87947 */ /* 0x000fea0003800000 */
.L_x_4587:
        /* <DEDUP_REMOVED lines=25> */
.L_x_4592:
[----:B------:R-:W-:Y:S05]  /*9bf0*/  BSYNC B0 ;  /* 0x0000000000007941 */ /* 0x000fea0003800000 */
.L_x_4591:
[----:B------:R-:W-:-:S05]  /*9c00*/  LOP3.LUT R3, R0, R3, RZ, 0xfc, !PT ;  /* 0x0000000300037212 */ /* 0x000fca00078efcff */
[----:B------:R0:W-:Y:S01]  /*9c10*/  STG.E.U8 desc[UR36][R16.64], R3 ;  /* 0x0000000310007986 */ /* 0x0001e2000c101124 */
[----:B------:R-:W-:Y:S05]  /*9c20*/  BRA `(.L_x_4579) ;  /* 0x0000000800547947 */ /* 0x000fea0003800000 */
.L_x_4590:
        /* <DEDUP_REMOVED lines=17> */
.L_x_4594:
[----:B------:R-:W-:Y:S01]  /*9d40*/  IMAD.MOV.U32 R0, RZ, RZ, 0x7f ;  /* 0x0000007fff007424 */ /* 0x000fe200078e00ff */
[----:B------:R-:W-:-:S04]  /*9d50*/  ISETP.GT.U32.AND P0, PT, R2, 0x7f800000, PT ;  /* 0x7f8000000200780c */ /* 0x000fc80003f04070 */
[----:B------:R-:W-:-:S09]  /*9d60*/  SEL R0, R0, 0x7c, P0 ;  /* 0x0000007c00007807 */ /* 0x000fd20000000000 */
.L_x_4595:
[----:B------:R-:W-:Y:S05]  /*9d70*/  BSYNC B0 ;  /* 0x0000000000007941 */ /* 0x000fea0003800000 */
.L_x_4593:
[----:B------:R-:W-:-:S04]  /*9d80*/  LOP3.LUT R2, R3, 0x80000000, RZ, 0xc0, !PT ;  /* 0x8000000003027812 */ /* 0x000fc800078ec0ff */
[----:B------:R-:W-:-:S04]  /*9d90*/  SHF.R.U32.HI R3, RZ, 0x18, R2 ;  /* 0x00000018ff037819 */ /* 0x000fc80000011602 */
[----:B------:R-:W-:-:S05]  /*9da0*/  LOP3.LUT R3, R0, R3, RZ, 0xfc, !PT ;  /* 0x0000000300037212 */ /* 0x000fca00078efcff */
[----:B------:R1:W-:Y:S01]  /*9db0*/  STG.E.U8 desc[UR36][R16.64], R3 ;  /* 0x0000000310007986 */ /* 0x0003e2000c101124 */
[----:B------:R-:W-:Y:S05]  /*9dc0*/  BRA `(.L_x_4579) ;  /* 0x0000000400ec7947 */ /* 0x000fea0003800000 */
.L_x_4589:
        /* <DEDUP_REMOVED lines=8> */
.L_x_4586:
        /* <DEDUP_REMOVED lines=11> */
.L_x_4598:
        /* <DEDUP_REMOVED lines=21> */
.L_x_4601:
[----:B------:R-:W-:-:S04]  /*a050*/  LOP3.LUT R2, R3, 0x80000000, RZ, 0xc0, !PT ;  /* 0x8000000003027812 */ /* 0x000fc800078ec0ff */
[----:B------:R-:W-:-:S04]  /*a060*/  SHF.R.U32.HI R3, RZ, 0x18, R2 ;  /* 0x00000018ff037819 */ /* 0x000fc80000011602 */
[----:B------:R-:W-:-:S04]  /*a070*/  LOP3.LUT R0, R0, R3, RZ, 0xfc, !PT ;  /* 0x0000000300007212 */ /* 0x000fc800078efcff */
[----:B------:R-:W-:-:S07]  /*a080*/  PRMT R8, R0, 0x7610, R8 ;  /* 0x0000761000087816 */ /* 0x000fce0000000008 */
.L_x_4600:
[----:B------:R-:W-:Y:S05]  /*a090*/  BSYNC B0 ;  /* 0x0000000000007941 */ /* 0x000fea0003800000 */
.L_x_4599:
[----:B------:R0:W-:Y:S01]  /*a0a0*/  STG.E.U8 desc[UR36][R16.64], R8 ;  /* 0x0000000810007986 */ /* 0x0001e2000c101124 */
[----:B------:R-:W-:Y:S05]  /*a0b0*/  BRA `(.L_x_4579) ;  /* 0x0000000400307947 */ /* 0x000fea0003800000 */
.L_x_4597:
        /* <DEDUP_REMOVED lines=21> */
.L_x_4604:
[----:B------:R-:W-:-:S04]  /*a210*/  LOP3.LUT R2, R3, 0x80000000, RZ, 0xc0, !PT ;  /* 0x8000000003027812 */ /* 0x000fc800078ec0ff */
[----:B------:R-:W-:-:S04]  /*a220*/  SHF.R.U32.HI R3, RZ, 0x18, R2 ;  /* 0x00000018ff037819 */ /* 0x000fc80000011602 */
[----:B------:R-:W-:-:S04]  /*a230*/  LOP3.LUT R0, R0, R3, RZ, 0xfc, !PT ;  /* 0x0000000300007212 */ /* 0x000fc800078efcff */
[----:B------:R-:W-:-:S07]  /*a240*/  PRMT R8, R0, 0x7610, R8 ;  /* 0x0000761000087816 */ /* 0x000fce0000000008 */
.L_x_4603:
[----:B------:R-:W-:Y:S05]  /*a250*/  BSYNC B0 ;  /* 0x0000000000007941 */ /* 0x000fea0003800000 */
.L_x_4602:
[----:B------:R0:W-:Y:S01]  /*a260*/  STG.E.U8 desc[UR36][R16.64], R8 ;  /* 0x0000000810007986 */ /* 0x0001e2000c101124 */
[----:B------:R-:W-:Y:S05]  /*a270*/  BRA `(.L_x_4579) ;  /* 0x0000000000c07947 */ /* 0x000fea0003800000 */
.L_x_4596:
        /* <DEDUP_REMOVED lines=26> */
.L_x_4578:
[----:B------:R-:W-:Y:S01]  /*a420*/  MOV R2, 0x0 ;  /* 0x0000000000027802 */ /* 0x000fe20000000f00 */
[----:B------:R-:W-:Y:S01]  /*a430*/  ULDC.64 UR4, c[0x4][0x148] ;  /* 0x0100520000047ab9 */ /* 0x000fe20000000a00 */
[----:B------:R-:W-:Y:S01]  /*a440*/  ULDC.64 UR6, c[0x4][0x10] ;  /* 0x0100040000067ab9 */ /* 0x000fe20000000a00 */
[----:B------:R-:W-:Y:S01]  /*a450*/  IMAD.U32 R4, RZ, RZ, UR4 ;  /* 0x00000004ff047e24 */ /* 0x000fe2000f8e00ff */
[----:B------:R-:W-:Y:S01]  /*a460*/  HFMA2.MMA R12, -RZ, RZ, 0, 5.9604644775390625e-08 ;  /* 0x00000001ff0c7435 */ /* 0x000fe200000001ff */
        /* <DEDUP_REMOVED lines=8> */
[----:B------:R-:W-:-:S07]  /*a4f0*/  IMAD.MOV.U32 R13, RZ, RZ, RZ ;  /* 0x000000ffff0d7224 */ /* 0x000fce00078e00ff */
[----:B------:R-:W-:-:S07]  /*a500*/  LEPC R20, `(.L_x_4607) ;  /* 0x000000001014794e */ /* 0x000fce0000000000 */
[----:B0-----:R-:W-:Y:S05]  /*a510*/  CALL.ABS.NOINC R2 ;  /* 0x0000000002007343 */ /* 0x001fea0003c00000 */
.L_x_4607:
[----:B------:R-:W-:Y:S05]  /*a520*/  BRA `(.L_x_4579) ;  /* 0x0000000000147947 */ /* 0x000fea0003800000 */
.L_x_4606:
[----:B------:R-:W0:Y:S02]  /*a530*/  F2I.U64.F64.TRUNC R4, R4 ;  /* 0x0000000400047311 */ /* 0x000e24000030d800 */
[----:B0-----:R0:W-:Y:S01]  /*a540*/  STG.E.64 desc[UR36][R16.64], R4 ;  /* 0x0000000410007986 */ /* 0x0011e2000c101b24 */
[----:B------:R-:W-:Y:S05]  /*a550*/  BRA `(.L_x_4579) ;  /* 0x0000000000087947 */ /* 0x000fea0003800000 */
.L_x_4605:
[----:B------:R-:W0:Y:S02]  /*a560*/  F2I.U32.F64.TRUNC R5, R4 ;  /* 0x0000000400057311 */ /* 0x000e24000030d000 */
[----:B0-----:R0:W-:Y:S02]  /*a570*/  STG.E desc[UR36][R16.64], R5 ;  /* 0x0000000510007986 */ /* 0x0011e4000c101924 */
.L_x_4579:
[----:B------:R-:W-:-:S07]  /*a580*/  VIADD R23, R23, 0x80 ;  /* 0x0000008017177836 */ /* 0x000fce0000000000 */
.L_x_4533:
[----:B------:R-:W-:Y:S05]  /*a590*/  BSYNC B6 ;  /* 0x0000000000067941 */ /* 0x000fea0003800000 */
.L_x_4532:
[----:B------:R-:W-:Y:S02]  /*a5a0*/  ULDC UR4, c[0x0][0x210] ;  /* 0x0000840000047ab9 */ /* 0x000fe40000000800 */
[----:B------:R-:W-:-:S13]  /*a5b0*/  ISETP.GE.AND P0, PT, R23, UR4, PT ;  /* 0x0000000417007c0c */ /* 0x000fda000bf06270 */
[----:B------:R-:W-:Y:S05]  /*a5c0*/  @P0 EXIT ;  /* 0x000000000000094d */ /* 0x000fea0003800000 */
[----:B0--34-:R-:W0:Y:S01]  /*a5d0*/  LDC R6, c[0x0][0x218] ;  /* 0x00008600ff067b82 */ /* 0x019e220000000800 */
[----:B--2---:R-:W-:Y:S02]  /*a5e0*/  IMAD.MOV.U32 R0, RZ, RZ, RZ ;  /* 0x000000ffff007224 */ /* 0x004fe400078e00ff */
[----:B-1----:R-:W-:Y:S01]  /*a5f0*/  IMAD.MOV.U32 R16, RZ, RZ, RZ ;  /* 0x000000ffff107224 */ /* 0x002fe200078e00ff */
        /* <DEDUP_REMOVED lines=294> */
[----:B------:R-:W-:-:S04]  /*b860*/  SHF.R.U32.HI R2, RZ, UR5, R2 ;  /* 0x00000005ff027c19 */ /* 0x000fc80008011602 */
[----:B------:R-:W-:-:S05]  /*b870*/  IADD3 R3, -R2, RZ, RZ ;  /* 0x000000ff02037210 */ /* 0x000fca0007ffe1ff */
[----:B------:R-:W-:Y:S01]  /*b880*/  IMAD R5, R3, UR4, R5 ;  /* 0x0000000403057c24 */ /* 0x000fe2000f8e0205 */
[----:B------:R-:W-:-:S03]  /*b890*/  ULDC.64 UR4, c[0x0][0x408] ;  /* 0x0001020000047ab9 */ /* 0x000fc60000000a00 */
[C---:B------:R-:W-:Y:S02]  /*b8a0*/  IMAD R16, R5.reuse, UR4, R16 ;  /* 0x0000000405107c24 */ /* 0x040fe4000f8e0210 */
[----:B------:R-:W-:-:S07]  /*b8b0*/  IMAD R0, R5, UR5, R0 ;  /* 0x0000000505007c24 */ /* 0x000fce000f8e0200 */
.L_x_4608:
        /* <DEDUP_REMOVED lines=21> */
.L_x_4612:
[----:B------:R-:W2:Y:S02]  /*ba10*/  LDG.E.U8 R2, desc[UR36][R2.64] ;  /* 0x0000002402027981 */ /* 0x000ea4000c1e1100 */
[----:B--2---:R0:W1:Y:S01]  /*ba20*/  I2F.F64.U16 R4, R2 ;  /* 0x0000000200047312 */ /* 0x0040620000101800 */
[----:B------:R-:W-:Y:S05]  /*ba30*/  BRA `(.L_x_4614) ;  /* 0x0000000c00707947 */ /* 0x000fea0003800000 */
.L_x_4611:
        /* <DEDUP_REMOVED lines=9> */
.L_x_4616:
[----:B------:R-:W2:Y:S02]  /*bad0*/  LDG.E R2, desc[UR36][R2.64] ;  /* 0x0000002402027981 */ /* 0x000ea4000c1e1900 */
[----:B--2---:R0:W1:Y:S01]  /*bae0*/  I2F.F64 R4, R2 ;  /* 0x0000000200047312 */ /* 0x0040620000201c00 */
[----:B------:R-:W-:Y:S05]  /*baf0*/  BRA `(.L_x_4614) ;  /* 0x0000000c00407947 */ /* 0x000fea0003800000 */
.L_x_4615:
[----:B------:R-:W2:Y:S02]  /*bb00*/  LDG.E.U16 R2, desc[UR36][R2.64] ;  /* 0x0000002402027981 */ /* 0x000ea4000c1e1500 */
[----:B--2---:R0:W1:Y:S01]  /*bb10*/  I2F.F64.S16 R4, R2 ;  /* 0x0000000200047312 */ /* 0x0040620000101c00 */
[----:B------:R-:W-:Y:S05]  /*bb20*/  BRA `(.L_x_4614) ;  /* 0x0000000c00347947 */ /* 0x000fea0003800000 */
.L_x_4610:
        /* <DEDUP_REMOVED lines=8> */
[----:B------:R-:W2:Y:S01]  /*bbb0*/  F2F.F64.F32 R4, R4 ;  /* 0x0000000400047310 */ /* 0x000ea20000201800 */
[----:B------:R-:W-:Y:S05]  /*bbc0*/  BRA `(.L_x_4614) ;  /* 0x0000000c000c7947 */ /* 0x000fea0003800000 */
.L_x_4618:
[----:B------:R-:W2:Y:S02]  /*bbd0*/  LDG.E.U16 R0, desc[UR36][R2.64] ;  /* 0x0000002402007981 */ /* 0x000ea4000c1e1500 */
[----:B--2---:R-:W-:-:S05]  /*bbe0*/  HADD2.F32 R0, -RZ, R0.H0_H0 ;  /* 0x20000000ff007230 */ /* 0x004fca0000004100 */
[----:B------:R-:W-:-:S04]  /*bbf0*/  FMUL.FTZ R0, R0, 1 ;  /* 0x3f80000000007820 */ /* 0x000fc80000410000 */
[----:B------:R0:W1:Y:S01]  /*bc00*/  F2F.F64.F32 R4, R0 ;  /* 0x0000000000047310 */ /* 0x0000620000201800 */
[----:B------:R-:W-:Y:S05]  /*bc10*/  BRA `(.L_x_4614) ;  /* 0x0000000800f87947 */ /* 0x000fea0003800000 */
.L_x_4617:
        /* <DEDUP_REMOVED lines=8> */
[----:B------:R-:W3:Y:S01]  /*bca0*/  F2F.F64.F32 R4, R4 ;  /* 0x0000000400047310 */ /* 0x000ee20000201800 */
[----:B------:R-:W-:Y:S05]  /*bcb0*/  BRA `(.L_x_4614) ;  /* 0x0000000800d07947 */ /* 0x000fea0003800000 */
.L_x_4620:
[----:B------:R-:W2:Y:S02]  /*bcc0*/  LDG.E.U16 R2, desc[UR36][R2.64] ;  /* 0x0000002402027981 */ /* 0x000ea4000c1e1500 */
[----:B--2---:R-:W-:-:S05]  /*bcd0*/  HADD2.F32 R0, -RZ, R2.H0_H0 ;  /* 0x20000002ff007230 */ /* 0x004fca0000004100 */
[----:B------:R-:W-:-:S04]  /*bce0*/  FMUL.FTZ R0, R0, 1 ;  /* 0x3f80000000007820 */ /* 0x000fc80000410000 */
[----:B------:R4:W0:Y:S01]  /*bcf0*/  F2F.F64.F32 R4, R0 ;  /* 0x0000000000047310 */ /* 0x0008220000201800 */
[----:B------:R-:W-:Y:S05]  /*bd00*/  BRA `(.L_x_4614) ;  /* 0x0000000800bc7947 */ /* 0x000fea0003800000 */
.L_x_4619:
[----:B------:R0:W5:Y:S01]  /*bd10*/  LDG.E.64 R4, desc[UR36][R2.64] ;  /* 0x0000002402047981 */ /* 0x000162000c1e1b00 */
[----:B------:R-:W-:Y:S05]  /*bd20*/  BRA `(.L_x_4614) ;  /* 0x0000000800b47947 */ /* 0x000fea0003800000 */
.L_x_4609:
        /* <DEDUP_REMOVED lines=13> */
.L_x_4623:
[----:B------:R0:W5:Y:S01]  /*be00*/  LDG.E.64 R4, desc[UR36][R2.64] ;  /* 0x0000002402047981 */ /* 0x000162000c1e1b00 */
[----:B------:R-:W-:Y:S05]  /*be10*/  BRA `(.L_x_4614) ;  /* 0x0000000800787947 */ /* 0x000fea0003800000 */
.L_x_4622:
        /* <DEDUP_REMOVED lines=28> */
.L_x_4625:
        /* <DEDUP_REMOVED lines=15> */
.L_x_4624:
[----:B------:R-:W2:Y:S02]  /*c0d0*/  LDG.E.U16 R0, desc[UR36][R2.64] ;  /* 0x0000002402007981 */ /* 0x000ea4000c1e1500 */
[----:B--2---:R-:W-:-:S04]  /*c0e0*/  IMAD.U32 R0, R0, 0x10000, RZ ;  /* 0x0001000000007824 */ /* 0x004fc800078e00ff */
[----:B------:R-:W-:-:S04]  /*c0f0*/  FMUL.FTZ R0, R0, 1 ;  /* 0x3f80000000007820 */ /* 0x000fc80000410000 */
[----:B------:R0:W1:Y:S01]  /*c100*/  F2F.F64.F32 R4, R0 ;  /* 0x0000000000047310 */ /* 0x0000620000201800 */
[----:B------:R-:W-:Y:S05]  /*c110*/  BRA `(.L_x_4614) ;  /* 0x0000000400b87947 */ /* 0x000fea0003800000 */
.L_x_4621:
        /* <DEDUP_REMOVED lines=11> */
.L_x_4628:
        /* <DEDUP_REMOVED lines=21> */
.L_x_4632:
[----:B------:R-:W-:Y:S05]  /*c320*/  BSYNC B1 ;  /* 0x0000000000017941 */ /* 0x000fea0003800000 */
.L_x_4631:
[----:B------:R-:W-:Y:S02]  /*c330*/  LEA R3, R0, 0x3b800000, 0x17 ;  /* 0x3b80000000037811 */ /* 0x000fe400078eb8ff */
[----:B------:R-:W-:-:S04]  /*c340*/  SHF.L.U32 R0, R2, 0x14, RZ ;  /* 0x0000001402007819 */ /* 0x000fc800000006ff */
[----:B------:R-:W-:-:S07]  /*c350*/  LOP3.LUT R0, R3, R0, R4, 0xfe, !PT ;  /* 0x0000000003007212 */ /* 0x000fce00078efe04 */
.L_x_4630:
[----:B------:R-:W-:Y:S05]  /*c360*/  BSYNC B0 ;  /* 0x0000000000007941 */ /* 0x000fea0003800000 */
.L_x_4629:
[----:B------:R-:W-:-:S04]  /*c370*/  FMUL.FTZ R0, R0, 1 ;  /* 0x3f80000000007820 */ /* 0x000fc80000410000 */
[----:B------:R0:W1:Y:S01]  /*c380*/  F2F.F64.F32 R4, R0 ;  /* 0x0000000000047310 */ /* 0x0000620000201800 */
[----:B------:R-:W-:Y:S05]  /*c390*/  BRA `(.L_x_4614) ;  /* 0x0000000400187947 */ /* 0x000fea0003800000 */
.L_x_4627:
        /* <DEDUP_REMOVED lines=21> */
.L_x_4636:
[----:B------:R-:W-:Y:S05]  /*c4f0*/  BSYNC B1 ;  /* 0x0000000000017941 */ /* 0x000fea0003800000 */
.L_x_4635:
[----:B------:R-:W-:Y:S01]  /*c500*/  LEA R3, R0, 0x37800000, 0x17 ;  /* 0x3780000000037811 */ /* 0x000fe200078eb8ff */
[----:B------:R-:W-:-:S05]  /*c510*/  IMAD.SHL.U32 R0, R2, 0x200000, RZ ;  /* 0x0020000002007824 */ /* 0x000fca00078e00ff */
[----:B------:R-:W-:-:S07]  /*c520*/  LOP3.LUT R0, R3, R0, R4, 0xfe, !PT ;  /* 0x0000000003007212 */ /* 0x000fce00078efe04 */
.L_x_4634:
[----:B------:R-:W-:Y:S05]  /*c530*/  BSYNC B0 ;  /* 0x0000000000007941 */ /* 0x000fea0003800000 */
.L_x_4633:
[----:B------:R-:W-:-:S04]  /*c540*/  FMUL.FTZ R0, R0, 1 ;  /* 0x3f80000000007820 */ /* 0x000fc80000410000 */
[----:B------:R0:W1:Y:S01]  /*c550*/  F2F.F64.F32 R4, R0 ;  /* 0x0000000000047310 */ /* 0x0000620000201800 */
[----:B------:R-:W-:Y:S05]  /*c560*/  BRA `(.L_x_4614) ;  /* 0x0000000000a47947 */ /* 0x000fea0003800000 */
.L_x_4626:
        /* <DEDUP_REMOVED lines=14> */
.L_x_4640:
[----:B------:R-:W-:Y:S05]  /*c650*/  BSYNC B0 ;  /* 0x0000000000007941 */ /* 0x000fea0003800000 */
.L_x_4639:
[----:B------:R-:W-:-:S04]  /*c660*/  FMUL.FTZ R0, R0, 1 ;  /* 0x3f80000000007820 */ /* 0x000fc80000410000 */
[----:B------:R0:W1:Y:S01]  /*c670*/  F2F.F64.F32 R4, R0 ;  /* 0x0000000000047310 */ /* 0x0000620000201800 */
[----:B------:R-:W-:Y:S05]  /*c680*/  BRA `(.L_x_4614) ;  /* 0x00000000005c7947 */ /* 0x000fea0003800000 */
.L_x_4613:
        /* <DEDUP_REMOVED lines=16> */
.L_x_4641:
[----:B------:R-:W-:Y:S01]  /*c790*/  CS2R R4, SRZ ;  /* 0x0000000000047805 */ /* 0x000fe2000001ff00 */
[----:B------:R-:W-:Y:S06]  /*c7a0*/  BRA `(.L_x_4614) ;  /* 0x0000000000147947 */ /* 0x000fec0003800000 */
.L_x_4638:
[----:B------:R-:W2:Y:S02]  /*c7b0*/  LDG.E.64 R4, desc[UR36][R2.64] ;  /* 0x0000002402047981 */ /* 0x000ea4000c1e1b00 */
[----:B--2---:R-:W0:Y:S01]  /*c7c0*/  I2F.F64.U64 R4, R4 ;  /* 0x0000000400047312 */ /* 0x004e220000301800 */
[----:B------:R-:W-:Y:S05]  /*c7d0*/  BRA `(.L_x_4614) ;  /* 0x0000000000087947 */ /* 0x000fea0003800000 */
.L_x_4637:
[----:B------:R-:W2:Y:S02]  /*c7e0*/  LDG.E R2, desc[UR36][R2.64] ;  /* 0x0000002402027981 */ /* 0x000ea4000c1e1900 */
[----:B--2---:R0:W1:Y:S02]  /*c7f0*/  I2F.F64.U32 R4, R2 ;  /* 0x0000000200047312 */ /* 0x0040640000201800 */
.L_x_4614:
[----:B------:R-:W-:Y:S02]  /*c800*/  ULDC.U8 UR4, c[0x0][0x428] ;  /* 0x00010a0000047ab9 */ /* 0x000fe40000000000 */
[----:B------:R-:W-:-:S13]  /*c810*/  ISETP.NE.AND P0, PT, RZ, UR4, PT ;  /* 0x00000004ff007c0c */ /* 0x000fda000bf05270 */
[----:B------:R-:W-:Y:S05]  /*c820*/  @!P0 BRA `(.L_x_4642) ;  /* 0x0000000000648947 */ /* 0x000fea0003800000 */
[----:B------:R-:W4:Y:S01]  /*c830*/  LDC.64 R6, c[0x0][0x420] ;  /* 0x00010800ff067b82 */ /* 0x000f220000000a00 */
[----:B------:R-:W-:Y:S01]  /*c840*/  ULDC UR4, c[0x0][0x424] ;  /* 0x0001090000047ab9 */ /* 0x000fe20000000800 */
[----:B0-----:R-:W-:Y:S01]  /*c850*/  HFMA2.MMA R2, -RZ, RZ, 0, 5.9604644775390625e-08 ;  /* 0x00000001ff027435 */ /* 0x001fe200000001ff */
[----:B------:R-:W4:Y:S01]  /*c860*/  MUFU.RCP64H R3, UR4 ;  /* 0x0000000400037d08 */ /* 0x000f220008001800 */
[----:B-123-5:R-:W-:Y:S01]  /*c870*/  FSETP.GEU.AND P1, PT, |R5|, 6.5827683646048100446e-37, PT ;  /* 0x036000000500780b */ /* 0x02efe20003f2e200 */
[----:B------:R-:W-:Y:S05]  /*c880*/  BSSY B0, `(.L_x_4643) ;  /* 0x000000f000007945 */ /* 0x000fea0003800000 */
[----:B----4-:R-:W-:-:S08]  /*c890*/  DFMA R8, R2, -R6, 1 ;  /* 0x3ff000000208742b */ /* 0x010fd00000000806 */
        /* <DEDUP_REMOVED lines=13> */
.L_x_4644:
[----:B------:R-:W-:Y:S05]  /*c970*/  BSYNC B0 ;  /* 0x0000000000007941 */ /* 0x000fea0003800000 */
.L_x_4643:
[----:B------:R-:W0:Y:S01]  /*c980*/  FRND.F64 R2, R2 ;  /* 0x0000000200027313 */ /* 0x000e220000301800 */
[----:B------:R-:W-:Y:S02]  /*c990*/  ULDC.64 UR4, c[0x0][0x420] ;  /* 0x0001080000047ab9 */ /* 0x000fe40000000a00 */
[----:B0-----:R-:W-:Y:S01]  /*c9a0*/  DMUL R4, R2, UR4 ;  /* 0x0000000402047c28 */ /* 0x001fe20008000000 */
[----:B------:R-:W-:Y:S10]  /*c9b0*/  BRA `(.L_x_4645) ;  /* 0x0000000000647947 */ /* 0x000ff40003800000 */
.L_x_4642:
[----:B------:R-:W1:Y:S01]  /*c9c0*/  LDC.64 R6, c[0x0][0x420] ;  /* 0x00010800ff067b82 */ /* 0x000e620000000a00 */
[----:B------:R-:W-:Y:S01]  /*c9d0*/  ULDC UR4, c[0x0][0x424] ;  /* 0x0001090000047ab9 */ /* 0x000fe20000000800 */
[----:B0-----:R-:W-:Y:S01]  /*c9e0*/  IMAD.MOV.U32 R2, RZ, RZ, 0x1 ;  /* 0x00000001ff027424 */ /* 0x001fe200078e00ff */
[----:B------:R-:W1:Y:S01]  /*c9f0*/  MUFU.RCP64H R3, UR4 ;  /* 0x0000000400037d08 */ /* 0x000e620008001800 */
[----:B------:R-:W-:Y:S04]  /*ca00*/  BSSY B0, `(.L_x_4646) ;  /* 0x0000012000007945 */ /* 0x000fe80003800000 */
[-C--:B-1----:R-:W-:Y:S02]  /*ca10*/  DFMA R8, R2, -R6.reuse, 1 ;  /* 0x3ff000000208742b */ /* 0x082fe40000000806 */
[----:B--23-5:R-:W-:-:S06]  /*ca20*/  DMUL R4, R4, R6 ;  /* 0x0000000604047228 */ /* 0x02cfcc0000000000 */
        /* <DEDUP_REMOVED lines=9> */
[----:B----4-:R-:W-:-:S05]  /*cac0*/  FFMA R0, RZ, UR4, R3 ;  /* 0x00000004ff007c23 */ /* 0x010fca0008000003 */
[----:B------:R-:W-:-:S13]  /*cad0*/  FSETP.GT.AND P0, PT, |R0|, 1.469367938527859385e-39, PT ;  /* 0x001000000000780b */ /* 0x000fda0003f04200 */
[----:B------:R-:W-:Y:S05]  /*cae0*/  @P0 BRA P1, `(.L_x_4647) ;  /* 0x00000000000c0947 */ /* 0x000fea0000800000 */
[----:B------:R-:W-:-:S07]  /*caf0*/  MOV R0, 0xcb10 ;  /* 0x0000cb1000007802 */ /* 0x000fce0000000f00 */
[----:B------:R-:W-:Y:S05]  /*cb00*/  CALL.REL.NOINC `($__internal_0_$__cuda_sm20_div_rn_f64_full) ;  /* 0x0000001000587944 */ /* 0x000fea0003c00000 */
[----:B------:R-:W-:-:S07]  /*cb10*/  IMAD.MOV.U32 R2, RZ, RZ, R8 ;  /* 0x000000ffff027224 */ /* 0x000fce00078e0008 */
.L_x_4647:
[----:B------:R-:W-:Y:S05]  /*cb20*/  BSYNC B0 ;  /* 0x0000000000007941 */ /* 0x000fea0003800000 */
.L_x_4646:
[----:B------:R-:W-:Y:S02]  /*cb30*/  IMAD.MOV.U32 R4, RZ, RZ, R2 ;  /* 0x000000ffff047224 */ /* 0x000fe400078e0002 */
[----:B------:R-:W-:-:S07]  /*cb40*/  IMAD.MOV.U32 R5, RZ, RZ, R3 ;  /* 0x000000ffff057224 */ /* 0x000fce00078e0003 */
.L_x_4645:
        /* <DEDUP_REMOVED lines=15> */
.L_x_4651:
[----:B------:R-:W0:Y:S02]  /*cc40*/  F2I.S64.F64.TRUNC R4, R4 ;  /* 0x0000000400047311 */ /* 0x000e24000030d900 */
[----:B0-----:R-:W-:-:S05]  /*cc50*/  IMAD.MOV.U32 R3, RZ, RZ, R4 ;  /* 0x000000ffff037224 */ /* 0x001fca00078e0004 */
[----:B------:R-:W-:Y:S01]  /*cc60*/  STG.E.U8 desc[UR36][R16.64], R3 ;  /* 0x0000000310007986 */ /* 0x000fe2000c101124 */
[----:B------:R-:W-:Y:S05]  /*cc70*/  EXIT ;  /* 0x000000000000794d */ /* 0x000fea0003800000 */
.L_x_4650:
        /* <DEDUP_REMOVED lines=9> */
.L_x_4654:
[----:B------:R-:W0:Y:S02]  /*cd10*/  F2I.F64.TRUNC R5, R4 ;  /* 0x0000000400057311 */ /* 0x000e24000030d100 */
[----:B0-----:R-:W-:Y:S01]  /*cd20*/  STG.E desc[UR36][R16.64], R5 ;  /* 0x0000000510007986 */ /* 0x001fe2000c101924 */
[----:B------:R-:W-:Y:S05]  /*cd30*/  EXIT ;  /* 0x000000000000794d */ /* 0x000fea0003800000 */
.L_x_4653:
[----:B------:R-:W0:Y:S02]  /*cd40*/  F2I.F64.TRUNC R5, R4 ;  /* 0x0000000400057311 */ /* 0x000e24000030d100 */
[----:B0-----:R-:W-:Y:S01]  /*cd50*/  STG.E.U16 desc[UR36][R16.64], R5 ;  /* 0x0000000510007986 */ /* 0x001fe2000c101524 */
[----:B------:R-:W-:Y:S05]  /*cd60*/  EXIT ;  /* 0x000000000000794d */ /* 0x000fea0003800000 */
.L_x_4649:
        /* <DEDUP_REMOVED lines=13> */
.L_x_4656:
        /* <DEDUP_REMOVED lines=8> */
.L_x_4655:
        /* <DEDUP_REMOVED lines=14> */
.L_x_4658:
        /* <DEDUP_REMOVED lines=9> */
.L_x_4657:
[----:B------:R-:W-:Y:S01]  /*d030*/  STG.E.64 desc[UR36][R16.64], R4 ;  /* 0x0000000410007986 */ /* 0x000fe2000c101b24 */
[----:B------:R-:W-:Y:S05]  /*d040*/  EXIT ;  /* 0x000000000000794d */ /* 0x000fea0003800000 */
.L_x_4648:
        /* <DEDUP_REMOVED lines=12> */
.L_x_4661:
[----:B------:R-:W-:-:S05]  /*d110*/  CS2R R6, SRZ ;  /* 0x0000000000067805 */ /* 0x000fca000001ff00 */
[----:B------:R-:W-:Y:S01]  /*d120*/  STG.E.128 desc[UR36][R16.64], R4 ;  /* 0x0000000410007986 */ /* 0x000fe2000c101d24 */
[----:B------:R-:W-:Y:S05]  /*d130*/  EXIT ;  /* 0x000000000000794d */ /* 0x000fea0003800000 */
.L_x_4660:
        /* <DEDUP_REMOVED lines=25> */
.L_x_4665:
[----:B------:R-:W-:Y:S05]  /*d2d0*/  BSYNC B0 ;  /* 0x0000000000007941 */ /* 0x000fea0003800000 */
.L_x_4664:
[----:B------:R-:W-:-:S05]  /*d2e0*/  LOP3.LUT R3, R0, R3, RZ, 0xfc, !PT ;  /* 0x0000000300037212 */ /* 0x000fca00078efcff */
[----:B------:R-:W-:Y:S01]  /*d2f0*/  STG.E.U8 desc[UR36][R16.64], R3 ;  /* 0x0000000310007986 */ /* 0x000fe2000c101124 */
[----:B------:R-:W-:Y:S05]  /*d300*/  EXIT ;  /* 0x000000000000794d */ /* 0x000fea0003800000 */
.L_x_4663:
        /* <DEDUP_REMOVED lines=17> */
.L_x_4667:
[----:B------:R-:W-:Y:S01]  /*d420*/  IMAD.MOV.U32 R0, RZ, RZ, 0x7f ;  /* 0x0000007fff007424 */ /* 0x000fe200078e00ff */
[----:B------:R-:W-:-:S04]  /*d430*/  ISETP.GT.U32.AND P0, PT, R2, 0x7f800000, PT ;  /* 0x7f8000000200780c */ /* 0x000fc80003f04070 */
[----:B------:R-:W-:-:S09]  /*d440*/  SEL R0, R0, 0x7c, P0 ;  /* 0x0000007c00007807 */ /* 0x000fd20000000000 */
.L_x_4668:
[----:B------:R-:W-:Y:S05]  /*d450*/  BSYNC B0 ;  /* 0x0000000000007941 */ /* 0x000fea0003800000 */
.L_x_4666:
[----:B------:R-:W-:-:S04]  /*d460*/  LOP3.LUT R2, R3, 0x80000000, RZ, 0xc0, !PT ;  /* 0x8000000003027812 */ /* 0x000fc800078ec0ff */
[----:B------:R-:W-:-:S04]  /*d470*/  SHF.R.U32.HI R3, RZ, 0x18, R2 ;  /* 0x00000018ff037819 */ /* 0x000fc80000011602 */
[----:B------:R-:W-:-:S05]  /*d480*/  LOP3.LUT R3, R0, R3, RZ, 0xfc, !PT ;  /* 0x0000000300037212 */ /* 0x000fca00078efcff */
[----:B------:R-:W-:Y:S01]  /*d490*/  STG.E.U8 desc[UR36][R16.64], R3 ;  /* 0x0000000310007986 */ /* 0x000fe2000c101124 */
[----:B------:R-:W-:Y:S05]  /*d4a0*/  EXIT ;  /* 0x000000000000794d */ /* 0x000fea0003800000 */
.L_x_4662:
        /* <DEDUP_REMOVED lines=8> */
.L_x_4659:
        /* <DEDUP_REMOVED lines=11> */
.L_x_4671:
        /* <DEDUP_REMOVED lines=21> */
.L_x_4674:
[----:B------:R-:W-:-:S04]  /*d730*/  LOP3.LUT R2, R3, 0x80000000, RZ, 0xc0, !PT ;  /* 0x8000000003027812 */ /* 0x000fc800078ec0ff */
[----:B------:R-:W-:-:S04]  /*d740*/  SHF.R.U32.HI R3, RZ, 0x18, R2 ;  /* 0x00000018ff037819 */ /* 0x000fc80000011602 */
[----:B------:R-:W-:-:S04]  /*d750*/  LOP3.LUT R0, R0, R3, RZ, 0xfc, !PT ;  /* 0x0000000300007212 */ /* 0x000fc800078efcff */
[----:B------:R-:W-:-:S07]  /*d760*/  PRMT R8, R0, 0x7610, R8 ;  /* 0x0000761000087816 */ /* 0x000fce0000000008 */
.L_x_4673:
[----:B------:R-:W-:Y:S05]  /*d770*/  BSYNC B0 ;  /* 0x0000000000007941 */ /* 0x000fea0003800000 */
.L_x_4672:
[----:B------:R-:W-:Y:S01]  /*d780*/  STG.E.U8 desc[UR36][R16.64], R8 ;  /* 0x0000000810007986 */ /* 0x000fe2000c101124 */
[----:B------:R-:W-:Y:S05]  /*d790*/  EXIT ;  /* 0x000000000000794d */ /* 0x000fea0003800000 */
.L_x_4670:
        /* <DEDUP_REMOVED lines=21> */
.L_x_4677:
[----:B------:R-:W-:-:S04]  /*d8f0*/  LOP3.LUT R2, R3, 0x80000000, RZ, 0xc0, !PT ;  /* 0x8000000003027812 */ /* 0x000fc800078ec0ff */
[----:B------:R-:W-:-:S04]  /*d900*/  SHF.R.U32.HI R3, RZ, 0x18, R2 ;  /* 0x00000018ff037819 */ /* 0x000fc80000011602 */
[----:B------:R-:W-:-:S04]  /*d910*/  LOP3.LUT R0, R0, R3, RZ, 0xfc, !PT ;  /* 0x0000000300007212 */ /* 0x000fc800078efcff */
[----:B------:R-:W-:-:S07]  /*d920*/  PRMT R8, R0, 0x7610, R8 ;  /* 0x0000761000087816 */ /* 0x000fce0000000008 */
.L_x_4676:
[----:B------:R-:W-:Y:S05]  /*d930*/  BSYNC B0 ;  /* 0x0000000000007941 */ /* 0x000fea0003800000 */
.L_x_4675:
[----:B------:R-:W-:Y:S01]  /*d940*/  STG.E.U8 desc[UR36][R16.64], R8 ;  /* 0x0000000810007986 */ /* 0x000fe2000c101124 */
[----:B------:R-:W-:Y:S05]  /*d950*/  EXIT ;  /* 0x000000000000794d */ /* 0x000fea0003800000 */
.L_x_4669:
        /* <DEDUP_REMOVED lines=26> */
.L_x_4652:
[----:B------:R-:W-:Y:S01]  /*db00*/  MOV R0, 0x0 ;  /* 0x0000000000007802 */ /* 0x000fe20000000f00 */
[----:B------:R-:W-:Y:S01]  /*db10*/  ULDC.64 UR4, c[0x4][0x148] ;  /* 0x0100520000047ab9 */ /* 0x000fe20000000a00 */
[----:B------:R-:W-:Y:S01]  /*db20*/  ULDC.64 UR6, c[0x4][0x10] ;  /* 0x0100040000067ab9 */ /* 0x000fe20000000a00 */
[----:B------:R-:W-:Y:S01]  /*db30*/  MOV R4, UR4 ;  /* 0x0000000400047c02 */ /* 0x000fe20008000f00 */
        /* <DEDUP_REMOVED lines=12> */
.L_x_4680:
[----:B------:R-:W-:Y:S05]  /*dc00*/  EXIT ;  /* 0x000000000000794d */ /* 0x000fea0003800000 */
.L_x_4679:
[----:B------:R-:W0:Y:S02]  /*dc10*/  F2I.U64.F64.TRUNC R4, R4 ;  /* 0x0000000400047311 */ /* 0x000e24000030d800 */
[----:B0-----:R-:W-:Y:S01]  /*dc20*/  STG.E.64 desc[UR36][R16.64], R4 ;  /* 0x0000000410007986 */ /* 0x001fe2000c101b24 */
[----:B------:R-:W-:Y:S05]  /*dc30*/  EXIT ;  /* 0x000000000000794d */ /* 0x000fea0003800000 */
.L_x_4678:
[----:B------:R-:W0:Y:S02]  /*dc40*/  F2I.U32.F64.TRUNC R5, R4 ;  /* 0x0000000400057311 */ /* 0x000e24000030d000 */
[----:B0-----:R-:W-:Y:S01]  /*dc50*/  STG.E desc[UR36][R16.64], R5 ;  /* 0x0000000510007986 */ /* 0x001fe2000c101924 */
[----:B------:R-:W-:Y:S05]  /*dc60*/  EXIT ;  /* 0x000000000000794d */ /* 0x000fea0003800000 */
        .weak           $__internal_0_$__cuda_sm20_div_rn_f64_full
        .type           $__internal_0_$__cuda_sm20_div_rn_f64_full,@function
        .size           $__internal_0_$__cuda_sm20_div_rn_f64_full,(.L_x_19526 - $__internal_0_$__cuda_sm20_div_rn_f64_full)
$__internal_0_$__cuda_sm20_div_rn_f64_full:
[C---:B------:R-:W-:Y:S01]  /*dc70*/  FSETP.GEU.AND P0, PT, |R19|.reuse, 1.469367938527859385e-39, PT ;  /* 0x001000001300780b */ /* 0x040fe20003f0e200 */
[----:B------:R-:W-:Y:S01]  /*dc80*/  IMAD.U32 R28, RZ, RZ, UR38 ;  /* 0x00000026ff1c7e24 */ /* 0x000fe2000f8e00ff */
[----:B------:R-:W-:Y:S01]  /*dc90*/  LOP3.LUT R3, R19, 0x800fffff, RZ, 0xc0, !PT ;  /* 0x800fffff13037812 */ /* 0x000fe200078ec0ff */
[----:B------:R-:W-:Y:S01]  /*dca0*/  IMAD.MOV.U32 R29, RZ, RZ, R19 ;  /* 0x000000ffff1d7224 */ /* 0x000fe200078e0013 */
[----:B------:R-:W-:Y:S01]  /*dcb0*/  FSETP.GEU.AND P2, PT, |R5|, 1.469367938527859385e-39, PT ;  /* 0x001000000500780b */ /* 0x000fe20003f4e200 */
[----:B------:R-:W-:Y:S01]  /*dcc0*/  IMAD.U32 R26, RZ, RZ, UR38 ;  /* 0x00000026ff1a7e24 */ /* 0x000fe2000f8e00ff */
[----:B------:R-:W-:Y:S01]  /*dcd0*/  LOP3.LUT R27, R3, 0x3ff00000, RZ, 0xfc, !PT ;  /* 0x3ff00000031b7812 */ /* 0x000fe200078efcff */
[----:B------:R-:W-:Y:S01]  /*dce0*/  IMAD.MOV.U32 R6, RZ, RZ, 0x1 ;  /* 0x00000001ff067424 */ /* 0x000fe200078e00ff */
[----:B------:R-:W-:Y:S01]  /*dcf0*/  LOP3.LUT R3, R5, 0x7ff00000, RZ, 0xc0, !PT ;  /* 0x7ff0000005037812 */ /* 0x000fe200078ec0ff */
[----:B------:R-:W-:Y:S01]  /*dd00*/  IMAD.MOV.U32 R14, RZ, RZ, 0x1ca00000 ;  /* 0x1ca00000ff0e7424 */ /* 0x000fe200078e00ff */
[----:B------:R-:W-:Y:S01]  /*dd10*/  LOP3.LUT R18, R19, 0x7ff00000, RZ, 0xc0, !PT ;  /* 0x7ff0000013127812 */ /* 0x000fe200078ec0ff */
[----:B------:R-:W-:Y:S02]  /*dd20*/  BSSY B1, `(.L_x_4681) ;  /* 0x000004e000017945 */ /* 0x000fe40003800000 */
[----:B------:R-:W-:Y:S01]  /*dd30*/  @!P0 DMUL R26, R28, 8.98846567431157953865e+307 ;  /* 0x7fe000001c1a8828 */ /* 0x000fe20000000000 */
[----:B------:R-:W-:Y:S01]  /*dd40*/  ISETP.GE.U32.AND P1, PT, R3, R18, PT ;  /* 0x000000120300720c */ /* 0x000fe20003f26070 */
[----:B------:R-:W-:-:S02]  /*dd50*/  IMAD.MOV.U32 R15, RZ, RZ, R3 ;  /* 0x000000ffff0f7224 */ /* 0x000fc400078e0003 */
[----:B------:R-:W-:Y:S02]  /*dd60*/  @!P2 LOP3.LUT R8, R29, 0x7ff00000, RZ, 0xc0, !PT ;  /* 0x7ff000001d08a812 */ /* 0x000fe400078ec0ff */
[----:B------:R-:W0:Y:S02]  /*dd70*/  MUFU.RCP64H R7, R27 ;  /* 0x0000001b00077308 */ /* 0x000e240000001800 */
[----:B------:R-:W-:Y:S02]  /*dd80*/  @!P2 ISETP.GE.U32.AND P3, PT, R3, R8, PT ;  /* 0x000000080300a20c */ /* 0x000fe40003f66070 */
[----:B------:R-:W-:Y:S02]  /*dd90*/  @!P0 LOP3.LUT R18, R27, 0x7ff00000, RZ, 0xc0, !PT ;  /* 0x7ff000001b128812 */ /* 0x000fe400078ec0ff */
[----:B------:R-:W-:Y:S02]  /*dda0*/  @!P2 SEL R9, R14, 0x63400000, !P3 ;  /* 0x634000000e09a807 */ /* 0x000fe40005800000 */
[----:B------:R-:W-:-:S02]  /*ddb0*/  IADD3 R21, R18, -0x1, RZ ;  /* 0xffffffff12157810 */ /* 0x000fc40007ffe0ff */
[----:B------:R-:W-:-:S04]  /*ddc0*/  @!P2 LOP3.LUT R12, R9, 0x80000000, R5, 0xf8, !PT ;  /* 0x80000000090ca812 */ /* 0x000fc800078ef805 */
[----:B------:R-:W-:Y:S01]  /*ddd0*/  @!P2 LOP3.LUT R13, R12, 0x100000, RZ, 0xfc, !PT ;  /* 0x001000000c0da812 */ /* 0x000fe200078efcff */
[----:B------:R-:W-:Y:S01]  /*dde0*/  @!P2 IMAD.MOV.U32 R12, RZ, RZ, RZ ;  /* 0x000000ffff0ca224 */ /* 0x000fe200078e00ff */
[----:B0-----:R-:W-:-:S08]  /*ddf0*/  DFMA R10, R6, -R26, 1 ;  /* 0x3ff00000060a742b */ /* 0x001fd0000000081a */
[----:B------:R-:W-:-:S08]  /*de00*/  DFMA R10, R10, R10, R10 ;  /* 0x0000000a0a0a722b */ /* 0x000fd0000000000a */
[----:B------:R-:W-:Y:S01]  /*de10*/  DFMA R10, R6, R10, R6 ;  /* 0x0000000a060a722b */ /* 0x000fe20000000006 */
[----:B------:R-:W-:Y:S01]  /*de20*/  SEL R7, R14, 0x63400000, !P1 ;  /* 0x634000000e077807 */ /* 0x000fe20004800000 */
[----:B------:R-:W-:-:S03]  /*de30*/  IMAD.MOV.U32 R6, RZ, RZ, R4 ;  /* 0x000000ffff067224 */ /* 0x000fc600078e0004 */
[----:B------:R-:W-:-:S03]  /*de40*/  LOP3.LUT R7, R7, 0x800fffff, R5, 0xf8, !PT ;  /* 0x800fffff07077812 */ /* 0x000fc600078ef805 */
[----:B------:R-:W-:-:S03]  /*de50*/  DFMA R8, R10, -R26, 1 ;  /* 0x3ff000000a08742b */ /* 0x000fc6000000081a */
[----:B------:R-:W-:-:S05]  /*de60*/  @!P2 DFMA R6, R6, 2, -R12 ;  /* 0x400000000606a82b */ /* 0x000fca000000080c */
[----:B------:R-:W-:-:S05]  /*de70*/  DFMA R8, R10, R8, R10 ;  /* 0x000000080a08722b */ /* 0x000fca000000000a */
[----:B------:R-:W-:-:S03]  /*de80*/  @!P2 LOP3.LUT R15, R7, 0x7ff00000, RZ, 0xc0, !PT ;  /* 0x7ff00000070fa812 */ /* 0x000fc600078ec0ff */
[----:B------:R-:W-:Y:S02]  /*de90*/  DMUL R10, R8, R6 ;  /* 0x00000006080a7228 */ /* 0x000fe40000000000 */
[----:B------:R-:W-:-:S05]  /*dea0*/  VIADD R20, R15, 0xffffffff ;  /* 0xffffffff0f147836 */ /* 0x000fca0000000000 */
[----:B------:R-:W-:Y:S01]  /*deb0*/  ISETP.GT.U32.AND P0, PT, R20, 0x7feffffe, PT ;  /* 0x7feffffe1400780c */ /* 0x000fe20003f04070 */
[----:B------:R-:W-:-:S03]  /*dec0*/  DFMA R12, R10, -R26, R6 ;  /* 0x8000001a0a0c722b */ /* 0x000fc60000000006 */
[----:B------:R-:W-:-:S05]  /*ded0*/  ISETP.GT.U32.OR P0, PT, R21, 0x7feffffe, P0 ;  /* 0x7feffffe1500780c */ /* 0x000fca0000704470 */
[----:B------:R-:W-:-:S08]  /*dee0*/  DFMA R12, R8, R12, R10 ;  /* 0x0000000c080c722b */ /* 0x000fd0000000000a */
[----:B------:R-:W-:Y:S05]  /*def0*/  @P0 BRA `(.L_x_4682) ;  /* 0x00000000006c0947 */ /* 0x000fea0003800000 */
[----:B------:R-:W-:-:S04]  /*df00*/  LOP3.LUT R8, R29, 0x7ff00000, RZ, 0xc0, !PT ;  /* 0x7ff000001d087812 */ /* 0x000fc800078ec0ff */
[CC--:B------:R-:W-:Y:S02]  /*df10*/  VIADDMNMX R4, R3.reuse, -R8.reuse, 0xb9600000, !PT ;  /* 0xb960000003047446 */ /* 0x0c0fe40007800908 */
[----:B------:R-:W-:Y:S02]  /*df20*/  ISETP.GE.U32.AND P0, PT, R3, R8, PT ;  /* 0x000000080300720c */ /* 0x000fe40003f06070 */
[----:B------:R-:W-:Y:S01]  /*df30*/  VIMNMX R3, R4, 0x46a00000, PT ;  /* 0x46a0000004037848 */ /* 0x000fe20003fe0100 */
[----:B------:R-:W-:Y:S01]  /*df40*/  IMAD.MOV.U32 R4, RZ, RZ, RZ ;  /* 0x000000ffff047224 */ /* 0x000fe200078e00ff */
[----:B------:R-:W-:-:S05]  /*df50*/  SEL R14, R14, 0x63400000, !P0 ;  /* 0x634000000e0e7807 */ /* 0x000fca0004000000 */
[----:B------:R-:W-:-:S04]  /*df60*/  IMAD.IADD R3, R3, 0x1, -R14 ;  /* 0x0000000103037824 */ /* 0x000fc800078e0a0e */
[----:B------:R-:W-:-:S06]  /*df70*/  VIADD R5, R3, 0x7fe00000 ;  /* 0x7fe0000003057836 */ /* 0x000fcc0000000000 */
[----:B------:R-:W-:-:S10]  /*df80*/  DMUL R8, R12, R4 ;  /* 0x000000040c087228 */ /* 0x000fd40000000000 */
[----:B------:R-:W-:-:S13]  /*df90*/  FSETP.GTU.AND P0, PT, |R9|, 1.469367938527859385e-39, PT ;  /* 0x001000000900780b */ /* 0x000fda0003f0c200 */
[----:B------:R-:W-:Y:S05]  /*dfa0*/  @P0 BRA `(.L_x_4683) ;  /* 0x0000000000940947 */ /* 0x000fea0003800000 */
[----:B------:R-:W-:Y:S01]  /*dfb0*/  DFMA R6, R12, -R26, R6 ;  /* 0x8000001a0c06722b */ /* 0x000fe20000000006 */
[----:B------:R-:W-:-:S09]  /*dfc0*/  IMAD.MOV.U32 R4, RZ, RZ, RZ ;  /* 0x000000ffff047224 */ /* 0x000fd200078e00ff */
[C---:B------:R-:W-:Y:S02]  /*dfd0*/  FSETP.NEU.AND P0, PT, R7.reuse, RZ, PT ;  /* 0x000000ff0700720b */ /* 0x040fe40003f0d000 */
[----:B------:R-:W-:-:S04]  /*dfe0*/  LOP3.LUT R11, R7, 0x80000000, R29, 0x48, !PT ;  /* 0x80000000070b7812 */ /* 0x000fc800078e481d */
[----:B------:R-:W-:-:S07]  /*dff0*/  LOP3.LUT R5, R11, R5, RZ, 0xfc, !PT ;  /* 0x000000050b057212 */ /* 0x000fce00078efcff */
[----:B------:R-:W-:Y:S05]  /*e000*/  @!P0 BRA `(.L_x_4683) ;  /* 0x00000000007c8947 */ /* 0x000fea0003800000 */
[----:B------:R-:W-:Y:S01]  /*e010*/  IMAD.MOV R7, RZ, RZ, -R3 ;  /* 0x000000ffff077224 */ /* 0x000fe200078e0a03 */
[----:B------:R-:W-:Y:S01]  /*e020*/  DMUL.RP R4, R12, R4 ;  /* 0x000000040c047228 */ /* 0x000fe20000008000 */
[----:B------:R-:W-:Y:S01]  /*e030*/  IMAD.MOV.U32 R6, RZ, RZ, RZ ;  /* 0x000000ffff067224 */ /* 0x000fe200078e00ff */
[----:B------:R-:W-:-:S05]  /*e040*/  IADD3 R3, -R3, -0x43300000, RZ ;  /* 0xbcd0000003037810 */ /* 0x000fca0007ffe1ff */
[----:B------:R-:W-:-:S03]  /*e050*/  DFMA R6, R8, -R6, R12 ;  /* 0x800000060806722b */ /* 0x000fc6000000000c */
[----:B------:R-:W-:-:S07]  /*e060*/  LOP3.LUT R11, R5, R11, RZ, 0x3c, !PT ;  /* 0x0000000b050b7212 */ /* 0x000fce00078e3cff */
[----:B------:R-:W-:-:S04]  /*e070*/  FSETP.NEU.AND P0, PT, |R7|, R3, PT ;  /* 0x000000030700720b */ /* 0x000fc80003f0d200 */
[----:B------:R-:W-:Y:S02]  /*e080*/  FSEL R8, R4, R8, !P0 ;  /* 0x0000000804087208 */ /* 0x000fe40004000000 */
[----:B------:R-:W-:Y:S01]  /*e090*/  FSEL R9, R11, R9, !P0 ;  /* 0x000000090b097208 */ /* 0x000fe20004000000 */
[----:B------:R-:W-:Y:S06]  /*e0a0*/  BRA `(.L_x_4683) ;  /* 0x0000000000547947 */ /* 0x000fec0003800000 */
.L_x_4682:
[----:B------:R-:W-:-:S14]  /*e0b0*/  DSETP.NAN.AND P0, PT, R4, R4, PT ;  /* 0x000000040400722a */ /* 0x000fdc0003f08000 */
[----:B------:R-:W-:Y:S05]  /*e0c0*/  @P0 BRA `(.L_x_4684) ;  /* 0x0000000000440947 */ /* 0x000fea0003800000 */
[----:B------:R-:W-:-:S14]  /*e0d0*/  DSETP.NAN.AND P0, PT, R28, R28, PT ;  /* 0x0000001c1c00722a */ /* 0x000fdc0003f08000 */
[----:B------:R-:W-:Y:S05]  /*e0e0*/  @P0 BRA `(.L_x_4685) ;  /* 0x0000000000300947 */ /* 0x000fea0003800000 */
[----:B------:R-:W-:Y:S01]  /*e0f0*/  ISETP.NE.AND P0, PT, R15, R18, PT ;  /* 0x000000120f00720c */ /* 0x000fe20003f05270 */
[----:B------:R-:W-:Y:S02]  /*e100*/  IMAD.MOV.U32 R8, RZ, RZ, 0x0 ;  /* 0x00000000ff087424 */ /* 0x000fe400078e00ff */
[----:B------:R-:W-:-:S10]  /*e110*/  IMAD.MOV.U32 R9, RZ, RZ, -0x80000 ;  /* 0xfff80000ff097424 */ /* 0x000fd400078e00ff */
[----:B------:R-:W-:Y:S05]  /*e120*/  @!P0 BRA `(.L_x_4683) ;  /* 0x0000000000348947 */ /* 0x000fea0003800000 */
[----:B------:R-:W-:Y:S02]  /*e130*/  ISETP.NE.AND P0, PT, R15, 0x7ff00000, PT ;  /* 0x7ff000000f00780c */ /* 0x000fe40003f05270 */
[----:B------:R-:W-:Y:S02]  /*e140*/  LOP3.LUT R9, R5, 0x80000000, R29, 0x48, !PT ;  /* 0x8000000005097812 */ /* 0x000fe400078e481d */
[----:B------:R-:W-:-:S13]  /*e150*/  ISETP.EQ.OR P0, PT, R18, RZ, !P0 ;  /* 0x000000ff1200720c */ /* 0x000fda0004702670 */
[----:B------:R-:W-:Y:S01]  /*e160*/  @P0 LOP3.LUT R3, R9, 0x7ff00000, RZ, 0xfc, !PT ;  /* 0x7ff0000009030812 */ /* 0x000fe200078efcff */
[----:B------:R-:W-:Y:S02]  /*e170*/  @!P0 IMAD.MOV.U32 R8, RZ, RZ, RZ ;  /* 0x000000ffff088224 */ /* 0x000fe400078e00ff */
[----:B------:R-:W-:Y:S02]  /*e180*/  @P0 IMAD.MOV.U32 R8, RZ, RZ, RZ ;  /* 0x000000ffff080224 */ /* 0x000fe400078e00ff */
[----:B------:R-:W-:Y:S01]  /*e190*/  @P0 IMAD.MOV.U32 R9, RZ, RZ, R3 ;  /* 0x000000ffff090224 */ /* 0x000fe200078e0003 */
[----:B------:R-:W-:Y:S06]  /*e1a0*/  BRA `(.L_x_4683) ;  /* 0x0000000000147947 */ /* 0x000fec0003800000 */
.L_x_4685:
[----:B------:R-:W-:Y:S01]  /*e1b0*/  LOP3.LUT R9, R29, 0x80000, RZ, 0xfc, !PT ;  /* 0x000800001d097812 */ /* 0x000fe200078efcff */
[----:B------:R-:W-:Y:S01]  /*e1c0*/  IMAD.MOV.U32 R8, RZ, RZ, R28 ;  /* 0x000000ffff087224 */ /* 0x000fe200078e001c */
[----:B------:R-:W-:Y:S06]  /*e1d0*/  BRA `(.L_x_4683) ;  /* 0x0000000000087947 */ /* 0x000fec0003800000 */
.L_x_4684:
[----:B------:R-:W-:Y:S01]  /*e1e0*/  LOP3.LUT R9, R5, 0x80000, RZ, 0xfc, !PT ;  /* 0x0008000005097812 */ /* 0x000fe200078efcff */
[----:B------:R-:W-:-:S07]  /*e1f0*/  IMAD.MOV.U32 R8, RZ, RZ, R4 ;  /* 0x000000ffff087224 */ /* 0x000fce00078e0004 */
.L_x_4683:
[----:B------:R-:W-:Y:S05]  /*e200*/  BSYNC B1 ;  /* 0x0000000000017941 */ /* 0x000fea0003800000 */
.L_x_4681:
[----:B------:R-:W-:Y:S02]  /*e210*/  IMAD.MOV.U32 R4, RZ, RZ, R0 ;  /* 0x000000ffff047224 */ /* 0x000fe400078e0000 */
[----:B------:R-:W-:Y:S02]  /*e220*/  IMAD.MOV.U32 R5, RZ, RZ, 0x0 ;  /* 0x00000000ff057424 */ /* 0x000fe400078e00ff */
[----:B------:R-:W-:Y:S02]  /*e230*/  IMAD.MOV.U32 R3, RZ, RZ, R9 ;  /* 0x000000ffff037224 */ /* 0x000fe400078e0009 */
[----:B------:R-:W-:Y:S05]  /*e240*/  RET.REL.NODEC R4 `(_ZN2at6native18elementwise_kernelILi128ELi4EZNS0_15gpu_kernel_implIZZZNS0_26round_decimals_kernel_cudaERNS_18TensorIteratorBaseElENKUlvE_clEvENKUlvE_clEvEUldE_EEvS4_RKT_EUliE_EEviT1_) ;  /* 0xffffff1c046c7950 */ /* 0x000fea0003c3ffff */
.L_x_4686:
        /* <DEDUP_REMOVED lines=11> */
.L_x_19526:


//--------------------- .text._ZN2at6native27unrolled_elementwise_kernelIZZZNS0_26round_decimals_kernel_cudaERNS_18TensorIteratorBaseElENKUlvE_clEvENKUlvE_clEvEUldE_St5arrayIPcLm2EELi4E23TrivialOffsetCalculatorILi1EjESB_NS0_6memory12LoadWithCastILi1EEENSC_13StoreWithCastILi1EEEEEviT_T0_T2_T3_T4_T5_ --------------------------
	.section	.text._ZN2at6native27unrolled_elementwise_kernelIZZZNS0_26round_decimals_kernel_cudaERNS_18TensorIteratorBaseElENKUlvE_clEvENKUlvE_clEvEUldE_St5arrayIPcLm2EELi4E23TrivialOffsetCalculatorILi1EjESB_NS0_6memory12LoadWithCastILi1EEENSC_13StoreWithCastILi1EEEEEviT_T0_T2_T3_T4_T5_,"ax",@progbits
	.align	128
        .global         _ZN2at6native27unrolled_elementwise_kernelIZZZNS0_26round_decimals_kernel_cudaERNS_18TensorIteratorBaseElENKUlvE_clEvENKUlvE_clEvEUldE_St5arrayIPcLm2EELi4E23TrivialOffsetCalculatorILi1EjESB_NS0_6memory12LoadWithCastILi1EEENSC_13StoreWithCastILi1EEEEEviT_T0_T2_T3_T4_T5_
        .type           _ZN2at6native27unrolled_elementwise_kernelIZZZNS0_26round_decimals_kernel_cudaERNS_18TensorIteratorBaseElENKUlvE_clEvENKUlvE_clEvEUldE_St5arrayIPcLm2EELi4E23TrivialOffsetCalculatorILi1EjESB_NS0_6memory12LoadWithCastILi1EEENSC_13StoreWithCastILi1EEEEEviT_T0_T2_T3_T4_T5_,@function
        .size           _ZN2at6native27unrolled_elementwise_kernelIZZZNS0_26round_decimals_kernel_cudaERNS_18TensorIteratorBaseElENKUlvE_clEvENKUlvE_clEvEUldE_St5arrayIPcLm2EELi4E23TrivialOffsetCalculatorILi1EjESB_NS0_6memory12LoadWithCastILi1EEENSC_13StoreWithCastILi1EEEEEviT_T0_T2_T3_T4_T5_,(.L_x_19527 - _ZN2at6native27unrolled_elementwise_kernelIZZZNS0_26round_decimals_kernel_cudaERNS_18TensorIteratorBaseElENKUlvE_clEvENKUlvE_clEvEUldE_St5arrayIPcLm2EELi4E23TrivialOffsetCalculatorILi1EjESB_NS0_6memory12LoadWithCastILi1EEENSC_13StoreWithCastILi1EEEEEviT_T0_T2_T3_T4_T5_)
        .other          _ZN2at6native27unrolled_elementwise_kernelIZZZNS0_26round_decimals_kernel_cudaERNS_18TensorIteratorBaseElENKUlvE_clEvENKUlvE_clEvEUldE_St5arrayIPcLm2EELi4E23TrivialOffsetCalculatorILi1EjESB_NS0_6memory12LoadWithCastILi1EEENSC_13StoreWithCastILi1EEEEEviT_T0_T2_T3_T4_T5_,@"STO_CUDA_ENTRY STV_DEFAULT"
_ZN2at6native27unrolled_elementwise_kernelIZZZNS0_26round_decimals_kernel_cudaERNS_18TensorIteratorBaseElENKUlvE_clEvENKUlvE_clEvEUldE_St5arrayIPcLm2EELi4E23TrivialOffsetCalculatorILi1EjESB_NS0_6memory12LoadWithCastILi1EEENSC_13StoreWithCastILi1EEEEEviT_T0_T2_T3_T4_T5_:
.text._ZN2at6native27unrolled_elementwise_kernelIZZZNS0_26round_decimals_kernel_cudaERNS_18TensorIteratorBaseElENKUlvE_clEvENKUlvE_clEvEUldE_St5arrayIPcLm2EELi4E23TrivialOffsetCalculatorILi1EjESB_NS0_6memory12LoadWithCastILi1EEENSC_13StoreWithCastILi1EEEEEviT_T0_T2_T3_T4_T5_:
        /* <DEDUP_REMOVED lines=32> */
.L_x_4692:
[----:B------:R-:W2:Y:S02]  /*0200*/  LDG.E.U8 R4, desc[UR36][R4.64] ;  /* 0x0000002404047981 */ /* 0x000ea4000c1e1100 */
[----:B--2---:R0:W1:Y:S01]  /*0210*/  I2F.F64.U16 R26, R4 ;  /* 0x00000004001a7312 */ /* 0x0040620000101800 */
[----:B------:R-:W-:Y:S05]  /*0220*/  BRA `(.L_x_4694) ;  /* 0x0000000c00747947 */ /* 0x000fea0003800000 */
.L_x_4691:
        /* <DEDUP_REMOVED lines=9> */
.L_x_4696:
[----:B------:R-:W2:Y:S02]  /*02c0*/  LDG.E R4, desc[UR36][R4.64] ;  /* 0x0000002404047981 */ /* 0x000ea4000c1e1900 */
[----:B--2---:R1:W2:Y:S01]  /*02d0*/  I2F.F64 R26, R4 ;  /* 0x00000004001a7312 */ /* 0x0042a20000201c00 */
[----:B------:R-:W-:Y:S05]  /*02e0*/  BRA `(.L_x_4694) ;  /* 0x0000000c00447947 */ /* 0x000fea0003800000 */
.L_x_4695:
[----:B------:R-:W2:Y:S02]  /*02f0*/  LDG.E.U16 R4, desc[UR36][R4.64] ;  /* 0x0000002404047981 */ /* 0x000ea4000c1e1500 */
[----:B--2---:R3:W4:Y:S01]  /*0300*/  I2F.F64.S16 R26, R4 ;  /* 0x00000004001a7312 */ /* 0x0047220000101c00 */
[----:B------:R-:W-:Y:S05]  /*0310*/  BRA `(.L_x_4694) ;  /* 0x0000000c00387947 */ /* 0x000fea0003800000 */
.L_x_4690:
        /* <DEDUP_REMOVED lines=10> */
.L_x_4698:
[----:B------:R-:W2:Y:S02]  /*03c0*/  LDG.E.U16 R0, desc[UR36][R4.64] ;  /* 0x0000002404007981 */ /* 0x000ea4000c1e1500 */
[----:B--2---:R-:W-:-:S05]  /*03d0*/  HADD2.F32 R0, -RZ, R0.H0_H0 ;  /* 0x20000000ff007230 */ /* 0x004fca0000004100 */
[----:B------:R-:W-:-:S04]  /*03e0*/  FMUL.FTZ R0, R0, 1 ;  /* 0x3f80000000007820 */ /* 0x000fc80000410000 */
[----:B------:R0:W1:Y:S01]  /*03f0*/  F2F.F64.F32 R26, R0 ;  /* 0x00000000001a7310 */ /* 0x0000620000201800 */
[----:B------:R-:W-:Y:S05]  /*0400*/  BRA `(.L_x_4694) ;  /* 0x0000000800fc7947 */ /* 0x000fea0003800000 */
.L_x_4697:
        /* <DEDUP_REMOVED lines=10> */
.L_x_4700:
[----:B------:R-:W2:Y:S02]  /*04b0*/  LDG.E.U16 R4, desc[UR36][R4.64] ;  /* 0x0000002404047981 */ /* 0x000ea4000c1e1500 */
[----:B--2---:R-:W-:-:S05]  /*04c0*/  HADD2.F32 R0, -RZ, R4.H0_H0 ;  /* 0x20000004ff007230 */ /* 0x004fca0000004100 */
[----:B------:R-:W-:-:S04]  /*04d0*/  FMUL.FTZ R0, R0, 1 ;  /* 0x3f80000000007820 */ /* 0x000fc80000410000 */
[----:B------:R0:W1:Y:S01]  /*04e0*/  F2F.F64.F32 R26, R0 ;  /* 0x00000000001a7310 */ /* 0x0000620000201800 */
[----:B------:R-:W-:Y:S05]  /*04f0*/  BRA `(.L_x_4694) ;  /* 0x0000000800c07947 */ /* 0x000fea0003800000 */
.L_x_4699:
[----:B------:R0:W5:Y:S01]  /*0500*/  LDG.E.64 R26, desc[UR36][R4.64] ;  /* 0x00000024041a7981 */ /* 0x000162000c1e1b00 */
[----:B------:R-:W-:Y:S05]  /*0510*/  BRA `(.L_x_4694) ;  /* 0x0000000800b87947 */ /* 0x000fea0003800000 */
.L_x_4689:
        /* <DEDUP_REMOVED lines=13> */
.L_x_4703:
[----:B------:R0:W5:Y:S01]  /*05f0*/  LDG.E.64 R26, desc[UR36][R4.64] ;  /* 0x00000024041a7981 */ /* 0x000162000c1e1b00 */
[----:B------:R-:W-:Y:S05]  /*0600*/  BRA `(.L_x_4694) ;  /* 0x00000008007c7947 */ /* 0x000fea0003800000 */
.L_x_4702:
        /* <DEDUP_REMOVED lines=28> */
.L_x_4705:
        /* <DEDUP_REMOVED lines=16> */
.L_x_4704:
[----:B------:R-:W2:Y:S02]  /*08d0*/  LDG.E.U16 R0, desc[UR36][R4.64] ;  /* 0x0000002404007981 */ /* 0x000ea4000c1e1500 */
[----:B--2---:R-:W-:-:S04]  /*08e0*/  IMAD.U32 R0, R0, 0x10000, RZ ;  /* 0x0001000000007824 */ /* 0x004fc800078e00ff */
[----:B------:R-:W-:-:S04]  /*08f0*/  FMUL.FTZ R0, R0, 1 ;  /* 0x3f80000000007820 */ /* 0x000fc80000410000 */
[----:B------:R0:W1:Y:S01]  /*0900*/  F2F.F64.F32 R26, R0 ;  /* 0x00000000001a7310 */ /* 0x0000620000201800 */
[----:B------:R-:W-:Y:S05]  /*0910*/  BRA `(.L_x_4694) ;  /* 0x0000000400b87947 */ /* 0x000fea0003800000 */
.L_x_4701:
        /* <DEDUP_REMOVED lines=11> */
.L_x_4708:
        /* <DEDUP_REMOVED lines=21> */
.L_x_4712:
[----:B------:R-:W-:Y:S05]  /*0b20*/  BSYNC B1 ;  /* 0x0000000000017941 */ /* 0x000fea0003800000 */
.L_x_4711:
[----:B------:R-:W-:Y:S01]  /*0b30*/  LEA R5, R0, 0x3b800000, 0x17 ;  /* 0x3b80000000057811 */ /* 0x000fe200078eb8ff */
[----:B------:R-:W-:-:S05]  /*0b40*/  IMAD.SHL.U32 R0, R3, 0x100000, RZ ;  /* 0x0010000003007824 */ /* 0x000fca00078e00ff */
[----:B------:R-:W-:-:S07]  /*0b50*/  LOP3.LUT R0, R5, R0, R6, 0xfe, !PT ;  /* 0x0000000005007212 */ /* 0x000fce00078efe06 */
.L_x_4710:
[----:B------:R-:W-:Y:S05]  /*0b60*/  BSYNC B0 ;  /* 0x0000000000007941 */ /* 0x000fea0003800000 */
.L_x_4709:
[----:B------:R-:W-:-:S04]  /*0b70*/  FMUL.FTZ R0, R0, 1 ;  /* 0x3f80000000007820 */ /* 0x000fc80000410000 */
[----:B------:R0:W1:Y:S01]  /*0b80*/  F2F.F64.F32 R26, R0 ;  /* 0x00000000001a7310 */ /* 0x0000620000201800 */
[----:B------:R-:W-:Y:S05]  /*0b90*/  BRA `(.L_x_4694) ;  /* 0x0000000400187947 */ /* 0x000fea0003800000 */
.L_x_4707:
        /* <DEDUP_REMOVED lines=21> */
.L_x_4716:
[----:B------:R-:W-:Y:S05]  /*0cf0*/  BSYNC B1 ;  /* 0x0000000000017941 */ /* 0x000fea0003800000 */
.L_x_4715:
[----:B------:R-:W-:Y:S01]  /*0d00*/  LEA R5, R0, 0x37800000, 0x17 ;  /* 0x3780000000057811 */ /* 0x000fe200078eb8ff */
[----:B------:R-:W-:-:S05]  /*0d10*/  IMAD.SHL.U32 R0, R3, 0x200000, RZ ;  /* 0x0020000003007824 */ /* 0x000fca00078e00ff */
[----:B------:R-:W-:-:S07]  /*0d20*/  LOP3.LUT R0, R5, R0, R6, 0xfe, !PT ;  /* 0x0000000005007212 */ /* 0x000fce00078efe06 */
.L_x_4714:
[----:B------:R-:W-:Y:S05]  /*0d30*/  BSYNC B0 ;  /* 0x0000000000007941 */ /* 0x000fea0003800000 */
.L_x_4713:
[----:B------:R-:W-:-:S04]  /*0d40*/  FMUL.FTZ R0, R0, 1 ;  /* 0x3f80000000007820 */ /* 0x000fc80000410000 */
[----:B------:R0:W1:Y:S01]  /*0d50*/  F2F.F64.F32 R26, R0 ;  /* 0x00000000001a7310 */ /* 0x0000620000201800 */
[----:B------:R-:W-:Y:S05]  /*0d60*/  BRA `(.L_x_4694) ;  /* 0x0000000000a47947 */ /* 0x000fea0003800000 */
.L_x_4706:
        /* <DEDUP_REMOVED lines=14> */
.L_x_4720:
[----:B------:R-:W-:Y:S05]  /*0e50*/  BSYNC B0 ;  /* 0x0000000000007941 */ /* 0x000fea0003800000 */
.L_x_4719:
[----:B------:R-:W-:-:S04]  /*0e60*/  FMUL.FTZ R0, R0, 1 ;  /* 0x3f80000000007820 */ /* 0x000fc80000410000 */
[----:B------:R0:W1:Y:S01]  /*0e70*/  F2F.F64.F32 R26, R0 ;  /* 0x00000000001a7310 */ /* 0x0000620000201800 */
[----:B------:R-:W-:Y:S05]  /*0e80*/  BRA `(.L_x_4694) ;  /* 0x00000000005c7947 */ /* 0x000fea0003800000 */
.L_x_4693:
        /* <DEDUP_REMOVED lines=16> */
.L_x_4721:
[----:B------:R-:W-:Y:S01]  /*0f90*/  CS2R R26, SRZ ;  /* 0x00000000001a7805 */ /* 0x000fe2000001ff00 */
[----:B------:R-:W-:Y:S06]  /*0fa0*/  BRA `(.L_x_4694) ;  /* 0x0000000000147947 */ /* 0x000fec0003800000 */
.L_x_4718:
[----:B------:R-:W2:Y:S02]  /*0fb0*/  LDG.E.64 R26, desc[UR36][R4.64] ;  /* 0x00000024041a7981 */ /* 0x000ea4000c1e1b00 */
[----:B--2---:R-:W0:Y:S01]  /*0fc0*/  I2F.F64.U64 R26, R26 ;  /* 0x0000001a001a7312 */ /* 0x004e220000301800 */
[----:B------:R-:W-:Y:S05]  /*0fd0*/  BRA `(.L_x_4694) ;  /* 0x0000000000087947 */ /* 0x000fea0003800000 */
.L_x_4717:
[----:B------:R-:W2:Y:S02]  /*0fe0*/  LDG.E R4, desc[UR36][R4.64] ;  /* 0x0000002404047981 */ /* 0x000ea4000c1e1900 */
[----:B--2---:R0:W1:Y:S02]  /*0ff0*/  I2F.F64.U32 R26, R4 ;  /* 0x00000004001a7312 */ /* 0x0040640000201800 */
.L_x_4694:
[----:B------:R-:W3:Y:S02]  /*1000*/  S2R R29, SR_TID.X ;  /* 0x00000000001d7919 */ /* 0x000ee40000002100 */
[----:B---3--:R-:W-:-:S07]  /*1010*/  VIADD R29, R29, 0x80 ;  /* 0x000000801d1d7836 */ /* 0x008fce0000000000 */
.L_x_4688:
[----:B------:R-:W-:Y:S05]  /*1020*/  BSYNC B6 ;  /* 0x0000000000067941 */ /* 0x000fea0003800000 */
.L_x_4687:
        /* <DEDUP_REMOVED lines=24> */
.L_x_4727:
[----:B------:R-:W3:Y:S02]  /*11b0*/  LDG.E.U8 R4, desc[UR36][R4.64] ;  /* 0x0000002404047981 */ /* 0x000ee4000c1e1100 */
[----:B---3--:R0:W1:Y:S01]  /*11c0*/  I2F.F64.U16 R24, R4 ;  /* 0x0000000400187312 */ /* 0x0080620000101800 */
[----:B------:R-:W-:Y:S05]  /*11d0*/  BRA `(.L_x_4729) ;  /* 0x0000000c00707947 */ /* 0x000fea0003800000 */
.L_x_4726:
        /* <DEDUP_REMOVED lines=9> */
.L_x_4731:
[----:B------:R-:W3:Y:S02]  /*1270*/  LDG.E R4, desc[UR36][R4.64] ;  /* 0x0000002404047981 */ /* 0x000ee4000c1e1900 */
[----:B---3--:R0:W1:Y:S01]  /*1280*/  I2F.F64 R24, R4 ;  /* 0x0000000400187312 */ /* 0x0080620000201c00 */
[----:B------:R-:W-:Y:S05]  /*1290*/  BRA `(.L_x_4729) ;  /* 0x0000000c00407947 */ /* 0x000fea0003800000 */
.L_x_4730:
[----:B------:R-:W3:Y:S02]  /*12a0*/  LDG.E.U16 R4, desc[UR36][R4.64] ;  /* 0x0000002404047981 */ /* 0x000ee4000c1e1500 */
[----:B---3--:R0:W1:Y:S01]  /*12b0*/  I2F.F64.S16 R24, R4 ;  /* 0x0000000400187312 */ /* 0x0080620000101c00 */
[----:B------:R-:W-:Y:S05]  /*12c0*/  BRA `(.L_x_4729) ;  /* 0x0000000c00347947 */ /* 0x000fea0003800000 */
.L_x_4725:
        /* <DEDUP_REMOVED lines=10> */
.L_x_4733:
[----:B------:R-:W3:Y:S02]  /*1370*/  LDG.E.U16 R0, desc[UR36][R4.64] ;  /* 0x0000002404007981 */ /* 0x000ee4000c1e1500 */
[----:B---3--:R-:W-:-:S05]  /*1380*/  HADD2.F32 R0, -RZ, R0.H0_H0 ;  /* 0x20000000ff007230 */ /* 0x008fca0000004100 */
[----:B------:R-:W-:-:S04]  /*1390*/  FMUL.FTZ R0, R0, 1 ;  /* 0x3f80000000007820 */ /* 0x000fc80000410000 */
[----:B------:R0:W1:Y:S01]  /*13a0*/  F2F.F64.F32 R24, R0 ;  /* 0x0000000000187310 */ /* 0x0000620000201800 */
[----:B------:R-:W-:Y:S05]  /*13b0*/  BRA `(.L_x_4729) ;  /* 0x0000000800f87947 */ /* 0x000fea0003800000 */
.L_x_4732:
        /* <DEDUP_REMOVED lines=10> */
.L_x_4735:
[----:B------:R-:W3:Y:S02]  /*1460*/  LDG.E.U16 R4, desc[UR36][R4.64] ;  /* 0x0000002404047981 */ /* 0x000ee4000c1e1500 */
[----:B---3--:R-:W-:-:S05]  /*1470*/  HADD2.F32 R0, -RZ, R4.H0_H0 ;  /* 0x20000004ff007230 */ /* 0x008fca0000004100 */
[----:B------:R-:W-:-:S04]  /*1480*/  FMUL.FTZ R0, R0, 1 ;  /* 0x3f80000000007820 */ /* 0x000fc80000410000 */
[----:B------:R0:W1:Y:S01]  /*1490*/  F2F.F64.F32 R24, R0 ;  /* 0x0000000000187310 */ /* 0x0000620000201800 */
[----:B------:R-:W-:Y:S05]  /*14a0*/  BRA `(.L_x_4729) ;  /* 0x0000000800bc7947 */ /* 0x000fea0003800000 */
.L_x_4734:
[----:B------:R0:W5:Y:S01]  /*14b0*/  LDG.E.64 R24, desc[UR36][R4.64] ;  /* 0x0000002404187981 */ /* 0x000162000c1e1b00 */
[----:B------:R-:W-:Y:S05]  /*14c0*/  BRA `(.L_x_4729) ;  /* 0x0000000800b47947 */ /* 0x000fea0003800000 */
.L_x_4724:
        /* <DEDUP_REMOVED lines=13> */
.L_x_4738:
[----:B------:R0:W5:Y:S01]  /*15a0*/  LDG.E.64 R24, desc[UR36][R4.64] ;  /* 0x0000002404187981 */ /* 0x000162000c1e1b00 */
[----:B------:R-:W-:Y:S05]  /*15b0*/  BRA `(.L_x_4729) ;  /* 0x0000000800787947 */ /* 0x000fea0003800000 */
.L_x_4737:
        /* <DEDUP_REMOVED lines=28> */
.L_x_4740:
        /* <DEDUP_REMOVED lines=15> */
.L_x_4739:
[----:B------:R-:W3:Y:S02]  /*1870*/  LDG.E.U16 R0, desc[UR36][R4.64] ;  /* 0x0000002404007981 */ /* 0x000ee4000c1e1500 */
[----:B---3--:R-:W-:-:S04]  /*1880*/  IMAD.U32 R0, R0, 0x10000, RZ ;  /* 0x0001000000007824 */ /* 0x008fc800078e00ff */
[----:B------:R-:W-:-:S04]  /*1890*/  FMUL.FTZ R0, R0, 1 ;  /* 0x3f80000000007820 */ /* 0x000fc80000410000 */
[----:B------:R0:W1:Y:S01]  /*18a0*/  F2F.F64.F32 R24, R0 ;  /* 0x0000000000187310 */ /* 0x0000620000201800 */
[----:B------:R-:W-:Y:S05]  /*18b0*/  BRA `(.L_x_4729) ;  /* 0x0000000400b87947 */ /* 0x000fea0003800000 */
.L_x_4736:
        /* <DEDUP_REMOVED lines=11> */
.L_x_4743:
        /* <DEDUP_REMOVED lines=21> */
.L_x_4747:
[----:B------:R-:W-:Y:S05]  /*1ac0*/  BSYNC B1 ;  /* 0x0000000000017941 */ /* 0x000fea0003800000 */
.L_x_4746:
[----:B------:R-:W-:Y:S01]  /*1ad0*/  LEA R5, R0, 0x3b800000, 0x17 ;  /* 0x3b80000000057811 */ /* 0x000fe200078eb8ff */
[----:B------:R-:W-:-:S05]  /*1ae0*/  IMAD.SHL.U32 R0, R3, 0x100000, RZ ;  /* 0x0010000003007824 */ /* 0x000fca00078e00ff */
[----:B------:R-:W-:-:S07]  /*1af0*/  LOP3.LUT R0, R5, R0, R6, 0xfe, !PT ;  /* 0x0000000005007212 */ /* 0x000fce00078efe06 */
.L_x_4745:
[----:B------:R-:W-:Y:S05]  /*1b00*/  BSYNC B0 ;  /* 0x0000000000007941 */ /* 0x000fea0003800000 */
.L_x_4744:
[----:B------:R-:W-:-:S04]  /*1b10*/  FMUL.FTZ R0, R0, 1 ;  /* 0x3f80000000007820 */ /* 0x000fc80000410000 */
[----:B------:R0:W1:Y:S01]  /*1b20*/  F2F.F64.F32 R24, R0 ;  /* 0x0000000000187310 */ /* 0x0000620000201800 */
[----:B------:R-:W-:Y:S05]  /*1b30*/  BRA `(.L_x_4729) ;  /* 0x0000000400187947 */ /* 0x000fea0003800000 */
.L_x_4742:
        /* <DEDUP_REMOVED lines=21> */
.L_x_4751:
[----:B------:R-:W-:Y:S05]  /*1c90*/  BSYNC B1 ;  /* 0x0000000000017941 */ /* 0x000fea0003800000 */
.L_x_4750:
[----:B------:R-:W-:Y:S01]  /*1ca0*/  LEA R5, R0, 0x37800000, 0x17 ;  /* 0x3780000000057811 */ /* 0x000fe200078eb8ff */
[----:B------:R-:W-:-:S05]  /*1cb0*/  IMAD.SHL.U32 R0, R3, 0x200000, RZ ;  /* 0x0020000003007824 */ /* 0x000fca00078e00ff */
[----:B------:R-:W-:-:S07]  /*1cc0*/  LOP3.LUT R0, R5, R0, R6, 0xfe, !PT ;  /* 0x0000000005007212 */ /* 0x000fce00078efe06 */
.L_x_4749:
[----:B------:R-:W-:Y:S05]  /*1cd0*/  BSYNC B0 ;  /* 0x0000000000007941 */ /* 0x000fea0003800000 */
.L_x_4748:
[----:B------:R-:W-:-:S04]  /*1ce0*/  FMUL.FTZ R0, R0, 1 ;  /* 0x3f80000000007820 */ /* 0x000fc80000410000 */
[----:B------:R0:W1:Y:S01]  /*1cf0*/  F2F.F64.F32 R24, R0 ;  /* 0x0000000000187310 */ /* 0x0000620000201800 */
[----:B------:R-:W-:Y:S05]  /*1d00*/  BRA `(.L_x_4729) ;  /* 0x0000000000a47947 */ /* 0x000fea0003800000 */
.L_x_4741:
        /* <DEDUP_REMOVED lines=14> */
.L_x_4755:
[----:B------:R-:W-:Y:S05]  /*1df0*/  BSYNC B0 ;  /* 0x0000000000007941 */ /* 0x000fea0003800000 */
.L_x_4754:
[----:B------:R-:W-:-:S04]  /*1e00*/  FMUL.FTZ R0, R0, 1 ;  /* 0x3f80000000007820 */ /* 0x000fc80000410000 */
[----:B------:R0:W1:Y:S01]  /*1e10*/  F2F.F64.F32 R24, R0 ;  /* 0x0000000000187310 */ /* 0x0000620000201800 */
[----:B------:R-:W-:Y:S05]  /*1e20*/  BRA `(.L_x_4729) ;  /* 0x00000000005c7947 */ /* 0x000fea0003800000 */
.L_x_4728:
        /* <DEDUP_REMOVED lines=16> */
.L_x_4756:
[----:B------:R-:W-:Y:S01]  /*1f30*/  CS2R R24, SRZ ;  /* 0x0000000000187805 */ /* 0x000fe2000001ff00 */
[----:B------:R-:W-:Y:S06]  /*1f40*/  BRA `(.L_x_4729) ;  /* 0x0000000000147947 */ /* 0x000fec0003800000 */
.L_x_4753:
[----:B------:R-:W3:Y:S02]  /*1f50*/  LDG.E.64 R24, desc[UR36][R4.64] ;  /* 0x0000002404187981 */ /* 0x000ee4000c1e1b00 */
[----:B---3--:R-:W0:Y:S01]  /*1f60*/  I2F.F64.U64 R24, R24 ;  /* 0x0000001800187312 */ /* 0x008e220000301800 */
[----:B------:R-:W-:Y:S05]  /*1f70*/  BRA `(.L_x_4729) ;  /* 0x0000000000087947 */ /* 0x000fea0003800000 */
.L_x_4752:
[----:B------:R-:W3:Y:S02]  /*1f80*/  LDG.E R4, desc[UR36][R4.64] ;  /* 0x0000002404047981 */ /* 0x000ee4000c1e1900 */
[----:B---3--:R0:W1:Y:S02]  /*1f90*/  I2F.F64.U32 R24, R4 ;  /* 0x0000000400187312 */ /* 0x0080640000201800 */
.L_x_4729:
[----:B------:R-:W-:-:S07]  /*1fa0*/  VIADD R29, R29, 0x80 ;  /* 0x000000801d1d7836 */ /* 0x000fce0000000000 */
.L_x_4723:
[----:B------:R-:W-:Y:S05]  /*1fb0*/  BSYNC B6 ;  /* 0x0000000000067941 */ /* 0x000fea0003800000 */
.L_x_4722:
        /* <DEDUP_REMOVED lines=26> */
.L_x_4762:
[----:B------:R-:W3:Y:S02]  /*2160*/  LDG.E.U8 R4, desc[UR36][R4.64] ;  /* 0x0000002404047981 */ /* 0x000ee4000c1e1100 */
[----:B---3--:R0:W1:Y:S01]  /*2170*/  I2F.F64.U16 R18, R4 ;  /* 0x0000000400127312 */ /* 0x0080620000101800 */
[----:B------:R-:W-:Y:S05]  /*2180*/  BRA `(.L_x_4764) ;  /* 0x0000000c00707947 */ /* 0x000fea0003800000 */
.L_x_4761:
        /* <DEDUP_REMOVED lines=9> */
.L_x_4766:
[----:B------:R-:W3:Y:S02]  /*2220*/  LDG.E R4, desc[UR36][R4.64] ;  /* 0x0000002404047981 */ /* 0x000ee4000c1e1900 */
[----:B---3--:R0:W1:Y:S01]  /*2230*/  I2F.F64 R18, R4 ;  /* 0x0000000400127312 */ /* 0x0080620000201c00 */
[----:B------:R-:W-:Y:S05]  /*2240*/  BRA `(.L_x_4764) ;  /* 0x0000000c00407947 */ /* 0x000fea0003800000 */
.L_x_4765:
[----:B------:R-:W3:Y:S02]  /*2250*/  LDG.E.U16 R4, desc[UR36][R4.64] ;  /* 0x0000002404047981 */ /* 0x000ee4000c1e1500 */
[----:B---3--:R0:W1:Y:S01]  /*2260*/  I2F.F64.S16 R18, R4 ;  /* 0x0000000400127312 */ /* 0x0080620000101c00 */
[----:B------:R-:W-:Y:S05]  /*2270*/  BRA `(.L_x_4764) ;  /* 0x0000000c00347947 */ /* 0x000fea0003800000 */
.L_x_4760:
        /* <DEDUP_REMOVED lines=10> */
.L_x_4768:
[----:B------:R-:W3:Y:S02]  /*2320*/  LDG.E.U16 R0, desc[UR36][R4.64] ;  /* 0x0000002404007981 */ /* 0x000ee4000c1e1500 */
[----:B---3--:R-:W-:-:S05]  /*2330*/  HADD2.F32 R0, -RZ, R0.H0_H0 ;  /* 0x20000000ff007230 */ /* 0x008fca0000004100 */
[----:B------:R-:W-:-:S04]  /*2340*/  FMUL.FTZ R0, R0, 1 ;  /* 0x3f80000000007820 */ /* 0x000fc80000410000 */
[----:B------:R0:W1:Y:S01]  /*2350*/  F2F.F64.F32 R18, R0 ;  /* 0x0000000000127310 */ /* 0x0000620000201800 */
[----:B------:R-:W-:Y:S05]  /*2360*/  BRA `(.L_x_4764) ;  /* 0x0000000800f87947 */ /* 0x000fea0003800000 */
.L_x_4767:
        /* <DEDUP_REMOVED lines=10> */
.L_x_4770:
[----:B------:R-:W3:Y:S02]  /*2410*/  LDG.E.U16 R4, desc[UR36][R4.64] ;  /* 0x0000002404047981 */ /* 0x000ee4000c1e1500 */
[----:B---3--:R-:W-:-:S05]  /*2420*/  HADD2.F32 R0, -RZ, R4.H0_H0 ;  /* 0x20000004ff007230 */ /* 0x008fca0000004100 */
[----:B------:R-:W-:-:S04]  /*2430*/  FMUL.FTZ R0, R0, 1 ;  /* 0x3f80000000007820 */ /* 0x000fc80000410000 */
[----:B------:R0:W1:Y:S01]  /*2440*/  F2F.F64.F32 R18, R0 ;  /* 0x0000000000127310 */ /* 0x0000620000201800 */
[----:B------:R-:W-:Y:S05]  /*2450*/  BRA `(.L_x_4764) ;  /* 0x0000000800bc7947 */ /* 0x000fea0003800000 */
.L_x_4769:
[----:B------:R0:W5:Y:S01]  /*2460*/  LDG.E.64 R18, desc[UR36][R4.64] ;  /* 0x0000002404127981 */ /* 0x000162000c1e1b00 */
[----:B------:R-:W-:Y:S05]  /*2470*/  BRA `(.L_x_4764) ;  /* 0x0000000800b47947 */ /* 0x000fea0003800000 */
.L_x_4759:
        /* <DEDUP_REMOVED lines=13> */
.L_x_4773:
[----:B------:R0:W5:Y:S01]  /*2550*/  LDG.E.64 R18, desc[UR36][R4.64] ;  /* 0x0000002404127981 */ /* 0x000162000c1e1b00 */
[----:B------:R-:W-:Y:S05]  /*2560*/  BRA `(.L_x_4764) ;  /* 0x0000000800787947 */ /* 0x000fea0003800000 */
.L_x_4772:
        /* <DEDUP_REMOVED lines=28> */
.L_x_4775:
        /* <DEDUP_REMOVED lines=15> */
.L_x_4774:
[----:B------:R-:W3:Y:S02]  /*2820*/  LDG.E.U16 R0, desc[UR36][R4.64] ;  /* 0x0000002404007981 */ /* 0x000ee4000c1e1500 */
[----:B---3--:R-:W-:-:S04]  /*2830*/  IMAD.U32 R0, R0, 0x10000, RZ ;  /* 0x0001000000007824 */ /* 0x008fc800078e00ff */
[----:B------:R-:W-:-:S04]  /*2840*/  FMUL.FTZ R0, R0, 1 ;  /* 0x3f80000000007820 */ /* 0x000fc80000410000 */
[----:B------:R0:W1:Y:S01]  /*2850*/  F2F.F64.F32 R18, R0 ;  /* 0x0000000000127310 */ /* 0x0000620000201800 */
[----:B------:R-:W-:Y:S05]  /*2860*/  BRA `(.L_x_4764) ;  /* 0x0000000400b87947 */ /* 0x000fea0003800000 */
.L_x_4771:
        /* <DEDUP_REMOVED lines=11> */
.L_x_4778:
        /* <DEDUP_REMOVED lines=21> */
.L_x_4782:
[----:B------:R-:W-:Y:S05]  /*2a70*/  BSYNC B1 ;  /* 0x0000000000017941 */ /* 0x000fea0003800000 */
.L_x_4781:
[----:B------:R-:W-:Y:S01]  /*2a80*/  LEA R5, R0, 0x3b800000, 0x17 ;  /* 0x3b80000000057811 */ /* 0x000fe200078eb8ff */
[----:B------:R-:W-:-:S05]  /*2a90*/  IMAD.SHL.U32 R0, R3, 0x100000, RZ ;  /* 0x0010000003007824 */ /* 0x000fca00078e00ff */
[----:B------:R-:W-:-:S07]  /*2aa0*/  LOP3.LUT R0, R5, R0, R6, 0xfe, !PT ;  /* 0x0000000005007212 */ /* 0x000fce00078efe06 */
.L_x_4780:
[----:B------:R-:W-:Y:S05]  /*2ab0*/  BSYNC B0 ;  /* 0x0000000000007941 */ /* 0x000fea0003800000 */
.L_x_4779:
[----:B------:R-:W-:-:S04]  /*2ac0*/  FMUL.FTZ R0, R0, 1 ;  /* 0x3f80000000007820 */ /* 0x000fc80000410000 */
[----:B------:R3:W0:Y:S01]  /*2ad0*/  F2F.F64.F32 R18, R0 ;  /* 0x0000000000127310 */ /* 0x0006220000201800 */
[----:B------:R-:W-:Y:S05]  /*2ae0*/  BRA `(.L_x_4764) ;  /* 0x0000000400187947 */ /* 0x000fea0003800000 */
.L_x_4777:
        /* <DEDUP_REMOVED lines=21> */
.L_x_4786:
[----:B------:R-:W-:Y:S05]  /*2c40*/  BSYNC B1 ;  /* 0x0000000000017941 */ /* 0x000fea0003800000 */
.L_x_4785:
[----:B------:R-:W-:Y:S01]  /*2c50*/  LEA R5, R0, 0x37800000, 0x17 ;  /* 0x3780000000057811 */ /* 0x000fe200078eb8ff */
[----:B------:R-:W-:-:S05]  /*2c60*/  IMAD.SHL.U32 R0, R3, 0x200000, RZ ;  /* 0x0020000003007824 */ /* 0x000fca00078e00ff */
[----:B------:R-:W-:-:S07]  /*2c70*/  LOP3.LUT R0, R5, R0, R6, 0xfe, !PT ;  /* 0x0000000005007212 */ /* 0x000fce00078efe06 */
.L_x_4784:
[----:B------:R-:W-:Y:S05]  /*2c80*/  BSYNC B0 ;  /* 0x0000000000007941 */ /* 0x000fea0003800000 */
.L_x_4783:
[----:B------:R-:W-:-:S04]  /*2c90*/  FMUL.FTZ R0, R0, 1 ;  /* 0x3f80000000007820 */ /* 0x000fc80000410000 */
[----:B------:R0:W1:Y:S01]  /*2ca0*/  F2F.F64.F32 R18, R0 ;  /* 0x0000000000127310 */ /* 0x0000620000201800 */
[----:B------:R-:W-:Y:S05]  /*2cb0*/  BRA `(.L_x_4764) ;  /* 0x0000000000a47947 */ /* 0x000fea0003800000 */
.L_x_4776:
        /* <DEDUP_REMOVED lines=14> */
.L_x_4790:
[----:B------:R-:W-:Y:S05]  /*2da0*/  BSYNC B0 ;  /* 0x0000000000007941 */ /* 0x000fea0003800000 */
.L_x_4789:
[----:B------:R-:W-:-:S04]  /*2db0*/  FMUL.FTZ R0, R0, 1 ;  /* 0x3f80000000007820 */ /* 0x000fc80000410000 */
[----:B------:R0:W1:Y:S01]  /*2dc0*/  F2F.F64.F32 R18, R0 ;  /* 0x0000000000127310 */ /* 0x0000620000201800 */
[----:B------:R-:W-:Y:S05]  /*2dd0*/  BRA `(.L_x_4764) ;  /* 0x00000000005c7947 */ /* 0x000fea0003800000 */
.L_x_4763:
        /* <DEDUP_REMOVED lines=16> */
.L_x_4791:
[----:B------:R-:W-:Y:S01]  /*2ee0*/  CS2R R18, SRZ ;  /* 0x0000000000127805 */ /* 0x000fe2000001ff00 */
[----:B------:R-:W-:Y:S06]  /*2ef0*/  BRA `(.L_x_4764) ;  /* 0x0000000000147947 */ /* 0x000fec0003800000 */
.L_x_4788:
[----:B------:R-:W3:Y:S02]  /*2f00*/  LDG.E.64 R18, desc[UR36][R4.64] ;  /* 0x0000002404127981 */ /* 0x000ee4000c1e1b00 */
[----:B---3--:R-:W0:Y:S01]  /*2f10*/  I2F.F64.U64 R18, R18 ;  /* 0x0000001200127312 */ /* 0x008e220000301800 */
[----:B------:R-:W-:Y:S05]  /*2f20*/  BRA `(.L_x_4764) ;  /* 0x0000000000087947 */ /* 0x000fea0003800000 */
.L_x_4787:
[----:B------:R-:W3:Y:S02]  /*2f30*/  LDG.E R4, desc[UR36][R4.64] ;  /* 0x0000002404047981 */ /* 0x000ee4000c1e1900 */
[----:B---3--:R0:W1:Y:S02]  /*2f40*/  I2F.F64.U32 R18, R4 ;  /* 0x0000000400127312 */ /* 0x0080640000201800 */
.L_x_4764:
[----:B------:R-:W-:-:S07]  /*2f50*/  VIADD R29, R29, 0x80 ;  /* 0x000000801d1d7836 */ /* 0x000fce0000000000 */
.L_x_4758:
[----:B------:R-:W-:Y:S05]  /*2f60*/  BSYNC B6 ;  /* 0x0000000000067941 */ /* 0x000fea0003800000 */
.L_x_4757:
[----:B------:R-:W0:Y:S01]  /*2f70*/  LDC.U8 R28, c[0x0][0x220] ;  /* 0x00008800ff1c7b82 */ /* 0x000e220000000000 */
        /* <DEDUP_REMOVED lines=23> */
.L_x_4797:
[----:B------:R-:W3:Y:S02]  /*30f0*/  LDG.E.U8 R4, desc[UR36][R4.64] ;  /* 0x0000002404047981 */ /* 0x000ee4000c1e1100 */
[----:B---3--:R0:W1:Y:S01]  /*3100*/  I2F.F64.U16 R16, R4 ;  /* 0x0000000400107312 */ /* 0x0080620000101800 */
[----:B------:R-:W-:Y:S05]  /*3110*/  BRA `(.L_x_4793) ;  /* 0x0000000c006c7947 */ /* 0x000fea0003800000 */
.L_x_4796:
        /* <DEDUP_REMOVED lines=9> */
.L_x_4800:
[----:B------:R-:W3:Y:S02]  /*31b0*/  LDG.E R4, desc[UR36][R4.64] ;  /* 0x0000002404047981 */ /* 0x000ee4000c1e1900 */
[----:B---3--:R0:W1:Y:S01]  /*31c0*/  I2F.F64 R16, R4 ;  /* 0x0000000400107312 */ /* 0x0080620000201c00 */
[----:B------:R-:W-:Y:S05]  /*31d0*/  BRA `(.L_x_4793) ;  /* 0x0000000c003c7947 */ /* 0x000fea0003800000 */
.L_x_4799:
[----:B------:R-:W3:Y:S02]  /*31e0*/  LDG.E.U16 R4, desc[UR36][R4.64] ;  /* 0x0000002404047981 */ /* 0x000ee4000c1e1500 */
[----:B---3--:R0:W1:Y:S01]  /*31f0*/  I2F.F64.S16 R16, R4 ;  /* 0x0000000400107312 */ /* 0x0080620000101c00 */
[----:B------:R-:W-:Y:S05]  /*3200*/  BRA `(.L_x_4793) ;  /* 0x0000000c00307947 */ /* 0x000fea0003800000 */
.L_x_4795:
        /* <DEDUP_REMOVED lines=10> */
.L_x_4802:
[----:B------:R-:W3:Y:S02]  /*32b0*/  LDG.E.U16 R0, desc[UR36][R4.64] ;  /* 0x0000002404007981 */ /* 0x000ee4000c1e1500 */
[----:B---3--:R-:W-:-:S05]  /*32c0*/  HADD2.F32 R0, -RZ, R0.H0_H0 ;  /* 0x20000000ff007230 */ /* 0x008fca0000004100 */
[----:B------:R-:W-:-:S04]  /*32d0*/  FMUL.FTZ R0, R0, 1 ;  /* 0x3f80000000007820 */ /* 0x000fc80000410000 */
[----:B------:R0:W1:Y:S01]  /*32e0*/  F2F.F64.F32 R16, R0 ;  /* 0x0000000000107310 */ /* 0x0000620000201800 */
[----:B------:R-:W-:Y:S05]  /*32f0*/  BRA `(.L_x_4793) ;  /* 0x0000000800f47947 */ /* 0x000fea0003800000 */
.L_x_4801:
        /* <DEDUP_REMOVED lines=10> */
.L_x_4804:
[----:B------:R-:W3:Y:S02]  /*33a0*/  LDG.E.U16 R4, desc[UR36][R4.64] ;  /* 0x0000002404047981 */ /* 0x000ee4000c1e1500 */
[----:B---3--:R-:W-:-:S05]  /*33b0*/  HADD2.F32 R0, -RZ, R4.H0_H0 ;  /* 0x20000004ff007230 */ /* 0x008fca0000004100 */
[----:B------:R-:W-:-:S04]  /*33c0*/  FMUL.FTZ R0, R0, 1 ;  /* 0x3f80000000007820 */ /* 0x000fc80000410000 */
[----:B------:R0:W1:Y:S01]  /*33d0*/  F2F.F64.F32 R16, R0 ;  /* 0x0000000000107310 */ /* 0x0000620000201800 */
[----:B------:R-:W-:Y:S05]  /*33e0*/  BRA `(.L_x_4793) ;  /* 0x0000000800b87947 */ /* 0x000fea0003800000 */
.L_x_4803:
[----:B------:R0:W5:Y:S01]  /*33f0*/  LDG.E.64 R16, desc[UR36][R4.64] ;  /* 0x0000002404107981 */ /* 0x000162000c1e1b00 */
[----:B------:R-:W-:Y:S05]  /*3400*/  BRA `(.L_x_4793) ;  /* 0x0000000800b07947 */ /* 0x000fea0003800000 */
.L_x_4794:
        /* <DEDUP_REMOVED lines=13> */
.L_x_4807:
[----:B------:R0:W5:Y:S01]  /*34e0*/  LDG.E.64 R16, desc[UR36][R4.64] ;  /* 0x0000002404107981 */ /* 0x000162000c1e1b00 */
[----:B------:R-:W-:Y:S05]  /*34f0*/  BRA `(.L_x_4793) ;  /* 0x0000000800747947 */ /* 0x000fea0003800000 */
.L_x_4806:
        /* <DEDUP_REMOVED lines=28> */
.L_x_4809:
        /* <DEDUP_REMOVED lines=15> */
.L_x_4808:
[----:B------:R-:W3:Y:S02]  /*37b0*/  LDG.E.U16 R0, desc[UR36][R4.64] ;  /* 0x0000002404007981 */ /* 0x000ee4000c1e1500 */
[----:B---3--:R-:W-:-:S04]  /*37c0*/  IMAD.U32 R0, R0, 0x10000, RZ ;  /* 0x0001000000007824 */ /* 0x008fc800078e00ff */
[----:B------:R-:W-:-:S04]  /*37d0*/  FMUL.FTZ R0, R0, 1 ;  /* 0x3f80000000007820 */ /* 0x000fc80000410000 */
[----:B------:R0:W1:Y:S01]  /*37e0*/  F2F.F64.F32 R16, R0 ;  /* 0x0000000000107310 */ /* 0x0000620000201800 */
[----:B------:R-:W-:Y:S05]  /*37f0*/  BRA `(.L_x_4793) ;  /* 0x0000000400b47947 */ /* 0x000fea0003800000 */
.L_x_4805:
        /* <DEDUP_REMOVED lines=11> */
.L_x_4812:
        /* <DEDUP_REMOVED lines=21> */
.L_x_4816:
[----:B------:R-:W-:Y:S05]  /*3a00*/  BSYNC B1 ;  /* 0x0000000000017941 */ /* 0x000fea0003800000 */
.L_x_4815:
[----:B------:R-:W-:Y:S01]  /*3a10*/  LEA R5, R0, 0x3b800000, 0x17 ;  /* 0x3b80000000057811 */ /* 0x000fe200078eb8ff */
[----:B------:R-:W-:-:S05]  /*3a20*/  IMAD.SHL.U32 R0, R3, 0x100000, RZ ;  /* 0x0010000003007824 */ /* 0x000fca00078e00ff */
[----:B------:R-:W-:-:S07]  /*3a30*/  LOP3.LUT R0, R5, R0, R6, 0xfe, !PT ;  /* 0x0000000005007212 */ /* 0x000fce00078efe06 */
.L_x_4814:
[----:B------:R-:W-:Y:S05]  /*3a40*/  BSYNC B0 ;  /* 0x0000000000007941 */ /* 0x000fea0003800000 */
.L_x_4813:
[----:B------:R-:W-:-:S04]  /*3a50*/  FMUL.FTZ R0, R0, 1 ;  /* 0x3f80000000007820 */ /* 0x000fc80000410000 */
[----:B------:R0:W1:Y:S01]  /*3a60*/  F2F.F64.F32 R16, R0 ;  /* 0x0000000000107310 */ /* 0x0000620000201800 */
[----:B------:R-:W-:Y:S05]  /*3a70*/  BRA `(.L_x_4793) ;  /* 0x0000000400147947 */ /* 0x000fea0003800000 */
.L_x_4811:
        /* <DEDUP_REMOVED lines=21> */
.L_x_4820:
[----:B------:R-:W-:Y:S05]  /*3bd0*/  BSYNC B1 ;  /* 0x0000000000017941 */ /* 0x000fea0003800000 */
.L_x_4819:
[----:B------:R-:W-:Y:S01]  /*3be0*/  LEA R5, R0, 0x37800000, 0x17 ;  /* 0x3780000000057811 */ /* 0x000fe200078eb8ff */
[----:B------:R-:W-:-:S05]  /*3bf0*/  IMAD.SHL.U32 R0, R3, 0x200000, RZ ;  /* 0x0020000003007824 */ /* 0x000fca00078e00ff */
[----:B------:R-:W-:-:S07]  /*3c00*/  LOP3.LUT R0, R5, R0, R6, 0xfe, !PT ;  /* 0x0000000005007212 */ /* 0x000fce00078efe06 */
.L_x_4818:
[----:B------:R-:W-:Y:S05]  /*3c10*/  BSYNC B0 ;  /* 0x0000000000007941 */ /* 0x000fea0003800000 */
.L_x_4817:
[----:B------:R-:W-:-:S04]  /*3c20*/  FMUL.FTZ R0, R0, 1 ;  /* 0x3f80000000007820 */ /* 0x000fc80000410000 */
[----:B------:R0:W1:Y:S01]  /*3c30*/  F2F.F64.F32 R16, R0 ;  /* 0x0000000000107310 */ /* 0x0000620000201800 */
[----:B------:R-:W-:Y:S05]  /*3c40*/  BRA `(.L_x_4793) ;  /* 0x0000000000a07947 */ /* 0x000fea0003800000 */
.L_x_4810:
        /* <DEDUP_REMOVED lines=14> */
.L_x_4824:
[----:B------:R-:W-:Y:S05]  /*3d30*/  BSYNC B0 ;  /* 0x0000000000007941 */ /* 0x000fea0003800000 */
.L_x_4823:
[----:B------:R-:W-:-:S04]  /*3d40*/  FMUL.FTZ R0, R0, 1 ;  /* 0x3f80000000007820 */ /* 0x000fc80000410000 */
[----:B------:R0:W1:Y:S01]  /*3d50*/  F2F.F64.F32 R16, R0 ;  /* 0x0000000000107310 */ /* 0x0000620000201800 */
[----:B------:R-:W-:Y:S05]  /*3d60*/  BRA `(.L_x_4793) ;  /* 0x0000000000587947 */ /* 0x000fea0003800000 */
.L_x_4798:
        /* <DEDUP_REMOVED lines=16> */
.L_x_4825:
[----:B------:R-:W-:Y:S05]  /*3e70*/  BRA `(.L_x_4793) ;  /* 0x0000000000147947 */ /* 0x000fea0003800000 */
.L_x_4822:
[----:B------:R-:W3:Y:S02]  /*3e80*/  LDG.E.64 R16, desc[UR36][R4.64] ;  /* 0x0000002404107981 */ /* 0x000ee4000c1e1b00 */
[----:B---3--:R-:W0:Y:S01]  /*3e90*/  I2F.F64.U64 R16, R16 ;  /* 0x0000001000107312 */ /* 0x008e220000301800 */
[----:B------:R-:W-:Y:S05]  /*3ea0*/  BRA `(.L_x_4793) ;  /* 0x0000000000087947 */ /* 0x000fea0003800000 */
.L_x_4821:
[----:B------:R-:W3:Y:S02]  /*3eb0*/  LDG.E R4, desc[UR36][R4.64] ;  /* 0x0000002404047981 */ /* 0x000ee4000c1e1900 */
[----:B---3--:R0:W1:Y:S02]  /*3ec0*/  I2F.F64.U32 R16, R4 ;  /* 0x0000000400107312 */ /* 0x0080640000201800 */
.L_x_4793:
[----:B------:R-:W-:Y:S05]  /*3ed0*/  BSYNC B6 ;  /* 0x0000000000067941 */ /* 0x000fea0003800000 */
.L_x_4792:
[----:B0--3--:R-:W0:Y:S01]  /*3ee0*/  LDC R0, c[0x0][0x218] ;  /* 0x00008600ff007b82 */ /* 0x009e220000000800 */
[----:B------:R-:W-:Y:S01]  /*3ef0*/  ISETP.NE.AND P0, PT, R28, RZ, PT ;  /* 0x000000ff1c00720c */ /* 0x000fe20003f05270 */
[----:B------:R-:W-:Y:S06]  /*3f00*/  BSSY B0, `(.L_x_4826) ;  /* 0x00000f4000007945 */ /* 0x000fec0003800000 */
[----:B------:R-:W3:Y:S06]  /*3f10*/  LDC R3, c[0x0][0x21c] ;  /* 0x00008700ff037b82 */ /* 0x000eec0000000800 */
[----:B------:R-:W-:Y:S05]  /*3f20*/  @!P0 BRA `(.L_x_4827) ;  /* 0x0000000400fc8947 */ /* 0x000fea0003800000 */
[----:B------:R-:W1:Y:S01]  /*3f30*/  S2R R7, SR_TID.X ;  /* 0x0000000000077919 */ /* 0x000e620000002100 */
[----:B------:R-:W-:Y:S01]  /*3f40*/  BSSY B2, `(.L_x_4828) ;  /* 0x000001e000027945 */ /* 0x000fe20003800000 */
[----:B-1----:R-:W-:-:S13]  /*3f50*/  ISETP.GE.AND P0, PT, R7, R2, PT ;  /* 0x000000020700720c */ /* 0x002fda0003f06270 */
[----:B------:R-:W-:Y:S05]  /*3f60*/  @P0 BRA `(.L_x_4829) ;  /* 0x00000000006c0947 */ /* 0x000fea0003800000 */
[----:B------:R-:W1:Y:S01]  /*3f70*/  LDC.64 R10, c[0x0][0x218] ;  /* 0x00008600ff0a7b82 */ /* 0x000e620000000a00 */
[----:B------:R-:W-:Y:S01]  /*3f80*/  ULDC UR4, c[0x0][0x21c] ;  /* 0x0000870000047ab9 */ /* 0x000fe20000000800 */
[----:B------:R-:W-:Y:S01]  /*3f90*/  IMAD.MOV.U32 R4, RZ, RZ, 0x1 ;  /* 0x00000001ff047424 */ /* 0x000fe200078e00ff */
[----:B------:R-:W1:Y:S01]  /*3fa0*/  MUFU.RCP64H R5, UR4 ;  /* 0x0000000400057d08 */ /* 0x000e620008001800 */
[----:B--2-45:R-:W-:Y:S01]  /*3fb0*/  FSETP.GEU.AND P1, PT, |R27|, 6.5827683646048100446e-37, PT ;  /* 0x036000001b00780b */ /* 0x034fe20003f2e200 */
[----:B------:R-:W-:Y:S03]  /*3fc0*/  BSSY B3, `(.L_x_4830) ;  /* 0x0000012000037945 */ /* 0x000fe60003800000 */
[----:B-1----:R-:W-:-:S08]  /*3fd0*/  DFMA R8, R4, -R10, 1 ;  /* 0x3ff000000408742b */ /* 0x002fd0000000080a */
        /* <DEDUP_REMOVED lines=10> */
[----:B------:R-:W-:Y:S01]  /*4080*/  IMAD.MOV.U32 R12, RZ, RZ, R26 ;  /* 0x000000ffff0c7224 */ /* 0x000fe200078e001a */
[----:B------:R-:W-:Y:S01]  /*4090*/  MOV R6, 0x40c0 ;  /* 0x000040c000067802 */ /* 0x000fe20000000f00 */
[----:B------:R-:W-:-:S07]  /*40a0*/  IMAD.MOV.U32 R13, RZ, RZ, R27 ;  /* 0x000000ffff0d7224 */ /* 0x000fce00078e001b */
[----:B0--3--:R-:W-:Y:S05]  /*40b0*/  CALL.REL.NOINC `($__internal_1_$__cuda_sm20_div_rn_f64_full) ;  /* 0x0000005400007944 */ /* 0x009fea0003c00000 */
[----:B------:R-:W-:Y:S02]  /*40c0*/  IMAD.MOV.U32 R8, RZ, RZ, R20 ;  /* 0x000000ffff087224 */ /* 0x000fe400078e0014 */
[----:B------:R-:W-:-:S07]  /*40d0*/  IMAD.MOV.U32 R9, RZ, RZ, R21 ;  /* 0x000000ffff097224 */ /* 0x000fce00078e0015 */
.L_x_4831:
[----:B------:R-:W-:Y:S05]  /*40e0*/  BSYNC B3 ;  /* 0x0000000000037941 */ /* 0x000fea0003800000 */
.L_x_4830:
[----:B------:R-:W1:Y:S01]  /*40f0*/  FRND.F64 R4, R8 ;  /* 0x0000000800047313 */ /* 0x000e620000301800 */
[----:B------:R-:W-:Y:S02]  /*4100*/  ULDC.64 UR4, c[0x0][0x218] ;  /* 0x0000860000047ab9 */ /* 0x000fe40000000a00 */
[----:B-1----:R-:W-:-:S11]  /*4110*/  DMUL R4, R4, UR4 ;  /* 0x0000000404047c28 */ /* 0x002fd60008000000 */
.L_x_4829:
[----:B------:R-:W-:Y:S05]  /*4120*/  BSYNC B2 ;  /* 0x0000000000027941 */ /* 0x000fea0003800000 */
.L_x_4828:
[----:B------:R-:W-:Y:S01]  /*4130*/  VIADD R9, R7, 0x80 ;  /* 0x0000008007097836 */ /* 0x000fe20000000000 */
[----:B------:R-:W-:Y:S04]  /*4140*/  BSSY B2, `(.L_x_4832) ;  /* 0x000001e000027945 */ /* 0x000fe80003800000 */
[----:B------:R-:W-:-:S13]  /*4150*/  ISETP.GE.AND P0, PT, R9, R2, PT ;  /* 0x000000020900720c */ /* 0x000fda0003f06270 */
[----:B------:R-:W-:Y:S05]  /*4160*/  @P0 BRA `(.L_x_4833) ;  /* 0x00000000006c0947 */ /* 0x000fea0003800000 */
[----:B------:R-:W1:Y:S01]  /*4170*/  LDC.64 R10, c[0x0][0x218] ;  /* 0x00008600ff0a7b82 */ /* 0x000e620000000a00 */
[----:B------:R-:W-:Y:S01]  /*4180*/  ULDC UR4, c[0x0][0x21c] ;  /* 0x0000870000047ab9 */ /* 0x000fe20000000800 */
[----:B------:R-:W-:Y:S01]  /*4190*/  IMAD.MOV.U32 R8, RZ, RZ, 0x1 ;  /* 0x00000001ff087424 */ /* 0x000fe200078e00ff */
[----:B------:R-:W1:Y:S01]  /*41a0*/  MUFU.RCP64H R9, UR4 ;  /* 0x0000000400097d08 */ /* 0x000e620008001800 */
[----:B-----5:R-:W-:Y:S01]  /*41b0*/  FSETP.GEU.AND P1, PT, |R25|, 6.5827683646048100446e-37, PT ;  /* 0x036000001900780b */ /* 0x020fe20003f2e200 */
        /* <DEDUP_REMOVED lines=15> */
[----:B0-234-:R-:W-:Y:S05]  /*42b0*/  CALL.REL.NOINC `($__internal_1_$__cuda_sm20_div_rn_f64_full) ;  /* 0x0000005000807944 */ /* 0x01dfea0003c00000 */
[----:B------:R-:W-:Y:S02]  /*42c0*/  IMAD.MOV.U32 R8, RZ, RZ, R20 ;  /* 0x000000ffff087224 */ /* 0x000fe400078e0014 */
[----:B------:R-:W-:-:S07]  /*42d0*/  IMAD.MOV.U32 R9, RZ, RZ, R21 ;  /* 0x000000ffff097224 */ /* 0x000fce00078e0015 */
.L_x_4835:
[----:B------:R-:W-:Y:S05]  /*42e0*/  BSYNC B3 ;  /* 0x0000000000037941 */ /* 0x000fea0003800000 */
.L_x_4834:
[----:B------:R-:W1:Y:S01]  /*42f0*/  FRND.F64 R8, R8 ;  /* 0x0000000800087313 */ /* 0x000e620000301800 */
[----:B------:R-:W-:Y:S02]  /*4300*/  ULDC.64 UR4, c[0x0][0x218] ;  /* 0x0000860000047ab9 */ /* 0x000fe40000000a00 */
[----:B-1----:R-:W-:-:S11]  /*4310*/  DMUL R28, R8, UR4 ;  /* 0x00000004081c7c28 */ /* 0x002fd60008000000 */
.L_x_4833:
[----:B------:R-:W-:Y:S05]  /*4320*/  BSYNC B2 ;  /* 0x0000000000027941 */ /* 0x000fea0003800000 */
.L_x_4832:
        /* <DEDUP_REMOVED lines=27> */
.L_x_4839:
[----:B------:R-:W-:Y:S05]  /*44e0*/  BSYNC B3 ;  /* 0x0000000000037941 */ /* 0x000fea0003800000 */
.L_x_4838:
[----:B------:R-:W1:Y:S01]  /*44f0*/  FRND.F64 R8, R8 ;  /* 0x0000000800087313 */ /* 0x000e620000301800 */
[----:B------:R-:W-:Y:S02]  /*4500*/  ULDC.64 UR4, c[0x0][0x218] ;  /* 0x0000860000047ab9 */ /* 0x000fe40000000a00 */
[----:B-1----:R-:W-:-:S11]  /*4510*/  DMUL R24, R8, UR4 ;  /* 0x0000000408187c28 */ /* 0x002fd60008000000 */
.L_x_4837:
[----:B------:R-:W-:Y:S05]  /*4520*/  BSYNC B2 ;  /* 0x0000000000027941 */ /* 0x000fea0003800000 */
.L_x_4836:
[----:B------:R-:W-:-:S05]  /*4530*/  VIADD R7, R7, 0x180 ;  /* 0x0000018007077836 */ /* 0x000fca0000000000 */
        /* <DEDUP_REMOVED lines=25> */
.L_x_4842:
[----:B------:R-:W-:Y:S05]  /*46d0*/  BSYNC B2 ;  /* 0x0000000000027941 */ /* 0x000fea0003800000 */
.L_x_4841:
[----:B------:R-:W1:Y:S01]  /*46e0*/  FRND.F64 R6, R6 ;  /* 0x0000000600067313 */ /* 0x000e620000301800 */
[----:B------:R-:W-:Y:S02]  /*46f0*/  ULDC.64 UR4, c[0x0][0x218] ;  /* 0x0000860000047ab9 */ /* 0x000fe40000000a00 */
[----:B-1----:R-:W-:Y:S01]  /*4700*/  DMUL R16, R6, UR4 ;  /* 0x0000000406107c28 */ /* 0x002fe20008000000 */
[----:B------:R-:W-:Y:S10]  /*4710*/  BRA `(.L_x_4840) ;  /* 0x0000000400c87947 */ /* 0x000ff40003800000 */
.L_x_4827:
        /* <DEDUP_REMOVED lines=8> */
[----:B------:R-:W-:Y:S04]  /*47a0*/  BSSY B3, `(.L_x_4844) ;  /* 0x0000013000037945 */ /* 0x000fe80003800000 */
[-C--:B-1----:R-:W-:Y:S02]  /*47b0*/  DFMA R10, R8, -R4.reuse, 1 ;  /* 0x3ff00000080a742b */ /* 0x082fe40000000804 */
[----:B--2-45:R-:W-:-:S06]  /*47c0*/  DMUL R26, R26, R4 ;  /* 0x000000041a1a7228 */ /* 0x034fcc0000000000 */
[----:B------:R-:W-:Y:S01]  /*47d0*/  DFMA R10, R10, R10, R10 ;  /* 0x0000000a0a0a722b */ /* 0x000fe2000000000a */
[----:B------:R-:W1:Y:S07]  /*47e0*/  FRND.F64 R12, R26 ;  /* 0x0000001a000c7313 */ /* 0x000e6e0000301800 */
[----:B------:R-:W-:-:S08]  /*47f0*/  DFMA R10, R8, R10, R8 ;  /* 0x0000000a080a722b */ /* 0x000fd00000000008 */
[----:B------:R-:W-:Y:S01]  /*4800*/  DFMA R8, R10, -R4, 1 ;  /* 0x3ff000000a08742b */ /* 0x000fe20000000804 */
[----:B-1----:R-:W-:-:S07]  /*4810*/  FSETP.GEU.AND P1, PT, |R13|, 6.5827683646048100446e-37, PT ;  /* 0x036000000d00780b */ /* 0x002fce0003f2e200 */
        /* <DEDUP_REMOVED lines=8> */
[----:B0--3--:R-:W-:Y:S05]  /*48a0*/  CALL.REL.NOINC `($__internal_1_$__cuda_sm20_div_rn_f64_full) ;  /* 0x0000004c00047944 */ /* 0x009fea0003c00000 */
[----:B------:R-:W-:Y:S02]  /*48b0*/  IMAD.MOV.U32 R4, RZ, RZ, R20 ;  /* 0x000000ffff047224 */ /* 0x000fe400078e0014 */
[----:B------:R-:W-:-:S07]  /*48c0*/  IMAD.MOV.U32 R5, RZ, RZ, R21 ;  /* 0x000000ffff057224 */ /* 0x000fce00078e0015 */
.L_x_4845:
[----:B------:R-:W-:Y:S05]  /*48d0*/  BSYNC B3 ;  /* 0x0000000000037941 */ /* 0x000fea0003800000 */
.L_x_4844:
[----:B------:R-:W-:Y:S05]  /*48e0*/  BSYNC B2 ;  /* 0x0000000000027941 */ /* 0x000fea0003800000 */
.L_x_4843:
        /* <DEDUP_REMOVED lines=8> */
[----:B------:R-:W-:Y:S04]  /*4970*/  BSSY B3, `(.L_x_4847) ;  /* 0x0000013000037945 */ /* 0x000fe80003800000 */
[-C--:B-1----:R-:W-:Y:S02]  /*4980*/  DFMA R12, R10, -R8.reuse, 1 ;  /* 0x3ff000000a0c742b */ /* 0x082fe40000000808 */
[----:B-----5:R-:W-:-:S06]  /*4990*/  DMUL R24, R24, R8 ;  /* 0x0000000818187228 */ /* 0x020fcc0000000000 */
[----:B------:R-:W-:-:S08]  /*49a0*/  DFMA R12, R12, R12, R12 ;  /* 0x0000000c0c0c722b */ /* 0x000fd0000000000c */
[----:B------:R-:W-:Y:S02]  /*49b0*/  DFMA R10, R10, R12, R10 ;  /* 0x0000000c0a0a722b */ /* 0x000fe4000000000a */
[----:B------:R-:W1:Y:S06]  /*49c0*/  FRND.F64 R12, R24 ;  /* 0x00000018000c7313 */ /* 0x000e6c0000301800 */
[----:B------:R-:W-:-:S08]  /*49d0*/  DFMA R14, R10, -R8, 1 ;  /* 0x3ff000000a0e742b */ /* 0x000fd00000000808 */
[----:B------:R-:W-:Y:S01]  /*49e0*/  DFMA R14, R10, R14, R10 ;  /* 0x0000000e0a0e722b */ /* 0x000fe2000000000a */
[----:B-1----:R-:W-:-:S07]  /*49f0*/  FSETP.GEU.AND P1, PT, |R13|, 6.5827683646048100446e-37, PT ;  /* 0x036000000d00780b */ /* 0x002fce0003f2e200 */
[----:B------:R-:W-:-:S08]  /*4a00*/  DMUL R28, R14, R12 ;  /* 0x0000000c0e1c7228 */ /* 0x000fd00000000000 */
[----:B------:R-:W-:-:S08]  /*4a10*/  DFMA R8, R28, -R8, R12 ;  /* 0x800000081c08722b */ /* 0x000fd0000000000c */
[----:B------:R-:W-:-:S10]  /*4a20*/  DFMA R28, R14, R8, R28 ;  /* 0x000000080e1c722b */ /* 0x000fd4000000001c */
[----:B------:R-:W-:-:S05]  /*4a30*/  FFMA R6, RZ, UR4, R29 ;  /* 0x00000004ff067c23 */ /* 0x000fca000800001d */
[----:B------:R-:W-:-:S13]  /*4a40*/  FSETP.GT.AND P0, PT, |R6|, 1.469367938527859385e-39, PT ;  /* 0x001000000600780b */ /* 0x000fda0003f04200 */
[----:B------:R-:W-:Y:S05]  /*4a50*/  @P0 BRA P1, `(.L_x_4848) ;  /* 0x0000000000100947 */ /* 0x000fea0000800000 */
[----:B------:R-:W-:-:S07]  /*4a60*/  MOV R6, 0x4a80 ;  /* 0x00004a8000067802 */ /* 0x000fce0000000f00 */
[----:B0-234-:R-:W-:Y:S05]  /*4a70*/  CALL.REL.NOINC `($__internal_1_$__cuda_sm20_div_rn_f64_full) ;  /* 0x0000004800907944 */ /* 0x01dfea0003c00000 */
[----:B------:R-:W-:Y:S02]  /*4a80*/  IMAD.MOV.U32 R28, RZ, RZ, R20 ;  /* 0x000000ffff1c7224 */ /* 0x000fe400078e0014 */
[----:B------:R-:W-:-:S07]  /*4a90*/  IMAD.MOV.U32 R29, RZ, RZ, R21 ;  /* 0x000000ffff1d7224 */ /* 0x000fce00078e0015 */
.L_x_4848:
[----:B------:R-:W-:Y:S05]  /*4aa0*/  BSYNC B3 ;  /* 0x0000000000037941 */ /* 0x000fea0003800000 */
.L_x_4847:
[----:B------:R-:W-:Y:S05]  /*4ab0*/  BSYNC B2 ;  /* 0x0000000000027941 */ /* 0x000fea0003800000 */
.L_x_4846:
        /* <DEDUP_REMOVED lines=27> */
.L_x_4851:
[----:B------:R-:W-:Y:S05]  /*4c70*/  BSYNC B3 ;  /* 0x0000000000037941 */ /* 0x000fea0003800000 */
.L_x_4850:
[----:B------:R-:W-:Y:S05]  /*4c80*/  BSYNC B2 ;  /* 0x0000000000027941 */ /* 0x000fea0003800000 */
.L_x_4849:
[----:B------:R-:W-:-:S05]  /*4c90*/  VIADD R7, R7, 0x180 ;  /* 0x0000018007077836 */ /* 0x000fca0000000000 */
[----:B------:R-:W-:-:S13]  /*4ca0*/  ISETP.GE.AND P0, PT, R7, R2, PT ;  /* 0x000000020700720c */ /* 0x000fda0003f06270 */
[----:B------:R-:W-:Y:S05]  /*4cb0*/  @P0 BRA `(.L_x_4840) ;  /* 0x0000000000600947 */ /* 0x000fea0003800000 */
[----:B------:R-:W1:Y:S01]  /*4cc0*/  LDC.64 R8, c[0x0][0x218] ;  /* 0x00008600ff087b82 */ /* 0x000e620000000a00 */
[----:B------:R-:W-:Y:S01]  /*4cd0*/  ULDC UR4, c[0x0][0x21c] ;  /* 0x0000870000047ab9 */ /* 0x000fe20000000800 */
[----:B------:R-:W-:Y:S01]  /*4ce0*/  IMAD.MOV.U32 R6, RZ, RZ, 0x1 ;  /* 0x00000001ff067424 */ /* 0x000fe200078e00ff */
[----:B------:R-:W1:Y:S01]  /*4cf0*/  MUFU.RCP64H R7, UR4 ;  /* 0x0000000400077d08 */ /* 0x000e620008001800 */
[----:B------:R-:W-:Y:S04]  /*4d00*/  BSSY B2, `(.L_x_4840) ;  /* 0x0000013000027945 */ /* 0x000fe80003800000 */
[----:B-1----:R-:W-:-:S08]  /*4d10*/  DFMA R10, R6, -R8, 1 ;  /* 0x3ff00000060a742b */ /* 0x002fd00000000808 */
[----:B------:R-:W-:-:S08]  /*4d20*/  DFMA R10, R10, R10, R10 ;  /* 0x0000000a0a0a722b */ /* 0x000fd0000000000a */
[----:B------:R-:W-:Y:S02]  /*4d30*/  DFMA R10, R6, R10, R6 ;  /* 0x0000000a060a722b */ /* 0x000fe40000000006 */
[----:B-----5:R-:W-:-:S06]  /*4d40*/  DMUL R6, R16, R8 ;  /* 0x0000000810067228 */ /* 0x020fcc0000000000 */
[C---:B------:R-:W-:Y:S01]  /*4d50*/  DFMA R14, R10.reuse, -R8, 1 ;  /* 0x3ff000000a0e742b */ /* 0x040fe20000000808 */
[----:B------:R-:W1:Y:S07]  /*4d60*/  FRND.F64 R12, R6 ;  /* 0x00000006000c7313 */ /* 0x000e6e0000301800 */
[----:B------:R-:W-:-:S08]  /*4d70*/  DFMA R14, R10, R14, R10 ;  /* 0x0000000e0a0e722b */ /* 0x000fd0000000000a */
[----:B-1----:R-:W-:Y:S01]  /*4d80*/  DMUL R16, R14, R12 ;  /* 0x0000000c0e107228 */ /* 0x002fe20000000000 */
[----:B------:R-:W-:-:S07]  /*4d90*/  FSETP.GEU.AND P1, PT, |R13|, 6.5827683646048100446e-37, PT ;  /* 0x036000000d00780b */ /* 0x000fce0003f2e200 */
        /* <DEDUP_REMOVED lines=9> */
.L_x_4852:
[----:B------:R-:W-:Y:S05]  /*4e30*/  BSYNC B2 ;  /* 0x0000000000027941 */ /* 0x000fea0003800000 */
.L_x_4840:
[----:B------:R-:W-:Y:S05]  /*4e40*/  BSYNC B0 ;  /* 0x0000000000007941 */ /* 0x000fea0003800000 */
.L_x_4826:
[----:B-----5:R-:W1:Y:S01]  /*4e50*/  S2R R19, SR_TID.X ;  /* 0x0000000000137919 */ /* 0x020e620000002100 */
[----:B------:R-:W0:Y:S01]  /*4e60*/  LDC.U8 R18, c[0x0][0x24c] ;  /* 0x00009300ff127b82 */ /* 0x000e220000000000 */
[----:B------:R-:W-:Y:S01]  /*4e70*/  BSSY B6, `(.L_x_4853) ;  /* 0x0000119000067945 */ /* 0x000fe20003800000 */
[----:B-1----:R-:W-:-:S13]  /*4e80*/  ISETP.GE.AND P0, PT, R19, R2, PT ;  /* 0x000000021300720c */ /* 0x002fda0003f06270 */
[----:B------:R-:W-:Y:S05]  /*4e90*/  @P0 BRA `(.L_x_4854) ;  /* 0x0000001000580947 */ /* 0x000fea0003800000 */
[----:B------:R-:W1:Y:S01]  /*4ea0*/  LDC.64 R8, c[0x0][0x230] ;  /* 0x00008c00ff087b82 */ /* 0x000e620000000a00 */
[----:B0-----:R-:W-:Y:S01]  /*4eb0*/  IMAD R0, R22, 0x200, R19 ;  /* 0x0000020016007824 */ /* 0x001fe200078e0213 */
[----:B------:R-:W-:Y:S01]  /*4ec0*/  PRMT R6, R18, 0x9910, RZ ;  /* 0x0000991012067816 */ /* 0x000fe200000000ff */
[----:B------:R-:W-:Y:S02]  /*4ed0*/  ULDC UR4, c[0x0][0x250] ;  /* 0x0000940000047ab9 */ /* 0x000fe40000000800 */
[----:B---3--:R-:W-:Y:S02]  /*4ee0*/  IMAD R3, R0, UR4, RZ ;  /* 0x0000000400037c24 */ /* 0x008fe4000f8e02ff */
        /* <DEDUP_REMOVED lines=16> */
.L_x_4858:
[----:B------:R-:W0:Y:S02]  /*4ff0*/  F2I.S64.F64.TRUNC R4, R4 ;  /* 0x0000000400047311 */ /* 0x000e24000030d900 */
[----:B0-----:R-:W-:-:S05]  /*5000*/  IMAD.MOV.U32 R3, RZ, RZ, R4 ;  /* 0x000000ffff037224 */ /* 0x001fca00078e0004 */
[----:B------:R0:W-:Y:S01]  /*5010*/  STG.E.U8 desc[UR36][R8.64], R3 ;  /* 0x0000000308007986 */ /* 0x0001e2000c101124 */
[----:B------:R-:W-:Y:S05]  /*5020*/  BRA `(.L_x_4860) ;  /* 0x0000000c00f07947 */ /* 0x000fea0003800000 */
.L_x_4857:
        /* <DEDUP_REMOVED lines=9> */
.L_x_4862:
[----:B------:R-:W0:Y:S02]  /*50c0*/  F2I.F64.TRUNC R5, R4 ;  /* 0x0000000400057311 */ /* 0x000e24000030d100 */
[----:B0-----:R3:W-:Y:S01]  /*50d0*/  STG.E desc[UR36][R8.64], R5 ;  /* 0x0000000508007986 */ /* 0x0017e2000c101924 */
[----:B------:R-:W-:Y:S05]  /*50e0*/  BRA `(.L_x_4860) ;  /* 0x0000000c00c07947 */ /* 0x000fea0003800000 */
.L_x_4861:
[----:B------:R-:W0:Y:S02]  /*50f0*/  F2I.F64.TRUNC R5, R4 ;  /* 0x0000000400057311 */ /* 0x000e24000030d100 */
[----:B0-----:R0:W-:Y:S01]  /*5100*/  STG.E.U16 desc[UR36][R8.64], R5 ;  /* 0x0000000508007986 */ /* 0x0011e2000c101524 */
[----:B------:R-:W-:Y:S05]  /*5110*/  BRA `(.L_x_4860) ;  /* 0x0000000c00b47947 */ /* 0x000fea0003800000 */
.L_x_4856:
        /* <DEDUP_REMOVED lines=13> */
.L_x_4864:
        /* <DEDUP_REMOVED lines=8> */
.L_x_4863:
        /* <DEDUP_REMOVED lines=14> */
.L_x_4866:
        /* <DEDUP_REMOVED lines=9> */
.L_x_4865:
[----:B------:R0:W-:Y:S01]  /*53e0*/  STG.E.64 desc[UR36][R8.64], R4 ;  /* 0x0000000408007986 */ /* 0x0001e2000c101b24 */
[----:B------:R-:W-:Y:S05]  /*53f0*/  BRA `(.L_x_4860) ;  /* 0x0000000800fc7947 */ /* 0x000fea0003800000 */
.L_x_4855:
        /* <DEDUP_REMOVED lines=12> */
.L_x_4869:
[----:B------:R-:W-:-:S05]  /*54c0*/  CS2R R6, SRZ ;  /* 0x0000000000067805 */ /* 0x000fca000001ff00 */
[----:B------:R0:W-:Y:S01]  /*54d0*/  STG.E.128 desc[UR36][R8.64], R4 ;  /* 0x0000000408007986 */ /* 0x0001e2000c101d24 */
[----:B------:R-:W-:Y:S05]  /*54e0*/  BRA `(.L_x_4860) ;  /* 0x0000000800c07947 */ /* 0x000fea0003800000 */
.L_x_4868:
        /* <DEDUP_REMOVED lines=25> */
.L_x_4873:
[----:B------:R-:W-:Y:S05]  /*5680*/  BSYNC B0 ;  /* 0x0000000000007941 */ /* 0x000fea0003800000 */
.L_x_4872:
[----:B------:R-:W-:-:S05]  /*5690*/  LOP3.LUT R7, R0, R7, RZ, 0xfc, !PT ;  /* 0x0000000700077212 */ /* 0x000fca00078efcff */
[----:B------:R0:W-:Y:S01]  /*56a0*/  STG.E.U8 desc[UR36][R8.64], R7 ;  /* 0x0000000708007986 */ /* 0x0001e2000c101124 */
[----:B------:R-:W-:Y:S05]  /*56b0*/  BRA `(.L_x_4860) ;  /* 0x00000008004c7947 */ /* 0x000fea0003800000 */
.L_x_4871:
        /* <DEDUP_REMOVED lines=17> */
.L_x_4875:
[----:B------:R-:W-:Y:S01]  /*57d0*/  IMAD.MOV.U32 R0, RZ, RZ, 0x7f ;  /* 0x0000007fff007424 */ /* 0x000fe200078e00ff */
[----:B------:R-:W-:-:S04]  /*57e0*/  ISETP.GT.U32.AND P0, PT, R3, 0x7f800000, PT ;  /* 0x7f8000000300780c */ /* 0x000fc80003f04070 */
[----:B------:R-:W-:-:S09]  /*57f0*/  SEL R0, R0, 0x7c, P0 ;  /* 0x0000007c00007807 */ /* 0x000fd20000000000 */
.L_x_4876:
[----:B------:R-:W-:Y:S05]  /*5800*/  BSYNC B0 ;  /* 0x0000000000007941 */ /* 0x000fea0003800000 */
.L_x_4874:
[----:B------:R-:W-:-:S04]  /*5810*/  LOP3.LUT R3, R7, 0x80000000, RZ, 0xc0, !PT ;  /* 0x8000000007037812 */ /* 0x000fc800078ec0ff */
[----:B------:R-:W-:-:S04]  /*5820*/  SHF.R.U32.HI R3, RZ, 0x18, R3 ;  /* 0x00000018ff037819 */ /* 0x000fc80000011603 */
[----:B------:R-:W-:-:S05]  /*5830*/  LOP3.LUT R3, R0, R3, RZ, 0xfc, !PT ;  /* 0x0000000300037212 */ /* 0x000fca00078efcff */
[----:B------:R0:W-:Y:S01]  /*5840*/  STG.E.U8 desc[UR36][R8.64], R3 ;  /* 0x0000000308007986 */ /* 0x0001e2000c101124 */
[----:B------:R-:W-:Y:S05]  /*5850*/  BRA `(.L_x_4860) ;  /* 0x0000000400e47947 */ /* 0x000fea0003800000 */
.L_x_4870:
        /* <DEDUP_REMOVED lines=8> */
.L_x_4867:
        /* <DEDUP_REMOVED lines=11> */
.L_x_4879:
        /* <DEDUP_REMOVED lines=21> */
.L_x_4882:
[----:B------:R-:W-:-:S04]  /*5ae0*/  LOP3.LUT R0, R7, 0x80000000, RZ, 0xc0, !PT ;  /* 0x8000000007007812 */ /* 0x000fc800078ec0ff */
[----:B------:R-:W-:-:S04]  /*5af0*/  SHF.R.U32.HI R0, RZ, 0x18, R0 ;  /* 0x00000018ff007819 */ /* 0x000fc80000011600 */
[----:B------:R-:W-:-:S07]  /*5b00*/  LOP3.LUT R0, R3, R0, RZ, 0xfc, !PT ;  /* 0x0000000003007212 */ /* 0x000fce00078efcff */
.L_x_4881:
[----:B------:R-:W-:Y:S05]  /*5b10*/  BSYNC B0 ;  /* 0x0000000000007941 */ /* 0x000fea0003800000 */
.L_x_4880:
[----:B------:R0:W-:Y:S01]  /*5b20*/  STG.E.U8 desc[UR36][R8.64], R0 ;  /* 0x0000000008007986 */ /* 0x0001e2000c101124 */
[----:B------:R-:W-:Y:S05]  /*5b30*/  BRA `(.L_x_4860) ;  /* 0x00000004002c7947 */ /* 0x000fea0003800000 */
.L_x_4878:
        /* <DEDUP_REMOVED lines=21> */
.L_x_4885:
[----:B------:R-:W-:-:S04]  /*5c90*/  LOP3.LUT R0, R7, 0x80000000, RZ, 0xc0, !PT ;  /* 0x8000000007007812 */ /* 0x000fc800078ec0ff */
[----:B------:R-:W-:-:S04]  /*5ca0*/  SHF.R.U32.HI R0, RZ, 0x18, R0 ;  /* 0x00000018ff007819 */ /* 0x000fc80000011600 */
[----:B------:R-:W-:-:S07]  /*5cb0*/  LOP3.LUT R0, R3, R0, RZ, 0xfc, !PT ;  /* 0x0000000003007212 */ /* 0x000fce00078efcff */
.L_x_4884:
[----:B------:R-:W-:Y:S05]  /*5cc0*/  BSYNC B0 ;  /* 0x0000000000007941 */ /* 0x000fea0003800000 */
.L_x_4883:
[----:B------:R0:W-:Y:S01]  /*5cd0*/  STG.E.U8 desc[UR36][R8.64], R0 ;  /* 0x0000000008007986 */ /* 0x0001e2000c101124 */
[----:B------:R-:W-:Y:S05]  /*5ce0*/  BRA `(.L_x_4860) ;  /* 0x0000000000c07947 */ /* 0x000fea0003800000 */
.L_x_4877:
        /* <DEDUP_REMOVED lines=26> */
.L_x_4859:
        /* <DEDUP_REMOVED lines=15> */
[----:B0-2-4-:R-:W-:Y:S05]  /*5f80*/  CALL.ABS.NOINC R14 ;  /* 0x000000000e007343 */ /* 0x015fea0003c00000 */
.L_x_4888:
[----:B------:R-:W-:Y:S05]  /*5f90*/  BRA `(.L_x_4860) ;  /* 0x0000000000147947 */ /* 0x000fea0003800000 */
.L_x_4887:
[----:B------:R-:W0:Y:S02]  /*5fa0*/  F2I.U64.F64.TRUNC R4, R4 ;  /* 0x0000000400047311 */ /* 0x000e24000030d800 */
[----:B0-----:R0:W-:Y:S01]  /*5fb0*/  STG.E.64 desc[UR36][R8.64], R4 ;  /* 0x0000000408007986 */ /* 0x0011e2000c101b24 */
[----:B------:R-:W-:Y:S05]  /*5fc0*/  BRA `(.L_x_4860) ;  /* 0x0000000000087947 */ /* 0x000fea0003800000 */
.L_x_4886:
[----:B------:R-:W0:Y:S02]  /*5fd0*/  F2I.U32.F64.TRUNC R5, R4 ;  /* 0x0000000400057311 */ /* 0x000e24000030d000 */
[----:B0-----:R0:W-:Y:S02]  /*5fe0*/  STG.E desc[UR36][R8.64], R5 ;  /* 0x0000000508007986 */ /* 0x0011e4000c101924 */
.L_x_4860:
[----:B------:R-:W-:-:S07]  /*5ff0*/  VIADD R19, R19, 0x80 ;  /* 0x0000008013137836 */ /* 0x000fce0000000000 */
.L_x_4854:
[----:B------:R-:W-:Y:S05]  /*6000*/  BSYNC B6 ;  /* 0x0000000000067941 */ /* 0x000fea0003800000 */
.L_x_4853:
[----:B------:R-:W-:Y:S01]  /*6010*/  ISETP.GE.AND P0, PT, R19, R2, PT ;  /* 0x000000021300720c */ /* 0x000fe20003f06270 */
[----:B------:R-:W-:-:S12]  /*6020*/  BSSY B6, `(.L_x_4889) ;  /* 0x0000230000067945 */ /* 0x000fd80003800000 */
[----:B------:R-:W-:Y:S05]  /*6030*/  @P0 BRA `(.L_x_4890) ;  /* 0x0000002000b80947 */ /* 0x000fea0003800000 */
[----:B01-3--:R-:W0:Y:S01]  /*6040*/  LDC.64 R4, c[0x0][0x230] ;  /* 0x00008c00ff047b82 */ /* 0x00be220000000a00 */
        /* <DEDUP_REMOVED lines=20> */
.L_x_4894:
[----:B------:R-:W0:Y:S02]  /*6190*/  F2I.S64.F64.TRUNC R28, R28 ;  /* 0x0000001c001c7311 */ /* 0x000e24000030d900 */
[----:B0-----:R-:W-:-:S05]  /*61a0*/  IMAD.MOV.U32 R3, RZ, RZ, R28 ;  /* 0x000000ffff037224 */ /* 0x001fca00078e001c */
[----:B------:R0:W-:Y:S01]  /*61b0*/  STG.E.U8 desc[UR36][R4.64], R3 ;  /* 0x0000000304007986 */ /* 0x0001e2000c101124 */
[----:B------:R-:W-:Y:S05]  /*61c0*/  BRA `(.L_x_4896) ;  /* 0x0000000c00f07947 */ /* 0x000fea0003800000 */
.L_x_4893:
        /* <DEDUP_REMOVED lines=9> */
.L_x_4898:
[----:B------:R-:W0:Y:S02]  /*6260*/  F2I.F64.TRUNC R29, R28 ;  /* 0x0000001c001d7311 */ /* 0x000e24000030d100 */
[----:B0-----:R0:W-:Y:S01]  /*6270*/  STG.E desc[UR36][R4.64], R29 ;  /* 0x0000001d04007986 */ /* 0x0011e2000c101924 */
[----:B------:R-:W-:Y:S05]  /*6280*/  BRA `(.L_x_4896) ;  /* 0x0000000c00c07947 */ /* 0x000fea0003800000 */
.L_x_4897:
[----:B------:R-:W0:Y:S02]  /*6290*/  F2I.F64.TRUNC R29, R28 ;  /* 0x0000001c001d7311 */ /* 0x000e24000030d100 */
[----:B0-----:R0:W-:Y:S01]  /*62a0*/  STG.E.U16 desc[UR36][R4.64], R29 ;  /* 0x0000001d04007986 */ /* 0x0011e2000c101524 */
[----:B------:R-:W-:Y:S05]  /*62b0*/  BRA `(.L_x_4896) ;  /* 0x0000000c00b47947 */ /* 0x000fea0003800000 */
.L_x_4892:
        /* <DEDUP_REMOVED lines=13> */
.L_x_4900:
        /* <DEDUP_REMOVED lines=8> */
.L_x_4899:
        /* <DEDUP_REMOVED lines=14> */
.L_x_4902:
        /* <DEDUP_REMOVED lines=9> */
.L_x_4901:
[----:B------:R0:W-:Y:S01]  /*6580*/  STG.E.64 desc[UR36][R4.64], R28 ;  /* 0x0000001c04007986 */ /* 0x0001e2000c101b24 */
[----:B------:R-:W-:Y:S05]  /*6590*/  BRA `(.L_x_4896) ;  /* 0x0000000800fc7947 */ /* 0x000fea0003800000 */
.L_x_4891:
        /* <DEDUP_REMOVED lines=12> */
.L_x_4905:
[----:B------:R-:W-:-:S05]  /*6660*/  CS2R R30, SRZ ;  /* 0x00000000001e7805 */ /* 0x000fca000001ff00 */
[----:B------:R0:W-:Y:S01]  /*6670*/  STG.E.128 desc[UR36][R4.64], R28 ;  /* 0x0000001c04007986 */ /* 0x0001e2000c101d24 */
[----:B------:R-:W-:Y:S05]  /*6680*/  BRA `(.L_x_4896) ;  /* 0x0000000800c07947 */ /* 0x000fea0003800000 */
.L_x_4904:
        /* <DEDUP_REMOVED lines=25> */
.L_x_4909:
[----:B------:R-:W-:Y:S05]  /*6820*/  BSYNC B0 ;  /* 0x0000000000007941 */ /* 0x000fea0003800000 */
.L_x_4908:
[----:B------:R-:W-:-:S05]  /*6830*/  LOP3.LUT R7, R0, R7, RZ, 0xfc, !PT ;  /* 0x0000000700077212 */ /* 0x000fca00078efcff */
[----:B------:R0:W-:Y:S01]  /*6840*/  STG.E.U8 desc[UR36][R4.64], R7 ;  /* 0x0000000704007986 */ /* 0x0001e2000c101124 */
[----:B------:R-:W-:Y:S05]  /*6850*/  BRA `(.L_x_4896) ;  /* 0x00000008004c7947 */ /* 0x000fea0003800000 */
.L_x_4907:
        /* <DEDUP_REMOVED lines=17> */
.L_x_4911:
[----:B------:R-:W-:Y:S01]  /*6970*/  IMAD.MOV.U32 R0, RZ, RZ, 0x7f ;  /* 0x0000007fff007424 */ /* 0x000fe200078e00ff */
[----:B------:R-:W-:-:S04]  /*6980*/  ISETP.GT.U32.AND P0, PT, R3, 0x7f800000, PT ;  /* 0x7f8000000300780c */ /* 0x000fc80003f04070 */
[----:B------:R-:W-:-:S09]  /*6990*/  SEL R0, R0, 0x7c, P0 ;  /* 0x0000007c00007807 */ /* 0x000fd20000000000 */
.L_x_4912:
[----:B------:R-:W-:Y:S05]  /*69a0*/  BSYNC B0 ;  /* 0x0000000000007941 */ /* 0x000fea0003800000 */
.L_x_4910:
[----:B------:R-:W-:-:S04]  /*69b0*/  LOP3.LUT R3, R7, 0x80000000, RZ, 0xc0, !PT ;  /* 0x8000000007037812 */ /* 0x000fc800078ec0ff */
[----:B------:R-:W-:-:S04]  /*69c0*/  SHF.R.U32.HI R3, RZ, 0x18, R3 ;  /* 0x00000018ff037819 */ /* 0x000fc80000011603 */
[----:B------:R-:W-:-:S05]  /*69d0*/  LOP3.LUT R3, R0, R3, RZ, 0xfc, !PT ;  /* 0x0000000300037212 */ /* 0x000fca00078efcff */
[----:B------:R0:W-:Y:S01]  /*69e0*/  STG.E.U8 desc[UR36][R4.64], R3 ;  /* 0x0000000304007986 */ /* 0x0001e2000c101124 */
[----:B------:R-:W-:Y:S05]  /*69f0*/  BRA `(.L_x_4896) ;  /* 0x0000000400e47947 */ /* 0x000fea0003800000 */
.L_x_4906:
        /* <DEDUP_REMOVED lines=8> */
.L_x_4903:
        /* <DEDUP_REMOVED lines=11> */
.L_x_4915:
        /* <DEDUP_REMOVED lines=21> */
.L_x_4918:
[----:B------:R-:W-:-:S04]  /*6c80*/  LOP3.LUT R0, R7, 0x80000000, RZ, 0xc0, !PT ;  /* 0x8000000007007812 */ /* 0x000fc800078ec0ff */
[----:B------:R-:W-:-:S04]  /*6c90*/  SHF.R.U32.HI R0, RZ, 0x18, R0 ;  /* 0x00000018ff007819 */ /* 0x000fc80000011600 */
[----:B------:R-:W-:-:S07]  /*6ca0*/  LOP3.LUT R0, R3, R0, RZ, 0xfc, !PT ;  /* 0x0000000003007212 */ /* 0x000fce00078efcff */
.L_x_4917:
[----:B------:R-:W-:Y:S05]  /*6cb0*/  BSYNC B0 ;  /* 0x0000000000007941 */ /* 0x000fea0003800000 */
.L_x_4916:
[----:B------:R0:W-:Y:S01]  /*6cc0*/  STG.E.U8 desc[UR36][R4.64], R0 ;  /* 0x0000000004007986 */ /* 0x0001e2000c101124 */
[----:B------:R-:W-:Y:S05]  /*6cd0*/  BRA `(.L_x_4896) ;  /* 0x00000004002c7947 */ /* 0x000fea0003800000 */
.L_x_4914:
        /* <DEDUP_REMOVED lines=21> */
.L_x_4921:
[----:B------:R-:W-:-:S04]  /*6e30*/  LOP3.LUT R0, R7, 0x80000000, RZ, 0xc0, !PT ;  /* 0x8000000007007812 */ /* 0x000fc800078ec0ff */
[----:B------:R-:W-:-:S04]  /*6e40*/  SHF.R.U32.HI R0, RZ, 0x18, R0 ;  /* 0x00000018ff007819 */ /* 0x000fc80000011600 */
[----:B------:R-:W-:-:S07]  /*6e50*/  LOP3.LUT R0, R3, R0, RZ, 0xfc, !PT ;  /* 0x0000000003007212 */ /* 0x000fce00078efcff */
.L_x_4920:
[----:B------:R-:W-:Y:S05]  /*6e60*/  BSYNC B0 ;  /* 0x0000000000007941 */ /* 0x000fea0003800000 */
.L_x_4919:
[----:B------:R0:W-:Y:S01]  /*6e70*/  STG.E.U8 desc[UR36][R4.64], R0 ;  /* 0x0000000004007986 */ /* 0x0001e2000c101124 */
[----:B------:R-:W-:Y:S05]  /*6e80*/  BRA `(.L_x_4896) ;  /* 0x0000000000c07947 */ /* 0x000fea0003800000 */
.L_x_4913:
        /* <DEDUP_REMOVED lines=26> */
.L_x_4895:
        /* <DEDUP_REMOVED lines=16> */
.L_x_4924:
[----:B------:R-:W-:Y:S05]  /*7130*/  BRA `(.L_x_4896) ;  /* 0x0000000000147947 */ /* 0x000fea0003800000 */
.L_x_4923:
[----:B------:R-:W0:Y:S02]  /*7140*/  F2I.U64.F64.TRUNC R28, R28 ;  /* 0x0000001c001c7311 */ /* 0x000e24000030d800 */
[----:B0-----:R3:W-:Y:S01]  /*7150*/  STG.E.64 desc[UR36][R4.64], R28 ;  /* 0x0000001c04007986 */ /* 0x0017e2000c101b24 */
[----:B------:R-:W-:Y:S05]  /*7160*/  BRA `(.L_x_4896) ;  /* 0x0000000000087947 */ /* 0x000fea0003800000 */
.L_x_4922:
[----:B------:R-:W0:Y:S02]  /*7170*/  F2I.U32.F64.TRUNC R29, R28 ;  /* 0x0000001c001d7311 */ /* 0x000e24000030d000 */
[----:B0-----:R0:W-:Y:S02]  /*7180*/  STG.E desc[UR36][R4.64], R29 ;  /* 0x0000001d04007986 */ /* 0x0011e4000c101924 */
.L_x_4896:
[----:B------:R-:W-:-:S05]  /*7190*/  VIADD R19, R19, 0x80 ;  /* 0x0000008013137836 */ /* 0x000fca0000000000 */
[----:B------:R-:W-:-:S13]  /*71a0*/  ISETP.GE.AND P0, PT, R19, R2, PT ;  /* 0x000000021300720c */ /* 0x000fda0003f06270 */
        /* <DEDUP_REMOVED lines=22> */
.L_x_4928:
[----:B------:R-:W0:Y:S02]  /*7310*/  F2I.S64.F64.TRUNC R24, R24 ;  /* 0x0000001800187311 */ /* 0x000e24000030d900 */
[----:B0-----:R-:W-:-:S05]  /*7320*/  IMAD.MOV.U32 R3, RZ, RZ, R24 ;  /* 0x000000ffff037224 */ /* 0x001fca00078e0018 */
[----:B------:R0:W-:Y:S01]  /*7330*/  STG.E.U8 desc[UR36][R4.64], R3 ;  /* 0x0000000304007986 */ /* 0x0001e2000c101124 */
[----:B------:R-:W-:Y:S05]  /*7340*/  BRA `(.L_x_4930) ;  /* 0x0000000c00f07947 */ /* 0x000fea0003800000 */
.L_x_4927:
        /* <DEDUP_REMOVED lines=9> */
.L_x_4932:
[----:B------:R-:W0:Y:S02]  /*73e0*/  F2I.F64.TRUNC R25, R24 ;  /* 0x0000001800197311 */ /* 0x000e24000030d100 */
[----:B0-----:R0:W-:Y:S01]  /*73f0*/  STG.E desc[UR36][R4.64], R25 ;  /* 0x0000001904007986 */ /* 0x0011e2000c101924 */
[----:B------:R-:W-:Y:S05]  /*7400*/  BRA `(.L_x_4930) ;  /* 0x0000000c00c07947 */ /* 0x000fea0003800000 */
.L_x_4931:
[----:B------:R-:W0:Y:S02]  /*7410*/  F2I.F64.TRUNC R25, R24 ;  /* 0x0000001800197311 */ /* 0x000e24000030d100 */
[----:B0-----:R0:W-:Y:S01]  /*7420*/  STG.E.U16 desc[UR36][R4.64], R25 ;  /* 0x0000001904007986 */ /* 0x0011e2000c101524 */
[----:B------:R-:W-:Y:S05]  /*7430*/  BRA `(.L_x_4930) ;  /* 0x0000000c00b47947 */ /* 0x000fea0003800000 */
.L_x_4926:
        /* <DEDUP_REMOVED lines=13> */
.L_x_4934:
        /* <DEDUP_REMOVED lines=8> */
.L_x_4933:
        /* <DEDUP_REMOVED lines=14> */
.L_x_4936:
        /* <DEDUP_REMOVED lines=9> */
.L_x_4935:
[----:B------:R0:W-:Y:S01]  /*7700*/  STG.E.64 desc[UR36][R4.64], R24 ;  /* 0x0000001804007986 */ /* 0x0001e2000c101b24 */
[----:B------:R-:W-:Y:S05]  /*7710*/  BRA `(.L_x_4930) ;  /* 0x0000000800fc7947 */ /* 0x000fea0003800000 */
.L_x_4925:
        /* <DEDUP_REMOVED lines=12> */
.L_x_4939:
[----:B--2-4-:R-:W-:-:S05]  /*77e0*/  CS2R R26, SRZ ;  /* 0x00000000001a7805 */ /* 0x014fca000001ff00 */
[----:B------:R0:W-:Y:S01]  /*77f0*/  STG.E.128 desc[UR36][R4.64], R24 ;  /* 0x0000001804007986 */ /* 0x0001e2000c101d24 */
[----:B------:R-:W-:Y:S05]  /*7800*/  BRA `(.L_x_4930) ;  /* 0x0000000800c07947 */ /* 0x000fea0003800000 */
.L_x_4938:
        /* <DEDUP_REMOVED lines=25> */
.L_x_4943:
[----:B------:R-:W-:Y:S05]  /*79a0*/  BSYNC B0 ;  /* 0x0000000000007941 */ /* 0x000fea0003800000 */
.L_x_4942:
[----:B------:R-:W-:-:S05]  /*79b0*/  LOP3.LUT R7, R0, R7, RZ, 0xfc, !PT ;  /* 0x0000000700077212 */ /* 0x000fca00078efcff */
[----:B------:R0:W-:Y:S01]  /*79c0*/  STG.E.U8 desc[UR36][R4.64], R7 ;  /* 0x0000000704007986 */ /* 0x0001e2000c101124 */
[----:B------:R-:W-:Y:S05]  /*79d0*/  BRA `(.L_x_4930) ;  /* 0x00000008004c7947 */ /* 0x000fea0003800000 */
.L_x_4941:
        /* <DEDUP_REMOVED lines=17> */
.L_x_4945:
[----:B------:R-:W-:Y:S01]  /*7af0*/  IMAD.MOV.U32 R0, RZ, RZ, 0x7f ;  /* 0x0000007fff007424 */ /* 0x000fe200078e00ff */
[----:B------:R-:W-:-:S04]  /*7b00*/  ISETP.GT.U32.AND P0, PT, R3, 0x7f800000, PT ;  /* 0x7f8000000300780c */ /* 0x000fc80003f04070 */
[----:B------:R-:W-:-:S09]  /*7b10*/  SEL R0, R0, 0x7c, P0 ;  /* 0x0000007c00007807 */ /* 0x000fd20000000000 */
.L_x_4946:
[----:B------:R-:W-:Y:S05]  /*7b20*/  BSYNC B0 ;  /* 0x0000000000007941 */ /* 0x000fea0003800000 */
.L_x_4944:
[----:B------:R-:W-:-:S04]  /*7b30*/  LOP3.LUT R3, R7, 0x80000000, RZ, 0xc0, !PT ;  /* 0x8000000007037812 */ /* 0x000fc800078ec0ff */
[----:B------:R-:W-:-:S04]  /*7b40*/  SHF.R.U32.HI R3, RZ, 0x18, R3 ;  /* 0x00000018ff037819 */ /* 0x000fc80000011603 */
[----:B------:R-:W-:-:S05]  /*7b50*/  LOP3.LUT R3, R0, R3, RZ, 0xfc, !PT ;  /* 0x0000000300037212 */ /* 0x000fca00078efcff */
[----:B------:R0:W-:Y:S01]  /*7b60*/  STG.E.U8 desc[UR36][R4.64], R3 ;  /* 0x0000000304007986 */ /* 0x0001e2000c101124 */
[----:B------:R-:W-:Y:S05]  /*7b70*/  BRA `(.L_x_4930) ;  /* 0x0000000400e47947 */ /* 0x000fea0003800000 */
.L_x_4940:
        /* <DEDUP_REMOVED lines=8> */
.L_x_4937:
        /* <DEDUP_REMOVED lines=11> */
.L_x_4949:
        /* <DEDUP_REMOVED lines=21> */
.L_x_4952:
[----:B------:R-:W-:-:S04]  /*7e00*/  LOP3.LUT R0, R7, 0x80000000, RZ, 0xc0, !PT ;  /* 0x8000000007007812 */ /* 0x000fc800078ec0ff */
[----:B------:R-:W-:-:S04]  /*7e10*/  SHF.R.U32.HI R0, RZ, 0x18, R0 ;  /* 0x00000018ff007819 */ /* 0x000fc80000011600 */
[----:B------:R-:W-:-:S07]  /*7e20*/  LOP3.LUT R0, R3, R0, RZ, 0xfc, !PT ;  /* 0x0000000003007212 */ /* 0x000fce00078efcff */
.L_x_4951:
[----:B------:R-:W-:Y:S05]  /*7e30*/  BSYNC B0 ;  /* 0x0000000000007941 */ /* 0x000fea0003800000 */
.L_x_4950:
[----:B------:R0:W-:Y:S01]  /*7e40*/  STG.E.U8 desc[UR36][R4.64], R0 ;  /* 0x0000000004007986 */ /* 0x0001e2000c101124 */
[----:B------:R-:W-:Y:S05]  /*7e50*/  BRA `(.L_x_4930) ;  /* 0x00000004002c7947 */ /* 0x000fea0003800000 */
.L_x_4948:
        /* <DEDUP_REMOVED lines=21> */
.L_x_4955:
[----:B------:R-:W-:-:S04]  /*7fb0*/  LOP3.LUT R0, R7, 0x80000000, RZ, 0xc0, !PT ;  /* 0x8000000007007812 */ /* 0x000fc800078ec0ff */
[----:B------:R-:W-:-:S04]  /*7fc0*/  SHF.R.U32.HI R0, RZ, 0x18, R0 ;  /* 0x00000018ff007819 */ /* 0x000fc80000011600 */
[----:B------:R-:W-:-:S07]  /*7fd0*/  LOP3.LUT R0, R3, R0, RZ, 0xfc, !PT ;  /* 0x0000000003007212 */ /* 0x000fce00078efcff */
.L_x_4954:
[----:B------:R-:W-:Y:S05]  /*7fe0*/  BSYNC B0 ;  /* 0x0000000000007941 */ /* 0x000fea0003800000 */
.L_x_4953:
[----:B------:R0:W-:Y:S01]  /*7ff0*/  STG.E.U8 desc[UR36][R4.64], R0 ;  /* 0x0000000004007986 */ /* 0x0001e2000c101124 */
[----:B------:R-:W-:Y:S05]  /*8000*/  BRA `(.L_x_4930) ;  /* 0x0000000000c07947 */ /* 0x000fea0003800000 */
.L_x_4947:
        /* <DEDUP_REMOVED lines=26> */
.L_x_4929:
        /* <DEDUP_REMOVED lines=16> */
.L_x_4958:
[----:B------:R-:W-:Y:S05]  /*82b0*/  BRA `(.L_x_4930) ;  /* 0x0000000000147947 */ /* 0x000fea0003800000 */
.L_x_4957:
[----:B------:R-:W0:Y:S02]  /*82c0*/  F2I.U64.F64.TRUNC R24, R24 ;  /* 0x0000001800187311 */ /* 0x000e24000030d800 */
[----:B0-----:R0:W-:Y:S01]  /*82d0*/  STG.E.64 desc[UR36][R4.64], R24 ;  /* 0x0000001804007986 */ /* 0x0011e2000c101b24 */
[----:B------:R-:W-:Y:S05]  /*82e0*/  BRA `(.L_x_4930) ;  /* 0x0000000000087947 */ /* 0x000fea0003800000 */
.L_x_4956:
[----:B------:R-:W0:Y:S02]  /*82f0*/  F2I.U32.F64.TRUNC R25, R24 ;  /* 0x0000001800197311 */ /* 0x000e24000030d000 */
[----:B0-----:R0:W-:Y:S02]  /*8300*/  STG.E desc[UR36][R4.64], R25 ;  /* 0x0000001904007986 */ /* 0x0011e4000c101924 */
.L_x_4930:
[----:B------:R-:W-:-:S07]  /*8310*/  VIADD R19, R19, 0x80 ;  /* 0x0000008013137836 */ /* 0x000fce0000000000 */
.L_x_4890:
[----:B------:R-:W-:Y:S05]  /*8320*/  BSYNC B6 ;  /* 0x0000000000067941 */ /* 0x000fea0003800000 */
.L_x_4889:
[----:B------:R-:W-:-:S13]  /*8330*/  ISETP.GE.AND P0, PT, R19, R2, PT ;  /* 0x000000021300720c */ /* 0x000fda0003f06270 */
[----:B------:R-:W-:Y:S05]  /*8340*/  @P0 EXIT ;  /* 0x000000000000094d */ /* 0x000fea0003800000 */
[----:B01-3--:R-:W0:Y:S01]  /*8350*/  LDC.64 R2, c[0x0][0x230] ;  /* 0x00008c00ff027b82 */ /* 0x00be220000000a00 */
        /* <DEDUP_REMOVED lines=19> */
.L_x_4962:
[----:B------:R-:W0:Y:S02]  /*8490*/  F2I.S64.F64.TRUNC R16, R16 ;  /* 0x0000001000107311 */ /* 0x000e24000030d900 */
[----:B0-----:R-:W-:-:S05]  /*84a0*/  IMAD.MOV.U32 R5, RZ, RZ, R16 ;  /* 0x000000ffff057224 */ /* 0x001fca00078e0010 */
[----:B------:R-:W-:Y:S01]  /*84b0*/  STG.E.U8 desc[UR36][R2.64], R5 ;  /* 0x0000000502007986 */ /* 0x000fe2000c101124 */
[----:B------:R-:W-:Y:S05]  /*84c0*/  EXIT ;  /* 0x000000000000794d */ /* 0x000fea0003800000 */
.L_x_4961:
        /* <DEDUP_REMOVED lines=9> */
.L_x_4965:
[----:B------:R-:W0:Y:S02]  /*8560*/  F2I.F64.TRUNC R17, R16 ;  /* 0x0000001000117311 */ /* 0x000e24000030d100 */
[----:B0-----:R-:W-:Y:S01]  /*8570*/  STG.E desc[UR36][R2.64], R17 ;  /* 0x0000001102007986 */ /* 0x001fe2000c101924 */
[----:B------:R-:W-:Y:S05]  /*8580*/  EXIT ;  /* 0x000000000000794d */ /* 0x000fea0003800000 */
.L_x_4964:
[----:B------:R-:W0:Y:S02]  /*8590*/  F2I.F64.TRUNC R17, R16 ;  /* 0x0000001000117311 */ /* 0x000e24000030d100 */
[----:B0-----:R-:W-:Y:S01]  /*85a0*/  STG.E.U16 desc[UR36][R2.64], R17 ;  /* 0x0000001102007986 */ /* 0x001fe2000c101524 */
[----:B------:R-:W-:Y:S05]  /*85b0*/  EXIT ;  /* 0x000000000000794d */ /* 0x000fea0003800000 */
.L_x_4960:
        /* <DEDUP_REMOVED lines=13> */
.L_x_4967:
        /* <DEDUP_REMOVED lines=8> */
.L_x_4966:
        /* <DEDUP_REMOVED lines=14> */
.L_x_4969:
        /* <DEDUP_REMOVED lines=9> */
.L_x_4968:
[----:B------:R-:W-:Y:S01]  /*8880*/  STG.E.64 desc[UR36][R2.64], R16 ;  /* 0x0000001002007986 */ /* 0x000fe2000c101b24 */
[----:B------:R-:W-:Y:S05]  /*8890*/  EXIT ;  /* 0x000000000000794d */ /* 0x000fea0003800000 */
.L_x_4959:
        /* <DEDUP_REMOVED lines=12> */
.L_x_4972:
[----:B------:R-:W-:-:S05]  /*8960*/  CS2R R18, SRZ ;  /* 0x0000000000127805 */ /* 0x000fca000001ff00 */
[----:B------:R-:W-:Y:S01]  /*8970*/  STG.E.128 desc[UR36][R2.64], R16 ;  /* 0x0000001002007986 */ /* 0x000fe2000c101d24 */
[----:B------:R-:W-:Y:S05]  /*8980*/  EXIT ;  /* 0x000000000000794d */ /* 0x000fea0003800000 */
.L_x_4971:
        /* <DEDUP_REMOVED lines=25> */
.L_x_4976:
[----:B------:R-:W-:Y:S05]  /*8b20*/  BSYNC B0 ;  /* 0x0000000000007941 */ /* 0x000fea0003800000 */
.L_x_4975:
[----:B------:R-:W-:-:S05]  /*8b30*/  LOP3.LUT R5, R0, R5, RZ, 0xfc, !PT ;  /* 0x0000000500057212 */ /* 0x000fca00078efcff */
[----:B------:R-:W-:Y:S01]  /*8b40*/  STG.E.U8 desc[UR36][R2.64], R5 ;  /* 0x0000000502007986 */ /* 0x000fe2000c101124 */
[----:B------:R-:W-:Y:S05]  /*8b50*/  EXIT ;  /* 0x000000000000794d */ /* 0x000fea0003800000 */
.L_x_4974:
        /* <DEDUP_REMOVED lines=17> */
.L_x_4978:
[----:B------:R-:W-:Y:S01]  /*8c70*/  IMAD.MOV.U32 R0, RZ, RZ, 0x7f ;  /* 0x0000007fff007424 */ /* 0x000fe200078e00ff */
[----:B------:R-:W-:-:S04]  /*8c80*/  ISETP.GT.U32.AND P0, PT, R4, 0x7f800000, PT ;  /* 0x7f8000000400780c */ /* 0x000fc80003f04070 */
[----:B------:R-:W-:-:S09]  /*8c90*/  SEL R0, R0, 0x7c, P0 ;  /* 0x0000007c00007807 */ /* 0x000fd20000000000 */
.L_x_4979:
[----:B------:R-:W-:Y:S05]  /*8ca0*/  BSYNC B0 ;  /* 0x0000000000007941 */ /* 0x000fea0003800000 */
.L_x_4977:
[----:B------:R-:W-:-:S04]  /*8cb0*/  LOP3.LUT R4, R5, 0x80000000, RZ, 0xc0, !PT ;  /* 0x8000000005047812 */ /* 0x000fc800078ec0ff */
[----:B------:R-:W-:-:S04]  /*8cc0*/  SHF.R.U32.HI R5, RZ, 0x18, R4 ;  /* 0x00000018ff057819 */ /* 0x000fc80000011604 */
[----:B------:R-:W-:-:S05]  /*8cd0*/  LOP3.LUT R5, R0, R5, RZ, 0xfc, !PT ;  /* 0x0000000500057212 */ /* 0x000fca00078efcff */
[----:B------:R-:W-:Y:S01]  /*8ce0*/  STG.E.U8 desc[UR36][R2.64], R5 ;  /* 0x0000000502007986 */ /* 0x000fe2000c101124 */
[----:B------:R-:W-:Y:S05]  /*8cf0*/  EXIT ;  /* 0x000000000000794d */ /* 0x000fea0003800000 */
.L_x_4973:
        /* <DEDUP_REMOVED lines=8> */
.L_x_4970:
        /* <DEDUP_REMOVED lines=11> */
.L_x_4982:
        /* <DEDUP_REMOVED lines=21> */
.L_x_4985:
[----:B------:R-:W-:-:S04]  /*8f80*/  LOP3.LUT R0, R7, 0x80000000, RZ, 0xc0, !PT ;  /* 0x8000000007007812 */ /* 0x000fc800078ec0ff */
[----:B------:R-:W-:-:S04]  /*8f90*/  SHF.R.U32.HI R5, RZ, 0x18, R0 ;  /* 0x00000018ff057819 */ /* 0x000fc80000011600 */
[----:B------:R-:W-:-:S04]  /*8fa0*/  LOP3.LUT R4, R4, R5, RZ, 0xfc, !PT ;  /* 0x0000000504047212 */ /* 0x000fc800078efcff */
[----:B------:R-:W-:-:S07]  /*8fb0*/  PRMT R0, R4, 0x7610, R0 ;  /* 0x0000761004007816 */ /* 0x000fce0000000000 */
.L_x_4984:
[----:B------:R-:W-:Y:S05]  /*8fc0*/  BSYNC B0 ;  /* 0x0000000000007941 */ /* 0x000fea0003800000 */
.L_x_4983:
[----:B------:R-:W-:Y:S01]  /*8fd0*/  STG.E.U8 desc[UR36][R2.64], R0 ;  /* 0x0000000002007986 */ /* 0x000fe2000c101124 */
[----:B------:R-:W-:Y:S05]  /*8fe0*/  EXIT ;  /* 0x000000000000794d */ /* 0x000fea0003800000 */
.L_x_4981:
        /* <DEDUP_REMOVED lines=21> */
.L_x_4988:
[----:B------:R-:W-:-:S04]  /*9140*/  LOP3.LUT R0, R7, 0x80000000, RZ, 0xc0, !PT ;  /* 0x8000000007007812 */ /* 0x000fc800078ec0ff */
[----:B------:R-:W-:-:S04]  /*9150*/  SHF.R.U32.HI R5, RZ, 0x18, R0 ;  /* 0x00000018ff057819 */ /* 0x000fc80000011600 */
[----:B------:R-:W-:-:S04]  /*9160*/  LOP3.LUT R4, R4, R5, RZ, 0xfc, !PT ;  /* 0x0000000504047212 */ /* 0x000fc800078efcff */
[----:B------:R-:W-:-:S07]  /*9170*/  PRMT R0, R4, 0x7610, R0 ;  /* 0x0000761004007816 */ /* 0x000fce0000000000 */
.L_x_4987:
[----:B------:R-:W-:Y:S05]  /*9180*/  BSYNC B0 ;  /* 0x0000000000007941 */ /* 0x000fea0003800000 */
.L_x_4986:
[----:B------:R-:W-:Y:S01]  /*9190*/  STG.E.U8 desc[UR36][R2.64], R0 ;  /* 0x0000000002007986 */ /* 0x000fe2000c101124 */
[----:B------:R-:W-:Y:S05]  /*91a0*/  EXIT ;  /* 0x000000000000794d */ /* 0x000fea0003800000 */
.L_x_4980:
        /* <DEDUP_REMOVED lines=26> */
.L_x_4963:
        /* <DEDUP_REMOVED lines=16> */
.L_x_4991:
[----:B------:R-:W-:Y:S05]  /*9450*/  EXIT ;  /* 0x000000000000794d */ /* 0x000fea0003800000 */
.L_x_4990:
[----:B------:R-:W0:Y:S02]  /*9460*/  F2I.U64.F64.TRUNC R16, R16 ;  /* 0x0000001000107311 */ /* 0x000e24000030d800 */
[----:B0-----:R-:W-:Y:S01]  /*9470*/  STG.E.64 desc[UR36][R2.64], R16 ;  /* 0x0000001002007986 */ /* 0x001fe2000c101b24 */
[----:B------:R-:W-:Y:S05]  /*9480*/  EXIT ;  /* 0x000000000000794d */ /* 0x000fea0003800000 */
.L_x_4989:
[----:B------:R-:W0:Y:S02]  /*9490*/  F2I.U32.F64.TRUNC R17, R16 ;  /* 0x0000001000117311 */ /* 0x000e24000030d000 */
[----:B0-----:R-:W-:Y:S01]  /*94a0*/  STG.E desc[UR36][R2.64], R17 ;  /* 0x0000001102007986 */ /* 0x001fe2000c101924 */
[----:B------:R-:W-:Y:S05]  /*94b0*/  EXIT ;  /* 0x000000000000794d */ /* 0x000fea0003800000 */
        .weak           $__internal_1_$__cuda_sm20_div_rn_f64_full
        .type           $__internal_1_$__cuda_sm20_div_rn_f64_full,@function
        .size           $__internal_1_$__cuda_sm20_div_rn_f64_full,(.L_x_19527 - $__internal_1_$__cuda_sm20_div_rn_f64_full)
$__internal_1_$__cuda_sm20_div_rn_f64_full:
[C---:B------:R-:W-:Y:S01]  /*94c0*/  FSETP.GEU.AND P0, PT, |R3|.reuse, 1.469367938527859385e-39, PT ;  /* 0x001000000300780b */ /* 0x040fe20003f0e200 */
[--C-:B------:R-:W-:Y:S01]  /*94d0*/  IMAD.MOV.U32 R10, RZ, RZ, R0.reuse ;  /* 0x000000ffff0a7224 */ /* 0x100fe200078e0000 */
[----:B------:R-:W-:Y:S01]  /*94e0*/  LOP3.LUT R8, R3, 0x800fffff, RZ, 0xc0, !PT ;  /* 0x800fffff03087812 */ /* 0x000fe200078ec0ff */
[----:B------:R-:W-:Y:S01]  /*94f0*/  IMAD.MOV.U32 R11, RZ, RZ, R3 ;  /* 0x000000ffff0b7224 */ /* 0x000fe200078e0003 */
[C---:B------:R-:W-:Y:S01]  /*9500*/  FSETP.GEU.AND P2, PT, |R13|.reuse, 1.469367938527859385e-39, PT ;  /* 0x001000000d00780b */ /* 0x040fe20003f4e200 */
[----:B------:R-:W-:Y:S01]  /*9510*/  IMAD.MOV.U32 R14, RZ, RZ, 0x1 ;  /* 0x00000001ff0e7424 */ /* 0x000fe200078e00ff */
[----:B------:R-:W-:Y:S01]  /*9520*/  LOP3.LUT R9, R8, 0x3ff00000, RZ, 0xfc, !PT ;  /* 0x3ff0000008097812 */ /* 0x000fe200078efcff */
[----:B------:R-:W-:Y:S01]  /*9530*/  IMAD.MOV.U32 R8, RZ, RZ, R0 ;  /* 0x000000ffff087224 */ /* 0x000fe200078e0000 */
[----:B------:R-:W-:Y:S01]  /*9540*/  LOP3.LUT R23, R13, 0x7ff00000, RZ, 0xc0, !PT ;  /* 0x7ff000000d177812 */ /* 0x000fe200078ec0ff */
[----:B------:R-:W-:Y:S01]  /*9550*/  IMAD.MOV.U32 R32, RZ, RZ, 0x1ca00000 ;  /* 0x1ca00000ff207424 */ /* 0x000fe200078e00ff */
[----:B------:R-:W-:Y:S01]  /*9560*/  LOP3.LUT R34, R3, 0x7ff00000, RZ, 0xc0, !PT ;  /* 0x7ff0000003227812 */ /* 0x000fe200078ec0ff */
[----:B------:R-:W-:Y:S02]  /*9570*/  BSSY B1, `(.L_x_4992) ;  /* 0x000004e000017945 */ /* 0x000fe40003800000 */
[----:B------:R-:W-:Y:S01]  /*9580*/  @!P0 DMUL R8, R10, 8.98846567431157953865e+307 ;  /* 0x7fe000000a088828 */ /* 0x000fe20000000000 */
[----:B------:R-:W-:-:S03]  /*9590*/  ISETP.GE.U32.AND P1, PT, R23, R34, PT ;  /* 0x000000221700720c */ /* 0x000fc60003f26070 */
[----:B------:R-:W-:Y:S02]  /*95a0*/  @!P2 LOP3.LUT R20, R11, 0x7ff00000, RZ, 0xc0, !PT ;  /* 0x7ff000000b14a812 */ /* 0x000fe400078ec0ff */
[----:B------:R-:W0:Y:S02]  /*95b0*/  MUFU.RCP64H R15, R9 ;  /* 0x00000009000f7308 */ /* 0x000e240000001800 */
[----:B------:R-:W-:Y:S02]  /*95c0*/  @!P2 ISETP.GE.U32.AND P3, PT, R23, R20, PT ;  /* 0x000000141700a20c */ /* 0x000fe40003f66070 */
[----:B------:R-:W-:Y:S02]  /*95d0*/  @!P0 LOP3.LUT R34, R9, 0x7ff00000, RZ, 0xc0, !PT ;  /* 0x7ff0000009228812 */ /* 0x000fe400078ec0ff */
[----:B------:R-:W-:-:S04]  /*95e0*/  @!P2 SEL R21, R32, 0x63400000, !P3 ;  /* 0x634000002015a807 */ /* 0x000fc80005800000 */
        /* <DEDUP_REMOVED lines=11> */
[----:B------:R-:W-:-:S08]  /*96a0*/  DFMA R20, R26, R20, R26 ;  /* 0x000000141a14722b */ /* 0x000fd0000000001a */
[----:B------:R-:W-:-:S08]  /*96b0*/  DMUL R26, R20, R14 ;  /* 0x0000000e141a7228 */ /* 0x000fd00000000000 */
[----:B------:R-:W-:-:S08]  /*96c0*/  DFMA R30, R26, -R8, R14 ;  /* 0x800000081a1e722b */ /* 0x000fd0000000000e */
[----:B------:R-:W-:Y:S01]  /*96d0*/  DFMA R30, R20, R30, R26 ;  /* 0x0000001e141e722b */ /* 0x000fe2000000001a */
[----:B------:R-:W-:Y:S01]  /*96e0*/  IMAD.MOV.U32 R26, RZ, RZ, R23 ;  /* 0x000000ffff1a7224 */ /* 0x000fe200078e0017 */
[----:B------:R-:W-:Y:S01]  /*96f0*/  @!P2 LOP3.LUT R26, R15, 0x7ff00000, RZ, 0xc0, !PT ;  /* 0x7ff000000f1aa812 */ /* 0x000fe200078ec0ff */
[----:B------:R-:W-:-:S04]  /*9700*/  VIADD R21, R34, 0xffffffff ;  /* 0xffffffff22157836 */ /* 0x000fc80000000000 */
[----:B------:R-:W-:-:S05]  /*9710*/  VIADD R20, R26, 0xffffffff ;  /* 0xffffffff1a147836 */ /* 0x000fca0000000000 */
[----:B------:R-:W-:-:S04]  /*9720*/  ISETP.GT.U32.AND P0, PT, R20, 0x7feffffe, PT ;  /* 0x7feffffe1400780c */ /* 0x000fc80003f04070 */
[----:B------:R-:W-:-:S13]  /*9730*/  ISETP.GT.U32.OR P0, PT, R21, 0x7feffffe, P0 ;  /* 0x7feffffe1500780c */ /* 0x000fda0000704470 */
[----:B------:R-:W-:Y:S05]  /*9740*/  @P0 BRA `(.L_x_4993) ;  /* 0x00000000006c0947 */ /* 0x000fea0003800000 */
[----:B------:R-:W-:-:S04]  /*9750*/  LOP3.LUT R20, R11, 0x7ff00000, RZ, 0xc0, !PT ;  /* 0x7ff000000b147812 */ /* 0x000fc800078ec0ff */
[CC--:B------:R-:W-:Y:S02]  /*9760*/  VIADDMNMX R12, R23.reuse, -R20.reuse, 0xb9600000, !PT ;  /* 0xb9600000170c7446 */ /* 0x0c0fe40007800914 */
[----:B------:R-:W-:Y:S02]  /*9770*/  ISETP.GE.U32.AND P0, PT, R23, R20, PT ;  /* 0x000000141700720c */ /* 0x000fe40003f06070 */
[----:B------:R-:W-:Y:S02]  /*9780*/  VIMNMX R12, R12, 0x46a00000, PT ;  /* 0x46a000000c0c7848 */ /* 0x000fe40003fe0100 */
[----:B------:R-:W-:-:S05]  /*9790*/  SEL R23, R32, 0x63400000, !P0 ;  /* 0x6340000020177807 */ /* 0x000fca0004000000 */
[----:B------:R-:W-:Y:S02]  /*97a0*/  IMAD.IADD R23, R12, 0x1, -R23 ;  /* 0x000000010c177824 */ /* 0x000fe400078e0a17 */
[----:B------:R-:W-:Y:S02]  /*97b0*/  IMAD.MOV.U32 R12, RZ, RZ, RZ ;  /* 0x000000ffff0c7224 */ /* 0x000fe400078e00ff */
        /* <DEDUP_REMOVED lines=20> */
.L_x_4993:
        /* <DEDUP_REMOVED lines=16> */
.L_x_4996:
[----:B------:R-:W-:Y:S01]  /*9a00*/  LOP3.LUT R21, R11, 0x80000, RZ, 0xfc, !PT ;  /* 0x000800000b157812 */ /* 0x000fe200078efcff */
[----:B------:R-:W-:Y:S01]  /*9a10*/  IMAD.MOV.U32 R20, RZ, RZ, R10 ;  /* 0x000000ffff147224 */ /* 0x000fe200078e000a */
[----:B------:R-:W-:Y:S06]  /*9a20*/  BRA `(.L_x_4994) ;  /* 0x0000000000087947 */ /* 0x000fec0003800000 */
.L_x_4995:
[----:B------:R-:W-:Y:S01]  /*9a30*/  LOP3.LUT R21, R13, 0x80000, RZ, 0xfc, !PT ;  /* 0x000800000d157812 */ /* 0x000fe200078efcff */
[----:B------:R-:W-:-:S07]  /*9a40*/  IMAD.MOV.U32 R20, RZ, RZ, R12 ;  /* 0x000000ffff147224 */ /* 0x000fce00078e000c */
.L_x_4994:
[----:B------:R-:W-:Y:S05]  /*9a50*/  BSYNC B1 ;  /* 0x0000000000017941 */ /* 0x000fea0003800000 */
.L_x_4992:
[----:B------:R-:W-:Y:S02]  /*9a60*/  IMAD.MOV.U32 R8, RZ, RZ, R6 ;  /* 0x000000ffff087224 */ /* 0x000fe400078e0006 */
[----:B------:R-:W-:-:S04]  /*9a70*/  IMAD.MOV.U32 R9, RZ, RZ, 0x0 ;  /* 0x00000000ff097424 */ /* 0x000fc800078e00ff */
[----:B------:R-:W-:Y:S05]  /*9a80*/  RET.REL.NODEC R8 `(_ZN2at6native27unrolled_elementwise_kernelIZZZNS0_26round_decimals_kernel_cudaERNS_18TensorIteratorBaseElENKUlvE_clEvENKUlvE_clEvEUldE_St5arrayIPcLm2EELi4E23TrivialOffsetCalculatorILi1EjESB_NS0_6memory12LoadWithCastILi1EEENSC_13StoreWithCastILi1EEEEEviT_T0_T2_T3_T4_T5_) ;  /* 0xffffff64085c7950 */ /* 0x000fea0003c3ffff */
.L_x_4997:
        /* <DEDUP_REMOVED lines=15> */
.L_x_19527:


//--------------------- .text._ZN2at6native18elementwise_kernelILi128ELi2EZNS0_22gpu_kernel_impl_nocastIZZZNS0_26round_decimals_kernel_cudaERNS_18TensorIteratorBaseElENKUlvE_clEvENKUlvE_clEvEUldE_EEvS4_RKT_EUliE_EEviT1_ --------------------------
	.section	.text._ZN2at6native18elementwise_kernelILi128ELi2EZNS0_22gpu_kernel_impl_nocastIZZZNS0_26round_decimals_kernel_cudaERNS_18TensorIteratorBaseElENKUlvE_clEvENKUlvE_clEvEUldE_EEvS4_RKT_EUliE_EEviT1_,"ax",@progbits
	.align	128
        .global         _ZN2at6native18elementwise_kernelILi128ELi2EZNS0_22gpu_kernel_impl_nocastIZZZNS0_26round_decimals_kernel_cudaERNS_18TensorIteratorBaseElENKUlvE_clEvENKUlvE_clEvEUldE_EEvS4_RKT_EUliE_EEviT1_
        .type           _ZN2at6native18elementwise_kernelILi128ELi2EZNS0_22gpu_kernel_impl_nocastIZZZNS0_26round_decimals_kernel_cudaERNS_18TensorIteratorBaseElENKUlvE_clEvENKUlvE_clEvEUldE_EEvS4_RKT_EUliE_EEviT1_,@function
        .size           _ZN2at6native18elementwise_kernelILi128ELi2EZNS0_22gpu_kernel_impl_nocastIZZZNS0_26round_decimals_kernel_cudaERNS_18TensorIteratorBaseElENKUlvE_clEvENKUlvE_clEvEUldE_EEvS4_RKT_EUliE_EEviT1_,(.L_x_19528 - _ZN2at6native18elementwise_kernelILi128ELi2EZNS0_22gpu_kernel_impl_nocastIZZZNS0_26round_decimals_kernel_cudaERNS_18TensorIteratorBaseElENKUlvE_clEvENKUlvE_clEvEUldE_EEvS4_RKT_EUliE_EEviT1_)
        .other          _ZN2at6native18elementwise_kernelILi128ELi2EZNS0_22gpu_kernel_impl_nocastIZZZNS0_26round_decimals_kernel_cudaERNS_18TensorIteratorBaseElENKUlvE_clEvENKUlvE_clEvEUldE_EEvS4_RKT_EUliE_EEviT1_,@"STO_CUDA_ENTRY STV_DEFAULT"
_ZN2at6native18elementwise_kernelILi128ELi2EZNS0_22gpu_kernel_impl_nocastIZZZNS0_26round_decimals_kernel_cudaERNS_18TensorIteratorBaseElENKUlvE_clEvENKUlvE_clEvEUldE_EEvS4_RKT_EUliE_EEviT1_:
.text._ZN2at6native18elementwise_kernelILi128ELi2EZNS0_22gpu_kernel_impl_nocastIZZZNS0_26round_decimals_kernel_cudaERNS_18TensorIteratorBaseElENKUlvE_clEvENKUlvE_clEvEUldE_EEvS4_RKT_EUliE_EEviT1_:
[----:B------:R-:W-:Y:S01]  /*0000*/  LDC R1, c[0x0][0x28] ;  /* 0x00000a00ff017b82 */ /* 0x000fe20000000800 */
[----:B------:R-:W0:Y:S07]  /*0010*/  S2R R21, SR_CTAID.X ;  /* 0x0000000000157919 */ /* 0x000e2e0000002500 */
[----:B------:R-:W1:Y:S01]  /*0020*/  LDC R5, c[0x0][0x424] ;  /* 0x00010900ff057b82 */ /* 0x000e620000000800 */
[----:B------:R-:W-:Y:S01]  /*0030*/  ULDC UR4, c[0x0][0x210] ;  /* 0x0000840000047ab9 */ /* 0x000fe20000000800 */
[----:B------:R-:W-:Y:S01]  /*0040*/  ULDC.U8 UR6, c[0x0][0x428] ;  /* 0x00010a0000067ab9 */ /* 0x000fe20000000000 */
[----:B------:R-:W0:Y:S01]  /*0050*/  S2R R20, SR_TID.X ;  /* 0x0000000000147919 */ /* 0x000e220000002100 */
[----:B------:R-:W-:Y:S01]  /*0060*/  ULDC UR7, c[0x0][0x420] ;  /* 0x0001080000077ab9 */ /* 0x000fe20000000800 */
[----:B------:R-:W-:Y:S01]  /*0070*/  BSSY B0, `(.L_x_4998) ;  /* 0x0000172000007945 */ /* 0x000fe20003800000 */
[----:B0-----:R-:W-:-:S04]  /*0080*/  LEA R7, R21, R20, 0x8 ;  /* 0x0000001415077211 */ /* 0x001fc800078e40ff */
[----:B------:R-:W-:Y:S01]  /*0090*/  ISETP.GE.AND P0, PT, R7, UR4, PT ;  /* 0x0000000407007c0c */ /* 0x000fe2000bf06270 */
[----:B------:R-:W-:-:S12]  /*00a0*/  ULDC.64 UR4, c[0x0][0x208] ;  /* 0x0000820000047ab9 */ /* 0x000fd80000000a00 */
[----:B-1----:R-:W-:Y:S05]  /*00b0*/  @P0 BRA `(.L_x_4999) ;  /* 0x0000001400b40947 */ /* 0x002fea0003800000 */
[----:B------:R-:W0:Y:S01]  /*00c0*/  LDC R4, c[0x0][0x218] ;  /* 0x00008600ff047b82 */ /* 0x000e220000000800 */
[----:B------:R-:W-:Y:S01]  /*00d0*/  HFMA2.MMA R11, -RZ, RZ, 0, 0 ;  /* 0x00000000ff0b7435 */ /* 0x000fe200000001ff */
[----:B------:R-:W-:Y:S01]  /*00e0*/  IMAD.MOV.U32 R0, RZ, RZ, RZ ;  /* 0x000000ffff007224 */ /* 0x000fe200078e00ff */
[----:B0-----:R-:W-:-:S13]  /*00f0*/  ISETP.NE.AND P0, PT, R4, RZ, PT ;  /* 0x000000ff0400720c */ /* 0x001fda0003f05270 */
[----:B------:R-:W-:Y:S05]  /*0100*/  @!P0 BRA `(.L_x_5000) ;  /* 0x0000001000a88947 */ /* 0x000fea0003800000 */
[----:B------:R-:W-:Y:S01]  /*0110*/  MOV R3, R7 ;  /* 0x0000000700037202 */ /* 0x000fe20000000f00 */
        /* <DEDUP_REMOVED lines=281> */
[----:B------:R-:W-:Y:S01]  /*12b0*/  SHF.R.U32.HI R9, RZ, UR8, R8 ;  /* 0x00000008ff097c19 */ /* 0x000fe20008011608 */
[----:B------:R-:W-:Y:S02]  /*12c0*/  ULDC.64 UR8, c[0x0][0x400] ;  /* 0x0001000000087ab9 */ /* 0x000fe40000000a00 */
[----:B------:R-:W0:Y:S01]  /*12d0*/  @P0 LDC.64 R14, c[0x0][0x340] ;  /* 0x0000d000ff0e0b82 */ /* 0x000e220000000a00 */
[----:B------:R-:W-:Y:S02]  /*12e0*/  @P0 MOV R8, RZ ;  /* 0x000000ff00080202 */ /* 0x000fe40000000f00 */
[----:B------:R-:W-:-:S05]  /*12f0*/  IADD3 R13, -R9, RZ, RZ ;  /* 0x000000ff090d7210 */ /* 0x000fca0007ffe1ff */
[----:B------:R-:W1:Y:S08]  /*1300*/  @P0 LDC R17, c[0x0][0x33c] ;  /* 0x0000cf00ff110b82 */ /* 0x000e700000000800 */
[----:B------:R-:W2:Y:S01]  /*1310*/  @P0 LDC.64 R6, c[0x0][0x408] ;  /* 0x00010200ff060b82 */ /* 0x000ea20000000a00 */
[----:B0-----:R-:W-:-:S05]  /*1320*/  @P0 IMAD.HI.U32 R2, R9, R14, R8 ;  /* 0x0000000e09020227 */ /* 0x001fca00078e0008 */
[----:B------:R-:W-:Y:S01]  /*1330*/  @P0 SHF.R.U32.HI R4, RZ, R15, R2 ;  /* 0x0000000fff040219 */ /* 0x000fe20000011602 */
[----:B------:R-:W-:-:S04]  /*1340*/  IMAD R2, R13, UR10, R3 ;  /* 0x0000000a0d027c24 */ /* 0x000fc8000f8e0203 */
[----:B------:R-:W-:Y:S02]  /*1350*/  @P0 IMAD.MOV R8, RZ, RZ, -R4 ;  /* 0x000000ffff080224 */ /* 0x000fe400078e0a04 */
[----:B------:R-:W-:Y:S02]  /*1360*/  IMAD R11, R2, UR8, R11 ;  /* 0x00000008020b7c24 */ /* 0x000fe4000f8e020b */
[----:B-1----:R-:W-:Y:S02]  /*1370*/  @P0 IMAD R8, R8, R17, R9 ;  /* 0x0000001108080224 */ /* 0x002fe400078e0209 */
[----:B------:R-:W-:Y:S02]  /*1380*/  IMAD R0, R2, UR9, R0 ;  /* 0x0000000902007c24 */ /* 0x000fe4000f8e0200 */
[C---:B--2---:R-:W-:Y:S02]  /*1390*/  @P0 IMAD R11, R8.reuse, R6, R11 ;  /* 0x00000006080b0224 */ /* 0x044fe400078e020b */
[----:B------:R-:W-:-:S07]  /*13a0*/  @P0 IMAD R0, R8, R7, R0 ;  /* 0x0000000708000224 */ /* 0x000fce00078e0200 */
.L_x_5000:
[----:B------:R-:W-:Y:S02]  /*13b0*/  ULDC.64 UR8, c[0x0][0x418] ;  /* 0x0001060000087ab9 */ /* 0x000fe40000000a00 */
[----:B------:R-:W-:-:S04]  /*13c0*/  IADD3 R6, P0, R0, UR8, RZ ;  /* 0x0000000800067c10 */ /* 0x000fc8000ff1e0ff */
[----:B------:R-:W-:Y:S01]  /*13d0*/  IADD3.X R7, RZ, UR9, RZ, P0, !PT ;  /* 0x00000009ff077c10 */ /* 0x000fe200087fe4ff */
[----:B------:R-:W-:-:S05]  /*13e0*/  ULDC.64 UR8, c[0x0][0x410] ;  /* 0x0001040000087ab9 */ /* 0x000fca0000000a00 */
[----:B------:R-:W5:Y:S01]  /*13f0*/  LDG.E.64 R6, desc[UR4][R6.64] ;  /* 0x0000000406067981 */ /* 0x000f62000c1e1b00 */
[----:B------:R-:W-:Y:S02]  /*1400*/  ISETP.NE.AND P0, PT, RZ, UR6, PT ;  /* 0x00000006ff007c0c */ /* 0x000fe4000bf05270 */
[----:B------:R-:W-:-:S04]  /*1410*/  IADD3 R10, P1, R11, UR8, RZ ;  /* 0x000000080b0a7c10 */ /* 0x000fc8000ff3e0ff */
[----:B------:R-:W-:-:S07]  /*1420*/  IADD3.X R11, RZ, UR9, RZ, P1, !PT ;  /* 0x00000009ff0b7c10 */ /* 0x000fce0008ffe4ff */
[----:B------:R-:W-:Y:S05]  /*1430*/  @!P0 BRA `(.L_x_5001) ;  /* 0x0000000000688947 */ /* 0x000fea0003800000 */
[----:B------:R-:W0:Y:S01]  /*1440*/  LDC.64 R12, c[0x0][0x420] ;  /* 0x00010800ff0c7b82 */ /* 0x000e220000000a00 */
[----:B------:R-:W-:Y:S01]  /*1450*/  ULDC UR8, c[0x0][0x424] ;  /* 0x0001090000087ab9 */ /* 0x000fe20000000800 */
[----:B------:R-:W-:Y:S01]  /*1460*/  IMAD.MOV.U32 R2, RZ, RZ, 0x1 ;  /* 0x00000001ff027424 */ /* 0x000fe200078e00ff */
[----:B------:R-:W0:Y:S01]  /*1470*/  MUFU.RCP64H R3, UR8 ;  /* 0x0000000800037d08 */ /* 0x000e220008001800 */
[----:B-----5:R-:W-:Y:S01]  /*1480*/  FSETP.GEU.AND P1, PT, |R7|, 6.5827683646048100446e-37, PT ;  /* 0x036000000700780b */ /* 0x020fe20003f2e200 */
        /* <DEDUP_REMOVED lines=13> */
[----:B------:R-:W-:Y:S05]  /*1560*/  CALL.REL.NOINC `($__internal_2_$__cuda_sm20_div_rn_f64_full) ;  /* 0x0000001800487944 */ /* 0x000fea0003c00000 */
[----:B------:R-:W-:Y:S02]  /*1570*/  MOV R2, R12 ;  /* 0x0000000c00027202 */ /* 0x000fe40000000f00 */
[----:B------:R-:W-:-:S07]  /*1580*/  MOV R3, R13 ;  /* 0x0000000d00037202 */ /* 0x000fce0000000f00 */
.L_x_5003:
[----:B------:R-:W-:Y:S05]  /*1590*/  BSYNC B1 ;  /* 0x0000000000017941 */ /* 0x000fea0003800000 */
.L_x_5002:
[----:B------:R-:W0:Y:S01]  /*15a0*/  FRND.F64 R2, R2 ;  /* 0x0000000200027313 */ /* 0x000e220000301800 */
[----:B------:R-:W-:Y:S02]  /*15b0*/  ULDC.64 UR8, c[0x0][0x420] ;  /* 0x0001080000087ab9 */ /* 0x000fe40000000a00 */
[----:B0-----:R-:W-:Y:S01]  /*15c0*/  DMUL R2, R2, UR8 ;  /* 0x0000000802027c28 */ /* 0x001fe20008000000 */
[----:B------:R-:W-:Y:S10]  /*15d0*/  BRA `(.L_x_5004) ;  /* 0x0000000000607947 */ /* 0x000ff40003800000 */
.L_x_5001:
[----:B------:R-:W0:Y:S01]  /*15e0*/  LDC.64 R2, c[0x0][0x420] ;  /* 0x00010800ff027b82 */ /* 0x000e220000000a00 */
[----:B------:R-:W-:Y:S01]  /*15f0*/  ULDC UR8, c[0x0][0x424] ;  /* 0x0001090000087ab9 */ /* 0x000fe20000000800 */
[----:B------:R-:W-:Y:S01]  /*1600*/  IMAD.MOV.U32 R8, RZ, RZ, 0x1 ;  /* 0x00000001ff087424 */ /* 0x000fe200078e00ff */
[----:B------:R-:W0:Y:S01]  /*1610*/  MUFU.RCP64H R9, UR8 ;  /* 0x0000000800097d08 */ /* 0x000e220008001800 */
[----:B------:R-:W-:Y:S04]  /*1620*/  BSSY B1, `(.L_x_5004) ;  /* 0x0000013000017945 */ /* 0x000fe80003800000 */
[-C--:B0-----:R-:W-:Y:S02]  /*1630*/  DFMA R12, R8, -R2.reuse, 1 ;  /* 0x3ff00000080c742b */ /* 0x081fe40000000802 */
[----:B-----5:R-:W-:-:S06]  /*1640*/  DMUL R6, R6, R2 ;  /* 0x0000000206067228 */ /* 0x020fcc0000000000 */
        /* <DEDUP_REMOVED lines=16> */
.L_x_5005:
[----:B------:R-:W-:Y:S05]  /*1750*/  BSYNC B1 ;  /* 0x0000000000017941 */ /* 0x000fea0003800000 */
.L_x_5004:
[----:B------:R0:W-:Y:S01]  /*1760*/  STG.E.64 desc[UR4][R10.64], R2 ;  /* 0x000000020a007986 */ /* 0x0001e2000c101b04 */
[----:B------:R-:W-:-:S05]  /*1770*/  IMAD R7, R21, 0x100, R20 ;  /* 0x0000010015077824 */ /* 0x000fca00078e0214 */
[----:B------:R-:W-:-:S07]  /*1780*/  IADD3 R7, R7, 0x80, RZ ;  /* 0x0000008007077810 */ /* 0x000fce0007ffe0ff */
.L_x_4999:
[----:B------:R-:W-:Y:S05]  /*1790*/  BSYNC B0 ;  /* 0x0000000000007941 */ /* 0x000fea0003800000 */
.L_x_4998:
[----:B------:R-:W-:Y:S02]  /*17a0*/  ULDC UR8, c[0x0][0x210] ;  /* 0x0000840000087ab9 */ /* 0x000fe40000000800 */
[----:B------:R-:W-:-:S13]  /*17b0*/  ISETP.GE.AND P0, PT, R7, UR8, PT ;  /* 0x0000000807007c0c */ /* 0x000fda000bf06270 */
[----:B------:R-:W-:Y:S05]  /*17c0*/  @P0 EXIT ;  /* 0x000000000000094d */ /* 0x000fea0003800000 */
[----:B------:R-:W1:Y:S01]  /*17d0*/  LDC R4, c[0x0][0x218] ;  /* 0x00008600ff047b82 */ /* 0x000e620000000800 */
[----:B------:R-:W-:Y:S01]  /*17e0*/  HFMA2.MMA R0, -RZ, RZ, 0, 0 ;  /* 0x00000000ff007435 */ /* 0x000fe200000001ff */
[----:B0-----:R-:W-:Y:S01]  /*17f0*/  IMAD.MOV.U32 R11, RZ, RZ, RZ ;  /* 0x000000ffff0b7224 */ /* 0x001fe200078e00ff */
        /* <DEDUP_REMOVED lines=295> */
[C---:B------:R-:W-:Y:S02]  /*2a70*/  IMAD R11, R2.reuse, UR8, R11 ;  /* 0x00000008020b7c24 */ /* 0x040fe4000f8e020b */
[----:B-1----:R-:W-:Y:S02]  /*2a80*/  @P0 IMAD R8, R17, R8, R9 ;  /* 0x0000000811080224 */ /* 0x002fe400078e0209 */
[----:B------:R-:W-:Y:S02]  /*2a90*/  IMAD R0, R2, UR9, R0 ;  /* 0x0000000902007c24 */ /* 0x000fe4000f8e0200 */
[C---:B--2---:R-:W-:Y:S02]  /*2aa0*/  @P0 IMAD R11, R8.reuse, R6, R11 ;  /* 0x00000006080b0224 */ /* 0x044fe400078e020b */
[----:B------:R-:W-:-:S07]  /*2ab0*/  @P0 IMAD R0, R8, R7, R0 ;  /* 0x0000000708000224 */ /* 0x000fce00078e0200 */
.L_x_5006:
        /* <DEDUP_REMOVED lines=30> */
.L_x_5009:
[----:B------:R-:W-:Y:S05]  /*2ca0*/  BSYNC B0 ;  /* 0x0000000000007941 */ /* 0x000fea0003800000 */
.L_x_5008:
[----:B------:R-:W0:Y:S01]  /*2cb0*/  FRND.F64 R2, R2 ;  /* 0x0000000200027313 */ /* 0x000e220000301800 */
[----:B------:R-:W-:Y:S02]  /*2cc0*/  ULDC.64 UR6, c[0x0][0x420] ;  /* 0x0001080000067ab9 */ /* 0x000fe40000000a00 */
[----:B0-----:R-:W-:Y:S01]  /*2cd0*/  DMUL R2, R2, UR6 ;  /* 0x0000000602027c28 */ /* 0x001fe20008000000 */
[----:B------:R-:W-:Y:S10]  /*2ce0*/  BRA `(.L_x_5010) ;  /* 0x0000000000607947 */ /* 0x000ff40003800000 */
.L_x_5007:
        /* <DEDUP_REMOVED lines=23> */
.L_x_5011:
[----:B------:R-:W-:Y:S05]  /*2e60*/  BSYNC B0 ;  /* 0x0000000000007941 */ /* 0x000fea0003800000 */
.L_x_5010:
[----:B------:R-:W-:Y:S01]  /*2e70*/  STG.E.64 desc[UR4][R10.64], R2 ;  /* 0x000000020a007986 */ /* 0x000fe2000c101b04 */
[----:B------:R-:W-:Y:S05]  /*2e80*/  EXIT ;  /* 0x000000000000794d */ /* 0x000fea0003800000 */
        .weak           $__internal_2_$__cuda_sm20_div_rn_f64_full
        .type           $__internal_2_$__cuda_sm20_div_rn_f64_full,@function
        .size           $__internal_2_$__cuda_sm20_div_rn_f64_full,(.L_x_19528 - $__internal_2_$__cuda_sm20_div_rn_f64_full)
$__internal_2_$__cuda_sm20_div_rn_f64_full:
[C---:B------:R-:W-:Y:S01]  /*2e90*/  FSETP.GEU.AND P0, PT, |R5|.reuse, 1.469367938527859385e-39, PT ;  /* 0x001000000500780b */ /* 0x040fe20003f0e200 */
[----:B------:R-:W-:Y:S01]  /*2ea0*/  IMAD.U32 R2, RZ, RZ, UR7 ;  /* 0x00000007ff027e24 */ /* 0x000fe2000f8e00ff */
[----:B------:R-:W-:Y:S01]  /*2eb0*/  MOV R4, UR7 ;  /* 0x0000000700047c02 */ /* 0x000fe20008000f00 */
[----:B------:R-:W-:Y:S01]  /*2ec0*/  BSSY B2, `(.L_x_5012) ;  /* 0x0000055000027945 */ /* 0x000fe20003800000 */
[----:B------:R-:W-:Y:S02]  /*2ed0*/  LOP3.LUT R3, R5, 0x800fffff, RZ, 0xc0, !PT ;  /* 0x800fffff05037812 */ /* 0x000fe400078ec0ff */
[----:B------:R-:W-:Y:S02]  /*2ee0*/  FSETP.GEU.AND P2, PT, |R7|, 1.469367938527859385e-39, PT ;  /* 0x001000000700780b */ /* 0x000fe40003f4e200 */
[----:B------:R-:W-:Y:S02]  /*2ef0*/  LOP3.LUT R3, R3, 0x3ff00000, RZ, 0xfc, !PT ;  /* 0x3ff0000003037812 */ /* 0x000fe400078efcff */
[----:B------:R-:W-:-:S02]  /*2f00*/  MOV R14, 0x1 ;  /* 0x00000001000e7802 */ /* 0x000fc40000000f00 */
[----:B------:R-:W-:Y:S01]  /*2f10*/  LOP3.LUT R12, R7, 0x7ff00000, RZ, 0xc0, !PT ;  /* 0x7ff00000070c7812 */ /* 0x000fe200078ec0ff */
[----:B------:R-:W-:Y:S01]  /*2f20*/  @!P0 DMUL R2, R4, 8.98846567431157953865e+307 ;  /* 0x7fe0000004028828 */ /* 0x000fe20000000000 */
[----:B------:R-:W-:-:S03]  /*2f30*/  LOP3.LUT R23, R5, 0x7ff00000, RZ, 0xc0, !PT ;  /* 0x7ff0000005177812 */ /* 0x000fc600078ec0ff */
[----:B------:R-:W-:Y:S01]  /*2f40*/  IMAD.MOV.U32 R22, RZ, RZ, R12 ;  /* 0x000000ffff167224 */ /* 0x000fe200078e000c */
[----:B------:R-:W-:Y:S01]  /*2f50*/  ISETP.GE.U32.AND P1, PT, R12, R23, PT ;  /* 0x000000170c00720c */ /* 0x000fe20003f26070 */
[----:B------:R-:W0:Y:S01]  /*2f60*/  MUFU.RCP64H R15, R3 ;  /* 0x00000003000f7308 */ /* 0x000e220000001800 */
[----:B------:R-:W-:-:S03]  /*2f70*/  @!P2 LOP3.LUT R13, R5, 0x7ff00000, RZ, 0xc0, !PT ;  /* 0x7ff00000050da812 */ /* 0x000fc600078ec0ff */
[----:B------:R-:W-:Y:S02]  /*2f80*/  @!P0 LOP3.LUT R23, R3, 0x7ff00000, RZ, 0xc0, !PT ;  /* 0x7ff0000003178812 */ /* 0x000fe400078ec0ff */
[----:B------:R-:W-:Y:S01]  /*2f90*/  @!P2 ISETP.GE.U32.AND P3, PT, R12, R13, PT ;  /* 0x0000000d0c00a20c */ /* 0x000fe20003f66070 */
[----:B------:R-:W-:Y:S01]  /*2fa0*/  IMAD.MOV.U32 R13, RZ, RZ, 0x1ca00000 ;  /* 0x1ca00000ff0d7424 */ /* 0x000fe200078e00ff */
[----:B------:R-:W-:-:S04]  /*2fb0*/  IADD3 R25, R23, -0x1, RZ ;  /* 0xffffffff17197810 */ /* 0x000fc80007ffe0ff */
[----:B------:R-:W-:-:S04]  /*2fc0*/  @!P2 SEL R17, R13, 0x63400000, !P3 ;  /* 0x634000000d11a807 */ /* 0x000fc80005800000 */
[----:B------:R-:W-:Y:S01]  /*2fd0*/  @!P2 LOP3.LUT R18, R17, 0x80000000, R7, 0xf8, !PT ;  /* 0x800000001112a812 */ /* 0x000fe200078ef807 */
[----:B0-----:R-:W-:-:S03]  /*2fe0*/  DFMA R8, R14, -R2, 1 ;  /* 0x3ff000000e08742b */ /* 0x001fc60000000802 */
[----:B------:R-:W-:Y:S02]  /*2ff0*/  @!P2 LOP3.LUT R19, R18, 0x100000, RZ, 0xfc, !PT ;  /* 0x001000001213a812 */ /* 0x000fe400078efcff */
[----:B------:R-:W-:-:S03]  /*3000*/  @!P2 MOV R18, RZ ;  /* 0x000000ff0012a202 */ /* 0x000fc60000000f00 */
[----:B------:R-:W-:-:S08]  /*3010*/  DFMA R8, R8, R8, R8 ;  /* 0x000000080808722b */ /* 0x000fd00000000008 */
[----:B------:R-:W-:Y:S01]  /*3020*/  DFMA R14, R14, R8, R14 ;  /* 0x000000080e0e722b */ /* 0x000fe2000000000e */
[----:B------:R-:W-:Y:S02]  /*3030*/  SEL R9, R13, 0x63400000, !P1 ;  /* 0x634000000d097807 */ /* 0x000fe40004800000 */
[----:B------:R-:W-:Y:S02]  /*3040*/  MOV R8, R6 ;  /* 0x0000000600087202 */ /* 0x000fe40000000f00 */
[----:B------:R-:W-:-:S03]  /*3050*/  LOP3.LUT R9, R9, 0x800fffff, R7, 0xf8, !PT ;  /* 0x800fffff09097812 */ /* 0x000fc600078ef807 */
[----:B------:R-:W-:-:S03]  /*3060*/  DFMA R16, R14, -R2, 1 ;  /* 0x3ff000000e10742b */ /* 0x000fc60000000802 */
[----:B------:R-:W-:-:S05]  /*3070*/  @!P2 DFMA R8, R8, 2, -R18 ;  /* 0x400000000808a82b */ /* 0x000fca0000000812 */
[----:B------:R-:W-:-:S05]  /*3080*/  DFMA R16, R14, R16, R14 ;  /* 0x000000100e10722b */ /* 0x000fca000000000e */
[----:B------:R-:W-:-:S03]  /*3090*/  @!P2 LOP3.LUT R22, R9, 0x7ff00000, RZ, 0xc0, !PT ;  /* 0x7ff000000916a812 */ /* 0x000fc600078ec0ff */
[----:B------:R-:W-:Y:S01]  /*30a0*/  DMUL R14, R16, R8 ;  /* 0x00000008100e7228 */ /* 0x000fe20000000000 */
[----:B------:R-:W-:-:S04]  /*30b0*/  IADD3 R24, R22, -0x1, RZ ;  /* 0xffffffff16187810 */ /* 0x000fc80007ffe0ff */
[----:B------:R-:W-:-:S03]  /*30c0*/  ISETP.GT.U32.AND P0, PT, R24, 0x7feffffe, PT ;  /* 0x7feffffe1800780c */ /* 0x000fc60003f04070 */
[----:B------:R-:W-:Y:S01]  /*30d0*/  DFMA R18, R14, -R2, R8 ;  /* 0x800000020e12722b */ /* 0x000fe20000000008 */
[----:B------:R-:W-:-:S07]  /*30e0*/  ISETP.GT.U32.OR P0, PT, R25, 0x7feffffe, P0 ;  /* 0x7feffffe1900780c */ /* 0x000fce0000704470 */
[----:B------:R-:W-:-:S06]  /*30f0*/  DFMA R18, R16, R18, R14 ;  /* 0x000000121012722b */ /* 0x000fcc000000000e */
[----:B------:R-:W-:Y:S05]  /*3100*/  @P0 BRA `(.L_x_5013) ;  /* 0x00000000006c0947 */ /* 0x000fea0003800000 */
[----:B------:R-:W-:Y:S02]  /*3110*/  LOP3.LUT R7, R5, 0x7ff00000, RZ, 0xc0, !PT ;  /* 0x7ff0000005077812 */ /* 0x000fe400078ec0ff */
[----:B------:R-:W-:Y:S02]  /*3120*/  MOV R14, RZ ;  /* 0x000000ff000e7202 */ /* 0x000fe40000000f00 */
[CC--:B------:R-:W-:Y:S02]  /*3130*/  VIADDMNMX R6, R12.reuse, -R7.reuse, 0xb9600000, !PT ;  /* 0xb96000000c067446 */ /* 0x0c0fe40007800907 */
[----:B------:R-:W-:Y:S02]  /*3140*/  ISETP.GE.U32.AND P0, PT, R12, R7, PT ;  /* 0x000000070c00720c */ /* 0x000fe40003f06070 */
[----:B------:R-:W-:Y:S02]  /*3150*/  VIMNMX R6, R6, 0x46a00000, PT ;  /* 0x46a0000006067848 */ /* 0x000fe40003fe0100 */
[----:B------:R-:W-:-:S05]  /*3160*/  SEL R13, R13, 0x63400000, !P0 ;  /* 0x634000000d0d7807 */ /* 0x000fca0004000000 */
[----:B------:R-:W-:-:S05]  /*3170*/  IMAD.IADD R6, R6, 0x1, -R13 ;  /* 0x0000000106067824 */ /* 0x000fca00078e0a0d */
[----:B------:R-:W-:-:S06]  /*3180*/  IADD3 R15, R6, 0x7fe00000, RZ ;  /* 0x7fe00000060f7810 */ /* 0x000fcc0007ffe0ff */
        /* <DEDUP_REMOVED lines=9> */
[----:B------:R-:W-:Y:S01]  /*3220*/  IADD3 R3, -R6, RZ, RZ ;  /* 0x000000ff06037210 */ /* 0x000fe20007ffe1ff */
[----:B------:R-:W-:Y:S01]  /*3230*/  DMUL.RP R14, R18, R14 ;  /* 0x0000000e120e7228 */ /* 0x000fe20000008000 */
[----:B------:R-:W-:-:S06]  /*3240*/  MOV R2, RZ ;  /* 0x000000ff00027202 */ /* 0x000fcc0000000f00 */
[----:B------:R-:W-:-:S03]  /*3250*/  DFMA R2, R12, -R2, R18 ;  /* 0x800000020c02722b */ /* 0x000fc60000000012 */
[----:B------:R-:W-:-:S03]  /*3260*/  LOP3.LUT R7, R15, R7, RZ, 0x3c, !PT ;  /* 0x000000070f077212 */ /* 0x000fc600078e3cff */
[----:B------:R-:W-:-:S04]  /*3270*/  IADD3 R2, -R6, -0x43300000, RZ ;  /* 0xbcd0000006027810 */ /* 0x000fc80007ffe1ff */
[----:B------:R-:W-:-:S04]  /*3280*/  FSETP.NEU.AND P0, PT, |R3|, R2, PT ;  /* 0x000000020300720b */ /* 0x000fc80003f0d200 */
[----:B------:R-:W-:Y:S02]  /*3290*/  FSEL R12, R14, R12, !P0 ;  /* 0x0000000c0e0c7208 */ /* 0x000fe40004000000 */
[----:B------:R-:W-:Y:S01]  /*32a0*/  FSEL R13, R7, R13, !P0 ;  /* 0x0000000d070d7208 */ /* 0x000fe20004000000 */
[----:B------:R-:W-:Y:S06]  /*32b0*/  BRA `(.L_x_5014) ;  /* 0x0000000000547947 */ /* 0x000fec0003800000 */
.L_x_5013:
[----:B------:R-:W-:-:S14]  /*32c0*/  DSETP.NAN.AND P0, PT, R6, R6, PT ;  /* 0x000000060600722a */ /* 0x000fdc0003f08000 */
[----:B------:R-:W-:Y:S05]  /*32d0*/  @P0 BRA `(.L_x_5015) ;  /* 0x0000000000440947 */ /* 0x000fea0003800000 */
[----:B------:R-:W-:-:S14]  /*32e0*/  DSETP.NAN.AND P0, PT, R4, R4, PT ;  /* 0x000000040400722a */ /* 0x000fdc0003f08000 */
[----:B------:R-:W-:Y:S05]  /*32f0*/  @P0 BRA `(.L_x_5016) ;  /* 0x0000000000300947 */ /* 0x000fea0003800000 */
[----:B------:R-:W-:Y:S01]  /*3300*/  ISETP.NE.AND P0, PT, R22, R23, PT ;  /* 0x000000171600720c */ /* 0x000fe20003f05270 */
[----:B------:R-:W-:Y:S01]  /*3310*/  IMAD.MOV.U32 R12, RZ, RZ, 0x0 ;  /* 0x00000000ff0c7424 */ /* 0x000fe200078e00ff */
[----:B------:R-:W-:-:S11]  /*3320*/  MOV R13, 0xfff80000 ;  /* 0xfff80000000d7802 */ /* 0x000fd60000000f00 */
[----:B------:R-:W-:Y:S05]  /*3330*/  @!P0 BRA `(.L_x_5014) ;  /* 0x0000000000348947 */ /* 0x000fea0003800000 */
[----:B------:R-:W-:Y:S02]  /*3340*/  ISETP.NE.AND P0, PT, R22, 0x7ff00000, PT ;  /* 0x7ff000001600780c */ /* 0x000fe40003f05270 */
[----:B------:R-:W-:Y:S02]  /*3350*/  LOP3.LUT R13, R7, 0x80000000, R5, 0x48, !PT ;  /* 0x80000000070d7812 */ /* 0x000fe400078e4805 */
[----:B------:R-:W-:-:S13]  /*3360*/  ISETP.EQ.OR P0, PT, R23, RZ, !P0 ;  /* 0x000000ff1700720c */ /* 0x000fda0004702670 */
[----:B------:R-:W-:Y:S02]  /*3370*/  @P0 LOP3.LUT R2, R13, 0x7ff00000, RZ, 0xfc, !PT ;  /* 0x7ff000000d020812 */ /* 0x000fe400078efcff */
[----:B------:R-:W-:Y:S01]  /*3380*/  @!P0 MOV R12, RZ ;  /* 0x000000ff000c8202 */ /* 0x000fe20000000f00 */
[----:B------:R-:W-:Y:S01]  /*3390*/  @P0 IMAD.MOV.U32 R12, RZ, RZ, RZ ;  /* 0x000000ffff0c0224 */ /* 0x000fe200078e00ff */
[----:B------:R-:W-:Y:S01]  /*33a0*/  @P0 MOV R13, R2 ;  /* 0x00000002000d0202 */ /* 0x000fe20000000f00 */
[----:B------:R-:W-:Y:S06]  /*33b0*/  BRA `(.L_x_5014) ;  /* 0x0000000000147947 */ /* 0x000fec0003800000 */
.L_x_5016:
[----:B------:R-:W-:Y:S02]  /*33c0*/  LOP3.LUT R13, R5, 0x80000, RZ, 0xfc, !PT ;  /* 0x00080000050d7812 */ /* 0x000fe400078efcff */
[----:B------:R-:W-:Y:S01]  /*33d0*/  MOV R12, R4 ;  /* 0x00000004000c7202 */ /* 0x000fe20000000f00 */
[----:B------:R-:W-:Y:S06]  /*33e0*/  BRA `(.L_x_5014) ;  /* 0x0000000000087947 */ /* 0x000fec0003800000 */
.L_x_5015:
[----:B------:R-:W-:Y:S01]  /*33f0*/  LOP3.LUT R13, R7, 0x80000, RZ, 0xfc, !PT ;  /* 0x00080000070d7812 */ /* 0x000fe200078efcff */
[----:B------:R-:W-:-:S07]  /*3400*/  IMAD.MOV.U32 R12, RZ, RZ, R6 ;  /* 0x000000ffff0c7224 */ /* 0x000fce00078e0006 */
.L_x_5014:
[----:B------:R-:W-:Y:S05]  /*3410*/  BSYNC B2 ;  /* 0x0000000000027941 */ /* 0x000fea0003800000 */
.L_x_5012:
[----:B------:R-:W-:Y:S01]  /*3420*/  HFMA2.MMA R3, -RZ, RZ, 0, 0 ;  /* 0x00000000ff037435 */ /* 0x000fe200000001ff */
[----:B------:R-:W-:-:S05]  /*3430*/  MOV R2, R0 ;  /* 0x0000000000027202 */ /* 0x000fca0000000f00 */
[----:B------:R-:W-:Y:S05]  /*3440*/  RET.REL.NODEC R2 `(_ZN2at6native18elementwise_kernelILi128ELi2EZNS0_22gpu_kernel_impl_nocastIZZZNS0_26round_decimals_kernel_cudaERNS_18TensorIteratorBaseElENKUlvE_clEvENKUlvE_clEvEUldE_EEvS4_RKT_EUliE_EEviT1_) ;  /* 0xffffffc802ec7950 */ /* 0x000fea0003c3ffff */
.L_x_5017:
        /* <DEDUP_REMOVED lines=11> */
.L_x_19528:


//--------------------- .text._ZN2at6native27unrolled_elementwise_kernelIZZZNS0_26round_decimals_kernel_cudaERNS_18TensorIteratorBaseElENKUlvE_clEvENKUlvE_clEvEUldE_St5arrayIPcLm2EELi4E23TrivialOffsetCalculatorILi1EjESB_NS0_6memory15LoadWithoutCastENSC_16StoreWithoutCastEEEviT_T0_T2_T3_T4_T5_ --------------------------
	.section	.text._ZN2at6native27unrolled_elementwise_kernelIZZZNS0_26round_decimals_kernel_cudaERNS_18TensorIteratorBaseElENKUlvE_clEvENKUlvE_clEvEUldE_St5arrayIPcLm2EELi4E23TrivialOffsetCalculatorILi1EjESB_NS0_6memory15LoadWithoutCastENSC_16StoreWithoutCastEEEviT_T0_T2_T3_T4_T5_,"ax",@progbits
	.align	128
        .global         _ZN2at6native27unrolled_elementwise_kernelIZZZNS0_26round_decimals_kernel_cudaERNS_18TensorIteratorBaseElENKUlvE_clEvENKUlvE_clEvEUldE_St5arrayIPcLm2EELi4E23TrivialOffsetCalculatorILi1EjESB_NS0_6memory15LoadWithoutCastENSC_16StoreWithoutCastEEEviT_T0_T2_T3_T4_T5_
        .type           _ZN2at6native27unrolled_elementwise_kernelIZZZNS0_26round_decimals_kernel_cudaERNS_18TensorIteratorBaseElENKUlvE_clEvENKUlvE_clEvEUldE_St5arrayIPcLm2EELi4E23TrivialOffsetCalculatorILi1EjESB_NS0_6memory15LoadWithoutCastENSC_16StoreWithoutCastEEEviT_T0_T2_T3_T4_T5_,@function
        .size           _ZN2at6native27unrolled_elementwise_kernelIZZZNS0_26round_decimals_kernel_cudaERNS_18TensorIteratorBaseElENKUlvE_clEvENKUlvE_clEvEUldE_St5arrayIPcLm2EELi4E23TrivialOffsetCalculatorILi1EjESB_NS0_6memory15LoadWithoutCastENSC_16StoreWithoutCastEEEviT_T0_T2_T3_T4_T5_,(.L_x_19529 - _ZN2at6native27unrolled_elementwise_kernelIZZZNS0_26round_decimals_kernel_cudaERNS_18TensorIteratorBaseElENKUlvE_clEvENKUlvE_clEvEUldE_St5arrayIPcLm2EELi4E23TrivialOffsetCalculatorILi1EjESB_NS0_6memory15LoadWithoutCastENSC_16StoreWithoutCastEEEviT_T0_T2_T3_T4_T5_)
        .other          _ZN2at6native27unrolled_elementwise_kernelIZZZNS0_26round_decimals_kernel_cudaERNS_18TensorIteratorBaseElENKUlvE_clEvENKUlvE_clEvEUldE_St5arrayIPcLm2EELi4E23TrivialOffsetCalculatorILi1EjESB_NS0_6memory15LoadWithoutCastENSC_16StoreWithoutCastEEEviT_T0_T2_T3_T4_T5_,@"STO_CUDA_ENTRY STV_DEFAULT"
_ZN2at6native27unrolled_elementwise_kernelIZZZNS0_26round_decimals_kernel_cudaERNS_18TensorIteratorBaseElENKUlvE_clEvENKUlvE_clEvEUldE_St5arrayIPcLm2EELi4E23TrivialOffsetCalculatorILi1EjESB_NS0_6memory15LoadWithoutCastENSC_16StoreWithoutCastEEEviT_T0_T2_T3_T4_T5_:
.text._ZN2at6native27unrolled_elementwise_kernelIZZZNS0_26round_decimals_kernel_cudaERNS_18TensorIteratorBaseElENKUlvE_clEvENKUlvE_clEvEUldE_St5arrayIPcLm2EELi4E23TrivialOffsetCalculatorILi1EjESB_NS0_6memory15LoadWithoutCastENSC_16StoreWithoutCastEEEviT_T0_T2_T3_T4_T5_:
[----:B------:R-:W-:Y:S01]  /*0000*/  LDC R1, c[0x0][0x28] ;  /* 0x00000a00ff017b82 */ /* 0x000fe20000000800 */
[----:B------:R-:W0:Y:S07]  /*0010*/  S2R R2, SR_CTAID.X ;  /* 0x0000000000027919 */ /* 0x000e2e0000002500 */
[----:B------:R-:W0:Y:S01]  /*0020*/  LDC R5, c[0x0][0x210] ;  /* 0x00008400ff057b82 */ /* 0x000e220000000800 */
[----:B------:R-:W-:Y:S01]  /*0030*/  ULDC.64 UR4, c[0x0][0x208] ;  /* 0x0000820000047ab9 */ /* 0x000fe20000000a00 */
[----:B------:R-:W-:Y:S01]  /*0040*/  CS2R R28, SRZ ;  /* 0x00000000001c7805 */ /* 0x000fe2000001ff00 */
[----:B------:R-:W1:Y:S01]  /*0050*/  S2R R3, SR_TID.X ;  /* 0x0000000000037919 */ /* 0x000e620000002100 */
[----:B------:R-:W-:Y:S01]  /*0060*/  ULDC.U8 UR6, c[0x0][0x220] ;  /* 0x0000880000067ab9 */ /* 0x000fe20000000000 */
[----:B0-----:R-:W-:-:S02]  /*0070*/  IMAD R4, R2, -0x200, R5 ;  /* 0xfffffe0002047824 */ /* 0x001fc400078e0205 */
[----:B-1----:R-:W-:-:S03]  /*0080*/  IMAD.MOV.U32 R5, RZ, RZ, R3 ;  /* 0x000000ffff057224 */ /* 0x002fc600078e0003 */
[----:B------:R-:W-:-:S13]  /*0090*/  ISETP.GE.AND P0, PT, R3, R4, PT ;  /* 0x000000040300720c */ /* 0x000fda0003f06270 */
[----:B------:R-:W-:Y:S01]  /*00a0*/  @!P0 IMAD R13, R2, 0x200, R5 ;  /* 0x00000200020d8824 */ /* 0x000fe200078e0205 */
[----:B------:R-:W0:Y:S01]  /*00b0*/  @!P0 LDC.64 R6, c[0x0][0x238] ;  /* 0x00008e00ff068b82 */ /* 0x000e220000000a00 */
[----:B------:R-:W-:-:S05]  /*00c0*/  @!P0 VIADD R5, R5, 0x80 ;  /* 0x0000008005058836 */ /* 0x000fca0000000000 */
[----:B------:R-:W-:-:S13]  /*00d0*/  ISETP.GE.AND P1, PT, R5, R4, PT ;  /* 0x000000040500720c */ /* 0x000fda0003f26270 */
[----:B------:R-:W-:Y:S01]  /*00e0*/  @!P1 IMAD R17, R2, 0x200, R5 ;  /* 0x0000020002119824 */ /* 0x000fe200078e0205 */
[----:B------:R-:W1:Y:S01]  /*00f0*/  @!P1 LDC.64 R8, c[0x0][0x238] ;  /* 0x00008e00ff089b82 */ /* 0x000e620000000a00 */
[----:B------:R-:W-:Y:S02]  /*0100*/  @!P1 VIADD R5, R5, 0x80 ;  /* 0x0000008005059836 */ /* 0x000fe40000000000 */
[----:B0-----:R-:W-:Y:S01]  /*0110*/  @!P0 IMAD.WIDE.U32 R6, R13, 0x8, R6 ;  /* 0x000000080d068825 */ /* 0x001fe200078e0006 */
[----:B------:R-:W-:Y:S02]  /*0120*/  CS2R R12, SRZ ;  /* 0x00000000000c7805 */ /* 0x000fe4000001ff00 */
[----:B------:R-:W-:-:S04]  /*0130*/  ISETP.GE.AND P3, PT, R5, R4, PT ;  /* 0x000000040500720c */ /* 0x000fc80003f66270 */
[----:B------:R0:W5:Y:S09]  /*0140*/  @!P0 LDG.E.64 R12, desc[UR4][R6.64] ;  /* 0x00000004060c8981 */ /* 0x000172000c1e1b00 */
[----:B------:R-:W-:Y:S01]  /*0150*/  @!P3 IMAD R19, R2, 0x200, R5 ;  /* 0x000002000213b824 */ /* 0x000fe200078e0205 */
[----:B------:R-:W2:Y:S01]  /*0160*/  @!P3 LDC.64 R10, c[0x0][0x238] ;  /* 0x00008e00ff0abb82 */ /* 0x000ea20000000a00 */
[----:B------:R-:W-:-:S02]  /*0170*/  @!P3 VIADD R5, R5, 0x80 ;  /* 0x000000800505b836 */ /* 0x000fc40000000000 */
[----:B-1----:R-:W-:Y:S01]  /*0180*/  @!P1 IMAD.WIDE.U32 R16, R17, 0x8, R8 ;  /* 0x0000000811109825 */ /* 0x002fe200078e0008 */
[----:B------:R-:W-:Y:S02]  /*0190*/  CS2R R8, SRZ ;  /* 0x0000000000087805 */ /* 0x000fe4000001ff00 */
[----:B------:R-:W-:Y:S02]  /*01a0*/  ISETP.GE.AND P2, PT, R5, R4, PT ;  /* 0x000000040500720c */ /* 0x000fe40003f46270 */
[----:B------:R0:W5:Y:S11]  /*01b0*/  @!P1 LDG.E.64 R28, desc[UR4][R16.64] ;  /* 0x00000004101c9981 */ /* 0x000176000c1e1b00 */
[----:B------:R-:W1:Y:S01]  /*01c0*/  @!P2 LDC.64 R14, c[0x0][0x238] ;  /* 0x00008e00ff0eab82 */ /* 0x000e620000000a00 */
[----:B------:R-:W-:Y:S01]  /*01d0*/  @!P2 LEA R5, R2, R5, 0x9 ;  /* 0x000000050205a211 */ /* 0x000fe200078e48ff */
[----:B--2---:R-:W-:Y:S01]  /*01e0*/  @!P3 IMAD.WIDE.U32 R18, R19, 0x8, R10 ;  /* 0x000000081312b825 */ /* 0x004fe200078e000a */
[----:B------:R-:W-:-:S04]  /*01f0*/  CS2R R10, SRZ ;  /* 0x00000000000a7805 */ /* 0x000fc8000001ff00 */
[----:B------:R0:W5:Y:S01]  /*0200*/  @!P3 LDG.E.64 R8, desc[UR4][R18.64] ;  /* 0x000000041208b981 */ /* 0x000162000c1e1b00 */
[----:B-1----:R-:W-:-:S05]  /*0210*/  @!P2 IMAD.WIDE.U32 R14, R5, 0x8, R14 ;  /* 0x00000008050ea825 */ /* 0x002fca00078e000e */
[----:B------:R0:W5:Y:S01]  /*0220*/  @!P2 LDG.E.64 R10, desc[UR4][R14.64] ;  /* 0x000000040e0aa981 */ /* 0x000162000c1e1b00 */
[----:B------:R-:W1:Y:S01]  /*0230*/  LDC R5, c[0x0][0x21c] ;  /* 0x00008700ff057b82 */ /* 0x000e620000000800 */
[----:B------:R-:W-:Y:S01]  /*0240*/  ISETP.NE.AND P1, PT, RZ, UR6, PT ;  /* 0x00000006ff007c0c */ /* 0x000fe2000bf25270 */
[----:B------:R-:W-:Y:S01]  /*0250*/  ULDC UR6, c[0x0][0x218] ;  /* 0x0000860000067ab9 */ /* 0x000fe20000000800 */
[----:B------:R-:W-:Y:S11]  /*0260*/  BSSY B0, `(.L_x_5018) ;  /* 0x00000f1000007945 */ /* 0x000ff60003800000 */
[----:B0-----:R-:W-:Y:S05]  /*0270*/  @!P1 BRA `(.L_x_5019) ;  /* 0x0000000400f49947 */ /* 0x001fea0003800000 */
[----:B------:R-:W-:Y:S04]  /*0280*/  BSSY B2, `(.L_x_5020) ;  /* 0x000001d000027945 */ /* 0x000fe80003800000 */
[----:B------:R-:W-:Y:S05]  /*0290*/  @P0 BRA `(.L_x_5021) ;  /* 0x00000000006c0947 */ /* 0x000fea0003800000 */
        /* <DEDUP_REMOVED lines=20> */
[----:B-1----:R-:W-:Y:S05]  /*03e0*/  CALL.REL.NOINC `($__internal_3_$__cuda_sm20_div_rn_f64_full) ;  /* 0x0000000c00d87944 */ /* 0x002fea0003c00000 */
[----:B------:R-:W-:Y:S02]  /*03f0*/  IMAD.MOV.U32 R6, RZ, RZ, R14 ;  /* 0x000000ffff067224 */ /* 0x000fe400078e000e */
[----:B------:R-:W-:-:S07]  /*0400*/  IMAD.MOV.U32 R7, RZ, RZ, R15 ;  /* 0x000000ffff077224 */ /* 0x000fce00078e000f */
.L_x_5023:
[----:B------:R-:W-:Y:S05]  /*0410*/  BSYNC B3 ;  /* 0x0000000000037941 */ /* 0x000fea0003800000 */
.L_x_5022:
[----:B------:R-:W0:Y:S01]  /*0420*/  FRND.F64 R6, R6 ;  /* 0x0000000600067313 */ /* 0x000e220000301800 */
[----:B------:R-:W-:Y:S02]  /*0430*/  ULDC.64 UR8, c[0x0][0x218] ;  /* 0x0000860000087ab9 */ /* 0x000fe40000000a00 */
[----:B0-----:R-:W-:-:S11]  /*0440*/  DMUL R12, R6, UR8 ;  /* 0x00000008060c7c28 */ /* 0x001fd60008000000 */
.L_x_5021:
[----:B------:R-:W-:Y:S05]  /*0450*/  BSYNC B2 ;  /* 0x0000000000027941 */ /* 0x000fea0003800000 */
.L_x_5020:
[----:B------:R-:W-:Y:S01]  /*0460*/  VIADD R7, R3, 0x80 ;  /* 0x0000008003077836 */ /* 0x000fe20000000000 */
[----:B------:R-:W-:Y:S04]  /*0470*/  BSSY B2, `(.L_x_5024) ;  /* 0x000001e000027945 */ /* 0x000fe80003800000 */
[----:B------:R-:W-:-:S13]  /*0480*/  ISETP.GE.AND P0, PT, R7, R4, PT ;  /* 0x000000040700720c */ /* 0x000fda0003f06270 */
        /* <DEDUP_REMOVED lines=18> */
[----:B------:R-:W-:Y:S01]  /*05b0*/  MOV R6, R28 ;  /* 0x0000001c00067202 */ /* 0x000fe20000000f00 */
[----:B------:R-:W-:Y:S01]  /*05c0*/  IMAD.MOV.U32 R7, RZ, RZ, R29 ;  /* 0x000000ffff077224 */ /* 0x000fe200078e001d */
[----:B------:R-:W-:-:S07]  /*05d0*/  MOV R0, 0x5f0 ;  /* 0x000005f000007802 */ /* 0x000fce0000000f00 */
[----:B-1----:R-:W-:Y:S05]  /*05e0*/  CALL.REL.NOINC `($__internal_3_$__cuda_sm20_div_rn_f64_full) ;  /* 0x0000000c00587944 */ /* 0x002fea0003c00000 */
[----:B------:R-:W-:Y:S02]  /*05f0*/  IMAD.MOV.U32 R6, RZ, RZ, R14 ;  /* 0x000000ffff067224 */ /* 0x000fe400078e000e */
[----:B------:R-:W-:-:S07]  /*0600*/  IMAD.MOV.U32 R7, RZ, RZ, R15 ;  /* 0x000000ffff077224 */ /* 0x000fce00078e000f */
.L_x_5027:
[----:B------:R-:W-:Y:S05]  /*0610*/  BSYNC B3 ;  /* 0x0000000000037941 */ /* 0x000fea0003800000 */
.L_x_5026:
[----:B------:R-:W0:Y:S01]  /*0620*/  FRND.F64 R6, R6 ;  /* 0x0000000600067313 */ /* 0x000e220000301800 */
[----:B------:R-:W-:Y:S02]  /*0630*/  ULDC.64 UR8, c[0x0][0x218] ;  /* 0x0000860000087ab9 */ /* 0x000fe40000000a00 */
[----:B0-----:R-:W-:-:S11]  /*0640*/  DMUL R28, R6, UR8 ;  /* 0x00000008061c7c28 */ /* 0x001fd60008000000 */
.L_x_5025:
[----:B------:R-:W-:Y:S05]  /*0650*/  BSYNC B2 ;  /* 0x0000000000027941 */ /* 0x000fea0003800000 */
.L_x_5024:
        /* <DEDUP_REMOVED lines=25> */
[----:B------:R-:W-:Y:S01]  /*07f0*/  MOV R6, R14 ;  /* 0x0000000e00067202 */ /* 0x000fe20000000f00 */
[----:B------:R-:W-:-:S07]  /*0800*/  IMAD.MOV.U32 R7, RZ, RZ, R15 ;  /* 0x000000ffff077224 */ /* 0x000fce00078e000f */
.L_x_5031:
[----:B------:R-:W-:Y:S05]  /*0810*/  BSYNC B3 ;  /* 0x0000000000037941 */ /* 0x000fea0003800000 */
.L_x_5030:
[----:B------:R-:W0:Y:S01]  /*0820*/  FRND.F64 R6, R6 ;  /* 0x0000000600067313 */ /* 0x000e220000301800 */
[----:B------:R-:W-:Y:S02]  /*0830*/  ULDC.64 UR8, c[0x0][0x218] ;  /* 0x0000860000087ab9 */ /* 0x000fe40000000a00 */
[----:B0-----:R-:W-:-:S11]  /*0840*/  DMUL R8, R6, UR8 ;  /* 0x0000000806087c28 */ /* 0x001fd60008000000 */
.L_x_5029:
[----:B------:R-:W-:Y:S05]  /*0850*/  BSYNC B2 ;  /* 0x0000000000027941 */ /* 0x000fea0003800000 */
.L_x_5028:
[----:B------:R-:W-:-:S05]  /*0860*/  VIADD R3, R3, 0x180 ;  /* 0x0000018003037836 */ /* 0x000fca0000000000 */
        /* <DEDUP_REMOVED lines=23> */
[----:B------:R-:W-:Y:S01]  /*09e0*/  IMAD.MOV.U32 R6, RZ, RZ, R14 ;  /* 0x000000ffff067224 */ /* 0x000fe200078e000e */
[----:B------:R-:W-:-:S07]  /*09f0*/  MOV R7, R15 ;  /* 0x0000000f00077202 */ /* 0x000fce0000000f00 */
.L_x_5034:
[----:B------:R-:W-:Y:S05]  /*0a00*/  BSYNC B2 ;  /* 0x0000000000027941 */ /* 0x000fea0003800000 */
.L_x_5033:
[----:B------:R-:W0:Y:S01]  /*0a10*/  FRND.F64 R6, R6 ;  /* 0x0000000600067313 */ /* 0x000e220000301800 */
[----:B------:R-:W-:Y:S02]  /*0a20*/  ULDC.64 UR8, c[0x0][0x218] ;  /* 0x0000860000087ab9 */ /* 0x000fe40000000a00 */
[----:B0-----:R-:W-:Y:S01]  /*0a30*/  DMUL R6, R6, UR8 ;  /* 0x0000000806067c28 */ /* 0x001fe20008000000 */
[----:B------:R-:W-:Y:S10]  /*0a40*/  BRA `(.L_x_5032) ;  /* 0x0000000400c87947 */ /* 0x000ff40003800000 */
.L_x_5019:
[----:B------:R-:W-:Y:S04]  /*0a50*/  BSSY B2, `(.L_x_5035) ;  /* 0x000001a000027945 */ /* 0x000fe80003800000 */
[----:B------:R-:W-:Y:S05]  /*0a60*/  @P0 BRA `(.L_x_5036) ;  /* 0x0000000000600947 */ /* 0x000fea0003800000 */
[----:B------:R-:W0:Y:S01]  /*0a70*/  LDC.64 R14, c[0x0][0x218] ;  /* 0x00008600ff0e7b82 */ /* 0x000e220000000a00 */
[----:B------:R-:W-:Y:S01]  /*0a80*/  ULDC UR7, c[0x0][0x21c] ;  /* 0x0000870000077ab9 */ /* 0x000fe20000000800 */
[----:B------:R-:W-:Y:S01]  /*0a90*/  IMAD.MOV.U32 R6, RZ, RZ, 0x1 ;  /* 0x00000001ff067424 */ /* 0x000fe200078e00ff */
[----:B------:R-:W0:Y:S01]  /*0aa0*/  MUFU.RCP64H R7, UR7 ;  /* 0x0000000700077d08 */ /* 0x000e220008001800 */
[----:B------:R-:W-:Y:S04]  /*0ab0*/  BSSY B3, `(.L_x_5036) ;  /* 0x0000013000037945 */ /* 0x000fe80003800000 */
[----:B0-----:R-:W-:-:S08]  /*0ac0*/  DFMA R16, R6, -R14, 1 ;  /* 0x3ff000000610742b */ /* 0x001fd0000000080e */
[----:B------:R-:W-:-:S08]  /*0ad0*/  DFMA R16, R16, R16, R16 ;  /* 0x000000101010722b */ /* 0x000fd00000000010 */
[----:B------:R-:W-:Y:S02]  /*0ae0*/  DFMA R16, R6, R16, R6 ;  /* 0x000000100610722b */ /* 0x000fe40000000006 */
[----:B-----5:R-:W-:-:S06]  /*0af0*/  DMUL R6, R12, R14 ;  /* 0x0000000e0c067228 */ /* 0x020fcc0000000000 */
[----:B------:R-:W-:-:S04]  /*0b00*/  DFMA R12, R16, -R14, 1 ;  /* 0x3ff00000100c742b */ /* 0x000fc8000000080e */
[----:B------:R-:W0:Y:S04]  /*0b10*/  FRND.F64 R6, R6 ;  /* 0x0000000600067313 */ /* 0x000e280000301800 */
[----:B------:R-:W-:-:S08]  /*0b20*/  DFMA R16, R16, R12, R16 ;  /* 0x0000000c1010722b */ /* 0x000fd00000000010 */
[----:B0-----:R-:W-:Y:S01]  /*0b30*/  DMUL R12, R16, R6 ;  /* 0x00000006100c7228 */ /* 0x001fe20000000000 */
[----:B------:R-:W-:-:S07]  /*0b40*/  FSETP.GEU.AND P1, PT, |R7|, 6.5827683646048100446e-37, PT ;  /* 0x036000000700780b */ /* 0x000fce0003f2e200 */
[----:B------:R-:W-:-:S08]  /*0b50*/  DFMA R14, R12, -R14, R6 ;  /* 0x8000000e0c0e722b */ /* 0x000fd00000000006 */
[----:B------:R-:W-:-:S10]  /*0b60*/  DFMA R12, R16, R14, R12 ;  /* 0x0000000e100c722b */ /* 0x000fd4000000000c */
[----:B------:R-:W-:-:S05]  /*0b70*/  FFMA R0, RZ, UR7, R13 ;  /* 0x00000007ff007c23 */ /* 0x000fca000800000d */
[----:B------:R-:W-:-:S13]  /*0b80*/  FSETP.GT.AND P0, PT, |R0|, 1.469367938527859385e-39, PT ;  /* 0x001000000000780b */ /* 0x000fda0003f04200 */
[----:B------:R-:W-:Y:S05]  /*0b90*/  @P0 BRA P1, `(.L_x_5037) ;  /* 0x0000000000100947 */ /* 0x000fea0000800000 */
[----:B------:R-:W-:-:S07]  /*0ba0*/  MOV R0, 0xbc0 ;  /* 0x00000bc000007802 */ /* 0x000fce0000000f00 */
[----:B-1----:R-:W-:Y:S05]  /*0bb0*/  CALL.REL.NOINC `($__internal_3_$__cuda_sm20_div_rn_f64_full) ;  /* 0x0000000400e47944 */ /* 0x002fea0003c00000 */
[----:B------:R-:W-:Y:S02]  /*0bc0*/  IMAD.MOV.U32 R12, RZ, RZ, R14 ;  /* 0x000000ffff0c7224 */ /* 0x000fe400078e000e */
[----:B------:R-:W-:-:S07]  /*0bd0*/  IMAD.MOV.U32 R13, RZ, RZ, R15 ;  /* 0x000000ffff0d7224 */ /* 0x000fce00078e000f */
.L_x_5037:
[----:B------:R-:W-:Y:S05]  /*0be0*/  BSYNC B3 ;  /* 0x0000000000037941 */ /* 0x000fea0003800000 */
.L_x_5036:
[----:B------:R-:W-:Y:S05]  /*0bf0*/  BSYNC B2 ;  /* 0x0000000000027941 */ /* 0x000fea0003800000 */
.L_x_5035:
        /* <DEDUP_REMOVED lines=25> */
[----:B------:R-:W-:Y:S01]  /*0d90*/  IMAD.MOV.U32 R28, RZ, RZ, R14 ;  /* 0x000000ffff1c7224 */ /* 0x000fe200078e000e */
[----:B------:R-:W-:-:S07]  /*0da0*/  MOV R29, R15 ;  /* 0x0000000f001d7202 */ /* 0x000fce0000000f00 */
.L_x_5040:
[----:B------:R-:W-:Y:S05]  /*0db0*/  BSYNC B3 ;  /* 0x0000000000037941 */ /* 0x000fea0003800000 */
.L_x_5039:
[----:B------:R-:W-:Y:S05]  /*0dc0*/  BSYNC B2 ;  /* 0x0000000000027941 */ /* 0x000fea0003800000 */
.L_x_5038:
        /* <DEDUP_REMOVED lines=27> */
.L_x_5043:
[----:B------:R-:W-:Y:S05]  /*0f80*/  BSYNC B3 ;  /* 0x0000000000037941 */ /* 0x000fea0003800000 */
.L_x_5042:
[----:B------:R-:W-:Y:S05]  /*0f90*/  BSYNC B2 ;  /* 0x0000000000027941 */ /* 0x000fea0003800000 */
.L_x_5041:
[----:B------:R-:W-:-:S05]  /*0fa0*/  VIADD R3, R3, 0x180 ;  /* 0x0000018003037836 */ /* 0x000fca0000000000 */
[----:B------:R-:W-:-:S13]  /*0fb0*/  ISETP.GE.AND P0, PT, R3, R4, PT ;  /* 0x000000040300720c */ /* 0x000fda0003f06270 */
[----:B------:R-:W-:Y:S05]  /*0fc0*/  @P0 BRA `(.L_x_5032) ;  /* 0x0000000000680947 */ /* 0x000fea0003800000 */
        /* <DEDUP_REMOVED lines=25> */
.L_x_5044:
[----:B------:R-:W-:Y:S05]  /*1160*/  BSYNC B2 ;  /* 0x0000000000027941 */ /* 0x000fea0003800000 */
.L_x_5032:
[----:B------:R-:W-:Y:S05]  /*1170*/  BSYNC B0 ;  /* 0x0000000000007941 */ /* 0x000fea0003800000 */
.L_x_5018:
[----:B-1----:R-:W0:Y:S01]  /*1180*/  S2R R5, SR_TID.X ;  /* 0x0000000000057919 */ /* 0x002e220000002100 */
[----:B------:R-:W-:Y:S01]  /*1190*/  BSSY B0, `(.L_x_5045) ;  /* 0x0000014000007945 */ /* 0x000fe20003800000 */
[----:B0-----:R-:W-:Y:S01]  /*11a0*/  ISETP.GE.AND P1, PT, R5, R4, PT ;  /* 0x000000040500720c */ /* 0x001fe20003f26270 */
[----:B------:R-:W-:-:S12]  /*11b0*/  IMAD.MOV.U32 R3, RZ, RZ, R5 ;  /* 0x000000ffff037224 */ /* 0x000fd800078e0005 */
[----:B-----5:R-:W0:Y:S01]  /*11c0*/  @!P1 LDC.64 R10, c[0x0][0x230] ;  /* 0x00008c00ff0a9b82 */ /* 0x020e220000000a00 */
[----:B------:R-:W-:Y:S02]  /*11d0*/  @!P1 VIADD R3, R5, 0x80 ;  /* 0x0000008005039836 */ /* 0x000fe40000000000 */
[----:B------:R-:W-:-:S03]  /*11e0*/  @!P1 IMAD R5, R2, 0x200, R5 ;  /* 0x0000020002059824 */ /* 0x000fc600078e0205 */
[----:B------:R-:W-:Y:S01]  /*11f0*/  ISETP.GE.AND P0, PT, R3, R4, PT ;  /* 0x000000040300720c */ /* 0x000fe20003f06270 */
[----:B0-----:R-:W-:-:S05]  /*1200*/  @!P1 IMAD.WIDE.U32 R10, R5, 0x8, R10 ;  /* 0x00000008050a9825 */ /* 0x001fca00078e000a */
[----:B------:R0:W-:Y:S07]  /*1210*/  @!P1 STG.E.64 desc[UR4][R10.64], R12 ;  /* 0x0000000c0a009986 */ /* 0x0001ee000c101b04 */
[----:B------:R-:W-:Y:S05]  /*1220*/  @P0 BRA `(.L_x_5046) ;  /* 0x0000000000280947 */ /* 0x000fea0003800000 */
[----:B0-----:R-:W0:Y:S01]  /*1230*/  LDC.64 R12, c[0x0][0x230] ;  /* 0x00008c00ff0c7b82 */ /* 0x001e220000000a00 */
[----:B------:R-:W-:Y:S01]  /*1240*/  LEA R11, R2, R3, 0x9 ;  /* 0x00000003020b7211 */ /* 0x000fe200078e48ff */
[----:B------:R-:W-:-:S05]  /*1250*/  VIADD R3, R3, 0x80 ;  /* 0x0000008003037836 */ /* 0x000fca0000000000 */
[----:B------:R-:W-:-:S13]  /*1260*/  ISETP.GE.AND P0, PT, R3, R4, PT ;  /* 0x000000040300720c */ /* 0x000fda0003f06270 */
[----:B------:R-:W-:Y:S02]  /*1270*/  @!P0 IMAD R5, R2, 0x200, R3 ;  /* 0x0000020002058824 */ /* 0x000fe400078e0203 */
[----:B------:R-:W-:Y:S02]  /*1280*/  @!P0 VIADD R3, R3, 0x80 ;  /* 0x0000008003038836 */ /* 0x000fe40000000000 */
[----:B0-----:R-:W-:-:S04]  /*1290*/  IMAD.WIDE.U32 R10, R11, 0x8, R12 ;  /* 0x000000080b0a7825 */ /* 0x001fc800078e000c */
[----:B------:R-:W-:Y:S01]  /*12a0*/  @!P0 IMAD.WIDE.U32 R12, R5, 0x8, R12 ;  /* 0x00000008050c8825 */ /* 0x000fe200078e000c */
[----:B------:R1:W-:Y:S04]  /*12b0*/  STG.E.64 desc[UR4][R10.64], R28 ;  /* 0x0000001c0a007986 */ /* 0x0003e8000c101b04 */
[----:B------:R1:W-:Y:S02]  /*12c0*/  @!P0 STG.E.64 desc[UR4][R12.64], R8 ;  /* 0x000000080c008986 */ /* 0x0003e4000c101b04 */
.L_x_5046:
[----:B------:R-:W-:Y:S05]  /*12d0*/  BSYNC B0 ;  /* 0x0000000000007941 */ /* 0x000fea0003800000 */
.L_x_5045:
[----:B------:R-:W-:-:S13]  /*12e0*/  ISETP.GE.AND P0, PT, R3, R4, PT ;  /* 0x000000040300720c */ /* 0x000fda0003f06270 */
[----:B------:R-:W-:Y:S05]  /*12f0*/  @P0 EXIT ;  /* 0x000000000000094d */ /* 0x000fea0003800000 */
[----:B------:R-:W2:Y:S01]  /*1300*/  LDC.64 R4, c[0x0][0x230] ;  /* 0x00008c00ff047b82 */ /* 0x000ea20000000a00 */
[----:B------:R-:W-:-:S04]  /*1310*/  IMAD R3, R2, 0x200, R3 ;  /* 0x0000020002037824 */ /* 0x000fc800078e0203 */
[----:B--2---:R-:W-:-:S05]  /*1320*/  IMAD.WIDE.U32 R2, R3, 0x8, R4 ;  /* 0x0000000803027825 */ /* 0x004fca00078e0004 */
[----:B------:R-:W-:Y:S01]  /*1330*/  STG.E.64 desc[UR4][R2.64], R6 ;  /* 0x0000000602007986 */ /* 0x000fe2000c101b04 */
[----:B------:R-:W-:Y:S05]  /*1340*/  EXIT ;  /* 0x000000000000794d */ /* 0x000fea0003800000 */
        .weak           $__internal_3_$__cuda_sm20_div_rn_f64_full
        .type           $__internal_3_$__cuda_sm20_div_rn_f64_full,@function
        .size           $__internal_3_$__cuda_sm20_div_rn_f64_full,(.L_x_19529 - $__internal_3_$__cuda_sm20_div_rn_f64_full)
$__internal_3_$__cuda_sm20_div_rn_f64_full:
[C---:B------:R-:W-:Y:S01]  /*1350*/  FSETP.GEU.AND P0, PT, |R5|.reuse, 1.469367938527859385e-39, PT ;  /* 0x001000000500780b */ /* 0x040fe20003f0e200 */
[----:B------:R-:W-:Y:S01]  /*1360*/  IMAD.U32 R16, RZ, RZ, UR6 ;  /* 0x00000006ff107e24 */ /* 0x000fe2000f8e00ff */
[----:B------:R-:W-:Y:S01]  /*1370*/  MOV R17, R5 ;  /* 0x0000000500117202 */ /* 0x000fe20000000f00 */
[----:B------:R-:W-:Y:S01]  /*1380*/  IMAD.U32 R14, RZ, RZ, UR6 ;  /* 0x00000006ff0e7e24 */ /* 0x000fe2000f8e00ff */
[C---:B------:R-:W-:Y:S01]  /*1390*/  LOP3.LUT R15, R5.reuse, 0x800fffff, RZ, 0xc0, !PT ;  /* 0x800fffff050f7812 */ /* 0x040fe200078ec0ff */
[----:B------:R-:W-:Y:S01]  /*13a0*/  IMAD.MOV.U32 R19, RZ, RZ, R7 ;  /* 0x000000ffff137224 */ /* 0x000fe200078e0007 */
[----:B------:R-:W-:Y:S01]  /*13b0*/  LOP3.LUT R31, R5, 0x7ff00000, RZ, 0xc0, !PT ;  /* 0x7ff00000051f7812 */ /* 0x000fe200078ec0ff */
[----:B------:R-:W-:Y:S01]  /*13c0*/  IMAD.MOV.U32 R20, RZ, RZ, 0x1 ;  /* 0x00000001ff147424 */ /* 0x000fe200078e00ff */
[----:B------:R-:W-:Y:S01]  /*13d0*/  LOP3.LUT R15, R15, 0x3ff00000, RZ, 0xfc, !PT ;  /* 0x3ff000000f0f7812 */ /* 0x000fe200078efcff */
[----:B------:R-:W-:Y:S01]  /*13e0*/  IMAD.MOV.U32 R18, RZ, RZ, R6 ;  /* 0x000000ffff127224 */ /* 0x000fe200078e0006 */
[C---:B------:R-:W-:Y:S01]  /*13f0*/  FSETP.GEU.AND P2, PT, |R19|.reuse, 1.469367938527859385e-39, PT ;  /* 0x001000001300780b */ /* 0x040fe20003f4e200 */
[----:B------:R-:W-:Y:S01]  /*1400*/  BSSY B1, `(.L_x_5047) ;  /* 0x0000050000017945 */ /* 0x000fe20003800000 */
[----:B------:R-:W-:Y:S01]  /*1410*/  LOP3.LUT R6, R19, 0x7ff00000, RZ, 0xc0, !PT ;  /* 0x7ff0000013067812 */ /* 0x000fe200078ec0ff */
[----:B------:R-:W-:-:S03]  /*1420*/  @!P0 DMUL R14, R16, 8.98846567431157953865e+307 ;  /* 0x7fe00000100e8828 */ /* 0x000fc60000000000 */
[C---:B------:R-:W-:Y:S02]  /*1430*/  ISETP.GE.U32.AND P1, PT, R6.reuse, R31, PT ;  /* 0x0000001f0600720c */ /* 0x040fe40003f26070 */
[----:B------:R-:W-:Y:S01]  /*1440*/  MOV R30, R6 ;  /* 0x00000006001e7202 */ /* 0x000fe20000000f00 */
[----:B------:R-:W0:Y:S04]  /*1450*/  MUFU.RCP64H R21, R15 ;  /* 0x0000000f00157308 */ /* 0x000e280000001800 */
[----:B------:R-:W-:Y:S01]  /*1460*/  @!P2 LOP3.LUT R7, R17, 0x7ff00000, RZ, 0xc0, !PT ;  /* 0x7ff000001107a812 */ /* 0x000fe200078ec0ff */
[----:B------:R-:W-:Y:S01]  /*1470*/  @!P2 IMAD.MOV.U32 R24, RZ, RZ, RZ ;  /* 0x000000ffff18a224 */ /* 0x000fe200078e00ff */
[----:B------:R-:W-:Y:S02]  /*1480*/  @!P0 LOP3.LUT R31, R15, 0x7ff00000, RZ, 0xc0, !PT ;  /* 0x7ff000000f1f8812 */ /* 0x000fe400078ec0ff */
[----:B------:R-:W-:Y:S01]  /*1490*/  @!P2 ISETP.GE.U32.AND P3, PT, R6, R7, PT ;  /* 0x000000070600a20c */ /* 0x000fe20003f66070 */
[----:B------:R-:W-:-:S02]  /*14a0*/  IMAD.MOV.U32 R7, RZ, RZ, 0x1ca00000 ;  /* 0x1ca00000ff077424 */ /* 0x000fc400078e00ff */
[----:B------:R-:W-:-:S03]  /*14b0*/  VIADD R32, R31, 0xffffffff ;  /* 0xffffffff1f207836 */ /* 0x000fc60000000000 */
[----:B------:R-:W-:Y:S01]  /*14c0*/  @!P2 SEL R25, R7, 0x63400000, !P3 ;  /* 0x634000000719a807 */ /* 0x000fe20005800000 */
[----:B0-----:R-:W-:-:S03]  /*14d0*/  DFMA R22, R20, -R14, 1 ;  /* 0x3ff000001416742b */ /* 0x001fc6000000080e */
[----:B------:R-:W-:-:S04]  /*14e0*/  @!P2 LOP3.LUT R25, R25, 0x80000000, R19, 0xf8, !PT ;  /* 0x800000001919a812 */ /* 0x000fc800078ef813 */
[----:B------:R-:W-:Y:S01]  /*14f0*/  @!P2 LOP3.LUT R25, R25, 0x100000, RZ, 0xfc, !PT ;  /* 0x001000001919a812 */ /* 0x000fe200078efcff */
        /* <DEDUP_REMOVED lines=34> */
[----:B------:R-:W-:Y:S01]  /*1720*/  IMAD.MOV.U32 R14, RZ, RZ, RZ ;  /* 0x000000ffff0e7224 */ /* 0x000fe200078e00ff */
[----:B------:R-:W-:-:S05]  /*1730*/  DMUL.RP R18, R24, R18 ;  /* 0x0000001218127228 */ /* 0x000fca0000008000 */
[----:B------:R-:W-:-:S05]  /*1740*/  DFMA R14, R6, -R14, R24 ;  /* 0x8000000e060e722b */ /* 0x000fca0000000018 */
[----:B------:R-:W-:Y:S02]  /*1750*/  LOP3.LUT R17, R19, R17, RZ, 0x3c, !PT ;  /* 0x0000001113117212 */ /* 0x000fe400078e3cff */
[----:B------:R-:W-:-:S04]  /*1760*/  IADD3 R14, -R22, -0x43300000, RZ ;  /* 0xbcd00000160e7810 */ /* 0x000fc80007ffe1ff */
[----:B------:R-:W-:-:S04]  /*1770*/  FSETP.NEU.AND P0, PT, |R15|, R14, PT ;  /* 0x0000000e0f00720b */ /* 0x000fc80003f0d200 */
[----:B------:R-:W-:Y:S02]  /*1780*/  FSEL R6, R18, R6, !P0 ;  /* 0x0000000612067208 */ /* 0x000fe40004000000 */
[----:B------:R-:W-:Y:S01]  /*1790*/  FSEL R7, R17, R7, !P0 ;  /* 0x0000000711077208 */ /* 0x000fe20004000000 */
[----:B------:R-:W-:Y:S06]  /*17a0*/  BRA `(.L_x_5049) ;  /* 0x0000000000547947 */ /* 0x000fec0003800000 */
.L_x_5048:
        /* <DEDUP_REMOVED lines=16> */
.L_x_5051:
[----:B------:R-:W-:Y:S02]  /*18b0*/  LOP3.LUT R7, R17, 0x80000, RZ, 0xfc, !PT ;  /* 0x0008000011077812 */ /* 0x000fe400078efcff */
[----:B------:R-:W-:Y:S01]  /*18c0*/  MOV R6, R16 ;  /* 0x0000001000067202 */ /* 0x000fe20000000f00 */
[----:B------:R-:W-:Y:S06]  /*18d0*/  BRA `(.L_x_5049) ;  /* 0x0000000000087947 */ /* 0x000fec0003800000 */
.L_x_5050:
[----:B------:R-:W-:Y:S01]  /*18e0*/  LOP3.LUT R7, R19, 0x80000, RZ, 0xfc, !PT ;  /* 0x0008000013077812 */ /* 0x000fe200078efcff */
[----:B------:R-:W-:-:S07]  /*18f0*/  IMAD.MOV.U32 R6, RZ, RZ, R18 ;  /* 0x000000ffff067224 */ /* 0x000fce00078e0012 */
.L_x_5049:
[----:B------:R-:W-:Y:S05]  /*1900*/  BSYNC B1 ;  /* 0x0000000000017941 */ /* 0x000fea0003800000 */
.L_x_5047:
[----:B------:R-:W-:Y:S02]  /*1910*/  IMAD.MOV.U32 R14, RZ, RZ, R6 ;  /* 0x000000ffff0e7224 */ /* 0x000fe400078e0006 */
[----:B------:R-:W-:Y:S02]  /*1920*/  IMAD.MOV.U32 R15, RZ, RZ, R7 ;  /* 0x000000ffff0f7224 */ /* 0x000fe400078e0007 */
[----:B------:R-:W-:Y:S02]  /*1930*/  IMAD.MOV.U32 R6, RZ, RZ, R0 ;  /* 0x000000ffff067224 */ /* 0x000fe400078e0000 */
[----:B------:R-:W-:-:S04]  /*1940*/  IMAD.MOV.U32 R7, RZ, RZ, 0x0 ;  /* 0x00000000ff077424 */ /* 0x000fc800078e00ff */
[----:B------:R-:W-:Y:S05]  /*1950*/  RET.REL.NODEC R6 `(_ZN2at6native27unrolled_elementwise_kernelIZZZNS0_26round_decimals_kernel_cudaERNS_18TensorIteratorBaseElENKUlvE_clEvENKUlvE_clEvEUldE_St5arrayIPcLm2EELi4E23TrivialOffsetCalculatorILi1EjESB_NS0_6memory15LoadWithoutCastENSC_16StoreWithoutCastEEEviT_T0_T2_T3_T4_T5_) ;  /* 0xffffffe406a87950 */ /* 0x000fea0003c3ffff */
.L_x_5052:
        /* <DEDUP_REMOVED lines=10> */
.L_x_19529:


//--------------------- .text._ZN2at6native29vectorized_elementwise_kernelILi2EZZZNS0_26round_decimals_kernel_cudaERNS_18TensorIteratorBaseElENKUlvE_clEvENKUlvE_clEvEUldE_St5arrayIPcLm2EEEEviT0_T1_ --------------------------
	.section	.text._ZN2at6native29vectorized_elementwise_kernelILi2EZZZNS0_26round_decimals_kernel_cudaERNS_18TensorIteratorBaseElENKUlvE_clEvENKUlvE_clEvEUldE_St5arrayIPcLm2EEEEviT0_T1_,"ax",@progbits
	.align	128
        .global         _ZN2at6native29vectorized_elementwise_kernelILi2EZZZNS0_26round_decimals_kernel_cudaERNS_18TensorIteratorBaseElENKUlvE_clEvENKUlvE_clEvEUldE_St5arrayIPcLm2EEEEviT0_T1_
        .type           _ZN2at6native29vectorized_elementwise_kernelILi2EZZZNS0_26round_decimals_kernel_cudaERNS_18TensorIteratorBaseElENKUlvE_clEvENKUlvE_clEvEUldE_St5arrayIPcLm2EEEEviT0_T1_,@function
        .size           _ZN2at6native29vectorized_elementwise_kernelILi2EZZZNS0_26round_decimals_kernel_cudaERNS_18TensorIteratorBaseElENKUlvE_clEvENKUlvE_clEvEUldE_St5arrayIPcLm2EEEEviT0_T1_,(.L_x_19530 - _ZN2at6native29vectorized_elementwise_kernelILi2EZZZNS0_26round_decimals_kernel_cudaERNS_18TensorIteratorBaseElENKUlvE_clEvENKUlvE_clEvEUldE_St5arrayIPcLm2EEEEviT0_T1_)
        .other          _ZN2at6native29vectorized_elementwise_kernelILi2EZZZNS0_26round_decimals_kernel_cudaERNS_18TensorIteratorBaseElENKUlvE_clEvENKUlvE_clEvEUldE_St5arrayIPcLm2EEEEviT0_T1_,@"STO_CUDA_ENTRY STV_DEFAULT"
_ZN2at6native29vectorized_elementwise_kernelILi2EZZZNS0_26round_decimals_kernel_cudaERNS_18TensorIteratorBaseElENKUlvE_clEvENKUlvE_clEvEUldE_St5arrayIPcLm2EEEEviT0_T1_:
.text._ZN2at6native29vectorized_elementwise_kernelILi2EZZZNS0_26round_decimals_kernel_cudaERNS_18TensorIteratorBaseElENKUlvE_clEvENKUlvE_clEvEUldE_St5arrayIPcLm2EEEEviT0_T1_:
[----:B------:R-:W0:Y:S01]  /*0000*/  LDC R1, c[0x0][0x28] ;  /* 0x00000a00ff017b82 */ /* 0x000e220000000800 */
[----:B------:R-:W1:Y:S01]  /*0010*/  S2R R0, SR_CTAID.X ;  /* 0x0000000000007919 */ /* 0x000e620000002500 */
[----:B------:R-:W-:Y:S01]  /*0020*/  ULDC UR4, c[0x0][0x210] ;  /* 0x0000840000047ab9 */ /* 0x000fe20000000800 */
[----:B------:R-:W-:Y:S01]  /*0030*/  ULDC.U8 UR7, c[0x0][0x220] ;  /* 0x0000880000077ab9 */ /* 0x000fe20000000000 */
[----:B------:R-:W-:Y:S01]  /*0040*/  ULDC UR6, c[0x0][0x218] ;  /* 0x0000860000067ab9 */ /* 0x000fe20000000800 */
[----:B0-----:R-:W-:Y:S02]  /*0050*/  VIADD R1, R1, 0xfffffff8 ;  /* 0xfffffff801017836 */ /* 0x001fe40000000000 */
[----:B-1----:R-:W-:-:S05]  /*0060*/  IMAD.SHL.U32 R0, R0, 0x400, RZ ;  /* 0x0000040000007824 */ /* 0x002fca00078e00ff */
        /* <DEDUP_REMOVED lines=9> */
[----:B------:R0:W5:Y:S04]  /*0100*/  LDG.E.128 R16, desc[UR4][R2.64+0x800] ;  /* 0x0008000402107981 */ /* 0x000168000c1e1d00 */
[----:B------:R0:W5:Y:S04]  /*0110*/  LDG.E.128 R12, desc[UR4][R2.64+0x1000] ;  /* 0x00100004020c7981 */ /* 0x000168000c1e1d00 */
[----:B------:R0:W5:Y:S01]  /*0120*/  LDG.E.128 R8, desc[UR4][R2.64+0x1800] ;  /* 0x0018000402087981 */ /* 0x000162000c1e1d00 */
[----:B------:R-:W-:-:S13]  /*0130*/  ISETP.NE.AND P0, PT, RZ, UR7, PT ;  /* 0x00000007ff007c0c */ /* 0x000fda000bf05270 */
[----:B0-----:R-:W-:Y:S05]  /*0140*/  @!P0 BRA `(.L_x_5054) ;  /* 0x0000000c00288947 */ /* 0x001fea0003800000 */
        /* <DEDUP_REMOVED lines=18> */
[----:B------:R-:W-:Y:S02]  /*0270*/  MOV R3, R21 ;  /* 0x0000001500037202 */ /* 0x000fe40000000f00 */
[----:B------:R-:W-:-:S07]  /*0280*/  MOV R0, 0x2a0 ;  /* 0x000002a000007802 */ /* 0x000fce0000000f00 */
[----:B------:R-:W-:Y:S05]  /*0290*/  CALL.REL.NOINC `($__internal_4_$__cuda_sm20_div_rn_f64_full) ;  /* 0x0000003c00e87944 */ /* 0x000fea0003c00000 */
[----:B------:R-:W-:Y:S02]  /*02a0*/  IMAD.MOV.U32 R4, RZ, RZ, R2 ;  /* 0x000000ffff047224 */ /* 0x000fe400078e0002 */
[----:B------:R-:W-:-:S07]  /*02b0*/  IMAD.MOV.U32 R5, RZ, RZ, R3 ;  /* 0x000000ffff057224 */ /* 0x000fce00078e0003 */
.L_x_5056:
[----:B------:R-:W-:Y:S05]  /*02c0*/  BSYNC B1 ;  /* 0x0000000000017941 */ /* 0x000fea0003800000 */
.L_x_5055:
[----:B------:R-:W0:Y:S01]  /*02d0*/  LDC.64 R28, c[0x0][0x218] ;  /* 0x00008600ff1c7b82 */ /* 0x000e220000000a00 */
[----:B------:R-:W-:Y:S01]  /*02e0*/  ULDC UR7, c[0x0][0x21c] ;  /* 0x0000870000077ab9 */ /* 0x000fe20000000800 */
[----:B------:R-:W-:Y:S01]  /*02f0*/  IMAD.MOV.U32 R2, RZ, RZ, 0x1 ;  /* 0x00000001ff027424 */ /* 0x000fe200078e00ff */
[----:B------:R-:W0:Y:S01]  /*0300*/  MUFU.RCP64H R3, UR7 ;  /* 0x0000000700037d08 */ /* 0x000e220008001800 */
[----:B------:R-:W-:Y:S01]  /*0310*/  FSETP.GEU.AND P1, PT, |R23|, 6.5827683646048100446e-37, PT ;  /* 0x036000001700780b */ /* 0x000fe20003f2e200 */
[----:B------:R-:W-:Y:S06]  /*0320*/  BSSY B1, `(.L_x_5057) ;  /* 0x0000012000017945 */ /* 0x000fec0003800000 */
[----:B------:R-:W1:Y:S01]  /*0330*/  FRND.F64 R4, R4 ;  /* 0x0000000400047313 */ /* 0x000e620000301800 */
[----:B0-----:R-:W-:-:S08]  /*0340*/  DFMA R6, R2, -R28, 1 ;  /* 0x3ff000000206742b */ /* 0x001fd0000000081c */
[----:B------:R-:W-:-:S08]  /*0350*/  DFMA R6, R6, R6, R6 ;  /* 0x000000060606722b */ /* 0x000fd00000000006 */
[----:B------:R-:W-:-:S08]  /*0360*/  DFMA R6, R2, R6, R2 ;  /* 0x000000060206722b */ /* 0x000fd00000000002 */
[----:B------:R-:W-:-:S08]  /*0370*/  DFMA R2, R6, -R28, 1 ;  /* 0x3ff000000602742b */ /* 0x000fd0000000081c */
[----:B------:R-:W-:-:S08]  /*0380*/  DFMA R20, R6, R2, R6 ;  /* 0x000000020614722b */ /* 0x000fd00000000006 */
[----:B------:R-:W-:-:S08]  /*0390*/  DMUL R2, R22, R20 ;  /* 0x0000001416027228 */ /* 0x000fd00000000000 */
[-C--:B------:R-:W-:Y:S02]  /*03a0*/  DFMA R6, R2, -R28.reuse, R22 ;  /* 0x8000001c0206722b */ /* 0x080fe40000000016 */
[----:B-1----:R-:W-:-:S06]  /*03b0*/  DMUL R28, R4, R28 ;  /* 0x0000001c041c7228 */ /* 0x002fcc0000000000 */
        /* <DEDUP_REMOVED lines=8> */
.L_x_5058:
[----:B------:R-:W-:Y:S05]  /*0440*/  BSYNC B1 ;  /* 0x0000000000017941 */ /* 0x000fea0003800000 */
.L_x_5057:
        /* <DEDUP_REMOVED lines=20> */
[----:B------:R-:W-:Y:S01]  /*0590*/  MOV R0, 0x5c0 ;  /* 0x000005c000007802 */ /* 0x000fe20000000f00 */
[----:B------:R-:W-:-:S07]  /*05a0*/  IMAD.MOV.U32 R3, RZ, RZ, R17 ;  /* 0x000000ffff037224 */ /* 0x000fce00078e0011 */
[----:B------:R-:W-:Y:S05]  /*05b0*/  CALL.REL.NOINC `($__internal_4_$__cuda_sm20_div_rn_f64_full) ;  /* 0x0000003c00207944 */ /* 0x000fea0003c00000 */
[----:B------:R-:W-:Y:S01]  /*05c0*/  IMAD.MOV.U32 R4, RZ, RZ, R2 ;  /* 0x000000ffff047224 */ /* 0x000fe200078e0002 */
[----:B------:R-:W-:-:S07]  /*05d0*/  MOV R5, R3 ;  /* 0x0000000300057202 */ /* 0x000fce0000000f00 */
.L_x_5060:
[----:B------:R-:W-:Y:S05]  /*05e0*/  BSYNC B1 ;  /* 0x0000000000017941 */ /* 0x000fea0003800000 */
.L_x_5059:
        /* <DEDUP_REMOVED lines=23> */
.L_x_5062:
[----:B------:R-:W-:Y:S05]  /*0760*/  BSYNC B1 ;  /* 0x0000000000017941 */ /* 0x000fea0003800000 */
.L_x_5061:
        /* <DEDUP_REMOVED lines=19> */
[----:B------:R-:W-:Y:S01]  /*08a0*/  MOV R2, R12 ;  /* 0x0000000c00027202 */ /* 0x000fe20000000f00 */
[----:B------:R-:W-:Y:S01]  /*08b0*/  IMAD.MOV.U32 R3, RZ, RZ, R13 ;  /* 0x000000ffff037224 */ /* 0x000fe200078e000d */
[----:B------:R-:W-:-:S07]  /*08c0*/  MOV R0, 0x8e0 ;  /* 0x000008e000007802 */ /* 0x000fce0000000f00 */
[----:B------:R-:W-:Y:S05]  /*08d0*/  CALL.REL.NOINC `($__internal_4_$__cuda_sm20_div_rn_f64_full) ;  /* 0x0000003800587944 */ /* 0x000fea0003c00000 */
[----:B------:R-:W-:Y:S02]  /*08e0*/  IMAD.MOV.U32 R4, RZ, RZ, R2 ;  /* 0x000000ffff047224 */ /* 0x000fe400078e0002 */
[----:B------:R-:W-:-:S07]  /*08f0*/  IMAD.MOV.U32 R5, RZ, RZ, R3 ;  /* 0x000000ffff057224 */ /* 0x000fce00078e0003 */
.L_x_5064:
[----:B------:R-:W-:Y:S05]  /*0900*/  BSYNC B1 ;  /* 0x0000000000017941 */ /* 0x000fea0003800000 */
.L_x_5063:
        /* <DEDUP_REMOVED lines=23> */
.L_x_5066:
[----:B------:R-:W-:Y:S05]  /*0a80*/  BSYNC B1 ;  /* 0x0000000000017941 */ /* 0x000fea0003800000 */
.L_x_5065:
        /* <DEDUP_REMOVED lines=23> */
[----:B------:R-:W-:Y:S01]  /*0c00*/  MOV R4, R2 ;  /* 0x0000000200047202 */ /* 0x000fe20000000f00 */
[----:B------:R-:W-:-:S07]  /*0c10*/  IMAD.MOV.U32 R5, RZ, RZ, R3 ;  /* 0x000000ffff057224 */ /* 0x000fce00078e0003 */
.L_x_5068:
[----:B------:R-:W-:Y:S05]  /*0c20*/  BSYNC B1 ;  /* 0x0000000000017941 */ /* 0x000fea0003800000 */
.L_x_5067:
        /* <DEDUP_REMOVED lines=23> */
.L_x_5070:
[----:B------:R-:W-:Y:S05]  /*0da0*/  BSYNC B1 ;  /* 0x0000000000017941 */ /* 0x000fea0003800000 */
.L_x_5069:
[----:B------:R-:W0:Y:S01]  /*0db0*/  FRND.F64 R2, R2 ;  /* 0x0000000200027313 */ /* 0x000e220000301800 */
[----:B------:R-:W-:Y:S02]  /*0dc0*/  ULDC.64 UR6, c[0x0][0x218] ;  /* 0x0000860000067ab9 */ /* 0x000fe40000000a00 */
[----:B0-----:R-:W-:Y:S01]  /*0dd0*/  DMUL R10, R2, UR6 ;  /* 0x00000006020a7c28 */ /* 0x001fe20008000000 */
[----:B------:R-:W-:Y:S10]  /*0de0*/  BRA `(.L_x_5071) ;  /* 0x0000000c00407947 */ /* 0x000ff40003800000 */
.L_x_5054:
[----:B------:R-:W0:Y:S01]  /*0df0*/  LDC.64 R2, c[0x0][0x218] ;  /* 0x00008600ff027b82 */ /* 0x000e220000000a00 */
[----:B------:R-:W-:Y:S01]  /*0e00*/  ULDC UR7, c[0x0][0x21c] ;  /* 0x0000870000077ab9 */ /* 0x000fe20000000800 */
[----:B------:R-:W-:Y:S01]  /*0e10*/  MOV R4, 0x1 ;  /* 0x0000000100047802 */ /* 0x000fe20000000f00 */
        /* <DEDUP_REMOVED lines=20> */
[----:B------:R-:W-:Y:S02]  /*0f60*/  IMAD.MOV.U32 R28, RZ, RZ, R2 ;  /* 0x000000ffff1c7224 */ /* 0x000fe400078e0002 */
[----:B------:R-:W-:-:S07]  /*0f70*/  IMAD.MOV.U32 R29, RZ, RZ, R3 ;  /* 0x000000ffff1d7224 */ /* 0x000fce00078e0003 */
.L_x_5073:
[----:B------:R-:W-:Y:S05]  /*0f80*/  BSYNC B1 ;  /* 0x0000000000017941 */ /* 0x000fea0003800000 */
.L_x_5072:
        /* <DEDUP_REMOVED lines=8> */
[----:B------:R-:W-:-:S06]  /*1010*/  DMUL R4, R22, R2 ;  /* 0x0000000216047228 */ /* 0x000fcc0000000000 */
        /* <DEDUP_REMOVED lines=14> */
.L_x_5075:
[----:B------:R-:W-:Y:S05]  /*1100*/  BSYNC B1 ;  /* 0x0000000000017941 */ /* 0x000fea0003800000 */
.L_x_5074:
[----:B------:R-:W0:Y:S01]  /*1110*/  LDC.64 R4, c[0x0][0x218] ;  /* 0x00008600ff047b82 */ /* 0x000e220000000a00 */
[----:B------:R-:W-:Y:S01]  /*1120*/  ULDC UR7, c[0x0][0x21c] ;  /* 0x0000870000077ab9 */ /* 0x000fe20000000800 */
[----:B------:R-:W-:Y:S01]  /*1130*/  IMAD.MOV.U32 R6, RZ, RZ, 0x1 ;  /* 0x00000001ff067424 */ /* 0x000fe200078e00ff */
[----:B------:R-:W0:Y:S01]  /*1140*/  MUFU.RCP64H R7, UR7 ;  /* 0x0000000700077d08 */ /* 0x000e220008001800 */
[----:B------:R-:W-:Y:S01]  /*1150*/  BSSY B1, `(.L_x_5076) ;  /* 0x0000017000017945 */ /* 0x000fe20003800000 */
[----:B------:R-:W-:Y:S01]  /*1160*/  IMAD.MOV.U32 R30, RZ, RZ, R2 ;  /* 0x000000ffff1e7224 */ /* 0x000fe200078e0002 */
[----:B------:R-:W-:Y:S02]  /*1170*/  MOV R31, R3 ;  /* 0x00000003001f7202 */ /* 0x000fe40000000f00 */
        /* <DEDUP_REMOVED lines=20> */
.L_x_5077:
[----:B------:R-:W-:Y:S05]  /*12c0*/  BSYNC B1 ;  /* 0x0000000000017941 */ /* 0x000fea0003800000 */
.L_x_5076:
[----:B------:R-:W0:Y:S01]  /*12d0*/  LDC.64 R2, c[0x0][0x218] ;  /* 0x00008600ff027b82 */ /* 0x000e220000000a00 */
[----:B------:R-:W-:Y:S01]  /*12e0*/  ULDC UR7, c[0x0][0x21c] ;  /* 0x0000870000077ab9 */ /* 0x000fe20000000800 */
[----:B------:R-:W-:Y:S01]  /*12f0*/  HFMA2.MMA R4, -RZ, RZ, 0, 5.9604644775390625e-08 ;  /* 0x00000001ff047435 */ /* 0x000fe200000001ff */
[----:B------:R-:W0:Y:S01]  /*1300*/  MUFU.RCP64H R5, UR7 ;  /* 0x0000000700057d08 */ /* 0x000e220008001800 */
[----:B------:R-:W-:Y:S06]  /*1310*/  BSSY B1, `(.L_x_5078) ;  /* 0x0000013000017945 */ /* 0x000fec0003800000 */
        /* <DEDUP_REMOVED lines=18> */
.L_x_5079:
[----:B------:R-:W-:Y:S05]  /*1440*/  BSYNC B1 ;  /* 0x0000000000017941 */ /* 0x000fea0003800000 */
.L_x_5078:
        /* <DEDUP_REMOVED lines=15> */
[----:B------:R-:W-:Y:S01]  /*1540*/  DFMA R12, R18, R4, R12 ;  /* 0x00000004120c722b */ /* 0x000fe2000000000c */
[----:B------:R-:W-:Y:S01]  /*1550*/  IMAD.MOV.U32 R18, RZ, RZ, R2 ;  /* 0x000000ffff127224 */ /* 0x000fe200078e0002 */
[----:B------:R-:W-:-:S08]  /*1560*/  MOV R19, R3 ;  /* 0x0000000300137202 */ /* 0x000fd00000000f00 */
        /* <DEDUP_REMOVED lines=9> */
.L_x_5081:
[----:B------:R-:W-:Y:S05]  /*1600*/  BSYNC B1 ;  /* 0x0000000000017941 */ /* 0x000fea0003800000 */
.L_x_5080:
        /* <DEDUP_REMOVED lines=23> */
.L_x_5083:
[----:B------:R-:W-:Y:S05]  /*1780*/  BSYNC B1 ;  /* 0x0000000000017941 */ /* 0x000fea0003800000 */
.L_x_5082:
        /* <DEDUP_REMOVED lines=27> */
.L_x_5085:
[----:B------:R-:W-:Y:S05]  /*1940*/  BSYNC B1 ;  /* 0x0000000000017941 */ /* 0x000fea0003800000 */
.L_x_5084:
        /* <DEDUP_REMOVED lines=23> */
.L_x_5087:
[----:B------:R-:W-:Y:S05]  /*1ac0*/  BSYNC B1 ;  /* 0x0000000000017941 */ /* 0x000fea0003800000 */
.L_x_5086:
[----:B------:R-:W-:Y:S02]  /*1ad0*/  IMAD.MOV.U32 R10, RZ, RZ, R2 ;  /* 0x000000ffff0a7224 */ /* 0x000fe400078e0002 */
[----:B------:R-:W-:-:S07]  /*1ae0*/  IMAD.MOV.U32 R11, RZ, RZ, R3 ;  /* 0x000000ffff0b7224 */ /* 0x000fce00078e0003 */
.L_x_5071:
[----:B------:R-:W0:Y:S01]  /*1af0*/  S2R R0, SR_CTAID.X ;  /* 0x0000000000007919 */ /* 0x000e220000002500 */
[----:B------:R-:W1:Y:S01]  /*1b00*/  LDC.64 R2, c[0x0][0x230] ;  /* 0x00008c00ff027b82 */ /* 0x000e620000000a00 */
[----:B0-----:R-:W-:-:S05]  /*1b10*/  SHF.L.U32 R0, R0, 0xa, RZ ;  /* 0x0000000a00007819 */ /* 0x001fca00000006ff */
[----:B-1----:R-:W-:-:S04]  /*1b20*/  IMAD.WIDE.U32 R2, R0, 0x8, R2 ;  /* 0x0000000800027825 */ /* 0x002fc800078e0002 */
[----:B------:R-:W-:-:S05]  /*1b30*/  IMAD.WIDE R2, R26, 0x10, R2 ;  /* 0x000000101a027825 */ /* 0x000fca00078e0202 */
[----:B------:R-:W-:Y:S04]  /*1b40*/  STG.E.128 desc[UR4][R2.64], R28 ;  /* 0x0000001c02007986 */ /* 0x000fe8000c101d04 */
[----:B------:R-:W-:Y:S04]  /*1b50*/  STG.E.128 desc[UR4][R2.64+0x800], R16 ;  /* 0x0008001002007986 */ /* 0x000fe8000c101d04 */
[----:B------:R-:W-:Y:S04]  /*1b60*/  STG.E.128 desc[UR4][R2.64+0x1000], R12 ;  /* 0x0010000c02007986 */ /* 0x000fe8000c101d04 */
[----:B------:R-:W-:Y:S01]  /*1b70*/  STG.E.128 desc[UR4][R2.64+0x1800], R8 ;  /* 0x0018000802007986 */ /* 0x000fe2000c101d04 */
[----:B------:R-:W-:Y:S05]  /*1b80*/  EXIT ;  /* 0x000000000000794d */ /* 0x000fea0003800000 */
.L_x_5053:
[----:B------:R-:W0:Y:S01]  /*1b90*/  S2R R20, SR_TID.X ;  /* 0x0000000000147919 */ /* 0x000e220000002100 */
[----:B------:R-:W-:Y:S01]  /*1ba0*/  CS2R R8, SRZ ;  /* 0x0000000000087805 */ /* 0x000fe2000001ff00 */
[----:B------:R-:W1:Y:S01]  /*1bb0*/  S2R R0, SR_CTAID.X ;  /* 0x0000000000007919 */ /* 0x000e620000002500 */
[----:B0-----:R-:W-:Y:S01]  /*1bc0*/  ISETP.GE.AND P0, PT, R20, R26, PT ;  /* 0x0000001a1400720c */ /* 0x001fe20003f06270 */
[----:B------:R-:W-:Y:S02]  /*1bd0*/  IMAD.MOV.U32 R27, RZ, RZ, R20 ;  /* 0x000000ffff1b7224 */ /* 0x000fe400078e0014 */
[----:B-1----:R-:W-:-:S10]  /*1be0*/  IMAD.SHL.U32 R0, R0, 0x400, RZ ;  /* 0x0000040000007824 */ /* 0x002fd400078e00ff */
[----:B------:R-:W-:Y:S01]  /*1bf0*/  @!P0 VIADD R27, R20, 0x80 ;  /* 0x00000080141b8836 */ /* 0x000fe20000000000 */
[----:B------:R-:W0:Y:S04]  /*1c00*/  @!P0 LDC.64 R6, c[0x0][0x238] ;  /* 0x00008e00ff068b82 */ /* 0x000e280000000a00 */
[----:B------:R-:W-:-:S13]  /*1c10*/  ISETP.GE.AND P6, PT, R27, R26, PT ;  /* 0x0000001a1b00720c */ /* 0x000fda0003fc6270 */
[----:B------:R-:W-:Y:S01]  /*1c20*/  @!P6 IMAD.IADD R3, R0, 0x1, R27 ;  /* 0x000000010003e824 */ /* 0x000fe200078e021b */
[----:B------:R-:W-:Y:S01]  /*1c30*/  @!P6 IADD3 R27, R27, 0x80, RZ ;  /* 0x000000801b1be810 */ /* 0x000fe20007ffe0ff */
[----:B------:R-:W1:Y:S03]  /*1c40*/  @!P6 LDC.64 R12, c[0x0][0x238] ;  /* 0x00008e00ff0ceb82 */ /* 0x000e660000000a00 */
[----:B------:R-:W-:-:S13]  /*1c50*/  ISETP.GE.AND P5, PT, R27, R26, PT ;  /* 0x0000001a1b00720c */ /* 0x000fda0003fa6270 */
[----:B------:R-:W-:Y:S01]  /*1c60*/  @!P5 IMAD.IADD R29, R0, 0x1, R27 ;  /* 0x00000001001dd824 */ /* 0x000fe200078e021b */
[----:B------:R-:W2:Y:S01]  /*1c70*/  @!P5 LDC.64 R18, c[0x0][0x238] ;  /* 0x00008e00ff12db82 */ /* 0x000ea20000000a00 */
[----:B------:R-:W-:-:S05]  /*1c80*/  @!P5 VIADD R27, R27, 0x80 ;  /* 0x000000801b1bd836 */ /* 0x000fca0000000000 */
[----:B------:R-:W-:Y:S01]  /*1c90*/  ISETP.GE.AND P4, PT, R27, R26, PT ;  /* 0x0000001a1b00720c */ /* 0x000fe20003f86270 */
[----:B-1----:R-:W-:-:S05]  /*1ca0*/  @!P6 IMAD.WIDE.U32 R12, R3, 0x8, R12 ;  /* 0x00000008030ce825 */ /* 0x002fca00078e000c */
[----:B------:R1:W5:Y:S07]  /*1cb0*/  @!P6 LDG.E.64 R8, desc[UR4][R12.64] ;  /* 0x000000040c08e981 */ /* 0x00036e000c1e1b00 */
[----:B------:R-:W-:Y:S01]  /*1cc0*/  @!P4 IMAD.IADD R31, R0, 0x1, R27 ;  /* 0x00000001001fc824 */ /* 0x000fe200078e021b */
[----:B------:R-:W3:Y:S01]  /*1cd0*/  @!P4 LDC.64 R10, c[0x0][0x238] ;  /* 0x00008e00ff0acb82 */ /* 0x000ee20000000a00 */
[----:B------:R-:W-:-:S05]  /*1ce0*/  @!P4 VIADD R27, R27, 0x80 ;  /* 0x000000801b1bc836 */ /* 0x000fca0000000000 */
[----:B------:R-:W-:-:S13]  /*1cf0*/  ISETP.GE.AND P3, PT, R27, R26, PT ;  /* 0x0000001a1b00720c */ /* 0x000fda0003f66270 */
[----:B------:R-:W-:Y:S01]  /*1d00*/  @!P3 IADD3 R25, R0, R27, RZ ;  /* 0x0000001b0019b210 */ /* 0x000fe20007ffe0ff */
[----:B------:R-:W-:Y:S01]  /*1d10*/  @!P3 VIADD R27, R27, 0x80 ;  /* 0x000000801b1bb836 */ /* 0x000fe20000000000 */
[----:B------:R-:W4:Y:S04]  /*1d20*/  @!P3 LDC.64 R2, c[0x0][0x238] ;  /* 0x00008e00ff02bb82 */ /* 0x000f280000000a00 */
[----:B------:R-:W-:-:S13]  /*1d30*/  ISETP.GE.AND P2, PT, R27, R26, PT ;  /* 0x0000001a1b00720c */ /* 0x000fda0003f46270 */
[----:B------:R-:W-:Y:S01]  /*1d40*/  @!P2 IMAD.IADD R23, R0, 0x1, R27 ;  /* 0x000000010017a824 */ /* 0x000fe200078e021b */
[----:B------:R-:W0:Y:S01]  /*1d50*/  @!P2 LDC.64 R4, c[0x0][0x238] ;  /* 0x00008e00ff04ab82 */ /* 0x000e220000000a00 */
[----:B------:R-:W-:-:S05]  /*1d60*/  @!P2 VIADD R27, R27, 0x80 ;  /* 0x000000801b1ba836 */ /* 0x000fca0000000000 */
[----:B------:R-:W-:-:S13]  /*1d70*/  ISETP.GE.AND P1, PT, R27, R26, PT ;  /* 0x0000001a1b00720c */ /* 0x000fda0003f26270 */
[----:B------:R-:W-:Y:S01]  /*1d80*/  @!P1 IMAD.IADD R21, R0, 0x1, R27 ;  /* 0x0000000100159824 */ /* 0x000fe200078e021b */
[----:B------:R-:W-:Y:S01]  /*1d90*/  @!P1 IADD3 R27, R27, 0x80, RZ ;  /* 0x000000801b1b9810 */ /* 0x000fe20007ffe0ff */
[----:B------:R-:W3:Y:S03]  /*1da0*/  @!P1 LDC.64 R16, c[0x0][0x238] ;  /* 0x00008e00ff109b82 */ /* 0x000ee60000000a00 */
[----:B------:R-:W-:-:S13]  /*1db0*/  ISETP.GE.AND P6, PT, R27, R26, PT ;  /* 0x0000001a1b00720c */ /* 0x000fda0003fc6270 */
[----:B------:R-:W3:Y:S01]  /*1dc0*/  @!P6 LDC.64 R14, c[0x0][0x238] ;  /* 0x00008e00ff0eeb82 */ /* 0x000ee20000000a00 */
[----:B--2---:R-:W-:-:S04]  /*1dd0*/  @!P5 IMAD.WIDE.U32 R18, R29, 0x8, R18 ;  /* 0x000000081d12d825 */ /* 0x004fc800078e0012 */
[C---:B------:R-:W-:Y:S02]  /*1de0*/  @!P6 IMAD.IADD R27, R0.reuse, 0x1, R27 ;  /* 0x00000001001be824 */ /* 0x040fe400078e021b */
[----:B------:R-:W-:Y:S02]  /*1df0*/  @!P0 IMAD.IADD R29, R0, 0x1, R20 ;  /* 0x00000001001d8824 */ /* 0x000fe400078e0214 */
[----:B----4-:R-:W-:Y:S01]  /*1e00*/  @!P3 IMAD.WIDE.U32 R2, R25, 0x8, R2 ;  /* 0x000000081902b825 */ /* 0x010fe200078e0002 */
[----:B-1----:R-:W-:-:S03]  /*1e10*/  CS2R R12, SRZ ;  /* 0x00000000000c7805 */ /* 0x002fc6000001ff00 */
[----:B0-----:R-:W-:Y:S01]  /*1e20*/  @!P2 IMAD.WIDE.U32 R4, R23, 0x8, R4 ;  /* 0x000000081704a825 */ /* 0x001fe200078e0004 */
[----:B------:R-:W-:-:S03]  /*1e30*/  CS2R R22, SRZ ;  /* 0x0000000000167805 */ /* 0x000fc6000001ff00 */
[----:B---3--:R-:W-:Y:S01]  /*1e40*/  @!P1 IMAD.WIDE.U32 R20, R21, 0x8, R16 ;  /* 0x0000000815149825 */ /* 0x008fe200078e0010 */
[----:B------:R-:W-:-:S03]  /*1e50*/  CS2R R16, SRZ ;  /* 0x0000000000107805 */ /* 0x000fc6000001ff00 */
[----:B------:R-:W-:Y:S01]  /*1e60*/  @!P0 IMAD.WIDE.U32 R28, R29, 0x8, R6 ;  /* 0x000000081d1c8825 */ /* 0x000fe200078e0006 */
[----:B------:R-:W-:Y:S02]  /*1e70*/  CS2R R6, SRZ ;  /* 0x0000000000067805 */ /* 0x000fe4000001ff00 */
[----:B------:R-:W5:Y:S01]  /*1e80*/  @!P2 LDG.E.64 R16, desc[UR4][R4.64] ;  /* 0x000000040410a981 */ /* 0x000f62000c1e1b00 */
[----:B------:R-:W-:Y:S01]  /*1e90*/  @!P6 IMAD.WIDE.U32 R24, R27, 0x8, R14 ;  /* 0x000000081b18e825 */ /* 0x000fe200078e000e */
[----:B------:R-:W-:Y:S02]  /*1ea0*/  CS2R R14, SRZ ;  /* 0x00000000000e7805 */ /* 0x000fe4000001ff00 */
[----:B------:R-:W5:Y:S01]  /*1eb0*/  @!P0 LDG.E.64 R6, desc[UR4][R28.64] ;  /* 0x000000041c068981 */ /* 0x000f62000c1e1b00 */
[----:B------:R-:W-:-:S03]  /*1ec0*/  @!P4 IMAD.WIDE.U32 R30, R31, 0x8, R10 ;  /* 0x000000081f1ec825 */ /* 0x000fc600078e000a */
[----:B------:R-:W5:Y:S04]  /*1ed0*/  @!P3 LDG.E.64 R14, desc[UR4][R2.64] ;  /* 0x00000004020eb981 */ /* 0x000f68000c1e1b00 */
[----:B------:R-:W5:Y:S04]  /*1ee0*/  @!P4 LDG.E.64 R12, desc[UR4][R30.64] ;  /* 0x000000041e0cc981 */ /* 0x000f68000c1e1b00 */
[----:B------:R-:W5:Y:S01]  /*1ef0*/  @!P6 LDG.E.64 R22, desc[UR4][R24.64] ;  /* 0x000000041816e981 */ /* 0x000f62000c1e1b00 */
[----:B------:R-:W-:-:S06]  /*1f00*/  CS2R R10, SRZ ;  /* 0x00000000000a7805 */ /* 0x000fcc000001ff00 */
[----:B------:R0:W5:Y:S02]  /*1f10*/  @!P5 LDG.E.64 R10, desc[UR4][R18.64] ;  /* 0x00000004120ad981 */ /* 0x000164000c1e1b00 */
[----:B0-----:R-:W-:-:S06]  /*1f20*/  CS2R R18, SRZ ;  /* 0x0000000000127805 */ /* 0x001fcc000001ff00 */
[----:B------:R0:W5:Y:S01]  /*1f30*/  @!P1 LDG.E.64 R18, desc[UR4][R20.64] ;  /* 0x0000000414129981 */ /* 0x000162000c1e1b00 */
[----:B------:R-:W-:Y:S01]  /*1f40*/  ISETP.NE.AND P1, PT, RZ, UR7, PT ;  /* 0x00000007ff007c0c */ /* 0x000fe2000bf25270 */
[----:B------:R-:W-:-:S12]  /*1f50*/  BSSY B1, `(.L_x_5088) ;  /* 0x00001ef000017945 */ /* 0x000fd80003800000 */
        /* <DEDUP_REMOVED lines=24> */
.L_x_5093:
[----:B------:R-:W-:Y:S05]  /*20e0*/  BSYNC B3 ;  /* 0x0000000000037941 */ /* 0x000fea0003800000 */
.L_x_5092:
[----:B------:R-:W0:Y:S01]  /*20f0*/  FRND.F64 R2, R2 ;  /* 0x0000000200027313 */ /* 0x000e220000301800 */
[----:B------:R-:W-:Y:S02]  /*2100*/  ULDC.64 UR8, c[0x0][0x218] ;  /* 0x0000860000087ab9 */ /* 0x000fe40000000a00 */
[----:B0-----:R-:W-:-:S11]  /*2110*/  DMUL R36, R2, UR8 ;  /* 0x0000000802247c28 */ /* 0x001fd60008000000 */
.L_x_5091:
[----:B------:R-:W-:Y:S05]  /*2120*/  BSYNC B2 ;  /* 0x0000000000027941 */ /* 0x000fea0003800000 */
.L_x_5090:
[----:B------:R-:W0:Y:S01]  /*2130*/  S2R R0, SR_TID.X ;  /* 0x0000000000007919 */ /* 0x000e220000002100 */
[----:B------:R-:W-:Y:S01]  /*2140*/  BSSY B2, `(.L_x_5094) ;  /* 0x000001d000027945 */ /* 0x000fe20003800000 */
[----:B0-----:R-:W-:-:S05]  /*2150*/  VIADD R3, R0, 0x80 ;  /* 0x0000008000037836 */ /* 0x001fca0000000000 */
        /* <DEDUP_REMOVED lines=23> */
.L_x_5097:
[----:B------:R-:W-:Y:S05]  /*22d0*/  BSYNC B3 ;  /* 0x0000000000037941 */ /* 0x000fea0003800000 */
.L_x_5096:
[----:B------:R-:W0:Y:S01]  /*22e0*/  FRND.F64 R2, R2 ;  /* 0x0000000200027313 */ /* 0x000e220000301800 */
[----:B------:R-:W-:Y:S02]  /*22f0*/  ULDC.64 UR8, c[0x0][0x218] ;  /* 0x0000860000087ab9 */ /* 0x000fe40000000a00 */
[----:B0-----:R-:W-:-:S11]  /*2300*/  DMUL R34, R2, UR8 ;  /* 0x0000000802227c28 */ /* 0x001fd60008000000 */
.L_x_5095:
[----:B------:R-:W-:Y:S05]  /*2310*/  BSYNC B2 ;  /* 0x0000000000027941 */ /* 0x000fea0003800000 */
.L_x_5094:
[----:B------:R-:W0:Y:S01]  /*2320*/  S2R R0, SR_TID.X ;  /* 0x0000000000007919 */ /* 0x000e220000002100 */
[----:B------:R-:W-:Y:S01]  /*2330*/  BSSY B2, `(.L_x_5098) ;  /* 0x000001d000027945 */ /* 0x000fe20003800000 */
[----:B0-----:R-:W-:-:S04]  /*2340*/  IADD3 R3, R0, 0x100, RZ ;  /* 0x0000010000037810 */ /* 0x001fc80007ffe0ff */
        /* <DEDUP_REMOVED lines=23> */
.L_x_5101:
[----:B------:R-:W-:Y:S05]  /*24c0*/  BSYNC B3 ;  /* 0x0000000000037941 */ /* 0x000fea0003800000 */
.L_x_5100:
[----:B------:R-:W0:Y:S01]  /*24d0*/  FRND.F64 R2, R2 ;  /* 0x0000000200027313 */ /* 0x000e220000301800 */
[----:B------:R-:W-:Y:S02]  /*24e0*/  ULDC.64 UR8, c[0x0][0x218] ;  /* 0x0000860000087ab9 */ /* 0x000fe40000000a00 */
[----:B0-----:R-:W-:-:S11]  /*24f0*/  DMUL R30, R2, UR8 ;  /* 0x00000008021e7c28 */ /* 0x001fd60008000000 */
.L_x_5099:
[----:B------:R-:W-:Y:S05]  /*2500*/  BSYNC B2 ;  /* 0x0000000000027941 */ /* 0x000fea0003800000 */
.L_x_5098:
[----:B------:R-:W0:Y:S01]  /*2510*/  S2R R0, SR_TID.X ;  /* 0x0000000000007919 */ /* 0x000e220000002100 */
[----:B------:R-:W-:Y:S01]  /*2520*/  BSSY B2, `(.L_x_5102) ;  /* 0x000001d000027945 */ /* 0x000fe20003800000 */
[----:B0-----:R-:W-:-:S05]  /*2530*/  VIADD R3, R0, 0x180 ;  /* 0x0000018000037836 */ /* 0x001fca0000000000 */
[----:B------:R-:W-:-:S13]  /*2540*/  ISETP.GE.AND P0, PT, R3, R26, PT ;  /* 0x0000001a0300720c */ /* 0x000fda0003f06270 */
[----:B------:R-:W-:Y:S05]  /*2550*/  @P0 BRA `(.L_x_5103) ;  /* 0x0000000000640947 */ /* 0x000fea0003800000 */
[----:B------:R-:W0:Y:S01]  /*2560*/  LDC.64 R2, c[0x0][0x218] ;  /* 0x00008600ff027b82 */ /* 0x000e220000000a00 */
[----:B------:R-:W-:Y:S01]  /*2570*/  ULDC UR7, c[0x0][0x21c] ;  /* 0x0000870000077ab9 */ /* 0x000fe20000000800 */
[----:B------:R-:W-:Y:S01]  /*2580*/  MOV R4, 0x1 ;  /* 0x0000000100047802 */ /* 0x000fe20000000f00 */
        /* <DEDUP_REMOVED lines=18> */
.L_x_5105:
[----:B------:R-:W-:Y:S05]  /*26b0*/  BSYNC B3 ;  /* 0x0000000000037941 */ /* 0x000fea0003800000 */
.L_x_5104:
[----:B------:R-:W0:Y:S01]  /*26c0*/  FRND.F64 R2, R2 ;  /* 0x0000000200027313 */ /* 0x000e220000301800 */
[----:B------:R-:W-:Y:S02]  /*26d0*/  ULDC.64 UR8, c[0x0][0x218] ;  /* 0x0000860000087ab9 */ /* 0x000fe40000000a00 */
[----:B0-----:R-:W-:-:S11]  /*26e0*/  DMUL R28, R2, UR8 ;  /* 0x00000008021c7c28 */ /* 0x001fd60008000000 */
.L_x_5103:
[----:B------:R-:W-:Y:S05]  /*26f0*/  BSYNC B2 ;  /* 0x0000000000027941 */ /* 0x000fea0003800000 */
.L_x_5102:
        /* <DEDUP_REMOVED lines=26> */
.L_x_5109:
[----:B------:R-:W-:Y:S05]  /*28a0*/  BSYNC B3 ;  /* 0x0000000000037941 */ /* 0x000fea0003800000 */
.L_x_5108:
[----:B------:R-:W0:Y:S01]  /*28b0*/  FRND.F64 R2, R2 ;  /* 0x0000000200027313 */ /* 0x000e220000301800 */
[----:B------:R-:W-:Y:S02]  /*28c0*/  ULDC.64 UR8, c[0x0][0x218] ;  /* 0x0000860000087ab9 */ /* 0x000fe40000000a00 */
[----:B0-----:R-:W-:-:S11]  /*28d0*/  DMUL R12, R2, UR8 ;  /* 0x00000008020c7c28 */ /* 0x001fd60008000000 */
.L_x_5107:
[----:B------:R-:W-:Y:S05]  /*28e0*/  BSYNC B2 ;  /* 0x0000000000027941 */ /* 0x000fea0003800000 */
.L_x_5106:
        /* <DEDUP_REMOVED lines=26> */
.L_x_5113:
[----:B------:R-:W-:Y:S05]  /*2a90*/  BSYNC B3 ;  /* 0x0000000000037941 */ /* 0x000fea0003800000 */
.L_x_5112:
[----:B------:R-:W0:Y:S01]  /*2aa0*/  FRND.F64 R2, R2 ;  /* 0x0000000200027313 */ /* 0x000e220000301800 */
[----:B------:R-:W-:Y:S02]  /*2ab0*/  ULDC.64 UR8, c[0x0][0x218] ;  /* 0x0000860000087ab9 */ /* 0x000fe40000000a00 */
[----:B0-----:R-:W-:-:S11]  /*2ac0*/  DMUL R10, R2, UR8 ;  /* 0x00000008020a7c28 */ /* 0x001fd60008000000 */
.L_x_5111:
[----:B------:R-:W-:Y:S05]  /*2ad0*/  BSYNC B2 ;  /* 0x0000000000027941 */ /* 0x000fea0003800000 */
.L_x_5110:
        /* <DEDUP_REMOVED lines=26> */
.L_x_5117:
[----:B------:R-:W-:Y:S05]  /*2c80*/  BSYNC B3 ;  /* 0x0000000000037941 */ /* 0x000fea0003800000 */
.L_x_5116:
[----:B------:R-:W0:Y:S01]  /*2c90*/  FRND.F64 R2, R2 ;  /* 0x0000000200027313 */ /* 0x000e220000301800 */
[----:B------:R-:W-:Y:S02]  /*2ca0*/  ULDC.64 UR8, c[0x0][0x218] ;  /* 0x0000860000087ab9 */ /* 0x000fe40000000a00 */
[----:B0-----:R-:W-:-:S11]  /*2cb0*/  DMUL R8, R2, UR8 ;  /* 0x0000000802087c28 */ /* 0x001fd60008000000 */
.L_x_5115:
[----:B------:R-:W-:Y:S05]  /*2cc0*/  BSYNC B2 ;  /* 0x0000000000027941 */ /* 0x000fea0003800000 */
.L_x_5114:
[----:B------:R-:W0:Y:S02]  /*2cd0*/  S2R R0, SR_TID.X ;  /* 0x0000000000007919 */ /* 0x000e240000002100 */
        /* <DEDUP_REMOVED lines=24> */
.L_x_5120:
[----:B------:R-:W-:Y:S05]  /*2e60*/  BSYNC B2 ;  /* 0x0000000000027941 */ /* 0x000fea0003800000 */
.L_x_5119:
[----:B------:R-:W0:Y:S01]  /*2e70*/  FRND.F64 R2, R2 ;  /* 0x0000000200027313 */ /* 0x000e220000301800 */
[----:B------:R-:W-:Y:S02]  /*2e80*/  ULDC.64 UR8, c[0x0][0x218] ;  /* 0x0000860000087ab9 */ /* 0x000fe40000000a00 */
[----:B0-----:R-:W-:Y:S01]  /*2e90*/  DMUL R2, R2, UR8 ;  /* 0x0000000802027c28 */ /* 0x001fe20008000000 */
[----:B------:R-:W-:Y:S10]  /*2ea0*/  BRA `(.L_x_5118) ;  /* 0x0000000c00e47947 */ /* 0x000ff40003800000 */
.L_x_5089:
        /* <DEDUP_REMOVED lines=25> */
.L_x_5124:
[----:B------:R-:W-:Y:S05]  /*3040*/  BSYNC B3 ;  /* 0x0000000000037941 */ /* 0x000fea0003800000 */
.L_x_5123:
[----:B------:R-:W-:Y:S02]  /*3050*/  IMAD.MOV.U32 R36, RZ, RZ, R2 ;  /* 0x000000ffff247224 */ /* 0x000fe400078e0002 */
[----:B------:R-:W-:-:S07]  /*3060*/  IMAD.MOV.U32 R37, RZ, RZ, R3 ;  /* 0x000000ffff257224 */ /* 0x000fce00078e0003 */
.L_x_5122:
[----:B------:R-:W-:Y:S05]  /*3070*/  BSYNC B2 ;  /* 0x0000000000027941 */ /* 0x000fea0003800000 */
.L_x_5121:
        /* <DEDUP_REMOVED lines=9> */
[----:B------:R-:W-:Y:S04]  /*3110*/  BSSY B3, `(.L_x_5127) ;  /* 0x0000013000037945 */ /* 0x000fe80003800000 */
[----:B0----5:R-:W-:-:S08]  /*3120*/  DFMA R6, R4, -R2, 1 ;  /* 0x3ff000000406742b */ /* 0x021fd00000000802 */
        /* <DEDUP_REMOVED lines=17> */
.L_x_5128:
[----:B------:R-:W-:Y:S05]  /*3240*/  BSYNC B3 ;  /* 0x0000000000037941 */ /* 0x000fea0003800000 */
.L_x_5127:
[----:B------:R-:W-:Y:S01]  /*3250*/  IMAD.MOV.U32 R34, RZ, RZ, R2 ;  /* 0x000000ffff227224 */ /* 0x000fe200078e0002 */
[----:B------:R-:W-:-:S07]  /*3260*/  MOV R35, R3 ;  /* 0x0000000300237202 */ /* 0x000fce0000000f00 */
.L_x_5126:
[----:B------:R-:W-:Y:S05]  /*3270*/  BSYNC B2 ;  /* 0x0000000000027941 */ /* 0x000fea0003800000 */
.L_x_5125:
        /* <DEDUP_REMOVED lines=28> */
.L_x_5132:
[----:B------:R-:W-:Y:S05]  /*3440*/  BSYNC B3 ;  /* 0x0000000000037941 */ /* 0x000fea0003800000 */
.L_x_5131:
[----:B------:R-:W-:Y:S02]  /*3450*/  IMAD.MOV.U32 R30, RZ, RZ, R2 ;  /* 0x000000ffff1e7224 */ /* 0x000fe400078e0002 */
[----:B------:R-:W-:-:S07]  /*3460*/  IMAD.MOV.U32 R31, RZ, RZ, R3 ;  /* 0x000000ffff1f7224 */ /* 0x000fce00078e0003 */
.L_x_5130:
[----:B------:R-:W-:Y:S05]  /*3470*/  BSYNC B2 ;  /* 0x0000000000027941 */ /* 0x000fea0003800000 */
.L_x_5129:
        /* <DEDUP_REMOVED lines=28> */
.L_x_5136:
[----:B------:R-:W-:Y:S05]  /*3640*/  BSYNC B3 ;  /* 0x0000000000037941 */ /* 0x000fea0003800000 */
.L_x_5135:
[----:B------:R-:W-:Y:S01]  /*3650*/  IMAD.MOV.U32 R28, RZ, RZ, R2 ;  /* 0x000000ffff1c7224 */ /* 0x000fe200078e0002 */
[----:B------:R-:W-:-:S07]  /*3660*/  MOV R29, R3 ;  /* 0x00000003001d7202 */ /* 0x000fce0000000f00 */
.L_x_5134:
[----:B------:R-:W-:Y:S05]  /*3670*/  BSYNC B2 ;  /* 0x0000000000027941 */ /* 0x000fea0003800000 */
.L_x_5133:
        /* <DEDUP_REMOVED lines=28> */
.L_x_5140:
[----:B------:R-:W-:Y:S05]  /*3840*/  BSYNC B3 ;  /* 0x0000000000037941 */ /* 0x000fea0003800000 */
.L_x_5139:
[----:B------:R-:W-:Y:S02]  /*3850*/  IMAD.MOV.U32 R12, RZ, RZ, R2 ;  /* 0x000000ffff0c7224 */ /* 0x000fe400078e0002 */
[----:B------:R-:W-:-:S07]  /*3860*/  IMAD.MOV.U32 R13, RZ, RZ, R3 ;  /* 0x000000ffff0d7224 */ /* 0x000fce00078e0003 */
.L_x_5138:
[----:B------:R-:W-:Y:S05]  /*3870*/  BSYNC B2 ;  /* 0x0000000000027941 */ /* 0x000fea0003800000 */
.L_x_5137:
        /* <DEDUP_REMOVED lines=28> */
.L_x_5144:
[----:B------:R-:W-:Y:S05]  /*3a40*/  BSYNC B3 ;  /* 0x0000000000037941 */ /* 0x000fea0003800000 */
.L_x_5143:
[----:B------:R-:W-:Y:S01]  /*3a50*/  IMAD.MOV.U32 R10, RZ, RZ, R2 ;  /* 0x000000ffff0a7224 */ /* 0x000fe200078e0002 */
[----:B------:R-:W-:-:S07]  /*3a60*/  MOV R11, R3 ;  /* 0x00000003000b7202 */ /* 0x000fce0000000f00 */
.L_x_5142:
[----:B------:R-:W-:Y:S05]  /*3a70*/  BSYNC B2 ;  /* 0x0000000000027941 */ /* 0x000fea0003800000 */
.L_x_5141:
        /* <DEDUP_REMOVED lines=28> */
.L_x_5148:
[----:B------:R-:W-:Y:S05]  /*3c40*/  BSYNC B3 ;  /* 0x0000000000037941 */ /* 0x000fea0003800000 */
.L_x_5147:
[----:B------:R-:W-:Y:S02]  /*3c50*/  IMAD.MOV.U32 R8, RZ, RZ, R2 ;  /* 0x000000ffff087224 */ /* 0x000fe400078e0002 */
[----:B------:R-:W-:-:S07]  /*3c60*/  IMAD.MOV.U32 R9, RZ, RZ, R3 ;  /* 0x000000ffff097224 */ /* 0x000fce00078e0003 */
.L_x_5146:
[----:B------:R-:W-:Y:S05]  /*3c70*/  BSYNC B2 ;  /* 0x0000000000027941 */ /* 0x000fea0003800000 */
.L_x_5145:
[----:B------:R-:W0:Y:S02]  /*3c80*/  S2R R0, SR_TID.X ;  /* 0x0000000000007919 */ /* 0x000e240000002100 */
        /* <DEDUP_REMOVED lines=26> */
.L_x_5149:
[----:B------:R-:W-:Y:S05]  /*3e30*/  BSYNC B2 ;  /* 0x0000000000027941 */ /* 0x000fea0003800000 */
.L_x_5118:
[----:B------:R-:W-:Y:S05]  /*3e40*/  BSYNC B1 ;  /* 0x0000000000017941 */ /* 0x000fea0003800000 */
.L_x_5088:
[----:B------:R-:W0:Y:S01]  /*3e50*/  S2R R5, SR_TID.X ;  /* 0x0000000000057919 */ /* 0x000e220000002100 */
[----:B------:R-:W-:Y:S04]  /*3e60*/  BSSY B0, `(.L_x_5150) ;  /* 0x0000035000007945 */ /* 0x000fe80003800000 */
[----:B------:R-:W-:Y:S01]  /*3e70*/  BSSY B1, `(.L_x_5151) ;  /* 0x000002d000017945 */ /* 0x000fe20003800000 */
[----:B------:R-:W1:Y:S01]  /*3e80*/  S2R R0, SR_CTAID.X ;  /* 0x0000000000007919 */ /* 0x000e620000002500 */
[----:B0-----:R-:W-:Y:S01]  /*3e90*/  ISETP.GE.AND P0, PT, R5, R26, PT ;  /* 0x0000001a0500720c */ /* 0x001fe20003f06270 */
[----:B-1----:R-:W-:-:S12]  /*3ea0*/  IMAD.SHL.U32 R0, R0, 0x400, RZ ;  /* 0x0000040000007824 */ /* 0x002fd800078e00ff */
[----:B-----5:R-:W0:Y:S01]  /*3eb0*/  @!P0 LDC.64 R6, c[0x0][0x230] ;  /* 0x00008c00ff068b82 */ /* 0x020e220000000a00 */
[----:B------:R-:W-:Y:S01]  /*3ec0*/  @!P0 IADD3 R15, R0, R5, RZ ;  /* 0x00000005000f8210 */ /* 0x000fe20007ffe0ff */
[----:B------:R-:W-:-:S04]  /*3ed0*/  @!P0 VIADD R5, R5, 0x80 ;  /* 0x0000008005058836 */ /* 0x000fc80000000000 */
[----:B0-----:R-:W-:-:S05]  /*3ee0*/  @!P0 IMAD.WIDE.U32 R6, R15, 0x8, R6 ;  /* 0x000000080f068825 */ /* 0x001fca00078e0006 */
[----:B------:R0:W-:Y:S01]  /*3ef0*/  @!P0 STG.E.64 desc[UR4][R6.64], R36 ;  /* 0x0000002406008986 */ /* 0x0001e2000c101b04 */
[----:B------:R-:W-:-:S13]  /*3f00*/  ISETP.GE.AND P0, PT, R5, R26, PT ;  /* 0x0000001a0500720c */ /* 0x000fda0003f06270 */
[----:B0-----:R-:W-:Y:S05]  /*3f10*/  @P0 BRA `(.L_x_5152) ;  /* 0x0000000000300947 */ /* 0x001fea0003800000 */
[----:B------:R-:W0:Y:S01]  /*3f20*/  LDC.64 R6, c[0x0][0x230] ;  /* 0x00008c00ff067b82 */ /* 0x000e220000000a00 */
[----:B------:R-:W-:Y:S02]  /*3f30*/  IMAD.IADD R15, R0, 0x1, R5 ;  /* 0x00000001000f7824 */ /* 0x000fe400078e0205 */
[----:B------:R-:W-:-:S05]  /*3f40*/  VIADD R5, R5, 0x80 ;  /* 0x0000008005057836 */ /* 0x000fca0000000000 */
[----:B------:R-:W-:Y:S01]  /*3f50*/  ISETP.GE.AND P0, PT, R5, R26, PT ;  /* 0x0000001a0500720c */ /* 0x000fe20003f06270 */
[----:B0-----:R-:W-:-:S05]  /*3f60*/  IMAD.WIDE.U32 R6, R15, 0x8, R6 ;  /* 0x000000080f067825 */ /* 0x001fca00078e0006 */
[----:B------:R0:W-:Y:S07]  /*3f70*/  STG.E.64 desc[UR4][R6.64], R34 ;  /* 0x0000002206007986 */ /* 0x0001ee000c101b04 */
[----:B------:R-:W-:Y:S05]  /*3f80*/  @P0 BRA `(.L_x_5153) ;  /* 0x0000000000300947 */ /* 0x000fea0003800000 */
[----:B0-----:R-:W0:Y:S01]  /*3f90*/  LDC.64 R6, c[0x0][0x230] ;  /* 0x00008c00ff067b82 */ /* 0x001e220000000a00 */
[----:B------:R-:W-:Y:S01]  /*3fa0*/  IADD3 R15, R0, R5, RZ ;  /* 0x00000005000f7210 */ /* 0x000fe20007ffe0ff */
[----:B------:R-:W-:-:S04]  /*3fb0*/  VIADD R5, R5, 0x80 ;  /* 0x0000008005057836 */ /* 0x000fc80000000000 */
[----:B0-----:R-:W-:-:S05]  /*3fc0*/  IMAD.WIDE.U32 R6, R15, 0x8, R6 ;  /* 0x000000080f067825 */ /* 0x001fca00078e0006 */
[----:B------:R0:W-:Y:S02]  /*3fd0*/  STG.E.64 desc[UR4][R6.64], R30 ;  /* 0x0000001e06007986 */ /* 0x0001e4000c101b04 */
.L_x_5152:
[----:B------:R-:W-:-:S13]  /*3fe0*/  ISETP.GE.AND P0, PT, R5, R26, PT ;  /* 0x0000001a0500720c */ /* 0x000fda0003f06270 */
[----:B------:R-:W-:Y:S05]  /*3ff0*/  @P0 BRA `(.L_x_5154) ;  /* 0x0000000000300947 */ /* 0x000fea0003800000 */
[----:B0-----:R-:W0:Y:S01]  /*4000*/  LDC.64 R6, c[0x0][0x230] ;  /* 0x00008c00ff067b82 */ /* 0x001e220000000a00 */
[----:B------:R-:W-:Y:S02]  /*4010*/  IMAD.IADD R15, R0, 0x1, R5 ;  /* 0x00000001000f7824 */ /* 0x000fe400078e0205 */
[----:B------:R-:W-:Y:S02]  /*4020*/  VIADD R5, R5, 0x80 ;  /* 0x0000008005057836 */ /* 0x000fe40000000000 */
[----:B0-----:R-:W-:-:S05]  /*4030*/  IMAD.WIDE.U32 R6, R15, 0x8, R6 ;  /* 0x000000080f067825 */ /* 0x001fca00078e0006 */
[----:B------:R1:W-:Y:S02]  /*4040*/  STG.E.64 desc[UR4][R6.64], R28 ;  /* 0x0000001c06007986 */ /* 0x0003e4000c101b04 */
.L_x_5153:
[----:B------:R-:W-:-:S13]  /*4050*/  ISETP.GE.AND P0, PT, R5, R26, PT ;  /* 0x0000001a0500720c */ /* 0x000fda0003f06270 */
[----:B------:R-:W-:Y:S05]  /*4060*/  @P0 BRA `(.L_x_5155) ;  /* 0x0000000000340947 */ /* 0x000fea0003800000 */
[----:B01----:R-:W0:Y:S01]  /*4070*/  LDC.64 R6, c[0x0][0x230] ;  /* 0x00008c00ff067b82 */ /* 0x003e220000000a00 */
[----:B------:R-:W-:Y:S01]  /*4080*/  IADD3 R15, R0, R5, RZ ;  /* 0x00000005000f7210 */ /* 0x000fe20007ffe0ff */
[----:B------:R-:W-:-:S04]  /*4090*/  VIADD R5, R5, 0x80 ;  /* 0x0000008005057836 */ /* 0x000fc80000000000 */
[----:B0-----:R-:W-:-:S05]  /*40a0*/  IMAD.WIDE.U32 R6, R15, 0x8, R6 ;  /* 0x000000080f067825 */ /* 0x001fca00078e0006 */
[----:B------:R1:W-:Y:S02]  /*40b0*/  STG.E.64 desc[UR4][R6.64], R12 ;  /* 0x0000000c06007986 */ /* 0x0003e4000c101b04 */
.L_x_5154:
[----:B------:R-:W-:-:S13]  /*40c0*/  ISETP.GE.AND P0, PT, R5, R26, PT ;  /* 0x0000001a0500720c */ /* 0x000fda0003f06270 */
[----:B------:R-:W-:Y:S05]  /*40d0*/  @P0 BREAK B1 ;  /* 0x0000000000010942 */ /* 0x000fea0003800000 */
[----:B------:R-:W-:Y:S05]  /*40e0*/  @P0 BRA `(.L_x_5156) ;  /* 0x0000000000300947 */ /* 0x000fea0003800000 */
[----:B01----:R-:W0:Y:S01]  /*40f0*/  LDC.64 R6, c[0x0][0x230] ;  /* 0x00008c00ff067b82 */ /* 0x003e220000000a00 */
[----:B------:R-:W-:Y:S02]  /*4100*/  IMAD.IADD R13, R0, 0x1, R5 ;  /* 0x00000001000d7824 */ /* 0x000fe400078e0205 */
[----:B------:R-:W-:Y:S02]  /*4110*/  VIADD R5, R5, 0x80 ;  /* 0x0000008005057836 */ /* 0x000fe40000000000 */
[----:B0-----:R-:W-:-:S05]  /*4120*/  IMAD.WIDE.U32 R6, R13, 0x8, R6 ;  /* 0x000000080d067825 */ /* 0x001fca00078e0006 */
[----:B------:R2:W-:Y:S02]  /*4130*/  STG.E.64 desc[UR4][R6.64], R10 ;  /* 0x0000000a06007986 */ /* 0x0005e4000c101b04 */
.L_x_5155:
[----:B------:R-:W-:Y:S05]  /*4140*/  BSYNC B1 ;  /* 0x0000000000017941 */ /* 0x000fea0003800000 */
.L_x_5151:
[----:B------:R-:W-:-:S13]  /*4150*/  ISETP.GE.AND P0, PT, R5, R26, PT ;  /* 0x0000001a0500720c */ /* 0x000fda0003f06270 */
[----:B012---:R-:W0:Y:S01]  /*4160*/  @!P0 LDC.64 R6, c[0x0][0x230] ;  /* 0x00008c00ff068b82 */ /* 0x007e220000000a00 */
[----:B------:R-:W-:Y:S01]  /*4170*/  @!P0 IADD3 R11, R0, R5, RZ ;  /* 0x00000005000b8210 */ /* 0x000fe20007ffe0ff */
[----:B------:R-:W-:-:S04]  /*4180*/  @!P0 VIADD R5, R5, 0x80 ;  /* 0x0000008005058836 */ /* 0x000fc80000000000 */
[----:B0-----:R-:W-:-:S05]  /*4190*/  @!P0 IMAD.WIDE.U32 R6, R11, 0x8, R6 ;  /* 0x000000080b068825 */ /* 0x001fca00078e0006 */
[----:B------:R2:W-:Y:S02]  /*41a0*/  @!P0 STG.E.64 desc[UR4][R6.64], R8 ;  /* 0x0000000806008986 */ /* 0x0005e4000c101b04 */
.L_x_5156:
[----:B------:R-:W-:Y:S05]  /*41b0*/  BSYNC B0 ;  /* 0x0000000000007941 */ /* 0x000fea0003800000 */
.L_x_5150:
[----:B------:R-:W-:Y:S05]  /*41c0*/  WARPSYNC.ALL ;  /* 0x0000000000007948 */ /* 0x000fea0003800000 */
[----:B------:R-:W-:-:S13]  /*41d0*/  ISETP.GE.AND P0, PT, R5, R26, PT ;  /* 0x0000001a0500720c */ /* 0x000fda0003f06270 */
[----:B------:R-:W-:Y:S05]  /*41e0*/  @P0 EXIT ;  /* 0x000000000000094d */ /* 0x000fea0003800000 */
[----:B012---:R-:W0:Y:S01]  /*41f0*/  LDC.64 R6, c[0x0][0x230] ;  /* 0x00008c00ff067b82 */ /* 0x007e220000000a00 */
[----:B------:R-:W-:-:S04]  /*4200*/  IMAD.IADD R5, R0, 0x1, R5 ;  /* 0x0000000100057824 */ /* 0x000fc800078e0205 */
[----:B0-----:R-:W-:-:S05]  /*4210*/  IMAD.WIDE.U32 R4, R5, 0x8, R6 ;  /* 0x0000000805047825 */ /* 0x001fca00078e0006 */
[----:B------:R-:W-:Y:S01]  /*4220*/  STG.E.64 desc[UR4][R4.64], R2 ;  /* 0x0000000204007986 */ /* 0x000fe2000c101b04 */
[----:B------:R-:W-:Y:S05]  /*4230*/  EXIT ;  /* 0x000000000000794d */ /* 0x000fea0003800000 */
        .weak           $__internal_4_$__cuda_sm20_div_rn_f64_full
        .type           $__internal_4_$__cuda_sm20_div_rn_f64_full,@function
        .size           $__internal_4_$__cuda_sm20_div_rn_f64_full,(.L_x_19530 - $__internal_4_$__cuda_sm20_div_rn_f64_full)
$__internal_4_$__cuda_sm20_div_rn_f64_full:
[----:B------:R-:W0:Y:S01]  /*4240*/  LDC R27, c[0x0][0x21c] ;  /* 0x00008700ff1b7b82 */ /* 0x000e220000000800 */
[C---:B------:R-:W-:Y:S01]  /*4250*/  FSETP.GEU.AND P2, PT, |R3|.reuse, 1.469367938527859385e-39, PT ;  /* 0x001000000300780b */ /* 0x040fe20003f4e200 */
[----:B------:R-:W-:Y:S01]  /*4260*/  IMAD.U32 R6, RZ, RZ, UR6 ;  /* 0x00000006ff067e24 */ /* 0x000fe2000f8e00ff */
[----:B------:R-:W-:Y:S01]  /*4270*/  MOV R4, UR6 ;  /* 0x0000000600047c02 */ /* 0x000fe20008000f00 */
[----:B------:R-:W-:Y:S01]  /*4280*/  IMAD.MOV.U32 R25, RZ, RZ, 0x1ca00000 ;  /* 0x1ca00000ff197424 */ /* 0x000fe200078e00ff */
[----:B------:R-:W-:-:S05]  /*4290*/  LOP3.LUT R21, R3, 0x7ff00000, RZ, 0xc0, !PT ;  /* 0x7ff0000003157812 */ /* 0x000fca00078ec0ff */
[----:B------:R1:W-:Y:S01]  /*42a0*/  STL [R1+0x4], R21 ;  /* 0x0000041501007387 */ /* 0x0003e20000100800 */
[C---:B0-----:R-:W-:Y:S01]  /*42b0*/  FSETP.GEU.AND P0, PT, |R27|.reuse, 1.469367938527859385e-39, PT ;  /* 0x001000001b00780b */ /* 0x041fe20003f0e200 */
[----:B------:R-:W-:Y:S01]  /*42c0*/  IMAD.MOV.U32 R7, RZ, RZ, R27 ;  /* 0x000000ffff077224 */ /* 0x000fe200078e001b */
[C---:B------:R-:W-:Y:S02]  /*42d0*/  LOP3.LUT R5, R27.reuse, 0x800fffff, RZ, 0xc0, !PT ;  /* 0x800fffff1b057812 */ /* 0x040fe400078ec0ff */
[----:B------:R-:W-:Y:S02]  /*42e0*/  LOP3.LUT R24, R27, 0x7ff00000, RZ, 0xc0, !PT ;  /* 0x7ff000001b187812 */ /* 0x000fe400078ec0ff */
[----:B------:R-:W-:Y:S02]  /*42f0*/  LOP3.LUT R5, R5, 0x3ff00000, RZ, 0xfc, !PT ;  /* 0x3ff0000005057812 */ /* 0x000fe400078efcff */
[----:B------:R-:W-:Y:S02]  /*4300*/  @!P2 LOP3.LUT R20, R7, 0x7ff00000, RZ, 0xc0, !PT ;  /* 0x7ff000000714a812 */ /* 0x000fe400078ec0ff */
[----:B------:R-:W-:-:S02]  /*4310*/  ISETP.GE.U32.AND P1, PT, R21, R24, PT ;  /* 0x000000181500720c */ /* 0x000fc40003f26070 */
[----:B------:R-:W-:Y:S01]  /*4320*/  @!P2 ISETP.GE.U32.AND P3, PT, R21, R20, PT ;  /* 0x000000141500a20c */ /* 0x000fe20003f66070 */
[----:B------:R-:W-:Y:S01]  /*4330*/  @!P0 DMUL R4, R6, 8.98846567431157953865e+307 ;  /* 0x7fe0000006048828 */ /* 0x000fe20000000000 */
[----:B------:R-:W-:Y:S01]  /*4340*/  IMAD.MOV.U32 R20, RZ, RZ, 0x1 ;  /* 0x00000001ff147424 */ /* 0x000fe200078e00ff */
[C---:B------:R-:W-:Y:S02]  /*4350*/  SEL R6, R25.reuse, 0x63400000, !P1 ;  /* 0x6340000019067807 */ /* 0x040fe40004800000 */
[----:B------:R-:W-:Y:S02]  /*4360*/  @!P2 SEL R24, R25, 0x63400000, !P3 ;  /* 0x634000001918a807 */ /* 0x000fe40005800000 */
[----:B-1----:R-:W0:Y:S01]  /*4370*/  MUFU.RCP64H R21, R5 ;  /* 0x0000000500157308 */ /* 0x002e220000001800 */
[--C-:B------:R-:W-:Y:S01]  /*4380*/  LOP3.LUT R7, R6, 0x800fffff, R3.reuse, 0xf8, !PT ;  /* 0x800fffff06077812 */ /* 0x100fe200078ef803 */
[----:B------:R-:W-:Y:S01]  /*4390*/  IMAD.MOV.U32 R6, RZ, RZ, R2 ;  /* 0x000000ffff067224 */ /* 0x000fe200078e0002 */
[----:B------:R-:W-:-:S04]  /*43a0*/  @!P2 LOP3.LUT R24, R24, 0x80000000, R3, 0xf8, !PT ;  /* 0x800000001818a812 */ /* 0x000fc800078ef803 */
[----:B------:R-:W-:Y:S02]  /*43b0*/  @!P2 LOP3.LUT R25, R24, 0x100000, RZ, 0xfc, !PT ;  /* 0x001000001819a812 */ /* 0x000fe400078efcff */
[----:B------:R-:W-:-:S06]  /*43c0*/  @!P2 MOV R24, RZ ;  /* 0x000000ff0018a202 */ /* 0x000fcc0000000f00 */
[----:B------:R-:W-:Y:S02]  /*43d0*/  @!P2 DFMA R6, R6, 2, -R24 ;  /* 0x400000000606a82b */ /* 0x000fe40000000818 */
[----:B0-----:R-:W-:-:S08]  /*43e0*/  DFMA R24, R20, -R4, 1 ;  /* 0x3ff000001418742b */ /* 0x001fd00000000804 */
[----:B------:R-:W-:-:S08]  /*43f0*/  DFMA R24, R24, R24, R24 ;  /* 0x000000181818722b */ /* 0x000fd00000000018 */
[----:B------:R-:W-:-:S08]  /*4400*/  DFMA R20, R20, R24, R20 ;  /* 0x000000181414722b */ /* 0x000fd00000000014 */
[----:B------:R-:W-:-:S08]  /*4410*/  DFMA R24, R20, -R4, 1 ;  /* 0x3ff000001418742b */ /* 0x000fd00000000804 */
[----:B------:R-:W-:-:S08]  /*4420*/  DFMA R20, R20, R24, R20 ;  /* 0x000000181414722b */ /* 0x000fd00000000014 */
[----:B------:R-:W-:-:S08]  /*4430*/  DMUL R32, R20, R6 ;  /* 0x0000000614207228 */ /* 0x000fd00000000000 */
[----:B------:R-:W-:-:S08]  /*4440*/  DFMA R24, R32, -R4, R6 ;  /* 0x800000042018722b */ /* 0x000fd00000000006 */
[----:B------:R-:W-:Y:S02]  /*4450*/  DFMA R32, R20, R24, R32 ;  /* 0x000000181420722b */ /* 0x000fe40000000020 */
[----:B------:R-:W2:Y:S01]  /*4460*/  LDL R24, [R1+0x4] ;  /* 0x0000040001187983 */ /* 0x000ea20000100800 */
[----:B------:R-:W-:Y:S02]  /*4470*/  LOP3.LUT R25, R27, 0x7ff00000, RZ, 0xc0, !PT ;  /* 0x7ff000001b197812 */ /* 0x000fe400078ec0ff */
[----:B------:R-:W-:-:S05]  /*4480*/  @!P0 LOP3.LUT R25, R5, 0x7ff00000, RZ, 0xc0, !PT ;  /* 0x7ff0000005198812 */ /* 0x000fca00078ec0ff */
[----:B------:R0:W-:Y:S01]  /*4490*/  STL [R1], R25 ;  /* 0x0000001901007387 */ /* 0x0001e20000100800 */
[----:B------:R-:W-:Y:S01]  /*44a0*/  BSSY B0, `(.L_x_5157) ;  /* 0x0000043000007945 */ /* 0x000fe20003800000 */
[----:B--2---:R-:W-:Y:S01]  /*44b0*/  IMAD.MOV.U32 R27, RZ, RZ, R24 ;  /* 0x000000ffff1b7224 */ /* 0x004fe200078e0018 */
[----:B------:R-:W-:-:S05]  /*44c0*/  @!P2 LOP3.LUT R27, R7, 0x7ff00000, RZ, 0xc0, !PT ;  /* 0x7ff00000071ba812 */ /* 0x000fca00078ec0ff */
[----:B------:R-:W-:-:S05]  /*44d0*/  VIADD R20, R27, 0xffffffff ;  /* 0xffffffff1b147836 */ /* 0x000fca0000000000 */
[----:B------:R-:W-:Y:S02]  /*44e0*/  ISETP.GT.U32.AND P0, PT, R20, 0x7feffffe, PT ;  /* 0x7feffffe1400780c */ /* 0x000fe40003f04070 */
[----:B------:R-:W-:Y:S02]  /*44f0*/  MOV R20, R25 ;  /* 0x0000001900147202 */ /* 0x000fe40000000f00 */
[----:B0-----:R-:W0:Y:S03]  /*4500*/  LDC R25, c[0x0][0x21c] ;  /* 0x00008700ff197b82 */ /* 0x001e260000000800 */
[----:B------:R-:W-:-:S05]  /*4510*/  VIADD R20, R20, 0xffffffff ;  /* 0xffffffff14147836 */ /* 0x000fca0000000000 */
[----:B------:R-:W-:Y:S01]  /*4520*/  ISETP.GT.U32.OR P0, PT, R20, 0x7feffffe, P0 ;  /* 0x7feffffe1400780c */ /* 0x000fe20000704470 */
[----:B------:R-:W-:Y:S02]  /*4530*/  IMAD.U32 R20, RZ, RZ, UR6 ;  /* 0x00000006ff147e24 */ /* 0x000fe4000f8e00ff */
[----:B0-----:R-:W-:-:S10]  /*4540*/  IMAD.MOV.U32 R21, RZ, RZ, R25 ;  /* 0x000000ffff157224 */ /* 0x001fd400078e0019 */
[----:B------:R-:W-:Y:S05]  /*4550*/  @P0 BRA `(.L_x_5158) ;  /* 0x0000000000780947 */ /* 0x000fea0003800000 */
[----:B------:R-:W-:Y:S02]  /*4560*/  LOP3.LUT R2, R21, 0x7ff00000, RZ, 0xc0, !PT ;  /* 0x7ff0000015027812 */ /* 0x000fe400078ec0ff */
[----:B------:R-:W-:Y:S02]  /*4570*/  MOV R25, 0x1ca00000 ;  /* 0x1ca0000000197802 */ /* 0x000fe40000000f00 */
[CC--:B------:R-:W-:Y:S02]  /*4580*/  ISETP.GE.U32.AND P0, PT, R24.reuse, R2.reuse, PT ;  /* 0x000000021800720c */ /* 0x0c0fe40003f06070 */
[----:B------:R-:W-:Y:S02]  /*4590*/  VIADDMNMX R2, R24, -R2, 0xb9600000, !PT ;  /* 0xb960000018027446 */ /* 0x000fe40007800902 */
[----:B------:R-:W-:Y:S02]  /*45a0*/  SEL R27, R25, 0x63400000, !P0 ;  /* 0x63400000191b7807 */ /* 0x000fe40004000000 */
[----:B------:R-:W-:-:S05]  /*45b0*/  VIMNMX R2, R2, 0x46a00000, PT ;  /* 0x46a0000002027848 */ /* 0x000fca0003fe0100 */
[----:B------:R-:W-:Y:S02]  /*45c0*/  IMAD.IADD R27, R2, 0x1, -R27 ;  /* 0x00000001021b7824 */ /* 0x000fe400078e0a1b */
[----:B------:R-:W-:Y:S02]  /*45d0*/  IMAD.MOV.U32 R2, RZ, RZ, RZ ;  /* 0x000000ffff027224 */ /* 0x000fe400078e00ff */
[----:B------:R-:W-:-:S06]  /*45e0*/  VIADD R3, R27, 0x7fe00000 ;  /* 0x7fe000001b037836 */ /* 0x000fcc0000000000 */
[----:B------:R-:W-:-:S10]  /*45f0*/  DMUL R24, R32, R2 ;  /* 0x0000000220187228 */ /* 0x000fd40000000000 */
[----:B------:R-:W-:-:S13]  /*4600*/  FSETP.GTU.AND P0, PT, |R25|, 1.469367938527859385e-39, PT ;  /* 0x001000001900780b */ /* 0x000fda0003f0c200 */
[----:B------:R-:W-:Y:S05]  /*4610*/  @P0 BRA `(.L_x_5159) ;  /* 0x0000000000ac0947 */ /* 0x000fea0003800000 */
[----:B------:R-:W-:-:S06]  /*4620*/  DFMA R4, R32, -R4, R6 ;  /* 0x800000042004722b */ /* 0x000fcc0000000006 */
[----:B------:R-:W-:-:S04]  /*4630*/  MOV R4, RZ ;  /* 0x000000ff00047202 */ /* 0x000fc80000000f00 */
        /* <DEDUP_REMOVED lines=12> */
[----:B------:R-:W-:-:S05]  /*4700*/  FSEL R24, R6, R25, !P0 ;  /* 0x0000001906187208 */ /* 0x000fca0004000000 */
[----:B------:R-:W-:Y:S01]  /*4710*/  IMAD.MOV.U32 R25, RZ, RZ, R24 ;  /* 0x000000ffff197224 */ /* 0x000fe200078e0018 */
[----:B------:R-:W-:Y:S01]  /*4720*/  MOV R24, R4 ;  /* 0x0000000400187202 */ /* 0x000fe20000000f00 */
[----:B------:R-:W-:Y:S06]  /*4730*/  BRA `(.L_x_5159) ;  /* 0x0000000000647947 */ /* 0x000fec0003800000 */
.L_x_5158:
[----:B------:R-:W-:-:S14]  /*4740*/  DSETP.NAN.AND P0, PT, R2, R2, PT ;  /* 0x000000020200722a */ /* 0x000fdc0003f08000 */
[----:B------:R-:W-:Y:S05]  /*4750*/  @P0 BRA `(.L_x_5160) ;  /* 0x0000000000500947 */ /* 0x000fea0003800000 */
[----:B------:R-:W-:-:S14]  /*4760*/  DSETP.NAN.AND P0, PT, R20, R20, PT ;  /* 0x000000141400722a */ /* 0x000fdc0003f08000 */
[----:B------:R-:W-:Y:S05]  /*4770*/  @P0 BRA `(.L_x_5161) ;  /* 0x0000000000380947 */ /* 0x000fea0003800000 */
[----:B------:R-:W2:Y:S01]  /*4780*/  LDL R4, [R1] ;  /* 0x0000000001047983 */ /* 0x000ea20000100800 */
[----:B------:R-:W-:Y:S02]  /*4790*/  IMAD.MOV.U32 R24, RZ, RZ, 0x0 ;  /* 0x00000000ff187424 */ /* 0x000fe400078e00ff */
[----:B------:R-:W-:Y:S01]  /*47a0*/  IMAD.MOV.U32 R25, RZ, RZ, -0x80000 ;  /* 0xfff80000ff197424 */ /* 0x000fe200078e00ff */
[----:B--2---:R-:W-:-:S13]  /*47b0*/  ISETP.NE.AND P0, PT, R27, R4, PT ;  /* 0x000000041b00720c */ /* 0x004fda0003f05270 */
[----:B------:R-:W-:Y:S05]  /*47c0*/  @!P0 BRA `(.L_x_5159) ;  /* 0x0000000000408947 */ /* 0x000fea0003800000 */
[----:B------:R-:W-:Y:S02]  /*47d0*/  ISETP.NE.AND P0, PT, R27, 0x7ff00000, PT ;  /* 0x7ff000001b00780c */ /* 0x000fe40003f05270 */
[----:B------:R-:W-:Y:S02]  /*47e0*/  LOP3.LUT R2, R3, 0x80000000, R21, 0x48, !PT ;  /* 0x8000000003027812 */ /* 0x000fe400078e4815 */
[----:B------:R-:W-:-:S13]  /*47f0*/  ISETP.EQ.OR P0, PT, R4, RZ, !P0 ;  /* 0x000000ff0400720c */ /* 0x000fda0004702670 */
[----:B------:R-:W-:Y:S01]  /*4800*/  @P0 LOP3.LUT R3, R2, 0x7ff00000, RZ, 0xfc, !PT ;  /* 0x7ff0000002030812 */ /* 0x000fe200078efcff */
[----:B------:R-:W-:Y:S01]  /*4810*/  @!P0 IMAD.MOV.U32 R24, RZ, RZ, RZ ;  /* 0x000000ffff188224 */ /* 0x000fe200078e00ff */
[----:B------:R-:W-:Y:S01]  /*4820*/  @!P0 MOV R25, R2 ;  /* 0x0000000200198202 */ /* 0x000fe20000000f00 */
[----:B------:R-:W-:Y:S02]  /*4830*/  @P0 IMAD.MOV.U32 R24, RZ, RZ, RZ ;  /* 0x000000ffff180224 */ /* 0x000fe400078e00ff */
[----:B------:R-:W-:Y:S01]  /*4840*/  @P0 IMAD.MOV.U32 R25, RZ, RZ, R3 ;  /* 0x000000ffff190224 */ /* 0x000fe200078e0003 */
[----:B------:R-:W-:Y:S06]  /*4850*/  BRA `(.L_x_5159) ;  /* 0x00000000001c7947 */ /* 0x000fec0003800000 */
.L_x_5161:
[----:B------:R-:W-:-:S05]  /*4860*/  LOP3.LUT R24, R21, 0x80000, RZ, 0xfc, !PT ;  /* 0x0008000015187812 */ /* 0x000fca00078efcff */
[----:B------:R-:W-:Y:S01]  /*4870*/  IMAD.MOV.U32 R25, RZ, RZ, R24 ;  /* 0x000000ffff197224 */ /* 0x000fe200078e0018 */
[----:B------:R-:W-:Y:S01]  /*4880*/  MOV R24, R20 ;  /* 0x0000001400187202 */ /* 0x000fe20000000f00 */
[----:B------:R-:W-:Y:S06]  /*4890*/  BRA `(.L_x_5159) ;  /* 0x00000000000c7947 */ /* 0x000fec0003800000 */
.L_x_5160:
[----:B------:R-:W-:-:S05]  /*48a0*/  LOP3.LUT R24, R3, 0x80000, RZ, 0xfc, !PT ;  /* 0x0008000003187812 */ /* 0x000fca00078efcff */
[----:B------:R-:W-:Y:S02]  /*48b0*/  IMAD.MOV.U32 R25, RZ, RZ, R24 ;  /* 0x000000ffff197224 */ /* 0x000fe400078e0018 */
[----:B------:R-:W-:-:S07]  /*48c0*/  IMAD.MOV.U32 R24, RZ, RZ, R2 ;  /* 0x000000ffff187224 */ /* 0x000fce00078e0002 */
.L_x_5159:
[----:B------:R-:W-:Y:S05]  /*48d0*/  BSYNC B0 ;  /* 0x0000000000007941 */ /* 0x000fea0003800000 */
.L_x_5157:
[----:B------:R-:W-:Y:S01]  /*48e0*/  IMAD.MOV.U32 R4, RZ, RZ, R0 ;  /* 0x000000ffff047224 */ /* 0x000fe200078e0000 */
[----:B------:R-:W-:Y:S01]  /*48f0*/  MOV R3, R25 ;  /* 0x0000001900037202 */ /* 0x000fe20000000f00 */
[----:B------:R-:W-:Y:S02]  /*4900*/  IMAD.MOV.U32 R5, RZ, RZ, 0x0 ;  /* 0x00000000ff057424 */ /* 0x000fe400078e00ff */
[----:B------:R-:W-:Y:S02]  /*4910*/  IMAD.MOV.U32 R2, RZ, RZ, R24 ;  /* 0x000000ffff027224 */ /* 0x000fe400078e0018 */
[----:B------:R-:W-:Y:S05]  /*4920*/  RET.REL.NODEC R4 `(_ZN2at6native29vectorized_elementwise_kernelILi2EZZZNS0_26round_decimals_kernel_cudaERNS_18TensorIteratorBaseElENKUlvE_clEvENKUlvE_clEvEUldE_St5arrayIPcLm2EEEEviT0_T1_) ;  /* 0xffffffb404b47950 */ /* 0x000fea0003c3ffff */
.L_x_5162:
        /* <DEDUP_REMOVED lines=13> */
.L_x_19530:


//--------------------- .text._ZN2at6native29vectorized_elementwise_kernelILi4EZZZNS0_26round_decimals_kernel_cudaERNS_18TensorIteratorBaseElENKUlvE_clEvENKUlvE_clEvEUldE_St5arrayIPcLm2EEEEviT0_T1_ --------------------------
	.section	.text._ZN2at6native29vectorized_elementwise_kernelILi4EZZZNS0_26round_decimals_kernel_cudaERNS_18TensorIteratorBaseElENKUlvE_clEvENKUlvE_clEvEUldE_St5arrayIPcLm2EEEEviT0_T1_,"ax",@progbits
	.align	128
        .global         _ZN2at6native29vectorized_elementwise_kernelILi4EZZZNS0_26round_decimals_kernel_cudaERNS_18TensorIteratorBaseElENKUlvE_clEvENKUlvE_clEvEUldE_St5arrayIPcLm2EEEEviT0_T1_
        .type           _ZN2at6native29vectorized_elementwise_kernelILi4EZZZNS0_26round_decimals_kernel_cudaERNS_18TensorIteratorBaseElENKUlvE_clEvENKUlvE_clEvEUldE_St5arrayIPcLm2EEEEviT0_T1_,@function
        .size           _ZN2at6native29vectorized_elementwise_kernelILi4EZZZNS0_26round_decimals_kernel_cudaERNS_18TensorIteratorBaseElENKUlvE_clEvENKUlvE_clEvEUldE_St5arrayIPcLm2EEEEviT0_T1_,(.L_x_19531 - _ZN2at6native29vectorized_elementwise_kernelILi4EZZZNS0_26round_decimals_kernel_cudaERNS_18TensorIteratorBaseElENKUlvE_clEvENKUlvE_clEvEUldE_St5arrayIPcLm2EEEEviT0_T1_)
        .other          _ZN2at6native29vectorized_elementwise_kernelILi4EZZZNS0_26round_decimals_kernel_cudaERNS_18TensorIteratorBaseElENKUlvE_clEvENKUlvE_clEvEUldE_St5arrayIPcLm2EEEEviT0_T1_,@"STO_CUDA_ENTRY STV_DEFAULT"
_ZN2at6native29vectorized_elementwise_kernelILi4EZZZNS0_26round_decimals_kernel_cudaERNS_18TensorIteratorBaseElENKUlvE_clEvENKUlvE_clEvEUldE_St5arrayIPcLm2EEEEviT0_T1_:
.text._ZN2at6native29vectorized_elementwise_kernelILi4EZZZNS0_26round_decimals_kernel_cudaERNS_18TensorIteratorBaseElENKUlvE_clEvENKUlvE_clEvEUldE_St5arrayIPcLm2EEEEviT0_T1_:
        /* <DEDUP_REMOVED lines=41> */
[----:B------:R-:W-:Y:S05]  /*0290*/  CALL.REL.NOINC `($__internal_5_$__cuda_sm20_div_rn_f64_full) ;  /* 0x0000003c00e87944 */ /* 0x000fea0003c00000 */
[----:B------:R-:W-:Y:S02]  /*02a0*/  IMAD.MOV.U32 R4, RZ, RZ, R2 ;  /* 0x000000ffff047224 */ /* 0x000fe400078e0002 */
[----:B------:R-:W-:-:S07]  /*02b0*/  IMAD.MOV.U32 R5, RZ, RZ, R3 ;  /* 0x000000ffff057224 */ /* 0x000fce00078e0003 */
.L_x_5166:
[----:B------:R-:W-:Y:S05]  /*02c0*/  BSYNC B1 ;  /* 0x0000000000017941 */ /* 0x000fea0003800000 */
.L_x_5165:
        /* <DEDUP_REMOVED lines=23> */
.L_x_5168:
[----:B------:R-:W-:Y:S05]  /*0440*/  BSYNC B1 ;  /* 0x0000000000017941 */ /* 0x000fea0003800000 */
.L_x_5167:
        /* <DEDUP_REMOVED lines=22> */
[----:B------:R-:W-:Y:S05]  /*05b0*/  CALL.REL.NOINC `($__internal_5_$__cuda_sm20_div_rn_f64_full) ;  /* 0x0000003c00207944 */ /* 0x000fea0003c00000 */
[----:B------:R-:W-:Y:S01]  /*05c0*/  IMAD.MOV.U32 R4, RZ, RZ, R2 ;  /* 0x000000ffff047224 */ /* 0x000fe200078e0002 */
[----:B------:R-:W-:-:S07]  /*05d0*/  MOV R5, R3 ;  /* 0x0000000300057202 */ /* 0x000fce0000000f00 */
.L_x_5170:
[----:B------:R-:W-:Y:S05]  /*05e0*/  BSYNC B1 ;  /* 0x0000000000017941 */ /* 0x000fea0003800000 */
.L_x_5169:
        /* <DEDUP_REMOVED lines=23> */
.L_x_5172:
[----:B------:R-:W-:Y:S05]  /*0760*/  BSYNC B1 ;  /* 0x0000000000017941 */ /* 0x000fea0003800000 */
.L_x_5171:
        /* <DEDUP_REMOVED lines=22> */
[----:B------:R-:W-:Y:S05]  /*08d0*/  CALL.REL.NOINC `($__internal_5_$__cuda_sm20_div_rn_f64_full) ;  /* 0x0000003800587944 */ /* 0x000fea0003c00000 */
[----:B------:R-:W-:Y:S02]  /*08e0*/  IMAD.MOV.U32 R4, RZ, RZ, R2 ;  /* 0x000000ffff047224 */ /* 0x000fe400078e0002 */
[----:B------:R-:W-:-:S07]  /*08f0*/  IMAD.MOV.U32 R5, RZ, RZ, R3 ;  /* 0x000000ffff057224 */ /* 0x000fce00078e0003 */
.L_x_5174:
[----:B------:R-:W-:Y:S05]  /*0900*/  BSYNC B1 ;  /* 0x0000000000017941 */ /* 0x000fea0003800000 */
.L_x_5173:
        /* <DEDUP_REMOVED lines=23> */
.L_x_5176:
[----:B------:R-:W-:Y:S05]  /*0a80*/  BSYNC B1 ;  /* 0x0000000000017941 */ /* 0x000fea0003800000 */
.L_x_5175:
        /* <DEDUP_REMOVED lines=23> */
[----:B------:R-:W-:Y:S01]  /*0c00*/  MOV R4, R2 ;  /* 0x0000000200047202 */ /* 0x000fe20000000f00 */
[----:B------:R-:W-:-:S07]  /*0c10*/  IMAD.MOV.U32 R5, RZ, RZ, R3 ;  /* 0x000000ffff057224 */ /* 0x000fce00078e0003 */
.L_x_5178:
[----:B------:R-:W-:Y:S05]  /*0c20*/  BSYNC B1 ;  /* 0x0000000000017941 */ /* 0x000fea0003800000 */
.L_x_5177:
        /* <DEDUP_REMOVED lines=23> */
.L_x_5180:
[----:B------:R-:W-:Y:S05]  /*0da0*/  BSYNC B1 ;  /* 0x0000000000017941 */ /* 0x000fea0003800000 */
.L_x_5179:
[----:B------:R-:W0:Y:S01]  /*0db0*/  FRND.F64 R2, R2 ;  /* 0x0000000200027313 */ /* 0x000e220000301800 */
[----:B------:R-:W-:Y:S02]  /*0dc0*/  ULDC.64 UR6, c[0x0][0x218] ;  /* 0x0000860000067ab9 */ /* 0x000fe40000000a00 */
[----:B0-----:R-:W-:Y:S01]  /*0dd0*/  DMUL R10, R2, UR6 ;  /* 0x00000006020a7c28 */ /* 0x001fe20008000000 */
[----:B------:R-:W-:Y:S10]  /*0de0*/  BRA `(.L_x_5181) ;  /* 0x0000000c00407947 */ /* 0x000ff40003800000 */
.L_x_5164:
        /* <DEDUP_REMOVED lines=23> */
[----:B------:R-:W-:Y:S02]  /*0f60*/  IMAD.MOV.U32 R28, RZ, RZ, R2 ;  /* 0x000000ffff1c7224 */ /* 0x000fe400078e0002 */
[----:B------:R-:W-:-:S07]  /*0f70*/  IMAD.MOV.U32 R29, RZ, RZ, R3 ;  /* 0x000000ffff1d7224 */ /* 0x000fce00078e0003 */
.L_x_5183:
[----:B------:R-:W-:Y:S05]  /*0f80*/  BSYNC B1 ;  /* 0x0000000000017941 */ /* 0x000fea0003800000 */
.L_x_5182:
        /* <DEDUP_REMOVED lines=23> */
.L_x_5185:
[----:B------:R-:W-:Y:S05]  /*1100*/  BSYNC B1 ;  /* 0x0000000000017941 */ /* 0x000fea0003800000 */
.L_x_5184:
        /* <DEDUP_REMOVED lines=27> */
.L_x_5187:
[----:B------:R-:W-:Y:S05]  /*12c0*/  BSYNC B1 ;  /* 0x0000000000017941 */ /* 0x000fea0003800000 */
.L_x_5186:
        /* <DEDUP_REMOVED lines=23> */
.L_x_5189:
[----:B------:R-:W-:Y:S05]  /*1440*/  BSYNC B1 ;  /* 0x0000000000017941 */ /* 0x000fea0003800000 */
.L_x_5188:
        /* <DEDUP_REMOVED lines=27> */
.L_x_5191:
[----:B------:R-:W-:Y:S05]  /*1600*/  BSYNC B1 ;  /* 0x0000000000017941 */ /* 0x000fea0003800000 */
.L_x_5190:
        /* <DEDUP_REMOVED lines=23> */
.L_x_5193:
[----:B------:R-:W-:Y:S05]  /*1780*/  BSYNC B1 ;  /* 0x0000000000017941 */ /* 0x000fea0003800000 */
.L_x_5192:
        /* <DEDUP_REMOVED lines=27> */
.L_x_5195:
[----:B------:R-:W-:Y:S05]  /*1940*/  BSYNC B1 ;  /* 0x0000000000017941 */ /* 0x000fea0003800000 */
.L_x_5194:
        /* <DEDUP_REMOVED lines=23> */
.L_x_5197:
[----:B------:R-:W-:Y:S05]  /*1ac0*/  BSYNC B1 ;  /* 0x0000000000017941 */ /* 0x000fea0003800000 */
.L_x_5196:
[----:B------:R-:W-:Y:S02]  /*1ad0*/  IMAD.MOV.U32 R10, RZ, RZ, R2 ;  /* 0x000000ffff0a7224 */ /* 0x000fe400078e0002 */
[----:B------:R-:W-:-:S07]  /*1ae0*/  IMAD.MOV.U32 R11, RZ, RZ, R3 ;  /* 0x000000ffff0b7224 */ /* 0x000fce00078e0003 */
.L_x_5181:
        /* <DEDUP_REMOVED lines=10> */
.L_x_5163:
        /* <DEDUP_REMOVED lines=85> */
.L_x_5203:
[----:B------:R-:W-:Y:S05]  /*20e0*/  BSYNC B3 ;  /* 0x0000000000037941 */ /* 0x000fea0003800000 */
.L_x_5202:
[----:B------:R-:W0:Y:S01]  /*20f0*/  FRND.F64 R2, R2 ;  /* 0x0000000200027313 */ /* 0x000e220000301800 */
[----:B------:R-:W-:Y:S02]  /*2100*/  ULDC.64 UR8, c[0x0][0x218] ;  /* 0x0000860000087ab9 */ /* 0x000fe40000000a00 */
[----:B0-----:R-:W-:-:S11]  /*2110*/  DMUL R36, R2, UR8 ;  /* 0x0000000802247c28 */ /* 0x001fd60008000000 */
.L_x_5201:
[----:B------:R-:W-:Y:S05]  /*2120*/  BSYNC B2 ;  /* 0x0000000000027941 */ /* 0x000fea0003800000 */
.L_x_5200:
        /* <DEDUP_REMOVED lines=26> */
.L_x_5207:
[----:B------:R-:W-:Y:S05]  /*22d0*/  BSYNC B3 ;  /* 0x0000000000037941 */ /* 0x000fea0003800000 */
.L_x_5206:
[----:B------:R-:W0:Y:S01]  /*22e0*/  FRND.F64 R2, R2 ;  /* 0x0000000200027313 */ /* 0x000e220000301800 */
[----:B------:R-:W-:Y:S02]  /*22f0*/  ULDC.64 UR8, c[0x0][0x218] ;  /* 0x0000860000087ab9 */ /* 0x000fe40000000a00 */
[----:B0-----:R-:W-:-:S11]  /*2300*/  DMUL R34, R2, UR8 ;  /* 0x0000000802227c28 */ /* 0x001fd60008000000 */
.L_x_5205:
[----:B------:R-:W-:Y:S05]  /*2310*/  BSYNC B2 ;  /* 0x0000000000027941 */ /* 0x000fea0003800000 */
.L_x_5204:
        /* <DEDUP_REMOVED lines=26> */
.L_x_5211:
[----:B------:R-:W-:Y:S05]  /*24c0*/  BSYNC B3 ;  /* 0x0000000000037941 */ /* 0x000fea0003800000 */
.L_x_5210:
[----:B------:R-:W0:Y:S01]  /*24d0*/  FRND.F64 R2, R2 ;  /* 0x0000000200027313 */ /* 0x000e220000301800 */
[----:B------:R-:W-:Y:S02]  /*24e0*/  ULDC.64 UR8, c[0x0][0x218] ;  /* 0x0000860000087ab9 */ /* 0x000fe40000000a00 */
[----:B0-----:R-:W-:-:S11]  /*24f0*/  DMUL R30, R2, UR8 ;  /* 0x00000008021e7c28 */ /* 0x001fd60008000000 */
.L_x_5209:
[----:B------:R-:W-:Y:S05]  /*2500*/  BSYNC B2 ;  /* 0x0000000000027941 */ /* 0x000fea0003800000 */
.L_x_5208:
        /* <DEDUP_REMOVED lines=26> */
.L_x_5215:
[----:B------:R-:W-:Y:S05]  /*26b0*/  BSYNC B3 ;  /* 0x0000000000037941 */ /* 0x000fea0003800000 */
.L_x_5214:
[----:B------:R-:W0:Y:S01]  /*26c0*/  FRND.F64 R2, R2 ;  /* 0x0000000200027313 */ /* 0x000e220000301800 */
[----:B------:R-:W-:Y:S02]  /*26d0*/  ULDC.64 UR8, c[0x0][0x218] ;  /* 0x0000860000087ab9 */ /* 0x000fe40000000a00 */
[----:B0-----:R-:W-:-:S11]  /*26e0*/  DMUL R28, R2, UR8 ;  /* 0x00000008021c7c28 */ /* 0x001fd60008000000 */
.L_x_5213:
[----:B------:R-:W-:Y:S05]  /*26f0*/  BSYNC B2 ;  /* 0x0000000000027941 */ /* 0x000fea0003800000 */
.L_x_5212:
        /* <DEDUP_REMOVED lines=26> */
.L_x_5219:
[----:B------:R-:W-:Y:S05]  /*28a0*/  BSYNC B3 ;  /* 0x0000000000037941 */ /* 0x000fea0003800000 */
.L_x_5218:
[----:B------:R-:W0:Y:S01]  /*28b0*/  FRND.F64 R2, R2 ;  /* 0x0000000200027313 */ /* 0x000e220000301800 */
[----:B------:R-:W-:Y:S02]  /*28c0*/  ULDC.64 UR8, c[0x0][0x218] ;  /* 0x0000860000087ab9 */ /* 0x000fe40000000a00 */
[----:B0-----:R-:W-:-:S11]  /*28d0*/  DMUL R12, R2, UR8 ;  /* 0x00000008020c7c28 */ /* 0x001fd60008000000 */
.L_x_5217:
[----:B------:R-:W-:Y:S05]  /*28e0*/  BSYNC B2 ;  /* 0x0000000000027941 */ /* 0x000fea0003800000 */
.L_x_5216:
        /* <DEDUP_REMOVED lines=26> */
.L_x_5223:
[----:B------:R-:W-:Y:S05]  /*2a90*/  BSYNC B3 ;  /* 0x0000000000037941 */ /* 0x000fea0003800000 */
.L_x_5222:
[----:B------:R-:W0:Y:S01]  /*2aa0*/  FRND.F64 R2, R2 ;  /* 0x0000000200027313 */ /* 0x000e220000301800 */
[----:B------:R-:W-:Y:S02]  /*2ab0*/  ULDC.64 UR8, c[0x0][0x218] ;  /* 0x0000860000087ab9 */ /* 0x000fe40000000a00 */
[----:B0-----:R-:W-:-:S11]  /*2ac0*/  DMUL R10, R2, UR8 ;  /* 0x00000008020a7c28 */ /* 0x001fd60008000000 */
.L_x_5221:
[----:B------:R-:W-:Y:S05]  /*2ad0*/  BSYNC B2 ;  /* 0x0000000000027941 */ /* 0x000fea0003800000 */
.L_x_5220:
        /* <DEDUP_REMOVED lines=26> */
.L_x_5227:
[----:B------:R-:W-:Y:S05]  /*2c80*/  BSYNC B3 ;  /* 0x0000000000037941 */ /* 0x000fea0003800000 */
.L_x_5226:
[----:B------:R-:W0:Y:S01]  /*2c90*/  FRND.F64 R2, R2 ;  /* 0x0000000200027313 */ /* 0x000e220000301800 */
[----:B------:R-:W-:Y:S02]  /*2ca0*/  ULDC.64 UR8, c[0x0][0x218] ;  /* 0x0000860000087ab9 */ /* 0x000fe40000000a00 */
[----:B0-----:R-:W-:-:S11]  /*2cb0*/  DMUL R8, R2, UR8 ;  /* 0x0000000802087c28 */ /* 0x001fd60008000000 */
.L_x_5225:
[----:B------:R-:W-:Y:S05]  /*2cc0*/  BSYNC B2 ;  /* 0x0000000000027941 */ /* 0x000fea0003800000 */
.L_x_5224:
        /* <DEDUP_REMOVED lines=25> */
.L_x_5230:
[----:B------:R-:W-:Y:S05]  /*2e60*/  BSYNC B2 ;  /* 0x0000000000027941 */ /* 0x000fea0003800000 */
.L_x_5229:
[----:B------:R-:W0:Y:S01]  /*2e70*/  FRND.F64 R2, R2 ;  /* 0x0000000200027313 */ /* 0x000e220000301800 */
[----:B------:R-:W-:Y:S02]  /*2e80*/  ULDC.64 UR8, c[0x0][0x218] ;  /* 0x0000860000087ab9 */ /* 0x000fe40000000a00 */
[----:B0-----:R-:W-:Y:S01]  /*2e90*/  DMUL R2, R2, UR8 ;  /* 0x0000000802027c28 */ /* 0x001fe20008000000 */
[----:B------:R-:W-:Y:S10]  /*2ea0*/  BRA `(.L_x_5228) ;  /* 0x0000000c00e47947 */ /* 0x000ff40003800000 */
.L_x_5199:
        /* <DEDUP_REMOVED lines=25> */
.L_x_5234:
[----:B------:R-:W-:Y:S05]  /*3040*/  BSYNC B3 ;  /* 0x0000000000037941 */ /* 0x000fea0003800000 */
.L_x_5233:
[----:B------:R-:W-:Y:S02]  /*3050*/  IMAD.MOV.U32 R36, RZ, RZ, R2 ;  /* 0x000000ffff247224 */ /* 0x000fe400078e0002 */
[----:B------:R-:W-:-:S07]  /*3060*/  IMAD.MOV.U32 R37, RZ, RZ, R3 ;  /* 0x000000ffff257224 */ /* 0x000fce00078e0003 */
.L_x_5232:
[----:B------:R-:W-:Y:S05]  /*3070*/  BSYNC B2 ;  /* 0x0000000000027941 */ /* 0x000fea0003800000 */
.L_x_5231:
        /* <DEDUP_REMOVED lines=28> */
.L_x_5238:
[----:B------:R-:W-:Y:S05]  /*3240*/  BSYNC B3 ;  /* 0x0000000000037941 */ /* 0x000fea0003800000 */
.L_x_5237:
[----:B------:R-:W-:Y:S01]  /*3250*/  IMAD.MOV.U32 R34, RZ, RZ, R2 ;  /* 0x000000ffff227224 */ /* 0x000fe200078e0002 */
[----:B------:R-:W-:-:S07]  /*3260*/  MOV R35, R3 ;  /* 0x0000000300237202 */ /* 0x000fce0000000f00 */
.L_x_5236:
[----:B------:R-:W-:Y:S05]  /*3270*/  BSYNC B2 ;  /* 0x0000000000027941 */ /* 0x000fea0003800000 */
.L_x_5235:
        /* <DEDUP_REMOVED lines=28> */
.L_x_5242:
[----:B------:R-:W-:Y:S05]  /*3440*/  BSYNC B3 ;  /* 0x0000000000037941 */ /* 0x000fea0003800000 */
.L_x_5241:
[----:B------:R-:W-:Y:S02]  /*3450*/  IMAD.MOV.U32 R30, RZ, RZ, R2 ;  /* 0x000000ffff1e7224 */ /* 0x000fe400078e0002 */
[----:B------:R-:W-:-:S07]  /*3460*/  IMAD.MOV.U32 R31, RZ, RZ, R3 ;  /* 0x000000ffff1f7224 */ /* 0x000fce00078e0003 */
.L_x_5240:
[----:B------:R-:W-:Y:S05]  /*3470*/  BSYNC B2 ;  /* 0x0000000000027941 */ /* 0x000fea0003800000 */
.L_x_5239:
        /* <DEDUP_REMOVED lines=28> */
.L_x_5246:
[----:B------:R-:W-:Y:S05]  /*3640*/  BSYNC B3 ;  /* 0x0000000000037941 */ /* 0x000fea0003800000 */
.L_x_5245:
[----:B------:R-:W-:Y:S01]  /*3650*/  IMAD.MOV.U32 R28, RZ, RZ, R2 ;  /* 0x000000ffff1c7224 */ /* 0x000fe200078e0002 */
[----:B------:R-:W-:-:S07]  /*3660*/  MOV R29, R3 ;  /* 0x00000003001d7202 */ /* 0x000fce0000000f00 */
.L_x_5244:
[----:B------:R-:W-:Y:S05]  /*3670*/  BSYNC B2 ;  /* 0x0000000000027941 */ /* 0x000fea0003800000 */
.L_x_5243:
        /* <DEDUP_REMOVED lines=28> */
.L_x_5250:
[----:B------:R-:W-:Y:S05]  /*3840*/  BSYNC B3 ;  /* 0x0000000000037941 */ /* 0x000fea0003800000 */
.L_x_5249:
[----:B------:R-:W-:Y:S02]  /*3850*/  IMAD.MOV.U32 R12, RZ, RZ, R2 ;  /* 0x000000ffff0c7224 */ /* 0x000fe400078e0002 */
[----:B------:R-:W-:-:S07]  /*3860*/  IMAD.MOV.U32 R13, RZ, RZ, R3 ;  /* 0x000000ffff0d7224 */ /* 0x000fce00078e0003 */
.L_x_5248:
[----:B------:R-:W-:Y:S05]  /*3870*/  BSYNC B2 ;  /* 0x0000000000027941 */ /* 0x000fea0003800000 */
.L_x_5247:
        /* <DEDUP_REMOVED lines=28> */
.L_x_5254:
[----:B------:R-:W-:Y:S05]  /*3a40*/  BSYNC B3 ;  /* 0x0000000000037941 */ /* 0x000fea0003800000 */
.L_x_5253:
[----:B------:R-:W-:Y:S01]  /*3a50*/  IMAD.MOV.U32 R10, RZ, RZ, R2 ;  /* 0x000000ffff0a7224 */ /* 0x000fe200078e0002 */
[----:B------:R-:W-:-:S07]  /*3a60*/  MOV R11, R3 ;  /* 0x00000003000b7202 */ /* 0x000fce0000000f00 */
.L_x_5252:
[----:B------:R-:W-:Y:S05]  /*3a70*/  BSYNC B2 ;  /* 0x0000000000027941 */ /* 0x000fea0003800000 */
.L_x_5251:
        /* <DEDUP_REMOVED lines=28> */
.L_x_5258:
[----:B------:R-:W-:Y:S05]  /*3c40*/  BSYNC B3 ;  /* 0x0000000000037941 */ /* 0x000fea0003800000 */
.L_x_5257:
[----:B------:R-:W-:Y:S02]  /*3c50*/  IMAD.MOV.U32 R8, RZ, RZ, R2 ;  /* 0x000000ffff087224 */ /* 0x000fe400078e0002 */
[----:B------:R-:W-:-:S07]  /*3c60*/  IMAD.MOV.U32 R9, RZ, RZ, R3 ;  /* 0x000000ffff097224 */ /* 0x000fce00078e0003 */
.L_x_5256:
[----:B------:R-:W-:Y:S05]  /*3c70*/  BSYNC B2 ;  /* 0x0000000000027941 */ /* 0x000fea0003800000 */
.L_x_5255:
        /* <DEDUP_REMOVED lines=27> */
.L_x_5259:
[----:B------:R-:W-:Y:S05]  /*3e30*/  BSYNC B2 ;  /* 0x0000000000027941 */ /* 0x000fea0003800000 */
.L_x_5228:
[----:B------:R-:W-:Y:S05]  /*3e40*/  BSYNC B1 ;  /* 0x0000000000017941 */ /* 0x000fea0003800000 */
.L_x_5198:
        /* <DEDUP_REMOVED lines=25> */
.L_x_5262:
[----:B------:R-:W-:-:S13]  /*3fe0*/  ISETP.GE.AND P0, PT, R5, R26, PT ;  /* 0x0000001a0500720c */ /* 0x000fda0003f06270 */
[----:B------:R-:W-:Y:S05]  /*3ff0*/  @P0 BRA `(.L_x_5264) ;  /* 0x0000000000300947 */ /* 0x000fea0003800000 */
[----:B0-----:R-:W0:Y:S01]  /*4000*/  LDC.64 R6, c[0x0][0x230] ;  /* 0x00008c00ff067b82 */ /* 0x001e220000000a00 */
[----:B------:R-:W-:Y:S02]  /*4010*/  IMAD.IADD R15, R0, 0x1, R5 ;  /* 0x00000001000f7824 */ /* 0x000fe400078e0205 */
[----:B------:R-:W-:Y:S02]  /*4020*/  VIADD R5, R5, 0x80 ;  /* 0x0000008005057836 */ /* 0x000fe40000000000 */
[----:B0-----:R-:W-:-:S05]  /*4030*/  IMAD.WIDE.U32 R6, R15, 0x8, R6 ;  /* 0x000000080f067825 */ /* 0x001fca00078e0006 */
[----:B------:R1:W-:Y:S02]  /*4040*/  STG.E.64 desc[UR4][R6.64], R28 ;  /* 0x0000001c06007986 */ /* 0x0003e4000c101b04 */
.L_x_5263:
[----:B------:R-:W-:-:S13]  /*4050*/  ISETP.GE.AND P0, PT, R5, R26, PT ;  /* 0x0000001a0500720c */ /* 0x000fda0003f06270 */
[----:B------:R-:W-:Y:S05]  /*4060*/  @P0 BRA `(.L_x_5265) ;  /* 0x0000000000340947 */ /* 0x000fea0003800000 */
[----:B01----:R-:W0:Y:S01]  /*4070*/  LDC.64 R6, c[0x0][0x230] ;  /* 0x00008c00ff067b82 */ /* 0x003e220000000a00 */
[----:B------:R-:W-:Y:S01]  /*4080*/  IADD3 R15, R0, R5, RZ ;  /* 0x00000005000f7210 */ /* 0x000fe20007ffe0ff */
[----:B------:R-:W-:-:S04]  /*4090*/  VIADD R5, R5, 0x80 ;  /* 0x0000008005057836 */ /* 0x000fc80000000000 */
[----:B0-----:R-:W-:-:S05]  /*40a0*/  IMAD.WIDE.U32 R6, R15, 0x8, R6 ;  /* 0x000000080f067825 */ /* 0x001fca00078e0006 */
[----:B------:R1:W-:Y:S02]  /*40b0*/  STG.E.64 desc[UR4][R6.64], R12 ;  /* 0x0000000c06007986 */ /* 0x0003e4000c101b04 */
.L_x_5264:
        /* <DEDUP_REMOVED lines=8> */
.L_x_5265:
[----:B------:R-:W-:Y:S05]  /*4140*/  BSYNC B1 ;  /* 0x0000000000017941 */ /* 0x000fea0003800000 */
.L_x_5261:
[----:B------:R-:W-:-:S13]  /*4150*/  ISETP.GE.AND P0, PT, R5, R26, PT ;  /* 0x0000001a0500720c */ /* 0x000fda0003f06270 */
[----:B012---:R-:W0:Y:S01]  /*4160*/  @!P0 LDC.64 R6, c[0x0][0x230] ;  /* 0x00008c00ff068b82 */ /* 0x007e220000000a00 */
[----:B------:R-:W-:Y:S01]  /*4170*/  @!P0 IADD3 R11, R0, R5, RZ ;  /* 0x00000005000b8210 */ /* 0x000fe20007ffe0ff */
[----:B------:R-:W-:-:S04]  /*4180*/  @!P0 VIADD R5, R5, 0x80 ;  /* 0x0000008005058836 */ /* 0x000fc80000000000 */
[----:B0-----:R-:W-:-:S05]  /*4190*/  @!P0 IMAD.WIDE.U32 R6, R11, 0x8, R6 ;  /* 0x000000080b068825 */ /* 0x001fca00078e0006 */
[----:B------:R2:W-:Y:S02]  /*41a0*/  @!P0 STG.E.64 desc[UR4][R6.64], R8 ;  /* 0x0000000806008986 */ /* 0x0005e4000c101b04 */
.L_x_5266:
[----:B------:R-:W-:Y:S05]  /*41b0*/  BSYNC B0 ;  /* 0x0000000000007941 */ /* 0x000fea0003800000 */
.L_x_5260:
        /* <DEDUP_REMOVED lines=8> */
        .weak           $__internal_5_$__cuda_sm20_div_rn_f64_full
        .type           $__internal_5_$__cuda_sm20_div_rn_f64_full,@function
        .size           $__internal_5_$__cuda_sm20_div_rn_f64_full,(.L_x_19531 - $__internal_5_$__cuda_sm20_div_rn_f64_full)
$__internal_5_$__cuda_sm20_div_rn_f64_full:
        /* <DEDUP_REMOVED lines=80> */
.L_x_5268:
        /* <DEDUP_REMOVED lines=18> */
.L_x_5271:
[----:B------:R-:W-:-:S05]  /*4860*/  LOP3.LUT R24, R21, 0x80000, RZ, 0xfc, !PT ;  /* 0x0008000015187812 */ /* 0x000fca00078efcff */
[----:B------:R-:W-:Y:S01]  /*4870*/  IMAD.MOV.U32 R25, RZ, RZ, R24 ;  /* 0x000000ffff197224 */ /* 0x000fe200078e0018 */
[----:B------:R-:W-:Y:S01]  /*4880*/  MOV R24, R20 ;  /* 0x0000001400187202 */ /* 0x000fe20000000f00 */
[----:B------:R-:W-:Y:S06]  /*4890*/  BRA `(.L_x_5269) ;  /* 0x00000000000c7947 */ /* 0x000fec0003800000 */
.L_x_5270:
[----:B------:R-:W-:-:S05]  /*48a0*/  LOP3.LUT R24, R3, 0x80000, RZ, 0xfc, !PT ;  /* 0x0008000003187812 */ /* 0x000fca00078efcff */
[----:B------:R-:W-:Y:S02]  /*48b0*/  IMAD.MOV.U32 R25, RZ, RZ, R24 ;  /* 0x000000ffff197224 */ /* 0x000fe400078e0018 */
[----:B------:R-:W-:-:S07]  /*48c0*/  IMAD.MOV.U32 R24, RZ, RZ, R2 ;  /* 0x000000ffff187224 */ /* 0x000fce00078e0002 */
.L_x_5269:
[----:B------:R-:W-:Y:S05]  /*48d0*/  BSYNC B0 ;  /* 0x0000000000007941 */ /* 0x000fea0003800000 */
.L_x_5267:
[----:B------:R-:W-:Y:S01]  /*48e0*/  IMAD.MOV.U32 R4, RZ, RZ, R0 ;  /* 0x000000ffff047224 */ /* 0x000fe200078e0000 */
[----:B------:R-:W-:Y:S01]  /*48f0*/  MOV R3, R25 ;  /* 0x0000001900037202 */ /* 0x000fe20000000f00 */
[----:B------:R-:W-:Y:S02]  /*4900*/  IMAD.MOV.U32 R5, RZ, RZ, 0x0 ;  /* 0x00000000ff057424 */ /* 0x000fe400078e00ff */
[----:B------:R-:W-:Y:S02]  /*4910*/  IMAD.MOV.U32 R2, RZ, RZ, R24 ;  /* 0x000000ffff027224 */ /* 0x000fe400078e0018 */
[----:B------:R-:W-:Y:S05]  /*4920*/  RET.REL.NODEC R4 `(_ZN2at6native29vectorized_elementwise_kernelILi4EZZZNS0_26round_decimals_kernel_cudaERNS_18TensorIteratorBaseElENKUlvE_clEvENKUlvE_clEvEUldE_St5arrayIPcLm2EEEEviT0_T1_) ;  /* 0xffffffb404b47950 */ /* 0x000fea0003c3ffff */
.L_x_5272:
        /* <DEDUP_REMOVED lines=13> */
.L_x_19531:


//--------------------- .text._ZN2at6native29vectorized_elementwise_kernelILi8EZZZNS0_26round_decimals_kernel_cudaERNS_18TensorIteratorBaseElENKUlvE_clEvENKUlvE_clEvEUldE_St5arrayIPcLm2EEEEviT0_T1_ --------------------------
	.section	.text._ZN2at6native29vectorized_elementwise_kernelILi8EZZZNS0_26round_decimals_kernel_cudaERNS_18TensorIteratorBaseElENKUlvE_clEvENKUlvE_clEvEUldE_St5arrayIPcLm2EEEEviT0_T1_,"ax",@progbits
	.align	128
        .global         _ZN2at6native29vectorized_elementwise_kernelILi8EZZZNS0_26round_decimals_kernel_cudaERNS_18TensorIteratorBaseElENKUlvE_clEvENKUlvE_clEvEUldE_St5arrayIPcLm2EEEEviT0_T1_
        .type           _ZN2at6native29vectorized_elementwise_kernelILi8EZZZNS0_26round_decimals_kernel_cudaERNS_18TensorIteratorBaseElENKUlvE_clEvENKUlvE_clEvEUldE_St5arrayIPcLm2EEEEviT0_T1_,@function
        .size           _ZN2at6native29vectorized_elementwise_kernelILi8EZZZNS0_26round_decimals_kernel_cudaERNS_18TensorIteratorBaseElENKUlvE_clEvENKUlvE_clEvEUldE_St5arrayIPcLm2EEEEviT0_T1_,(.L_x_19532 - _ZN2at6native29vectorized_elementwise_kernelILi8EZZZNS0_26round_decimals_kernel_cudaERNS_18TensorIteratorBaseElENKUlvE_clEvENKUlvE_clEvEUldE_St5arrayIPcLm2EEEEviT0_T1_)
        .other          _ZN2at6native29vectorized_elementwise_kernelILi8EZZZNS0_26round_decimals_kernel_cudaERNS_18TensorIteratorBaseElENKUlvE_clEvENKUlvE_clEvEUldE_St5arrayIPcLm2EEEEviT0_T1_,@"STO_CUDA_ENTRY STV_DEFAULT"
_ZN2at6native29vectorized_elementwise_kernelILi8EZZZNS0_26round_decimals_kernel_cudaERNS_18TensorIteratorBaseElENKUlvE_clEvENKUlvE_clEvEUldE_St5arrayIPcLm2EEEEviT0_T1_:
.text._ZN2at6native29vectorized_elementwise_kernelILi8EZZZNS0_26round_decimals_kernel_cudaERNS_18TensorIteratorBaseElENKUlvE_clEvENKUlvE_clEvEUldE_St5arrayIPcLm2EEEEviT0_T1_:
        /* <DEDUP_REMOVED lines=41> */
[----:B------:R-:W-:Y:S05]  /*0290*/  CALL.REL.NOINC `($__internal_6_$__cuda_sm20_div_rn_f64_full) ;  /* 0x0000003c00e87944 */ /* 0x000fea0003c00000 */
[----:B------:R-:W-:Y:S02]  /*02a0*/  IMAD.MOV.U32 R4, RZ, RZ, R2 ;  /* 0x000000ffff047224 */ /* 0x000fe400078e0002 */
[----:B------:R-:W-:-:S07]  /*02b0*/  IMAD.MOV.U32 R5, RZ, RZ, R3 ;  /* 0x000000ffff057224 */ /* 0x000fce00078e0003 */
.L_x_5276:
[----:B------:R-:W-:Y:S05]  /*02c0*/  BSYNC B1 ;  /* 0x0000000000017941 */ /* 0x000fea0003800000 */
.L_x_5275:
        /* <DEDUP_REMOVED lines=23> */
.L_x_5278:
[----:B------:R-:W-:Y:S05]  /*0440*/  BSYNC B1 ;  /* 0x0000000000017941 */ /* 0x000fea0003800000 */
.L_x_5277:
        /* <DEDUP_REMOVED lines=22> */
[----:B------:R-:W-:Y:S05]  /*05b0*/  CALL.REL.NOINC `($__internal_6_$__cuda_sm20_div_rn_f64_full) ;  /* 0x0000003c00207944 */ /* 0x000fea0003c00000 */
[----:B------:R-:W-:Y:S01]  /*05c0*/  IMAD.MOV.U32 R4, RZ, RZ, R2 ;  /* 0x000000ffff047224 */ /* 0x000fe200078e0002 */
[----:B------:R-:W-:-:S07]  /*05d0*/  MOV R5, R3 ;  /* 0x0000000300057202 */ /* 0x000fce0000000f00 */
.L_x_5280:
[----:B------:R-:W-:Y:S05]  /*05e0*/  BSYNC B1 ;  /* 0x0000000000017941 */ /* 0x000fea0003800000 */
.L_x_5279:
        /* <DEDUP_REMOVED lines=23> */
.L_x_5282:
[----:B------:R-:W-:Y:S05]  /*0760*/  BSYNC B1 ;  /* 0x0000000000017941 */ /* 0x000fea0003800000 */
.L_x_5281:
        /* <DEDUP_REMOVED lines=22> */
[----:B------:R-:W-:Y:S05]  /*08d0*/  CALL.REL.NOINC `($__internal_6_$__cuda_sm20_div_rn_f64_full) ;  /* 0x0000003800587944 */ /* 0x000fea0003c00000 */
[----:B------:R-:W-:Y:S02]  /*08e0*/  IMAD.MOV.U32 R4, RZ, RZ, R2 ;  /* 0x000000ffff047224 */ /* 0x000fe400078e0002 */
[----:B------:R-:W-:-:S07]  /*08f0*/  IMAD.MOV.U32 R5, RZ, RZ, R3 ;  /* 0x000000ffff057224 */ /* 0x000fce00078e0003 */
.L_x_5284:
[----:B------:R-:W-:Y:S05]  /*0900*/  BSYNC B1 ;  /* 0x0000000000017941 */ /* 0x000fea0003800000 */
.L_x_5283:
        /* <DEDUP_REMOVED lines=23> */
.L_x_5286:
[----:B------:R-:W-:Y:S05]  /*0a80*/  BSYNC B1 ;  /* 0x0000000000017941 */ /* 0x000fea0003800000 */
.L_x_5285:
        /* <DEDUP_REMOVED lines=23> */
[----:B------:R-:W-:Y:S01]  /*0c00*/  MOV R4, R2 ;  /* 0x0000000200047202 */ /* 0x000fe20000000f00 */
[----:B------:R-:W-:-:S07]  /*0c10*/  IMAD.MOV.U32 R5, RZ, RZ, R3 ;  /* 0x000000ffff057224 */ /* 0x000fce00078e0003 */
.L_x_5288:
[----:B------:R-:W-:Y:S05]  /*0c20*/  BSYNC B1 ;  /* 0x0000000000017941 */ /* 0x000fea0003800000 */
.L_x_5287:
        /* <DEDUP_REMOVED lines=23> */
.L_x_5290:
[----:B------:R-:W-:Y:S05]  /*0da0*/  BSYNC B1 ;  /* 0x0000000000017941 */ /* 0x000fea0003800000 */
.L_x_5289:
[----:B------:R-:W0:Y:S01]  /*0db0*/  FRND.F64 R2, R2 ;  /* 0x0000000200027313 */ /* 0x000e220000301800 */
[----:B------:R-:W-:Y:S02]  /*0dc0*/  ULDC.64 UR6, c[0x0][0x218] ;  /* 0x0000860000067ab9 */ /* 0x000fe40000000a00 */
[----:B0-----:R-:W-:Y:S01]  /*0dd0*/  DMUL R10, R2, UR6 ;  /* 0x00000006020a7c28 */ /* 0x001fe20008000000 */
[----:B------:R-:W-:Y:S10]  /*0de0*/  BRA `(.L_x_5291) ;  /* 0x0000000c00407947 */ /* 0x000ff40003800000 */
.L_x_5274:
        /* <DEDUP_REMOVED lines=23> */
[----:B------:R-:W-:Y:S02]  /*0f60*/  IMAD.MOV.U32 R28, RZ, RZ, R2 ;  /* 0x000000ffff1c7224 */ /* 0x000fe400078e0002 */
[----:B------:R-:W-:-:S07]  /*0f70*/  IMAD.MOV.U32 R29, RZ, RZ, R3 ;  /* 0x000000ffff1d7224 */ /* 0x000fce00078e0003 */
.L_x_5293:
[----:B------:R-:W-:Y:S05]  /*0f80*/  BSYNC B1 ;  /* 0x0000000000017941 */ /* 0x000fea0003800000 */
.L_x_5292:
        /* <DEDUP_REMOVED lines=23> */
.L_x_5295:
[----:B------:R-:W-:Y:S05]  /*1100*/  BSYNC B1 ;  /* 0x0000000000017941 */ /* 0x000fea0003800000 */
.L_x_5294:
        /* <DEDUP_REMOVED lines=27> */
.L_x_5297:
[----:B------:R-:W-:Y:S05]  /*12c0*/  BSYNC B1 ;  /* 0x0000000000017941 */ /* 0x000fea0003800000 */
.L_x_5296:
        /* <DEDUP_REMOVED lines=23> */
.L_x_5299:
[----:B------:R-:W-:Y:S05]  /*1440*/  BSYNC B1 ;  /* 0x0000000000017941 */ /* 0x000fea0003800000 */
.L_x_5298:
        /* <DEDUP_REMOVED lines=27> */
.L_x_5301:
[----:B------:R-:W-:Y:S05]  /*1600*/  BSYNC B1 ;  /* 0x0000000000017941 */ /* 0x000fea0003800000 */
.L_x_5300:
        /* <DEDUP_REMOVED lines=23> */
.L_x_5303:
[----:B------:R-:W-:Y:S05]  /*1780*/  BSYNC B1 ;  /* 0x0000000000017941 */ /* 0x000fea0003800000 */
.L_x_5302:
        /* <DEDUP_REMOVED lines=27> */
.L_x_5305:
[----:B------:R-:W-:Y:S05]  /*1940*/  BSYNC B1 ;  /* 0x0000000000017941 */ /* 0x000fea0003800000 */
.L_x_5304:
        /* <DEDUP_REMOVED lines=23> */
.L_x_5307:
[----:B------:R-:W-:Y:S05]  /*1ac0*/  BSYNC B1 ;  /* 0x0000000000017941 */ /* 0x000fea0003800000 */
.L_x_5306:
[----:B------:R-:W-:Y:S02]  /*1ad0*/  IMAD.MOV.U32 R10, RZ, RZ, R2 ;  /* 0x000000ffff0a7224 */ /* 0x000fe400078e0002 */
[----:B------:R-:W-:-:S07]  /*1ae0*/  IMAD.MOV.U32 R11, RZ, RZ, R3 ;  /* 0x000000ffff0b7224 */ /* 0x000fce00078e0003 */
.L_x_5291:
        /* <DEDUP_REMOVED lines=10> */
.L_x_5273:
        /* <DEDUP_REMOVED lines=85> */
.L_x_5313:
[----:B------:R-:W-:Y:S05]  /*20e0*/  BSYNC B3 ;  /* 0x0000000000037941 */ /* 0x000fea0003800000 */
.L_x_5312:
[----:B------:R-:W0:Y:S01]  /*20f0*/  FRND.F64 R2, R2 ;  /* 0x0000000200027313 */ /* 0x000e220000301800 */
[----:B------:R-:W-:Y:S02]  /*2100*/  ULDC.64 UR8, c[0x0][0x218] ;  /* 0x0000860000087ab9 */ /* 0x000fe40000000a00 */
[----:B0-----:R-:W-:-:S11]  /*2110*/  DMUL R36, R2, UR8 ;  /* 0x0000000802247c28 */ /* 0x001fd60008000000 */
.L_x_5311:
[----:B------:R-:W-:Y:S05]  /*2120*/  BSYNC B2 ;  /* 0x0000000000027941 */ /* 0x000fea0003800000 */
.L_x_5310:
        /* <DEDUP_REMOVED lines=26> */
.L_x_5317:
[----:B------:R-:W-:Y:S05]  /*22d0*/  BSYNC B3 ;  /* 0x0000000000037941 */ /* 0x000fea0003800000 */
.L_x_5316:
[----:B------:R-:W0:Y:S01]  /*22e0*/  FRND.F64 R2, R2 ;  /* 0x0000000200027313 */ /* 0x000e220000301800 */
[----:B------:R-:W-:Y:S02]  /*22f0*/  ULDC.64 UR8, c[0x0][0x218] ;  /* 0x0000860000087ab9 */ /* 0x000fe40000000a00 */
[----:B0-----:R-:W-:-:S11]  /*2300*/  DMUL R34, R2, UR8 ;  /* 0x0000000802227c28 */ /* 0x001fd60008000000 */
.L_x_5315:
[----:B------:R-:W-:Y:S05]  /*2310*/  BSYNC B2 ;  /* 0x0000000000027941 */ /* 0x000fea0003800000 */
.L_x_5314:
        /* <DEDUP_REMOVED lines=26> */
.L_x_5321:
[----:B------:R-:W-:Y:S05]  /*24c0*/  BSYNC B3 ;  /* 0x0000000000037941 */ /* 0x000fea0003800000 */
.L_x_5320:
[----:B------:R-:W0:Y:S01]  /*24d0*/  FRND.F64 R2, R2 ;  /* 0x0000000200027313 */ /* 0x000e220000301800 */
[----:B------:R-:W-:Y:S02]  /*24e0*/  ULDC.64 UR8, c[0x0][0x218] ;  /* 0x0000860000087ab9 */ /* 0x000fe40000000a00 */
[----:B0-----:R-:W-:-:S11]  /*24f0*/  DMUL R30, R2, UR8 ;  /* 0x00000008021e7c28 */ /* 0x001fd60008000000 */
.L_x_5319:
[----:B------:R-:W-:Y:S05]  /*2500*/  BSYNC B2 ;  /* 0x0000000000027941 */ /* 0x000fea0003800000 */
.L_x_5318:
        /* <DEDUP_REMOVED lines=26> */
.L_x_5325:
[----:B------:R-:W-:Y:S05]  /*26b0*/  BSYNC B3 ;  /* 0x0000000000037941 */ /* 0x000fea0003800000 */
.L_x_5324:
[----:B------:R-:W0:Y:S01]  /*26c0*/  FRND.F64 R2, R2 ;  /* 0x0000000200027313 */ /* 0x000e220000301800 */
[----:B------:R-:W-:Y:S02]  /*26d0*/  ULDC.64 UR8, c[0x0][0x218] ;  /* 0x0000860000087ab9 */ /* 0x000fe40000000a00 */
[----:B0-----:R-:W-:-:S11]  /*26e0*/  DMUL R28, R2, UR8 ;  /* 0x00000008021c7c28 */ /* 0x001fd60008000000 */
.L_x_5323:
[----:B------:R-:W-:Y:S05]  /*26f0*/  BSYNC B2 ;  /* 0x0000000000027941 */ /* 0x000fea0003800000 */
.L_x_5322:
        /* <DEDUP_REMOVED lines=26> */
.L_x_5329:
[----:B------:R-:W-:Y:S05]  /*28a0*/  BSYNC B3 ;  /* 0x0000000000037941 */ /* 0x000fea0003800000 */
.L_x_5328:
[----:B------:R-:W0:Y:S01]  /*28b0*/  FRND.F64 R2, R2 ;  /* 0x0000000200027313 */ /* 0x000e220000301800 */
[----:B------:R-:W-:Y:S02]  /*28c0*/  ULDC.64 UR8, c[0x0][0x218] ;  /* 0x0000860000087ab9 */ /* 0x000fe40000000a00 */
[----:B0-----:R-:W-:-:S11]  /*28d0*/  DMUL R12, R2, UR8 ;  /* 0x00000008020c7c28 */ /* 0x001fd60008000000 */
.L_x_5327:
[----:B------:R-:W-:Y:S05]  /*28e0*/  BSYNC B2 ;  /* 0x0000000000027941 */ /* 0x000fea0003800000 */
.L_x_5326:
        /* <DEDUP_REMOVED lines=26> */
.L_x_5333:
[----:B------:R-:W-:Y:S05]  /*2a90*/  BSYNC B3 ;  /* 0x0000000000037941 */ /* 0x000fea0003800000 */
.L_x_5332:
[----:B------:R-:W0:Y:S01]  /*2aa0*/  FRND.F64 R2, R2 ;  /* 0x0000000200027313 */ /* 0x000e220000301800 */
[----:B------:R-:W-:Y:S02]  /*2ab0*/  ULDC.64 UR8, c[0x0][0x218] ;  /* 0x0000860000087ab9 */ /* 0x000fe40000000a00 */
[----:B0-----:R-:W-:-:S11]  /*2ac0*/  DMUL R10, R2, UR8 ;  /* 0x00000008020a7c28 */ /* 0x001fd60008000000 */
.L_x_5331:
[----:B------:R-:W-:Y:S05]  /*2ad0*/  BSYNC B2 ;  /* 0x0000000000027941 */ /* 0x000fea0003800000 */
.L_x_5330:
        /* <DEDUP_REMOVED lines=26> */
.L_x_5337:
[----:B------:R-:W-:Y:S05]  /*2c80*/  BSYNC B3 ;  /* 0x0000000000037941 */ /* 0x000fea0003800000 */
.L_x_5336:
[----:B------:R-:W0:Y:S01]  /*2c90*/  FRND.F64 R2, R2 ;  /* 0x0000000200027313 */ /* 0x000e220000301800 */
[----:B------:R-:W-:Y:S02]  /*2ca0*/  ULDC.64 UR8, c[0x0][0x218] ;  /* 0x0000860000087ab9 */ /* 0x000fe40000000a00 */
[----:B0-----:R-:W-:-:S11]  /*2cb0*/  DMUL R8, R2, UR8 ;  /* 0x0000000802087c28 */ /* 0x001fd60008000000 */
.L_x_5335:
[----:B------:R-:W-:Y:S05]  /*2cc0*/  BSYNC B2 ;  /* 0x0000000000027941 */ /* 0x000fea0003800000 */
.L_x_5334:
        /* <DEDUP_REMOVED lines=25> */
.L_x_5340:
[----:B------:R-:W-:Y:S05]  /*2e60*/  BSYNC B2 ;  /* 0x0000000000027941 */ /* 0x000fea0003800000 */
.L_x_5339:
[----:B------:R-:W0:Y:S01]  /*2e70*/  FRND.F64 R2, R2 ;  /* 0x0000000200027313 */ /* 0x000e220000301800 */
[----:B------:R-:W-:Y:S02]  /*2e80*/  ULDC.64 UR8, c[0x0][0x218] ;  /* 0x0000860000087ab9 */ /* 0x000fe40000000a00 */
[----:B0-----:R-:W-:Y:S01]  /*2e90*/  DMUL R2, R2, UR8 ;  /* 0x0000000802027c28 */ /* 0x001fe20008000000 */
[----:B------:R-:W-:Y:S10]  /*2ea0*/  BRA `(.L_x_5338) ;  /* 0x0000000c00e47947 */ /* 0x000ff40003800000 */
.L_x_5309:
        /* <DEDUP_REMOVED lines=25> */
.L_x_5344:
[----:B------:R-:W-:Y:S05]  /*3040*/  BSYNC B3 ;  /* 0x0000000000037941 */ /* 0x000fea0003800000 */
.L_x_5343:
[----:B------:R-:W-:Y:S02]  /*3050*/  IMAD.MOV.U32 R36, RZ, RZ, R2 ;  /* 0x000000ffff247224 */ /* 0x000fe400078e0002 */
[----:B------:R-:W-:-:S07]  /*3060*/  IMAD.MOV.U32 R37, RZ, RZ, R3 ;  /* 0x000000ffff257224 */ /* 0x000fce00078e0003 */
.L_x_5342:
[----:B------:R-:W-:Y:S05]  /*3070*/  BSYNC B2 ;  /* 0x0000000000027941 */ /* 0x000fea0003800000 */
.L_x_5341:
        /* <DEDUP_REMOVED lines=28> */
.L_x_5348:
[----:B------:R-:W-:Y:S05]  /*3240*/  BSYNC B3 ;  /* 0x0000000000037941 */ /* 0x000fea0003800000 */
.L_x_5347:
[----:B------:R-:W-:Y:S01]  /*3250*/  IMAD.MOV.U32 R34, RZ, RZ, R2 ;  /* 0x000000ffff227224 */ /* 0x000fe200078e0002 */
[----:B------:R-:W-:-:S07]  /*3260*/  MOV R35, R3 ;  /* 0x0000000300237202 */ /* 0x000fce0000000f00 */
.L_x_5346:
[----:B------:R-:W-:Y:S05]  /*3270*/  BSYNC B2 ;  /* 0x0000000000027941 */ /* 0x000fea0003800000 */
.L_x_5345:
        /* <DEDUP_REMOVED lines=28> */
.L_x_5352:
[----:B------:R-:W-:Y:S05]  /*3440*/  BSYNC B3 ;  /* 0x0000000000037941 */ /* 0x000fea0003800000 */
.L_x_5351:
[----:B------:R-:W-:Y:S02]  /*3450*/  IMAD.MOV.U32 R30, RZ, RZ, R2 ;  /* 0x000000ffff1e7224 */ /* 0x000fe400078e0002 */
[----:B------:R-:W-:-:S07]  /*3460*/  IMAD.MOV.U32 R31, RZ, RZ, R3 ;  /* 0x000000ffff1f7224 */ /* 0x000fce00078e0003 */
.L_x_5350:
[----:B------:R-:W-:Y:S05]  /*3470*/  BSYNC B2 ;  /* 0x0000000000027941 */ /* 0x000fea0003800000 */
.L_x_5349:
        /* <DEDUP_REMOVED lines=28> */
.L_x_5356:
[----:B------:R-:W-:Y:S05]  /*3640*/  BSYNC B3 ;  /* 0x0000000000037941 */ /* 0x000fea0003800000 */
.L_x_5355:
[----:B------:R-:W-:Y:S01]  /*3650*/  IMAD.MOV.U32 R28, RZ, RZ, R2 ;  /* 0x000000ffff1c7224 */ /* 0x000fe200078e0002 */
[----:B------:R-:W-:-:S07]  /*3660*/  MOV R29, R3 ;  /* 0x00000003001d7202 */ /* 0x000fce0000000f00 */
.L_x_5354:
[----:B------:R-:W-:Y:S05]  /*3670*/  BSYNC B2 ;  /* 0x0000000000027941 */ /* 0x000fea0003800000 */
.L_x_5353:
        /* <DEDUP_REMOVED lines=28> */
.L_x_5360:
[----:B------:R-:W-:Y:S05]  /*3840*/  BSYNC B3 ;  /* 0x0000000000037941 */ /* 0x000fea0003800000 */
.L_x_5359:
[----:B------:R-:W-:Y:S02]  /*3850*/  IMAD.MOV.U32 R12, RZ, RZ, R2 ;  /* 0x000000ffff0c7224 */ /* 0x000fe400078e0002 */
[----:B------:R-:W-:-:S07]  /*3860*/  IMAD.MOV.U32 R13, RZ, RZ, R3 ;  /* 0x000000ffff0d7224 */ /* 0x000fce00078e0003 */
.L_x_5358:
[----:B------:R-:W-:Y:S05]  /*3870*/  BSYNC B2 ;  /* 0x0000000000027941 */ /* 0x000fea0003800000 */
.L_x_5357:
        /* <DEDUP_REMOVED lines=28> */
.L_x_5364:
[----:B------:R-:W-:Y:S05]  /*3a40*/  BSYNC B3 ;  /* 0x0000000000037941 */ /* 0x000fea0003800000 */
.L_x_5363:
[----:B------:R-:W-:Y:S01]  /*3a50*/  IMAD.MOV.U32 R10, RZ, RZ, R2 ;  /* 0x000000ffff0a7224 */ /* 0x000fe200078e0002 */
[----:B------:R-:W-:-:S07]  /*3a60*/  MOV R11, R3 ;  /* 0x00000003000b7202 */ /* 0x000fce0000000f00 */
.L_x_5362:
[----:B------:R-:W-:Y:S05]  /*3a70*/  BSYNC B2 ;  /* 0x0000000000027941 */ /* 0x000fea0003800000 */
.L_x_5361:
        /* <DEDUP_REMOVED lines=28> */
.L_x_5368:
[----:B------:R-:W-:Y:S05]  /*3c40*/  BSYNC B3 ;  /* 0x0000000000037941 */ /* 0x000fea0003800000 */
.L_x_5367:
[----:B------:R-:W-:Y:S02]  /*3c50*/  IMAD.MOV.U32 R8, RZ, RZ, R2 ;  /* 0x000000ffff087224 */ /* 0x000fe400078e0002 */
[----:B------:R-:W-:-:S07]  /*3c60*/  IMAD.MOV.U32 R9, RZ, RZ, R3 ;  /* 0x000000ffff097224 */ /* 0x000fce00078e0003 */
.L_x_5366:
[----:B------:R-:W-:Y:S05]  /*3c70*/  BSYNC B2 ;  /* 0x0000000000027941 */ /* 0x000fea0003800000 */
.L_x_5365:
        /* <DEDUP_REMOVED lines=27> */
.L_x_5369:
[----:B------:R-:W-:Y:S05]  /*3e30*/  BSYNC B2 ;  /* 0x0000000000027941 */ /* 0x000fea0003800000 */
.L_x_5338:
[----:B------:R-:W-:Y:S05]  /*3e40*/  BSYNC B1 ;  /* 0x0000000000017941 */ /* 0x000fea0003800000 */
.L_x_5308:
        /* <DEDUP_REMOVED lines=25> */
.L_x_5372:
[----:B------:R-:W-:-:S13]  /*3fe0*/  ISETP.GE.AND P0, PT, R5, R26, PT ;  /* 0x0000001a0500720c */ /* 0x000fda0003f06270 */
[----:B------:R-:W-:Y:S05]  /*3ff0*/  @P0 BRA `(.L_x_5374) ;  /* 0x0000000000300947 */ /* 0x000fea0003800000 */
[----:B0-----:R-:W0:Y:S01]  /*4000*/  LDC.64 R6, c[0x0][0x230] ;  /* 0x00008c00ff067b82 */ /* 0x001e220000000a00 */
[----:B------:R-:W-:Y:S02]  /*4010*/  IMAD.IADD R15, R0, 0x1, R5 ;  /* 0x00000001000f7824 */ /* 0x000fe400078e0205 */
[----:B------:R-:W-:Y:S02]  /*4020*/  VIADD R5, R5, 0x80 ;  /* 0x0000008005057836 */ /* 0x000fe40000000000 */
[----:B0-----:R-:W-:-:S05]  /*4030*/  IMAD.WIDE.U32 R6, R15, 0x8, R6 ;  /* 0x000000080f067825 */ /* 0x001fca00078e0006 */
[----:B------:R1:W-:Y:S02]  /*4040*/  STG.E.64 desc[UR4][R6.64], R28 ;  /* 0x0000001c06007986 */ /* 0x0003e4000c101b04 */
.L_x_5373:
[----:B------:R-:W-:-:S13]  /*4050*/  ISETP.GE.AND P0, PT, R5, R26, PT ;  /* 0x0000001a0500720c */ /* 0x000fda0003f06270 */
[----:B------:R-:W-:Y:S05]  /*4060*/  @P0 BRA `(.L_x_5375) ;  /* 0x0000000000340947 */ /* 0x000fea0003800000 */
[----:B01----:R-:W0:Y:S01]  /*4070*/  LDC.64 R6, c[0x0][0x230] ;  /* 0x00008c00ff067b82 */ /* 0x003e220000000a00 */
[----:B------:R-:W-:Y:S01]  /*4080*/  IADD3 R15, R0, R5, RZ ;  /* 0x00000005000f7210 */ /* 0x000fe20007ffe0ff */
[----:B------:R-:W-:-:S04]  /*4090*/  VIADD R5, R5, 0x80 ;  /* 0x0000008005057836 */ /* 0x000fc80000000000 */
[----:B0-----:R-:W-:-:S05]  /*40a0*/  IMAD.WIDE.U32 R6, R15, 0x8, R6 ;  /* 0x000000080f067825 */ /* 0x001fca00078e0006 */
[----:B------:R1:W-:Y:S02]  /*40b0*/  STG.E.64 desc[UR4][R6.64], R12 ;  /* 0x0000000c06007986 */ /* 0x0003e4000c101b04 */
.L_x_5374:
        /* <DEDUP_REMOVED lines=8> */
.L_x_5375:
[----:B------:R-:W-:Y:S05]  /*4140*/  BSYNC B1 ;  /* 0x0000000000017941 */ /* 0x000fea0003800000 */
.L_x_5371:
[----:B------:R-:W-:-:S13]  /*4150*/  ISETP.GE.AND P0, PT, R5, R26, PT ;  /* 0x0000001a0500720c */ /* 0x000fda0003f06270 */
[----:B012---:R-:W0:Y:S01]  /*4160*/  @!P0 LDC.64 R6, c[0x0][0x230] ;  /* 0x00008c00ff068b82 */ /* 0x007e220000000a00 */
[----:B------:R-:W-:Y:S01]  /*4170*/  @!P0 IADD3 R11, R0, R5, RZ ;  /* 0x00000005000b8210 */ /* 0x000fe20007ffe0ff */
[----:B------:R-:W-:-:S04]  /*4180*/  @!P0 VIADD R5, R5, 0x80 ;  /* 0x0000008005058836 */ /* 0x000fc80000000000 */
[----:B0-----:R-:W-:-:S05]  /*4190*/  @!P0 IMAD.WIDE.U32 R6, R11, 0x8, R6 ;  /* 0x000000080b068825 */ /* 0x001fca00078e0006 */
[----:B------:R2:W-:Y:S02]  /*41a0*/  @!P0 STG.E.64 desc[UR4][R6.64], R8 ;  /* 0x0000000806008986 */ /* 0x0005e4000c101b04 */
.L_x_5376:
[----:B------:R-:W-:Y:S05]  /*41b0*/  BSYNC B0 ;  /* 0x0000000000007941 */ /* 0x000fea0003800000 */
.L_x_5370:
        /* <DEDUP_REMOVED lines=8> */
        .weak           $__internal_6_$__cuda_sm20_div_rn_f64_full
        .type           $__internal_6_$__cuda_sm20_div_rn_f64_full,@function
        .size           $__internal_6_$__cuda_sm20_div_rn_f64_full,(.L_x_19532 - $__internal_6_$__cuda_sm20_div_rn_f64_full)
$__internal_6_$__cuda_sm20_div_rn_f64_full:
        /* <DEDUP_REMOVED lines=80> */
.L_x_5378:
        /* <DEDUP_REMOVED lines=18> */
.L_x_5381:
[----:B------:R-:W-:-:S05]  /*4860*/  LOP3.LUT R24, R21, 0x80000, RZ, 0xfc, !PT ;  /* 0x0008000015187812 */ /* 0x000fca00078efcff */
[----:B------:R-:W-:Y:S01]  /*4870*/  IMAD.MOV.U32 R25, RZ, RZ, R24 ;  /* 0x000000ffff197224 */ /* 0x000fe200078e0018 */
[----:B------:R-:W-:Y:S01]  /*4880*/  MOV R24, R20 ;  /* 0x0000001400187202 */ /* 0x000fe20000000f00 */
[----:B------:R-:W-:Y:S06]  /*4890*/  BRA `(.L_x_5379) ;  /* 0x00000000000c7947 */ /* 0x000fec0003800000 */
.L_x_5380:
[----:B------:R-:W-:-:S05]  /*48a0*/  LOP3.LUT R24, R3, 0x80000, RZ, 0xfc, !PT ;  /* 0x0008000003187812 */ /* 0x000fca00078efcff */
[----:B------:R-:W-:Y:S02]  /*48b0*/  IMAD.MOV.U32 R25, RZ, RZ, R24 ;  /* 0x000000ffff197224 */ /* 0x000fe400078e0018 */
[----:B------:R-:W-:-:S07]  /*48c0*/  IMAD.MOV.U32 R24, RZ, RZ, R2 ;  /* 0x000000ffff187224 */ /* 0x000fce00078e0002 */
.L_x_5379:
[----:B------:R-:W-:Y:S05]  /*48d0*/  BSYNC B0 ;  /* 0x0000000000007941 */ /* 0x000fea0003800000 */
.L_x_5377:
[----:B------:R-:W-:Y:S01]  /*48e0*/  IMAD.MOV.U32 R4, RZ, RZ, R0 ;  /* 0x000000ffff047224 */ /* 0x000fe200078e0000 */
[----:B------:R-:W-:Y:S01]  /*48f0*/  MOV R3, R25 ;  /* 0x0000001900037202 */ /* 0x000fe20000000f00 */
[----:B------:R-:W-:Y:S02]  /*4900*/  IMAD.MOV.U32 R5, RZ, RZ, 0x0 ;  /* 0x00000000ff057424 */ /* 0x000fe400078e00ff */
[----:B------:R-:W-:Y:S02]  /*4910*/  IMAD.MOV.U32 R2, RZ, RZ, R24 ;  /* 0x000000ffff027224 */ /* 0x000fe400078e0018 */
[----:B------:R-:W-:Y:S05]  /*4920*/  RET.REL.NODEC R4 `(_ZN2at6native29vectorized_elementwise_kernelILi8EZZZNS0_26round_decimals_kernel_cudaERNS_18TensorIteratorBaseElENKUlvE_clEvENKUlvE_clEvEUldE_St5arrayIPcLm2EEEEviT0_T1_) ;  /* 0xffffffb404b47950 */ /* 0x000fea0003c3ffff */
.L_x_5382:
        /* <DEDUP_REMOVED lines=13> */
.L_x_19532:


//--------------------- .text._ZN2at6native18elementwise_kernelILi128ELi4EZNS0_15gpu_kernel_implIZZZNS0_17round_kernel_cudaERNS_18TensorIteratorBaseEENKUlvE_clEvENKUlvE2_clEvEUlN3c108BFloat16EE_EEvS4_RKT_EUliE_EEviT1_ --------------------------
	.section	.text._ZN2at6native18elementwise_kernelILi128ELi4EZNS0_15gpu_kernel_implIZZZNS0_17round_kernel_cudaERNS_18TensorIteratorBaseEENKUlvE_clEvENKUlvE2_clEvEUlN3c108BFloat16EE_EEvS4_RKT_EUliE_EEviT1_,"ax",@progbits
	.align	128
        .global         _ZN2at6native18elementwise_kernelILi128ELi4EZNS0_15gpu_kernel_implIZZZNS0_17round_kernel_cudaERNS_18TensorIteratorBaseEENKUlvE_clEvENKUlvE2_clEvEUlN3c108BFloat16EE_EEvS4_RKT_EUliE_EEviT1_
        .type           _ZN2at6native18elementwise_kernelILi128ELi4EZNS0_15gpu_kernel_implIZZZNS0_17round_kernel_cudaERNS_18TensorIteratorBaseEENKUlvE_clEvENKUlvE2_clEvEUlN3c108BFloat16EE_EEvS4_RKT_EUliE_EEviT1_,@function
        .size           _ZN2at6native18elementwise_kernelILi128ELi4EZNS0_15gpu_kernel_implIZZZNS0_17round_kernel_cudaERNS_18TensorIteratorBaseEENKUlvE_clEvENKUlvE2_clEvEUlN3c108BFloat16EE_EEvS4_RKT_EUliE_EEviT1_,(.L_x_19610 - _ZN2at6native18elementwise_kernelILi128ELi4EZNS0_15gpu_kernel_implIZZZNS0_17round_kernel_cudaERNS_18TensorIteratorBaseEENKUlvE_clEvENKUlvE2_clEvEUlN3c108BFloat16EE_EEvS4_RKT_EUliE_EEviT1_)
        .other          _ZN2at6native18elementwise_kernelILi128ELi4EZNS0_15gpu_kernel_implIZZZNS0_17round_kernel_cudaERNS_18TensorIteratorBaseEENKUlvE_clEvENKUlvE2_clEvEUlN3c108BFloat16EE_EEvS4_RKT_EUliE_EEviT1_,@"STO_CUDA_ENTRY STV_DEFAULT"
_ZN2at6native18elementwise_kernelILi128ELi4EZNS0_15gpu_kernel_implIZZZNS0_17round_kernel_cudaERNS_18TensorIteratorBaseEENKUlvE_clEvENKUlvE2_clEvEUlN3c108BFloat16EE_EEvS4_RKT_EUliE_EEviT1_:
.text._ZN2at6native18elementwise_kernelILi128ELi4EZNS0_15gpu_kernel_implIZZZNS0_17round_kernel_cudaERNS_18TensorIteratorBaseEENKUlvE_clEvENKUlvE2_clEvEUlN3c108BFloat16EE_EEvS4_RKT_EUliE_EEviT1_:
        /* <DEDUP_REMOVED lines=313> */
.L_x_5385:
        /* <DEDUP_REMOVED lines=22> */
.L_x_5389:
[----:B------:R-:W2:Y:S02]  /*14f0*/  LDG.E.U8 R2, desc[UR36][R2.64] ;  /* 0x0000002402027981 */ /* 0x000ea4000c1e1100 */
[----:B--2---:R-:W-:-:S04]  /*1500*/  I2FP.F32.U32 R0, R2 ;  /* 0x0000000200007245 */ /* 0x004fc80000201000 */
[----:B------:R-:W-:Y:S01]  /*1510*/  F2FP.BF16.F32.PACK_AB R0, RZ, R0 ;  /* 0x00000000ff00723e */ /* 0x000fe200000010ff */
[----:B------:R-:W-:Y:S06]  /*1520*/  BRA `(.L_x_5391) ;  /* 0x0000000c00907947 */ /* 0x000fec0003800000 */
.L_x_5388:
        /* <DEDUP_REMOVED lines=10> */
.L_x_5393:
[----:B------:R-:W2:Y:S02]  /*15d0*/  LDG.E R2, desc[UR36][R2.64] ;  /* 0x0000002402027981 */ /* 0x000ea4000c1e1900 */
[----:B--2---:R-:W-:-:S04]  /*15e0*/  I2FP.F32.S32 R0, R2 ;  /* 0x0000000200007245 */ /* 0x004fc80000201400 */
[----:B------:R-:W-:Y:S01]  /*15f0*/  F2FP.BF16.F32.PACK_AB R0, RZ, R0 ;  /* 0x00000000ff00723e */ /* 0x000fe200000010ff */
[----:B------:R-:W-:Y:S06]  /*1600*/  BRA `(.L_x_5391) ;  /* 0x0000000c00587947 */ /* 0x000fec0003800000 */
.L_x_5392:
[----:B------:R-:W2:Y:S02]  /*1610*/  LDG.E.U16 R2, desc[UR36][R2.64] ;  /* 0x0000002402027981 */ /* 0x000ea4000c1e1500 */
[----:B--2---:R-:W0:Y:S02]  /*1620*/  I2F.S16 R0, R2 ;  /* 0x0000000200007306 */ /* 0x004e240000101400 */
[----:B0-----:R-:W-:Y:S01]  /*1630*/  F2FP.BF16.F32.PACK_AB R0, RZ, R0 ;  /* 0x00000000ff00723e */ /* 0x001fe200000010ff */
[----:B------:R-:W-:Y:S06]  /*1640*/  BRA `(.L_x_5391) ;  /* 0x0000000c00487947 */ /* 0x000fec0003800000 */
.L_x_5387:
        /* <DEDUP_REMOVED lines=9> */
.L_x_5395:
[----:B------:R-:W2:Y:S02]  /*16e0*/  LDG.E.U16 R0, desc[UR36][R2.64] ;  /* 0x0000002402007981 */ /* 0x000ea4000c1e1500 */
[----:B--2---:R-:W-:-:S05]  /*16f0*/  HADD2.F32 R0, -RZ, R0.H0_H0 ;  /* 0x20000000ff007230 */ /* 0x004fca0000004100 */
[----:B------:R-:W-:Y:S01]  /*1700*/  F2FP.BF16.F32.PACK_AB R0, RZ, R0 ;  /* 0x00000000ff00723e */ /* 0x000fe200000010ff */
[----:B------:R-:W-:Y:S06]  /*1710*/  BRA `(.L_x_5391) ;  /* 0x0000000c00147947 */ /* 0x000fec0003800000 */
.L_x_5394:
        /* <DEDUP_REMOVED lines=9> */
.L_x_5397:
[----:B------:R-:W2:Y:S02]  /*17b0*/  LDG.E.U16 R2, desc[UR36][R2.64] ;  /* 0x0000002402027981 */ /* 0x000ea4000c1e1500 */
[----:B--2---:R-:W-:-:S05]  /*17c0*/  HADD2.F32 R0, -RZ, R2.H0_H0 ;  /* 0x20000002ff007230 */ /* 0x004fca0000004100 */
[----:B------:R-:W-:Y:S01]  /*17d0*/  F2FP.BF16.F32.PACK_AB R0, RZ, R0 ;  /* 0x00000000ff00723e */ /* 0x000fe200000010ff */
[----:B------:R-:W-:Y:S06]  /*17e0*/  BRA `(.L_x_5391) ;  /* 0x0000000800e07947 */ /* 0x000fec0003800000 */
.L_x_5396:
        /* <DEDUP_REMOVED lines=8> */
.L_x_5386:
        /* <DEDUP_REMOVED lines=13> */
.L_x_5400:
        /* <DEDUP_REMOVED lines=8> */
.L_x_5399:
        /* <DEDUP_REMOVED lines=28> */
.L_x_5402:
        /* <DEDUP_REMOVED lines=15> */
.L_x_5401:
[----:B------:R0:W5:Y:S01]  /*1c70*/  LDG.E.U16 R0, desc[UR36][R2.64] ;  /* 0x0000002402007981 */ /* 0x000162000c1e1500 */
[----:B------:R-:W-:Y:S05]  /*1c80*/  BRA `(.L_x_5391) ;  /* 0x0000000400b87947 */ /* 0x000fea0003800000 */
.L_x_5398:
        /* <DEDUP_REMOVED lines=12> */
.L_x_5405:
        /* <DEDUP_REMOVED lines=21> */
.L_x_5409:
[----:B------:R-:W-:Y:S05]  /*1ea0*/  BSYNC B1 ;  /* 0x0000000000017941 */ /* 0x000fea0003800000 */
.L_x_5408:
[----:B------:R-:W-:Y:S01]  /*1eb0*/  LEA R3, R0, 0x3b800000, 0x17 ;  /* 0x3b80000000037811 */ /* 0x000fe200078eb8ff */
[----:B------:R-:W-:-:S05]  /*1ec0*/  IMAD.SHL.U32 R0, R2, 0x100000, RZ ;  /* 0x0010000002007824 */ /* 0x000fca00078e00ff */
[----:B------:R-:W-:-:S07]  /*1ed0*/  LOP3.LUT R0, R3, R0, R4, 0xfe, !PT ;  /* 0x0000000003007212 */ /* 0x000fce00078efe04 */
.L_x_5407:
[----:B------:R-:W-:Y:S05]  /*1ee0*/  BSYNC B0 ;  /* 0x0000000000007941 */ /* 0x000fea0003800000 */
.L_x_5406:
[----:B------:R-:W-:Y:S01]  /*1ef0*/  F2FP.BF16.F32.PACK_AB R0, RZ, R0 ;  /* 0x00000000ff00723e */ /* 0x000fe200000010ff */
[----:B------:R-:W-:Y:S06]  /*1f00*/  BRA `(.L_x_5391) ;  /* 0x0000000400187947 */ /* 0x000fec0003800000 */
.L_x_5404:
        /* <DEDUP_REMOVED lines=21> */
.L_x_5413:
[----:B------:R-:W-:Y:S05]  /*2060*/  BSYNC B1 ;  /* 0x0000000000017941 */ /* 0x000fea0003800000 */
.L_x_5412:
[----:B------:R-:W-:Y:S01]  /*2070*/  LEA R3, R0, 0x37800000, 0x17 ;  /* 0x3780000000037811 */ /* 0x000fe200078eb8ff */
[----:B------:R-:W-:-:S05]  /*2080*/  IMAD.SHL.U32 R0, R2, 0x200000, RZ ;  /* 0x0020000002007824 */ /* 0x000fca00078e00ff */
[----:B------:R-:W-:-:S07]  /*2090*/  LOP3.LUT R0, R3, R0, R4, 0xfe, !PT ;  /* 0x0000000003007212 */ /* 0x000fce00078efe04 */
.L_x_5411:
[----:B------:R-:W-:Y:S05]  /*20a0*/  BSYNC B0 ;  /* 0x0000000000007941 */ /* 0x000fea0003800000 */
.L_x_5410:
[----:B------:R-:W-:Y:S01]  /*20b0*/  F2FP.BF16.F32.PACK_AB R0, RZ, R0 ;  /* 0x00000000ff00723e */ /* 0x000fe200000010ff */
[----:B------:R-:W-:Y:S06]  /*20c0*/  BRA `(.L_x_5391) ;  /* 0x0000000000a87947 */ /* 0x000fec0003800000 */
.L_x_5403:
        /* <DEDUP_REMOVED lines=14> */
.L_x_5417:
[----:B------:R-:W-:Y:S05]  /*21b0*/  BSYNC B0 ;  /* 0x0000000000007941 */ /* 0x000fea0003800000 */
.L_x_5416:
[----:B------:R-:W-:Y:S01]  /*21c0*/  F2FP.BF16.F32.PACK_AB R0, RZ, R0 ;  /* 0x00000000ff00723e */ /* 0x000fe200000010ff */
[----:B------:R-:W-:Y:S06]  /*21d0*/  BRA `(.L_x_5391) ;  /* 0x0000000000647947 */ /* 0x000fec0003800000 */
.L_x_5390:
        /* <DEDUP_REMOVED lines=16> */
.L_x_5418:
[----:B------:R-:W-:Y:S01]  /*22e0*/  PRMT R0, RZ, 0x7610, R0 ;  /* 0x00007610ff007816 */ /* 0x000fe20000000000 */
[----:B------:R-:W-:Y:S06]  /*22f0*/  BRA `(.L_x_5391) ;  /* 0x00000000001c7947 */ /* 0x000fec0003800000 */
.L_x_5415:
[----:B------:R-:W2:Y:S02]  /*2300*/  LDG.E.64 R2, desc[UR36][R2.64] ;  /* 0x0000002402027981 */ /* 0x000ea4000c1e1b00 */
[----:B--2---:R-:W0:Y:S02]  /*2310*/  I2F.U64 R0, R2 ;  /* 0x0000000200007312 */ /* 0x004e240000301000 */
[----:B0-----:R-:W-:Y:S01]  /*2320*/  F2FP.BF16.F32.PACK_AB R0, RZ, R0 ;  /* 0x00000000ff00723e */ /* 0x001fe200000010ff */
[----:B------:R-:W-:Y:S06]  /*2330*/  BRA `(.L_x_5391) ;  /* 0x00000000000c7947 */ /* 0x000fec0003800000 */
.L_x_5414:
[----:B------:R-:W2:Y:S02]  /*2340*/  LDG.E R2, desc[UR36][R2.64] ;  /* 0x0000002402027981 */ /* 0x000ea4000c1e1900 */
[----:B--2---:R-:W-:-:S04]  /*2350*/  I2FP.F32.U32 R0, R2 ;  /* 0x0000000200007245 */ /* 0x004fc80000201000 */
[----:B------:R-:W-:-:S07]  /*2360*/  F2FP.BF16.F32.PACK_AB R0, RZ, R0 ;  /* 0x00000000ff00723e */ /* 0x000fce00000010ff */
.L_x_5391:
[----:B------:R-:W1:Y:S01]  /*2370*/  LDC.U8 R4, c[0x0][0x421] ;  /* 0x00010840ff047b82 */ /* 0x000e620000000000 */
[----:B-----5:R-:W-:-:S06]  /*2380*/  IMAD.U32 R0, R0, 0x10000, RZ ;  /* 0x0001000000007824 */ /* 0x020fcc00078e00ff */
[----:B------:R-:W0:Y:S08]  /*2390*/  FRND R0, R0 ;  /* 0x0000000000007307 */ /* 0x000e300000201000 */
        /* <DEDUP_REMOVED lines=16> */
.L_x_5422:
[----:B------:R-:W-:-:S06]  /*24a0*/  IMAD.U32 R3, R3, 0x10000, RZ ;  /* 0x0001000003037824 */ /* 0x000fcc00078e00ff */
[----:B------:R-:W0:Y:S02]  /*24b0*/  F2I.S64.TRUNC R2, R3 ;  /* 0x0000000300027311 */ /* 0x000e24000020d900 */
[----:B0-----:R3:W-:Y:S01]  /*24c0*/  STG.E.U8 desc[UR36][R16.64], R2 ;  /* 0x0000000210007986 */ /* 0x0017e2000c101124 */
[----:B------:R-:W-:Y:S05]  /*24d0*/  BRA `(.L_x_5424) ;  /* 0x0000000c00847947 */ /* 0x000fea0003800000 */
.L_x_5421:
        /* <DEDUP_REMOVED lines=10> */
.L_x_5426:
[----:B------:R-:W-:-:S06]  /*2580*/  IMAD.U32 R3, R3, 0x10000, RZ ;  /* 0x0001000003037824 */ /* 0x000fcc00078e00ff */
[----:B------:R-:W0:Y:S02]  /*2590*/  F2I.FTZ.TRUNC.NTZ R3, R3 ;  /* 0x0000000300037305 */ /* 0x000e24000021f100 */
[----:B0-----:R1:W-:Y:S01]  /*25a0*/  STG.E desc[UR36][R16.64], R3 ;  /* 0x0000000310007986 */ /* 0x0013e2000c101924 */
[----:B------:R-:W-:Y:S05]  /*25b0*/  BRA `(.L_x_5424) ;  /* 0x0000000c004c7947 */ /* 0x000fea0003800000 */
.L_x_5425:
[----:B------:R-:W-:-:S06]  /*25c0*/  IMAD.U32 R3, R3, 0x10000, RZ ;  /* 0x0001000003037824 */ /* 0x000fcc00078e00ff */
[----:B------:R-:W0:Y:S02]  /*25d0*/  F2I.FTZ.TRUNC.NTZ R3, R3 ;  /* 0x0000000300037305 */ /* 0x000e24000021f100 */
[----:B0-----:R2:W-:Y:S01]  /*25e0*/  STG.E.U16 desc[UR36][R16.64], R3 ;  /* 0x0000000310007986 */ /* 0x0015e2000c101524 */
[----:B------:R-:W-:Y:S05]  /*25f0*/  BRA `(.L_x_5424) ;  /* 0x0000000c003c7947 */ /* 0x000fea0003800000 */
.L_x_5420:
        /* <DEDUP_REMOVED lines=9> */
.L_x_5428:
[----:B------:R-:W-:-:S05]  /*2690*/  IMAD.U32 R0, R3, 0x10000, RZ ;  /* 0x0001000003007824 */ /* 0x000fca00078e00ff */
[----:B------:R-:W-:-:S05]  /*26a0*/  F2FP.F16.F32.PACK_AB R0, RZ, R0 ;  /* 0x00000000ff00723e */ /* 0x000fca00000000ff */
[----:B------:R0:W-:Y:S01]  /*26b0*/  STG.E.U16 desc[UR36][R16.64], R0 ;  /* 0x0000000010007986 */ /* 0x0001e2000c101524 */
[----:B------:R-:W-:Y:S05]  /*26c0*/  BRA `(.L_x_5424) ;  /* 0x0000000c00087947 */ /* 0x000fea0003800000 */
.L_x_5427:
        /* <DEDUP_REMOVED lines=10> */
.L_x_5430:
[----:B------:R-:W-:-:S05]  /*2770*/  IMAD.U32 R3, R3, 0x10000, RZ ;  /* 0x0001000003037824 */ /* 0x000fca00078e00ff */
[----:B------:R-:W-:-:S04]  /*2780*/  F2FP.F16.F32.PACK_AB R3, RZ, R3 ;  /* 0x00000003ff03723e */ /* 0x000fc800000000ff */
[----:B------:R-:W-:-:S05]  /*2790*/  PRMT R3, R3, 0x5410, RZ ;  /* 0x0000541003037816 */ /* 0x000fca00000000ff */
[----:B------:R0:W-:Y:S01]  /*27a0*/  STG.E desc[UR36][R16.64], R3 ;  /* 0x0000000310007986 */ /* 0x0001e2000c101924 */
[----:B------:R-:W-:Y:S05]  /*27b0*/  BRA `(.L_x_5424) ;  /* 0x0000000800cc7947 */ /* 0x000fea0003800000 */
.L_x_5429:
[----:B------:R-:W-:-:S04]  /*27c0*/  IMAD.U32 R2, R3, 0x10000, RZ ;  /* 0x0001000003027824 */ /* 0x000fc800078e00ff */
[----:B------:R-:W-:-:S06]  /*27d0*/  FMUL.FTZ R2, R2, 1 ;  /* 0x3f80000002027820 */ /* 0x000fcc0000410000 */
[----:B------:R-:W0:Y:S02]  /*27e0*/  F2F.F64.F32 R2, R2 ;  /* 0x0000000200027310 */ /* 0x000e240000201800 */
[----:B0-----:R0:W-:Y:S01]  /*27f0*/  STG.E.64 desc[UR36][R16.64], R2 ;  /* 0x0000000210007986 */ /* 0x0011e2000c101b24 */
[----:B------:R-:W-:Y:S05]  /*2800*/  BRA `(.L_x_5424) ;  /* 0x0000000800b87947 */ /* 0x000fea0003800000 */
.L_x_5419:
        /* <DEDUP_REMOVED lines=13> */
.L_x_5433:
[----:B------:R-:W-:Y:S01]  /*28e0*/  IMAD.U32 R3, R3, 0x10000, RZ ;  /* 0x0001000003037824 */ /* 0x000fe200078e00ff */
[----:B------:R-:W-:-:S03]  /*28f0*/  CS2R R6, SRZ ;  /* 0x0000000000067805 */ /* 0x000fc6000001ff00 */
[----:B------:R-:W-:-:S04]  /*2900*/  FMUL.FTZ R3, R3, 1 ;  /* 0x3f80000003037820 */ /* 0x000fc80000410000 */
[----:B------:R-:W0:Y:S02]  /*2910*/  F2F.F64.F32 R4, R3 ;  /* 0x0000000300047310 */ /* 0x000e240000201800 */
[----:B0-----:R0:W-:Y:S01]  /*2920*/  STG.E.128 desc[UR36][R16.64], R4 ;  /* 0x0000000410007986 */ /* 0x0011e2000c101d24 */
[----:B------:R-:W-:Y:S05]  /*2930*/  BRA `(.L_x_5424) ;  /* 0x00000008006c7947 */ /* 0x000fea0003800000 */
.L_x_5432:
        /* <DEDUP_REMOVED lines=21> */
.L_x_5437:
[----:B------:R-:W-:Y:S05]  /*2a90*/  BSYNC B0 ;  /* 0x0000000000007941 */ /* 0x000fea0003800000 */
.L_x_5436:
[----:B------:R-:W-:-:S05]  /*2aa0*/  LOP3.LUT R3, R0, R3, RZ, 0xfc, !PT ;  /* 0x0000000300037212 */ /* 0x000fca00078efcff */
[----:B------:R0:W-:Y:S01]  /*2ab0*/  STG.E.U8 desc[UR36][R16.64], R3 ;  /* 0x0000000310007986 */ /* 0x0001e2000c101124 */
[----:B------:R-:W-:Y:S05]  /*2ac0*/  BRA `(.L_x_5424) ;  /* 0x0000000800087947 */ /* 0x000fea0003800000 */
.L_x_5435:
        /* <DEDUP_REMOVED lines=13> */
.L_x_5439:
[----:B------:R-:W-:Y:S01]  /*2ba0*/  IMAD.MOV.U32 R0, RZ, RZ, 0x7f ;  /* 0x0000007fff007424 */ /* 0x000fe200078e00ff */
[----:B------:R-:W-:-:S04]  /*2bb0*/  ISETP.GT.U32.AND P0, PT, R2, 0x7f800000, PT ;  /* 0x7f8000000200780c */ /* 0x000fc80003f04070 */
[----:B------:R-:W-:-:S09]  /*2bc0*/  SEL R0, R0, 0x7c, P0 ;  /* 0x0000007c00007807 */ /* 0x000fd20000000000 */
.L_x_5440:
[----:B------:R-:W-:Y:S05]  /*2bd0*/  BSYNC B0 ;  /* 0x0000000000007941 */ /* 0x000fea0003800000 */
.L_x_5438:
[----:B------:R-:W-:-:S04]  /*2be0*/  LOP3.LUT R2, R3, 0x80000000, RZ, 0xc0, !PT ;  /* 0x8000000003027812 */ /* 0x000fc800078ec0ff */
[----:B------:R-:W-:-:S04]  /*2bf0*/  SHF.R.U32.HI R3, RZ, 0x18, R2 ;  /* 0x00000018ff037819 */ /* 0x000fc80000011602 */
[----:B------:R-:W-:-:S05]  /*2c00*/  LOP3.LUT R3, R0, R3, RZ, 0xfc, !PT ;  /* 0x0000000300037212 */ /* 0x000fca00078efcff */
[----:B------:R0:W-:Y:S01]  /*2c10*/  STG.E.U8 desc[UR36][R16.64], R3 ;  /* 0x0000000310007986 */ /* 0x0001e2000c101124 */
[----:B------:R-:W-:Y:S05]  /*2c20*/  BRA `(.L_x_5424) ;  /* 0x0000000400b07947 */ /* 0x000fea0003800000 */
.L_x_5434:
[----:B------:R0:W-:Y:S01]  /*2c30*/  STG.E.U16 desc[UR36][R16.64], R3 ;  /* 0x0000000310007986 */ /* 0x0001e2000c101524 */
[----:B------:R-:W-:Y:S05]  /*2c40*/  BRA `(.L_x_5424) ;  /* 0x0000000400a87947 */ /* 0x000fea0003800000 */
.L_x_5431:
        /* <DEDUP_REMOVED lines=12> */
.L_x_5443:
        /* <DEDUP_REMOVED lines=17> */
.L_x_5446:
[----:B------:R-:W-:-:S04]  /*2e20*/  LOP3.LUT R2, R3, 0x80000000, RZ, 0xc0, !PT ;  /* 0x8000000003027812 */ /* 0x000fc800078ec0ff */
[----:B------:R-:W-:-:S04]  /*2e30*/  SHF.R.U32.HI R3, RZ, 0x18, R2 ;  /* 0x00000018ff037819 */ /* 0x000fc80000011602 */
[----:B------:R-:W-:-:S04]  /*2e40*/  LOP3.LUT R0, R0, R3, RZ, 0xfc, !PT ;  /* 0x0000000300007212 */ /* 0x000fc800078efcff */
[----:B------:R-:W-:-:S07]  /*2e50*/  PRMT R8, R0, 0x7610, R8 ;  /* 0x0000761000087816 */ /* 0x000fce0000000008 */
.L_x_5445:
[----:B------:R-:W-:Y:S05]  /*2e60*/  BSYNC B0 ;  /* 0x0000000000007941 */ /* 0x000fea0003800000 */
.L_x_5444:
[----:B------:R0:W-:Y:S01]  /*2e70*/  STG.E.U8 desc[UR36][R16.64], R8 ;  /* 0x0000000810007986 */ /* 0x0001e2000c101124 */
[----:B------:R-:W-:Y:S05]  /*2e80*/  BRA `(.L_x_5424) ;  /* 0x0000000400187947 */ /* 0x000fea0003800000 */
.L_x_5442:
        /* <DEDUP_REMOVED lines=17> */
.L_x_5449:
[----:B------:R-:W-:-:S04]  /*2fa0*/  LOP3.LUT R2, R3, 0x80000000, RZ, 0xc0, !PT ;  /* 0x8000000003027812 */ /* 0x000fc800078ec0ff */
[----:B------:R-:W-:-:S04]  /*2fb0*/  SHF.R.U32.HI R3, RZ, 0x18, R2 ;  /* 0x00000018ff037819 */ /* 0x000fc80000011602 */
[----:B------:R-:W-:-:S04]  /*2fc0*/  LOP3.LUT R0, R0, R3, RZ, 0xfc, !PT ;  /* 0x0000000300007212 */ /* 0x000fc800078efcff */
[----:B------:R-:W-:-:S07]  /*2fd0*/  PRMT R8, R0, 0x7610, R8 ;  /* 0x0000761000087816 */ /* 0x000fce0000000008 */
.L_x_5448:
[----:B------:R-:W-:Y:S05]  /*2fe0*/  BSYNC B0 ;  /* 0x0000000000007941 */ /* 0x000fea0003800000 */
.L_x_5447:
[----:B------:R0:W-:Y:S01]  /*2ff0*/  STG.E.U8 desc[UR36][R16.64], R8 ;  /* 0x0000000810007986 */ /* 0x0001e2000c101124 */
[----:B------:R-:W-:Y:S05]  /*3000*/  BRA `(.L_x_5424) ;  /* 0x0000000000b87947 */ /* 0x000fea0003800000 */
.L_x_5441:
        /* <DEDUP_REMOVED lines=22> */
.L_x_5423:
        /* <DEDUP_REMOVED lines=16> */
.L_x_5452:
[----:B------:R-:W-:Y:S05]  /*3270*/  BRA `(.L_x_5424) ;  /* 0x00000000001c7947 */ /* 0x000fea0003800000 */
.L_x_5451:
[----:B------:R-:W-:-:S06]  /*3280*/  IMAD.U32 R3, R3, 0x10000, RZ ;  /* 0x0001000003037824 */ /* 0x000fcc00078e00ff */
[----:B------:R-:W0:Y:S02]  /*3290*/  F2I.U64.TRUNC R2, R3 ;  /* 0x0000000300027311 */ /* 0x000e24000020d800 */
[----:B0-----:R0:W-:Y:S01]  /*32a0*/  STG.E.64 desc[UR36][R16.64], R2 ;  /* 0x0000000210007986 */ /* 0x0011e2000c101b24 */
[----:B------:R-:W-:Y:S05]  /*32b0*/  BRA `(.L_x_5424) ;  /* 0x00000000000c7947 */ /* 0x000fea0003800000 */
.L_x_5450:
[----:B------:R-:W-:-:S06]  /*32c0*/  IMAD.U32 R3, R3, 0x10000, RZ ;  /* 0x0001000003037824 */ /* 0x000fcc00078e00ff */
[----:B------:R-:W0:Y:S02]  /*32d0*/  F2I.FTZ.U32.TRUNC.NTZ R3, R3 ;  /* 0x0000000300037305 */ /* 0x000e24000021f000 */
[----:B0-----:R0:W-:Y:S02]  /*32e0*/  STG.E desc[UR36][R16.64], R3 ;  /* 0x0000000310007986 */ /* 0x0011e4000c101924 */
.L_x_5424:
[----:B------:R-:W-:-:S04]  /*32f0*/  IMAD R18, R23, 0x200, R18 ;  /* 0x0000020017127824 */ /* 0x000fc800078e0212 */
[----:B------:R-:W-:-:S07]  /*3300*/  VIADD R19, R18, 0x80 ;  /* 0x0000008012137836 */ /* 0x000fce0000000000 */
.L_x_5384:
[----:B------:R-:W-:Y:S05]  /*3310*/  BSYNC B6 ;  /* 0x0000000000067941 */ /* 0x000fea0003800000 */
.L_x_5383:
        /* <DEDUP_REMOVED lines=307> */
.L_x_5455:
        /* <DEDUP_REMOVED lines=22> */
.L_x_5459:
[----:B------:R-:W2:Y:S02]  /*47b0*/  LDG.E.U8 R2, desc[UR36][R2.64] ;  /* 0x0000002402027981 */ /* 0x000ea4000c1e1100 */
[----:B--2---:R-:W-:-:S04]  /*47c0*/  I2FP.F32.U32 R0, R2 ;  /* 0x0000000200007245 */ /* 0x004fc80000201000 */
[----:B------:R-:W-:Y:S01]  /*47d0*/  F2FP.BF16.F32.PACK_AB R0, RZ, R0 ;  /* 0x00000000ff00723e */ /* 0x000fe200000010ff */
[----:B------:R-:W-:Y:S06]  /*47e0*/  BRA `(.L_x_5461) ;  /* 0x0000000c00907947 */ /* 0x000fec0003800000 */
.L_x_5458:
        /* <DEDUP_REMOVED lines=10> */
.L_x_5463:
[----:B------:R-:W2:Y:S02]  /*4890*/  LDG.E R2, desc[UR36][R2.64] ;  /* 0x0000002402027981 */ /* 0x000ea4000c1e1900 */
[----:B--2---:R-:W-:-:S04]  /*48a0*/  I2FP.F32.S32 R0, R2 ;  /* 0x0000000200007245 */ /* 0x004fc80000201400 */
[----:B------:R-:W-:Y:S01]  /*48b0*/  F2FP.BF16.F32.PACK_AB R0, RZ, R0 ;  /* 0x00000000ff00723e */ /* 0x000fe200000010ff */
[----:B------:R-:W-:Y:S06]  /*48c0*/  BRA `(.L_x_5461) ;  /* 0x0000000c00587947 */ /* 0x000fec0003800000 */
.L_x_5462:
[----:B------:R-:W2:Y:S02]  /*48d0*/  LDG.E.U16 R2, desc[UR36][R2.64] ;  /* 0x0000002402027981 */ /* 0x000ea4000c1e1500 */
[----:B--2---:R-:W0:Y:S02]  /*48e0*/  I2F.S16 R0, R2 ;  /* 0x0000000200007306 */ /* 0x004e240000101400 */
[----:B0-----:R-:W-:Y:S01]  /*48f0*/  F2FP.BF16.F32.PACK_AB R0, RZ, R0 ;  /* 0x00000000ff00723e */ /* 0x001fe200000010ff */
[----:B------:R-:W-:Y:S06]  /*4900*/  BRA `(.L_x_5461) ;  /* 0x0000000c00487947 */ /* 0x000fec0003800000 */
.L_x_5457:
        /* <DEDUP_REMOVED lines=9> */
.L_x_5465:
[----:B------:R-:W2:Y:S02]  /*49a0*/  LDG.E.U16 R0, desc[UR36][R2.64] ;  /* 0x0000002402007981 */ /* 0x000ea4000c1e1500 */
[----:B--2---:R-:W-:-:S05]  /*49b0*/  HADD2.F32 R0, -RZ, R0.H0_H0 ;  /* 0x20000000ff007230 */ /* 0x004fca0000004100 */
[----:B------:R-:W-:Y:S01]  /*49c0*/  F2FP.BF16.F32.PACK_AB R0, RZ, R0 ;  /* 0x00000000ff00723e */ /* 0x000fe200000010ff */
[----:B------:R-:W-:Y:S06]  /*49d0*/  BRA `(.L_x_5461) ;  /* 0x0000000c00147947 */ /* 0x000fec0003800000 */
.L_x_5464:
        /* <DEDUP_REMOVED lines=9> */
.L_x_5467:
[----:B------:R-:W2:Y:S02]  /*4a70*/  LDG.E.U16 R2, desc[UR36][R2.64] ;  /* 0x0000002402027981 */ /* 0x000ea4000c1e1500 */
[----:B--2---:R-:W-:-:S05]  /*4a80*/  HADD2.F32 R0, -RZ, R2.H0_H0 ;  /* 0x20000002ff007230 */ /* 0x004fca0000004100 */
[----:B------:R-:W-:Y:S01]  /*4a90*/  F2FP.BF16.F32.PACK_AB R0, RZ, R0 ;  /* 0x00000000ff00723e */ /* 0x000fe200000010ff */
[----:B------:R-:W-:Y:S06]  /*4aa0*/  BRA `(.L_x_5461) ;  /* 0x0000000800e07947 */ /* 0x000fec0003800000 */
.L_x_5466:
        /* <DEDUP_REMOVED lines=8> */
.L_x_5456:
        /* <DEDUP_REMOVED lines=13> */
.L_x_5470:
        /* <DEDUP_REMOVED lines=8> */
.L_x_5469:
        /* <DEDUP_REMOVED lines=28> */
.L_x_5472:
        /* <DEDUP_REMOVED lines=15> */
.L_x_5471:
[----:B------:R0:W5:Y:S01]  /*4f30*/  LDG.E.U16 R0, desc[UR36][R2.64] ;  /* 0x0000002402007981 */ /* 0x000162000c1e1500 */
[----:B------:R-:W-:Y:S05]  /*4f40*/  BRA `(.L_x_5461) ;  /* 0x0000000400b87947 */ /* 0x000fea0003800000 */
.L_x_5468:
        /* <DEDUP_REMOVED lines=12> */
.L_x_5475:
        /* <DEDUP_REMOVED lines=21> */
.L_x_5479:
[----:B------:R-:W-:Y:S05]  /*5160*/  BSYNC B1 ;  /* 0x0000000000017941 */ /* 0x000fea0003800000 */
.L_x_5478:
[----:B------:R-:W-:Y:S01]  /*5170*/  LEA R3, R0, 0x3b800000, 0x17 ;  /* 0x3b80000000037811 */ /* 0x000fe200078eb8ff */
[----:B------:R-:W-:-:S05]  /*5180*/  IMAD.SHL.U32 R0, R2, 0x100000, RZ ;  /* 0x0010000002007824 */ /* 0x000fca00078e00ff */
[----:B------:R-:W-:-:S07]  /*5190*/  LOP3.LUT R0, R3, R0, R4, 0xfe, !PT ;  /* 0x0000000003007212 */ /* 0x000fce00078efe04 */
.L_x_5477:
[----:B------:R-:W-:Y:S05]  /*51a0*/  BSYNC B0 ;  /* 0x0000000000007941 */ /* 0x000fea0003800000 */
.L_x_5476:
[----:B------:R-:W-:Y:S01]  /*51b0*/  F2FP.BF16.F32.PACK_AB R0, RZ, R0 ;  /* 0x00000000ff00723e */ /* 0x000fe200000010ff */
[----:B------:R-:W-:Y:S06]  /*51c0*/  BRA `(.L_x_5461) ;  /* 0x0000000400187947 */ /* 0x000fec0003800000 */
.L_x_5474:
        /* <DEDUP_REMOVED lines=21> */
.L_x_5483:
[----:B------:R-:W-:Y:S05]  /*5320*/  BSYNC B1 ;  /* 0x0000000000017941 */ /* 0x000fea0003800000 */
.L_x_5482:
[----:B------:R-:W-:Y:S01]  /*5330*/  LEA R3, R0, 0x37800000, 0x17 ;  /* 0x3780000000037811 */ /* 0x000fe200078eb8ff */
[----:B------:R-:W-:-:S05]  /*5340*/  IMAD.SHL.U32 R0, R2, 0x200000, RZ ;  /* 0x0020000002007824 */ /* 0x000fca00078e00ff */
[----:B------:R-:W-:-:S07]  /*5350*/  LOP3.LUT R0, R3, R0, R4, 0xfe, !PT ;  /* 0x0000000003007212 */ /* 0x000fce00078efe04 */
.L_x_5481:
[----:B------:R-:W-:Y:S05]  /*5360*/  BSYNC B0 ;  /* 0x0000000000007941 */ /* 0x000fea0003800000 */
.L_x_5480:
[----:B------:R-:W-:Y:S01]  /*5370*/  F2FP.BF16.F32.PACK_AB R0, RZ, R0 ;  /* 0x00000000ff00723e */ /* 0x000fe200000010ff */
[----:B------:R-:W-:Y:S06]  /*5380*/  BRA `(.L_x_5461) ;  /* 0x0000000000a87947 */ /* 0x000fec0003800000 */
.L_x_5473:
        /* <DEDUP_REMOVED lines=14> */
.L_x_5487:
[----:B------:R-:W-:Y:S05]  /*5470*/  BSYNC B0 ;  /* 0x0000000000007941 */ /* 0x000fea0003800000 */
.L_x_5486:
[----:B------:R-:W-:Y:S01]  /*5480*/  F2FP.BF16.F32.PACK_AB R0, RZ, R0 ;  /* 0x00000000ff00723e */ /* 0x000fe200000010ff */
[----:B------:R-:W-:Y:S06]  /*5490*/  BRA `(.L_x_5461) ;  /* 0x0000000000647947 */ /* 0x000fec0003800000 */
.L_x_5460:
        /* <DEDUP_REMOVED lines=16> */
.L_x_5488:
[----:B------:R-:W-:Y:S01]  /*55a0*/  PRMT R0, RZ, 0x7610, R0 ;  /* 0x00007610ff007816 */ /* 0x000fe20000000000 */
[----:B------:R-:W-:Y:S06]  /*55b0*/  BRA `(.L_x_5461) ;  /* 0x00000000001c7947 */ /* 0x000fec0003800000 */
.L_x_5485:
[----:B------:R-:W2:Y:S02]  /*55c0*/  LDG.E.64 R2, desc[UR36][R2.64] ;  /* 0x0000002402027981 */ /* 0x000ea4000c1e1b00 */
[----:B--2---:R-:W0:Y:S02]  /*55d0*/  I2F.U64 R0, R2 ;  /* 0x0000000200007312 */ /* 0x004e240000301000 */
[----:B0-----:R-:W-:Y:S01]  /*55e0*/  F2FP.BF16.F32.PACK_AB R0, RZ, R0 ;  /* 0x00000000ff00723e */ /* 0x001fe200000010ff */
[----:B------:R-:W-:Y:S06]  /*55f0*/  BRA `(.L_x_5461) ;  /* 0x00000000000c7947 */ /* 0x000fec0003800000 */
.L_x_5484:
[----:B------:R-:W2:Y:S02]  /*5600*/  LDG.E R2, desc[UR36][R2.64] ;  /* 0x0000002402027981 */ /* 0x000ea4000c1e1900 */
[----:B--2---:R-:W-:-:S04]  /*5610*/  I2FP.F32.U32 R0, R2 ;  /* 0x0000000200007245 */ /* 0x004fc80000201000 */
[----:B------:R-:W-:-:S07]  /*5620*/  F2FP.BF16.F32.PACK_AB R0, RZ, R0 ;  /* 0x00000000ff00723e */ /* 0x000fce00000010ff */
.L_x_5461:
        /* <DEDUP_REMOVED lines=19> */
.L_x_5492:
[----:B------:R-:W-:-:S06]  /*5760*/  IMAD.U32 R3, R3, 0x10000, RZ ;  /* 0x0001000003037824 */ /* 0x000fcc00078e00ff */
[----:B------:R-:W0:Y:S02]  /*5770*/  F2I.S64.TRUNC R2, R3 ;  /* 0x0000000300027311 */ /* 0x000e24000020d900 */
[----:B0-----:R0:W-:Y:S01]  /*5780*/  STG.E.U8 desc[UR36][R16.64], R2 ;  /* 0x0000000210007986 */ /* 0x0011e2000c101124 */
[----:B------:R-:W-:Y:S05]  /*5790*/  BRA `(.L_x_5494) ;  /* 0x0000000c00847947 */ /* 0x000fea0003800000 */
.L_x_5491:
        /* <DEDUP_REMOVED lines=10> */
.L_x_5496:
[----:B------:R-:W-:-:S06]  /*5840*/  IMAD.U32 R3, R3, 0x10000, RZ ;  /* 0x0001000003037824 */ /* 0x000fcc00078e00ff */
[----:B------:R-:W0:Y:S02]  /*5850*/  F2I.FTZ.TRUNC.NTZ R3, R3 ;  /* 0x0000000300037305 */ /* 0x000e24000021f100 */
[----:B0-----:R0:W-:Y:S01]  /*5860*/  STG.E desc[UR36][R16.64], R3 ;  /* 0x0000000310007986 */ /* 0x0011e2000c101924 */
[----:B------:R-:W-:Y:S05]  /*5870*/  BRA `(.L_x_5494) ;  /* 0x0000000c004c7947 */ /* 0x000fea0003800000 */
.L_x_5495:
[----:B------:R-:W-:-:S06]  /*5880*/  IMAD.U32 R3, R3, 0x10000, RZ ;  /* 0x0001000003037824 */ /* 0x000fcc00078e00ff */
[----:B------:R-:W0:Y:S02]  /*5890*/  F2I.FTZ.TRUNC.NTZ R3, R3 ;  /* 0x0000000300037305 */ /* 0x000e24000021f100 */
[----:B0-----:R0:W-:Y:S01]  /*58a0*/  STG.E.U16 desc[UR36][R16.64], R3 ;  /* 0x0000000310007986 */ /* 0x0011e2000c101524 */
[----:B------:R-:W-:Y:S05]  /*58b0*/  BRA `(.L_x_5494) ;  /* 0x0000000c003c7947 */ /* 0x000fea0003800000 */
.L_x_5490:
        /* <DEDUP_REMOVED lines=9> */
.L_x_5498:
[----:B------:R-:W-:-:S05]  /*5950*/  IMAD.U32 R0, R3, 0x10000, RZ ;  /* 0x0001000003007824 */ /* 0x000fca00078e00ff */
[----:B------:R-:W-:-:S05]  /*5960*/  F2FP.F16.F32.PACK_AB R0, RZ, R0 ;  /* 0x00000000ff00723e */ /* 0x000fca00000000ff */
[----:B------:R0:W-:Y:S01]  /*5970*/  STG.E.U16 desc[UR36][R16.64], R0 ;  /* 0x0000000010007986 */ /* 0x0001e2000c101524 */
[----:B------:R-:W-:Y:S05]  /*5980*/  BRA `(.L_x_5494) ;  /* 0x0000000c00087947 */ /* 0x000fea0003800000 */
.L_x_5497:
        /* <DEDUP_REMOVED lines=10> */
.L_x_5500:
[----:B------:R-:W-:-:S05]  /*5a30*/  IMAD.U32 R3, R3, 0x10000, RZ ;  /* 0x0001000003037824 */ /* 0x000fca00078e00ff */
[----:B------:R-:W-:-:S04]  /*5a40*/  F2FP.F16.F32.PACK_AB R3, RZ, R3 ;  /* 0x00000003ff03723e */ /* 0x000fc800000000ff */
[----:B------:R-:W-:-:S05]  /*5a50*/  PRMT R3, R3, 0x5410, RZ ;  /* 0x0000541003037816 */ /* 0x000fca00000000ff */
[----:B------:R0:W-:Y:S01]  /*5a60*/  STG.E desc[UR36][R16.64], R3 ;  /* 0x0000000310007986 */ /* 0x0001e2000c101924 */
[----:B------:R-:W-:Y:S05]  /*5a70*/  BRA `(.L_x_5494) ;  /* 0x0000000800cc7947 */ /* 0x000fea0003800000 */
.L_x_5499:
[----:B------:R-:W-:-:S04]  /*5a80*/  IMAD.U32 R2, R3, 0x10000, RZ ;  /* 0x0001000003027824 */ /* 0x000fc800078e00ff */
[----:B------:R-:W-:-:S06]  /*5a90*/  FMUL.FTZ R2, R2, 1 ;  /* 0x3f80000002027820 */ /* 0x000fcc0000410000 */
[----:B------:R-:W0:Y:S02]  /*5aa0*/  F2F.F64.F32 R2, R2 ;  /* 0x0000000200027310 */ /* 0x000e240000201800 */
[----:B0-----:R0:W-:Y:S01]  /*5ab0*/  STG.E.64 desc[UR36][R16.64], R2 ;  /* 0x0000000210007986 */ /* 0x0011e2000c101b24 */
[----:B------:R-:W-:Y:S05]  /*5ac0*/  BRA `(.L_x_5494) ;  /* 0x0000000800b87947 */ /* 0x000fea0003800000 */
.L_x_5489:
        /* <DEDUP_REMOVED lines=13> */
.L_x_5503:
[----:B------:R-:W-:Y:S01]  /*5ba0*/  IMAD.U32 R3, R3, 0x10000, RZ ;  /* 0x0001000003037824 */ /* 0x000fe200078e00ff */
[----:B------:R-:W-:-:S03]  /*5bb0*/  CS2R R6, SRZ ;  /* 0x0000000000067805 */ /* 0x000fc6000001ff00 */
[----:B------:R-:W-:-:S04]  /*5bc0*/  FMUL.FTZ R3, R3, 1 ;  /* 0x3f80000003037820 */ /* 0x000fc80000410000 */
[----:B------:R-:W0:Y:S02]  /*5bd0*/  F2F.F64.F32 R4, R3 ;  /* 0x0000000300047310 */ /* 0x000e240000201800 */
[----:B0-----:R0:W-:Y:S01]  /*5be0*/  STG.E.128 desc[UR36][R16.64], R4 ;  /* 0x0000000410007986 */ /* 0x0011e2000c101d24 */
[----:B------:R-:W-:Y:S05]  /*5bf0*/  BRA `(.L_x_5494) ;  /* 0x00000008006c7947 */ /* 0x000fea0003800000 */
.L_x_5502:
        /* <DEDUP_REMOVED lines=21> */
.L_x_5507:
[----:B------:R-:W-:Y:S05]  /*5d50*/  BSYNC B0 ;  /* 0x0000000000007941 */ /* 0x000fea0003800000 */
.L_x_5506:
[----:B------:R-:W-:-:S05]  /*5d60*/  LOP3.LUT R3, R0, R3, RZ, 0xfc, !PT ;  /* 0x0000000300037212 */ /* 0x000fca00078efcff */
[----:B------:R0:W-:Y:S01]  /*5d70*/  STG.E.U8 desc[UR36][R16.64], R3 ;  /* 0x0000000310007986 */ /* 0x0001e2000c101124 */
[----:B------:R-:W-:Y:S05]  /*5d80*/  BRA `(.L_x_5494) ;  /* 0x0000000800087947 */ /* 0x000fea0003800000 */
.L_x_5505:
        /* <DEDUP_REMOVED lines=13> */
.L_x_5509:
[----:B------:R-:W-:Y:S01]  /*5e60*/  IMAD.MOV.U32 R0, RZ, RZ, 0x7f ;  /* 0x0000007fff007424 */ /* 0x000fe200078e00ff */
[----:B------:R-:W-:-:S04]  /*5e70*/  ISETP.GT.U32.AND P0, PT, R2, 0x7f800000, PT ;  /* 0x7f8000000200780c */ /* 0x000fc80003f04070 */
[----:B------:R-:W-:-:S09]  /*5e80*/  SEL R0, R0, 0x7c, P0 ;  /* 0x0000007c00007807 */ /* 0x000fd20000000000 */
.L_x_5510:
[----:B------:R-:W-:Y:S05]  /*5e90*/  BSYNC B0 ;  /* 0x0000000000007941 */ /* 0x000fea0003800000 */
.L_x_5508:
[----:B------:R-:W-:-:S04]  /*5ea0*/  LOP3.LUT R2, R3, 0x80000000, RZ, 0xc0, !PT ;  /* 0x8000000003027812 */ /* 0x000fc800078ec0ff */
[----:B------:R-:W-:-:S04]  /*5eb0*/  SHF.R.U32.HI R3, RZ, 0x18, R2 ;  /* 0x00000018ff037819 */ /* 0x000fc80000011602 */
[----:B------:R-:W-:-:S05]  /*5ec0*/  LOP3.LUT R3, R0, R3, RZ, 0xfc, !PT ;  /* 0x0000000300037212 */ /* 0x000fca00078efcff */
[----:B------:R0:W-:Y:S01]  /*5ed0*/  STG.E.U8 desc[UR36][R16.64], R3 ;  /* 0x0000000310007986 */ /* 0x0001e2000c101124 */
[----:B------:R-:W-:Y:S05]  /*5ee0*/  BRA `(.L_x_5494) ;  /* 0x0000000400b07947 */ /* 0x000fea0003800000 */
.L_x_5504:
[----:B------:R0:W-:Y:S01]  /*5ef0*/  STG.E.U16 desc[UR36][R16.64], R3 ;  /* 0x0000000310007986 */ /* 0x0001e2000c101524 */
[----:B------:R-:W-:Y:S05]  /*5f00*/  BRA `(.L_x_5494) ;  /* 0x0000000400a87947 */ /* 0x000fea0003800000 */
.L_x_5501:
        /* <DEDUP_REMOVED lines=12> */
.L_x_5513:
        /* <DEDUP_REMOVED lines=17> */
.L_x_5516:
[----:B------:R-:W-:-:S04]  /*60e0*/  LOP3.LUT R2, R3, 0x80000000, RZ, 0xc0, !PT ;  /* 0x8000000003027812 */ /* 0x000fc800078ec0ff */
[----:B------:R-:W-:-:S04]  /*60f0*/  SHF.R.U32.HI R3, RZ, 0x18, R2 ;  /* 0x00000018ff037819 */ /* 0x000fc80000011602 */
[----:B------:R-:W-:-:S04]  /*6100*/  LOP3.LUT R0, R0, R3, RZ, 0xfc, !PT ;  /* 0x0000000300007212 */ /* 0x000fc800078efcff */
[----:B------:R-:W-:-:S07]  /*6110*/  PRMT R8, R0, 0x7610, R8 ;  /* 0x0000761000087816 */ /* 0x000fce0000000008 */
.L_x_5515:
[----:B------:R-:W-:Y:S05]  /*6120*/  BSYNC B0 ;  /* 0x0000000000007941 */ /* 0x000fea0003800000 */
.L_x_5514:
[----:B------:R3:W-:Y:S01]  /*6130*/  STG.E.U8 desc[UR36][R16.64], R8 ;  /* 0x0000000810007986 */ /* 0x0007e2000c101124 */
[----:B------:R-:W-:Y:S05]  /*6140*/  BRA `(.L_x_5494) ;  /* 0x0000000400187947 */ /* 0x000fea0003800000 */
.L_x_5512:
        /* <DEDUP_REMOVED lines=17> */
.L_x_5519:
[----:B------:R-:W-:-:S04]  /*6260*/  LOP3.LUT R2, R3, 0x80000000, RZ, 0xc0, !PT ;  /* 0x8000000003027812 */ /* 0x000fc800078ec0ff */
[----:B------:R-:W-:-:S04]  /*6270*/  SHF.R.U32.HI R3, RZ, 0x18, R2 ;  /* 0x00000018ff037819 */ /* 0x000fc80000011602 */
[----:B------:R-:W-:-:S04]  /*6280*/  LOP3.LUT R0, R0, R3, RZ, 0xfc, !PT ;  /* 0x0000000300007212 */ /* 0x000fc800078efcff */
[----:B------:R-:W-:-:S07]  /*6290*/  PRMT R8, R0, 0x7610, R8 ;  /* 0x0000761000087816 */ /* 0x000fce0000000008 */
.L_x_5518:
[----:B------:R-:W-:Y:S05]  /*62a0*/  BSYNC B0 ;  /* 0x0000000000007941 */ /* 0x000fea0003800000 */
.L_x_5517:
[----:B------:R0:W-:Y:S01]  /*62b0*/  STG.E.U8 desc[UR36][R16.64], R8 ;  /* 0x0000000810007986 */ /* 0x0001e2000c101124 */
[----:B------:R-:W-:Y:S05]  /*62c0*/  BRA `(.L_x_5494) ;  /* 0x0000000000b87947 */ /* 0x000fea0003800000 */
.L_x_5511:
        /* <DEDUP_REMOVED lines=22> */
.L_x_5493:
        /* <DEDUP_REMOVED lines=16> */
.L_x_5522:
[----:B------:R-:W-:Y:S05]  /*6530*/  BRA `(.L_x_5494) ;  /* 0x00000000001c7947 */ /* 0x000fea0003800000 */
.L_x_5521:
[----:B------:R-:W-:-:S06]  /*6540*/  IMAD.U32 R3, R3, 0x10000, RZ ;  /* 0x0001000003037824 */ /* 0x000fcc00078e00ff */
[----:B------:R-:W0:Y:S02]  /*6550*/  F2I.U64.TRUNC R2, R3 ;  /* 0x0000000300027311 */ /* 0x000e24000020d800 */
[----:B0-----:R2:W-:Y:S01]  /*6560*/  STG.E.64 desc[UR36][R16.64], R2 ;  /* 0x0000000210007986 */ /* 0x0015e2000c101b24 */
[----:B------:R-:W-:Y:S05]  /*6570*/  BRA `(.L_x_5494) ;  /* 0x00000000000c7947 */ /* 0x000fea0003800000 */
.L_x_5520:
[----:B------:R-:W-:-:S06]  /*6580*/  IMAD.U32 R3, R3, 0x10000, RZ ;  /* 0x0001000003037824 */ /* 0x000fcc00078e00ff */
[----:B------:R-:W0:Y:S02]  /*6590*/  F2I.FTZ.U32.TRUNC.NTZ R3, R3 ;  /* 0x0000000300037305 */ /* 0x000e24000021f000 */
[----:B0-----:R0:W-:Y:S02]  /*65a0*/  STG.E desc[UR36][R16.64], R3 ;  /* 0x0000000310007986 */ /* 0x0011e4000c101924 */
.L_x_5494:
[----:B------:R-:W-:-:S07]  /*65b0*/  VIADD R19, R19, 0x80 ;  /* 0x0000008013137836 */ /* 0x000fce0000000000 */
.L_x_5454:
[----:B------:R-:W-:Y:S05]  /*65c0*/  BSYNC B6 ;  /* 0x0000000000067941 */ /* 0x000fea0003800000 */
.L_x_5453:
        /* <DEDUP_REMOVED lines=307> */
.L_x_5525:
        /* <DEDUP_REMOVED lines=22> */
.L_x_5529:
[----:B------:R-:W2:Y:S02]  /*7a60*/  LDG.E.U8 R2, desc[UR36][R2.64] ;  /* 0x0000002402027981 */ /* 0x000ea4000c1e1100 */
[----:B--2---:R-:W-:-:S04]  /*7a70*/  I2FP.F32.U32 R0, R2 ;  /* 0x0000000200007245 */ /* 0x004fc80000201000 */
[----:B------:R-:W-:Y:S01]  /*7a80*/  F2FP.BF16.F32.PACK_AB R0, RZ, R0 ;  /* 0x00000000ff00723e */ /* 0x000fe200000010ff */
[----:B------:R-:W-:Y:S06]  /*7a90*/  BRA `(.L_x_5531) ;  /* 0x0000000c00907947 */ /* 0x000fec0003800000 */
.L_x_5528:
        /* <DEDUP_REMOVED lines=10> */
.L_x_5533:
[----:B------:R-:W2:Y:S02]  /*7b40*/  LDG.E R2, desc[UR36][R2.64] ;  /* 0x0000002402027981 */ /* 0x000ea4000c1e1900 */
[----:B--2---:R-:W-:-:S04]  /*7b50*/  I2FP.F32.S32 R0, R2 ;  /* 0x0000000200007245 */ /* 0x004fc80000201400 */
[----:B------:R-:W-:Y:S01]  /*7b60*/  F2FP.BF16.F32.PACK_AB R0, RZ, R0 ;  /* 0x00000000ff00723e */ /* 0x000fe200000010ff */
[----:B------:R-:W-:Y:S06]  /*7b70*/  BRA `(.L_x_5531) ;  /* 0x0000000c00587947 */ /* 0x000fec0003800000 */
.L_x_5532:
[----:B------:R-:W2:Y:S02]  /*7b80*/  LDG.E.U16 R2, desc[UR36][R2.64] ;  /* 0x0000002402027981 */ /* 0x000ea4000c1e1500 */
[----:B--2---:R-:W0:Y:S02]  /*7b90*/  I2F.S16 R0, R2 ;  /* 0x0000000200007306 */ /* 0x004e240000101400 */
[----:B0-----:R-:W-:Y:S01]  /*7ba0*/  F2FP.BF16.F32.PACK_AB R0, RZ, R0 ;  /* 0x00000000ff00723e */ /* 0x001fe200000010ff */
[----:B------:R-:W-:Y:S06]  /*7bb0*/  BRA `(.L_x_5531) ;  /* 0x0000000c00487947 */ /* 0x000fec0003800000 */
.L_x_5527:
        /* <DEDUP_REMOVED lines=9> */
.L_x_5535:
[----:B------:R-:W2:Y:S02]  /*7c50*/  LDG.E.U16 R0, desc[UR36][R2.64] ;  /* 0x0000002402007981 */ /* 0x000ea4000c1e1500 */
[----:B--2---:R-:W-:-:S05]  /*7c60*/  HADD2.F32 R0, -RZ, R0.H0_H0 ;  /* 0x20000000ff007230 */ /* 0x004fca0000004100 */
[----:B------:R-:W-:Y:S01]  /*7c70*/  F2FP.BF16.F32.PACK_AB R0, RZ, R0 ;  /* 0x00000000ff00723e */ /* 0x000fe200000010ff */
[----:B------:R-:W-:Y:S06]  /*7c80*/  BRA `(.L_x_5531) ;  /* 0x0000000c00147947 */ /* 0x000fec0003800000 */
.L_x_5534:
        /* <DEDUP_REMOVED lines=9> */
.L_x_5537:
[----:B------:R-:W2:Y:S02]  /*7d20*/  LDG.E.U16 R2, desc[UR36][R2.64] ;  /* 0x0000002402027981 */ /* 0x000ea4000c1e1500 */
[----:B--2---:R-:W-:-:S05]  /*7d30*/  HADD2.F32 R0, -RZ, R2.H0_H0 ;  /* 0x20000002ff007230 */ /* 0x004fca0000004100 */
[----:B------:R-:W-:Y:S01]  /*7d40*/  F2FP.BF16.F32.PACK_AB R0, RZ, R0 ;  /* 0x00000000ff00723e */ /* 0x000fe200000010ff */
[----:B------:R-:W-:Y:S06]  /*7d50*/  BRA `(.L_x_5531) ;  /* 0x0000000800e07947 */ /* 0x000fec0003800000 */
.L_x_5536:
        /* <DEDUP_REMOVED lines=8> */
.L_x_5526:
        /* <DEDUP_REMOVED lines=13> */
.L_x_5540:
        /* <DEDUP_REMOVED lines=8> */
.L_x_5539:
        /* <DEDUP_REMOVED lines=28> */
.L_x_5542:
        /* <DEDUP_REMOVED lines=15> */
.L_x_5541:
[----:B------:R0:W5:Y:S01]  /*81e0*/  LDG.E.U16 R0, desc[UR36][R2.64] ;  /* 0x0000002402007981 */ /* 0x000162000c1e1500 */
[----:B------:R-:W-:Y:S05]  /*81f0*/  BRA `(.L_x_5531) ;  /* 0x0000000400b87947 */ /* 0x000fea0003800000 */
.L_x_5538:
        /* <DEDUP_REMOVED lines=12> */
.L_x_5545:
        /* <DEDUP_REMOVED lines=21> */
.L_x_5549:
[----:B------:R-:W-:Y:S05]  /*8410*/  BSYNC B1 ;  /* 0x0000000000017941 */ /* 0x000fea0003800000 */
.L_x_5548:
[----:B------:R-:W-:Y:S01]  /*8420*/  LEA R3, R0, 0x3b800000, 0x17 ;  /* 0x3b80000000037811 */ /* 0x000fe200078eb8ff */
[----:B------:R-:W-:-:S05]  /*8430*/  IMAD.SHL.U32 R0, R2, 0x100000, RZ ;  /* 0x0010000002007824 */ /* 0x000fca00078e00ff */
[----:B------:R-:W-:-:S07]  /*8440*/  LOP3.LUT R0, R3, R0, R4, 0xfe, !PT ;  /* 0x0000000003007212 */ /* 0x000fce00078efe04 */
.L_x_5547:
[----:B------:R-:W-:Y:S05]  /*8450*/  BSYNC B0 ;  /* 0x0000000000007941 */ /* 0x000fea0003800000 */
.L_x_5546:
[----:B------:R-:W-:Y:S01]  /*8460*/  F2FP.BF16.F32.PACK_AB R0, RZ, R0 ;  /* 0x00000000ff00723e */ /* 0x000fe200000010ff */
[----:B------:R-:W-:Y:S06]  /*8470*/  BRA `(.L_x_5531) ;  /* 0x0000000400187947 */ /* 0x000fec0003800000 */
.L_x_5544:
        /* <DEDUP_REMOVED lines=21> */
.L_x_5553:
[----:B------:R-:W-:Y:S05]  /*85d0*/  BSYNC B1 ;  /* 0x0000000000017941 */ /* 0x000fea0003800000 */
.L_x_5552:
[----:B------:R-:W-:Y:S01]  /*85e0*/  LEA R3, R0, 0x37800000, 0x17 ;  /* 0x3780000000037811 */ /* 0x000fe200078eb8ff */
[----:B------:R-:W-:-:S05]  /*85f0*/  IMAD.SHL.U32 R0, R2, 0x200000, RZ ;  /* 0x0020000002007824 */ /* 0x000fca00078e00ff */
[----:B------:R-:W-:-:S07]  /*8600*/  LOP3.LUT R0, R3, R0, R4, 0xfe, !PT ;  /* 0x0000000003007212 */ /* 0x000fce00078efe04 */
.L_x_5551:
[----:B------:R-:W-:Y:S05]  /*8610*/  BSYNC B0 ;  /* 0x0000000000007941 */ /* 0x000fea0003800000 */
.L_x_5550:
[----:B------:R-:W-:Y:S01]  /*8620*/  F2FP.BF16.F32.PACK_AB R0, RZ, R0 ;  /* 0x00000000ff00723e */ /* 0x000fe200000010ff */
[----:B------:R-:W-:Y:S06]  /*8630*/  BRA `(.L_x_5531) ;  /* 0x0000000000a87947 */ /* 0x000fec0003800000 */
.L_x_5543:
        /* <DEDUP_REMOVED lines=14> */
.L_x_5557:
[----:B------:R-:W-:Y:S05]  /*8720*/  BSYNC B0 ;  /* 0x0000000000007941 */ /* 0x000fea0003800000 */
.L_x_5556:
[----:B------:R-:W-:Y:S01]  /*8730*/  F2FP.BF16.F32.PACK_AB R0, RZ, R0 ;  /* 0x00000000ff00723e */ /* 0x000fe200000010ff */
[----:B------:R-:W-:Y:S06]  /*8740*/  BRA `(.L_x_5531) ;  /* 0x0000000000647947 */ /* 0x000fec0003800000 */
.L_x_5530:
        /* <DEDUP_REMOVED lines=16> */
.L_x_5558:
[----:B------:R-:W-:Y:S01]  /*8850*/  PRMT R0, RZ, 0x7610, R0 ;  /* 0x00007610ff007816 */ /* 0x000fe20000000000 */
[----:B------:R-:W-:Y:S06]  /*8860*/  BRA `(.L_x_5531) ;  /* 0x00000000001c7947 */ /* 0x000fec0003800000 */
.L_x_5555:
[----:B------:R-:W2:Y:S02]  /*8870*/  LDG.E.64 R2, desc[UR36][R2.64] ;  /* 0x0000002402027981 */ /* 0x000ea4000c1e1b00 */
[----:B--2---:R-:W0:Y:S02]  /*8880*/  I2F.U64 R0, R2 ;  /* 0x0000000200007312 */ /* 0x004e240000301000 */
[----:B0-----:R-:W-:Y:S01]  /*8890*/  F2FP.BF16.F32.PACK_AB R0, RZ, R0 ;  /* 0x00000000ff00723e */ /* 0x001fe200000010ff */
[----:B------:R-:W-:Y:S06]  /*88a0*/  BRA `(.L_x_5531) ;  /* 0x00000000000c7947 */ /* 0x000fec0003800000 */
.L_x_5554:
[----:B------:R-:W2:Y:S02]  /*88b0*/  LDG.E R2, desc[UR36][R2.64] ;  /* 0x0000002402027981 */ /* 0x000ea4000c1e1900 */
[----:B--2---:R-:W-:-:S04]  /*88c0*/  I2FP.F32.U32 R0, R2 ;  /* 0x0000000200007245 */ /* 0x004fc80000201000 */
[----:B------:R-:W-:-:S07]  /*88d0*/  F2FP.BF16.F32.PACK_AB R0, RZ, R0 ;  /* 0x00000000ff00723e */ /* 0x000fce00000010ff */
.L_x_5531:
        /* <DEDUP_REMOVED lines=19> */
.L_x_5562:
[----:B------:R-:W-:-:S06]  /*8a10*/  IMAD.U32 R3, R3, 0x10000, RZ ;  /* 0x0001000003037824 */ /* 0x000fcc00078e00ff */
[----:B------:R-:W0:Y:S02]  /*8a20*/  F2I.S64.TRUNC R2, R3 ;  /* 0x0000000300027311 */ /* 0x000e24000020d900 */
[----:B0-----:R3:W-:Y:S01]  /*8a30*/  STG.E.U8 desc[UR36][R16.64], R2 ;  /* 0x0000000210007986 */ /* 0x0017e2000c101124 */
[----:B------:R-:W-:Y:S05]  /*8a40*/  BRA `(.L_x_5564) ;  /* 0x0000000c00847947 */ /* 0x000fea0003800000 */
.L_x_5561:
        /* <DEDUP_REMOVED lines=10> */
.L_x_5566:
[----:B------:R-:W-:-:S06]  /*8af0*/  IMAD.U32 R3, R3, 0x10000, RZ ;  /* 0x0001000003037824 */ /* 0x000fcc00078e00ff */
[----:B------:R-:W0:Y:S02]  /*8b00*/  F2I.FTZ.TRUNC.NTZ R3, R3 ;  /* 0x0000000300037305 */ /* 0x000e24000021f100 */
[----:B0-----:R2:W-:Y:S01]  /*8b10*/  STG.E desc[UR36][R16.64], R3 ;  /* 0x0000000310007986 */ /* 0x0015e2000c101924 */
[----:B------:R-:W-:Y:S05]  /*8b20*/  BRA `(.L_x_5564) ;  /* 0x0000000c004c7947 */ /* 0x000fea0003800000 */
.L_x_5565:
[----:B------:R-:W-:-:S06]  /*8b30*/  IMAD.U32 R3, R3, 0x10000, RZ ;  /* 0x0001000003037824 */ /* 0x000fcc00078e00ff */
[----:B------:R-:W0:Y:S02]  /*8b40*/  F2I.FTZ.TRUNC.NTZ R3, R3 ;  /* 0x0000000300037305 */ /* 0x000e24000021f100 */
[----:B0-----:R0:W-:Y:S01]  /*8b50*/  STG.E.U16 desc[UR36][R16.64], R3 ;  /* 0x0000000310007986 */ /* 0x0011e2000c101524 */
[----:B------:R-:W-:Y:S05]  /*8b60*/  BRA `(.L_x_5564) ;  /* 0x0000000c003c7947 */ /* 0x000fea0003800000 */
.L_x_5560:
        /* <DEDUP_REMOVED lines=9> */
.L_x_5568:
[----:B------:R-:W-:-:S05]  /*8c00*/  IMAD.U32 R0, R3, 0x10000, RZ ;  /* 0x0001000003007824 */ /* 0x000fca00078e00ff */
[----:B------:R-:W-:-:S05]  /*8c10*/  F2FP.F16.F32.PACK_AB R0, RZ, R0 ;  /* 0x00000000ff00723e */ /* 0x000fca00000000ff */
[----:B------:R0:W-:Y:S01]  /*8c20*/  STG.E.U16 desc[UR36][R16.64], R0 ;  /* 0x0000000010007986 */ /* 0x0001e2000c101524 */
[----:B------:R-:W-:Y:S05]  /*8c30*/  BRA `(.L_x_5564) ;  /* 0x0000000c00087947 */ /* 0x000fea0003800000 */
.L_x_5567:
        /* <DEDUP_REMOVED lines=10> */
.L_x_5570:
[----:B------:R-:W-:-:S05]  /*8ce0*/  IMAD.U32 R3, R3, 0x10000, RZ ;  /* 0x0001000003037824 */ /* 0x000fca00078e00ff */
[----:B------:R-:W-:-:S04]  /*8cf0*/  F2FP.F16.F32.PACK_AB R3, RZ, R3 ;  /* 0x00000003ff03723e */ /* 0x000fc800000000ff */
[----:B------:R-:W-:-:S05]  /*8d00*/  PRMT R3, R3, 0x5410, RZ ;  /* 0x0000541003037816 */ /* 0x000fca00000000ff */
[----:B------:R0:W-:Y:S01]  /*8d10*/  STG.E desc[UR36][R16.64], R3 ;  /* 0x0000000310007986 */ /* 0x0001e2000c101924 */
[----:B------:R-:W-:Y:S05]  /*8d20*/  BRA `(.L_x_5564) ;  /* 0x0000000800cc7947 */ /* 0x000fea0003800000 */
.L_x_5569:
[----:B------:R-:W-:-:S04]  /*8d30*/  IMAD.U32 R2, R3, 0x10000, RZ ;  /* 0x0001000003027824 */ /* 0x000fc800078e00ff */
[----:B------:R-:W-:-:S06]  /*8d40*/  FMUL.FTZ R2, R2, 1 ;  /* 0x3f80000002027820 */ /* 0x000fcc0000410000 */
[----:B------:R-:W0:Y:S02]  /*8d50*/  F2F.F64.F32 R2, R2 ;  /* 0x0000000200027310 */ /* 0x000e240000201800 */
[----:B0-----:R0:W-:Y:S01]  /*8d60*/  STG.E.64 desc[UR36][R16.64], R2 ;  /* 0x0000000210007986 */ /* 0x0011e2000c101b24 */
[----:B------:R-:W-:Y:S05]  /*8d70*/  BRA `(.L_x_5564) ;  /* 0x0000000800b87947 */ /* 0x000fea0003800000 */
.L_x_5559:
        /* <DEDUP_REMOVED lines=13> */
.L_x_5573:
[----:B------:R-:W-:Y:S01]  /*8e50*/  IMAD.U32 R3, R3, 0x10000, RZ ;  /* 0x0001000003037824 */ /* 0x000fe200078e00ff */
[----:B------:R-:W-:-:S03]  /*8e60*/  CS2R R6, SRZ ;  /* 0x0000000000067805 */ /* 0x000fc6000001ff00 */
[----:B------:R-:W-:-:S04]  /*8e70*/  FMUL.FTZ R3, R3, 1 ;  /* 0x3f80000003037820 */ /* 0x000fc80000410000 */
[----:B------:R-:W0:Y:S02]  /*8e80*/  F2F.F64.F32 R4, R3 ;  /* 0x0000000300047310 */ /* 0x000e240000201800 */
[----:B0-----:R0:W-:Y:S01]  /*8e90*/  STG.E.128 desc[UR36][R16.64], R4 ;  /* 0x0000000410007986 */ /* 0x0011e2000c101d24 */
[----:B------:R-:W-:Y:S05]  /*8ea0*/  BRA `(.L_x_5564) ;  /* 0x00000008006c7947 */ /* 0x000fea0003800000 */
.L_x_5572:
        /* <DEDUP_REMOVED lines=21> */
.L_x_5577:
[----:B------:R-:W-:Y:S05]  /*9000*/  BSYNC B0 ;  /* 0x0000000000007941 */ /* 0x000fea0003800000 */
.L_x_5576:
[----:B------:R-:W-:-:S05]  /*9010*/  LOP3.LUT R3, R0, R3, RZ, 0xfc, !PT ;  /* 0x0000000300037212 */ /* 0x000fca00078efcff */
[----:B------:R0:W-:Y:S01]  /*9020*/  STG.E.U8 desc[UR36][R16.64], R3 ;  /* 0x0000000310007986 */ /* 0x0001e2000c101124 */
[----:B------:R-:W-:Y:S05]  /*9030*/  BRA `(.L_x_5564) ;  /* 0x0000000800087947 */ /* 0x000fea0003800000 */
.L_x_5575:
        /* <DEDUP_REMOVED lines=13> */
.L_x_5579:
[----:B------:R-:W-:Y:S01]  /*9110*/  IMAD.MOV.U32 R0, RZ, RZ, 0x7f ;  /* 0x0000007fff007424 */ /* 0x000fe200078e00ff */
[----:B------:R-:W-:-:S04]  /*9120*/  ISETP.GT.U32.AND P0, PT, R2, 0x7f800000, PT ;  /* 0x7f8000000200780c */ /* 0x000fc80003f04070 */
[----:B------:R-:W-:-:S09]  /*9130*/  SEL R0, R0, 0x7c, P0 ;  /* 0x0000007c00007807 */ /* 0x000fd20000000000 */
.L_x_5580:
[----:B------:R-:W-:Y:S05]  /*9140*/  BSYNC B0 ;  /* 0x0000000000007941 */ /* 0x000fea0003800000 */
.L_x_5578:
[----:B------:R-:W-:-:S04]  /*9150*/  LOP3.LUT R2, R3, 0x80000000, RZ, 0xc0, !PT ;  /* 0x8000000003027812 */ /* 0x000fc800078ec0ff */
[----:B------:R-:W-:-:S04]  /*9160*/  SHF.R.U32.HI R3, RZ, 0x18, R2 ;  /* 0x00000018ff037819 */ /* 0x000fc80000011602 */
[----:B------:R-:W-:-:S05]  /*9170*/  LOP3.LUT R3, R0, R3, RZ, 0xfc, !PT ;  /* 0x0000000300037212 */ /* 0x000fca00078efcff */
[----:B------:R0:W-:Y:S01]  /*9180*/  STG.E.U8 desc[UR36][R16.64], R3 ;  /* 0x0000000310007986 */ /* 0x0001e2000c101124 */
[----:B------:R-:W-:Y:S05]  /*9190*/  BRA `(.L_x_5564) ;  /* 0x0000000400b07947 */ /* 0x000fea0003800000 */
.L_x_5574:
[----:B------:R0:W-:Y:S01]  /*91a0*/  STG.E.U16 desc[UR36][R16.64], R3 ;  /* 0x0000000310007986 */ /* 0x0001e2000c101524 */
[----:B------:R-:W-:Y:S05]  /*91b0*/  BRA `(.L_x_5564) ;  /* 0x0000000400a87947 */ /* 0x000fea0003800000 */
.L_x_5571:
        /* <DEDUP_REMOVED lines=12> */
.L_x_5583:
        /* <DEDUP_REMOVED lines=17> */
.L_x_5586:
[----:B------:R-:W-:-:S04]  /*9390*/  LOP3.LUT R2, R3, 0x80000000, RZ, 0xc0, !PT ;  /* 0x8000000003027812 */ /* 0x000fc800078ec0ff */
[----:B------:R-:W-:-:S04]  /*93a0*/  SHF.R.U32.HI R3, RZ, 0x18, R2 ;  /* 0x00000018ff037819 */ /* 0x000fc80000011602 */
[----:B------:R-:W-:-:S04]  /*93b0*/  LOP3.LUT R0, R0, R3, RZ, 0xfc, !PT ;  /* 0x0000000300007212 */ /* 0x000fc800078efcff */
[----:B------:R-:W-:-:S07]  /*93c0*/  PRMT R8, R0, 0x7610, R8 ;  /* 0x0000761000087816 */ /* 0x000fce0000000008 */
.L_x_5585:
[----:B------:R-:W-:Y:S05]  /*93d0*/  BSYNC B0 ;  /* 0x0000000000007941 */ /* 0x000fea0003800000 */
.L_x_5584:
[----:B------:R0:W-:Y:S01]  /*93e0*/  STG.E.U8 desc[UR36][R16.64], R8 ;  /* 0x0000000810007986 */ /* 0x0001e2000c101124 */
[----:B------:R-:W-:Y:S05]  /*93f0*/  BRA `(.L_x_5564) ;  /* 0x0000000400187947 */ /* 0x000fea0003800000 */
.L_x_5582:
        /* <DEDUP_REMOVED lines=17> */
.L_x_5589:
[----:B------:R-:W-:-:S04]  /*9510*/  LOP3.LUT R2, R3, 0x80000000, RZ, 0xc0, !PT ;  /* 0x8000000003027812 */ /* 0x000fc800078ec0ff */
[----:B------:R-:W-:-:S04]  /*9520*/  SHF.R.U32.HI R3, RZ, 0x18, R2 ;  /* 0x00000018ff037819 */ /* 0x000fc80000011602 */
[----:B------:R-:W-:-:S04]  /*9530*/  LOP3.LUT R0, R0, R3, RZ, 0xfc, !PT ;  /* 0x0000000300007212 */ /* 0x000fc800078efcff */
[----:B------:R-:W-:-:S07]  /*9540*/  PRMT R8, R0, 0x7610, R8 ;  /* 0x0000761000087816 */ /* 0x000fce0000000008 */
.L_x_5588:
[----:B------:R-:W-:Y:S05]  /*9550*/  BSYNC B0 ;  /* 0x0000000000007941 */ /* 0x000fea0003800000 */
.L_x_5587:
[----:B------:R0:W-:Y:S01]  /*9560*/  STG.E.U8 desc[UR36][R16.64], R8 ;  /* 0x0000000810007986 */ /* 0x0001e2000c101124 */
[----:B------:R-:W-:Y:S05]  /*9570*/  BRA `(.L_x_5564) ;  /* 0x0000000000b87947 */ /* 0x000fea0003800000 */
.L_x_5581:
        /* <DEDUP_REMOVED lines=22> */
.L_x_5563:
        /* <DEDUP_REMOVED lines=16> */
.L_x_5592:
[----:B------:R-:W-:Y:S05]  /*97e0*/  BRA `(.L_x_5564) ;  /* 0x00000000001c7947 */ /* 0x000fea0003800000 */
.L_x_5591:
[----:B------:R-:W-:-:S06]  /*97f0*/  IMAD.U32 R3, R3, 0x10000, RZ ;  /* 0x0001000003037824 */ /* 0x000fcc00078e00ff */
[----:B------:R-:W0:Y:S02]  /*9800*/  F2I.U64.TRUNC R2, R3 ;  /* 0x0000000300027311 */ /* 0x000e24000020d800 */
[----:B0-----:R0:W-:Y:S01]  /*9810*/  STG.E.64 desc[UR36][R16.64], R2 ;  /* 0x0000000210007986 */ /* 0x0011e2000c101b24 */
[----:B------:R-:W-:Y:S05]  /*9820*/  BRA `(.L_x_5564) ;  /* 0x00000000000c7947 */ /* 0x000fea0003800000 */
.L_x_5590:
[----:B------:R-:W-:-:S06]  /*9830*/  IMAD.U32 R3, R3, 0x10000, RZ ;  /* 0x0001000003037824 */ /* 0x000fcc00078e00ff */
[----:B------:R-:W0:Y:S02]  /*9840*/  F2I.FTZ.U32.TRUNC.NTZ R3, R3 ;  /* 0x0000000300037305 */ /* 0x000e24000021f000 */
[----:B0-----:R0:W-:Y:S02]  /*9850*/  STG.E desc[UR36][R16.64], R3 ;  /* 0x0000000310007986 */ /* 0x0011e4000c101924 */
.L_x_5564:
[----:B------:R-:W-:-:S07]  /*9860*/  VIADD R19, R19, 0x80 ;  /* 0x0000008013137836 */ /* 0x000fce0000000000 */
.L_x_5524:
[----:B------:R-:W-:Y:S05]  /*9870*/  BSYNC B6 ;  /* 0x0000000000067941 */ /* 0x000fea0003800000 */
.L_x_5523:
        /* <DEDUP_REMOVED lines=306> */
.L_x_5593:
        /* <DEDUP_REMOVED lines=22> */
.L_x_5597:
[----:B------:R-:W2:Y:S02]  /*ad00*/  LDG.E.U8 R2, desc[UR36][R2.64] ;  /* 0x0000002402027981 */ /* 0x000ea4000c1e1100 */
[----:B--2---:R-:W-:-:S04]  /*ad10*/  I2FP.F32.U32 R0, R2 ;  /* 0x0000000200007245 */ /* 0x004fc80000201000 */
[----:B------:R-:W-:Y:S01]  /*ad20*/  F2FP.BF16.F32.PACK_AB R0, RZ, R0 ;  /* 0x00000000ff00723e */ /* 0x000fe200000010ff */
[----:B------:R-:W-:Y:S06]  /*ad30*/  BRA `(.L_x_5599) ;  /* 0x0000000c00907947 */ /* 0x000fec0003800000 */
.L_x_5596:
        /* <DEDUP_REMOVED lines=10> */
.L_x_5601:
[----:B------:R-:W2:Y:S02]  /*ade0*/  LDG.E R2, desc[UR36][R2.64] ;  /* 0x0000002402027981 */ /* 0x000ea4000c1e1900 */
[----:B--2---:R-:W-:-:S04]  /*adf0*/  I2FP.F32.S32 R0, R2 ;  /* 0x0000000200007245 */ /* 0x004fc80000201400 */
[----:B------:R-:W-:Y:S01]  /*ae00*/  F2FP.BF16.F32.PACK_AB R0, RZ, R0 ;  /* 0x00000000ff00723e */ /* 0x000fe200000010ff */
[----:B------:R-:W-:Y:S06]  /*ae10*/  BRA `(.L_x_5599) ;  /* 0x0000000c00587947 */ /* 0x000fec0003800000 */
.L_x_5600:
[----:B------:R-:W2:Y:S02]  /*ae20*/  LDG.E.U16 R2, desc[UR36][R2.64] ;  /* 0x0000002402027981 */ /* 0x000ea4000c1e1500 */
[----:B--2---:R-:W0:Y:S02]  /*ae30*/  I2F.S16 R0, R2 ;  /* 0x0000000200007306 */ /* 0x004e240000101400 */
[----:B0-----:R-:W-:Y:S01]  /*ae40*/  F2FP.BF16.F32.PACK_AB R0, RZ, R0 ;  /* 0x00000000ff00723e */ /* 0x001fe200000010ff */
[----:B------:R-:W-:Y:S06]  /*ae50*/  BRA `(.L_x_5599) ;  /* 0x0000000c00487947 */ /* 0x000fec0003800000 */
.L_x_5595:
        /* <DEDUP_REMOVED lines=9> */
.L_x_5603:
[----:B------:R-:W2:Y:S02]  /*aef0*/  LDG.E.U16 R0, desc[UR36][R2.64] ;  /* 0x0000002402007981 */ /* 0x000ea4000c1e1500 */
[----:B--2---:R-:W-:-:S05]  /*af00*/  HADD2.F32 R0, -RZ, R0.H0_H0 ;  /* 0x20000000ff007230 */ /* 0x004fca0000004100 */
[----:B------:R-:W-:Y:S01]  /*af10*/  F2FP.BF16.F32.PACK_AB R0, RZ, R0 ;  /* 0x00000000ff00723e */ /* 0x000fe200000010ff */
[----:B------:R-:W-:Y:S06]  /*af20*/  BRA `(.L_x_5599) ;  /* 0x0000000c00147947 */ /* 0x000fec0003800000 */
.L_x_5602:
        /* <DEDUP_REMOVED lines=9> */
.L_x_5605:
[----:B------:R-:W2:Y:S02]  /*afc0*/  LDG.E.U16 R2, desc[UR36][R2.64] ;  /* 0x0000002402027981 */ /* 0x000ea4000c1e1500 */
[----:B--2---:R-:W-:-:S05]  /*afd0*/  HADD2.F32 R0, -RZ, R2.H0_H0 ;  /* 0x20000002ff007230 */ /* 0x004fca0000004100 */
[----:B------:R-:W-:Y:S01]  /*afe0*/  F2FP.BF16.F32.PACK_AB R0, RZ, R0 ;  /* 0x00000000ff00723e */ /* 0x000fe200000010ff */
[----:B------:R-:W-:Y:S06]  /*aff0*/  BRA `(.L_x_5599) ;  /* 0x0000000800e07947 */ /* 0x000fec0003800000 */
.L_x_5604:
        /* <DEDUP_REMOVED lines=8> */
.L_x_5594:
        /* <DEDUP_REMOVED lines=13> */
.L_x_5608:
        /* <DEDUP_REMOVED lines=8> */
.L_x_5607:
        /* <DEDUP_REMOVED lines=28> */
.L_x_5610:
        /* <DEDUP_REMOVED lines=15> */
.L_x_5609:
[----:B------:R0:W5:Y:S01]  /*b480*/  LDG.E.U16 R0, desc[UR36][R2.64] ;  /* 0x0000002402007981 */ /* 0x000162000c1e1500 */
[----:B------:R-:W-:Y:S05]  /*b490*/  BRA `(.L_x_5599) ;  /* 0x0000000400b87947 */ /* 0x000fea0003800000 */
.L_x_5606:
        /* <DEDUP_REMOVED lines=12> */
.L_x_5613:
        /* <DEDUP_REMOVED lines=21> */
.L_x_5617:
[----:B------:R-:W-:Y:S05]  /*b6b0*/  BSYNC B1 ;  /* 0x0000000000017941 */ /* 0x000fea0003800000 */
.L_x_5616:
[----:B------:R-:W-:Y:S01]  /*b6c0*/  LEA R3, R0, 0x3b800000, 0x17 ;  /* 0x3b80000000037811 */ /* 0x000fe200078eb8ff */
[----:B------:R-:W-:-:S05]  /*b6d0*/  IMAD.SHL.U32 R0, R2, 0x100000, RZ ;  /* 0x0010000002007824 */ /* 0x000fca00078e00ff */
[----:B------:R-:W-:-:S07]  /*b6e0*/  LOP3.LUT R0, R3, R0, R4, 0xfe, !PT ;  /* 0x0000000003007212 */ /* 0x000fce00078efe04 */
.L_x_5615:
[----:B------:R-:W-:Y:S05]  /*b6f0*/  BSYNC B0 ;  /* 0x0000000000007941 */ /* 0x000fea0003800000 */
.L_x_5614:
[----:B------:R-:W-:Y:S01]  /*b700*/  F2FP.BF16.F32.PACK_AB R0, RZ, R0 ;  /* 0x00000000ff00723e */ /* 0x000fe200000010ff */
[----:B------:R-:W-:Y:S06]  /*b710*/  BRA `(.L_x_5599) ;  /* 0x0000000400187947 */ /* 0x000fec0003800000 */
.L_x_5612:
        /* <DEDUP_REMOVED lines=21> */
.L_x_5621:
[----:B------:R-:W-:Y:S05]  /*b870*/  BSYNC B1 ;  /* 0x0000000000017941 */ /* 0x000fea0003800000 */
.L_x_5620:
[----:B------:R-:W-:Y:S01]  /*b880*/  LEA R3, R0, 0x37800000, 0x17 ;  /* 0x3780000000037811 */ /* 0x000fe200078eb8ff */
[----:B------:R-:W-:-:S05]  /*b890*/  IMAD.SHL.U32 R0, R2, 0x200000, RZ ;  /* 0x0020000002007824 */ /* 0x000fca00078e00ff */
[----:B------:R-:W-:-:S07]  /*b8a0*/  LOP3.LUT R0, R3, R0, R4, 0xfe, !PT ;  /* 0x0000000003007212 */ /* 0x000fce00078efe04 */
.L_x_5619:
[----:B------:R-:W-:Y:S05]  /*b8b0*/  BSYNC B0 ;  /* 0x0000000000007941 */ /* 0x000fea0003800000 */
.L_x_5618:
[----:B------:R-:W-:Y:S01]  /*b8c0*/  F2FP.BF16.F32.PACK_AB R0, RZ, R0 ;  /* 0x00000000ff00723e */ /* 0x000fe200000010ff */
[----:B------:R-:W-:Y:S06]  /*b8d0*/  BRA `(.L_x_5599) ;  /* 0x0000000000a87947 */ /* 0x000fec0003800000 */
.L_x_5611:
        /* <DEDUP_REMOVED lines=14> */
.L_x_5625:
[----:B------:R-:W-:Y:S05]  /*b9c0*/  BSYNC B0 ;  /* 0x0000000000007941 */ /* 0x000fea0003800000 */
.L_x_5624:
[----:B------:R-:W-:Y:S01]  /*b9d0*/  F2FP.BF16.F32.PACK_AB R0, RZ, R0 ;  /* 0x00000000ff00723e */ /* 0x000fe200000010ff */
[----:B------:R-:W-:Y:S06]  /*b9e0*/  BRA `(.L_x_5599) ;  /* 0x0000000000647947 */ /* 0x000fec0003800000 */
.L_x_5598:
        /* <DEDUP_REMOVED lines=16> */
.L_x_5626:
[----:B------:R-:W-:Y:S01]  /*baf0*/  PRMT R0, RZ, 0x7610, R0 ;  /* 0x00007610ff007816 */ /* 0x000fe20000000000 */
[----:B------:R-:W-:Y:S06]  /*bb00*/  BRA `(.L_x_5599) ;  /* 0x00000000001c7947 */ /* 0x000fec0003800000 */
.L_x_5623:
[----:B------:R-:W2:Y:S02]  /*bb10*/  LDG.E.64 R2, desc[UR36][R2.64] ;  /* 0x0000002402027981 */ /* 0x000ea4000c1e1b00 */
[----:B--2---:R-:W0:Y:S02]  /*bb20*/  I2F.U64 R0, R2 ;  /* 0x0000000200007312 */ /* 0x004e240000301000 */
[----:B0-----:R-:W-:Y:S01]  /*bb30*/  F2FP.BF16.F32.PACK_AB R0, RZ, R0 ;  /* 0x00000000ff00723e */ /* 0x001fe200000010ff */
[----:B------:R-:W-:Y:S06]  /*bb40*/  BRA `(.L_x_5599) ;  /* 0x00000000000c7947 */ /* 0x000fec0003800000 */
.L_x_5622:
[----:B------:R-:W2:Y:S02]  /*bb50*/  LDG.E R2, desc[UR36][R2.64] ;  /* 0x0000002402027981 */ /* 0x000ea4000c1e1900 */
[----:B--2---:R-:W-:-:S04]  /*bb60*/  I2FP.F32.U32 R0, R2 ;  /* 0x0000000200007245 */ /* 0x004fc80000201000 */
[----:B------:R-:W-:-:S07]  /*bb70*/  F2FP.BF16.F32.PACK_AB R0, RZ, R0 ;  /* 0x00000000ff00723e */ /* 0x000fce00000010ff */
.L_x_5599:
        /* <DEDUP_REMOVED lines=19> */
.L_x_5630:
[----:B------:R-:W-:-:S06]  /*bcb0*/  IMAD.U32 R3, R3, 0x10000, RZ ;  /* 0x0001000003037824 */ /* 0x000fcc00078e00ff */
[----:B------:R-:W0:Y:S02]  /*bcc0*/  F2I.S64.TRUNC R2, R3 ;  /* 0x0000000300027311 */ /* 0x000e24000020d900 */
[----:B0-----:R-:W-:Y:S01]  /*bcd0*/  STG.E.U8 desc[UR36][R16.64], R2 ;  /* 0x0000000210007986 */ /* 0x001fe2000c101124 */
[----:B------:R-:W-:Y:S05]  /*bce0*/  EXIT ;  /* 0x000000000000794d */ /* 0x000fea0003800000 */
.L_x_5629:
        /* <DEDUP_REMOVED lines=10> */
.L_x_5633:
[----:B------:R-:W-:-:S06]  /*bd90*/  IMAD.U32 R3, R3, 0x10000, RZ ;  /* 0x0001000003037824 */ /* 0x000fcc00078e00ff */
[----:B------:R-:W0:Y:S02]  /*bda0*/  F2I.FTZ.TRUNC.NTZ R3, R3 ;  /* 0x0000000300037305 */ /* 0x000e24000021f100 */
[----:B0-----:R-:W-:Y:S01]  /*bdb0*/  STG.E desc[UR36][R16.64], R3 ;  /* 0x0000000310007986 */ /* 0x001fe2000c101924 */
[----:B------:R-:W-:Y:S05]  /*bdc0*/  EXIT ;  /* 0x000000000000794d */ /* 0x000fea0003800000 */
.L_x_5632:
[----:B------:R-:W-:-:S06]  /*bdd0*/  IMAD.U32 R3, R3, 0x10000, RZ ;  /* 0x0001000003037824 */ /* 0x000fcc00078e00ff */
[----:B------:R-:W0:Y:S02]  /*bde0*/  F2I.FTZ.TRUNC.NTZ R3, R3 ;  /* 0x0000000300037305 */ /* 0x000e24000021f100 */
[----:B0-----:R-:W-:Y:S01]  /*bdf0*/  STG.E.U16 desc[UR36][R16.64], R3 ;  /* 0x0000000310007986 */ /* 0x001fe2000c101524 */
[----:B------:R-:W-:Y:S05]  /*be00*/  EXIT ;  /* 0x000000000000794d */ /* 0x000fea0003800000 */
.L_x_5628:
        /* <DEDUP_REMOVED lines=9> */
.L_x_5635:
[----:B------:R-:W-:-:S05]  /*bea0*/  IMAD.U32 R0, R3, 0x10000, RZ ;  /* 0x0001000003007824 */ /* 0x000fca00078e00ff */
[----:B------:R-:W-:-:S05]  /*beb0*/  F2FP.F16.F32.PACK_AB R0, RZ, R0 ;  /* 0x00000000ff00723e */ /* 0x000fca00000000ff */
[----:B------:R-:W-:Y:S01]  /*bec0*/  STG.E.U16 desc[UR36][R16.64], R0 ;  /* 0x0000000010007986 */ /* 0x000fe2000c101524 */
[----:B------:R-:W-:Y:S05]  /*bed0*/  EXIT ;  /* 0x000000000000794d */ /* 0x000fea0003800000 */
.L_x_5634:
        /* <DEDUP_REMOVED lines=10> */
.L_x_5637:
[----:B------:R-:W-:-:S05]  /*bf80*/  IMAD.U32 R3, R3, 0x10000, RZ ;  /* 0x0001000003037824 */ /* 0x000fca00078e00ff */
[----:B------:R-:W-:-:S04]  /*bf90*/  F2FP.F16.F32.PACK_AB R3, RZ, R3 ;  /* 0x00000003ff03723e */ /* 0x000fc800000000ff */
[----:B------:R-:W-:-:S05]  /*bfa0*/  PRMT R3, R3, 0x5410, RZ ;  /* 0x0000541003037816 */ /* 0x000fca00000000ff */
[----:B------:R-:W-:Y:S01]  /*bfb0*/  STG.E desc[UR36][R16.64], R3 ;  /* 0x0000000310007986 */ /* 0x000fe2000c101924 */
[----:B------:R-:W-:Y:S05]  /*bfc0*/  EXIT ;  /* 0x000000000000794d */ /* 0x000fea0003800000 */
.L_x_5636:
[----:B------:R-:W-:-:S04]  /*bfd0*/  IMAD.U32 R2, R3, 0x10000, RZ ;  /* 0x0001000003027824 */ /* 0x000fc800078e00ff */
[----:B------:R-:W-:-:S06]  /*bfe0*/  FMUL.FTZ R2, R2, 1 ;  /* 0x3f80000002027820 */ /* 0x000fcc0000410000 */
[----:B------:R-:W0:Y:S02]  /*bff0*/  F2F.F64.F32 R2, R2 ;  /* 0x0000000200027310 */ /* 0x000e240000201800 */
[----:B0-----:R-:W-:Y:S01]  /*c000*/  STG.E.64 desc[UR36][R16.64], R2 ;  /* 0x0000000210007986 */ /* 0x001fe2000c101b24 */
[----:B------:R-:W-:Y:S05]  /*c010*/  EXIT ;  /* 0x000000000000794d */ /* 0x000fea0003800000 */
.L_x_5627:
        /* <DEDUP_REMOVED lines=13> */
.L_x_5640:
[----:B------:R-:W-:Y:S01]  /*c0f0*/  IMAD.U32 R3, R3, 0x10000, RZ ;  /* 0x0001000003037824 */ /* 0x000fe200078e00ff */
[----:B------:R-:W-:-:S03]  /*c100*/  CS2R R6, SRZ ;  /* 0x0000000000067805 */ /* 0x000fc6000001ff00 */
[----:B------:R-:W-:-:S04]  /*c110*/  FMUL.FTZ R3, R3, 1 ;  /* 0x3f80000003037820 */ /* 0x000fc80000410000 */
[----:B------:R-:W0:Y:S02]  /*c120*/  F2F.F64.F32 R4, R3 ;  /* 0x0000000300047310 */ /* 0x000e240000201800 */
[----:B0-----:R-:W-:Y:S01]  /*c130*/  STG.E.128 desc[UR36][R16.64], R4 ;  /* 0x0000000410007986 */ /* 0x001fe2000c101d24 */
[----:B------:R-:W-:Y:S05]  /*c140*/  EXIT ;  /* 0x000000000000794d */ /* 0x000fea0003800000 */
.L_x_5639:
        /* <DEDUP_REMOVED lines=21> */
.L_x_5644:
[----:B------:R-:W-:Y:S05]  /*c2a0*/  BSYNC B0 ;  /* 0x0000000000007941 */ /* 0x000fea0003800000 */
.L_x_5643:
[----:B------:R-:W-:-:S05]  /*c2b0*/  LOP3.LUT R3, R0, R3, RZ, 0xfc, !PT ;  /* 0x0000000300037212 */ /* 0x000fca00078efcff */
[----:B------:R-:W-:Y:S01]  /*c2c0*/  STG.E.U8 desc[UR36][R16.64], R3 ;  /* 0x0000000310007986 */ /* 0x000fe2000c101124 */
[----:B------:R-:W-:Y:S05]  /*c2d0*/  EXIT ;  /* 0x000000000000794d */ /* 0x000fea0003800000 */
.L_x_5642:
        /* <DEDUP_REMOVED lines=13> */
.L_x_5646:
[----:B------:R-:W-:Y:S01]  /*c3b0*/  IMAD.MOV.U32 R0, RZ, RZ, 0x7f ;  /* 0x0000007fff007424 */ /* 0x000fe200078e00ff */
[----:B------:R-:W-:-:S04]  /*c3c0*/  ISETP.GT.U32.AND P0, PT, R2, 0x7f800000, PT ;  /* 0x7f8000000200780c */ /* 0x000fc80003f04070 */
[----:B------:R-:W-:-:S09]  /*c3d0*/  SEL R0, R0, 0x7c, P0 ;  /* 0x0000007c00007807 */ /* 0x000fd20000000000 */
.L_x_5647:
[----:B------:R-:W-:Y:S05]  /*c3e0*/  BSYNC B0 ;  /* 0x0000000000007941 */ /* 0x000fea0003800000 */
.L_x_5645:
[----:B------:R-:W-:-:S04]  /*c3f0*/  LOP3.LUT R2, R3, 0x80000000, RZ, 0xc0, !PT ;  /* 0x8000000003027812 */ /* 0x000fc800078ec0ff */
[----:B------:R-:W-:-:S04]  /*c400*/  SHF.R.U32.HI R3, RZ, 0x18, R2 ;  /* 0x00000018ff037819 */ /* 0x000fc80000011602 */
[----:B------:R-:W-:-:S05]  /*c410*/  LOP3.LUT R3, R0, R3, RZ, 0xfc, !PT ;  /* 0x0000000300037212 */ /* 0x000fca00078efcff */
[----:B------:R-:W-:Y:S01]  /*c420*/  STG.E.U8 desc[UR36][R16.64], R3 ;  /* 0x0000000310007986 */ /* 0x000fe2000c101124 */
[----:B------:R-:W-:Y:S05]  /*c430*/  EXIT ;  /* 0x000000000000794d */ /* 0x000fea0003800000 */
.L_x_5641:
[----:B------:R-:W-:Y:S01]  /*c440*/  STG.E.U16 desc[UR36][R16.64], R3 ;  /* 0x0000000310007986 */ /* 0x000fe2000c101524 */
[----:B------:R-:W-:Y:S05]  /*c450*/  EXIT ;  /* 0x000000000000794d */ /* 0x000fea0003800000 */
.L_x_5638:
        /* <DEDUP_REMOVED lines=12> */
.L_x_5650:
        /* <DEDUP_REMOVED lines=17> */
.L_x_5653:
[----:B------:R-:W-:-:S04]  /*c630*/  LOP3.LUT R2, R3, 0x80000000, RZ, 0xc0, !PT ;  /* 0x8000000003027812 */ /* 0x000fc800078ec0ff */
[----:B------:R-:W-:-:S04]  /*c640*/  SHF.R.U32.HI R3, RZ, 0x18, R2 ;  /* 0x00000018ff037819 */ /* 0x000fc80000011602 */
[----:B------:R-:W-:-:S04]  /*c650*/  LOP3.LUT R0, R0, R3, RZ, 0xfc, !PT ;  /* 0x0000000300007212 */ /* 0x000fc800078efcff */
[----:B------:R-:W-:-:S07]  /*c660*/  PRMT R8, R0, 0x7610, R8 ;  /* 0x0000761000087816 */ /* 0x000fce0000000008 */
.L_x_5652:
[----:B------:R-:W-:Y:S05]  /*c670*/  BSYNC B0 ;  /* 0x0000000000007941 */ /* 0x000fea0003800000 */
.L_x_5651:
[----:B------:R-:W-:Y:S01]  /*c680*/  STG.E.U8 desc[UR36][R16.64], R8 ;  /* 0x0000000810007986 */ /* 0x000fe2000c101124 */
[----:B------:R-:W-:Y:S05]  /*c690*/  EXIT ;  /* 0x000000000000794d */ /* 0x000fea0003800000 */
.L_x_5649:
        /* <DEDUP_REMOVED lines=17> */
.L_x_5656:
[----:B------:R-:W-:-:S04]  /*c7b0*/  LOP3.LUT R2, R3, 0x80000000, RZ, 0xc0, !PT ;  /* 0x8000000003027812 */ /* 0x000fc800078ec0ff */
[----:B------:R-:W-:-:S04]  /*c7c0*/  SHF.R.U32.HI R3, RZ, 0x18, R2 ;  /* 0x00000018ff037819 */ /* 0x000fc80000011602 */
[----:B------:R-:W-:-:S04]  /*c7d0*/  LOP3.LUT R0, R0, R3, RZ, 0xfc, !PT ;  /* 0x0000000300007212 */ /* 0x000fc800078efcff */
[----:B------:R-:W-:-:S07]  /*c7e0*/  PRMT R8, R0, 0x7610, R8 ;  /* 0x0000761000087816 */ /* 0x000fce0000000008 */
.L_x_5655:
[----:B------:R-:W-:Y:S05]  /*c7f0*/  BSYNC B0 ;  /* 0x0000000000007941 */ /* 0x000fea0003800000 */
.L_x_5654:
[----:B------:R-:W-:Y:S01]  /*c800*/  STG.E.U8 desc[UR36][R16.64], R8 ;  /* 0x0000000810007986 */ /* 0x000fe2000c101124 */
[----:B------:R-:W-:Y:S05]  /*c810*/  EXIT ;  /* 0x000000000000794d */ /* 0x000fea0003800000 */
.L_x_5648:
        /* <DEDUP_REMOVED lines=22> */
.L_x_5631:
        /* <DEDUP_REMOVED lines=16> */
.L_x_5659:
[----:B------:R-:W-:Y:S05]  /*ca80*/  EXIT ;  /* 0x000000000000794d */ /* 0x000fea0003800000 */
.L_x_5658:
[----:B------:R-:W-:-:S06]  /*ca90*/  IMAD.U32 R3, R3, 0x10000, RZ ;  /* 0x0001000003037824 */ /* 0x000fcc00078e00ff */
[----:B------:R-:W0:Y:S02]  /*caa0*/  F2I.U64.TRUNC R2, R3 ;  /* 0x0000000300027311 */ /* 0x000e24000020d800 */
[----:B0-----:R-:W-:Y:S01]  /*cab0*/  STG.E.64 desc[UR36][R16.64], R2 ;  /* 0x0000000210007986 */ /* 0x001fe2000c101b24 */
[----:B------:R-:W-:Y:S05]  /*cac0*/  EXIT ;  /* 0x000000000000794d */ /* 0x000fea0003800000 */
.L_x_5657:
[----:B------:R-:W-:-:S06]  /*cad0*/  IMAD.U32 R3, R3, 0x10000, RZ ;  /* 0x0001000003037824 */ /* 0x000fcc00078e00ff */
[----:B------:R-:W0:Y:S02]  /*cae0*/  F2I.FTZ.U32.TRUNC.NTZ R3, R3 ;  /* 0x0000000300037305 */ /* 0x000e24000021f000 */
[----:B0-----:R-:W-:Y:S01]  /*caf0*/  STG.E desc[UR36][R16.64], R3 ;  /* 0x0000000310007986 */ /* 0x001fe2000c101924 */
[----:B------:R-:W-:Y:S05]  /*cb00*/  EXIT ;  /* 0x000000000000794d */ /* 0x000fea0003800000 */
.L_x_5660:
        /* <DEDUP_REMOVED lines=15> */
.L_x_19610:


//--------------------- .text._ZN2at6native27unrolled_elementwise_kernelIZZZNS0_17round_kernel_cudaERNS_18TensorIteratorBaseEENKUlvE_clEvENKUlvE2_clEvEUlN3c108BFloat16EE_St5arrayIPcLm2EELi4E23TrivialOffsetCalculatorILi1EjESD_NS0_6memory12LoadWithCastILi1EEENSE_13StoreWithCastILi1EEEEEviT_T0_T2_T3_T4_T5_ --------------------------
	.section	.text._ZN2at6native27unrolled_elementwise_kernelIZZZNS0_17round_kernel_cudaERNS_18TensorIteratorBaseEENKUlvE_clEvENKUlvE2_clEvEUlN3c108BFloat16EE_St5arrayIPcLm2EELi4E23TrivialOffsetCalculatorILi1EjESD_NS0_6memory12LoadWithCastILi1EEENSE_13StoreWithCastILi1EEEEEviT_T0_T2_T3_T4_T5_,"ax",@progbits
	.align	128
        .global         _ZN2at6native27unrolled_elementwise_kernelIZZZNS0_17round_kernel_cudaERNS_18TensorIteratorBaseEENKUlvE_clEvENKUlvE2_clEvEUlN3c108BFloat16EE_St5arrayIPcLm2EELi4E23TrivialOffsetCalculatorILi1EjESD_NS0_6memory12LoadWithCastILi1EEENSE_13StoreWithCastILi1EEEEEviT_T0_T2_T3_T4_T5_
        .type           _ZN2at6native27unrolled_elementwise_kernelIZZZNS0_17round_kernel_cudaERNS_18TensorIteratorBaseEENKUlvE_clEvENKUlvE2_clEvEUlN3c108BFloat16EE_St5arrayIPcLm2EELi4E23TrivialOffsetCalculatorILi1EjESD_NS0_6memory12LoadWithCastILi1EEENSE_13StoreWithCastILi1EEEEEviT_T0_T2_T3_T4_T5_,@function
        .size           _ZN2at6native27unrolled_elementwise_kernelIZZZNS0_17round_kernel_cudaERNS_18TensorIteratorBaseEENKUlvE_clEvENKUlvE2_clEvEUlN3c108BFloat16EE_St5arrayIPcLm2EELi4E23TrivialOffsetCalculatorILi1EjESD_NS0_6memory12LoadWithCastILi1EEENSE_13StoreWithCastILi1EEEEEviT_T0_T2_T3_T4_T5_,(.L_x_19611 - _ZN2at6native27unrolled_elementwise_kernelIZZZNS0_17round_kernel_cudaERNS_18TensorIteratorBaseEENKUlvE_clEvENKUlvE2_clEvEUlN3c108BFloat16EE_St5arrayIPcLm2EELi4E23TrivialOffsetCalculatorILi1EjESD_NS0_6memory12LoadWithCastILi1EEENSE_13StoreWithCastILi1EEEEEviT_T0_T2_T3_T4_T5_)
        .other          _ZN2at6native27unrolled_elementwise_kernelIZZZNS0_17round_kernel_cudaERNS_18TensorIteratorBaseEENKUlvE_clEvENKUlvE2_clEvEUlN3c108BFloat16EE_St5arrayIPcLm2EELi4E23TrivialOffsetCalculatorILi1EjESD_NS0_6memory12LoadWithCastILi1EEENSE_13StoreWithCastILi1EEEEEviT_T0_T2_T3_T4_T5_,@"STO_CUDA_ENTRY STV_DEFAULT"
_ZN2at6native27unrolled_elementwise_kernelIZZZNS0_17round_kernel_cudaERNS_18TensorIteratorBaseEENKUlvE_clEvENKUlvE2_clEvEUlN3c108BFloat16EE_St5arrayIPcLm2EELi4E23TrivialOffsetCalculatorILi1EjESD_NS0_6memory12LoadWithCastILi1EEENSE_13StoreWithCastILi1EEEEEviT_T0_T2_T3_T4_T5_:
.text._ZN2at6native27unrolled_elementwise_kernelIZZZNS0_17round_kernel_cudaERNS_18TensorIteratorBaseEENKUlvE_clEvENKUlvE2_clEvEUlN3c108BFloat16EE_St5arrayIPcLm2EELi4E23TrivialOffsetCalculatorILi1EjESD_NS0_6memory12LoadWithCastILi1EEENSE_13StoreWithCastILi1EEEEEviT_T0_T2_T3_T4_T5_:
        /* <DEDUP_REMOVED lines=34> */
.L_x_5666:
[----:B------:R-:W2:Y:S02]  /*0220*/  LDG.E.U8 R4, desc[UR36][R4.64] ;  /* 0x0000002404047981 */ /* 0x000ea4000c1e1100 */
[----:B--2---:R-:W-:-:S04]  /*0230*/  I2FP.F32.U32 R0, R4 ;  /* 0x0000000400007245 */ /* 0x004fc80000201000 */
[----:B------:R-:W-:-:S04]  /*0240*/  F2FP.BF16.F32.PACK_AB R0, RZ, R0 ;  /* 0x00000000ff00723e */ /* 0x000fc800000010ff */
[----:B------:R-:W-:Y:S01]  /*0250*/  PRMT R19, R0, 0x7610, R19 ;  /* 0x0000761000137816 */ /* 0x000fe20000000013 */
[----:B------:R-:W-:Y:S06]  /*0260*/  BRA `(.L_x_5668) ;  /* 0x0000000c00cc7947 */ /* 0x000fec0003800000 */
.L_x_5665:
        /* <DEDUP_REMOVED lines=11> */
.L_x_5670:
[----:B------:R-:W2:Y:S02]  /*0320*/  LDG.E R4, desc[UR36][R4.64] ;  /* 0x0000002404047981 */ /* 0x000ea4000c1e1900 */
[----:B--2---:R-:W-:-:S04]  /*0330*/  I2FP.F32.S32 R0, R4 ;  /* 0x0000000400007245 */ /* 0x004fc80000201400 */
[----:B------:R-:W-:-:S04]  /*0340*/  F2FP.BF16.F32.PACK_AB R0, RZ, R0 ;  /* 0x00000000ff00723e */ /* 0x000fc800000010ff */
[----:B------:R-:W-:Y:S01]  /*0350*/  PRMT R19, R0, 0x7610, R19 ;  /* 0x0000761000137816 */ /* 0x000fe20000000013 */
[----:B------:R-:W-:Y:S06]  /*0360*/  BRA `(.L_x_5668) ;  /* 0x0000000c008c7947 */ /* 0x000fec0003800000 */
.L_x_5669:
[----:B------:R-:W2:Y:S02]  /*0370*/  LDG.E.U16 R4, desc[UR36][R4.64] ;  /* 0x0000002404047981 */ /* 0x000ea4000c1e1500 */
[----:B--2---:R-:W0:Y:S02]  /*0380*/  I2F.S16 R0, R4 ;  /* 0x0000000400007306 */ /* 0x004e240000101400 */
[----:B0-----:R-:W-:-:S04]  /*0390*/  F2FP.BF16.F32.PACK_AB R0, RZ, R0 ;  /* 0x00000000ff00723e */ /* 0x001fc800000010ff */
[----:B------:R-:W-:Y:S01]  /*03a0*/  PRMT R19, R0, 0x7610, R19 ;  /* 0x0000761000137816 */ /* 0x000fe20000000013 */
[----:B------:R-:W-:Y:S06]  /*03b0*/  BRA `(.L_x_5668) ;  /* 0x0000000c00787947 */ /* 0x000fec0003800000 */
.L_x_5664:
        /* <DEDUP_REMOVED lines=9> */
.L_x_5672:
[----:B------:R-:W2:Y:S02]  /*0450*/  LDG.E.U16 R0, desc[UR36][R4.64] ;  /* 0x0000002404007981 */ /* 0x000ea4000c1e1500 */
[----:B--2---:R-:W-:-:S05]  /*0460*/  HADD2.F32 R0, -RZ, R0.H0_H0 ;  /* 0x20000000ff007230 */ /* 0x004fca0000004100 */
[----:B------:R-:W-:-:S04]  /*0470*/  F2FP.BF16.F32.PACK_AB R0, RZ, R0 ;  /* 0x00000000ff00723e */ /* 0x000fc800000010ff */
[----:B------:R-:W-:Y:S01]  /*0480*/  PRMT R19, R0, 0x7610, R19 ;  /* 0x0000761000137816 */ /* 0x000fe20000000013 */
[----:B------:R-:W-:Y:S06]  /*0490*/  BRA `(.L_x_5668) ;  /* 0x0000000c00407947 */ /* 0x000fec0003800000 */
.L_x_5671:
        /* <DEDUP_REMOVED lines=9> */
.L_x_5674:
[----:B------:R-:W2:Y:S02]  /*0530*/  LDG.E.U16 R4, desc[UR36][R4.64] ;  /* 0x0000002404047981 */ /* 0x000ea4000c1e1500 */
[----:B--2---:R-:W-:-:S05]  /*0540*/  HADD2.F32 R0, -RZ, R4.H0_H0 ;  /* 0x20000004ff007230 */ /* 0x004fca0000004100 */
[----:B------:R-:W-:-:S04]  /*0550*/  F2FP.BF16.F32.PACK_AB R0, RZ, R0 ;  /* 0x00000000ff00723e */ /* 0x000fc800000010ff */
[----:B------:R-:W-:Y:S01]  /*0560*/  PRMT R19, R0, 0x7610, R19 ;  /* 0x0000761000137816 */ /* 0x000fe20000000013 */
[----:B------:R-:W-:Y:S06]  /*0570*/  BRA `(.L_x_5668) ;  /* 0x0000000c00087947 */ /* 0x000fec0003800000 */
.L_x_5673:
        /* <DEDUP_REMOVED lines=9> */
.L_x_5663:
        /* <DEDUP_REMOVED lines=14> */
.L_x_5677:
        /* <DEDUP_REMOVED lines=9> */
.L_x_5676:
        /* <DEDUP_REMOVED lines=28> */
.L_x_5679:
        /* <DEDUP_REMOVED lines=16> */
.L_x_5678:
[----:B------:R0:W5:Y:S01]  /*0a40*/  LDG.E.U16 R19, desc[UR36][R4.64] ;  /* 0x0000002404137981 */ /* 0x000162000c1e1500 */
[----:B------:R-:W-:Y:S05]  /*0a50*/  BRA `(.L_x_5668) ;  /* 0x0000000400d07947 */ /* 0x000fea0003800000 */
.L_x_5675:
        /* <DEDUP_REMOVED lines=13> */
.L_x_5682:
        /* <DEDUP_REMOVED lines=21> */
.L_x_5686:
[----:B------:R-:W-:Y:S05]  /*0c80*/  BSYNC B1 ;  /* 0x0000000000017941 */ /* 0x000fea0003800000 */
.L_x_5685:
[----:B------:R-:W-:Y:S01]  /*0c90*/  LEA R5, R0, 0x3b800000, 0x17 ;  /* 0x3b80000000057811 */ /* 0x000fe200078eb8ff */
[----:B------:R-:W-:-:S05]  /*0ca0*/  IMAD.SHL.U32 R0, R3, 0x100000, RZ ;  /* 0x0010000003007824 */ /* 0x000fca00078e00ff */
[----:B------:R-:W-:-:S07]  /*0cb0*/  LOP3.LUT R0, R5, R0, R6, 0xfe, !PT ;  /* 0x0000000005007212 */ /* 0x000fce00078efe06 */
.L_x_5684:
[----:B------:R-:W-:Y:S05]  /*0cc0*/  BSYNC B0 ;  /* 0x0000000000007941 */ /* 0x000fea0003800000 */
.L_x_5683:
[----:B------:R-:W-:-:S04]  /*0cd0*/  F2FP.BF16.F32.PACK_AB R0, RZ, R0 ;  /* 0x00000000ff00723e */ /* 0x000fc800000010ff */
[----:B------:R-:W-:Y:S01]  /*0ce0*/  PRMT R19, R0, 0x7610, R19 ;  /* 0x0000761000137816 */ /* 0x000fe20000000013 */
[----:B------:R-:W-:Y:S06]  /*0cf0*/  BRA `(.L_x_5668) ;  /* 0x0000000400287947 */ /* 0x000fec0003800000 */
.L_x_5681:
        /* <DEDUP_REMOVED lines=21> */
.L_x_5690:
[----:B------:R-:W-:Y:S05]  /*0e50*/  BSYNC B1 ;  /* 0x0000000000017941 */ /* 0x000fea0003800000 */
.L_x_5689:
[----:B------:R-:W-:Y:S01]  /*0e60*/  LEA R5, R0, 0x37800000, 0x17 ;  /* 0x3780000000057811 */ /* 0x000fe200078eb8ff */
[----:B------:R-:W-:-:S05]  /*0e70*/  IMAD.SHL.U32 R0, R3, 0x200000, RZ ;  /* 0x0020000003007824 */ /* 0x000fca00078e00ff */
[----:B------:R-:W-:-:S07]  /*0e80*/  LOP3.LUT R0, R5, R0, R6, 0xfe, !PT ;  /* 0x0000000005007212 */ /* 0x000fce00078efe06 */
.L_x_5688:
[----:B------:R-:W-:Y:S05]  /*0e90*/  BSYNC B0 ;  /* 0x0000000000007941 */ /* 0x000fea0003800000 */
.L_x_5687:
[----:B------:R-:W-:-:S04]  /*0ea0*/  F2FP.BF16.F32.PACK_AB R0, RZ, R0 ;  /* 0x00000000ff00723e */ /* 0x000fc800000010ff */
[----:B------:R-:W-:Y:S01]  /*0eb0*/  PRMT R19, R0, 0x7610, R19 ;  /* 0x0000761000137816 */ /* 0x000fe20000000013 */
[----:B------:R-:W-:Y:S06]  /*0ec0*/  BRA `(.L_x_5668) ;  /* 0x0000000000b47947 */ /* 0x000fec0003800000 */
.L_x_5680:
        /* <DEDUP_REMOVED lines=14> */
.L_x_5694:
[----:B------:R-:W-:Y:S05]  /*0fb0*/  BSYNC B0 ;  /* 0x0000000000007941 */ /* 0x000fea0003800000 */
.L_x_5693:
[----:B------:R-:W-:-:S04]  /*0fc0*/  F2FP.BF16.F32.PACK_AB R0, RZ, R0 ;  /* 0x00000000ff00723e */ /* 0x000fc800000010ff */
[----:B------:R-:W-:Y:S01]  /*0fd0*/  PRMT R19, R0, 0x7610, R19 ;  /* 0x0000761000137816 */ /* 0x000fe20000000013 */
[----:B------:R-:W-:Y:S06]  /*0fe0*/  BRA `(.L_x_5668) ;  /* 0x00000000006c7947 */ /* 0x000fec0003800000 */
.L_x_5667:
        /* <DEDUP_REMOVED lines=16> */
.L_x_5695:
[----:B------:R-:W-:Y:S01]  /*10f0*/  PRMT R19, RZ, 0x7610, R19 ;  /* 0x00007610ff137816 */ /* 0x000fe20000000013 */
[----:B------:R-:W-:Y:S06]  /*1100*/  BRA `(.L_x_5668) ;  /* 0x0000000000247947 */ /* 0x000fec0003800000 */
.L_x_5692:
[----:B------:R-:W2:Y:S02]  /*1110*/  LDG.E.64 R4, desc[UR36][R4.64] ;  /* 0x0000002404047981 */ /* 0x000ea4000c1e1b00 */
[----:B--2---:R-:W0:Y:S02]  /*1120*/  I2F.U64 R0, R4 ;  /* 0x0000000400007312 */ /* 0x004e240000301000 */
[----:B0-----:R-:W-:-:S04]  /*1130*/  F2FP.BF16.F32.PACK_AB R0, RZ, R0 ;  /* 0x00000000ff00723e */ /* 0x001fc800000010ff */
[----:B------:R-:W-:Y:S01]  /*1140*/  PRMT R19, R0, 0x7610, R19 ;  /* 0x0000761000137816 */ /* 0x000fe20000000013 */
[----:B------:R-:W-:Y:S06]  /*1150*/  BRA `(.L_x_5668) ;  /* 0x0000000000107947 */ /* 0x000fec0003800000 */
.L_x_5691:
[----:B------:R-:W2:Y:S02]  /*1160*/  LDG.E R4, desc[UR36][R4.64] ;  /* 0x0000002404047981 */ /* 0x000ea4000c1e1900 */
[----:B--2---:R-:W-:-:S04]  /*1170*/  I2FP.F32.U32 R0, R4 ;  /* 0x0000000400007245 */ /* 0x004fc80000201000 */
[----:B------:R-:W-:-:S04]  /*1180*/  F2FP.BF16.F32.PACK_AB R0, RZ, R0 ;  /* 0x00000000ff00723e */ /* 0x000fc800000010ff */
[----:B------:R-:W-:-:S07]  /*1190*/  PRMT R19, R0, 0x7610, R19 ;  /* 0x0000761000137816 */ /* 0x000fce0000000013 */
.L_x_5668:
[----:B------:R-:W1:Y:S02]  /*11a0*/  S2R R23, SR_TID.X ;  /* 0x0000000000177919 */ /* 0x000e640000002100 */
[----:B-1----:R-:W-:-:S07]  /*11b0*/  VIADD R23, R23, 0x80 ;  /* 0x0000008017177836 */ /* 0x002fce0000000000 */
.L_x_5662:
[----:B------:R-:W-:Y:S05]  /*11c0*/  BSYNC B6 ;  /* 0x0000000000067941 */ /* 0x000fea0003800000 */
.L_x_5661:
        /* <DEDUP_REMOVED lines=26> */
.L_x_5701:
[----:B------:R-:W2:Y:S02]  /*1370*/  LDG.E.U8 R4, desc[UR36][R4.64] ;  /* 0x0000002404047981 */ /* 0x000ea4000c1e1100 */
[----:B--2---:R-:W-:-:S04]  /*1380*/  I2FP.F32.U32 R0, R4 ;  /* 0x0000000400007245 */ /* 0x004fc80000201000 */
[----:B------:R-:W-:-:S04]  /*1390*/  F2FP.BF16.F32.PACK_AB R0, RZ, R0 ;  /* 0x00000000ff00723e */ /* 0x000fc800000010ff */
[----:B------:R-:W-:Y:S01]  /*13a0*/  PRMT R17, R0, 0x7610, R17 ;  /* 0x0000761000117816 */ /* 0x000fe20000000011 */
[----:B------:R-:W-:Y:S06]  /*13b0*/  BRA `(.L_x_5703) ;  /* 0x0000000c00c87947 */ /* 0x000fec0003800000 */
.L_x_5700:
        /* <DEDUP_REMOVED lines=11> */
.L_x_5705:
[----:B------:R-:W2:Y:S02]  /*1470*/  LDG.E R4, desc[UR36][R4.64] ;  /* 0x0000002404047981 */ /* 0x000ea4000c1e1900 */
[----:B--2---:R-:W-:-:S04]  /*1480*/  I2FP.F32.S32 R0, R4 ;  /* 0x0000000400007245 */ /* 0x004fc80000201400 */
[----:B------:R-:W-:-:S04]  /*1490*/  F2FP.BF16.F32.PACK_AB R0, RZ, R0 ;  /* 0x00000000ff00723e */ /* 0x000fc800000010ff */
[----:B------:R-:W-:Y:S01]  /*14a0*/  PRMT R17, R0, 0x7610, R17 ;  /* 0x0000761000117816 */ /* 0x000fe20000000011 */
[----:B------:R-:W-:Y:S06]  /*14b0*/  BRA `(.L_x_5703) ;  /* 0x0000000c00887947 */ /* 0x000fec0003800000 */
.L_x_5704:
[----:B------:R-:W2:Y:S02]  /*14c0*/  LDG.E.U16 R4, desc[UR36][R4.64] ;  /* 0x0000002404047981 */ /* 0x000ea4000c1e1500 */
[----:B--2---:R-:W0:Y:S02]  /*14d0*/  I2F.S16 R0, R4 ;  /* 0x0000000400007306 */ /* 0x004e240000101400 */
[----:B0-----:R-:W-:-:S04]  /*14e0*/  F2FP.BF16.F32.PACK_AB R0, RZ, R0 ;  /* 0x00000000ff00723e */ /* 0x001fc800000010ff */
[----:B------:R-:W-:Y:S01]  /*14f0*/  PRMT R17, R0, 0x7610, R17 ;  /* 0x0000761000117816 */ /* 0x000fe20000000011 */
[----:B------:R-:W-:Y:S06]  /*1500*/  BRA `(.L_x_5703) ;  /* 0x0000000c00747947 */ /* 0x000fec0003800000 */
.L_x_5699:
        /* <DEDUP_REMOVED lines=9> */
.L_x_5707:
[----:B------:R-:W2:Y:S02]  /*15a0*/  LDG.E.U16 R0, desc[UR36][R4.64] ;  /* 0x0000002404007981 */ /* 0x000ea4000c1e1500 */
[----:B--2---:R-:W-:-:S05]  /*15b0*/  HADD2.F32 R0, -RZ, R0.H0_H0 ;  /* 0x20000000ff007230 */ /* 0x004fca0000004100 */
[----:B------:R-:W-:-:S04]  /*15c0*/  F2FP.BF16.F32.PACK_AB R0, RZ, R0 ;  /* 0x00000000ff00723e */ /* 0x000fc800000010ff */
[----:B------:R-:W-:Y:S01]  /*15d0*/  PRMT R17, R0, 0x7610, R17 ;  /* 0x0000761000117816 */ /* 0x000fe20000000011 */
[----:B------:R-:W-:Y:S06]  /*15e0*/  BRA `(.L_x_5703) ;  /* 0x0000000c003c7947 */ /* 0x000fec0003800000 */
.L_x_5706:
        /* <DEDUP_REMOVED lines=9> */
.L_x_5709:
[----:B------:R-:W2:Y:S02]  /*1680*/  LDG.E.U16 R4, desc[UR36][R4.64] ;  /* 0x0000002404047981 */ /* 0x000ea4000c1e1500 */
[----:B--2---:R-:W-:-:S05]  /*1690*/  HADD2.F32 R0, -RZ, R4.H0_H0 ;  /* 0x20000004ff007230 */ /* 0x004fca0000004100 */
[----:B------:R-:W-:-:S04]  /*16a0*/  F2FP.BF16.F32.PACK_AB R0, RZ, R0 ;  /* 0x00000000ff00723e */ /* 0x000fc800000010ff */
[----:B------:R-:W-:Y:S01]  /*16b0*/  PRMT R17, R0, 0x7610, R17 ;  /* 0x0000761000117816 */ /* 0x000fe20000000011 */
[----:B------:R-:W-:Y:S06]  /*16c0*/  BRA `(.L_x_5703) ;  /* 0x0000000c00047947 */ /* 0x000fec0003800000 */
.L_x_5708:
        /* <DEDUP_REMOVED lines=9> */
.L_x_5698:
        /* <DEDUP_REMOVED lines=14> */
.L_x_5712:
        /* <DEDUP_REMOVED lines=9> */
.L_x_5711:
        /* <DEDUP_REMOVED lines=28> */
.L_x_5714:
        /* <DEDUP_REMOVED lines=15> */
.L_x_5713:
[----:B------:R0:W5:Y:S01]  /*1b80*/  LDG.E.U16 R17, desc[UR36][R4.64] ;  /* 0x0000002404117981 */ /* 0x000162000c1e1500 */
[----:B------:R-:W-:Y:S05]  /*1b90*/  BRA `(.L_x_5703) ;  /* 0x0000000400d07947 */ /* 0x000fea0003800000 */
.L_x_5710:
        /* <DEDUP_REMOVED lines=13> */
.L_x_5717:
        /* <DEDUP_REMOVED lines=21> */
.L_x_5721:
[----:B------:R-:W-:Y:S05]  /*1dc0*/  BSYNC B1 ;  /* 0x0000000000017941 */ /* 0x000fea0003800000 */
.L_x_5720:
[----:B------:R-:W-:Y:S01]  /*1dd0*/  LEA R5, R0, 0x3b800000, 0x17 ;  /* 0x3b80000000057811 */ /* 0x000fe200078eb8ff */
[----:B------:R-:W-:-:S05]  /*1de0*/  IMAD.SHL.U32 R0, R3, 0x100000, RZ ;  /* 0x0010000003007824 */ /* 0x000fca00078e00ff */
[----:B------:R-:W-:-:S07]  /*1df0*/  LOP3.LUT R0, R5, R0, R6, 0xfe, !PT ;  /* 0x0000000005007212 */ /* 0x000fce00078efe06 */
.L_x_5719:
[----:B------:R-:W-:Y:S05]  /*1e00*/  BSYNC B0 ;  /* 0x0000000000007941 */ /* 0x000fea0003800000 */
.L_x_5718:
[----:B------:R-:W-:-:S04]  /*1e10*/  F2FP.BF16.F32.PACK_AB R0, RZ, R0 ;  /* 0x00000000ff00723e */ /* 0x000fc800000010ff */
[----:B------:R-:W-:Y:S01]  /*1e20*/  PRMT R17, R0, 0x7610, R17 ;  /* 0x0000761000117816 */ /* 0x000fe20000000011 */
[----:B------:R-:W-:Y:S06]  /*1e30*/  BRA `(.L_x_5703) ;  /* 0x0000000400287947 */ /* 0x000fec0003800000 */
.L_x_5716:
        /* <DEDUP_REMOVED lines=21> */
.L_x_5725:
[----:B------:R-:W-:Y:S05]  /*1f90*/  BSYNC B1 ;  /* 0x0000000000017941 */ /* 0x000fea0003800000 */
.L_x_5724:
[----:B------:R-:W-:Y:S01]  /*1fa0*/  LEA R5, R0, 0x37800000, 0x17 ;  /* 0x3780000000057811 */ /* 0x000fe200078eb8ff */
[----:B------:R-:W-:-:S05]  /*1fb0*/  IMAD.SHL.U32 R0, R3, 0x200000, RZ ;  /* 0x0020000003007824 */ /* 0x000fca00078e00ff */
[----:B------:R-:W-:-:S07]  /*1fc0*/  LOP3.LUT R0, R5, R0, R6, 0xfe, !PT ;  /* 0x0000000005007212 */ /* 0x000fce00078efe06 */
.L_x_5723:
[----:B------:R-:W-:Y:S05]  /*1fd0*/  BSYNC B0 ;  /* 0x0000000000007941 */ /* 0x000fea0003800000 */
.L_x_5722:
[----:B------:R-:W-:-:S04]  /*1fe0*/  F2FP.BF16.F32.PACK_AB R0, RZ, R0 ;  /* 0x00000000ff00723e */ /* 0x000fc800000010ff */
[----:B------:R-:W-:Y:S01]  /*1ff0*/  PRMT R17, R0, 0x7610, R17 ;  /* 0x0000761000117816 */ /* 0x000fe20000000011 */
[----:B------:R-:W-:Y:S06]  /*2000*/  BRA `(.L_x_5703) ;  /* 0x0000000000b47947 */ /* 0x000fec0003800000 */
.L_x_5715:
        /* <DEDUP_REMOVED lines=14> */
.L_x_5729:
[----:B------:R-:W-:Y:S05]  /*20f0*/  BSYNC B0 ;  /* 0x0000000000007941 */ /* 0x000fea0003800000 */
.L_x_5728:
[----:B------:R-:W-:-:S04]  /*2100*/  F2FP.BF16.F32.PACK_AB R0, RZ, R0 ;  /* 0x00000000ff00723e */ /* 0x000fc800000010ff */
[----:B------:R-:W-:Y:S01]  /*2110*/  PRMT R17, R0, 0x7610, R17 ;  /* 0x0000761000117816 */ /* 0x000fe20000000011 */
[----:B------:R-:W-:Y:S06]  /*2120*/  BRA `(.L_x_5703) ;  /* 0x00000000006c7947 */ /* 0x000fec0003800000 */
.L_x_5702:
        /* <DEDUP_REMOVED lines=16> */
.L_x_5730:
[----:B------:R-:W-:Y:S01]  /*2230*/  PRMT R17, RZ, 0x7610, R17 ;  /* 0x00007610ff117816 */ /* 0x000fe20000000011 */
[----:B------:R-:W-:Y:S06]  /*2240*/  BRA `(.L_x_5703) ;  /* 0x0000000000247947 */ /* 0x000fec0003800000 */
.L_x_5727:
[----:B------:R-:W2:Y:S02]  /*2250*/  LDG.E.64 R4, desc[UR36][R4.64] ;  /* 0x0000002404047981 */ /* 0x000ea4000c1e1b00 */
[----:B--2---:R-:W0:Y:S02]  /*2260*/  I2F.U64 R0, R4 ;  /* 0x0000000400007312 */ /* 0x004e240000301000 */
[----:B0-----:R-:W-:-:S04]  /*2270*/  F2FP.BF16.F32.PACK_AB R0, RZ, R0 ;  /* 0x00000000ff00723e */ /* 0x001fc800000010ff */
[----:B------:R-:W-:Y:S01]  /*2280*/  PRMT R17, R0, 0x7610, R17 ;  /* 0x0000761000117816 */ /* 0x000fe20000000011 */
[----:B------:R-:W-:Y:S06]  /*2290*/  BRA `(.L_x_5703) ;  /* 0x0000000000107947 */ /* 0x000fec0003800000 */
.L_x_5726:
[----:B------:R-:W2:Y:S02]  /*22a0*/  LDG.E R4, desc[UR36][R4.64] ;  /* 0x0000002404047981 */ /* 0x000ea4000c1e1900 */
[----:B--2---:R-:W-:-:S04]  /*22b0*/  I2FP.F32.U32 R0, R4 ;  /* 0x0000000400007245 */ /* 0x004fc80000201000 */
[----:B------:R-:W-:-:S04]  /*22c0*/  F2FP.BF16.F32.PACK_AB R0, RZ, R0 ;  /* 0x00000000ff00723e */ /* 0x000fc800000010ff */
[----:B------:R-:W-:-:S07]  /*22d0*/  PRMT R17, R0, 0x7610, R17 ;  /* 0x0000761000117816 */ /* 0x000fce0000000011 */
.L_x_5703:
[----:B------:R-:W-:-:S07]  /*22e0*/  VIADD R23, R23, 0x80 ;  /* 0x0000008017177836 */ /* 0x000fce0000000000 */
.L_x_5697:
[----:B------:R-:W-:Y:S05]  /*22f0*/  BSYNC B6 ;  /* 0x0000000000067941 */ /* 0x000fea0003800000 */
.L_x_5696:
        /* <DEDUP_REMOVED lines=28> */
.L_x_5736:
[----:B------:R-:W2:Y:S02]  /*24c0*/  LDG.E.U8 R4, desc[UR36][R4.64] ;  /* 0x0000002404047981 */ /* 0x000ea4000c1e1100 */
[----:B--2---:R-:W-:-:S04]  /*24d0*/  I2FP.F32.U32 R0, R4 ;  /* 0x0000000400007245 */ /* 0x004fc80000201000 */
[----:B------:R-:W-:-:S04]  /*24e0*/  F2FP.BF16.F32.PACK_AB R0, RZ, R0 ;  /* 0x00000000ff00723e */ /* 0x000fc800000010ff */
[----:B------:R-:W-:Y:S01]  /*24f0*/  PRMT R24, R0, 0x7610, R24 ;  /* 0x0000761000187816 */ /* 0x000fe20000000018 */
[----:B------:R-:W-:Y:S06]  /*2500*/  BRA `(.L_x_5738) ;  /* 0x0000000c00c87947 */ /* 0x000fec0003800000 */
.L_x_5735:
        /* <DEDUP_REMOVED lines=11> */
.L_x_5740:
[----:B------:R-:W2:Y:S02]  /*25c0*/  LDG.E R4, desc[UR36][R4.64] ;  /* 0x0000002404047981 */ /* 0x000ea4000c1e1900 */
[----:B--2---:R-:W-:-:S04]  /*25d0*/  I2FP.F32.S32 R0, R4 ;  /* 0x0000000400007245 */ /* 0x004fc80000201400 */
[----:B------:R-:W-:-:S04]  /*25e0*/  F2FP.BF16.F32.PACK_AB R0, RZ, R0 ;  /* 0x00000000ff00723e */ /* 0x000fc800000010ff */
[----:B------:R-:W-:Y:S01]  /*25f0*/  PRMT R24, R0, 0x7610, R24 ;  /* 0x0000761000187816 */ /* 0x000fe20000000018 */
[----:B------:R-:W-:Y:S06]  /*2600*/  BRA `(.L_x_5738) ;  /* 0x0000000c00887947 */ /* 0x000fec0003800000 */
.L_x_5739:
[----:B------:R-:W2:Y:S02]  /*2610*/  LDG.E.U16 R4, desc[UR36][R4.64] ;  /* 0x0000002404047981 */ /* 0x000ea4000c1e1500 */
[----:B--2---:R-:W0:Y:S02]  /*2620*/  I2F.S16 R0, R4 ;  /* 0x0000000400007306 */ /* 0x004e240000101400 */
[----:B0-----:R-:W-:-:S04]  /*2630*/  F2FP.BF16.F32.PACK_AB R0, RZ, R0 ;  /* 0x00000000ff00723e */ /* 0x001fc800000010ff */
[----:B------:R-:W-:Y:S01]  /*2640*/  PRMT R24, R0, 0x7610, R24 ;  /* 0x0000761000187816 */ /* 0x000fe20000000018 */
[----:B------:R-:W-:Y:S06]  /*2650*/  BRA `(.L_x_5738) ;  /* 0x0000000c00747947 */ /* 0x000fec0003800000 */
.L_x_5734:
        /* <DEDUP_REMOVED lines=9> */
.L_x_5742:
[----:B------:R-:W2:Y:S02]  /*26f0*/  LDG.E.U16 R0, desc[UR36][R4.64] ;  /* 0x0000002404007981 */ /* 0x000ea4000c1e1500 */
[----:B--2---:R-:W-:-:S05]  /*2700*/  HADD2.F32 R0, -RZ, R0.H0_H0 ;  /* 0x20000000ff007230 */ /* 0x004fca0000004100 */
[----:B------:R-:W-:-:S04]  /*2710*/  F2FP.BF16.F32.PACK_AB R0, RZ, R0 ;  /* 0x00000000ff00723e */ /* 0x000fc800000010ff */
[----:B------:R-:W-:Y:S01]  /*2720*/  PRMT R24, R0, 0x7610, R24 ;  /* 0x0000761000187816 */ /* 0x000fe20000000018 */
[----:B------:R-:W-:Y:S06]  /*2730*/  BRA `(.L_x_5738) ;  /* 0x0000000c003c7947 */ /* 0x000fec0003800000 */
.L_x_5741:
        /* <DEDUP_REMOVED lines=9> */
.L_x_5744:
[----:B------:R-:W2:Y:S02]  /*27d0*/  LDG.E.U16 R4, desc[UR36][R4.64] ;  /* 0x0000002404047981 */ /* 0x000ea4000c1e1500 */
[----:B--2---:R-:W-:-:S05]  /*27e0*/  HADD2.F32 R0, -RZ, R4.H0_H0 ;  /* 0x20000004ff007230 */ /* 0x004fca0000004100 */
[----:B------:R-:W-:-:S04]  /*27f0*/  F2FP.BF16.F32.PACK_AB R0, RZ, R0 ;  /* 0x00000000ff00723e */ /* 0x000fc800000010ff */
[----:B------:R-:W-:Y:S01]  /*2800*/  PRMT R24, R0, 0x7610, R24 ;  /* 0x0000761000187816 */ /* 0x000fe20000000018 */
[----:B------:R-:W-:Y:S06]  /*2810*/  BRA `(.L_x_5738) ;  /* 0x0000000c00047947 */ /* 0x000fec0003800000 */
.L_x_5743:
        /* <DEDUP_REMOVED lines=9> */
.L_x_5733:
        /* <DEDUP_REMOVED lines=14> */
.L_x_5747:
        /* <DEDUP_REMOVED lines=9> */
.L_x_5746:
        /* <DEDUP_REMOVED lines=28> */
.L_x_5749:
        /* <DEDUP_REMOVED lines=15> */
.L_x_5748:
[----:B------:R0:W5:Y:S01]  /*2cd0*/  LDG.E.U16 R24, desc[UR36][R4.64] ;  /* 0x0000002404187981 */ /* 0x000162000c1e1500 */
[----:B------:R-:W-:Y:S05]  /*2ce0*/  BRA `(.L_x_5738) ;  /* 0x0000000400d07947 */ /* 0x000fea0003800000 */
.L_x_5745:
        /* <DEDUP_REMOVED lines=13> */
.L_x_5752:
        /* <DEDUP_REMOVED lines=21> */
.L_x_5756:
[----:B------:R-:W-:Y:S05]  /*2f10*/  BSYNC B1 ;  /* 0x0000000000017941 */ /* 0x000fea0003800000 */
.L_x_5755:
[----:B------:R-:W-:Y:S01]  /*2f20*/  LEA R5, R0, 0x3b800000, 0x17 ;  /* 0x3b80000000057811 */ /* 0x000fe200078eb8ff */
[----:B------:R-:W-:-:S05]  /*2f30*/  IMAD.SHL.U32 R0, R3, 0x100000, RZ ;  /* 0x0010000003007824 */ /* 0x000fca00078e00ff */
[----:B------:R-:W-:-:S07]  /*2f40*/  LOP3.LUT R0, R5, R0, R6, 0xfe, !PT ;  /* 0x0000000005007212 */ /* 0x000fce00078efe06 */
.L_x_5754:
[----:B------:R-:W-:Y:S05]  /*2f50*/  BSYNC B0 ;  /* 0x0000000000007941 */ /* 0x000fea0003800000 */
.L_x_5753:
[----:B------:R-:W-:-:S04]  /*2f60*/  F2FP.BF16.F32.PACK_AB R0, RZ, R0 ;  /* 0x00000000ff00723e */ /* 0x000fc800000010ff */
[----:B------:R-:W-:Y:S01]  /*2f70*/  PRMT R24, R0, 0x7610, R24 ;  /* 0x0000761000187816 */ /* 0x000fe20000000018 */
[----:B------:R-:W-:Y:S06]  /*2f80*/  BRA `(.L_x_5738) ;  /* 0x0000000400287947 */ /* 0x000fec0003800000 */
.L_x_5751:
        /* <DEDUP_REMOVED lines=21> */
.L_x_5760:
[----:B------:R-:W-:Y:S05]  /*30e0*/  BSYNC B1 ;  /* 0x0000000000017941 */ /* 0x000fea0003800000 */
.L_x_5759:
[----:B------:R-:W-:Y:S01]  /*30f0*/  LEA R5, R0, 0x37800000, 0x17 ;  /* 0x3780000000057811 */ /* 0x000fe200078eb8ff */
[----:B------:R-:W-:-:S05]  /*3100*/  IMAD.SHL.U32 R0, R3, 0x200000, RZ ;  /* 0x0020000003007824 */ /* 0x000fca00078e00ff */
[----:B------:R-:W-:-:S07]  /*3110*/  LOP3.LUT R0, R5, R0, R6, 0xfe, !PT ;  /* 0x0000000005007212 */ /* 0x000fce00078efe06 */
.L_x_5758:
[----:B------:R-:W-:Y:S05]  /*3120*/  BSYNC B0 ;  /* 0x0000000000007941 */ /* 0x000fea0003800000 */
.L_x_5757:
[----:B------:R-:W-:-:S04]  /*3130*/  F2FP.BF16.F32.PACK_AB R0, RZ, R0 ;  /* 0x00000000ff00723e */ /* 0x000fc800000010ff */
[----:B------:R-:W-:Y:S01]  /*3140*/  PRMT R24, R0, 0x7610, R24 ;  /* 0x0000761000187816 */ /* 0x000fe20000000018 */
[----:B------:R-:W-:Y:S06]  /*3150*/  BRA `(.L_x_5738) ;  /* 0x0000000000b47947 */ /* 0x000fec0003800000 */
.L_x_5750:
        /* <DEDUP_REMOVED lines=14> */
.L_x_5764:
[----:B------:R-:W-:Y:S05]  /*3240*/  BSYNC B0 ;  /* 0x0000000000007941 */ /* 0x000fea0003800000 */
.L_x_5763:
[----:B------:R-:W-:-:S04]  /*3250*/  F2FP.BF16.F32.PACK_AB R0, RZ, R0 ;  /* 0x00000000ff00723e */ /* 0x000fc800000010ff */
[----:B------:R-:W-:Y:S01]  /*3260*/  PRMT R24, R0, 0x7610, R24 ;  /* 0x0000761000187816 */ /* 0x000fe20000000018 */
[----:B------:R-:W-:Y:S06]  /*3270*/  BRA `(.L_x_5738) ;  /* 0x00000000006c7947 */ /* 0x000fec0003800000 */
.L_x_5737:
        /* <DEDUP_REMOVED lines=16> */
.L_x_5765:
[----:B------:R-:W-:Y:S01]  /*3380*/  PRMT R24, RZ, 0x7610, R24 ;  /* 0x00007610ff187816 */ /* 0x000fe20000000018 */
[----:B------:R-:W-:Y:S06]  /*3390*/  BRA `(.L_x_5738) ;  /* 0x0000000000247947 */ /* 0x000fec0003800000 */
.L_x_5762:
[----:B------:R-:W2:Y:S02]  /*33a0*/  LDG.E.64 R4, desc[UR36][R4.64] ;  /* 0x0000002404047981 */ /* 0x000ea4000c1e1b00 */
[----:B--2---:R-:W0:Y:S02]  /*33b0*/  I2F.U64 R0, R4 ;  /* 0x0000000400007312 */ /* 0x004e240000301000 */
[----:B0-----:R-:W-:-:S04]  /*33c0*/  F2FP.BF16.F32.PACK_AB R0, RZ, R0 ;  /* 0x00000000ff00723e */ /* 0x001fc800000010ff */
[----:B------:R-:W-:Y:S01]  /*33d0*/  PRMT R24, R0, 0x7610, R24 ;  /* 0x0000761000187816 */ /* 0x000fe20000000018 */
[----:B------:R-:W-:Y:S06]  /*33e0*/  BRA `(.L_x_5738) ;  /* 0x0000000000107947 */ /* 0x000fec0003800000 */
.L_x_5761:
[----:B------:R-:W2:Y:S02]  /*33f0*/  LDG.E R4, desc[UR36][R4.64] ;  /* 0x0000002404047981 */ /* 0x000ea4000c1e1900 */
[----:B--2---:R-:W-:-:S04]  /*3400*/  I2FP.F32.U32 R0, R4 ;  /* 0x0000000400007245 */ /* 0x004fc80000201000 */
[----:B------:R-:W-:-:S04]  /*3410*/  F2FP.BF16.F32.PACK_AB R0, RZ, R0 ;  /* 0x00000000ff00723e */ /* 0x000fc800000010ff */
[----:B------:R-:W-:-:S07]  /*3420*/  PRMT R24, R0, 0x7610, R24 ;  /* 0x0000761000187816 */ /* 0x000fce0000000018 */
.L_x_5738:
[----:B------:R-:W-:-:S07]  /*3430*/  VIADD R23, R23, 0x80 ;  /* 0x0000008017177836 */ /* 0x000fce0000000000 */
.L_x_5732:
[----:B------:R-:W-:Y:S05]  /*3440*/  BSYNC B6 ;  /* 0x0000000000067941 */ /* 0x000fea0003800000 */
.L_x_5731:
        /* <DEDUP_REMOVED lines=25> */
.L_x_5771:
[----:B------:R-:W2:Y:S02]  /*35e0*/  LDG.E.U8 R4, desc[UR36][R4.64] ;  /* 0x0000002404047981 */ /* 0x000ea4000c1e1100 */
[----:B--2---:R-:W-:-:S04]  /*35f0*/  I2FP.F32.U32 R0, R4 ;  /* 0x0000000400007245 */ /* 0x004fc80000201000 */
[----:B------:R-:W-:-:S04]  /*3600*/  F2FP.BF16.F32.PACK_AB R0, RZ, R0 ;  /* 0x00000000ff00723e */ /* 0x000fc800000010ff */
[----:B------:R-:W-:Y:S01]  /*3610*/  PRMT R18, R0, 0x7610, R18 ;  /* 0x0000761000127816 */ /* 0x000fe20000000012 */
[----:B------:R-:W-:Y:S06]  /*3620*/  BRA `(.L_x_5767) ;  /* 0x0000000c00c87947 */ /* 0x000fec0003800000 */
.L_x_5770:
        /* <DEDUP_REMOVED lines=11> */
.L_x_5774:
[----:B------:R-:W2:Y:S02]  /*36e0*/  LDG.E R4, desc[UR36][R4.64] ;  /* 0x0000002404047981 */ /* 0x000ea4000c1e1900 */
[----:B--2---:R-:W-:-:S04]  /*36f0*/  I2FP.F32.S32 R0, R4 ;  /* 0x0000000400007245 */ /* 0x004fc80000201400 */
[----:B------:R-:W-:-:S04]  /*3700*/  F2FP.BF16.F32.PACK_AB R0, RZ, R0 ;  /* 0x00000000ff00723e */ /* 0x000fc800000010ff */
[----:B------:R-:W-:Y:S01]  /*3710*/  PRMT R18, R0, 0x7610, R18 ;  /* 0x0000761000127816 */ /* 0x000fe20000000012 */
[----:B------:R-:W-:Y:S06]  /*3720*/  BRA `(.L_x_5767) ;  /* 0x0000000c00887947 */ /* 0x000fec0003800000 */
.L_x_5773:
[----:B------:R-:W2:Y:S02]  /*3730*/  LDG.E.U16 R4, desc[UR36][R4.64] ;  /* 0x0000002404047981 */ /* 0x000ea4000c1e1500 */
[----:B--2---:R-:W0:Y:S02]  /*3740*/  I2F.S16 R0, R4 ;  /* 0x0000000400007306 */ /* 0x004e240000101400 */
[----:B0-----:R-:W-:-:S04]  /*3750*/  F2FP.BF16.F32.PACK_AB R0, RZ, R0 ;  /* 0x00000000ff00723e */ /* 0x001fc800000010ff */
[----:B------:R-:W-:Y:S01]  /*3760*/  PRMT R18, R0, 0x7610, R18 ;  /* 0x0000761000127816 */ /* 0x000fe20000000012 */
[----:B------:R-:W-:Y:S06]  /*3770*/  BRA `(.L_x_5767) ;  /* 0x0000000c00747947 */ /* 0x000fec0003800000 */
.L_x_5769:
        /* <DEDUP_REMOVED lines=9> */
.L_x_5776:
[----:B------:R-:W2:Y:S02]  /*3810*/  LDG.E.U16 R0, desc[UR36][R4.64] ;  /* 0x0000002404007981 */ /* 0x000ea4000c1e1500 */
[----:B--2---:R-:W-:-:S05]  /*3820*/  HADD2.F32 R0, -RZ, R0.H0_H0 ;  /* 0x20000000ff007230 */ /* 0x004fca0000004100 */
[----:B------:R-:W-:-:S04]  /*3830*/  F2FP.BF16.F32.PACK_AB R0, RZ, R0 ;  /* 0x00000000ff00723e */ /* 0x000fc800000010ff */
[----:B------:R-:W-:Y:S01]  /*3840*/  PRMT R18, R0, 0x7610, R18 ;  /* 0x0000761000127816 */ /* 0x000fe20000000012 */
[----:B------:R-:W-:Y:S06]  /*3850*/  BRA `(.L_x_5767) ;  /* 0x0000000c003c7947 */ /* 0x000fec0003800000 */
.L_x_5775:
        /* <DEDUP_REMOVED lines=9> */
.L_x_5778:
[----:B------:R-:W2:Y:S02]  /*38f0*/  LDG.E.U16 R4, desc[UR36][R4.64] ;  /* 0x0000002404047981 */ /* 0x000ea4000c1e1500 */
[----:B--2---:R-:W-:-:S05]  /*3900*/  HADD2.F32 R0, -RZ, R4.H0_H0 ;  /* 0x20000004ff007230 */ /* 0x004fca0000004100 */
[----:B------:R-:W-:-:S04]  /*3910*/  F2FP.BF16.F32.PACK_AB R0, RZ, R0 ;  /* 0x00000000ff00723e */ /* 0x000fc800000010ff */
[----:B------:R-:W-:Y:S01]  /*3920*/  PRMT R18, R0, 0x7610, R18 ;  /* 0x0000761000127816 */ /* 0x000fe20000000012 */
[----:B------:R-:W-:Y:S06]  /*3930*/  BRA `(.L_x_5767) ;  /* 0x0000000c00047947 */ /* 0x000fec0003800000 */
.L_x_5777:
        /* <DEDUP_REMOVED lines=9> */
.L_x_5768:
        /* <DEDUP_REMOVED lines=14> */
.L_x_5781:
        /* <DEDUP_REMOVED lines=9> */
.L_x_5780:
        /* <DEDUP_REMOVED lines=28> */
.L_x_5783:
        /* <DEDUP_REMOVED lines=15> */
.L_x_5782:
[----:B------:R1:W5:Y:S01]  /*3df0*/  LDG.E.U16 R18, desc[UR36][R4.64] ;  /* 0x0000002404127981 */ /* 0x000362000c1e1500 */
[----:B------:R-:W-:Y:S05]  /*3e00*/  BRA `(.L_x_5767) ;  /* 0x0000000400d07947 */ /* 0x000fea0003800000 */
.L_x_5779:
        /* <DEDUP_REMOVED lines=13> */
.L_x_5786:
        /* <DEDUP_REMOVED lines=21> */
.L_x_5790:
[----:B------:R-:W-:Y:S05]  /*4030*/  BSYNC B1 ;  /* 0x0000000000017941 */ /* 0x000fea0003800000 */
.L_x_5789:
[----:B------:R-:W-:Y:S01]  /*4040*/  LEA R5, R0, 0x3b800000, 0x17 ;  /* 0x3b80000000057811 */ /* 0x000fe200078eb8ff */
[----:B------:R-:W-:-:S05]  /*4050*/  IMAD.SHL.U32 R0, R3, 0x100000, RZ ;  /* 0x0010000003007824 */ /* 0x000fca00078e00ff */
[----:B------:R-:W-:-:S07]  /*4060*/  LOP3.LUT R0, R5, R0, R6, 0xfe, !PT ;  /* 0x0000000005007212 */ /* 0x000fce00078efe06 */
.L_x_5788:
[----:B------:R-:W-:Y:S05]  /*4070*/  BSYNC B0 ;  /* 0x0000000000007941 */ /* 0x000fea0003800000 */
.L_x_5787:
[----:B------:R-:W-:-:S04]  /*4080*/  F2FP.BF16.F32.PACK_AB R0, RZ, R0 ;  /* 0x00000000ff00723e */ /* 0x000fc800000010ff */
[----:B------:R-:W-:Y:S01]  /*4090*/  PRMT R18, R0, 0x7610, R18 ;  /* 0x0000761000127816 */ /* 0x000fe20000000012 */
[----:B------:R-:W-:Y:S06]  /*40a0*/  BRA `(.L_x_5767) ;  /* 0x0000000400287947 */ /* 0x000fec0003800000 */
.L_x_5785:
        /* <DEDUP_REMOVED lines=21> */
.L_x_5794:
[----:B------:R-:W-:Y:S05]  /*4200*/  BSYNC B1 ;  /* 0x0000000000017941 */ /* 0x000fea0003800000 */
.L_x_5793:
[----:B------:R-:W-:Y:S01]  /*4210*/  LEA R5, R0, 0x37800000, 0x17 ;  /* 0x3780000000057811 */ /* 0x000fe200078eb8ff */
[----:B------:R-:W-:-:S05]  /*4220*/  IMAD.SHL.U32 R0, R3, 0x200000, RZ ;  /* 0x0020000003007824 */ /* 0x000fca00078e00ff */
[----:B------:R-:W-:-:S07]  /*4230*/  LOP3.LUT R0, R5, R0, R6, 0xfe, !PT ;  /* 0x0000000005007212 */ /* 0x000fce00078efe06 */
.L_x_5792:
[----:B------:R-:W-:Y:S05]  /*4240*/  BSYNC B0 ;  /* 0x0000000000007941 */ /* 0x000fea0003800000 */
.L_x_5791:
[----:B------:R-:W-:-:S04]  /*4250*/  F2FP.BF16.F32.PACK_AB R0, RZ, R0 ;  /* 0x00000000ff00723e */ /* 0x000fc800000010ff */
[----:B------:R-:W-:Y:S01]  /*4260*/  PRMT R18, R0, 0x7610, R18 ;  /* 0x0000761000127816 */ /* 0x000fe20000000012 */
[----:B------:R-:W-:Y:S06]  /*4270*/  BRA `(.L_x_5767) ;  /* 0x0000000000b47947 */ /* 0x000fec0003800000 */
.L_x_5784:
        /* <DEDUP_REMOVED lines=14> */
.L_x_5798:
[----:B------:R-:W-:Y:S05]  /*4360*/  BSYNC B0 ;  /* 0x0000000000007941 */ /* 0x000fea0003800000 */
.L_x_5797:
[----:B------:R-:W-:-:S04]  /*4370*/  F2FP.BF16.F32.PACK_AB R0, RZ, R0 ;  /* 0x00000000ff00723e */ /* 0x000fc800000010ff */
[----:B------:R-:W-:Y:S01]  /*4380*/  PRMT R18, R0, 0x7610, R18 ;  /* 0x0000761000127816 */ /* 0x000fe20000000012 */
[----:B------:R-:W-:Y:S06]  /*4390*/  BRA `(.L_x_5767) ;  /* 0x00000000006c7947 */ /* 0x000fec0003800000 */
.L_x_5772:
        /* <DEDUP_REMOVED lines=16> */
.L_x_5799:
[----:B------:R-:W-:Y:S01]  /*44a0*/  PRMT R18, RZ, 0x7610, R18 ;  /* 0x00007610ff127816 */ /* 0x000fe20000000012 */
[----:B------:R-:W-:Y:S06]  /*44b0*/  BRA `(.L_x_5767) ;  /* 0x0000000000247947 */ /* 0x000fec0003800000 */
.L_x_5796:
[----:B------:R-:W2:Y:S02]  /*44c0*/  LDG.E.64 R4, desc[UR36][R4.64] ;  /* 0x0000002404047981 */ /* 0x000ea4000c1e1b00 */
[----:B--2---:R-:W0:Y:S02]  /*44d0*/  I2F.U64 R0, R4 ;  /* 0x0000000400007312 */ /* 0x004e240000301000 */
[----:B0-----:R-:W-:-:S04]  /*44e0*/  F2FP.BF16.F32.PACK_AB R0, RZ, R0 ;  /* 0x00000000ff00723e */ /* 0x001fc800000010ff */
[----:B------:R-:W-:Y:S01]  /*44f0*/  PRMT R18, R0, 0x7610, R18 ;  /* 0x0000761000127816 */ /* 0x000fe20000000012 */
[----:B------:R-:W-:Y:S06]  /*4500*/  BRA `(.L_x_5767) ;  /* 0x0000000000107947 */ /* 0x000fec0003800000 */
.L_x_5795:
[----:B------:R-:W2:Y:S02]  /*4510*/  LDG.E R4, desc[UR36][R4.64] ;  /* 0x0000002404047981 */ /* 0x000ea4000c1e1900 */
[----:B--2---:R-:W-:-:S04]  /*4520*/  I2FP.F32.U32 R0, R4 ;  /* 0x0000000400007245 */ /* 0x004fc80000201000 */
[----:B------:R-:W-:-:S04]  /*4530*/  F2FP.BF16.F32.PACK_AB R0, RZ, R0 ;  /* 0x00000000ff00723e */ /* 0x000fc800000010ff */
[----:B------:R-:W-:-:S07]  /*4540*/  PRMT R18, R0, 0x7610, R18 ;  /* 0x0000761000127816 */ /* 0x000fce0000000012 */
.L_x_5767:
[----:B------:R-:W-:Y:S05]  /*4550*/  BSYNC B6 ;  /* 0x0000000000067941 */ /* 0x000fea0003800000 */
.L_x_5766:
        /* <DEDUP_REMOVED lines=12> */
[----:B------:R-:W0:Y:S03]  /*4620*/  @!P3 FRND R0, R0 ;  /* 0x000000000000b307 */ /* 0x000e260000201000 */
[----:B------:R-:W-:Y:S02]  /*4630*/  @!P2 IMAD.U32 R5, R18, 0x10000, RZ ;  /* 0x000100001205a824 */ /* 0x000fe400078e00ff */
[----:B------:R-:W1:Y:S03]  /*4640*/  LDC.U8 R18, c[0x0][0x234] ;  /* 0x00008d00ff127b82 */ /* 0x000e660000000000 */
[----:B------:R-:W2:Y:S08]  /*4650*/  @!P1 FRND R24, R24 ;  /* 0x0000001800189307 */ /* 0x000eb00000201000 */
[----:B------:R-:W3:Y:S08]  /*4660*/  @!P2 FRND R5, R5 ;  /* 0x000000050005a307 */ /* 0x000ef00000201000 */
[----:B------:R-:W4:Y:S08]  /*4670*/  @!P0 FRND R4, R4 ;  /* 0x0000000400048307 */ /* 0x000f300000201000 */
        /* <DEDUP_REMOVED lines=28> */
.L_x_5805:
[----:B------:R-:W-:Y:S02]  /*4840*/  IMAD.U32 R5, R3, 0x10000, RZ ;  /* 0x0001000003057824 */ /* 0x000fe400078e00ff */
[----:B------:R-:W-:-:S04]  /*4850*/  IMAD.MOV.U32 R25, RZ, RZ, R23 ;  /* 0x000000ffff197224 */ /* 0x000fc800078e0017 */
[----:B------:R-:W0:Y:S02]  /*4860*/  F2I.S64.TRUNC R4, R5 ;  /* 0x0000000500047311 */ /* 0x000e24000020d900 */
[----:B0-----:R0:W-:Y:S01]  /*4870*/  STG.E.U8 desc[UR36][R8.64], R4 ;  /* 0x0000000408007986 */ /* 0x0011e2000c101124 */
[----:B------:R-:W-:Y:S05]  /*4880*/  BRA `(.L_x_5801) ;  /* 0x0000000c00d47947 */ /* 0x000fea0003800000 */
.L_x_5804:
        /* <DEDUP_REMOVED lines=11> */
.L_x_5808:
[----:B------:R-:W-:Y:S02]  /*4940*/  IMAD.U32 R3, R3, 0x10000, RZ ;  /* 0x0001000003037824 */ /* 0x000fe400078e00ff */
[----:B------:R-:W-:-:S04]  /*4950*/  IMAD.MOV.U32 R25, RZ, RZ, R23 ;  /* 0x000000ffff197224 */ /* 0x000fc800078e0017 */
[----:B------:R-:W0:Y:S02]  /*4960*/  F2I.FTZ.TRUNC.NTZ R3, R3 ;  /* 0x0000000300037305 */ /* 0x000e24000021f100 */
[----:B0-----:R0:W-:Y:S01]  /*4970*/  STG.E desc[UR36][R8.64], R3 ;  /* 0x0000000308007986 */ /* 0x0011e2000c101924 */
[----:B------:R-:W-:Y:S05]  /*4980*/  BRA `(.L_x_5801) ;  /* 0x0000000c00947947 */ /* 0x000fea0003800000 */
.L_x_5807:
[----:B------:R-:W-:Y:S02]  /*4990*/  IMAD.U32 R3, R3, 0x10000, RZ ;  /* 0x0001000003037824 */ /* 0x000fe400078e00ff */
[----:B------:R-:W-:-:S04]  /*49a0*/  IMAD.MOV.U32 R25, RZ, RZ, R23 ;  /* 0x000000ffff197224 */ /* 0x000fc800078e0017 */
[----:B------:R-:W0:Y:S02]  /*49b0*/  F2I.FTZ.TRUNC.NTZ R3, R3 ;  /* 0x0000000300037305 */ /* 0x000e24000021f100 */
[----:B0-----:R0:W-:Y:S01]  /*49c0*/  STG.E.U16 desc[UR36][R8.64], R3 ;  /* 0x0000000308007986 */ /* 0x0011e2000c101524 */
[----:B------:R-:W-:Y:S05]  /*49d0*/  BRA `(.L_x_5801) ;  /* 0x0000000c00807947 */ /* 0x000fea0003800000 */
.L_x_5803:
        /* <DEDUP_REMOVED lines=10> */
.L_x_5810:
[----:B------:R-:W-:Y:S02]  /*4a80*/  IMAD.U32 R0, R3, 0x10000, RZ ;  /* 0x0001000003007824 */ /* 0x000fe400078e00ff */
[----:B------:R-:W-:-:S03]  /*4a90*/  IMAD.MOV.U32 R25, RZ, RZ, R23 ;  /* 0x000000ffff197224 */ /* 0x000fc600078e0017 */
[----:B------:R-:W-:-:S05]  /*4aa0*/  F2FP.F16.F32.PACK_AB R0, RZ, R0 ;  /* 0x00000000ff00723e */ /* 0x000fca00000000ff */
[----:B------:R0:W-:Y:S01]  /*4ab0*/  STG.E.U16 desc[UR36][R8.64], R0 ;  /* 0x0000000008007986 */ /* 0x0001e2000c101524 */
[----:B------:R-:W-:Y:S05]  /*4ac0*/  BRA `(.L_x_5801) ;  /* 0x0000000c00447947 */ /* 0x000fea0003800000 */
.L_x_5809:
        /* <DEDUP_REMOVED lines=11> */
.L_x_5812:
[----:B------:R-:W-:Y:S02]  /*4b80*/  IMAD.U32 R3, R3, 0x10000, RZ ;  /* 0x0001000003037824 */ /* 0x000fe400078e00ff */
[----:B------:R-:W-:-:S03]  /*4b90*/  IMAD.MOV.U32 R25, RZ, RZ, R23 ;  /* 0x000000ffff197224 */ /* 0x000fc600078e0017 */
[----:B------:R-:W-:-:S04]  /*4ba0*/  F2FP.F16.F32.PACK_AB R3, RZ, R3 ;  /* 0x00000003ff03723e */ /* 0x000fc800000000ff */
[----:B------:R-:W-:-:S05]  /*4bb0*/  PRMT R3, R3, 0x5410, RZ ;  /* 0x0000541003037816 */ /* 0x000fca00000000ff */
[----:B------:R0:W-:Y:S01]  /*4bc0*/  STG.E desc[UR36][R8.64], R3 ;  /* 0x0000000308007986 */ /* 0x0001e2000c101924 */
[----:B------:R-:W-:Y:S05]  /*4bd0*/  BRA `(.L_x_5801) ;  /* 0x0000000c00007947 */ /* 0x000fea0003800000 */
.L_x_5811:
[----:B------:R-:W-:Y:S02]  /*4be0*/  IMAD.U32 R4, R3, 0x10000, RZ ;  /* 0x0001000003047824 */ /* 0x000fe400078e00ff */
[----:B------:R-:W-:Y:S02]  /*4bf0*/  IMAD.MOV.U32 R25, RZ, RZ, R23 ;  /* 0x000000ffff197224 */ /* 0x000fe400078e0017 */
[----:B------:R-:W-:-:S06]  /*4c00*/  FMUL.FTZ R4, R4, 1 ;  /* 0x3f80000004047820 */ /* 0x000fcc0000410000 */
[----:B------:R-:W0:Y:S02]  /*4c10*/  F2F.F64.F32 R4, R4 ;  /* 0x0000000400047310 */ /* 0x000e240000201800 */
[----:B0-----:R0:W-:Y:S01]  /*4c20*/  STG.E.64 desc[UR36][R8.64], R4 ;  /* 0x0000000408007986 */ /* 0x0011e2000c101b24 */
[----:B------:R-:W-:Y:S05]  /*4c30*/  BRA `(.L_x_5801) ;  /* 0x0000000800e87947 */ /* 0x000fea0003800000 */
.L_x_5802:
        /* <DEDUP_REMOVED lines=14> */
.L_x_5815:
[----:B------:R-:W-:Y:S01]  /*4d20*/  IMAD.U32 R3, R3, 0x10000, RZ ;  /* 0x0001000003037824 */ /* 0x000fe200078e00ff */
[----:B------:R-:W-:Y:S01]  /*4d30*/  CS2R R6, SRZ ;  /* 0x0000000000067805 */ /* 0x000fe2000001ff00 */
[----:B------:R-:W-:Y:S02]  /*4d40*/  IMAD.MOV.U32 R25, RZ, RZ, R23 ;  /* 0x000000ffff197224 */ /* 0x000fe400078e0017 */
[----:B------:R-:W-:-:S04]  /*4d50*/  FMUL.FTZ R3, R3, 1 ;  /* 0x3f80000003037820 */ /* 0x000fc80000410000 */
[----:B------:R-:W0:Y:S02]  /*4d60*/  F2F.F64.F32 R4, R3 ;  /* 0x0000000300047310 */ /* 0x000e240000201800 */
[----:B0-----:R0:W-:Y:S01]  /*4d70*/  STG.E.128 desc[UR36][R8.64], R4 ;  /* 0x0000000408007986 */ /* 0x0011e2000c101d24 */
[----:B------:R-:W-:Y:S05]  /*4d80*/  BRA `(.L_x_5801) ;  /* 0x0000000800947947 */ /* 0x000fea0003800000 */
.L_x_5814:
        /* <DEDUP_REMOVED lines=21> */
.L_x_5819:
[----:B------:R-:W-:Y:S05]  /*4ee0*/  BSYNC B0 ;  /* 0x0000000000007941 */ /* 0x000fea0003800000 */
.L_x_5818:
[----:B------:R-:W-:Y:S01]  /*4ef0*/  LOP3.LUT R5, R0, R5, RZ, 0xfc, !PT ;  /* 0x0000000500057212 */ /* 0x000fe200078efcff */
[----:B------:R-:W-:-:S04]  /*4f00*/  IMAD.MOV.U32 R25, RZ, RZ, R23 ;  /* 0x000000ffff197224 */ /* 0x000fc800078e0017 */
[----:B------:R0:W-:Y:S01]  /*4f10*/  STG.E.U8 desc[UR36][R8.64], R5 ;  /* 0x0000000508007986 */ /* 0x0001e2000c101124 */
[----:B------:R-:W-:Y:S05]  /*4f20*/  BRA `(.L_x_5801) ;  /* 0x00000008002c7947 */ /* 0x000fea0003800000 */
.L_x_5817:
        /* <DEDUP_REMOVED lines=13> */
.L_x_5821:
[----:B------:R-:W-:Y:S01]  /*5000*/  IMAD.MOV.U32 R0, RZ, RZ, 0x7f ;  /* 0x0000007fff007424 */ /* 0x000fe200078e00ff */
[----:B------:R-:W-:-:S04]  /*5010*/  ISETP.GT.U32.AND P0, PT, R3, 0x7f800000, PT ;  /* 0x7f8000000300780c */ /* 0x000fc80003f04070 */
[----:B------:R-:W-:-:S09]  /*5020*/  SEL R0, R0, 0x7c, P0 ;  /* 0x0000007c00007807 */ /* 0x000fd20000000000 */
.L_x_5822:
[----:B------:R-:W-:Y:S05]  /*5030*/  BSYNC B0 ;  /* 0x0000000000007941 */ /* 0x000fea0003800000 */
.L_x_5820:
[----:B------:R-:W-:Y:S01]  /*5040*/  LOP3.LUT R3, R5, 0x80000000, RZ, 0xc0, !PT ;  /* 0x8000000005037812 */ /* 0x000fe200078ec0ff */
[----:B------:R-:W-:-:S03]  /*5050*/  IMAD.MOV.U32 R25, RZ, RZ, R23 ;  /* 0x000000ffff197224 */ /* 0x000fc600078e0017 */
[----:B------:R-:W-:-:S04]  /*5060*/  SHF.R.U32.HI R3, RZ, 0x18, R3 ;  /* 0x00000018ff037819 */ /* 0x000fc80000011603 */
[----:B------:R-:W-:-:S05]  /*5070*/  LOP3.LUT R3, R0, R3, RZ, 0xfc, !PT ;  /* 0x0000000300037212 */ /* 0x000fca00078efcff */
[----:B------:R0:W-:Y:S01]  /*5080*/  STG.E.U8 desc[UR36][R8.64], R3 ;  /* 0x0000000308007986 */ /* 0x0001e2000c101124 */
[----:B------:R-:W-:Y:S05]  /*5090*/  BRA `(.L_x_5801) ;  /* 0x0000000400d07947 */ /* 0x000fea0003800000 */
.L_x_5816:
[----:B------:R0:W-:Y:S01]  /*50a0*/  STG.E.U16 desc[UR36][R8.64], R3 ;  /* 0x0000000308007986 */ /* 0x0001e2000c101524 */
[----:B------:R-:W-:Y:S01]  /*50b0*/  IMAD.MOV.U32 R25, RZ, RZ, R23 ;  /* 0x000000ffff197224 */ /* 0x000fe200078e0017 */
[----:B------:R-:W-:Y:S06]  /*50c0*/  BRA `(.L_x_5801) ;  /* 0x0000000400c47947 */ /* 0x000fec0003800000 */
.L_x_5813:
        /* <DEDUP_REMOVED lines=13> */
.L_x_5825:
        /* <DEDUP_REMOVED lines=17> */
.L_x_5828:
[----:B------:R-:W-:-:S04]  /*52b0*/  LOP3.LUT R3, R5, 0x80000000, RZ, 0xc0, !PT ;  /* 0x8000000005037812 */ /* 0x000fc800078ec0ff */
[----:B------:R-:W-:-:S04]  /*52c0*/  SHF.R.U32.HI R3, RZ, 0x18, R3 ;  /* 0x00000018ff037819 */ /* 0x000fc80000011603 */
[----:B------:R-:W-:-:S04]  /*52d0*/  LOP3.LUT R0, R0, R3, RZ, 0xfc, !PT ;  /* 0x0000000300007212 */ /* 0x000fc800078efcff */
[----:B------:R-:W-:-:S07]  /*52e0*/  PRMT R4, R0, 0x7610, R4 ;  /* 0x0000761000047816 */ /* 0x000fce0000000004 */
.L_x_5827:
[----:B------:R-:W-:Y:S05]  /*52f0*/  BSYNC B0 ;  /* 0x0000000000007941 */ /* 0x000fea0003800000 */
.L_x_5826:
[----:B------:R0:W-:Y:S01]  /*5300*/  STG.E.U8 desc[UR36][R8.64], R4 ;  /* 0x0000000408007986 */ /* 0x0001e2000c101124 */
[----:B------:R-:W-:Y:S01]  /*5310*/  IMAD.MOV.U32 R25, RZ, RZ, R23 ;  /* 0x000000ffff197224 */ /* 0x000fe200078e0017 */
[----:B------:R-:W-:Y:S06]  /*5320*/  BRA `(.L_x_5801) ;  /* 0x00000004002c7947 */ /* 0x000fec0003800000 */
.L_x_5824:
        /* <DEDUP_REMOVED lines=17> */
.L_x_5831:
[----:B------:R-:W-:-:S04]  /*5440*/  LOP3.LUT R3, R5, 0x80000000, RZ, 0xc0, !PT ;  /* 0x8000000005037812 */ /* 0x000fc800078ec0ff */
[----:B------:R-:W-:-:S04]  /*5450*/  SHF.R.U32.HI R3, RZ, 0x18, R3 ;  /* 0x00000018ff037819 */ /* 0x000fc80000011603 */
[----:B------:R-:W-:-:S04]  /*5460*/  LOP3.LUT R0, R0, R3, RZ, 0xfc, !PT ;  /* 0x0000000300007212 */ /* 0x000fc800078efcff */
[----:B------:R-:W-:-:S07]  /*5470*/  PRMT R4, R0, 0x7610, R4 ;  /* 0x0000761000047816 */ /* 0x000fce0000000004 */
.L_x_5830:
[----:B------:R-:W-:Y:S05]  /*5480*/  BSYNC B0 ;  /* 0x0000000000007941 */ /* 0x000fea0003800000 */
.L_x_5829:
[----:B------:R0:W-:Y:S01]  /*5490*/  STG.E.U8 desc[UR36][R8.64], R4 ;  /* 0x0000000408007986 */ /* 0x0001e2000c101124 */
[----:B------:R-:W-:Y:S01]  /*54a0*/  IMAD.MOV.U32 R25, RZ, RZ, R23 ;  /* 0x000000ffff197224 */ /* 0x000fe200078e0017 */
[----:B------:R-:W-:Y:S06]  /*54b0*/  BRA `(.L_x_5801) ;  /* 0x0000000000c87947 */ /* 0x000fec0003800000 */
.L_x_5823:
        /* <DEDUP_REMOVED lines=23> */
.L_x_5806:
        /* <DEDUP_REMOVED lines=16> */
.L_x_5834:
[----:B------:R-:W-:Y:S01]  /*5730*/  IMAD.MOV.U32 R25, RZ, RZ, R23 ;  /* 0x000000ffff197224 */ /* 0x000fe200078e0017 */
[----:B------:R-:W-:Y:S06]  /*5740*/  BRA `(.L_x_5801) ;  /* 0x0000000000247947 */ /* 0x000fec0003800000 */
.L_x_5833:
[----:B------:R-:W-:Y:S02]  /*5750*/  IMAD.U32 R4, R3, 0x10000, RZ ;  /* 0x0001000003047824 */ /* 0x000fe400078e00ff */
[----:B------:R-:W-:-:S04]  /*5760*/  IMAD.MOV.U32 R25, RZ, RZ, R23 ;  /* 0x000000ffff197224 */ /* 0x000fc800078e0017 */
[----:B------:R-:W0:Y:S02]  /*5770*/  F2I.U64.TRUNC R4, R4 ;  /* 0x0000000400047311 */ /* 0x000e24000020d800 */
[----:B0-----:R0:W-:Y:S01]  /*5780*/  STG.E.64 desc[UR36][R8.64], R4 ;  /* 0x0000000408007986 */ /* 0x0011e2000c101b24 */
[----:B------:R-:W-:Y:S05]  /*5790*/  BRA `(.L_x_5801) ;  /* 0x0000000000107947 */ /* 0x000fea0003800000 */
.L_x_5832:
[----:B------:R-:W-:Y:S02]  /*57a0*/  IMAD.U32 R3, R3, 0x10000, RZ ;  /* 0x0001000003037824 */ /* 0x000fe400078e00ff */
[----:B------:R-:W-:-:S04]  /*57b0*/  IMAD.MOV.U32 R25, RZ, RZ, R23 ;  /* 0x000000ffff197224 */ /* 0x000fc800078e0017 */
[----:B------:R-:W0:Y:S02]  /*57c0*/  F2I.FTZ.U32.TRUNC.NTZ R3, R3 ;  /* 0x0000000300037305 */ /* 0x000e24000021f000 */
[----:B0-----:R0:W-:Y:S02]  /*57d0*/  STG.E desc[UR36][R8.64], R3 ;  /* 0x0000000308007986 */ /* 0x0011e4000c101924 */
.L_x_5801:
[----:B------:R-:W-:Y:S05]  /*57e0*/  BSYNC B6 ;  /* 0x0000000000067941 */ /* 0x000fea0003800000 */
.L_x_5800:
        /* <DEDUP_REMOVED lines=25> */
.L_x_5840:
[----:B----4-:R-:W-:-:S06]  /*5980*/  IMAD.U32 R5, R22, 0x10000, RZ ;  /* 0x0001000016057824 */ /* 0x010fcc00078e00ff */
[----:B------:R-:W0:Y:S02]  /*5990*/  F2I.S64.TRUNC R4, R5 ;  /* 0x0000000500047311 */ /* 0x000e24000020d900 */
[----:B0-----:R0:W-:Y:S01]  /*59a0*/  STG.E.U8 desc[UR36][R8.64], R4 ;  /* 0x0000000408007986 */ /* 0x0011e2000c101124 */
[----:B------:R-:W-:Y:S05]  /*59b0*/  BRA `(.L_x_5842) ;  /* 0x0000000c00847947 */ /* 0x000fea0003800000 */
.L_x_5839:
        /* <DEDUP_REMOVED lines=10> */
.L_x_5844:
[----:B----4-:R-:W-:-:S04]  /*5a60*/  IMAD.U32 R22, R22, 0x10000, RZ ;  /* 0x0001000016167824 */ /* 0x010fc800078e00ff */
[----:B------:R-:W0:Y:S02]  /*5a70*/  F2I.FTZ.TRUNC.NTZ R3, R22 ;  /* 0x0000001600037305 */ /* 0x000e24000021f100 */
[----:B0-----:R0:W-:Y:S01]  /*5a80*/  STG.E desc[UR36][R8.64], R3 ;  /* 0x0000000308007986 */ /* 0x0011e2000c101924 */
[----:B------:R-:W-:Y:S05]  /*5a90*/  BRA `(.L_x_5842) ;  /* 0x0000000c004c7947 */ /* 0x000fea0003800000 */
.L_x_5843:
[----:B----4-:R-:W-:-:S04]  /*5aa0*/  IMAD.U32 R22, R22, 0x10000, RZ ;  /* 0x0001000016167824 */ /* 0x010fc800078e00ff */
[----:B------:R-:W0:Y:S02]  /*5ab0*/  F2I.FTZ.TRUNC.NTZ R3, R22 ;  /* 0x0000001600037305 */ /* 0x000e24000021f100 */
[----:B0-----:R0:W-:Y:S01]  /*5ac0*/  STG.E.U16 desc[UR36][R8.64], R3 ;  /* 0x0000000308007986 */ /* 0x0011e2000c101524 */
[----:B------:R-:W-:Y:S05]  /*5ad0*/  BRA `(.L_x_5842) ;  /* 0x0000000c003c7947 */ /* 0x000fea0003800000 */
.L_x_5838:
        /* <DEDUP_REMOVED lines=9> */
.L_x_5846:
[----:B----4-:R-:W-:-:S05]  /*5b70*/  IMAD.U32 R0, R22, 0x10000, RZ ;  /* 0x0001000016007824 */ /* 0x010fca00078e00ff */
[----:B------:R-:W-:-:S05]  /*5b80*/  F2FP.F16.F32.PACK_AB R0, RZ, R0 ;  /* 0x00000000ff00723e */ /* 0x000fca00000000ff */
[----:B------:R0:W-:Y:S01]  /*5b90*/  STG.E.U16 desc[UR36][R8.64], R0 ;  /* 0x0000000008007986 */ /* 0x0001e2000c101524 */
[----:B------:R-:W-:Y:S05]  /*5ba0*/  BRA `(.L_x_5842) ;  /* 0x0000000c00087947 */ /* 0x000fea0003800000 */
.L_x_5845:
        /* <DEDUP_REMOVED lines=10> */
.L_x_5848:
[----:B----4-:R-:W-:-:S05]  /*5c50*/  IMAD.U32 R22, R22, 0x10000, RZ ;  /* 0x0001000016167824 */ /* 0x010fca00078e00ff */
[----:B------:R-:W-:-:S04]  /*5c60*/  F2FP.F16.F32.PACK_AB R3, RZ, R22 ;  /* 0x00000016ff03723e */ /* 0x000fc800000000ff */
[----:B------:R-:W-:-:S05]  /*5c70*/  PRMT R3, R3, 0x5410, RZ ;  /* 0x0000541003037816 */ /* 0x000fca00000000ff */
[----:B------:R0:W-:Y:S01]  /*5c80*/  STG.E desc[UR36][R8.64], R3 ;  /* 0x0000000308007986 */ /* 0x0001e2000c101924 */
[----:B------:R-:W-:Y:S05]  /*5c90*/  BRA `(.L_x_5842) ;  /* 0x0000000800cc7947 */ /* 0x000fea0003800000 */
.L_x_5847:
[----:B----4-:R-:W-:-:S04]  /*5ca0*/  IMAD.U32 R4, R22, 0x10000, RZ ;  /* 0x0001000016047824 */ /* 0x010fc800078e00ff */
[----:B------:R-:W-:-:S06]  /*5cb0*/  FMUL.FTZ R4, R4, 1 ;  /* 0x3f80000004047820 */ /* 0x000fcc0000410000 */
[----:B------:R-:W0:Y:S02]  /*5cc0*/  F2F.F64.F32 R4, R4 ;  /* 0x0000000400047310 */ /* 0x000e240000201800 */
[----:B0-----:R0:W-:Y:S01]  /*5cd0*/  STG.E.64 desc[UR36][R8.64], R4 ;  /* 0x0000000408007986 */ /* 0x0011e2000c101b24 */
[----:B------:R-:W-:Y:S05]  /*5ce0*/  BRA `(.L_x_5842) ;  /* 0x0000000800b87947 */ /* 0x000fea0003800000 */
.L_x_5837:
        /* <DEDUP_REMOVED lines=13> */
.L_x_5851:
[----:B----4-:R-:W-:Y:S01]  /*5dc0*/  IMAD.U32 R22, R22, 0x10000, RZ ;  /* 0x0001000016167824 */ /* 0x010fe200078e00ff */
[----:B------:R-:W-:-:S03]  /*5dd0*/  CS2R R6, SRZ ;  /* 0x0000000000067805 */ /* 0x000fc6000001ff00 */
[----:B------:R-:W-:-:S06]  /*5de0*/  FMUL.FTZ R4, R22, 1 ;  /* 0x3f80000016047820 */ /* 0x000fcc0000410000 */
[----:B------:R-:W0:Y:S02]  /*5df0*/  F2F.F64.F32 R4, R4 ;  /* 0x0000000400047310 */ /* 0x000e240000201800 */
[----:B0-----:R0:W-:Y:S01]  /*5e00*/  STG.E.128 desc[UR36][R8.64], R4 ;  /* 0x0000000408007986 */ /* 0x0011e2000c101d24 */
[----:B------:R-:W-:Y:S05]  /*5e10*/  BRA `(.L_x_5842) ;  /* 0x00000008006c7947 */ /* 0x000fea0003800000 */
.L_x_5850:
        /* <DEDUP_REMOVED lines=21> */
.L_x_5855:
[----:B------:R-:W-:Y:S05]  /*5f70*/  BSYNC B0 ;  /* 0x0000000000007941 */ /* 0x000fea0003800000 */
.L_x_5854:
[----:B------:R-:W-:-:S05]  /*5f80*/  LOP3.LUT R5, R0, R5, RZ, 0xfc, !PT ;  /* 0x0000000500057212 */ /* 0x000fca00078efcff */
[----:B------:R0:W-:Y:S01]  /*5f90*/  STG.E.U8 desc[UR36][R8.64], R5 ;  /* 0x0000000508007986 */ /* 0x0001e2000c101124 */
[----:B------:R-:W-:Y:S05]  /*5fa0*/  BRA `(.L_x_5842) ;  /* 0x0000000800087947 */ /* 0x000fea0003800000 */
.L_x_5853:
        /* <DEDUP_REMOVED lines=13> */
.L_x_5857:
[----:B------:R-:W-:Y:S01]  /*6080*/  IMAD.MOV.U32 R0, RZ, RZ, 0x7f ;  /* 0x0000007fff007424 */ /* 0x000fe200078e00ff */
[----:B------:R-:W-:-:S04]  /*6090*/  ISETP.GT.U32.AND P0, PT, R3, 0x7f800000, PT ;  /* 0x7f8000000300780c */ /* 0x000fc80003f04070 */
[----:B------:R-:W-:-:S09]  /*60a0*/  SEL R0, R0, 0x7c, P0 ;  /* 0x0000007c00007807 */ /* 0x000fd20000000000 */
.L_x_5858:
[----:B------:R-:W-:Y:S05]  /*60b0*/  BSYNC B0 ;  /* 0x0000000000007941 */ /* 0x000fea0003800000 */
.L_x_5856:
[----:B------:R-:W-:-:S04]  /*60c0*/  LOP3.LUT R3, R5, 0x80000000, RZ, 0xc0, !PT ;  /* 0x8000000005037812 */ /* 0x000fc800078ec0ff */
[----:B------:R-:W-:-:S04]  /*60d0*/  SHF.R.U32.HI R3, RZ, 0x18, R3 ;  /* 0x00000018ff037819 */ /* 0x000fc80000011603 */
[----:B------:R-:W-:-:S05]  /*60e0*/  LOP3.LUT R3, R0, R3, RZ, 0xfc, !PT ;  /* 0x0000000300037212 */ /* 0x000fca00078efcff */
[----:B------:R0:W-:Y:S01]  /*60f0*/  STG.E.U8 desc[UR36][R8.64], R3 ;  /* 0x0000000308007986 */ /* 0x0001e2000c101124 */
[----:B------:R-:W-:Y:S05]  /*6100*/  BRA `(.L_x_5842) ;  /* 0x0000000400b07947 */ /* 0x000fea0003800000 */
.L_x_5852:
[----:B----4-:R0:W-:Y:S01]  /*6110*/  STG.E.U16 desc[UR36][R8.64], R22 ;  /* 0x0000001608007986 */ /* 0x0101e2000c101524 */
[----:B------:R-:W-:Y:S05]  /*6120*/  BRA `(.L_x_5842) ;  /* 0x0000000400a87947 */ /* 0x000fea0003800000 */
.L_x_5849:
        /* <DEDUP_REMOVED lines=12> */
.L_x_5861:
        /* <DEDUP_REMOVED lines=17> */
.L_x_5864:
[----:B------:R-:W-:-:S04]  /*6300*/  LOP3.LUT R3, R5, 0x80000000, RZ, 0xc0, !PT ;  /* 0x8000000005037812 */ /* 0x000fc800078ec0ff */
[----:B------:R-:W-:-:S04]  /*6310*/  SHF.R.U32.HI R3, RZ, 0x18, R3 ;  /* 0x00000018ff037819 */ /* 0x000fc80000011603 */
[----:B------:R-:W-:-:S04]  /*6320*/  LOP3.LUT R0, R0, R3, RZ, 0xfc, !PT ;  /* 0x0000000300007212 */ /* 0x000fc800078efcff */
[----:B------:R-:W-:-:S07]  /*6330*/  PRMT R4, R0, 0x7610, R4 ;  /* 0x0000761000047816 */ /* 0x000fce0000000004 */
.L_x_5863:
[----:B------:R-:W-:Y:S05]  /*6340*/  BSYNC B0 ;  /* 0x0000000000007941 */ /* 0x000fea0003800000 */
.L_x_5862:
[----:B------:R4:W-:Y:S01]  /*6350*/  STG.E.U8 desc[UR36][R8.64], R4 ;  /* 0x0000000408007986 */ /* 0x0009e2000c101124 */
[----:B------:R-:W-:Y:S05]  /*6360*/  BRA `(.L_x_5842) ;  /* 0x0000000400187947 */ /* 0x000fea0003800000 */
.L_x_5860:
        /* <DEDUP_REMOVED lines=17> */
.L_x_5867:
[----:B------:R-:W-:-:S04]  /*6480*/  LOP3.LUT R3, R5, 0x80000000, RZ, 0xc0, !PT ;  /* 0x8000000005037812 */ /* 0x000fc800078ec0ff */
[----:B------:R-:W-:-:S04]  /*6490*/  SHF.R.U32.HI R3, RZ, 0x18, R3 ;  /* 0x00000018ff037819 */ /* 0x000fc80000011603 */
[----:B------:R-:W-:-:S04]  /*64a0*/  LOP3.LUT R0, R0, R3, RZ, 0xfc, !PT ;  /* 0x0000000300007212 */ /* 0x000fc800078efcff */
[----:B------:R-:W-:-:S07]  /*64b0*/  PRMT R4, R0, 0x7610, R4 ;  /* 0x0000761000047816 */ /* 0x000fce0000000004 */
.L_x_5866:
[----:B------:R-:W-:Y:S05]  /*64c0*/  BSYNC B0 ;  /* 0x0000000000007941 */ /* 0x000fea0003800000 */
.L_x_5865:
[----:B------:R0:W-:Y:S01]  /*64d0*/  STG.E.U8 desc[UR36][R8.64], R4 ;  /* 0x0000000408007986 */ /* 0x0001e2000c101124 */
[----:B------:R-:W-:Y:S05]  /*64e0*/  BRA `(.L_x_5842) ;  /* 0x0000000000b87947 */ /* 0x000fea0003800000 */
.L_x_5859:
        /* <DEDUP_REMOVED lines=22> */
.L_x_5841:
        /* <DEDUP_REMOVED lines=16> */
.L_x_5870:
[----:B------:R-:W-:Y:S05]  /*6750*/  BRA `(.L_x_5842) ;  /* 0x00000000001c7947 */ /* 0x000fea0003800000 */
.L_x_5869:
[----:B----4-:R-:W-:-:S06]  /*6760*/  IMAD.U32 R4, R22, 0x10000, RZ ;  /* 0x0001000016047824 */ /* 0x010fcc00078e00ff */
[----:B------:R-:W0:Y:S02]  /*6770*/  F2I.U64.TRUNC R4, R4 ;  /* 0x0000000400047311 */ /* 0x000e24000020d800 */
[----:B0-----:R2:W-:Y:S01]  /*6780*/  STG.E.64 desc[UR36][R8.64], R4 ;  /* 0x0000000408007986 */ /* 0x0015e2000c101b24 */
[----:B------:R-:W-:Y:S05]  /*6790*/  BRA `(.L_x_5842) ;  /* 0x00000000000c7947 */ /* 0x000fea0003800000 */
.L_x_5868:
[----:B----4-:R-:W-:-:S04]  /*67a0*/  IMAD.U32 R22, R22, 0x10000, RZ ;  /* 0x0001000016167824 */ /* 0x010fc800078e00ff */
[----:B------:R-:W0:Y:S02]  /*67b0*/  F2I.FTZ.U32.TRUNC.NTZ R3, R22 ;  /* 0x0000001600037305 */ /* 0x000e24000021f000 */
[----:B0-----:R0:W-:Y:S02]  /*67c0*/  STG.E desc[UR36][R8.64], R3 ;  /* 0x0000000308007986 */ /* 0x0011e4000c101924 */
.L_x_5842:
        /* <DEDUP_REMOVED lines=25> */
.L_x_5874:
[----:B------:R-:W-:-:S06]  /*6960*/  IMAD.U32 R5, R17, 0x10000, RZ ;  /* 0x0001000011057824 */ /* 0x000fcc00078e00ff */
[----:B------:R-:W0:Y:S02]  /*6970*/  F2I.S64.TRUNC R4, R5 ;  /* 0x0000000500047311 */ /* 0x000e24000020d900 */
[----:B0-----:R4:W-:Y:S01]  /*6980*/  STG.E.U8 desc[UR36][R8.64], R4 ;  /* 0x0000000408007986 */ /* 0x0019e2000c101124 */
[----:B------:R-:W-:Y:S05]  /*6990*/  BRA `(.L_x_5876) ;  /* 0x0000000c00847947 */ /* 0x000fea0003800000 */
.L_x_5873:
        /* <DEDUP_REMOVED lines=10> */
.L_x_5878:
[----:B------:R-:W-:-:S06]  /*6a40*/  IMAD.U32 R17, R17, 0x10000, RZ ;  /* 0x0001000011117824 */ /* 0x000fcc00078e00ff */
[----:B------:R-:W0:Y:S02]  /*6a50*/  F2I.FTZ.TRUNC.NTZ R17, R17 ;  /* 0x0000001100117305 */ /* 0x000e24000021f100 */
[----:B0-----:R2:W-:Y:S01]  /*6a60*/  STG.E desc[UR36][R8.64], R17 ;  /* 0x0000001108007986 */ /* 0x0015e2000c101924 */
[----:B------:R-:W-:Y:S05]  /*6a70*/  BRA `(.L_x_5876) ;  /* 0x0000000c004c7947 */ /* 0x000fea0003800000 */
.L_x_5877:
[----:B------:R-:W-:-:S06]  /*6a80*/  IMAD.U32 R17, R17, 0x10000, RZ ;  /* 0x0001000011117824 */ /* 0x000fcc00078e00ff */
[----:B------:R-:W0:Y:S02]  /*6a90*/  F2I.FTZ.TRUNC.NTZ R17, R17 ;  /* 0x0000001100117305 */ /* 0x000e24000021f100 */
[----:B0-----:R0:W-:Y:S01]  /*6aa0*/  STG.E.U16 desc[UR36][R8.64], R17 ;  /* 0x0000001108007986 */ /* 0x0011e2000c101524 */
[----:B------:R-:W-:Y:S05]  /*6ab0*/  BRA `(.L_x_5876) ;  /* 0x0000000c003c7947 */ /* 0x000fea0003800000 */
.L_x_5872:
        /* <DEDUP_REMOVED lines=9> */
.L_x_5880:
[----:B------:R-:W-:-:S05]  /*6b50*/  IMAD.U32 R0, R17, 0x10000, RZ ;  /* 0x0001000011007824 */ /* 0x000fca00078e00ff */
[----:B------:R-:W-:-:S05]  /*6b60*/  F2FP.F16.F32.PACK_AB R0, RZ, R0 ;  /* 0x00000000ff00723e */ /* 0x000fca00000000ff */
[----:B------:R0:W-:Y:S01]  /*6b70*/  STG.E.U16 desc[UR36][R8.64], R0 ;  /* 0x0000000008007986 */ /* 0x0001e2000c101524 */
[----:B------:R-:W-:Y:S05]  /*6b80*/  BRA `(.L_x_5876) ;  /* 0x0000000c00087947 */ /* 0x000fea0003800000 */
.L_x_5879:
        /* <DEDUP_REMOVED lines=10> */
.L_x_5882:
[----:B------:R-:W-:-:S05]  /*6c30*/  IMAD.U32 R17, R17, 0x10000, RZ ;  /* 0x0001000011117824 */ /* 0x000fca00078e00ff */
[----:B------:R-:W-:-:S04]  /*6c40*/  F2FP.F16.F32.PACK_AB R3, RZ, R17 ;  /* 0x00000011ff03723e */ /* 0x000fc800000000ff */
[----:B------:R-:W-:-:S05]  /*6c50*/  PRMT R3, R3, 0x5410, RZ ;  /* 0x0000541003037816 */ /* 0x000fca00000000ff */
[----:B------:R0:W-:Y:S01]  /*6c60*/  STG.E desc[UR36][R8.64], R3 ;  /* 0x0000000308007986 */ /* 0x0001e2000c101924 */
[----:B------:R-:W-:Y:S05]  /*6c70*/  BRA `(.L_x_5876) ;  /* 0x0000000800cc7947 */ /* 0x000fea0003800000 */
.L_x_5881:
[----:B------:R-:W-:-:S04]  /*6c80*/  IMAD.U32 R4, R17, 0x10000, RZ ;  /* 0x0001000011047824 */ /* 0x000fc800078e00ff */
[----:B------:R-:W-:-:S06]  /*6c90*/  FMUL.FTZ R4, R4, 1 ;  /* 0x3f80000004047820 */ /* 0x000fcc0000410000 */
[----:B------:R-:W0:Y:S02]  /*6ca0*/  F2F.F64.F32 R4, R4 ;  /* 0x0000000400047310 */ /* 0x000e240000201800 */
[----:B0-----:R0:W-:Y:S01]  /*6cb0*/  STG.E.64 desc[UR36][R8.64], R4 ;  /* 0x0000000408007986 */ /* 0x0011e2000c101b24 */
[----:B------:R-:W-:Y:S05]  /*6cc0*/  BRA `(.L_x_5876) ;  /* 0x0000000800b87947 */ /* 0x000fea0003800000 */
.L_x_5871:
        /* <DEDUP_REMOVED lines=13> */
.L_x_5885:
[----:B------:R-:W-:Y:S01]  /*6da0*/  IMAD.U32 R17, R17, 0x10000, RZ ;  /* 0x0001000011117824 */ /* 0x000fe200078e00ff */
[----:B------:R-:W-:-:S03]  /*6db0*/  CS2R R6, SRZ ;  /* 0x0000000000067805 */ /* 0x000fc6000001ff00 */
[----:B------:R-:W-:-:S06]  /*6dc0*/  FMUL.FTZ R4, R17, 1 ;  /* 0x3f80000011047820 */ /* 0x000fcc0000410000 */
[----:B------:R-:W0:Y:S02]  /*6dd0*/  F2F.F64.F32 R4, R4 ;  /* 0x0000000400047310 */ /* 0x000e240000201800 */
[----:B0-----:R0:W-:Y:S01]  /*6de0*/  STG.E.128 desc[UR36][R8.64], R4 ;  /* 0x0000000408007986 */ /* 0x0011e2000c101d24 */
[----:B------:R-:W-:Y:S05]  /*6df0*/  BRA `(.L_x_5876) ;  /* 0x00000008006c7947 */ /* 0x000fea0003800000 */
.L_x_5884:
        /* <DEDUP_REMOVED lines=21> */
.L_x_5889:
[----:B------:R-:W-:Y:S05]  /*6f50*/  BSYNC B0 ;  /* 0x0000000000007941 */ /* 0x000fea0003800000 */
.L_x_5888:
[----:B------:R-:W-:-:S05]  /*6f60*/  LOP3.LUT R5, R0, R5, RZ, 0xfc, !PT ;  /* 0x0000000500057212 */ /* 0x000fca00078efcff */
[----:B------:R0:W-:Y:S01]  /*6f70*/  STG.E.U8 desc[UR36][R8.64], R5 ;  /* 0x0000000508007986 */ /* 0x0001e2000c101124 */
[----:B------:R-:W-:Y:S05]  /*6f80*/  BRA `(.L_x_5876) ;  /* 0x0000000800087947 */ /* 0x000fea0003800000 */
.L_x_5887:
        /* <DEDUP_REMOVED lines=13> */
.L_x_5891:
[----:B------:R-:W-:Y:S01]  /*7060*/  IMAD.MOV.U32 R0, RZ, RZ, 0x7f ;  /* 0x0000007fff007424 */ /* 0x000fe200078e00ff */
[----:B------:R-:W-:-:S04]  /*7070*/  ISETP.GT.U32.AND P0, PT, R3, 0x7f800000, PT ;  /* 0x7f8000000300780c */ /* 0x000fc80003f04070 */
[----:B------:R-:W-:-:S09]  /*7080*/  SEL R0, R0, 0x7c, P0 ;  /* 0x0000007c00007807 */ /* 0x000fd20000000000 */
.L_x_5892:
[----:B------:R-:W-:Y:S05]  /*7090*/  BSYNC B0 ;  /* 0x0000000000007941 */ /* 0x000fea0003800000 */
.L_x_5890:
[----:B------:R-:W-:-:S04]  /*70a0*/  LOP3.LUT R3, R17, 0x80000000, RZ, 0xc0, !PT ;  /* 0x8000000011037812 */ /* 0x000fc800078ec0ff */
[----:B------:R-:W-:-:S04]  /*70b0*/  SHF.R.U32.HI R3, RZ, 0x18, R3 ;  /* 0x00000018ff037819 */ /* 0x000fc80000011603 */
[----:B------:R-:W-:-:S05]  /*70c0*/  LOP3.LUT R3, R0, R3, RZ, 0xfc, !PT ;  /* 0x0000000300037212 */ /* 0x000fca00078efcff */
[----:B------:R0:W-:Y:S01]  /*70d0*/  STG.E.U8 desc[UR36][R8.64], R3 ;  /* 0x0000000308007986 */ /* 0x0001e2000c101124 */
[----:B------:R-:W-:Y:S05]  /*70e0*/  BRA `(.L_x_5876) ;  /* 0x0000000400b07947 */ /* 0x000fea0003800000 */
.L_x_5886:
[----:B------:R0:W-:Y:S01]  /*70f0*/  STG.E.U16 desc[UR36][R8.64], R17 ;  /* 0x0000001108007986 */ /* 0x0001e2000c101524 */
[----:B------:R-:W-:Y:S05]  /*7100*/  BRA `(.L_x_5876) ;  /* 0x0000000400a87947 */ /* 0x000fea0003800000 */
.L_x_5883:
        /* <DEDUP_REMOVED lines=12> */
.L_x_5895:
        /* <DEDUP_REMOVED lines=17> */
.L_x_5898:
[----:B------:R-:W-:-:S04]  /*72e0*/  LOP3.LUT R3, R17, 0x80000000, RZ, 0xc0, !PT ;  /* 0x8000000011037812 */ /* 0x000fc800078ec0ff */
[----:B------:R-:W-:-:S04]  /*72f0*/  SHF.R.U32.HI R3, RZ, 0x18, R3 ;  /* 0x00000018ff037819 */ /* 0x000fc80000011603 */
[----:B------:R-:W-:-:S04]  /*7300*/  LOP3.LUT R0, R0, R3, RZ, 0xfc, !PT ;  /* 0x0000000300007212 */ /* 0x000fc800078efcff */
[----:B------:R-:W-:-:S07]  /*7310*/  PRMT R4, R0, 0x7610, R4 ;  /* 0x0000761000047816 */ /* 0x000fce0000000004 */
.L_x_5897:
[----:B------:R-:W-:Y:S05]  /*7320*/  BSYNC B0 ;  /* 0x0000000000007941 */ /* 0x000fea0003800000 */
.L_x_5896:
[----:B------:R0:W-:Y:S01]  /*7330*/  STG.E.U8 desc[UR36][R8.64], R4 ;  /* 0x0000000408007986 */ /* 0x0001e2000c101124 */
[----:B------:R-:W-:Y:S05]  /*7340*/  BRA `(.L_x_5876) ;  /* 0x0000000400187947 */ /* 0x000fea0003800000 */
.L_x_5894:
        /* <DEDUP_REMOVED lines=17> */
.L_x_5901:
[----:B------:R-:W-:-:S04]  /*7460*/  LOP3.LUT R3, R17, 0x80000000, RZ, 0xc0, !PT ;  /* 0x8000000011037812 */ /* 0x000fc800078ec0ff */
[----:B------:R-:W-:-:S04]  /*7470*/  SHF.R.U32.HI R3, RZ, 0x18, R3 ;  /* 0x00000018ff037819 */ /* 0x000fc80000011603 */
[----:B------:R-:W-:-:S04]  /*7480*/  LOP3.LUT R0, R0, R3, RZ, 0xfc, !PT ;  /* 0x0000000300007212 */ /* 0x000fc800078efcff */
[----:B------:R-:W-:-:S07]  /*7490*/  PRMT R4, R0, 0x7610, R4 ;  /* 0x0000761000047816 */ /* 0x000fce0000000004 */
.L_x_5900:
[----:B------:R-:W-:Y:S05]  /*74a0*/  BSYNC B0 ;  /* 0x0000000000007941 */ /* 0x000fea0003800000 */
.L_x_5899:
[----:B------:R0:W-:Y:S01]  /*74b0*/  STG.E.U8 desc[UR36][R8.64], R4 ;  /* 0x0000000408007986 */ /* 0x0001e2000c101124 */
[----:B------:R-:W-:Y:S05]  /*74c0*/  BRA `(.L_x_5876) ;  /* 0x0000000000b87947 */ /* 0x000fea0003800000 */
.L_x_5893:
        /* <DEDUP_REMOVED lines=22> */
.L_x_5875:
        /* <DEDUP_REMOVED lines=16> */
.L_x_5904:
[----:B------:R-:W-:Y:S05]  /*7730*/  BRA `(.L_x_5876) ;  /* 0x00000000001c7947 */ /* 0x000fea0003800000 */
.L_x_5903:
[----:B------:R-:W-:-:S06]  /*7740*/  IMAD.U32 R4, R17, 0x10000, RZ ;  /* 0x0001000011047824 */ /* 0x000fcc00078e00ff */
[----:B------:R-:W0:Y:S02]  /*7750*/  F2I.U64.TRUNC R4, R4 ;  /* 0x0000000400047311 */ /* 0x000e24000020d800 */
[----:B0-----:R0:W-:Y:S01]  /*7760*/  STG.E.64 desc[UR36][R8.64], R4 ;  /* 0x0000000408007986 */ /* 0x0011e2000c101b24 */
[----:B------:R-:W-:Y:S05]  /*7770*/  BRA `(.L_x_5876) ;  /* 0x00000000000c7947 */ /* 0x000fea0003800000 */
.L_x_5902:
[----:B------:R-:W-:-:S06]  /*7780*/  IMAD.U32 R17, R17, 0x10000, RZ ;  /* 0x0001000011117824 */ /* 0x000fcc00078e00ff */
[----:B------:R-:W0:Y:S02]  /*7790*/  F2I.FTZ.U32.TRUNC.NTZ R17, R17 ;  /* 0x0000001100117305 */ /* 0x000e24000021f000 */
[----:B0-----:R0:W-:Y:S02]  /*77a0*/  STG.E desc[UR36][R8.64], R17 ;  /* 0x0000001108007986 */ /* 0x0011e4000c101924 */
.L_x_5876:
[----:B------:R-:W-:-:S07]  /*77b0*/  VIADD R25, R25, 0x80 ;  /* 0x0000008019197836 */ /* 0x000fce0000000000 */
.L_x_5836:
[----:B------:R-:W-:Y:S05]  /*77c0*/  BSYNC B6 ;  /* 0x0000000000067941 */ /* 0x000fea0003800000 */
.L_x_5835:
        /* <DEDUP_REMOVED lines=23> */
.L_x_5908:
[----:B---3--:R-:W-:-:S06]  /*7940*/  IMAD.U32 R5, R19, 0x10000, RZ ;  /* 0x0001000013057824 */ /* 0x008fcc00078e00ff */
[----:B------:R-:W0:Y:S02]  /*7950*/  F2I.S64.TRUNC R4, R5 ;  /* 0x0000000500047311 */ /* 0x000e24000020d900 */
[----:B0-----:R-:W-:Y:S01]  /*7960*/  STG.E.U8 desc[UR36][R2.64], R4 ;  /* 0x0000000402007986 */ /* 0x001fe2000c101124 */
[----:B------:R-:W-:Y:S05]  /*7970*/  EXIT ;  /* 0x000000000000794d */ /* 0x000fea0003800000 */
.L_x_5907:
        /* <DEDUP_REMOVED lines=10> */
.L_x_5911:
[----:B---3--:R-:W-:-:S06]  /*7a20*/  IMAD.U32 R19, R19, 0x10000, RZ ;  /* 0x0001000013137824 */ /* 0x008fcc00078e00ff */
[----:B------:R-:W0:Y:S02]  /*7a30*/  F2I.FTZ.TRUNC.NTZ R19, R19 ;  /* 0x0000001300137305 */ /* 0x000e24000021f100 */
[----:B0-----:R-:W-:Y:S01]  /*7a40*/  STG.E desc[UR36][R2.64], R19 ;  /* 0x0000001302007986 */ /* 0x001fe2000c101924 */
[----:B------:R-:W-:Y:S05]  /*7a50*/  EXIT ;  /* 0x000000000000794d */ /* 0x000fea0003800000 */
.L_x_5910:
[----:B---3--:R-:W-:-:S06]  /*7a60*/  IMAD.U32 R19, R19, 0x10000, RZ ;  /* 0x0001000013137824 */ /* 0x008fcc00078e00ff */
[----:B------:R-:W0:Y:S02]  /*7a70*/  F2I.FTZ.TRUNC.NTZ R19, R19 ;  /* 0x0000001300137305 */ /* 0x000e24000021f100 */
[----:B0-----:R-:W-:Y:S01]  /*7a80*/  STG.E.U16 desc[UR36][R2.64], R19 ;  /* 0x0000001302007986 */ /* 0x001fe2000c101524 */
[----:B------:R-:W-:Y:S05]  /*7a90*/  EXIT ;  /* 0x000000000000794d */ /* 0x000fea0003800000 */
.L_x_5906:
        /* <DEDUP_REMOVED lines=9> */
.L_x_5913:
[----:B---3--:R-:W-:-:S05]  /*7b30*/  IMAD.U32 R0, R19, 0x10000, RZ ;  /* 0x0001000013007824 */ /* 0x008fca00078e00ff */
[----:B------:R-:W-:-:S05]  /*7b40*/  F2FP.F16.F32.PACK_AB R0, RZ, R0 ;  /* 0x00000000ff00723e */ /* 0x000fca00000000ff */
[----:B------:R-:W-:Y:S01]  /*7b50*/  STG.E.U16 desc[UR36][R2.64], R0 ;  /* 0x0000000002007986 */ /* 0x000fe2000c101524 */
[----:B------:R-:W-:Y:S05]  /*7b60*/  EXIT ;  /* 0x000000000000794d */ /* 0x000fea0003800000 */
.L_x_5912:
        /* <DEDUP_REMOVED lines=10> */
.L_x_5915:
[----:B---3--:R-:W-:-:S05]  /*7c10*/  IMAD.U32 R19, R19, 0x10000, RZ ;  /* 0x0001000013137824 */ /* 0x008fca00078e00ff */
[----:B------:R-:W-:-:S04]  /*7c20*/  F2FP.F16.F32.PACK_AB R5, RZ, R19 ;  /* 0x00000013ff05723e */ /* 0x000fc800000000ff */
[----:B------:R-:W-:-:S05]  /*7c30*/  PRMT R5, R5, 0x5410, RZ ;  /* 0x0000541005057816 */ /* 0x000fca00000000ff */
[----:B------:R-:W-:Y:S01]  /*7c40*/  STG.E desc[UR36][R2.64], R5 ;  /* 0x0000000502007986 */ /* 0x000fe2000c101924 */
[----:B------:R-:W-:Y:S05]  /*7c50*/  EXIT ;  /* 0x000000000000794d */ /* 0x000fea0003800000 */
.L_x_5914:
[----:B---3--:R-:W-:-:S04]  /*7c60*/  IMAD.U32 R4, R19, 0x10000, RZ ;  /* 0x0001000013047824 */ /* 0x008fc800078e00ff */
[----:B------:R-:W-:-:S06]  /*7c70*/  FMUL.FTZ R4, R4, 1 ;  /* 0x3f80000004047820 */ /* 0x000fcc0000410000 */
[----:B------:R-:W0:Y:S02]  /*7c80*/  F2F.F64.F32 R4, R4 ;  /* 0x0000000400047310 */ /* 0x000e240000201800 */
[----:B0-----:R-:W-:Y:S01]  /*7c90*/  STG.E.64 desc[UR36][R2.64], R4 ;  /* 0x0000000402007986 */ /* 0x001fe2000c101b24 */
[----:B------:R-:W-:Y:S05]  /*7ca0*/  EXIT ;  /* 0x000000000000794d */ /* 0x000fea0003800000 */
.L_x_5905:
        /* <DEDUP_REMOVED lines=13> */
.L_x_5918:
[----:B---3--:R-:W-:Y:S01]  /*7d80*/  IMAD.U32 R19, R19, 0x10000, RZ ;  /* 0x0001000013137824 */ /* 0x008fe200078e00ff */
[----:B------:R-:W-:-:S03]  /*7d90*/  CS2R R6, SRZ ;  /* 0x0000000000067805 */ /* 0x000fc6000001ff00 */
[----:B------:R-:W-:-:S06]  /*7da0*/  FMUL.FTZ R4, R19, 1 ;  /* 0x3f80000013047820 */ /* 0x000fcc0000410000 */
[----:B------:R-:W0:Y:S02]  /*7db0*/  F2F.F64.F32 R4, R4 ;  /* 0x0000000400047310 */ /* 0x000e240000201800 */
[----:B0-----:R-:W-:Y:S01]  /*7dc0*/  STG.E.128 desc[UR36][R2.64], R4 ;  /* 0x0000000402007986 */ /* 0x001fe2000c101d24 */
[----:B------:R-:W-:Y:S05]  /*7dd0*/  EXIT ;  /* 0x000000000000794d */ /* 0x000fea0003800000 */
.L_x_5917:
        /* <DEDUP_REMOVED lines=21> */
.L_x_5922:
[----:B------:R-:W-:Y:S05]  /*7f30*/  BSYNC B0 ;  /* 0x0000000000007941 */ /* 0x000fea0003800000 */
.L_x_5921:
[----:B------:R-:W-:-:S05]  /*7f40*/  LOP3.LUT R5, R0, R5, RZ, 0xfc, !PT ;  /* 0x0000000500057212 */ /* 0x000fca00078efcff */
[----:B------:R-:W-:Y:S01]  /*7f50*/  STG.E.U8 desc[UR36][R2.64], R5 ;  /* 0x0000000502007986 */ /* 0x000fe2000c101124 */
[----:B------:R-:W-:Y:S05]  /*7f60*/  EXIT ;  /* 0x000000000000794d */ /* 0x000fea0003800000 */
.L_x_5920:
        /* <DEDUP_REMOVED lines=13> */
.L_x_5924:
[----:B------:R-:W-:Y:S01]  /*8040*/  IMAD.MOV.U32 R0, RZ, RZ, 0x7f ;  /* 0x0000007fff007424 */ /* 0x000fe200078e00ff */
[----:B------:R-:W-:-:S04]  /*8050*/  ISETP.GT.U32.AND P0, PT, R4, 0x7f800000, PT ;  /* 0x7f8000000400780c */ /* 0x000fc80003f04070 */
[----:B------:R-:W-:-:S09]  /*8060*/  SEL R0, R0, 0x7c, P0 ;  /* 0x0000007c00007807 */ /* 0x000fd20000000000 */
.L_x_5925:
[----:B------:R-:W-:Y:S05]  /*8070*/  BSYNC B0 ;  /* 0x0000000000007941 */ /* 0x000fea0003800000 */
.L_x_5923:
[----:B------:R-:W-:-:S04]  /*8080*/  LOP3.LUT R4, R19, 0x80000000, RZ, 0xc0, !PT ;  /* 0x8000000013047812 */ /* 0x000fc800078ec0ff */
[----:B------:R-:W-:-:S04]  /*8090*/  SHF.R.U32.HI R5, RZ, 0x18, R4 ;  /* 0x00000018ff057819 */ /* 0x000fc80000011604 */
[----:B------:R-:W-:-:S05]  /*80a0*/  LOP3.LUT R5, R0, R5, RZ, 0xfc, !PT ;  /* 0x0000000500057212 */ /* 0x000fca00078efcff */
[----:B------:R-:W-:Y:S01]  /*80b0*/  STG.E.U8 desc[UR36][R2.64], R5 ;  /* 0x0000000502007986 */ /* 0x000fe2000c101124 */
[----:B------:R-:W-:Y:S05]  /*80c0*/  EXIT ;  /* 0x000000000000794d */ /* 0x000fea0003800000 */
.L_x_5919:
[----:B---3--:R-:W-:Y:S01]  /*80d0*/  STG.E.U16 desc[UR36][R2.64], R19 ;  /* 0x0000001302007986 */ /* 0x008fe2000c101524 */
[----:B------:R-:W-:Y:S05]  /*80e0*/  EXIT ;  /* 0x000000000000794d */ /* 0x000fea0003800000 */
.L_x_5916:
        /* <DEDUP_REMOVED lines=12> */
.L_x_5928:
        /* <DEDUP_REMOVED lines=17> */
.L_x_5931:
[----:B------:R-:W-:-:S04]  /*82c0*/  LOP3.LUT R0, R19, 0x80000000, RZ, 0xc0, !PT ;  /* 0x8000000013007812 */ /* 0x000fc800078ec0ff */
[----:B------:R-:W-:-:S04]  /*82d0*/  SHF.R.U32.HI R5, RZ, 0x18, R0 ;  /* 0x00000018ff057819 */ /* 0x000fc80000011600 */
[----:B------:R-:W-:-:S04]  /*82e0*/  LOP3.LUT R4, R4, R5, RZ, 0xfc, !PT ;  /* 0x0000000504047212 */ /* 0x000fc800078efcff */
[----:B------:R-:W-:-:S07]  /*82f0*/  PRMT R0, R4, 0x7610, R0 ;  /* 0x0000761004007816 */ /* 0x000fce0000000000 */
.L_x_5930:
[----:B------:R-:W-:Y:S05]  /*8300*/  BSYNC B0 ;  /* 0x0000000000007941 */ /* 0x000fea0003800000 */
.L_x_5929:
[----:B------:R-:W-:Y:S01]  /*8310*/  STG.E.U8 desc[UR36][R2.64], R0 ;  /* 0x0000000002007986 */ /* 0x000fe2000c101124 */
[----:B------:R-:W-:Y:S05]  /*8320*/  EXIT ;  /* 0x000000000000794d */ /* 0x000fea0003800000 */
.L_x_5927:
        /* <DEDUP_REMOVED lines=17> */
.L_x_5934:
[----:B------:R-:W-:-:S04]  /*8440*/  LOP3.LUT R0, R19, 0x80000000, RZ, 0xc0, !PT ;  /* 0x8000000013007812 */ /* 0x000fc800078ec0ff */
[----:B------:R-:W-:-:S04]  /*8450*/  SHF.R.U32.HI R5, RZ, 0x18, R0 ;  /* 0x00000018ff057819 */ /* 0x000fc80000011600 */
[----:B------:R-:W-:-:S04]  /*8460*/  LOP3.LUT R4, R4, R5, RZ, 0xfc, !PT ;  /* 0x0000000504047212 */ /* 0x000fc800078efcff */
[----:B------:R-:W-:-:S07]  /*8470*/  PRMT R0, R4, 0x7610, R0 ;  /* 0x0000761004007816 */ /* 0x000fce0000000000 */
.L_x_5933:
[----:B------:R-:W-:Y:S05]  /*8480*/  BSYNC B0 ;  /* 0x0000000000007941 */ /* 0x000fea0003800000 */
.L_x_5932:
[----:B------:R-:W-:Y:S01]  /*8490*/  STG.E.U8 desc[UR36][R2.64], R0 ;  /* 0x0000000002007986 */ /* 0x000fe2000c101124 */
[----:B------:R-:W-:Y:S05]  /*84a0*/  EXIT ;  /* 0x000000000000794d */ /* 0x000fea0003800000 */
.L_x_5926:
        /* <DEDUP_REMOVED lines=22> */
.L_x_5909:
        /* <DEDUP_REMOVED lines=16> */
.L_x_5937:
[----:B------:R-:W-:Y:S05]  /*8710*/  EXIT ;  /* 0x000000000000794d */ /* 0x000fea0003800000 */
.L_x_5936:
[----:B---3--:R-:W-:-:S06]  /*8720*/  IMAD.U32 R4, R19, 0x10000, RZ ;  /* 0x0001000013047824 */ /* 0x008fcc00078e00ff */
[----:B------:R-:W0:Y:S02]  /*8730*/  F2I.U64.TRUNC R4, R4 ;  /* 0x0000000400047311 */ /* 0x000e24000020d800 */
[----:B0-----:R-:W-:Y:S01]  /*8740*/  STG.E.64 desc[UR36][R2.64], R4 ;  /* 0x0000000402007986 */ /* 0x001fe2000c101b24 */
[----:B------:R-:W-:Y:S05]  /*8750*/  EXIT ;  /* 0x000000000000794d */ /* 0x000fea0003800000 */
.L_x_5935:
[----:B---3--:R-:W-:-:S06]  /*8760*/  IMAD.U32 R19, R19, 0x10000, RZ ;  /* 0x0001000013137824 */ /* 0x008fcc00078e00ff */
[----:B------:R-:W0:Y:S02]  /*8770*/  F2I.FTZ.U32.TRUNC.NTZ R19, R19 ;  /* 0x0000001300137305 */ /* 0x000e24000021f000 */
[----:B0-----:R-:W-:Y:S01]  /*8780*/  STG.E desc[UR36][R2.64], R19 ;  /* 0x0000001302007986 */ /* 0x001fe2000c101924 */
[----:B------:R-:W-:Y:S05]  /*8790*/  EXIT ;  /* 0x000000000000794d */ /* 0x000fea0003800000 */
.L_x_5938:
        /* <DEDUP_REMOVED lines=14> */
.L_x_19611:


//--------------------- .text._ZN2at6native18elementwise_kernelILi128ELi4EZNS0_22gpu_kernel_impl_nocastIZZZNS0_17round_kernel_cudaERNS_18TensorIteratorBaseEENKUlvE_clEvENKUlvE2_clEvEUlN3c108BFloat16EE_EEvS4_RKT_EUliE_EEviT1_ --------------------------
	.section	.text._ZN2at6native18elementwise_kernelILi128ELi4EZNS0_22gpu_kernel_impl_nocastIZZZNS0_17round_kernel_cudaERNS_18TensorIteratorBaseEENKUlvE_clEvENKUlvE2_clEvEUlN3c108BFloat16EE_EEvS4_RKT_EUliE_EEviT1_,"ax",@progbits
	.align	128
        .global         _ZN2at6native18elementwise_kernelILi128ELi4EZNS0_22gpu_kernel_impl_nocastIZZZNS0_17round_kernel_cudaERNS_18TensorIteratorBaseEENKUlvE_clEvENKUlvE2_clEvEUlN3c108BFloat16EE_EEvS4_RKT_EUliE_EEviT1_
        .type           _ZN2at6native18elementwise_kernelILi128ELi4EZNS0_22gpu_kernel_impl_nocastIZZZNS0_17round_kernel_cudaERNS_18TensorIteratorBaseEENKUlvE_clEvENKUlvE2_clEvEUlN3c108BFloat16EE_EEvS4_RKT_EUliE_EEviT1_,@function
        .size           _ZN2at6native18elementwise_kernelILi128ELi4EZNS0_22gpu_kernel_impl_nocastIZZZNS0_17round_kernel_cudaERNS_18TensorIteratorBaseEENKUlvE_clEvENKUlvE2_clEvEUlN3c108BFloat16EE_EEvS4_RKT_EUliE_EEviT1_,(.L_x_19612 - _ZN2at6native18elementwise_kernelILi128ELi4EZNS0_22gpu_kernel_impl_nocastIZZZNS0_17round_kernel_cudaERNS_18TensorIteratorBaseEENKUlvE_clEvENKUlvE2_clEvEUlN3c108BFloat16EE_EEvS4_RKT_EUliE_EEviT1_)
        .other          _ZN2at6native18elementwise_kernelILi128ELi4EZNS0_22gpu_kernel_impl_nocastIZZZNS0_17round_kernel_cudaERNS_18TensorIteratorBaseEENKUlvE_clEvENKUlvE2_clEvEUlN3c108BFloat16EE_EEvS4_RKT_EUliE_EEviT1_,@"STO_CUDA_ENTRY STV_DEFAULT"
_ZN2at6native18elementwise_kernelILi128ELi4EZNS0_22gpu_kernel_impl_nocastIZZZNS0_17round_kernel_cudaERNS_18TensorIteratorBaseEENKUlvE_clEvENKUlvE2_clEvEUlN3c108BFloat16EE_EEvS4_RKT_EUliE_EEviT1_:
.text._ZN2at6native18elementwise_kernelILi128ELi4EZNS0_22gpu_kernel_impl_nocastIZZZNS0_17round_kernel_cudaERNS_18TensorIteratorBaseEENKUlvE_clEvENKUlvE2_clEvEUlN3c108BFloat16EE_EEvS4_RKT_EUliE_EEviT1_:
        /* <DEDUP_REMOVED lines=311> */
.L_x_5941:
        /* <DEDUP_REMOVED lines=9> */
[----:B------:R-:W0:Y:S02]  /*1400*/  FRND R6, R6 ;  /* 0x0000000600067307 */ /* 0x000e240000201000 */
[----:B0-----:R-:W-:-:S05]  /*1410*/  F2FP.BF16.F32.PACK_AB R5, RZ, R6 ;  /* 0x00000006ff05723e */ /* 0x001fca00000010ff */
[----:B------:R0:W-:Y:S02]  /*1420*/  STG.E.U16 desc[UR4][R2.64], R5 ;  /* 0x0000000502007986 */ /* 0x0001e4000c101504 */
.L_x_5940:
[----:B------:R-:W-:Y:S05]  /*1430*/  BSYNC B0 ;  /* 0x0000000000007941 */ /* 0x000fea0003800000 */
.L_x_5939:
        /* <DEDUP_REMOVED lines=305> */
.L_x_5944:
        /* <DEDUP_REMOVED lines=10> */
[----:B------:R-:W0:Y:S02]  /*27f0*/  FRND R6, R6 ;  /* 0x0000000600067307 */ /* 0x000e240000201000 */
        /* <DEDUP_REMOVED lines=305> */
.L_x_5945:
        /* <DEDUP_REMOVED lines=9> */
[----:B------:R-:W0:Y:S02]  /*3ba0*/  FRND R6, R6 ;  /* 0x0000000600067307 */ /* 0x000e240000201000 */
[----:B0-----:R-:W-:-:S05]  /*3bb0*/  F2FP.BF16.F32.PACK_AB R5, RZ, R6 ;  /* 0x00000006ff05723e */ /* 0x001fca00000010ff */
[----:B------:R2:W-:Y:S02]  /*3bc0*/  STG.E.U16 desc[UR4][R2.64], R5 ;  /* 0x0000000502007986 */ /* 0x0005e4000c101504 */
.L_x_5943:
[----:B------:R-:W-:Y:S05]  /*3bd0*/  BSYNC B0 ;  /* 0x0000000000007941 */ /* 0x000fea0003800000 */
.L_x_5942:
        /* <DEDUP_REMOVED lines=304> */
.L_x_5946:
        /* <DEDUP_REMOVED lines=8> */
[----:B------:R-:W0:Y:S02]  /*4f60*/  FRND R0, R0 ;  /* 0x0000000000007307 */ /* 0x000e240000201000 */
[----:B0-----:R-:W-:-:S05]  /*4f70*/  F2FP.BF16.F32.PACK_AB R5, RZ, R0 ;  /* 0x00000000ff05723e */ /* 0x001fca00000010ff */
[----:B------:R-:W-:Y:S01]  /*4f80*/  STG.E.U16 desc[UR4][R2.64], R5 ;  /* 0x0000000502007986 */ /* 0x000fe2000c101504 */
[----:B------:R-:W-:Y:S05]  /*4f90*/  EXIT ;  /* 0x000000000000794d */ /* 0x000fea0003800000 */
.L_x_5947:
        /* <DEDUP_REMOVED lines=14> */
.L_x_19612:


//--------------------- .text._ZN2at6native27unrolled_elementwise_kernelIZZZNS0_17round_kernel_cudaERNS_18TensorIteratorBaseEENKUlvE_clEvENKUlvE2_clEvEUlN3c108BFloat16EE_St5arrayIPcLm2EELi4E23TrivialOffsetCalculatorILi1EjESD_NS0_6memory15LoadWithoutCastENSE_16StoreWithoutCastEEEviT_T0_T2_T3_T4_T5_ --------------------------
	.section	.text._ZN2at6native27unrolled_elementwise_kernelIZZZNS0_17round_kernel_cudaERNS_18TensorIteratorBaseEENKUlvE_clEvENKUlvE2_clEvEUlN3c108BFloat16EE_St5arrayIPcLm2EELi4E23TrivialOffsetCalculatorILi1EjESD_NS0_6memory15LoadWithoutCastENSE_16StoreWithoutCastEEEviT_T0_T2_T3_T4_T5_,"ax",@progbits
	.align	128
        .global         _ZN2at6native27unrolled_elementwise_kernelIZZZNS0_17round_kernel_cudaERNS_18TensorIteratorBaseEENKUlvE_clEvENKUlvE2_clEvEUlN3c108BFloat16EE_St5arrayIPcLm2EELi4E23TrivialOffsetCalculatorILi1EjESD_NS0_6memory15LoadWithoutCastENSE_16StoreWithoutCastEEEviT_T0_T2_T3_T4_T5_
        .type           _ZN2at6native27unrolled_elementwise_kernelIZZZNS0_17round_kernel_cudaERNS_18TensorIteratorBaseEENKUlvE_clEvENKUlvE2_clEvEUlN3c108BFloat16EE_St5arrayIPcLm2EELi4E23TrivialOffsetCalculatorILi1EjESD_NS0_6memory15LoadWithoutCastENSE_16StoreWithoutCastEEEviT_T0_T2_T3_T4_T5_,@function
        .size           _ZN2at6native27unrolled_elementwise_kernelIZZZNS0_17round_kernel_cudaERNS_18TensorIteratorBaseEENKUlvE_clEvENKUlvE2_clEvEUlN3c108BFloat16EE_St5arrayIPcLm2EELi4E23TrivialOffsetCalculatorILi1EjESD_NS0_6memory15LoadWithoutCastENSE_16StoreWithoutCastEEEviT_T0_T2_T3_T4_T5_,(.L_x_19613 - _ZN2at6native27unrolled_elementwise_kernelIZZZNS0_17round_kernel_cudaERNS_18TensorIteratorBaseEENKUlvE_clEvENKUlvE2_clEvEUlN3c108BFloat16EE_St5arrayIPcLm2EELi4E23TrivialOffsetCalculatorILi1EjESD_NS0_6memory15LoadWithoutCastENSE_16StoreWithoutCastEEEviT_T0_T2_T3_T4_T5_)
        .other          _ZN2at6native27unrolled_elementwise_kernelIZZZNS0_17round_kernel_cudaERNS_18TensorIteratorBaseEENKUlvE_clEvENKUlvE2_clEvEUlN3c108BFloat16EE_St5arrayIPcLm2EELi4E23TrivialOffsetCalculatorILi1EjESD_NS0_6memory15LoadWithoutCastENSE_16StoreWithoutCastEEEviT_T0_T2_T3_T4_T5_,@"STO_CUDA_ENTRY STV_DEFAULT"
_ZN2at6native27unrolled_elementwise_kernelIZZZNS0_17round_kernel_cudaERNS_18TensorIteratorBaseEENKUlvE_clEvENKUlvE2_clEvEUlN3c108BFloat16EE_St5arrayIPcLm2EELi4E23TrivialOffsetCalculatorILi1EjESD_NS0_6memory15LoadWithoutCastENSE_16StoreWithoutCastEEEviT_T0_T2_T3_T4_T5_:
.text._ZN2at6native27unrolled_elementwise_kernelIZZZNS0_17round_kernel_cudaERNS_18TensorIteratorBaseEENKUlvE_clEvENKUlvE2_clEvEUlN3c108BFloat16EE_St5arrayIPcLm2EELi4E23TrivialOffsetCalculatorILi1EjESD_NS0_6memory15LoadWithoutCastENSE_16StoreWithoutCastEEEviT_T0_T2_T3_T4_T5_:
        /* <DEDUP_REMOVED lines=47> */
[----:B------:R-:W0:Y:S01]  /*02f0*/  @!P0 FRND R11, R11 ;  /* 0x0000000b000b8307 */ /* 0x000e220000201000 */
[----:B----4-:R-:W-:Y:S01]  /*0300*/  @!P2 IMAD.U32 R8, R8, 0x10000, RZ ;  /* 0x000100000808a824 */ /* 0x010fe200078e00ff */
[----:B0-----:R-:W-:-:S05]  /*0310*/  @!P0 F2FP.BF16.F32.PACK_AB R5, RZ, R11 ;  /* 0x0000000bff05823e */ /* 0x001fca00000010ff */
[----:B------:R1:W-:Y:S01]  /*0320*/  @!P0 STG.E.U16 desc[UR4][R6.64], R5 ;  /* 0x0000000506008986 */ /* 0x0003e2000c101504 */
[----:B------:R-:W0:Y:S01]  /*0330*/  @!P2 FRND R8, R8 ;  /* 0x000000080008a307 */ /* 0x000e220000201000 */
[----:B---3--:R-:W-:-:S07]  /*0340*/  @!P3 SHF.L.U32 R20, R20, 0x10, RZ ;  /* 0x000000101414b819 */ /* 0x008fce00000006ff */
[----:B------:R-:W2:Y:S01]  /*0350*/  @!P3 FRND R20, R20 ;  /* 0x000000140014b307 */ /* 0x000ea20000201000 */
        /* <DEDUP_REMOVED lines=14> */
.L_x_5949:
[----:B------:R-:W-:Y:S05]  /*0440*/  BSYNC B0 ;  /* 0x0000000000007941 */ /* 0x000fea0003800000 */
.L_x_5948:
[----:B------:R-:W-:Y:S01]  /*0450*/  ISETP.GE.AND P0, PT, R9, R2, PT ;  /* 0x000000020900720c */ /* 0x000fe20003f06270 */
[----:B-----5:R-:W-:-:S12]  /*0460*/  @!P1 IMAD.U32 R10, R10, 0x10000, RZ ;  /* 0x000100000a0a9824 */ /* 0x020fd800078e00ff */
[----:B------:R-:W-:Y:S05]  /*0470*/  @P0 EXIT ;  /* 0x000000000000094d */ /* 0x000fea0003800000 */
[----:B0-----:R-:W0:Y:S01]  /*0480*/  LDC.64 R2, c[0x0][0x218] ;  /* 0x00008600ff027b82 */ /* 0x001e220000000a00 */
[----:B------:R-:W1:Y:S01]  /*0490*/  @!P1 FRND R10, R10 ;  /* 0x0000000a000a9307 */ /* 0x000e620000201000 */
[----:B------:R-:W-:Y:S02]  /*04a0*/  LEA R9, R0, R9, 0x9 ;  /* 0x0000000900097211 */ /* 0x000fe400078e48ff */
[----:B-1----:R-:W-:-:S03]  /*04b0*/  @!P1 F2FP.BF16.F32.PACK_AB R4, RZ, R10 ;  /* 0x0000000aff04923e */ /* 0x002fc600000010ff */
[----:B0-----:R-:W-:-:S05]  /*04c0*/  IMAD.WIDE.U32 R2, R9, 0x2, R2 ;  /* 0x0000000209027825 */ /* 0x001fca00078e0002 */
[----:B------:R-:W-:Y:S01]  /*04d0*/  STG.E.U16 desc[UR4][R2.64], R4 ;  /* 0x0000000402007986 */ /* 0x000fe2000c101504 */
[----:B------:R-:W-:Y:S05]  /*04e0*/  EXIT ;  /* 0x000000000000794d */ /* 0x000fea0003800000 */
.L_x_5950:
        /* <DEDUP_REMOVED lines=9> */
.L_x_19613:


//--------------------- .text._ZN2at6native29vectorized_elementwise_kernelILi2EZZZNS0_17round_kernel_cudaERNS_18TensorIteratorBaseEENKUlvE_clEvENKUlvE2_clEvEUlN3c108BFloat16EE_St5arrayIPcLm2EEEEviT0_T1_ --------------------------
	.section	.text._ZN2at6native29vectorized_elementwise_kernelILi2EZZZNS0_17round_kernel_cudaERNS_18TensorIteratorBaseEENKUlvE_clEvENKUlvE2_clEvEUlN3c108BFloat16EE_St5arrayIPcLm2EEEEviT0_T1_,"ax",@progbits
	.align	128
        .global         _ZN2at6native29vectorized_elementwise_kernelILi2EZZZNS0_17round_kernel_cudaERNS_18TensorIteratorBaseEENKUlvE_clEvENKUlvE2_clEvEUlN3c108BFloat16EE_St5arrayIPcLm2EEEEviT0_T1_
        .type           _ZN2at6native29vectorized_elementwise_kernelILi2EZZZNS0_17round_kernel_cudaERNS_18TensorIteratorBaseEENKUlvE_clEvENKUlvE2_clEvEUlN3c108BFloat16EE_St5arrayIPcLm2EEEEviT0_T1_,@function
        .size           _ZN2at6native29vectorized_elementwise_kernelILi2EZZZNS0_17round_kernel_cudaERNS_18TensorIteratorBaseEENKUlvE_clEvENKUlvE2_clEvEUlN3c108BFloat16EE_St5arrayIPcLm2EEEEviT0_T1_,(.L_x_19614 - _ZN2at6native29vectorized_elementwise_kernelILi2EZZZNS0_17round_kernel_cudaERNS_18TensorIteratorBaseEENKUlvE_clEvENKUlvE2_clEvEUlN3c108BFloat16EE_St5arrayIPcLm2EEEEviT0_T1_)
        .other          _ZN2at6native29vectorized_elementwise_kernelILi2EZZZNS0_17round_kernel_cudaERNS_18TensorIteratorBaseEENKUlvE_clEvENKUlvE2_clEvEUlN3c108BFloat16EE_St5arrayIPcLm2EEEEviT0_T1_,@"STO_CUDA_ENTRY STV_DEFAULT"
_ZN2at6native29vectorized_elementwise_kernelILi2EZZZNS0_17round_kernel_cudaERNS_18TensorIteratorBaseEENKUlvE_clEvENKUlvE2_clEvEUlN3c108BFloat16EE_St5arrayIPcLm2EEEEviT0_T1_:
.text._ZN2at6native29vectorized_elementwise_kernelILi2EZZZNS0_17round_kernel_cudaERNS_18TensorIteratorBaseEENKUlvE_clEvENKUlvE2_clEvEUlN3c108BFloat16EE_St5arrayIPcLm2EEEEviT0_T1_:
        /* <DEDUP_REMOVED lines=24> */
[----:B------:R-:W-:Y:S01]  /*0180*/  FRND R2, R2 ;  /* 0x0000000200027307 */ /* 0x000fe20000201000 */
[----:B----4-:R-:W-:-:S03]  /*0190*/  SHF.L.U32 R7, R13, 0x10, RZ ;  /* 0x000000100d077819 */ /* 0x010fc600000006ff */
[----:B------:R-:W-:Y:S01]  /*01a0*/  IMAD.U32 R12, R9, 0x10000, RZ ;  /* 0x00010000090c7824 */ /* 0x000fe200078e00ff */
[----:B------:R-:W-:Y:S01]  /*01b0*/  PRMT R9, R13, 0x7632, R9 ;  /* 0x000076320d097816 */ /* 0x000fe20000000009 */
[----:B-----5:R-:W-:Y:S02]  /*01c0*/  IMAD.U32 R8, R15, 0x10000, RZ ;  /* 0x000100000f087824 */ /* 0x020fe400078e00ff */
[----:B------:R-:W-:Y:S01]  /*01d0*/  FRND R6, R6 ;  /* 0x0000000600067307 */ /* 0x000fe20000201000 */
[----:B------:R-:W-:Y:S02]  /*01e0*/  SHF.L.U32 R14, R9, 0x10, RZ ;  /* 0x00000010090e7819 */ /* 0x000fe400000006ff */
[----:B------:R-:W-:-:S05]  /*01f0*/  PRMT R9, R15, 0x7632, R9 ;  /* 0x000076320f097816 */ /* 0x000fca0000000009 */
[----:B------:R-:W-:Y:S01]  /*0200*/  IMAD.U32 R9, R9, 0x10000, RZ ;  /* 0x0001000009097824 */ /* 0x000fe200078e00ff */
[----:B------:R-:W-:Y:S08]  /*0210*/  FRND R7, R7 ;  /* 0x0000000700077307 */ /* 0x000ff00000201000 */
[----:B------:R-:W-:Y:S08]  /*0220*/  FRND R8, R8 ;  /* 0x0000000800087307 */ /* 0x000ff00000201000 */
[----:B------:R-:W0:Y:S08]  /*0230*/  FRND R11, R10 ;  /* 0x0000000a000b7307 */ /* 0x000e300000201000 */
[----:B------:R-:W1:Y:S01]  /*0240*/  FRND R13, R12 ;  /* 0x0000000c000d7307 */ /* 0x000e620000201000 */
[----:B0-----:R-:W-:-:S07]  /*0250*/  F2FP.BF16.F32.PACK_AB R11, R11, R2 ;  /* 0x000000020b0b723e */ /* 0x001fce00000010ff */
[----:B------:R-:W0:Y:S01]  /*0260*/  FRND R14, R14 ;  /* 0x0000000e000e7307 */ /* 0x000e220000201000 */
[----:B------:R-:W-:Y:S01]  /*0270*/  STG.E desc[UR4][R4.64], R11 ;  /* 0x0000000b04007986 */ /* 0x000fe2000c101904 */
[----:B-1----:R-:W-:-:S06]  /*0280*/  F2FP.BF16.F32.PACK_AB R13, R13, R6 ;  /* 0x000000060d0d723e */ /* 0x002fcc00000010ff */
[----:B------:R-:W1:Y:S01]  /*0290*/  FRND R9, R9 ;  /* 0x0000000900097307 */ /* 0x000e620000201000 */
[----:B------:R-:W-:Y:S01]  /*02a0*/  STG.E desc[UR4][R4.64+0x200], R13 ;  /* 0x0002000d04007986 */ /* 0x000fe2000c101904 */
[----:B0-----:R-:W-:-:S05]  /*02b0*/  F2FP.BF16.F32.PACK_AB R7, R14, R7 ;  /* 0x000000070e07723e */ /* 0x001fca00000010ff */
[----:B------:R-:W-:Y:S01]  /*02c0*/  STG.E desc[UR4][R4.64+0x400], R7 ;  /* 0x0004000704007986 */ /* 0x000fe2000c101904 */
[----:B-1----:R-:W-:-:S05]  /*02d0*/  F2FP.BF16.F32.PACK_AB R3, R9, R8 ;  /* 0x000000080903723e */ /* 0x002fca00000010ff */
[----:B------:R-:W-:Y:S01]  /*02e0*/  STG.E desc[UR4][R4.64+0x600], R3 ;  /* 0x0006000304007986 */ /* 0x000fe2000c101904 */
[----:B------:R-:W-:Y:S05]  /*02f0*/  EXIT ;  /* 0x000000000000794d */ /* 0x000fea0003800000 */
.L_x_5951:
        /* <DEDUP_REMOVED lines=77> */
[----:B------:R-:W0:Y:S01]  /*07d0*/  @!P0 FRND R2, R2 ;  /* 0x0000000200028307 */ /* 0x000e220000201000 */
[----:B---3--:R-:W-:Y:S02]  /*07e0*/  @!P1 SHF.L.U32 R15, R26, 0x10, RZ ;  /* 0x000000101a0f9819 */ /* 0x008fe400000006ff */
[----:B0-----:R-:W-:-:S05]  /*07f0*/  @!P0 F2FP.BF16.F32.PACK_AB R23, RZ, R2 ;  /* 0x00000002ff17823e */ /* 0x001fca00000010ff */
[----:B------:R-:W-:Y:S01]  /*0800*/  @!P1 FRND R15, R15 ;  /* 0x0000000f000f9307 */ /* 0x000fe20000201000 */
[----:B------:R0:W-:Y:S01]  /*0810*/  @!P0 STG.E.U16 desc[UR4][R12.64], R23 ;  /* 0x000000170c008986 */ /* 0x0001e2000c101504 */
[----:B------:R-:W-:Y:S01]  /*0820*/  ISETP.GE.AND P0, PT, R24, R5, PT ;  /* 0x000000051800720c */ /* 0x000fe20003f06270 */
[----:B----4-:R-:W-:-:S05]  /*0830*/  @!P5 IMAD.U32 R28, R28, 0x10000, RZ ;  /* 0x000100001c1cd824 */ /* 0x010fca00078e00ff */
[----:B-----5:R-:W1:Y:S02]  /*0840*/  @!P5 FRND R17, R28 ;  /* 0x0000001c0011d307 */ /* 0x020e640000201000 */
[----:B-1----:R-:W-:Y:S02]  /*0850*/  @!P5 F2FP.BF16.F32.PACK_AB R6, RZ, R17 ;  /* 0x00000011ff06d23e */ /* 0x002fe400000010ff */
[----:B------:R-:W-:Y:S01]  /*0860*/  ISETP.GE.AND P5, PT, R20, R5, PT ;  /* 0x000000051400720c */ /* 0x000fe20003fa6270 */
[----:B------:R-:W-:Y:S02]  /*0870*/  @!P2 IMAD.U32 R16, R27, 0x10000, RZ ;  /* 0x000100001b10a824 */ /* 0x000fe400078e00ff */
[----:B------:R-:W-:Y:S01]  /*0880*/  @!P4 IMAD.U32 R17, R18, 0x10000, RZ ;  /* 0x000100001211c824 */ /* 0x000fe200078e00ff */
[----:B------:R-:W-:Y:S01]  /*0890*/  @!P3 SHF.L.U32 R4, R4, 0x10, RZ ;  /* 0x000000100404b819 */ /* 0x000fe200000006ff */
[----:B------:R-:W-:Y:S02]  /*08a0*/  @!P6 IMAD.U32 R19, R19, 0x10000, RZ ;  /* 0x000100001313e824 */ /* 0x000fe400078e00ff */
[----:B------:R-:W1:Y:S06]  /*08b0*/  @!P2 FRND R16, R16 ;  /* 0x000000100010a307 */ /* 0x000e6c0000201000 */
[----:B------:R-:W-:-:S02]  /*08c0*/  @!P5 IMAD.U32 R0, R0, 0x10000, RZ ;  /* 0x000100000000d824 */ /* 0x000fc400078e00ff */
[----:B------:R-:W2:Y:S08]  /*08d0*/  @!P3 FRND R4, R4 ;  /* 0x000000040004b307 */ /* 0x000eb00000201000 */
[----:B------:R-:W3:Y:S08]  /*08e0*/  @!P4 FRND R17, R17 ;  /* 0x000000110011c307 */ /* 0x000ef00000201000 */
[----:B------:R-:W4:Y:S08]  /*08f0*/  @!P6 FRND R19, R19 ;  /* 0x000000130013e307 */ /* 0x000f300000201000 */
[----:B------:R-:W5:Y:S01]  /*0900*/  @!P5 FRND R0, R0 ;  /* 0x000000000000d307 */ /* 0x000f620000201000 */
        /* <DEDUP_REMOVED lines=19> */
.L_x_5954:
[----:B------:R-:W-:-:S13]  /*0a40*/  ISETP.GE.AND P0, PT, R24, R5, PT ;  /* 0x000000051800720c */ /* 0x000fda0003f06270 */
[----:B------:R-:W-:Y:S05]  /*0a50*/  @P0 BRA `(.L_x_5956) ;  /* 0x0000000000300947 */ /* 0x000fea0003800000 */
[----:B0-----:R-:W0:Y:S01]  /*0a60*/  LDC.64 R6, c[0x0][0x218] ;  /* 0x00008600ff067b82 */ /* 0x001e220000000a00 */
[----:B------:R-:W-:Y:S01]  /*0a70*/  IMAD.IADD R13, R3, 0x1, R24 ;  /* 0x00000001030d7824 */ /* 0x000fe200078e0218 */
[----:B------:R-:W-:-:S03]  /*0a80*/  IADD3 R24, R24, 0x80, RZ ;  /* 0x0000008018187810 */ /* 0x000fc60007ffe0ff */
[----:B0-----:R-:W-:-:S05]  /*0a90*/  IMAD.WIDE.U32 R6, R13, 0x2, R6 ;  /* 0x000000020d067825 */ /* 0x001fca00078e0006 */
[----:B------:R1:W-:Y:S02]  /*0aa0*/  STG.E.U16 desc[UR4][R6.64], R8 ;  /* 0x0000000806007986 */ /* 0x0003e4000c101504 */
.L_x_5955:
[----:B------:R-:W-:-:S13]  /*0ab0*/  ISETP.GE.AND P0, PT, R24, R5, PT ;  /* 0x000000051800720c */ /* 0x000fda0003f06270 */
[----:B------:R-:W-:Y:S05]  /*0ac0*/  @P0 BRA `(.L_x_5957) ;  /* 0x0000000000340947 */ /* 0x000fea0003800000 */
[----:B01----:R-:W0:Y:S01]  /*0ad0*/  LDC.64 R6, c[0x0][0x218] ;  /* 0x00008600ff067b82 */ /* 0x003e220000000a00 */
[----:B------:R-:W-:Y:S02]  /*0ae0*/  IMAD.IADD R13, R3, 0x1, R24 ;  /* 0x00000001030d7824 */ /* 0x000fe400078e0218 */
[----:B------:R-:W-:Y:S02]  /*0af0*/  VIADD R24, R24, 0x80 ;  /* 0x0000008018187836 */ /* 0x000fe40000000000 */
[----:B0-----:R-:W-:-:S05]  /*0b00*/  IMAD.WIDE.U32 R6, R13, 0x2, R6 ;  /* 0x000000020d067825 */ /* 0x001fca00078e0006 */
[----:B------:R1:W-:Y:S02]  /*0b10*/  STG.E.U16 desc[UR4][R6.64], R9 ;  /* 0x0000000906007986 */ /* 0x0003e4000c101504 */
.L_x_5956:
        /* <DEDUP_REMOVED lines=8> */
.L_x_5957:
[----:B------:R-:W-:Y:S05]  /*0ba0*/  BSYNC B1 ;  /* 0x0000000000017941 */ /* 0x000fea0003800000 */
.L_x_5953:
[----:B------:R-:W-:-:S13]  /*0bb0*/  ISETP.GE.AND P0, PT, R24, R5, PT ;  /* 0x000000051800720c */ /* 0x000fda0003f06270 */
[----:B012---:R-:W0:Y:S01]  /*0bc0*/  @!P0 LDC.64 R6, c[0x0][0x218] ;  /* 0x00008600ff068b82 */ /* 0x007e220000000a00 */
[----:B------:R-:W-:Y:S01]  /*0bd0*/  @!P0 IMAD.IADD R9, R3, 0x1, R24 ;  /* 0x0000000103098824 */ /* 0x000fe200078e0218 */
[----:B------:R-:W-:-:S03]  /*0be0*/  @!P0 IADD3 R24, R24, 0x80, RZ ;  /* 0x0000008018188810 */ /* 0x000fc60007ffe0ff */
[----:B0-----:R-:W-:-:S05]  /*0bf0*/  @!P0 IMAD.WIDE.U32 R6, R9, 0x2, R6 ;  /* 0x0000000209068825 */ /* 0x001fca00078e0006 */
[----:B------:R2:W-:Y:S02]  /*0c00*/  @!P0 STG.E.U16 desc[UR4][R6.64], R11 ;  /* 0x0000000b06008986 */ /* 0x0005e4000c101504 */
.L_x_5958:
[----:B------:R-:W-:Y:S05]  /*0c10*/  BSYNC B0 ;  /* 0x0000000000007941 */ /* 0x000fea0003800000 */
.L_x_5952:
        /* <DEDUP_REMOVED lines=8> */
.L_x_5959:
        /* <DEDUP_REMOVED lines=14> */
.L_x_19614:


//--------------------- .text._ZN2at6native29vectorized_elementwise_kernelILi4EZZZNS0_17round_kernel_cudaERNS_18TensorIteratorBaseEENKUlvE_clEvENKUlvE2_clEvEUlN3c108BFloat16EE_St5arrayIPcLm2EEEEviT0_T1_ --------------------------
	.section	.text._ZN2at6native29vectorized_elementwise_kernelILi4EZZZNS0_17round_kernel_cudaERNS_18TensorIteratorBaseEENKUlvE_clEvENKUlvE2_clEvEUlN3c108BFloat16EE_St5arrayIPcLm2EEEEviT0_T1_,"ax",@progbits
	.align	128
        .global         _ZN2at6native29vectorized_elementwise_kernelILi4EZZZNS0_17round_kernel_cudaERNS_18TensorIteratorBaseEENKUlvE_clEvENKUlvE2_clEvEUlN3c108BFloat16EE_St5arrayIPcLm2EEEEviT0_T1_
        .type           _ZN2at6native29vectorized_elementwise_kernelILi4EZZZNS0_17round_kernel_cudaERNS_18TensorIteratorBaseEENKUlvE_clEvENKUlvE2_clEvEUlN3c108BFloat16EE_St5arrayIPcLm2EEEEviT0_T1_,@function
        .size           _ZN2at6native29vectorized_elementwise_kernelILi4EZZZNS0_17round_kernel_cudaERNS_18TensorIteratorBaseEENKUlvE_clEvENKUlvE2_clEvEUlN3c108BFloat16EE_St5arrayIPcLm2EEEEviT0_T1_,(.L_x_19615 - _ZN2at6native29vectorized_elementwise_kernelILi4EZZZNS0_17round_kernel_cudaERNS_18TensorIteratorBaseEENKUlvE_clEvENKUlvE2_clEvEUlN3c108BFloat16EE_St5arrayIPcLm2EEEEviT0_T1_)
        .other          _ZN2at6native29vectorized_elementwise_kernelILi4EZZZNS0_17round_kernel_cudaERNS_18TensorIteratorBaseEENKUlvE_clEvENKUlvE2_clEvEUlN3c108BFloat16EE_St5arrayIPcLm2EEEEviT0_T1_,@"STO_CUDA_ENTRY STV_DEFAULT"
_ZN2at6native29vectorized_elementwise_kernelILi4EZZZNS0_17round_kernel_cudaERNS_18TensorIteratorBaseEENKUlvE_clEvENKUlvE2_clEvEUlN3c108BFloat16EE_St5arrayIPcLm2EEEEviT0_T1_:
.text._ZN2at6native29vectorized_elementwise_kernelILi4EZZZNS0_17round_kernel_cudaERNS_18TensorIteratorBaseEENKUlvE_clEvENKUlvE2_clEvEUlN3c108BFloat16EE_St5arrayIPcLm2EEEEviT0_T1_:
        /* <DEDUP_REMOVED lines=29> */
[----:B------:R-:W-:Y:S08]  /*01d0*/  FRND R10, R10 ;  /* 0x0000000a000a7307 */ /* 0x000ff00000201000 */
[----:B------:R-:W0:Y:S08]  /*01e0*/  FRND R9, R9 ;  /* 0x0000000900097307 */ /* 0x000e300000201000 */
[----:B------:R-:W-:Y:S08]  /*01f0*/  FRND R11, R11 ;  /* 0x0000000b000b7307 */ /* 0x000ff00000201000 */
[----:B------:R-:W1:Y:S08]  /*0200*/  FRND R6, R6 ;  /* 0x0000000600067307 */ /* 0x000e700000201000 */
[----:B------:R-:W-:Y:S08]  /*0210*/  FRND R2, R2 ;  /* 0x0000000200027307 */ /* 0x000ff00000201000 */
[----:B------:R-:W-:Y:S08]  /*0220*/  FRND R8, R14 ;  /* 0x0000000e00087307 */ /* 0x000ff00000201000 */
[----:B------:R-:W2:Y:S08]  /*0230*/  FRND R13, R12 ;  /* 0x0000000c000d7307 */ /* 0x000eb00000201000 */
[----:B------:R-:W3:Y:S01]  /*0240*/  FRND R7, R7 ;  /* 0x0000000700077307 */ /* 0x000ee20000201000 */
[----:B0-----:R-:W-:-:S02]  /*0250*/  F2FP.BF16.F32.PACK_AB R3, R9, R10 ;  /* 0x0000000a0903723e */ /* 0x001fc400000010ff */
[----:B-1----:R-:W-:Y:S02]  /*0260*/  F2FP.BF16.F32.PACK_AB R10, R6, R11 ;  /* 0x0000000b060a723e */ /* 0x002fe400000010ff */
[----:B--2---:R-:W-:Y:S02]  /*0270*/  F2FP.BF16.F32.PACK_AB R2, R13, R2 ;  /* 0x000000020d02723e */ /* 0x004fe400000010ff */
[----:B---3--:R-:W-:-:S03]  /*0280*/  F2FP.BF16.F32.PACK_AB R11, R7, R8 ;  /* 0x00000008070b723e */ /* 0x008fc600000010ff */
[----:B------:R-:W-:Y:S04]  /*0290*/  STG.E.64 desc[UR4][R4.64], R2 ;  /* 0x0000000204007986 */ /* 0x000fe8000c101b04 */
[----:B------:R-:W-:Y:S01]  /*02a0*/  STG.E.64 desc[UR4][R4.64+0x400], R10 ;  /* 0x0004000a04007986 */ /* 0x000fe2000c101b04 */
[----:B------:R-:W-:Y:S05]  /*02b0*/  EXIT ;  /* 0x000000000000794d */ /* 0x000fea0003800000 */
.L_x_5960:
        /* <DEDUP_REMOVED lines=116> */
.L_x_5963:
[----:B------:R-:W-:-:S13]  /*0a00*/  ISETP.GE.AND P0, PT, R24, R5, PT ;  /* 0x000000051800720c */ /* 0x000fda0003f06270 */
[----:B------:R-:W-:Y:S05]  /*0a10*/  @P0 BRA `(.L_x_5965) ;  /* 0x0000000000300947 */ /* 0x000fea0003800000 */
[----:B0-----:R-:W0:Y:S01]  /*0a20*/  LDC.64 R6, c[0x0][0x218] ;  /* 0x00008600ff067b82 */ /* 0x001e220000000a00 */
[----:B------:R-:W-:Y:S01]  /*0a30*/  IMAD.IADD R13, R3, 0x1, R24 ;  /* 0x00000001030d7824 */ /* 0x000fe200078e0218 */
[----:B------:R-:W-:-:S03]  /*0a40*/  IADD3 R24, R24, 0x80, RZ ;  /* 0x0000008018187810 */ /* 0x000fc60007ffe0ff */
[----:B0-----:R-:W-:-:S05]  /*0a50*/  IMAD.WIDE.U32 R6, R13, 0x2, R6 ;  /* 0x000000020d067825 */ /* 0x001fca00078e0006 */
[----:B------:R1:W-:Y:S02]  /*0a60*/  STG.E.U16 desc[UR4][R6.64], R8 ;  /* 0x0000000806007986 */ /* 0x0003e4000c101504 */
.L_x_5964:
[----:B------:R-:W-:-:S13]  /*0a70*/  ISETP.GE.AND P0, PT, R24, R5, PT ;  /* 0x000000051800720c */ /* 0x000fda0003f06270 */
[----:B------:R-:W-:Y:S05]  /*0a80*/  @P0 BRA `(.L_x_5966) ;  /* 0x0000000000340947 */ /* 0x000fea0003800000 */
[----:B01----:R-:W0:Y:S01]  /*0a90*/  LDC.64 R6, c[0x0][0x218] ;  /* 0x00008600ff067b82 */ /* 0x003e220000000a00 */
[----:B------:R-:W-:Y:S02]  /*0aa0*/  IMAD.IADD R13, R3, 0x1, R24 ;  /* 0x00000001030d7824 */ /* 0x000fe400078e0218 */
[----:B------:R-:W-:Y:S02]  /*0ab0*/  VIADD R24, R24, 0x80 ;  /* 0x0000008018187836 */ /* 0x000fe40000000000 */
[----:B0-----:R-:W-:-:S05]  /*0ac0*/  IMAD.WIDE.U32 R6, R13, 0x2, R6 ;  /* 0x000000020d067825 */ /* 0x001fca00078e0006 */
[----:B------:R1:W-:Y:S02]  /*0ad0*/  STG.E.U16 desc[UR4][R6.64], R9 ;  /* 0x0000000906007986 */ /* 0x0003e4000c101504 */
.L_x_5965:
        /* <DEDUP_REMOVED lines=8> */
.L_x_5966:
[----:B------:R-:W-:Y:S05]  /*0b60*/  BSYNC B1 ;  /* 0x0000000000017941 */ /* 0x000fea0003800000 */
.L_x_5962:
[----:B------:R-:W-:-:S13]  /*0b70*/  ISETP.GE.AND P0, PT, R24, R5, PT ;  /* 0x000000051800720c */ /* 0x000fda0003f06270 */
[----:B012---:R-:W0:Y:S01]  /*0b80*/  @!P0 LDC.64 R6, c[0x0][0x218] ;  /* 0x00008600ff068b82 */ /* 0x007e220000000a00 */
[----:B------:R-:W-:Y:S01]  /*0b90*/  @!P0 IMAD.IADD R9, R3, 0x1, R24 ;  /* 0x0000000103098824 */ /* 0x000fe200078e0218 */
[----:B------:R-:W-:-:S03]  /*0ba0*/  @!P0 IADD3 R24, R24, 0x80, RZ ;  /* 0x0000008018188810 */ /* 0x000fc60007ffe0ff */
[----:B0-----:R-:W-:-:S05]  /*0bb0*/  @!P0 IMAD.WIDE.U32 R6, R9, 0x2, R6 ;  /* 0x0000000209068825 */ /* 0x001fca00078e0006 */
[----:B------:R2:W-:Y:S02]  /*0bc0*/  @!P0 STG.E.U16 desc[UR4][R6.64], R11 ;  /* 0x0000000b06008986 */ /* 0x0005e4000c101504 */
.L_x_5967:
[----:B------:R-:W-:Y:S05]  /*0bd0*/  BSYNC B0 ;  /* 0x0000000000007941 */ /* 0x000fea0003800000 */
.L_x_5961:
        /* <DEDUP_REMOVED lines=8> */
.L_x_5968:
        /* <DEDUP_REMOVED lines=10> */
.L_x_19615:


//--------------------- .text._ZN2at6native29vectorized_elementwise_kernelILi8EZZZNS0_17round_kernel_cudaERNS_18TensorIteratorBaseEENKUlvE_clEvENKUlvE2_clEvEUlN3c108BFloat16EE_St5arrayIPcLm2EEEEviT0_T1_ --------------------------
	.section	.text._ZN2at6native29vectorized_elementwise_kernelILi8EZZZNS0_17round_kernel_cudaERNS_18TensorIteratorBaseEENKUlvE_clEvENKUlvE2_clEvEUlN3c108BFloat16EE_St5arrayIPcLm2EEEEviT0_T1_,"ax",@progbits
	.align	128
        .global         _ZN2at6native29vectorized_elementwise_kernelILi8EZZZNS0_17round_kernel_cudaERNS_18TensorIteratorBaseEENKUlvE_clEvENKUlvE2_clEvEUlN3c108BFloat16EE_St5arrayIPcLm2EEEEviT0_T1_
        .type           _ZN2at6native29vectorized_elementwise_kernelILi8EZZZNS0_17round_kernel_cudaERNS_18TensorIteratorBaseEENKUlvE_clEvENKUlvE2_clEvEUlN3c108BFloat16EE_St5arrayIPcLm2EEEEviT0_T1_,@function
        .size           _ZN2at6native29vectorized_elementwise_kernelILi8EZZZNS0_17round_kernel_cudaERNS_18TensorIteratorBaseEENKUlvE_clEvENKUlvE2_clEvEUlN3c108BFloat16EE_St5arrayIPcLm2EEEEviT0_T1_,(.L_x_19616 - _ZN2at6native29vectorized_elementwise_kernelILi8EZZZNS0_17round_kernel_cudaERNS_18TensorIteratorBaseEENKUlvE_clEvENKUlvE2_clEvEUlN3c108BFloat16EE_St5arrayIPcLm2EEEEviT0_T1_)
        .other          _ZN2at6native29vectorized_elementwise_kernelILi8EZZZNS0_17round_kernel_cudaERNS_18TensorIteratorBaseEENKUlvE_clEvENKUlvE2_clEvEUlN3c108BFloat16EE_St5arrayIPcLm2EEEEviT0_T1_,@"STO_CUDA_ENTRY STV_DEFAULT"
_ZN2at6native29vectorized_elementwise_kernelILi8EZZZNS0_17round_kernel_cudaERNS_18TensorIteratorBaseEENKUlvE_clEvENKUlvE2_clEvEUlN3c108BFloat16EE_St5arrayIPcLm2EEEEviT0_T1_:
.text._ZN2at6native29vectorized_elementwise_kernelILi8EZZZNS0_17round_kernel_cudaERNS_18TensorIteratorBaseEENKUlvE_clEvENKUlvE2_clEvEUlN3c108BFloat16EE_St5arrayIPcLm2EEEEviT0_T1_:
        /* <DEDUP_REMOVED lines=26> */
[----:B------:R-:W-:Y:S01]  /*01a0*/  FRND R11, R11 ;  /* 0x0000000b000b7307 */ /* 0x000fe20000201000 */
[----:B------:R-:W-:Y:S01]  /*01b0*/  IMAD.U32 R16, R7, 0x10000, RZ ;  /* 0x0001000007107824 */ /* 0x000fe200078e00ff */
[----:B------:R-:W-:-:S06]  /*01c0*/  SHF.L.U32 R14, R6, 0x10, RZ ;  /* 0x00000010060e7819 */ /* 0x000fcc00000006ff */
[----:B------:R-:W-:Y:S08]  /*01d0*/  FRND R10, R10 ;  /* 0x0000000a000a7307 */ /* 0x000ff00000201000 */
[----:B------:R-:W-:Y:S08]  /*01e0*/  FRND R2, R2 ;  /* 0x0000000200027307 */ /* 0x000ff00000201000 */
[----:B------:R-:W-:Y:S08]  /*01f0*/  FRND R12, R12 ;  /* 0x0000000c000c7307 */ /* 0x000ff00000201000 */
[----:B------:R-:W0:Y:S08]  /*0200*/  FRND R4, R4 ;  /* 0x0000000400047307 */ /* 0x000e300000201000 */
[----:B------:R-:W1:Y:S01]  /*0210*/  FRND R5, R13 ;  /* 0x0000000d00057307 */ /* 0x000e620000201000 */
[----:B0-----:R-:W-:-:S07]  /*0220*/  F2FP.BF16.F32.PACK_AB R4, R4, R11 ;  /* 0x0000000b0404723e */ /* 0x001fce00000010ff */
[----:B------:R-:W0:Y:S01]  /*0230*/  FRND R15, R14 ;  /* 0x0000000e000f7307 */ /* 0x000e220000201000 */
[----:B-1----:R-:W-:-:S07]  /*0240*/  F2FP.BF16.F32.PACK_AB R5, R5, R10 ;  /* 0x0000000a0505723e */ /* 0x002fce00000010ff */
[----:B------:R-:W1:Y:S01]  /*0250*/  FRND R7, R16 ;  /* 0x0000001000077307 */ /* 0x000e620000201000 */
[----:B0-----:R-:W-:Y:S02]  /*0260*/  F2FP.BF16.F32.PACK_AB R6, R15, R2 ;  /* 0x000000020f06723e */ /* 0x001fe400000010ff */
[----:B-1----:R-:W-:-:S05]  /*0270*/  F2FP.BF16.F32.PACK_AB R7, R7, R12 ;  /* 0x0000000c0707723e */ /* 0x002fca00000010ff */
[----:B------:R-:W-:Y:S01]  /*0280*/  STG.E.128 desc[UR4][R8.64], R4 ;  /* 0x0000000408007986 */ /* 0x000fe2000c101d04 */
[----:B------:R-:W-:Y:S05]  /*0290*/  EXIT ;  /* 0x000000000000794d */ /* 0x000fea0003800000 */
.L_x_5969:
        /* <DEDUP_REMOVED lines=116> */
.L_x_5972:
[----:B------:R-:W-:-:S13]  /*09e0*/  ISETP.GE.AND P0, PT, R24, R5, PT ;  /* 0x000000051800720c */ /* 0x000fda0003f06270 */
[----:B------:R-:W-:Y:S05]  /*09f0*/  @P0 BRA `(.L_x_5974) ;  /* 0x0000000000300947 */ /* 0x000fea0003800000 */
[----:B0-----:R-:W0:Y:S01]  /*0a00*/  LDC.64 R6, c[0x0][0x218] ;  /* 0x00008600ff067b82 */ /* 0x001e220000000a00 */
[----:B------:R-:W-:Y:S01]  /*0a10*/  IMAD.IADD R13, R3, 0x1, R24 ;  /* 0x00000001030d7824 */ /* 0x000fe200078e0218 */
[----:B------:R-:W-:-:S03]  /*0a20*/  IADD3 R24, R24, 0x80, RZ ;  /* 0x0000008018187810 */ /* 0x000fc60007ffe0ff */
[----:B0-----:R-:W-:-:S05]  /*0a30*/  IMAD.WIDE.U32 R6, R13, 0x2, R6 ;  /* 0x000000020d067825 */ /* 0x001fca00078e0006 */
[----:B------:R1:W-:Y:S02]  /*0a40*/  STG.E.U16 desc[UR4][R6.64], R8 ;  /* 0x0000000806007986 */ /* 0x0003e4000c101504 */
.L_x_5973:
[----:B------:R-:W-:-:S13]  /*0a50*/  ISETP.GE.AND P0, PT, R24, R5, PT ;  /* 0x000000051800720c */ /* 0x000fda0003f06270 */
[----:B------:R-:W-:Y:S05]  /*0a60*/  @P0 BRA `(.L_x_5975) ;  /* 0x0000000000340947 */ /* 0x000fea0003800000 */
[----:B01----:R-:W0:Y:S01]  /*0a70*/  LDC.64 R6, c[0x0][0x218] ;  /* 0x00008600ff067b82 */ /* 0x003e220000000a00 */
[----:B------:R-:W-:Y:S02]  /*0a80*/  IMAD.IADD R13, R3, 0x1, R24 ;  /* 0x00000001030d7824 */ /* 0x000fe400078e0218 */
[----:B------:R-:W-:Y:S02]  /*0a90*/  VIADD R24, R24, 0x80 ;  /* 0x0000008018187836 */ /* 0x000fe40000000000 */
[----:B0-----:R-:W-:-:S05]  /*0aa0*/  IMAD.WIDE.U32 R6, R13, 0x2, R6 ;  /* 0x000000020d067825 */ /* 0x001fca00078e0006 */
[----:B------:R1:W-:Y:S02]  /*0ab0*/  STG.E.U16 desc[UR4][R6.64], R9 ;  /* 0x0000000906007986 */ /* 0x0003e4000c101504 */
.L_x_5974:
        /* <DEDUP_REMOVED lines=8> */
.L_x_5975:
[----:B------:R-:W-:Y:S05]  /*0b40*/  BSYNC B1 ;  /* 0x0000000000017941 */ /* 0x000fea0003800000 */
.L_x_5971:
[----:B------:R-:W-:-:S13]  /*0b50*/  ISETP.GE.AND P0, PT, R24, R5, PT ;  /* 0x000000051800720c */ /* 0x000fda0003f06270 */
[----:B012---:R-:W0:Y:S01]  /*0b60*/  @!P0 LDC.64 R6, c[0x0][0x218] ;  /* 0x00008600ff068b82 */ /* 0x007e220000000a00 */
[----:B------:R-:W-:Y:S01]  /*0b70*/  @!P0 IMAD.IADD R9, R3, 0x1, R24 ;  /* 0x0000000103098824 */ /* 0x000fe200078e0218 */
[----:B------:R-:W-:-:S03]  /*0b80*/  @!P0 IADD3 R24, R24, 0x80, RZ ;  /* 0x0000008018188810 */ /* 0x000fc60007ffe0ff */
[----:B0-----:R-:W-:-:S05]  /*0b90*/  @!P0 IMAD.WIDE.U32 R6, R9, 0x2, R6 ;  /* 0x0000000209068825 */ /* 0x001fca00078e0006 */
[----:B------:R2:W-:Y:S02]  /*0ba0*/  @!P0 STG.E.U16 desc[UR4][R6.64], R11 ;  /* 0x0000000b06008986 */ /* 0x0005e4000c101504 */
.L_x_5976:
[----:B------:R-:W-:Y:S05]  /*0bb0*/  BSYNC B0 ;  /* 0x0000000000007941 */ /* 0x000fea0003800000 */
.L_x_5970:
        /* <DEDUP_REMOVED lines=8> */
.L_x_5977:
        /* <DEDUP_REMOVED lines=12> */
.L_x_19616:


//--------------------- .text._ZN2at6native18elementwise_kernelILi128ELi4EZNS0_15gpu_kernel_implIZZZNS0_17round_kernel_cudaERNS_18TensorIteratorBaseEENKUlvE_clEvENKUlvE1_clEvEUlN3c104HalfEE_EEvS4_RKT_EUliE_EEviT1_ --------------------------
	.section	.text._ZN2at6native18elementwise_kernelILi128ELi4EZNS0_15gpu_kernel_implIZZZNS0_17round_kernel_cudaERNS_18TensorIteratorBaseEENKUlvE_clEvENKUlvE1_clEvEUlN3c104HalfEE_EEvS4_RKT_EUliE_EEviT1_,"ax",@progbits
	.align	128
        .global         _ZN2at6native18elementwise_kernelILi128ELi4EZNS0_15gpu_kernel_implIZZZNS0_17round_kernel_cudaERNS_18TensorIteratorBaseEENKUlvE_clEvENKUlvE1_clEvEUlN3c104HalfEE_EEvS4_RKT_EUliE_EEviT1_
        .type           _ZN2at6native18elementwise_kernelILi128ELi4EZNS0_15gpu_kernel_implIZZZNS0_17round_kernel_cudaERNS_18TensorIteratorBaseEENKUlvE_clEvENKUlvE1_clEvEUlN3c104HalfEE_EEvS4_RKT_EUliE_EEviT1_,@function
        .size           _ZN2at6native18elementwise_kernelILi128ELi4EZNS0_15gpu_kernel_implIZZZNS0_17round_kernel_cudaERNS_18TensorIteratorBaseEENKUlvE_clEvENKUlvE1_clEvEUlN3c104HalfEE_EEvS4_RKT_EUliE_EEviT1_,(.L_x_19617 - _ZN2at6native18elementwise_kernelILi128ELi4EZNS0_15gpu_kernel_implIZZZNS0_17round_kernel_cudaERNS_18TensorIteratorBaseEENKUlvE_clEvENKUlvE1_clEvEUlN3c104HalfEE_EEvS4_RKT_EUliE_EEviT1_)
        .other          _ZN2at6native18elementwise_kernelILi128ELi4EZNS0_15gpu_kernel_implIZZZNS0_17round_kernel_cudaERNS_18TensorIteratorBaseEENKUlvE_clEvENKUlvE1_clEvEUlN3c104HalfEE_EEvS4_RKT_EUliE_EEviT1_,@"STO_CUDA_ENTRY STV_DEFAULT"
_ZN2at6native18elementwise_kernelILi128ELi4EZNS0_15gpu_kernel_implIZZZNS0_17round_kernel_cudaERNS_18TensorIteratorBaseEENKUlvE_clEvENKUlvE1_clEvEUlN3c104HalfEE_EEvS4_RKT_EUliE_EEviT1_:
.text._ZN2at6native18elementwise_kernelILi128ELi4EZNS0_15gpu_kernel_implIZZZNS0_17round_kernel_cudaERNS_18TensorIteratorBaseEENKUlvE_clEvENKUlvE1_clEvEUlN3c104HalfEE_EEvS4_RKT_EUliE_EEviT1_:
        /* <DEDUP_REMOVED lines=313> */
.L_x_5980:
        /* <DEDUP_REMOVED lines=22> */
.L_x_5984:
[----:B------:R-:W2:Y:S02]  /*14f0*/  LDG.E.U8 R2, desc[UR36][R2.64] ;  /* 0x0000002402027981 */ /* 0x000ea4000c1e1100 */
[----:B--2---:R-:W-:-:S04]  /*1500*/  I2FP.F32.U32 R0, R2 ;  /* 0x0000000200007245 */ /* 0x004fc80000201000 */
[----:B------:R-:W-:Y:S01]  /*1510*/  F2FP.F16.F32.PACK_AB R0, RZ, R0 ;  /* 0x00000000ff00723e */ /* 0x000fe200000000ff */
[----:B------:R-:W-:Y:S06]  /*1520*/  BRA `(.L_x_5986) ;  /* 0x0000000c00887947 */ /* 0x000fec0003800000 */
.L_x_5983:
        /* <DEDUP_REMOVED lines=10> */
.L_x_5988:
[----:B------:R-:W2:Y:S02]  /*15d0*/  LDG.E R2, desc[UR36][R2.64] ;  /* 0x0000002402027981 */ /* 0x000ea4000c1e1900 */
[----:B--2---:R-:W-:-:S04]  /*15e0*/  I2FP.F32.S32 R0, R2 ;  /* 0x0000000200007245 */ /* 0x004fc80000201400 */
[----:B------:R-:W-:Y:S01]  /*15f0*/  F2FP.F16.F32.PACK_AB R0, RZ, R0 ;  /* 0x00000000ff00723e */ /* 0x000fe200000000ff */
[----:B------:R-:W-:Y:S06]  /*1600*/  BRA `(.L_x_5986) ;  /* 0x0000000c00507947 */ /* 0x000fec0003800000 */
.L_x_5987:
[----:B------:R-:W2:Y:S02]  /*1610*/  LDG.E.U16 R2, desc[UR36][R2.64] ;  /* 0x0000002402027981 */ /* 0x000ea4000c1e1500 */
[----:B--2---:R-:W0:Y:S02]  /*1620*/  I2F.S16 R0, R2 ;  /* 0x0000000200007306 */ /* 0x004e240000101400 */
[----:B0-----:R-:W-:Y:S01]  /*1630*/  F2FP.F16.F32.PACK_AB R0, RZ, R0 ;  /* 0x00000000ff00723e */ /* 0x001fe200000000ff */
[----:B------:R-:W-:Y:S06]  /*1640*/  BRA `(.L_x_5986) ;  /* 0x0000000c00407947 */ /* 0x000fec0003800000 */
.L_x_5982:
        /* <DEDUP_REMOVED lines=9> */
.L_x_5990:
[----:B------:R0:W5:Y:S01]  /*16e0*/  LDG.E.U16 R0, desc[UR36][R2.64] ;  /* 0x0000002402007981 */ /* 0x000162000c1e1500 */
[----:B------:R-:W-:Y:S05]  /*16f0*/  BRA `(.L_x_5986) ;  /* 0x0000000c00147947 */ /* 0x000fea0003800000 */
.L_x_5989:
        /* <DEDUP_REMOVED lines=9> */
.L_x_5992:
[----:B------:R1:W5:Y:S01]  /*1790*/  LDG.E.U16 R0, desc[UR36][R2.64] ;  /* 0x0000002402007981 */ /* 0x000362000c1e1500 */
[----:B------:R-:W-:Y:S05]  /*17a0*/  BRA `(.L_x_5986) ;  /* 0x0000000800e87947 */ /* 0x000fea0003800000 */
.L_x_5991:
        /* <DEDUP_REMOVED lines=8> */
.L_x_5981:
        /* <DEDUP_REMOVED lines=13> */
.L_x_5995:
        /* <DEDUP_REMOVED lines=8> */
.L_x_5994:
        /* <DEDUP_REMOVED lines=28> */
.L_x_5997:
        /* <DEDUP_REMOVED lines=15> */
.L_x_5996:
[----:B------:R-:W2:Y:S02]  /*1c30*/  LDG.E.U16 R0, desc[UR36][R2.64] ;  /* 0x0000002402007981 */ /* 0x000ea4000c1e1500 */
[----:B--2---:R-:W-:-:S05]  /*1c40*/  IMAD.U32 R0, R0, 0x10000, RZ ;  /* 0x0001000000007824 */ /* 0x004fca00078e00ff */
[----:B------:R-:W-:Y:S01]  /*1c50*/  F2FP.F16.F32.PACK_AB R0, RZ, R0 ;  /* 0x00000000ff00723e */ /* 0x000fe200000000ff */
[----:B------:R-:W-:Y:S06]  /*1c60*/  BRA `(.L_x_5986) ;  /* 0x0000000400b87947 */ /* 0x000fec0003800000 */
.L_x_5993:
        /* <DEDUP_REMOVED lines=12> */
.L_x_6000:
        /* <DEDUP_REMOVED lines=21> */
.L_x_6004:
[----:B------:R-:W-:Y:S05]  /*1e80*/  BSYNC B1 ;  /* 0x0000000000017941 */ /* 0x000fea0003800000 */
.L_x_6003:
[----:B------:R-:W-:Y:S01]  /*1e90*/  LEA R3, R0, 0x3b800000, 0x17 ;  /* 0x3b80000000037811 */ /* 0x000fe200078eb8ff */
[----:B------:R-:W-:-:S05]  /*1ea0*/  IMAD.SHL.U32 R0, R2, 0x100000, RZ ;  /* 0x0010000002007824 */ /* 0x000fca00078e00ff */
[----:B------:R-:W-:-:S07]  /*1eb0*/  LOP3.LUT R0, R3, R0, R4, 0xfe, !PT ;  /* 0x0000000003007212 */ /* 0x000fce00078efe04 */
.L_x_6002:
[----:B------:R-:W-:Y:S05]  /*1ec0*/  BSYNC B0 ;  /* 0x0000000000007941 */ /* 0x000fea0003800000 */
.L_x_6001:
[----:B------:R-:W-:Y:S01]  /*1ed0*/  F2FP.F16.F32.PACK_AB R0, RZ, R0 ;  /* 0x00000000ff00723e */ /* 0x000fe200000000ff */
[----:B------:R-:W-:Y:S06]  /*1ee0*/  BRA `(.L_x_5986) ;  /* 0x0000000400187947 */ /* 0x000fec0003800000 */
.L_x_5999:
        /* <DEDUP_REMOVED lines=21> */
.L_x_6008:
[----:B------:R-:W-:Y:S05]  /*2040*/  BSYNC B1 ;  /* 0x0000000000017941 */ /* 0x000fea0003800000 */
.L_x_6007:
[----:B------:R-:W-:Y:S01]  /*2050*/  LEA R3, R0, 0x37800000, 0x17 ;  /* 0x3780000000037811 */ /* 0x000fe200078eb8ff */
[----:B------:R-:W-:-:S05]  /*2060*/  IMAD.SHL.U32 R0, R2, 0x200000, RZ ;  /* 0x0020000002007824 */ /* 0x000fca00078e00ff */
[----:B------:R-:W-:-:S07]  /*2070*/  LOP3.LUT R0, R3, R0, R4, 0xfe, !PT ;  /* 0x0000000003007212 */ /* 0x000fce00078efe04 */
.L_x_6006:
[----:B------:R-:W-:Y:S05]  /*2080*/  BSYNC B0 ;  /* 0x0000000000007941 */ /* 0x000fea0003800000 */
.L_x_6005:
[----:B------:R-:W-:Y:S01]  /*2090*/  F2FP.F16.F32.PACK_AB R0, RZ, R0 ;  /* 0x00000000ff00723e */ /* 0x000fe200000000ff */
[----:B------:R-:W-:Y:S06]  /*20a0*/  BRA `(.L_x_5986) ;  /* 0x0000000000a87947 */ /* 0x000fec0003800000 */
.L_x_5998:
        /* <DEDUP_REMOVED lines=14> */
.L_x_6012:
[----:B------:R-:W-:Y:S05]  /*2190*/  BSYNC B0 ;  /* 0x0000000000007941 */ /* 0x000fea0003800000 */
.L_x_6011:
[----:B------:R-:W-:Y:S01]  /*21a0*/  F2FP.F16.F32.PACK_AB R0, RZ, R0 ;  /* 0x00000000ff00723e */ /* 0x000fe200000000ff */
[----:B------:R-:W-:Y:S06]  /*21b0*/  BRA `(.L_x_5986) ;  /* 0x0000000000647947 */ /* 0x000fec0003800000 */
.L_x_5985:
        /* <DEDUP_REMOVED lines=16> */
.L_x_6013:
[----:B------:R-:W-:Y:S01]  /*22c0*/  PRMT R0, RZ, 0x7610, R0 ;  /* 0x00007610ff007816 */ /* 0x000fe20000000000 */
[----:B------:R-:W-:Y:S06]  /*22d0*/  BRA `(.L_x_5986) ;  /* 0x00000000001c7947 */ /* 0x000fec0003800000 */
.L_x_6010:
[----:B------:R-:W2:Y:S02]  /*22e0*/  LDG.E.64 R2, desc[UR36][R2.64] ;  /* 0x0000002402027981 */ /* 0x000ea4000c1e1b00 */
[----:B--2---:R-:W0:Y:S02]  /*22f0*/  I2F.U64 R0, R2 ;  /* 0x0000000200007312 */ /* 0x004e240000301000 */
[----:B0-----:R-:W-:Y:S01]  /*2300*/  F2FP.F16.F32.PACK_AB R0, RZ, R0 ;  /* 0x00000000ff00723e */ /* 0x001fe200000000ff */
[----:B------:R-:W-:Y:S06]  /*2310*/  BRA `(.L_x_5986) ;  /* 0x00000000000c7947 */ /* 0x000fec0003800000 */
.L_x_6009:
[----:B------:R-:W2:Y:S02]  /*2320*/  LDG.E R2, desc[UR36][R2.64] ;  /* 0x0000002402027981 */ /* 0x000ea4000c1e1900 */
[----:B--2---:R-:W-:-:S04]  /*2330*/  I2FP.F32.U32 R0, R2 ;  /* 0x0000000200007245 */ /* 0x004fc80000201000 */
[----:B------:R-:W-:-:S07]  /*2340*/  F2FP.F16.F32.PACK_AB R0, RZ, R0 ;  /* 0x00000000ff00723e */ /* 0x000fce00000000ff */
.L_x_5986:
[----:B------:R-:W2:Y:S01]  /*2350*/  LDC.U8 R4, c[0x0][0x421] ;  /* 0x00010840ff047b82 */ /* 0x000ea20000000000 */
[----:B-----5:R-:W-:-:S06]  /*2360*/  HADD2.F32 R0, -RZ, R0.H0_H0 ;  /* 0x20000000ff007230 */ /* 0x020fcc0000004100 */
[----:B------:R-:W0:Y:S02]  /*2370*/  FRND R0, R0 ;  /* 0x0000000000007307 */ /* 0x000e240000201000 */
        /* <DEDUP_REMOVED lines=16> */
.L_x_6017:
[----:B------:R-:W-:-:S06]  /*2480*/  HADD2.F32 R3, -RZ, R3.H0_H0 ;  /* 0x20000003ff037230 */ /* 0x000fcc0000004100 */
[----:B------:R-:W0:Y:S02]  /*2490*/  F2I.S64.TRUNC R2, R3 ;  /* 0x0000000300027311 */ /* 0x000e24000020d900 */
[----:B0-----:R3:W-:Y:S01]  /*24a0*/  STG.E.U8 desc[UR36][R16.64], R2 ;  /* 0x0000000210007986 */ /* 0x0017e2000c101124 */
[----:B------:R-:W-:Y:S05]  /*24b0*/  BRA `(.L_x_6019) ;  /* 0x0000000c00847947 */ /* 0x000fea0003800000 */
.L_x_6016:
        /* <DEDUP_REMOVED lines=10> */
.L_x_6021:
[----:B------:R-:W-:-:S06]  /*2560*/  HADD2.F32 R3, -RZ, R3.H0_H0 ;  /* 0x20000003ff037230 */ /* 0x000fcc0000004100 */
[----:B------:R-:W0:Y:S02]  /*2570*/  F2I.FTZ.TRUNC.NTZ R3, R3 ;  /* 0x0000000300037305 */ /* 0x000e24000021f100 */
[----:B0-----:R1:W-:Y:S01]  /*2580*/  STG.E desc[UR36][R16.64], R3 ;  /* 0x0000000310007986 */ /* 0x0013e2000c101924 */
[----:B------:R-:W-:Y:S05]  /*2590*/  BRA `(.L_x_6019) ;  /* 0x0000000c004c7947 */ /* 0x000fea0003800000 */
.L_x_6020:
[----:B------:R-:W-:-:S06]  /*25a0*/  HADD2.F32 R3, -RZ, R3.H0_H0 ;  /* 0x20000003ff037230 */ /* 0x000fcc0000004100 */
[----:B------:R-:W0:Y:S02]  /*25b0*/  F2I.FTZ.TRUNC.NTZ R3, R3 ;  /* 0x0000000300037305 */ /* 0x000e24000021f100 */
[----:B0-----:R2:W-:Y:S01]  /*25c0*/  STG.E.U16 desc[UR36][R16.64], R3 ;  /* 0x0000000310007986 */ /* 0x0015e2000c101524 */
[----:B------:R-:W-:Y:S05]  /*25d0*/  BRA `(.L_x_6019) ;  /* 0x0000000c003c7947 */ /* 0x000fea0003800000 */
.L_x_6015:
        /* <DEDUP_REMOVED lines=9> */
.L_x_6023:
[----:B------:R0:W-:Y:S01]  /*2670*/  STG.E.U16 desc[UR36][R16.64], R3 ;  /* 0x0000000310007986 */ /* 0x0001e2000c101524 */
[----:B------:R-:W-:Y:S05]  /*2680*/  BRA `(.L_x_6019) ;  /* 0x0000000c00107947 */ /* 0x000fea0003800000 */
.L_x_6022:
        /* <DEDUP_REMOVED lines=10> */
.L_x_6025:
[----:B------:R-:W-:-:S05]  /*2730*/  HADD2.F32 R0, -RZ, R3.H0_H0 ;  /* 0x20000003ff007230 */ /* 0x000fca0000004100 */
[----:B------:R-:W-:-:S04]  /*2740*/  F2FP.F16.F32.PACK_AB R0, RZ, R0 ;  /* 0x00000000ff00723e */ /* 0x000fc800000000ff */
[----:B------:R-:W-:-:S05]  /*2750*/  PRMT R0, R0, 0x5410, RZ ;  /* 0x0000541000007816 */ /* 0x000fca00000000ff */
[----:B------:R0:W-:Y:S01]  /*2760*/  STG.E desc[UR36][R16.64], R0 ;  /* 0x0000000010007986 */ /* 0x0001e2000c101924 */
[----:B------:R-:W-:Y:S05]  /*2770*/  BRA `(.L_x_6019) ;  /* 0x0000000800d47947 */ /* 0x000fea0003800000 */
.L_x_6024:
[----:B------:R-:W-:-:S05]  /*2780*/  HADD2.F32 R2, -RZ, R3.H0_H0 ;  /* 0x20000003ff027230 */ /* 0x000fca0000004100 */
[----:B------:R-:W-:-:S06]  /*2790*/  FMUL.FTZ R2, R2, 1 ;  /* 0x3f80000002027820 */ /* 0x000fcc0000410000 */
[----:B------:R-:W0:Y:S02]  /*27a0*/  F2F.F64.F32 R2, R2 ;  /* 0x0000000200027310 */ /* 0x000e240000201800 */
[----:B0-----:R0:W-:Y:S01]  /*27b0*/  STG.E.64 desc[UR36][R16.64], R2 ;  /* 0x0000000210007986 */ /* 0x0011e2000c101b24 */
[----:B------:R-:W-:Y:S05]  /*27c0*/  BRA `(.L_x_6019) ;  /* 0x0000000800c07947 */ /* 0x000fea0003800000 */
.L_x_6014:
        /* <DEDUP_REMOVED lines=13> */
.L_x_6028:
[----:B------:R-:W-:Y:S01]  /*28a0*/  HADD2.F32 R3, -RZ, R3.H0_H0 ;  /* 0x20000003ff037230 */ /* 0x000fe20000004100 */
[----:B------:R-:W-:-:S04]  /*28b0*/  CS2R R6, SRZ ;  /* 0x0000000000067805 */ /* 0x000fc8000001ff00 */
[----:B------:R-:W-:-:S04]  /*28c0*/  FMUL.FTZ R3, R3, 1 ;  /* 0x3f80000003037820 */ /* 0x000fc80000410000 */
[----:B------:R-:W0:Y:S02]  /*28d0*/  F2F.F64.F32 R4, R3 ;  /* 0x0000000300047310 */ /* 0x000e240000201800 */
[----:B0-----:R0:W-:Y:S01]  /*28e0*/  STG.E.128 desc[UR36][R16.64], R4 ;  /* 0x0000000410007986 */ /* 0x0011e2000c101d24 */
[----:B------:R-:W-:Y:S05]  /*28f0*/  BRA `(.L_x_6019) ;  /* 0x0000000800747947 */ /* 0x000fea0003800000 */
.L_x_6027:
        /* <DEDUP_REMOVED lines=21> */
.L_x_6032:
[----:B------:R-:W-:Y:S05]  /*2a50*/  BSYNC B0 ;  /* 0x0000000000007941 */ /* 0x000fea0003800000 */
.L_x_6031:
[----:B------:R-:W-:-:S05]  /*2a60*/  LOP3.LUT R3, R0, R3, RZ, 0xfc, !PT ;  /* 0x0000000300037212 */ /* 0x000fca00078efcff */
[----:B------:R0:W-:Y:S01]  /*2a70*/  STG.E.U8 desc[UR36][R16.64], R3 ;  /* 0x0000000310007986 */ /* 0x0001e2000c101124 */
[----:B------:R-:W-:Y:S05]  /*2a80*/  BRA `(.L_x_6019) ;  /* 0x0000000800107947 */ /* 0x000fea0003800000 */
.L_x_6030:
        /* <DEDUP_REMOVED lines=13> */
.L_x_6034:
[----:B------:R-:W-:Y:S01]  /*2b60*/  IMAD.MOV.U32 R0, RZ, RZ, 0x7f ;  /* 0x0000007fff007424 */ /* 0x000fe200078e00ff */
[----:B------:R-:W-:-:S04]  /*2b70*/  ISETP.GT.U32.AND P0, PT, R2, 0x7f800000, PT ;  /* 0x7f8000000200780c */ /* 0x000fc80003f04070 */
[----:B------:R-:W-:-:S09]  /*2b80*/  SEL R0, R0, 0x7c, P0 ;  /* 0x0000007c00007807 */ /* 0x000fd20000000000 */
.L_x_6035:
[----:B------:R-:W-:Y:S05]  /*2b90*/  BSYNC B0 ;  /* 0x0000000000007941 */ /* 0x000fea0003800000 */
.L_x_6033:
[----:B------:R-:W-:-:S04]  /*2ba0*/  LOP3.LUT R2, R3, 0x80000000, RZ, 0xc0, !PT ;  /* 0x8000000003027812 */ /* 0x000fc800078ec0ff */
[----:B------:R-:W-:-:S04]  /*2bb0*/  SHF.R.U32.HI R3, RZ, 0x18, R2 ;  /* 0x00000018ff037819 */ /* 0x000fc80000011602 */
[----:B------:R-:W-:-:S05]  /*2bc0*/  LOP3.LUT R3, R0, R3, RZ, 0xfc, !PT ;  /* 0x0000000300037212 */ /* 0x000fca00078efcff */
[----:B------:R0:W-:Y:S01]  /*2bd0*/  STG.E.U8 desc[UR36][R16.64], R3 ;  /* 0x0000000310007986 */ /* 0x0001e2000c101124 */
[----:B------:R-:W-:Y:S05]  /*2be0*/  BRA `(.L_x_6019) ;  /* 0x0000000400b87947 */ /* 0x000fea0003800000 */
.L_x_6029:
[----:B------:R-:W-:-:S05]  /*2bf0*/  HADD2.F32 R0, -RZ, R3.H0_H0 ;  /* 0x20000003ff007230 */ /* 0x000fca0000004100 */
[----:B------:R-:W-:-:S05]  /*2c00*/  F2FP.BF16.F32.PACK_AB R0, RZ, R0 ;  /* 0x00000000ff00723e */ /* 0x000fca00000010ff */
[----:B------:R0:W-:Y:S01]  /*2c10*/  STG.E.U16 desc[UR36][R16.64], R0 ;  /* 0x0000000010007986 */ /* 0x0001e2000c101524 */
[----:B------:R-:W-:Y:S05]  /*2c20*/  BRA `(.L_x_6019) ;  /* 0x0000000400a87947 */ /* 0x000fea0003800000 */
.L_x_6026:
        /* <DEDUP_REMOVED lines=12> */
.L_x_6038:
        /* <DEDUP_REMOVED lines=17> */
.L_x_6041:
[----:B------:R-:W-:-:S04]  /*2e00*/  LOP3.LUT R2, R3, 0x80000000, RZ, 0xc0, !PT ;  /* 0x8000000003027812 */ /* 0x000fc800078ec0ff */
[----:B------:R-:W-:-:S04]  /*2e10*/  SHF.R.U32.HI R3, RZ, 0x18, R2 ;  /* 0x00000018ff037819 */ /* 0x000fc80000011602 */
[----:B------:R-:W-:-:S04]  /*2e20*/  LOP3.LUT R0, R0, R3, RZ, 0xfc, !PT ;  /* 0x0000000300007212 */ /* 0x000fc800078efcff */
[----:B------:R-:W-:-:S07]  /*2e30*/  PRMT R8, R0, 0x7610, R8 ;  /* 0x0000761000087816 */ /* 0x000fce0000000008 */
.L_x_6040:
[----:B------:R-:W-:Y:S05]  /*2e40*/  BSYNC B0 ;  /* 0x0000000000007941 */ /* 0x000fea0003800000 */
.L_x_6039:
[----:B------:R0:W-:Y:S01]  /*2e50*/  STG.E.U8 desc[UR36][R16.64], R8 ;  /* 0x0000000810007986 */ /* 0x0001e2000c101124 */
[----:B------:R-:W-:Y:S05]  /*2e60*/  BRA `(.L_x_6019) ;  /* 0x0000000400187947 */ /* 0x000fea0003800000 */
.L_x_6037:
        /* <DEDUP_REMOVED lines=17> */
.L_x_6044:
[----:B------:R-:W-:-:S04]  /*2f80*/  LOP3.LUT R2, R3, 0x80000000, RZ, 0xc0, !PT ;  /* 0x8000000003027812 */ /* 0x000fc800078ec0ff */
[----:B------:R-:W-:-:S04]  /*2f90*/  SHF.R.U32.HI R3, RZ, 0x18, R2 ;  /* 0x00000018ff037819 */ /* 0x000fc80000011602 */
[----:B------:R-:W-:-:S04]  /*2fa0*/  LOP3.LUT R0, R0, R3, RZ, 0xfc, !PT ;  /* 0x0000000300007212 */ /* 0x000fc800078efcff */
[----:B------:R-:W-:-:S07]  /*2fb0*/  PRMT R8, R0, 0x7610, R8 ;  /* 0x0000761000087816 */ /* 0x000fce0000000008 */
.L_x_6043:
[----:B------:R-:W-:Y:S05]  /*2fc0*/  BSYNC B0 ;  /* 0x0000000000007941 */ /* 0x000fea0003800000 */
.L_x_6042:
[----:B------:R0:W-:Y:S01]  /*2fd0*/  STG.E.U8 desc[UR36][R16.64], R8 ;  /* 0x0000000810007986 */ /* 0x0001e2000c101124 */
[----:B------:R-:W-:Y:S05]  /*2fe0*/  BRA `(.L_x_6019) ;  /* 0x0000000000b87947 */ /* 0x000fea0003800000 */
.L_x_6036:
        /* <DEDUP_REMOVED lines=22> */
.L_x_6018:
        /* <DEDUP_REMOVED lines=16> */
.L_x_6047:
[----:B------:R-:W-:Y:S05]  /*3250*/  BRA `(.L_x_6019) ;  /* 0x00000000001c7947 */ /* 0x000fea0003800000 */
.L_x_6046:
[----:B------:R-:W-:-:S06]  /*3260*/  HADD2.F32 R3, -RZ, R3.H0_H0 ;  /* 0x20000003ff037230 */ /* 0x000fcc0000004100 */
[----:B------:R-:W0:Y:S02]  /*3270*/  F2I.U64.TRUNC R2, R3 ;  /* 0x0000000300027311 */ /* 0x000e24000020d800 */
[----:B0-----:R0:W-:Y:S01]  /*3280*/  STG.E.64 desc[UR36][R16.64], R2 ;  /* 0x0000000210007986 */ /* 0x0011e2000c101b24 */
[----:B------:R-:W-:Y:S05]  /*3290*/  BRA `(.L_x_6019) ;  /* 0x00000000000c7947 */ /* 0x000fea0003800000 */
.L_x_6045:
[----:B------:R-:W-:-:S06]  /*32a0*/  HADD2.F32 R3, -RZ, R3.H0_H0 ;  /* 0x20000003ff037230 */ /* 0x000fcc0000004100 */
[----:B------:R-:W0:Y:S02]  /*32b0*/  F2I.FTZ.U32.TRUNC.NTZ R3, R3 ;  /* 0x0000000300037305 */ /* 0x000e24000021f000 */
[----:B0-----:R0:W-:Y:S02]  /*32c0*/  STG.E desc[UR36][R16.64], R3 ;  /* 0x0000000310007986 */ /* 0x0011e4000c101924 */
.L_x_6019:
[----:B------:R-:W-:-:S04]  /*32d0*/  IMAD R18, R23, 0x200, R18 ;  /* 0x0000020017127824 */ /* 0x000fc800078e0212 */
[----:B------:R-:W-:-:S07]  /*32e0*/  VIADD R19, R18, 0x80 ;  /* 0x0000008012137836 */ /* 0x000fce0000000000 */
.L_x_5979:
[----:B------:R-:W-:Y:S05]  /*32f0*/  BSYNC B6 ;  /* 0x0000000000067941 */ /* 0x000fea0003800000 */
.L_x_5978:
        /* <DEDUP_REMOVED lines=307> */
.L_x_6050:
        /* <DEDUP_REMOVED lines=22> */
.L_x_6054:
[----:B------:R-:W2:Y:S02]  /*4790*/  LDG.E.U8 R2, desc[UR36][R2.64] ;  /* 0x0000002402027981 */ /* 0x000ea4000c1e1100 */
[----:B--2---:R-:W-:-:S04]  /*47a0*/  I2FP.F32.U32 R0, R2 ;  /* 0x0000000200007245 */ /* 0x004fc80000201000 */
[----:B------:R-:W-:Y:S01]  /*47b0*/  F2FP.F16.F32.PACK_AB R0, RZ, R0 ;  /* 0x00000000ff00723e */ /* 0x000fe200000000ff */
[----:B------:R-:W-:Y:S06]  /*47c0*/  BRA `(.L_x_6056) ;  /* 0x0000000c00887947 */ /* 0x000fec0003800000 */
.L_x_6053:
        /* <DEDUP_REMOVED lines=10> */
.L_x_6058:
[----:B------:R-:W2:Y:S02]  /*4870*/  LDG.E R2, desc[UR36][R2.64] ;  /* 0x0000002402027981 */ /* 0x000ea4000c1e1900 */
[----:B--2---:R-:W-:-:S04]  /*4880*/  I2FP.F32.S32 R0, R2 ;  /* 0x0000000200007245 */ /* 0x004fc80000201400 */
[----:B------:R-:W-:Y:S01]  /*4890*/  F2FP.F16.F32.PACK_AB R0, RZ, R0 ;  /* 0x00000000ff00723e */ /* 0x000fe200000000ff */
[----:B------:R-:W-:Y:S06]  /*48a0*/  BRA `(.L_x_6056) ;  /* 0x0000000c00507947 */ /* 0x000fec0003800000 */
.L_x_6057:
[----:B------:R-:W2:Y:S02]  /*48b0*/  LDG.E.U16 R2, desc[UR36][R2.64] ;  /* 0x0000002402027981 */ /* 0x000ea4000c1e1500 */
[----:B--2---:R-:W0:Y:S02]  /*48c0*/  I2F.S16 R0, R2 ;  /* 0x0000000200007306 */ /* 0x004e240000101400 */
[----:B0-----:R-:W-:Y:S01]  /*48d0*/  F2FP.F16.F32.PACK_AB R0, RZ, R0 ;  /* 0x00000000ff00723e */ /* 0x001fe200000000ff */
[----:B------:R-:W-:Y:S06]  /*48e0*/  BRA `(.L_x_6056) ;  /* 0x0000000c00407947 */ /* 0x000fec0003800000 */
.L_x_6052:
        /* <DEDUP_REMOVED lines=9> */
.L_x_6060:
[----:B------:R0:W5:Y:S01]  /*4980*/  LDG.E.U16 R0, desc[UR36][R2.64] ;  /* 0x0000002402007981 */ /* 0x000162000c1e1500 */
[----:B------:R-:W-:Y:S05]  /*4990*/  BRA `(.L_x_6056) ;  /* 0x0000000c00147947 */ /* 0x000fea0003800000 */
.L_x_6059:
        /* <DEDUP_REMOVED lines=9> */
.L_x_6062:
[----:B------:R1:W5:Y:S01]  /*4a30*/  LDG.E.U16 R0, desc[UR36][R2.64] ;  /* 0x0000002402007981 */ /* 0x000362000c1e1500 */
[----:B------:R-:W-:Y:S05]  /*4a40*/  BRA `(.L_x_6056) ;  /* 0x0000000800e87947 */ /* 0x000fea0003800000 */
.L_x_6061:
        /* <DEDUP_REMOVED lines=8> */
.L_x_6051:
        /* <DEDUP_REMOVED lines=13> */
.L_x_6065:
        /* <DEDUP_REMOVED lines=8> */
.L_x_6064:
        /* <DEDUP_REMOVED lines=28> */
.L_x_6067:
        /* <DEDUP_REMOVED lines=15> */
.L_x_6066:
[----:B------:R-:W2:Y:S02]  /*4ed0*/  LDG.E.U16 R0, desc[UR36][R2.64] ;  /* 0x0000002402007981 */ /* 0x000ea4000c1e1500 */
[----:B--2---:R-:W-:-:S05]  /*4ee0*/  IMAD.U32 R0, R0, 0x10000, RZ ;  /* 0x0001000000007824 */ /* 0x004fca00078e00ff */
[----:B------:R-:W-:Y:S01]  /*4ef0*/  F2FP.F16.F32.PACK_AB R0, RZ, R0 ;  /* 0x00000000ff00723e */ /* 0x000fe200000000ff */
[----:B------:R-:W-:Y:S06]  /*4f00*/  BRA `(.L_x_6056) ;  /* 0x0000000400b87947 */ /* 0x000fec0003800000 */
.L_x_6063:
        /* <DEDUP_REMOVED lines=12> */
.L_x_6070:
        /* <DEDUP_REMOVED lines=21> */
.L_x_6074:
[----:B------:R-:W-:Y:S05]  /*5120*/  BSYNC B1 ;  /* 0x0000000000017941 */ /* 0x000fea0003800000 */
.L_x_6073:
[----:B------:R-:W-:Y:S01]  /*5130*/  LEA R3, R0, 0x3b800000, 0x17 ;  /* 0x3b80000000037811 */ /* 0x000fe200078eb8ff */
[----:B------:R-:W-:-:S05]  /*5140*/  IMAD.SHL.U32 R0, R2, 0x100000, RZ ;  /* 0x0010000002007824 */ /* 0x000fca00078e00ff */
[----:B------:R-:W-:-:S07]  /*5150*/  LOP3.LUT R0, R3, R0, R4, 0xfe, !PT ;  /* 0x0000000003007212 */ /* 0x000fce00078efe04 */
.L_x_6072:
[----:B------:R-:W-:Y:S05]  /*5160*/  BSYNC B0 ;  /* 0x0000000000007941 */ /* 0x000fea0003800000 */
.L_x_6071:
[----:B------:R-:W-:Y:S01]  /*5170*/  F2FP.F16.F32.PACK_AB R0, RZ, R0 ;  /* 0x00000000ff00723e */ /* 0x000fe200000000ff */
[----:B------:R-:W-:Y:S06]  /*5180*/  BRA `(.L_x_6056) ;  /* 0x0000000400187947 */ /* 0x000fec0003800000 */
.L_x_6069:
        /* <DEDUP_REMOVED lines=21> */
.L_x_6078:
[----:B------:R-:W-:Y:S05]  /*52e0*/  BSYNC B1 ;  /* 0x0000000000017941 */ /* 0x000fea0003800000 */
.L_x_6077:
[----:B------:R-:W-:Y:S01]  /*52f0*/  LEA R3, R0, 0x37800000, 0x17 ;  /* 0x3780000000037811 */ /* 0x000fe200078eb8ff */
[----:B------:R-:W-:-:S05]  /*5300*/  IMAD.SHL.U32 R0, R2, 0x200000, RZ ;  /* 0x0020000002007824 */ /* 0x000fca00078e00ff */
[----:B------:R-:W-:-:S07]  /*5310*/  LOP3.LUT R0, R3, R0, R4, 0xfe, !PT ;  /* 0x0000000003007212 */ /* 0x000fce00078efe04 */
.L_x_6076:
[----:B------:R-:W-:Y:S05]  /*5320*/  BSYNC B0 ;  /* 0x0000000000007941 */ /* 0x000fea0003800000 */
.L_x_6075:
[----:B------:R-:W-:Y:S01]  /*5330*/  F2FP.F16.F32.PACK_AB R0, RZ, R0 ;  /* 0x00000000ff00723e */ /* 0x000fe200000000ff */
[----:B------:R-:W-:Y:S06]  /*5340*/  BRA `(.L_x_6056) ;  /* 0x0000000000a87947 */ /* 0x000fec0003800000 */
.L_x_6068:
        /* <DEDUP_REMOVED lines=14> */
.L_x_6082:
[----:B------:R-:W-:Y:S05]  /*5430*/  BSYNC B0 ;  /* 0x0000000000007941 */ /* 0x000fea0003800000 */
.L_x_6081:
[----:B------:R-:W-:Y:S01]  /*5440*/  F2FP.F16.F32.PACK_AB R0, RZ, R0 ;  /* 0x00000000ff00723e */ /* 0x000fe200000000ff */
[----:B------:R-:W-:Y:S06]  /*5450*/  BRA `(.L_x_6056) ;  /* 0x0000000000647947 */ /* 0x000fec0003800000 */
.L_x_6055:
        /* <DEDUP_REMOVED lines=16> */
.L_x_6083:
[----:B------:R-:W-:Y:S01]  /*5560*/  PRMT R0, RZ, 0x7610, R0 ;  /* 0x00007610ff007816 */ /* 0x000fe20000000000 */
[----:B------:R-:W-:Y:S06]  /*5570*/  BRA `(.L_x_6056) ;  /* 0x00000000001c7947 */ /* 0x000fec0003800000 */
.L_x_6080:
[----:B------:R-:W2:Y:S02]  /*5580*/  LDG.E.64 R2, desc[UR36][R2.64] ;  /* 0x0000002402027981 */ /* 0x000ea4000c1e1b00 */
[----:B--2---:R-:W0:Y:S02]  /*5590*/  I2F.U64 R0, R2 ;  /* 0x0000000200007312 */ /* 0x004e240000301000 */
[----:B0-----:R-:W-:Y:S01]  /*55a0*/  F2FP.F16.F32.PACK_AB R0, RZ, R0 ;  /* 0x00000000ff00723e */ /* 0x001fe200000000ff */
[----:B------:R-:W-:Y:S06]  /*55b0*/  BRA `(.L_x_6056) ;  /* 0x00000000000c7947 */ /* 0x000fec0003800000 */
.L_x_6079:
[----:B------:R-:W2:Y:S02]  /*55c0*/  LDG.E R2, desc[UR36][R2.64] ;  /* 0x0000002402027981 */ /* 0x000ea4000c1e1900 */
[----:B--2---:R-:W-:-:S04]  /*55d0*/  I2FP.F32.U32 R0, R2 ;  /* 0x0000000200007245 */ /* 0x004fc80000201000 */
[----:B------:R-:W-:-:S07]  /*55e0*/  F2FP.F16.F32.PACK_AB R0, RZ, R0 ;  /* 0x00000000ff00723e */ /* 0x000fce00000000ff */
.L_x_6056:
        /* <DEDUP_REMOVED lines=19> */
.L_x_6087:
[----:B------:R-:W-:-:S06]  /*5720*/  HADD2.F32 R3, -RZ, R2.H0_H0 ;  /* 0x20000002ff037230 */ /* 0x000fcc0000004100 */
[----:B------:R-:W0:Y:S02]  /*5730*/  F2I.S64.TRUNC R2, R3 ;  /* 0x0000000300027311 */ /* 0x000e24000020d900 */
[----:B0-----:R0:W-:Y:S01]  /*5740*/  STG.E.U8 desc[UR36][R16.64], R2 ;  /* 0x0000000210007986 */ /* 0x0011e2000c101124 */
[----:B------:R-:W-:Y:S05]  /*5750*/  BRA `(.L_x_6089) ;  /* 0x0000000c00847947 */ /* 0x000fea0003800000 */
.L_x_6086:
        /* <DEDUP_REMOVED lines=10> */
.L_x_6091:
[----:B------:R-:W-:-:S04]  /*5800*/  HADD2.F32 R2, -RZ, R2.H0_H0 ;  /* 0x20000002ff027230 */ /* 0x000fc80000004100 */
[----:B------:R-:W0:Y:S02]  /*5810*/  F2I.FTZ.TRUNC.NTZ R3, R2 ;  /* 0x0000000200037305 */ /* 0x000e24000021f100 */
[----:B0-----:R0:W-:Y:S01]  /*5820*/  STG.E desc[UR36][R16.64], R3 ;  /* 0x0000000310007986 */ /* 0x0011e2000c101924 */
[----:B------:R-:W-:Y:S05]  /*5830*/  BRA `(.L_x_6089) ;  /* 0x0000000c004c7947 */ /* 0x000fea0003800000 */
.L_x_6090:
[----:B------:R-:W-:-:S04]  /*5840*/  HADD2.F32 R2, -RZ, R2.H0_H0 ;  /* 0x20000002ff027230 */ /* 0x000fc80000004100 */
[----:B------:R-:W0:Y:S02]  /*5850*/  F2I.FTZ.TRUNC.NTZ R3, R2 ;  /* 0x0000000200037305 */ /* 0x000e24000021f100 */
[----:B0-----:R0:W-:Y:S01]  /*5860*/  STG.E.U16 desc[UR36][R16.64], R3 ;  /* 0x0000000310007986 */ /* 0x0011e2000c101524 */
[----:B------:R-:W-:Y:S05]  /*5870*/  BRA `(.L_x_6089) ;  /* 0x0000000c003c7947 */ /* 0x000fea0003800000 */
.L_x_6085:
        /* <DEDUP_REMOVED lines=9> */
.L_x_6093:
[----:B------:R0:W-:Y:S01]  /*5910*/  STG.E.U16 desc[UR36][R16.64], R2 ;  /* 0x0000000210007986 */ /* 0x0001e2000c101524 */
[----:B------:R-:W-:Y:S05]  /*5920*/  BRA `(.L_x_6089) ;  /* 0x0000000c00107947 */ /* 0x000fea0003800000 */
.L_x_6092:
        /* <DEDUP_REMOVED lines=10> */
.L_x_6095:
[----:B------:R-:W-:-:S05]  /*59d0*/  HADD2.F32 R0, -RZ, R2.H0_H0 ;  /* 0x20000002ff007230 */ /* 0x000fca0000004100 */
[----:B------:R-:W-:-:S04]  /*59e0*/  F2FP.F16.F32.PACK_AB R0, RZ, R0 ;  /* 0x00000000ff00723e */ /* 0x000fc800000000ff */
[----:B------:R-:W-:-:S05]  /*59f0*/  PRMT R0, R0, 0x5410, RZ ;  /* 0x0000541000007816 */ /* 0x000fca00000000ff */
[----:B------:R0:W-:Y:S01]  /*5a00*/  STG.E desc[UR36][R16.64], R0 ;  /* 0x0000000010007986 */ /* 0x0001e2000c101924 */
[----:B------:R-:W-:Y:S05]  /*5a10*/  BRA `(.L_x_6089) ;  /* 0x0000000800d47947 */ /* 0x000fea0003800000 */
.L_x_6094:
[----:B------:R-:W-:-:S05]  /*5a20*/  HADD2.F32 R2, -RZ, R2.H0_H0 ;  /* 0x20000002ff027230 */ /* 0x000fca0000004100 */
[----:B------:R-:W-:-:S06]  /*5a30*/  FMUL.FTZ R2, R2, 1 ;  /* 0x3f80000002027820 */ /* 0x000fcc0000410000 */
[----:B------:R-:W0:Y:S02]  /*5a40*/  F2F.F64.F32 R2, R2 ;  /* 0x0000000200027310 */ /* 0x000e240000201800 */
[----:B0-----:R0:W-:Y:S01]  /*5a50*/  STG.E.64 desc[UR36][R16.64], R2 ;  /* 0x0000000210007986 */ /* 0x0011e2000c101b24 */
[----:B------:R-:W-:Y:S05]  /*5a60*/  BRA `(.L_x_6089) ;  /* 0x0000000800c07947 */ /* 0x000fea0003800000 */
.L_x_6084:
        /* <DEDUP_REMOVED lines=13> */
.L_x_6098:
[----:B------:R-:W-:Y:S01]  /*5b40*/  HADD2.F32 R2, -RZ, R2.H0_H0 ;  /* 0x20000002ff027230 */ /* 0x000fe20000004100 */
[----:B------:R-:W-:-:S04]  /*5b50*/  CS2R R6, SRZ ;  /* 0x0000000000067805 */ /* 0x000fc8000001ff00 */
[----:B------:R-:W-:-:S04]  /*5b60*/  FMUL.FTZ R2, R2, 1 ;  /* 0x3f80000002027820 */ /* 0x000fc80000410000 */
[----:B------:R-:W0:Y:S02]  /*5b70*/  F2F.F64.F32 R4, R2 ;  /* 0x0000000200047310 */ /* 0x000e240000201800 */
[----:B0-----:R0:W-:Y:S01]  /*5b80*/  STG.E.128 desc[UR36][R16.64], R4 ;  /* 0x0000000410007986 */ /* 0x0011e2000c101d24 */
[----:B------:R-:W-:Y:S05]  /*5b90*/  BRA `(.L_x_6089) ;  /* 0x0000000800747947 */ /* 0x000fea0003800000 */
.L_x_6097:
        /* <DEDUP_REMOVED lines=21> */
.L_x_6102:
[----:B------:R-:W-:Y:S05]  /*5cf0*/  BSYNC B0 ;  /* 0x0000000000007941 */ /* 0x000fea0003800000 */
.L_x_6101:
[----:B------:R-:W-:-:S05]  /*5d00*/  LOP3.LUT R3, R0, R3, RZ, 0xfc, !PT ;  /* 0x0000000300037212 */ /* 0x000fca00078efcff */
[----:B------:R0:W-:Y:S01]  /*5d10*/  STG.E.U8 desc[UR36][R16.64], R3 ;  /* 0x0000000310007986 */ /* 0x0001e2000c101124 */
[----:B------:R-:W-:Y:S05]  /*5d20*/  BRA `(.L_x_6089) ;  /* 0x0000000800107947 */ /* 0x000fea0003800000 */
.L_x_6100:
        /* <DEDUP_REMOVED lines=13> */
.L_x_6104:
[----:B------:R-:W-:Y:S01]  /*5e00*/  IMAD.MOV.U32 R0, RZ, RZ, 0x7f ;  /* 0x0000007fff007424 */ /* 0x000fe200078e00ff */
[----:B------:R-:W-:-:S04]  /*5e10*/  ISETP.GT.U32.AND P0, PT, R2, 0x7f800000, PT ;  /* 0x7f8000000200780c */ /* 0x000fc80003f04070 */
[----:B------:R-:W-:-:S09]  /*5e20*/  SEL R0, R0, 0x7c, P0 ;  /* 0x0000007c00007807 */ /* 0x000fd20000000000 */
.L_x_6105:
[----:B------:R-:W-:Y:S05]  /*5e30*/  BSYNC B0 ;  /* 0x0000000000007941 */ /* 0x000fea0003800000 */
.L_x_6103:
[----:B------:R-:W-:-:S04]  /*5e40*/  LOP3.LUT R2, R3, 0x80000000, RZ, 0xc0, !PT ;  /* 0x8000000003027812 */ /* 0x000fc800078ec0ff */
[----:B------:R-:W-:-:S04]  /*5e50*/  SHF.R.U32.HI R3, RZ, 0x18, R2 ;  /* 0x00000018ff037819 */ /* 0x000fc80000011602 */
[----:B------:R-:W-:-:S05]  /*5e60*/  LOP3.LUT R3, R0, R3, RZ, 0xfc, !PT ;  /* 0x0000000300037212 */ /* 0x000fca00078efcff */
[----:B------:R0:W-:Y:S01]  /*5e70*/  STG.E.U8 desc[UR36][R16.64], R3 ;  /* 0x0000000310007986 */ /* 0x0001e2000c101124 */
[----:B------:R-:W-:Y:S05]  /*5e80*/  BRA `(.L_x_6089) ;  /* 0x0000000400b87947 */ /* 0x000fea0003800000 */
.L_x_6099:
[----:B------:R-:W-:-:S05]  /*5e90*/  HADD2.F32 R0, -RZ, R2.H0_H0 ;  /* 0x20000002ff007230 */ /* 0x000fca0000004100 */
[----:B------:R-:W-:-:S05]  /*5ea0*/  F2FP.BF16.F32.PACK_AB R0, RZ, R0 ;  /* 0x00000000ff00723e */ /* 0x000fca00000010ff */
[----:B------:R0:W-:Y:S01]  /*5eb0*/  STG.E.U16 desc[UR36][R16.64], R0 ;  /* 0x0000000010007986 */ /* 0x0001e2000c101524 */
[----:B------:R-:W-:Y:S05]  /*5ec0*/  BRA `(.L_x_6089) ;  /* 0x0000000400a87947 */ /* 0x000fea0003800000 */
.L_x_6096:
        /* <DEDUP_REMOVED lines=12> */
.L_x_6108:
        /* <DEDUP_REMOVED lines=17> */
.L_x_6111:
[----:B------:R-:W-:-:S04]  /*60a0*/  LOP3.LUT R2, R3, 0x80000000, RZ, 0xc0, !PT ;  /* 0x8000000003027812 */ /* 0x000fc800078ec0ff */
[----:B------:R-:W-:-:S04]  /*60b0*/  SHF.R.U32.HI R3, RZ, 0x18, R2 ;  /* 0x00000018ff037819 */ /* 0x000fc80000011602 */
[----:B------:R-:W-:-:S04]  /*60c0*/  LOP3.LUT R0, R0, R3, RZ, 0xfc, !PT ;  /* 0x0000000300007212 */ /* 0x000fc800078efcff */
[----:B------:R-:W-:-:S07]  /*60d0*/  PRMT R8, R0, 0x7610, R8 ;  /* 0x0000761000087816 */ /* 0x000fce0000000008 */
.L_x_6110:
[----:B------:R-:W-:Y:S05]  /*60e0*/  BSYNC B0 ;  /* 0x0000000000007941 */ /* 0x000fea0003800000 */
.L_x_6109:
[----:B------:R3:W-:Y:S01]  /*60f0*/  STG.E.U8 desc[UR36][R16.64], R8 ;  /* 0x0000000810007986 */ /* 0x0007e2000c101124 */
[----:B------:R-:W-:Y:S05]  /*6100*/  BRA `(.L_x_6089) ;  /* 0x0000000400187947 */ /* 0x000fea0003800000 */
.L_x_6107:
        /* <DEDUP_REMOVED lines=17> */
.L_x_6114:
[----:B------:R-:W-:-:S04]  /*6220*/  LOP3.LUT R2, R3, 0x80000000, RZ, 0xc0, !PT ;  /* 0x8000000003027812 */ /* 0x000fc800078ec0ff */
[----:B------:R-:W-:-:S04]  /*6230*/  SHF.R.U32.HI R3, RZ, 0x18, R2 ;  /* 0x00000018ff037819 */ /* 0x000fc80000011602 */
[----:B------:R-:W-:-:S04]  /*6240*/  LOP3.LUT R0, R0, R3, RZ, 0xfc, !PT ;  /* 0x0000000300007212 */ /* 0x000fc800078efcff */
[----:B------:R-:W-:-:S07]  /*6250*/  PRMT R8, R0, 0x7610, R8 ;  /* 0x0000761000087816 */ /* 0x000fce0000000008 */
.L_x_6113:
[----:B------:R-:W-:Y:S05]  /*6260*/  BSYNC B0 ;  /* 0x0000000000007941 */ /* 0x000fea0003800000 */
.L_x_6112:
[----:B------:R0:W-:Y:S01]  /*6270*/  STG.E.U8 desc[UR36][R16.64], R8 ;  /* 0x0000000810007986 */ /* 0x0001e2000c101124 */
[----:B------:R-:W-:Y:S05]  /*6280*/  BRA `(.L_x_6089) ;  /* 0x0000000000b87947 */ /* 0x000fea0003800000 */
.L_x_6106:
        /* <DEDUP_REMOVED lines=22> */
.L_x_6088:
        /* <DEDUP_REMOVED lines=16> */
.L_x_6117:
[----:B------:R-:W-:Y:S05]  /*64f0*/  BRA `(.L_x_6089) ;  /* 0x00000000001c7947 */ /* 0x000fea0003800000 */
.L_x_6116:
[----:B------:R-:W-:-:S06]  /*6500*/  HADD2.F32 R2, -RZ, R2.H0_H0 ;  /* 0x20000002ff027230 */ /* 0x000fcc0000004100 */
[----:B------:R-:W0:Y:S02]  /*6510*/  F2I.U64.TRUNC R2, R2 ;  /* 0x0000000200027311 */ /* 0x000e24000020d800 */
[----:B0-----:R2:W-:Y:S01]  /*6520*/  STG.E.64 desc[UR36][R16.64], R2 ;  /* 0x0000000210007986 */ /* 0x0015e2000c101b24 */
[----:B------:R-:W-:Y:S05]  /*6530*/  BRA `(.L_x_6089) ;  /* 0x00000000000c7947 */ /* 0x000fea0003800000 */
.L_x_6115:
[----:B------:R-:W-:-:S04]  /*6540*/  HADD2.F32 R2, -RZ, R2.H0_H0 ;  /* 0x20000002ff027230 */ /* 0x000fc80000004100 */
[----:B------:R-:W0:Y:S02]  /*6550*/  F2I.FTZ.U32.TRUNC.NTZ R3, R2 ;  /* 0x0000000200037305 */ /* 0x000e24000021f000 */
[----:B0-----:R0:W-:Y:S02]  /*6560*/  STG.E desc[UR36][R16.64], R3 ;  /* 0x0000000310007986 */ /* 0x0011e4000c101924 */
.L_x_6089:
[----:B------:R-:W-:-:S07]  /*6570*/  VIADD R19, R19, 0x80 ;  /* 0x0000008013137836 */ /* 0x000fce0000000000 */
.L_x_6049:
[----:B------:R-:W-:Y:S05]  /*6580*/  BSYNC B6 ;  /* 0x0000000000067941 */ /* 0x000fea0003800000 */
.L_x_6048:
        /* <DEDUP_REMOVED lines=307> */
.L_x_6120:
        /* <DEDUP_REMOVED lines=22> */
.L_x_6124:
[----:B------:R-:W2:Y:S02]  /*7a20*/  LDG.E.U8 R2, desc[UR36][R2.64] ;  /* 0x0000002402027981 */ /* 0x000ea4000c1e1100 */
[----:B--2---:R-:W-:-:S04]  /*7a30*/  I2FP.F32.U32 R0, R2 ;  /* 0x0000000200007245 */ /* 0x004fc80000201000 */
[----:B------:R-:W-:Y:S01]  /*7a40*/  F2FP.F16.F32.PACK_AB R0, RZ, R0 ;  /* 0x00000000ff00723e */ /* 0x000fe200000000ff */
[----:B------:R-:W-:Y:S06]  /*7a50*/  BRA `(.L_x_6126) ;  /* 0x0000000c00887947 */ /* 0x000fec0003800000 */
.L_x_6123:
        /* <DEDUP_REMOVED lines=10> */
.L_x_6128:
[----:B------:R-:W2:Y:S02]  /*7b00*/  LDG.E R2, desc[UR36][R2.64] ;  /* 0x0000002402027981 */ /* 0x000ea4000c1e1900 */
[----:B--2---:R-:W-:-:S04]  /*7b10*/  I2FP.F32.S32 R0, R2 ;  /* 0x0000000200007245 */ /* 0x004fc80000201400 */
[----:B------:R-:W-:Y:S01]  /*7b20*/  F2FP.F16.F32.PACK_AB R0, RZ, R0 ;  /* 0x00000000ff00723e */ /* 0x000fe200000000ff */
[----:B------:R-:W-:Y:S06]  /*7b30*/  BRA `(.L_x_6126) ;  /* 0x0000000c00507947 */ /* 0x000fec0003800000 */
.L_x_6127:
[----:B------:R-:W2:Y:S02]  /*7b40*/  LDG.E.U16 R2, desc[UR36][R2.64] ;  /* 0x0000002402027981 */ /* 0x000ea4000c1e1500 */
[----:B--2---:R-:W0:Y:S02]  /*7b50*/  I2F.S16 R0, R2 ;  /* 0x0000000200007306 */ /* 0x004e240000101400 */
[----:B0-----:R-:W-:Y:S01]  /*7b60*/  F2FP.F16.F32.PACK_AB R0, RZ, R0 ;  /* 0x00000000ff00723e */ /* 0x001fe200000000ff */
[----:B------:R-:W-:Y:S06]  /*7b70*/  BRA `(.L_x_6126) ;  /* 0x0000000c00407947 */ /* 0x000fec0003800000 */
.L_x_6122:
        /* <DEDUP_REMOVED lines=9> */
.L_x_6130:
[----:B------:R1:W5:Y:S01]  /*7c10*/  LDG.E.U16 R0, desc[UR36][R2.64] ;  /* 0x0000002402007981 */ /* 0x000362000c1e1500 */
[----:B------:R-:W-:Y:S05]  /*7c20*/  BRA `(.L_x_6126) ;  /* 0x0000000c00147947 */ /* 0x000fea0003800000 */
.L_x_6129:
        /* <DEDUP_REMOVED lines=9> */
.L_x_6132:
[----:B------:R0:W5:Y:S01]  /*7cc0*/  LDG.E.U16 R0, desc[UR36][R2.64] ;  /* 0x0000002402007981 */ /* 0x000162000c1e1500 */
[----:B------:R-:W-:Y:S05]  /*7cd0*/  BRA `(.L_x_6126) ;  /* 0x0000000800e87947 */ /* 0x000fea0003800000 */
.L_x_6131:
        /* <DEDUP_REMOVED lines=8> */
.L_x_6121:
        /* <DEDUP_REMOVED lines=13> */
.L_x_6135:
        /* <DEDUP_REMOVED lines=8> */
.L_x_6134:
        /* <DEDUP_REMOVED lines=28> */
.L_x_6137:
        /* <DEDUP_REMOVED lines=15> */
.L_x_6136:
[----:B------:R-:W2:Y:S02]  /*8160*/  LDG.E.U16 R0, desc[UR36][R2.64] ;  /* 0x0000002402007981 */ /* 0x000ea4000c1e1500 */
[----:B--2---:R-:W-:-:S05]  /*8170*/  IMAD.U32 R0, R0, 0x10000, RZ ;  /* 0x0001000000007824 */ /* 0x004fca00078e00ff */
[----:B------:R-:W-:Y:S01]  /*8180*/  F2FP.F16.F32.PACK_AB R0, RZ, R0 ;  /* 0x00000000ff00723e */ /* 0x000fe200000000ff */
[----:B------:R-:W-:Y:S06]  /*8190*/  BRA `(.L_x_6126) ;  /* 0x0000000400b87947 */ /* 0x000fec0003800000 */
.L_x_6133:
        /* <DEDUP_REMOVED lines=12> */
.L_x_6140:
        /* <DEDUP_REMOVED lines=21> */
.L_x_6144:
[----:B------:R-:W-:Y:S05]  /*83b0*/  BSYNC B1 ;  /* 0x0000000000017941 */ /* 0x000fea0003800000 */
.L_x_6143:
[----:B------:R-:W-:Y:S01]  /*83c0*/  LEA R3, R0, 0x3b800000, 0x17 ;  /* 0x3b80000000037811 */ /* 0x000fe200078eb8ff */
[----:B------:R-:W-:-:S05]  /*83d0*/  IMAD.SHL.U32 R0, R2, 0x100000, RZ ;  /* 0x0010000002007824 */ /* 0x000fca00078e00ff */
[----:B------:R-:W-:-:S07]  /*83e0*/  LOP3.LUT R0, R3, R0, R4, 0xfe, !PT ;  /* 0x0000000003007212 */ /* 0x000fce00078efe04 */
.L_x_6142:
[----:B------:R-:W-:Y:S05]  /*83f0*/  BSYNC B0 ;  /* 0x0000000000007941 */ /* 0x000fea0003800000 */
.L_x_6141:
[----:B------:R-:W-:Y:S01]  /*8400*/  F2FP.F16.F32.PACK_AB R0, RZ, R0 ;  /* 0x00000000ff00723e */ /* 0x000fe200000000ff */
[----:B------:R-:W-:Y:S06]  /*8410*/  BRA `(.L_x_6126) ;  /* 0x0000000400187947 */ /* 0x000fec0003800000 */
.L_x_6139:
        /* <DEDUP_REMOVED lines=21> */
.L_x_6148:
[----:B------:R-:W-:Y:S05]  /*8570*/  BSYNC B1 ;  /* 0x0000000000017941 */ /* 0x000fea0003800000 */
.L_x_6147:
[----:B------:R-:W-:Y:S01]  /*8580*/  LEA R3, R0, 0x37800000, 0x17 ;  /* 0x3780000000037811 */ /* 0x000fe200078eb8ff */
[----:B------:R-:W-:-:S05]  /*8590*/  IMAD.SHL.U32 R0, R2, 0x200000, RZ ;  /* 0x0020000002007824 */ /* 0x000fca00078e00ff */
[----:B------:R-:W-:-:S07]  /*85a0*/  LOP3.LUT R0, R3, R0, R4, 0xfe, !PT ;  /* 0x0000000003007212 */ /* 0x000fce00078efe04 */
.L_x_6146:
[----:B------:R-:W-:Y:S05]  /*85b0*/  BSYNC B0 ;  /* 0x0000000000007941 */ /* 0x000fea0003800000 */
.L_x_6145:
[----:B------:R-:W-:Y:S01]  /*85c0*/  F2FP.F16.F32.PACK_AB R0, RZ, R0 ;  /* 0x00000000ff00723e */ /* 0x000fe200000000ff */
[----:B------:R-:W-:Y:S06]  /*85d0*/  BRA `(.L_x_6126) ;  /* 0x0000000000a87947 */ /* 0x000fec0003800000 */
.L_x_6138:
        /* <DEDUP_REMOVED lines=14> */
.L_x_6152:
[----:B------:R-:W-:Y:S05]  /*86c0*/  BSYNC B0 ;  /* 0x0000000000007941 */ /* 0x000fea0003800000 */
.L_x_6151:
[----:B------:R-:W-:Y:S01]  /*86d0*/  F2FP.F16.F32.PACK_AB R0, RZ, R0 ;  /* 0x00000000ff00723e */ /* 0x000fe200000000ff */
[----:B------:R-:W-:Y:S06]  /*86e0*/  BRA `(.L_x_6126) ;  /* 0x0000000000647947 */ /* 0x000fec0003800000 */
.L_x_6125:
        /* <DEDUP_REMOVED lines=16> */
.L_x_6153:
[----:B------:R-:W-:Y:S01]  /*87f0*/  PRMT R0, RZ, 0x7610, R0 ;  /* 0x00007610ff007816 */ /* 0x000fe20000000000 */
[----:B------:R-:W-:Y:S06]  /*8800*/  BRA `(.L_x_6126) ;  /* 0x00000000001c7947 */ /* 0x000fec0003800000 */
.L_x_6150:
[----:B------:R-:W2:Y:S02]  /*8810*/  LDG.E.64 R2, desc[UR36][R2.64] ;  /* 0x0000002402027981 */ /* 0x000ea4000c1e1b00 */
[----:B--2---:R-:W0:Y:S02]  /*8820*/  I2F.U64 R0, R2 ;  /* 0x0000000200007312 */ /* 0x004e240000301000 */
[----:B0-----:R-:W-:Y:S01]  /*8830*/  F2FP.F16.F32.PACK_AB R0, RZ, R0 ;  /* 0x00000000ff00723e */ /* 0x001fe200000000ff */
[----:B------:R-:W-:Y:S06]  /*8840*/  BRA `(.L_x_6126) ;  /* 0x00000000000c7947 */ /* 0x000fec0003800000 */
.L_x_6149:
[----:B------:R-:W2:Y:S02]  /*8850*/  LDG.E R2, desc[UR36][R2.64] ;  /* 0x0000002402027981 */ /* 0x000ea4000c1e1900 */
[----:B--2---:R-:W-:-:S04]  /*8860*/  I2FP.F32.U32 R0, R2 ;  /* 0x0000000200007245 */ /* 0x004fc80000201000 */
[----:B------:R-:W-:-:S07]  /*8870*/  F2FP.F16.F32.PACK_AB R0, RZ, R0 ;  /* 0x00000000ff00723e */ /* 0x000fce00000000ff */
.L_x_6126:
        /* <DEDUP_REMOVED lines=19> */
.L_x_6157:
[----:B------:R-:W-:-:S06]  /*89b0*/  HADD2.F32 R3, -RZ, R2.H0_H0 ;  /* 0x20000002ff037230 */ /* 0x000fcc0000004100 */
[----:B------:R-:W0:Y:S02]  /*89c0*/  F2I.S64.TRUNC R2, R3 ;  /* 0x0000000300027311 */ /* 0x000e24000020d900 */
[----:B0-----:R3:W-:Y:S01]  /*89d0*/  STG.E.U8 desc[UR36][R16.64], R2 ;  /* 0x0000000210007986 */ /* 0x0017e2000c101124 */
[----:B------:R-:W-:Y:S05]  /*89e0*/  BRA `(.L_x_6159) ;  /* 0x0000000c00847947 */ /* 0x000fea0003800000 */
.L_x_6156:
        /* <DEDUP_REMOVED lines=10> */
.L_x_6161:
[----:B------:R-:W-:-:S04]  /*8a90*/  HADD2.F32 R2, -RZ, R2.H0_H0 ;  /* 0x20000002ff027230 */ /* 0x000fc80000004100 */
[----:B------:R-:W0:Y:S02]  /*8aa0*/  F2I.FTZ.TRUNC.NTZ R3, R2 ;  /* 0x0000000200037305 */ /* 0x000e24000021f100 */
[----:B0-----:R2:W-:Y:S01]  /*8ab0*/  STG.E desc[UR36][R16.64], R3 ;  /* 0x0000000310007986 */ /* 0x0015e2000c101924 */
[----:B------:R-:W-:Y:S05]  /*8ac0*/  BRA `(.L_x_6159) ;  /* 0x0000000c004c7947 */ /* 0x000fea0003800000 */
.L_x_6160:
[----:B------:R-:W-:-:S04]  /*8ad0*/  HADD2.F32 R2, -RZ, R2.H0_H0 ;  /* 0x20000002ff027230 */ /* 0x000fc80000004100 */
[----:B------:R-:W0:Y:S02]  /*8ae0*/  F2I.FTZ.TRUNC.NTZ R3, R2 ;  /* 0x0000000200037305 */ /* 0x000e24000021f100 */
[----:B0-----:R0:W-:Y:S01]  /*8af0*/  STG.E.U16 desc[UR36][R16.64], R3 ;  /* 0x0000000310007986 */ /* 0x0011e2000c101524 */
[----:B------:R-:W-:Y:S05]  /*8b00*/  BRA `(.L_x_6159) ;  /* 0x0000000c003c7947 */ /* 0x000fea0003800000 */
.L_x_6155:
        /* <DEDUP_REMOVED lines=9> */
.L_x_6163:
[----:B------:R0:W-:Y:S01]  /*8ba0*/  STG.E.U16 desc[UR36][R16.64], R2 ;  /* 0x0000000210007986 */ /* 0x0001e2000c101524 */
[----:B------:R-:W-:Y:S05]  /*8bb0*/  BRA `(.L_x_6159) ;  /* 0x0000000c00107947 */ /* 0x000fea0003800000 */
.L_x_6162:
        /* <DEDUP_REMOVED lines=10> */
.L_x_6165:
[----:B------:R-:W-:-:S05]  /*8c60*/  HADD2.F32 R0, -RZ, R2.H0_H0 ;  /* 0x20000002ff007230 */ /* 0x000fca0000004100 */
[----:B------:R-:W-:-:S04]  /*8c70*/  F2FP.F16.F32.PACK_AB R0, RZ, R0 ;  /* 0x00000000ff00723e */ /* 0x000fc800000000ff */
[----:B------:R-:W-:-:S05]  /*8c80*/  PRMT R0, R0, 0x5410, RZ ;  /* 0x0000541000007816 */ /* 0x000fca00000000ff */
[----:B------:R0:W-:Y:S01]  /*8c90*/  STG.E desc[UR36][R16.64], R0 ;  /* 0x0000000010007986 */ /* 0x0001e2000c101924 */
[----:B------:R-:W-:Y:S05]  /*8ca0*/  BRA `(.L_x_6159) ;  /* 0x0000000800d47947 */ /* 0x000fea0003800000 */
.L_x_6164:
[----:B------:R-:W-:-:S05]  /*8cb0*/  HADD2.F32 R2, -RZ, R2.H0_H0 ;  /* 0x20000002ff027230 */ /* 0x000fca0000004100 */
[----:B------:R-:W-:-:S06]  /*8cc0*/  FMUL.FTZ R2, R2, 1 ;  /* 0x3f80000002027820 */ /* 0x000fcc0000410000 */
[----:B------:R-:W0:Y:S02]  /*8cd0*/  F2F.F64.F32 R2, R2 ;  /* 0x0000000200027310 */ /* 0x000e240000201800 */
[----:B0-----:R0:W-:Y:S01]  /*8ce0*/  STG.E.64 desc[UR36][R16.64], R2 ;  /* 0x0000000210007986 */ /* 0x0011e2000c101b24 */
[----:B------:R-:W-:Y:S05]  /*8cf0*/  BRA `(.L_x_6159) ;  /* 0x0000000800c07947 */ /* 0x000fea0003800000 */
.L_x_6154:
        /* <DEDUP_REMOVED lines=13> */
.L_x_6168:
[----:B------:R-:W-:Y:S01]  /*8dd0*/  HADD2.F32 R2, -RZ, R2.H0_H0 ;  /* 0x20000002ff027230 */ /* 0x000fe20000004100 */
[----:B------:R-:W-:-:S04]  /*8de0*/  CS2R R6, SRZ ;  /* 0x0000000000067805 */ /* 0x000fc8000001ff00 */
[----:B------:R-:W-:-:S04]  /*8df0*/  FMUL.FTZ R2, R2, 1 ;  /* 0x3f80000002027820 */ /* 0x000fc80000410000 */
[----:B------:R-:W0:Y:S02]  /*8e00*/  F2F.F64.F32 R4, R2 ;  /* 0x0000000200047310 */ /* 0x000e240000201800 */
[----:B0-----:R0:W-:Y:S01]  /*8e10*/  STG.E.128 desc[UR36][R16.64], R4 ;  /* 0x0000000410007986 */ /* 0x0011e2000c101d24 */
[----:B------:R-:W-:Y:S05]  /*8e20*/  BRA `(.L_x_6159) ;  /* 0x0000000800747947 */ /* 0x000fea0003800000 */
.L_x_6167:
        /* <DEDUP_REMOVED lines=21> */
.L_x_6172:
[----:B------:R-:W-:Y:S05]  /*8f80*/  BSYNC B0 ;  /* 0x0000000000007941 */ /* 0x000fea0003800000 */
.L_x_6171:
[----:B------:R-:W-:-:S05]  /*8f90*/  LOP3.LUT R3, R0, R3, RZ, 0xfc, !PT ;  /* 0x0000000300037212 */ /* 0x000fca00078efcff */
[----:B------:R0:W-:Y:S01]  /*8fa0*/  STG.E.U8 desc[UR36][R16.64], R3 ;  /* 0x0000000310007986 */ /* 0x0001e2000c101124 */
[----:B------:R-:W-:Y:S05]  /*8fb0*/  BRA `(.L_x_6159) ;  /* 0x0000000800107947 */ /* 0x000fea0003800000 */
.L_x_6170:
        /* <DEDUP_REMOVED lines=13> */
.L_x_6174:
[----:B------:R-:W-:Y:S01]  /*9090*/  IMAD.MOV.U32 R0, RZ, RZ, 0x7f ;  /* 0x0000007fff007424 */ /* 0x000fe200078e00ff */
[----:B------:R-:W-:-:S04]  /*90a0*/  ISETP.GT.U32.AND P0, PT, R2, 0x7f800000, PT ;  /* 0x7f8000000200780c */ /* 0x000fc80003f04070 */
[----:B------:R-:W-:-:S09]  /*90b0*/  SEL R0, R0, 0x7c, P0 ;  /* 0x0000007c00007807 */ /* 0x000fd20000000000 */
.L_x_6175:
[----:B------:R-:W-:Y:S05]  /*90c0*/  BSYNC B0 ;  /* 0x0000000000007941 */ /* 0x000fea0003800000 */
.L_x_6173:
[----:B------:R-:W-:-:S04]  /*90d0*/  LOP3.LUT R2, R3, 0x80000000, RZ, 0xc0, !PT ;  /* 0x8000000003027812 */ /* 0x000fc800078ec0ff */
[----:B------:R-:W-:-:S04]  /*90e0*/  SHF.R.U32.HI R3, RZ, 0x18, R2 ;  /* 0x00000018ff037819 */ /* 0x000fc80000011602 */
[----:B------:R-:W-:-:S05]  /*90f0*/  LOP3.LUT R3, R0, R3, RZ, 0xfc, !PT ;  /* 0x0000000300037212 */ /* 0x000fca00078efcff */
[----:B------:R0:W-:Y:S01]  /*9100*/  STG.E.U8 desc[UR36][R16.64], R3 ;  /* 0x0000000310007986 */ /* 0x0001e2000c101124 */
[----:B------:R-:W-:Y:S05]  /*9110*/  BRA `(.L_x_6159) ;  /* 0x0000000400b87947 */ /* 0x000fea0003800000 */
.L_x_6169:
[----:B------:R-:W-:-:S05]  /*9120*/  HADD2.F32 R0, -RZ, R2.H0_H0 ;  /* 0x20000002ff007230 */ /* 0x000fca0000004100 */
[----:B------:R-:W-:-:S05]  /*9130*/  F2FP.BF16.F32.PACK_AB R0, RZ, R0 ;  /* 0x00000000ff00723e */ /* 0x000fca00000010ff */
[----:B------:R0:W-:Y:S01]  /*9140*/  STG.E.U16 desc[UR36][R16.64], R0 ;  /* 0x0000000010007986 */ /* 0x0001e2000c101524 */
[----:B------:R-:W-:Y:S05]  /*9150*/  BRA `(.L_x_6159) ;  /* 0x0000000400a87947 */ /* 0x000fea0003800000 */
.L_x_6166:
        /* <DEDUP_REMOVED lines=12> */
.L_x_6178:
        /* <DEDUP_REMOVED lines=17> */
.L_x_6181:
[----:B------:R-:W-:-:S04]  /*9330*/  LOP3.LUT R2, R3, 0x80000000, RZ, 0xc0, !PT ;  /* 0x8000000003027812 */ /* 0x000fc800078ec0ff */
[----:B------:R-:W-:-:S04]  /*9340*/  SHF.R.U32.HI R3, RZ, 0x18, R2 ;  /* 0x00000018ff037819 */ /* 0x000fc80000011602 */
[----:B------:R-:W-:-:S04]  /*9350*/  LOP3.LUT R0, R0, R3, RZ, 0xfc, !PT ;  /* 0x0000000300007212 */ /* 0x000fc800078efcff */
[----:B------:R-:W-:-:S07]  /*9360*/  PRMT R8, R0, 0x7610, R8 ;  /* 0x0000761000087816 */ /* 0x000fce0000000008 */
.L_x_6180:
[----:B------:R-:W-:Y:S05]  /*9370*/  BSYNC B0 ;  /* 0x0000000000007941 */ /* 0x000fea0003800000 */
.L_x_6179:
[----:B------:R0:W-:Y:S01]  /*9380*/  STG.E.U8 desc[UR36][R16.64], R8 ;  /* 0x0000000810007986 */ /* 0x0001e2000c101124 */
[----:B------:R-:W-:Y:S05]  /*9390*/  BRA `(.L_x_6159) ;  /* 0x0000000400187947 */ /* 0x000fea0003800000 */
.L_x_6177:
        /* <DEDUP_REMOVED lines=17> */
.L_x_6184:
[----:B------:R-:W-:-:S04]  /*94b0*/  LOP3.LUT R2, R3, 0x80000000, RZ, 0xc0, !PT ;  /* 0x8000000003027812 */ /* 0x000fc800078ec0ff */
[----:B------:R-:W-:-:S04]  /*94c0*/  SHF.R.U32.HI R3, RZ, 0x18, R2 ;  /* 0x00000018ff037819 */ /* 0x000fc80000011602 */
[----:B------:R-:W-:-:S04]  /*94d0*/  LOP3.LUT R0, R0, R3, RZ, 0xfc, !PT ;  /* 0x0000000300007212 */ /* 0x000fc800078efcff */
[----:B------:R-:W-:-:S07]  /*94e0*/  PRMT R8, R0, 0x7610, R8 ;  /* 0x0000761000087816 */ /* 0x000fce0000000008 */
.L_x_6183:
[----:B------:R-:W-:Y:S05]  /*94f0*/  BSYNC B0 ;  /* 0x0000000000007941 */ /* 0x000fea0003800000 */
.L_x_6182:
[----:B------:R0:W-:Y:S01]  /*9500*/  STG.E.U8 desc[UR36][R16.64], R8 ;  /* 0x0000000810007986 */ /* 0x0001e2000c101124 */
[----:B------:R-:W-:Y:S05]  /*9510*/  BRA `(.L_x_6159) ;  /* 0x0000000000b87947 */ /* 0x000fea0003800000 */
.L_x_6176:
        /* <DEDUP_REMOVED lines=22> */
.L_x_6158:
        /* <DEDUP_REMOVED lines=16> */
.L_x_6187:
[----:B------:R-:W-:Y:S05]  /*9780*/  BRA `(.L_x_6159) ;  /* 0x00000000001c7947 */ /* 0x000fea0003800000 */
.L_x_6186:
[----:B------:R-:W-:-:S06]  /*9790*/  HADD2.F32 R2, -RZ, R2.H0_H0 ;  /* 0x20000002ff027230 */ /* 0x000fcc0000004100 */
[----:B------:R-:W0:Y:S02]  /*97a0*/  F2I.U64.TRUNC R2, R2 ;  /* 0x0000000200027311 */ /* 0x000e24000020d800 */
[----:B0-----:R0:W-:Y:S01]  /*97b0*/  STG.E.64 desc[UR36][R16.64], R2 ;  /* 0x0000000210007986 */ /* 0x0011e2000c101b24 */
[----:B------:R-:W-:Y:S05]  /*97c0*/  BRA `(.L_x_6159) ;  /* 0x00000000000c7947 */ /* 0x000fea0003800000 */
.L_x_6185:
[----:B------:R-:W-:-:S04]  /*97d0*/  HADD2.F32 R2, -RZ, R2.H0_H0 ;  /* 0x20000002ff027230 */ /* 0x000fc80000004100 */
[----:B------:R-:W0:Y:S02]  /*97e0*/  F2I.FTZ.U32.TRUNC.NTZ R3, R2 ;  /* 0x0000000200037305 */ /* 0x000e24000021f000 */
[----:B0-----:R0:W-:Y:S02]  /*97f0*/  STG.E desc[UR36][R16.64], R3 ;  /* 0x0000000310007986 */ /* 0x0011e4000c101924 */
.L_x_6159:
[----:B------:R-:W-:-:S07]  /*9800*/  VIADD R19, R19, 0x80 ;  /* 0x0000008013137836 */ /* 0x000fce0000000000 */
.L_x_6119:
[----:B------:R-:W-:Y:S05]  /*9810*/  BSYNC B6 ;  /* 0x0000000000067941 */ /* 0x000fea0003800000 */
.L_x_6118:
        /* <DEDUP_REMOVED lines=306> */
.L_x_6188:
        /* <DEDUP_REMOVED lines=22> */
.L_x_6192:
[----:B------:R-:W2:Y:S02]  /*aca0*/  LDG.E.U8 R2, desc[UR36][R2.64] ;  /* 0x0000002402027981 */ /* 0x000ea4000c1e1100 */
[----:B--2---:R-:W-:-:S04]  /*acb0*/  I2FP.F32.U32 R0, R2 ;  /* 0x0000000200007245 */ /* 0x004fc80000201000 */
[----:B------:R-:W-:Y:S01]  /*acc0*/  F2FP.F16.F32.PACK_AB R0, RZ, R0 ;  /* 0x00000000ff00723e */ /* 0x000fe200000000ff */
[----:B------:R-:W-:Y:S06]  /*acd0*/  BRA `(.L_x_6194) ;  /* 0x0000000c00887947 */ /* 0x000fec0003800000 */
.L_x_6191:
        /* <DEDUP_REMOVED lines=10> */
.L_x_6196:
[----:B------:R-:W2:Y:S02]  /*ad80*/  LDG.E R2, desc[UR36][R2.64] ;  /* 0x0000002402027981 */ /* 0x000ea4000c1e1900 */
[----:B--2---:R-:W-:-:S04]  /*ad90*/  I2FP.F32.S32 R0, R2 ;  /* 0x0000000200007245 */ /* 0x004fc80000201400 */
[----:B------:R-:W-:Y:S01]  /*ada0*/  F2FP.F16.F32.PACK_AB R0, RZ, R0 ;  /* 0x00000000ff00723e */ /* 0x000fe200000000ff */
[----:B------:R-:W-:Y:S06]  /*adb0*/  BRA `(.L_x_6194) ;  /* 0x0000000c00507947 */ /* 0x000fec0003800000 */
.L_x_6195:
[----:B------:R-:W2:Y:S02]  /*adc0*/  LDG.E.U16 R2, desc[UR36][R2.64] ;  /* 0x0000002402027981 */ /* 0x000ea4000c1e1500 */
[----:B--2---:R-:W0:Y:S02]  /*add0*/  I2F.S16 R0, R2 ;  /* 0x0000000200007306 */ /* 0x004e240000101400 */
[----:B0-----:R-:W-:Y:S01]  /*ade0*/  F2FP.F16.F32.PACK_AB R0, RZ, R0 ;  /* 0x00000000ff00723e */ /* 0x001fe200000000ff */
[----:B------:R-:W-:Y:S06]  /*adf0*/  BRA `(.L_x_6194) ;  /* 0x0000000c00407947 */ /* 0x000fec0003800000 */
.L_x_6190:
        /* <DEDUP_REMOVED lines=9> */
.L_x_6198:
[----:B------:R1:W5:Y:S01]  /*ae90*/  LDG.E.U16 R0, desc[UR36][R2.64] ;  /* 0x0000002402007981 */ /* 0x000362000c1e1500 */
[----:B------:R-:W-:Y:S05]  /*aea0*/  BRA `(.L_x_6194) ;  /* 0x0000000c00147947 */ /* 0x000fea0003800000 */
.L_x_6197:
        /* <DEDUP_REMOVED lines=9> */
.L_x_6200:
[----:B------:R0:W5:Y:S01]  /*af40*/  LDG.E.U16 R0, desc[UR36][R2.64] ;  /* 0x0000002402007981 */ /* 0x000162000c1e1500 */
[----:B------:R-:W-:Y:S05]  /*af50*/  BRA `(.L_x_6194) ;  /* 0x0000000800e87947 */ /* 0x000fea0003800000 */
.L_x_6199:
        /* <DEDUP_REMOVED lines=8> */
.L_x_6189:
        /* <DEDUP_REMOVED lines=13> */
.L_x_6203:
        /* <DEDUP_REMOVED lines=8> */
.L_x_6202:
        /* <DEDUP_REMOVED lines=28> */
.L_x_6205:
        /* <DEDUP_REMOVED lines=15> */
.L_x_6204:
[----:B------:R-:W2:Y:S02]  /*b3e0*/  LDG.E.U16 R0, desc[UR36][R2.64] ;  /* 0x0000002402007981 */ /* 0x000ea4000c1e1500 */
[----:B--2---:R-:W-:-:S05]  /*b3f0*/  IMAD.U32 R0, R0, 0x10000, RZ ;  /* 0x0001000000007824 */ /* 0x004fca00078e00ff */
[----:B------:R-:W-:Y:S01]  /*b400*/  F2FP.F16.F32.PACK_AB R0, RZ, R0 ;  /* 0x00000000ff00723e */ /* 0x000fe200000000ff */
[----:B------:R-:W-:Y:S06]  /*b410*/  BRA `(.L_x_6194) ;  /* 0x0000000400b87947 */ /* 0x000fec0003800000 */
.L_x_6201:
        /* <DEDUP_REMOVED lines=12> */
.L_x_6208:
        /* <DEDUP_REMOVED lines=21> */
.L_x_6212:
[----:B------:R-:W-:Y:S05]  /*b630*/  BSYNC B1 ;  /* 0x0000000000017941 */ /* 0x000fea0003800000 */
.L_x_6211:
[----:B------:R-:W-:Y:S01]  /*b640*/  LEA R3, R0, 0x3b800000, 0x17 ;  /* 0x3b80000000037811 */ /* 0x000fe200078eb8ff */
[----:B------:R-:W-:-:S05]  /*b650*/  IMAD.SHL.U32 R0, R2, 0x100000, RZ ;  /* 0x0010000002007824 */ /* 0x000fca00078e00ff */
[----:B------:R-:W-:-:S07]  /*b660*/  LOP3.LUT R0, R3, R0, R4, 0xfe, !PT ;  /* 0x0000000003007212 */ /* 0x000fce00078efe04 */
.L_x_6210:
[----:B------:R-:W-:Y:S05]  /*b670*/  BSYNC B0 ;  /* 0x0000000000007941 */ /* 0x000fea0003800000 */
.L_x_6209:
[----:B------:R-:W-:Y:S01]  /*b680*/  F2FP.F16.F32.PACK_AB R0, RZ, R0 ;  /* 0x00000000ff00723e */ /* 0x000fe200000000ff */
[----:B------:R-:W-:Y:S06]  /*b690*/  BRA `(.L_x_6194) ;  /* 0x0000000400187947 */ /* 0x000fec0003800000 */
.L_x_6207:
        /* <DEDUP_REMOVED lines=21> */
.L_x_6216:
[----:B------:R-:W-:Y:S05]  /*b7f0*/  BSYNC B1 ;  /* 0x0000000000017941 */ /* 0x000fea0003800000 */
.L_x_6215:
[----:B------:R-:W-:Y:S01]  /*b800*/  LEA R3, R0, 0x37800000, 0x17 ;  /* 0x3780000000037811 */ /* 0x000fe200078eb8ff */
[----:B------:R-:W-:-:S05]  /*b810*/  IMAD.SHL.U32 R0, R2, 0x200000, RZ ;  /* 0x0020000002007824 */ /* 0x000fca00078e00ff */
[----:B------:R-:W-:-:S07]  /*b820*/  LOP3.LUT R0, R3, R0, R4, 0xfe, !PT ;  /* 0x0000000003007212 */ /* 0x000fce00078efe04 */
.L_x_6214:
[----:B------:R-:W-:Y:S05]  /*b830*/  BSYNC B0 ;  /* 0x0000000000007941 */ /* 0x000fea0003800000 */
.L_x_6213:
[----:B------:R-:W-:Y:S01]  /*b840*/  F2FP.F16.F32.PACK_AB R0, RZ, R0 ;  /* 0x00000000ff00723e */ /* 0x000fe200000000ff */
[----:B------:R-:W-:Y:S06]  /*b850*/  BRA `(.L_x_6194) ;  /* 0x0000000000a87947 */ /* 0x000fec0003800000 */
.L_x_6206:
        /* <DEDUP_REMOVED lines=14> */
.L_x_6220:
[----:B------:R-:W-:Y:S05]  /*b940*/  BSYNC B0 ;  /* 0x0000000000007941 */ /* 0x000fea0003800000 */
.L_x_6219:
[----:B------:R-:W-:Y:S01]  /*b950*/  F2FP.F16.F32.PACK_AB R0, RZ, R0 ;  /* 0x00000000ff00723e */ /* 0x000fe200000000ff */
[----:B------:R-:W-:Y:S06]  /*b960*/  BRA `(.L_x_6194) ;  /* 0x0000000000647947 */ /* 0x000fec0003800000 */
.L_x_6193:
        /* <DEDUP_REMOVED lines=16> */
.L_x_6221:
[----:B------:R-:W-:Y:S01]  /*ba70*/  PRMT R0, RZ, 0x7610, R0 ;  /* 0x00007610ff007816 */ /* 0x000fe20000000000 */
[----:B------:R-:W-:Y:S06]  /*ba80*/  BRA `(.L_x_6194) ;  /* 0x00000000001c7947 */ /* 0x000fec0003800000 */
.L_x_6218:
[----:B------:R-:W2:Y:S02]  /*ba90*/  LDG.E.64 R2, desc[UR36][R2.64] ;  /* 0x0000002402027981 */ /* 0x000ea4000c1e1b00 */
[----:B--2---:R-:W0:Y:S02]  /*baa0*/  I2F.U64 R0, R2 ;  /* 0x0000000200007312 */ /* 0x004e240000301000 */
[----:B0-----:R-:W-:Y:S01]  /*bab0*/  F2FP.F16.F32.PACK_AB R0, RZ, R0 ;  /* 0x00000000ff00723e */ /* 0x001fe200000000ff */
[----:B------:R-:W-:Y:S06]  /*bac0*/  BRA `(.L_x_6194) ;  /* 0x00000000000c7947 */ /* 0x000fec0003800000 */
.L_x_6217:
[----:B------:R-:W2:Y:S02]  /*bad0*/  LDG.E R2, desc[UR36][R2.64] ;  /* 0x0000002402027981 */ /* 0x000ea4000c1e1900 */
[----:B--2---:R-:W-:-:S04]  /*bae0*/  I2FP.F32.U32 R0, R2 ;  /* 0x0000000200007245 */ /* 0x004fc80000201000 */
[----:B------:R-:W-:-:S07]  /*baf0*/  F2FP.F16.F32.PACK_AB R0, RZ, R0 ;  /* 0x00000000ff00723e */ /* 0x000fce00000000ff */
.L_x_6194:
        /* <DEDUP_REMOVED lines=19> */
.L_x_6225:
[----:B------:R-:W-:-:S06]  /*bc30*/  HADD2.F32 R3, -RZ, R2.H0_H0 ;  /* 0x20000002ff037230 */ /* 0x000fcc0000004100 */
[----:B------:R-:W0:Y:S02]  /*bc40*/  F2I.S64.TRUNC R2, R3 ;  /* 0x0000000300027311 */ /* 0x000e24000020d900 */
[----:B0-----:R-:W-:Y:S01]  /*bc50*/  STG.E.U8 desc[UR36][R16.64], R2 ;  /* 0x0000000210007986 */ /* 0x001fe2000c101124 */
[----:B------:R-:W-:Y:S05]  /*bc60*/  EXIT ;  /* 0x000000000000794d */ /* 0x000fea0003800000 */
.L_x_6224:
        /* <DEDUP_REMOVED lines=10> */
.L_x_6228:
[----:B------:R-:W-:-:S04]  /*bd10*/  HADD2.F32 R2, -RZ, R2.H0_H0 ;  /* 0x20000002ff027230 */ /* 0x000fc80000004100 */
[----:B------:R-:W0:Y:S02]  /*bd20*/  F2I.FTZ.TRUNC.NTZ R3, R2 ;  /* 0x0000000200037305 */ /* 0x000e24000021f100 */
[----:B0-----:R-:W-:Y:S01]  /*bd30*/  STG.E desc[UR36][R16.64], R3 ;  /* 0x0000000310007986 */ /* 0x001fe2000c101924 */
[----:B------:R-:W-:Y:S05]  /*bd40*/  EXIT ;  /* 0x000000000000794d */ /* 0x000fea0003800000 */
.L_x_6227:
[----:B------:R-:W-:-:S04]  /*bd50*/  HADD2.F32 R2, -RZ, R2.H0_H0 ;  /* 0x20000002ff027230 */ /* 0x000fc80000004100 */
[----:B------:R-:W0:Y:S02]  /*bd60*/  F2I.FTZ.TRUNC.NTZ R3, R2 ;  /* 0x0000000200037305 */ /* 0x000e24000021f100 */
[----:B0-----:R-:W-:Y:S01]  /*bd70*/  STG.E.U16 desc[UR36][R16.64], R3 ;  /* 0x0000000310007986 */ /* 0x001fe2000c101524 */
[----:B------:R-:W-:Y:S05]  /*bd80*/  EXIT ;  /* 0x000000000000794d */ /* 0x000fea0003800000 */
.L_x_6223:
        /* <DEDUP_REMOVED lines=9> */
.L_x_6230:
[----:B------:R-:W-:Y:S01]  /*be20*/  STG.E.U16 desc[UR36][R16.64], R2 ;  /* 0x0000000210007986 */ /* 0x000fe2000c101524 */
[----:B------:R-:W-:Y:S05]  /*be30*/  EXIT ;  /* 0x000000000000794d */ /* 0x000fea0003800000 */
.L_x_6229:
        /* <DEDUP_REMOVED lines=10> */
.L_x_6232:
[----:B------:R-:W-:-:S05]  /*bee0*/  HADD2.F32 R0, -RZ, R2.H0_H0 ;  /* 0x20000002ff007230 */ /* 0x000fca0000004100 */
[----:B------:R-:W-:-:S04]  /*bef0*/  F2FP.F16.F32.PACK_AB R0, RZ, R0 ;  /* 0x00000000ff00723e */ /* 0x000fc800000000ff */
[----:B------:R-:W-:-:S05]  /*bf00*/  PRMT R0, R0, 0x5410, RZ ;  /* 0x0000541000007816 */ /* 0x000fca00000000ff */
[----:B------:R-:W-:Y:S01]  /*bf10*/  STG.E desc[UR36][R16.64], R0 ;  /* 0x0000000010007986 */ /* 0x000fe2000c101924 */
[----:B------:R-:W-:Y:S05]  /*bf20*/  EXIT ;  /* 0x000000000000794d */ /* 0x000fea0003800000 */
.L_x_6231:
[----:B------:R-:W-:-:S05]  /*bf30*/  HADD2.F32 R2, -RZ, R2.H0_H0 ;  /* 0x20000002ff027230 */ /* 0x000fca0000004100 */
[----:B------:R-:W-:-:S06]  /*bf40*/  FMUL.FTZ R2, R2, 1 ;  /* 0x3f80000002027820 */ /* 0x000fcc0000410000 */
[----:B------:R-:W0:Y:S02]  /*bf50*/  F2F.F64.F32 R2, R2 ;  /* 0x0000000200027310 */ /* 0x000e240000201800 */
[----:B0-----:R-:W-:Y:S01]  /*bf60*/  STG.E.64 desc[UR36][R16.64], R2 ;  /* 0x0000000210007986 */ /* 0x001fe2000c101b24 */
[----:B------:R-:W-:Y:S05]  /*bf70*/  EXIT ;  /* 0x000000000000794d */ /* 0x000fea0003800000 */
.L_x_6222:
        /* <DEDUP_REMOVED lines=13> */
.L_x_6235:
[----:B------:R-:W-:Y:S01]  /*c050*/  HADD2.F32 R2, -RZ, R2.H0_H0 ;  /* 0x20000002ff027230 */ /* 0x000fe20000004100 */
[----:B------:R-:W-:-:S04]  /*c060*/  CS2R R6, SRZ ;  /* 0x0000000000067805 */ /* 0x000fc8000001ff00 */
[----:B------:R-:W-:-:S04]  /*c070*/  FMUL.FTZ R2, R2, 1 ;  /* 0x3f80000002027820 */ /* 0x000fc80000410000 */
[----:B------:R-:W0:Y:S02]  /*c080*/  F2F.F64.F32 R4, R2 ;  /* 0x0000000200047310 */ /* 0x000e240000201800 */
[----:B0-----:R-:W-:Y:S01]  /*c090*/  STG.E.128 desc[UR36][R16.64], R4 ;  /* 0x0000000410007986 */ /* 0x001fe2000c101d24 */
[----:B------:R-:W-:Y:S05]  /*c0a0*/  EXIT ;  /* 0x000000000000794d */ /* 0x000fea0003800000 */
.L_x_6234:
        /* <DEDUP_REMOVED lines=21> */
.L_x_6239:
[----:B------:R-:W-:Y:S05]  /*c200*/  BSYNC B0 ;  /* 0x0000000000007941 */ /* 0x000fea0003800000 */
.L_x_6238:
[----:B------:R-:W-:-:S05]  /*c210*/  LOP3.LUT R3, R0, R3, RZ, 0xfc, !PT ;  /* 0x0000000300037212 */ /* 0x000fca00078efcff */
[----:B------:R-:W-:Y:S01]  /*c220*/  STG.E.U8 desc[UR36][R16.64], R3 ;  /* 0x0000000310007986 */ /* 0x000fe2000c101124 */
[----:B------:R-:W-:Y:S05]  /*c230*/  EXIT ;  /* 0x000000000000794d */ /* 0x000fea0003800000 */
.L_x_6237:
        /* <DEDUP_REMOVED lines=13> */
.L_x_6241:
[----:B------:R-:W-:Y:S01]  /*c310*/  IMAD.MOV.U32 R0, RZ, RZ, 0x7f ;  /* 0x0000007fff007424 */ /* 0x000fe200078e00ff */
[----:B------:R-:W-:-:S04]  /*c320*/  ISETP.GT.U32.AND P0, PT, R2, 0x7f800000, PT ;  /* 0x7f8000000200780c */ /* 0x000fc80003f04070 */
[----:B------:R-:W-:-:S09]  /*c330*/  SEL R0, R0, 0x7c, P0 ;  /* 0x0000007c00007807 */ /* 0x000fd20000000000 */
.L_x_6242:
[----:B------:R-:W-:Y:S05]  /*c340*/  BSYNC B0 ;  /* 0x0000000000007941 */ /* 0x000fea0003800000 */
.L_x_6240:
[----:B------:R-:W-:-:S04]  /*c350*/  LOP3.LUT R2, R3, 0x80000000, RZ, 0xc0, !PT ;  /* 0x8000000003027812 */ /* 0x000fc800078ec0ff */
[----:B------:R-:W-:-:S04]  /*c360*/  SHF.R.U32.HI R3, RZ, 0x18, R2 ;  /* 0x00000018ff037819 */ /* 0x000fc80000011602 */
[----:B------:R-:W-:-:S05]  /*c370*/  LOP3.LUT R3, R0, R3, RZ, 0xfc, !PT ;  /* 0x0000000300037212 */ /* 0x000fca00078efcff */
[----:B------:R-:W-:Y:S01]  /*c380*/  STG.E.U8 desc[UR36][R16.64], R3 ;  /* 0x0000000310007986 */ /* 0x000fe2000c101124 */
[----:B------:R-:W-:Y:S05]  /*c390*/  EXIT ;  /* 0x000000000000794d */ /* 0x000fea0003800000 */
.L_x_6236:
[----:B------:R-:W-:-:S05]  /*c3a0*/  HADD2.F32 R0, -RZ, R2.H0_H0 ;  /* 0x20000002ff007230 */ /* 0x000fca0000004100 */
[----:B------:R-:W-:-:S05]  /*c3b0*/  F2FP.BF16.F32.PACK_AB R0, RZ, R0 ;  /* 0x00000000ff00723e */ /* 0x000fca00000010ff */
[----:B------:R-:W-:Y:S01]  /*c3c0*/  STG.E.U16 desc[UR36][R16.64], R0 ;  /* 0x0000000010007986 */ /* 0x000fe2000c101524 */
[----:B------:R-:W-:Y:S05]  /*c3d0*/  EXIT ;  /* 0x000000000000794d */ /* 0x000fea0003800000 */
.L_x_6233:
        /* <DEDUP_REMOVED lines=12> */
.L_x_6245:
        /* <DEDUP_REMOVED lines=17> */
.L_x_6248:
[----:B------:R-:W-:-:S04]  /*c5b0*/  LOP3.LUT R2, R3, 0x80000000, RZ, 0xc0, !PT ;  /* 0x8000000003027812 */ /* 0x000fc800078ec0ff */
[----:B------:R-:W-:-:S04]  /*c5c0*/  SHF.R.U32.HI R3, RZ, 0x18, R2 ;  /* 0x00000018ff037819 */ /* 0x000fc80000011602 */
[----:B------:R-:W-:-:S04]  /*c5d0*/  LOP3.LUT R0, R0, R3, RZ, 0xfc, !PT ;  /* 0x0000000300007212 */ /* 0x000fc800078efcff */
[----:B------:R-:W-:-:S07]  /*c5e0*/  PRMT R8, R0, 0x7610, R8 ;  /* 0x0000761000087816 */ /* 0x000fce0000000008 */
.L_x_6247:
[----:B------:R-:W-:Y:S05]  /*c5f0*/  BSYNC B0 ;  /* 0x0000000000007941 */ /* 0x000fea0003800000 */
.L_x_6246:
[----:B------:R-:W-:Y:S01]  /*c600*/  STG.E.U8 desc[UR36][R16.64], R8 ;  /* 0x0000000810007986 */ /* 0x000fe2000c101124 */
[----:B------:R-:W-:Y:S05]  /*c610*/  EXIT ;  /* 0x000000000000794d */ /* 0x000fea0003800000 */
.L_x_6244:
        /* <DEDUP_REMOVED lines=17> */
.L_x_6251:
[----:B------:R-:W-:-:S04]  /*c730*/  LOP3.LUT R2, R3, 0x80000000, RZ, 0xc0, !PT ;  /* 0x8000000003027812 */ /* 0x000fc800078ec0ff */
[----:B------:R-:W-:-:S04]  /*c740*/  SHF.R.U32.HI R3, RZ, 0x18, R2 ;  /* 0x00000018ff037819 */ /* 0x000fc80000011602 */
[----:B------:R-:W-:-:S04]  /*c750*/  LOP3.LUT R0, R0, R3, RZ, 0xfc, !PT ;  /* 0x0000000300007212 */ /* 0x000fc800078efcff */
[----:B------:R-:W-:-:S07]  /*c760*/  PRMT R8, R0, 0x7610, R8 ;  /* 0x0000761000087816 */ /* 0x000fce0000000008 */
.L_x_6250:
[----:B------:R-:W-:Y:S05]  /*c770*/  BSYNC B0 ;  /* 0x0000000000007941 */ /* 0x000fea0003800000 */
.L_x_6249:
[----:B------:R-:W-:Y:S01]  /*c780*/  STG.E.U8 desc[UR36][R16.64], R8 ;  /* 0x0000000810007986 */ /* 0x000fe2000c101124 */
[----:B------:R-:W-:Y:S05]  /*c790*/  EXIT ;  /* 0x000000000000794d */ /* 0x000fea0003800000 */
.L_x_6243:
        /* <DEDUP_REMOVED lines=22> */
.L_x_6226:
        /* <DEDUP_REMOVED lines=16> */
.L_x_6254:
[----:B------:R-:W-:Y:S05]  /*ca00*/  EXIT ;  /* 0x000000000000794d */ /* 0x000fea0003800000 */
.L_x_6253:
[----:B------:R-:W-:-:S06]  /*ca10*/  HADD2.F32 R2, -RZ, R2.H0_H0 ;  /* 0x20000002ff027230 */ /* 0x000fcc0000004100 */
[----:B------:R-:W0:Y:S02]  /*ca20*/  F2I.U64.TRUNC R2, R2 ;  /* 0x0000000200027311 */ /* 0x000e24000020d800 */
[----:B0-----:R-:W-:Y:S01]  /*ca30*/  STG.E.64 desc[UR36][R16.64], R2 ;  /* 0x0000000210007986 */ /* 0x001fe2000c101b24 */
[----:B------:R-:W-:Y:S05]  /*ca40*/  EXIT ;  /* 0x000000000000794d */ /* 0x000fea0003800000 */
.L_x_6252:
[----:B------:R-:W-:-:S04]  /*ca50*/  HADD2.F32 R2, -RZ, R2.H0_H0 ;  /* 0x20000002ff027230 */ /* 0x000fc80000004100 */
[----:B------:R-:W0:Y:S02]  /*ca60*/  F2I.FTZ.U32.TRUNC.NTZ R3, R2 ;  /* 0x0000000200037305 */ /* 0x000e24000021f000 */
[----:B0-----:R-:W-:Y:S01]  /*ca70*/  STG.E desc[UR36][R16.64], R3 ;  /* 0x0000000310007986 */ /* 0x001fe2000c101924 */
[----:B------:R-:W-:Y:S05]  /*ca80*/  EXIT ;  /* 0x000000000000794d */ /* 0x000fea0003800000 */
.L_x_6255:
        /* <DEDUP_REMOVED lines=15> */
.L_x_19617:


//--------------------- .text._ZN2at6native27unrolled_elementwise_kernelIZZZNS0_17round_kernel_cudaERNS_18TensorIteratorBaseEENKUlvE_clEvENKUlvE1_clEvEUlN3c104HalfEE_St5arrayIPcLm2EELi4E23TrivialOffsetCalculatorILi1EjESD_NS0_6memory12LoadWithCastILi1EEENSE_13StoreWithCastILi1EEEEEviT_T0_T2_T3_T4_T5_ --------------------------
	.section	.text._ZN2at6native27unrolled_elementwise_kernelIZZZNS0_17round_kernel_cudaERNS_18TensorIteratorBaseEENKUlvE_clEvENKUlvE1_clEvEUlN3c104HalfEE_St5arrayIPcLm2EELi4E23TrivialOffsetCalculatorILi1EjESD_NS0_6memory12LoadWithCastILi1EEENSE_13StoreWithCastILi1EEEEEviT_T0_T2_T3_T4_T5_,"ax",@progbits
	.align	128
        .global         _ZN2at6native27unrolled_elementwise_kernelIZZZNS0_17round_kernel_cudaERNS_18TensorIteratorBaseEENKUlvE_clEvENKUlvE1_clEvEUlN3c104HalfEE_St5arrayIPcLm2EELi4E23TrivialOffsetCalculatorILi1EjESD_NS0_6memory12LoadWithCastILi1EEENSE_13StoreWithCastILi1EEEEEviT_T0_T2_T3_T4_T5_
        .type           _ZN2at6native27unrolled_elementwise_kernelIZZZNS0_17round_kernel_cudaERNS_18TensorIteratorBaseEENKUlvE_clEvENKUlvE1_clEvEUlN3c104HalfEE_St5arrayIPcLm2EELi4E23TrivialOffsetCalculatorILi1EjESD_NS0_6memory12LoadWithCastILi1EEENSE_13StoreWithCastILi1EEEEEviT_T0_T2_T3_T4_T5_,@function
        .size           _ZN2at6native27unrolled_elementwise_kernelIZZZNS0_17round_kernel_cudaERNS_18TensorIteratorBaseEENKUlvE_clEvENKUlvE1_clEvEUlN3c104HalfEE_St5arrayIPcLm2EELi4E23TrivialOffsetCalculatorILi1EjESD_NS0_6memory12LoadWithCastILi1EEENSE_13StoreWithCastILi1EEEEEviT_T0_T2_T3_T4_T5_,(.L_x_19618 - _ZN2at6native27unrolled_elementwise_kernelIZZZNS0_17round_kernel_cudaERNS_18TensorIteratorBaseEENKUlvE_clEvENKUlvE1_clEvEUlN3c104HalfEE_St5arrayIPcLm2EELi4E23TrivialOffsetCalculatorILi1EjESD_NS0_6memory12LoadWithCastILi1EEENSE_13StoreWithCastILi1EEEEEviT_T0_T2_T3_T4_T5_)
        .other          _ZN2at6native27unrolled_elementwise_kernelIZZZNS0_17round_kernel_cudaERNS_18TensorIteratorBaseEENKUlvE_clEvENKUlvE1_clEvEUlN3c104HalfEE_St5arrayIPcLm2EELi4E23TrivialOffsetCalculatorILi1EjESD_NS0_6memory12LoadWithCastILi1EEENSE_13StoreWithCastILi1EEEEEviT_T0_T2_T3_T4_T5_,@"STO_CUDA_ENTRY STV_DEFAULT"
_ZN2at6native27unrolled_elementwise_kernelIZZZNS0_17round_kernel_cudaERNS_18TensorIteratorBaseEENKUlvE_clEvENKUlvE1_clEvEUlN3c104HalfEE_St5arrayIPcLm2EELi4E23TrivialOffsetCalculatorILi1EjESD_NS0_6memory12LoadWithCastILi1EEENSE_13StoreWithCastILi1EEEEEviT_T0_T2_T3_T4_T5_:
.text._ZN2at6native27unrolled_elementwise_kernelIZZZNS0_17round_kernel_cudaERNS_18TensorIteratorBaseEENKUlvE_clEvENKUlvE1_clEvEUlN3c104HalfEE_St5arrayIPcLm2EELi4E23TrivialOffsetCalculatorILi1EjESD_NS0_6memory12LoadWithCastILi1EEENSE_13StoreWithCastILi1EEEEEviT_T0_T2_T3_T4_T5_:
        /* <DEDUP_REMOVED lines=34> */
.L_x_6261:
[----:B------:R-:W2:Y:S02]  /*0220*/  LDG.E.U8 R2, desc[UR36][R2.64] ;  /* 0x0000002402027981 */ /* 0x000ea4000c1e1100 */
[----:B--2---:R-:W-:-:S04]  /*0230*/  I2FP.F32.U32 R0, R2 ;  /* 0x0000000200007245 */ /* 0x004fc80000201000 */
[----:B------:R-:W-:-:S04]  /*0240*/  F2FP.F16.F32.PACK_AB R0, RZ, R0 ;  /* 0x00000000ff00723e */ /* 0x000fc800000000ff */
[----:B------:R-:W-:Y:S01]  /*0250*/  PRMT R22, R0, 0x7610, R22 ;  /* 0x0000761000167816 */ /* 0x000fe20000000016 */
[----:B------:R-:W-:Y:S06]  /*0260*/  BRA `(.L_x_6263) ;  /* 0x0000000c00c07947 */ /* 0x000fec0003800000 */
.L_x_6260:
        /* <DEDUP_REMOVED lines=11> */
.L_x_6265:
[----:B------:R-:W2:Y:S02]  /*0320*/  LDG.E R2, desc[UR36][R2.64] ;  /* 0x0000002402027981 */ /* 0x000ea4000c1e1900 */
[----:B--2---:R-:W-:-:S04]  /*0330*/  I2FP.F32.S32 R0, R2 ;  /* 0x0000000200007245 */ /* 0x004fc80000201400 */
[----:B------:R-:W-:-:S04]  /*0340*/  F2FP.F16.F32.PACK_AB R0, RZ, R0 ;  /* 0x00000000ff00723e */ /* 0x000fc800000000ff */
[----:B------:R-:W-:Y:S01]  /*0350*/  PRMT R22, R0, 0x7610, R22 ;  /* 0x0000761000167816 */ /* 0x000fe20000000016 */
[----:B------:R-:W-:Y:S06]  /*0360*/  BRA `(.L_x_6263) ;  /* 0x0000000c00807947 */ /* 0x000fec0003800000 */
.L_x_6264:
[----:B------:R-:W2:Y:S02]  /*0370*/  LDG.E.U16 R2, desc[UR36][R2.64] ;  /* 0x0000002402027981 */ /* 0x000ea4000c1e1500 */
[----:B--2---:R-:W0:Y:S02]  /*0380*/  I2F.S16 R0, R2 ;  /* 0x0000000200007306 */ /* 0x004e240000101400 */
[----:B0-----:R-:W-:-:S04]  /*0390*/  F2FP.F16.F32.PACK_AB R0, RZ, R0 ;  /* 0x00000000ff00723e */ /* 0x001fc800000000ff */
[----:B------:R-:W-:Y:S01]  /*03a0*/  PRMT R22, R0, 0x7610, R22 ;  /* 0x0000761000167816 */ /* 0x000fe20000000016 */
[----:B------:R-:W-:Y:S06]  /*03b0*/  BRA `(.L_x_6263) ;  /* 0x0000000c006c7947 */ /* 0x000fec0003800000 */
.L_x_6259:
        /* <DEDUP_REMOVED lines=9> */
.L_x_6267:
[----:B------:R1:W5:Y:S01]  /*0450*/  LDG.E.U16 R22, desc[UR36][R2.64] ;  /* 0x0000002402167981 */ /* 0x000362000c1e1500 */
[----:B------:R-:W-:Y:S05]  /*0460*/  BRA `(.L_x_6263) ;  /* 0x0000000c00407947 */ /* 0x000fea0003800000 */
.L_x_6266:
        /* <DEDUP_REMOVED lines=9> */
.L_x_6269:
[----:B------:R0:W5:Y:S01]  /*0500*/  LDG.E.U16 R22, desc[UR36][R2.64] ;  /* 0x0000002402167981 */ /* 0x000162000c1e1500 */
[----:B------:R-:W-:Y:S05]  /*0510*/  BRA `(.L_x_6263) ;  /* 0x0000000c00147947 */ /* 0x000fea0003800000 */
.L_x_6268:
        /* <DEDUP_REMOVED lines=9> */
.L_x_6258:
        /* <DEDUP_REMOVED lines=14> */
.L_x_6272:
        /* <DEDUP_REMOVED lines=9> */
.L_x_6271:
        /* <DEDUP_REMOVED lines=28> */
.L_x_6274:
        /* <DEDUP_REMOVED lines=16> */
.L_x_6273:
[----:B------:R-:W2:Y:S02]  /*09e0*/  LDG.E.U16 R0, desc[UR36][R2.64] ;  /* 0x0000002402007981 */ /* 0x000ea4000c1e1500 */
[----:B--2---:R-:W-:-:S05]  /*09f0*/  IMAD.U32 R0, R0, 0x10000, RZ ;  /* 0x0001000000007824 */ /* 0x004fca00078e00ff */
[----:B------:R-:W-:-:S04]  /*0a00*/  F2FP.F16.F32.PACK_AB R0, RZ, R0 ;  /* 0x00000000ff00723e */ /* 0x000fc800000000ff */
[----:B------:R-:W-:Y:S01]  /*0a10*/  PRMT R22, R0, 0x7610, R22 ;  /* 0x0000761000167816 */ /* 0x000fe20000000016 */
[----:B------:R-:W-:Y:S06]  /*0a20*/  BRA `(.L_x_6263) ;  /* 0x0000000400d07947 */ /* 0x000fec0003800000 */
.L_x_6270:
        /* <DEDUP_REMOVED lines=13> */
.L_x_6277:
        /* <DEDUP_REMOVED lines=21> */
.L_x_6281:
[----:B------:R-:W-:Y:S05]  /*0c50*/  BSYNC B1 ;  /* 0x0000000000017941 */ /* 0x000fea0003800000 */
.L_x_6280:
[----:B------:R-:W-:Y:S01]  /*0c60*/  LEA R3, R0, 0x3b800000, 0x17 ;  /* 0x3b80000000037811 */ /* 0x000fe200078eb8ff */
[----:B------:R-:W-:-:S05]  /*0c70*/  IMAD.SHL.U32 R0, R2, 0x100000, RZ ;  /* 0x0010000002007824 */ /* 0x000fca00078e00ff */
[----:B------:R-:W-:-:S07]  /*0c80*/  LOP3.LUT R0, R3, R0, R4, 0xfe, !PT ;  /* 0x0000000003007212 */ /* 0x000fce00078efe04 */
.L_x_6279:
[----:B------:R-:W-:Y:S05]  /*0c90*/  BSYNC B0 ;  /* 0x0000000000007941 */ /* 0x000fea0003800000 */
.L_x_6278:
[----:B------:R-:W-:-:S04]  /*0ca0*/  F2FP.F16.F32.PACK_AB R0, RZ, R0 ;  /* 0x00000000ff00723e */ /* 0x000fc800000000ff */
[----:B------:R-:W-:Y:S01]  /*0cb0*/  PRMT R22, R0, 0x7610, R22 ;  /* 0x0000761000167816 */ /* 0x000fe20000000016 */
[----:B------:R-:W-:Y:S06]  /*0cc0*/  BRA `(.L_x_6263) ;  /* 0x0000000400287947 */ /* 0x000fec0003800000 */
.L_x_6276:
        /* <DEDUP_REMOVED lines=21> */
.L_x_6285:
[----:B------:R-:W-:Y:S05]  /*0e20*/  BSYNC B1 ;  /* 0x0000000000017941 */ /* 0x000fea0003800000 */
.L_x_6284:
[----:B------:R-:W-:Y:S01]  /*0e30*/  LEA R3, R0, 0x37800000, 0x17 ;  /* 0x3780000000037811 */ /* 0x000fe200078eb8ff */
[----:B------:R-:W-:-:S05]  /*0e40*/  IMAD.SHL.U32 R0, R2, 0x200000, RZ ;  /* 0x0020000002007824 */ /* 0x000fca00078e00ff */
[----:B------:R-:W-:-:S07]  /*0e50*/  LOP3.LUT R0, R3, R0, R4, 0xfe, !PT ;  /* 0x0000000003007212 */ /* 0x000fce00078efe04 */
.L_x_6283:
[----:B------:R-:W-:Y:S05]  /*0e60*/  BSYNC B0 ;  /* 0x0000000000007941 */ /* 0x000fea0003800000 */
.L_x_6282:
[----:B------:R-:W-:-:S04]  /*0e70*/  F2FP.F16.F32.PACK_AB R0, RZ, R0 ;  /* 0x00000000ff00723e */ /* 0x000fc800000000ff */
[----:B------:R-:W-:Y:S01]  /*0e80*/  PRMT R22, R0, 0x7610, R22 ;  /* 0x0000761000167816 */ /* 0x000fe20000000016 */
[----:B------:R-:W-:Y:S06]  /*0e90*/  BRA `(.L_x_6263) ;  /* 0x0000000000b47947 */ /* 0x000fec0003800000 */
.L_x_6275:
        /* <DEDUP_REMOVED lines=14> */
.L_x_6289:
[----:B------:R-:W-:Y:S05]  /*0f80*/  BSYNC B0 ;  /* 0x0000000000007941 */ /* 0x000fea0003800000 */
.L_x_6288:
[----:B------:R-:W-:-:S04]  /*0f90*/  F2FP.F16.F32.PACK_AB R0, RZ, R0 ;  /* 0x00000000ff00723e */ /* 0x000fc800000000ff */
[----:B------:R-:W-:Y:S01]  /*0fa0*/  PRMT R22, R0, 0x7610, R22 ;  /* 0x0000761000167816 */ /* 0x000fe20000000016 */
[----:B------:R-:W-:Y:S06]  /*0fb0*/  BRA `(.L_x_6263) ;  /* 0x00000000006c7947 */ /* 0x000fec0003800000 */
.L_x_6262:
        /* <DEDUP_REMOVED lines=16> */
.L_x_6290:
[----:B------:R-:W-:Y:S01]  /*10c0*/  PRMT R22, RZ, 0x7610, R22 ;  /* 0x00007610ff167816 */ /* 0x000fe20000000016 */
[----:B------:R-:W-:Y:S06]  /*10d0*/  BRA `(.L_x_6263) ;  /* 0x0000000000247947 */ /* 0x000fec0003800000 */
.L_x_6287:
[----:B------:R-:W2:Y:S02]  /*10e0*/  LDG.E.64 R2, desc[UR36][R2.64] ;  /* 0x0000002402027981 */ /* 0x000ea4000c1e1b00 */
[----:B--2---:R-:W0:Y:S02]  /*10f0*/  I2F.U64 R0, R2 ;  /* 0x0000000200007312 */ /* 0x004e240000301000 */
[----:B0-----:R-:W-:-:S04]  /*1100*/  F2FP.F16.F32.PACK_AB R0, RZ, R0 ;  /* 0x00000000ff00723e */ /* 0x001fc800000000ff */
[----:B------:R-:W-:Y:S01]  /*1110*/  PRMT R22, R0, 0x7610, R22 ;  /* 0x0000761000167816 */ /* 0x000fe20000000016 */
[----:B------:R-:W-:Y:S06]  /*1120*/  BRA `(.L_x_6263) ;  /* 0x0000000000107947 */ /* 0x000fec0003800000 */
.L_x_6286:
[----:B------:R-:W2:Y:S02]  /*1130*/  LDG.E R2, desc[UR36][R2.64] ;  /* 0x0000002402027981 */ /* 0x000ea4000c1e1900 */
[----:B--2---:R-:W-:-:S04]  /*1140*/  I2FP.F32.U32 R0, R2 ;  /* 0x0000000200007245 */ /* 0x004fc80000201000 */
[----:B------:R-:W-:-:S04]  /*1150*/  F2FP.F16.F32.PACK_AB R0, RZ, R0 ;  /* 0x00000000ff00723e */ /* 0x000fc800000000ff */
[----:B------:R-:W-:-:S07]  /*1160*/  PRMT R22, R0, 0x7610, R22 ;  /* 0x0000761000167816 */ /* 0x000fce0000000016 */
.L_x_6263:
[----:B------:R-:W2:Y:S02]  /*1170*/  S2R R19, SR_TID.X ;  /* 0x0000000000137919 */ /* 0x000ea40000002100 */
[----:B--2---:R-:W-:-:S07]  /*1180*/  VIADD R19, R19, 0x80 ;  /* 0x0000008013137836 */ /* 0x004fce0000000000 */
.L_x_6257:
[----:B------:R-:W-:Y:S05]  /*1190*/  BSYNC B6 ;  /* 0x0000000000067941 */ /* 0x000fea0003800000 */
.L_x_6256:
        /* <DEDUP_REMOVED lines=26> */
.L_x_6296:
[----:B------:R-:W2:Y:S02]  /*1340*/  LDG.E.U8 R2, desc[UR36][R2.64] ;  /* 0x0000002402027981 */ /* 0x000ea4000c1e1100 */
[----:B--2---:R-:W-:-:S04]  /*1350*/  I2FP.F32.U32 R0, R2 ;  /* 0x0000000200007245 */ /* 0x004fc80000201000 */
[----:B------:R-:W-:-:S04]  /*1360*/  F2FP.F16.F32.PACK_AB R0, RZ, R0 ;  /* 0x00000000ff00723e */ /* 0x000fc800000000ff */
[----:B------:R-:W-:Y:S01]  /*1370*/  PRMT R23, R0, 0x7610, R23 ;  /* 0x0000761000177816 */ /* 0x000fe20000000017 */
[----:B------:R-:W-:Y:S06]  /*1380*/  BRA `(.L_x_6298) ;  /* 0x0000000c00bc7947 */ /* 0x000fec0003800000 */
.L_x_6295:
        /* <DEDUP_REMOVED lines=11> */
.L_x_6300:
[----:B------:R-:W2:Y:S02]  /*1440*/  LDG.E R2, desc[UR36][R2.64] ;  /* 0x0000002402027981 */ /* 0x000ea4000c1e1900 */
[----:B--2---:R-:W-:-:S04]  /*1450*/  I2FP.F32.S32 R0, R2 ;  /* 0x0000000200007245 */ /* 0x004fc80000201400 */
[----:B------:R-:W-:-:S04]  /*1460*/  F2FP.F16.F32.PACK_AB R0, RZ, R0 ;  /* 0x00000000ff00723e */ /* 0x000fc800000000ff */
[----:B------:R-:W-:Y:S01]  /*1470*/  PRMT R23, R0, 0x7610, R23 ;  /* 0x0000761000177816 */ /* 0x000fe20000000017 */
[----:B------:R-:W-:Y:S06]  /*1480*/  BRA `(.L_x_6298) ;  /* 0x0000000c007c7947 */ /* 0x000fec0003800000 */
.L_x_6299:
[----:B------:R-:W2:Y:S02]  /*1490*/  LDG.E.U16 R2, desc[UR36][R2.64] ;  /* 0x0000002402027981 */ /* 0x000ea4000c1e1500 */
[----:B--2---:R-:W0:Y:S02]  /*14a0*/  I2F.S16 R0, R2 ;  /* 0x0000000200007306 */ /* 0x004e240000101400 */
[----:B0-----:R-:W-:-:S04]  /*14b0*/  F2FP.F16.F32.PACK_AB R0, RZ, R0 ;  /* 0x00000000ff00723e */ /* 0x001fc800000000ff */
[----:B------:R-:W-:Y:S01]  /*14c0*/  PRMT R23, R0, 0x7610, R23 ;  /* 0x0000761000177816 */ /* 0x000fe20000000017 */
[----:B------:R-:W-:Y:S06]  /*14d0*/  BRA `(.L_x_6298) ;  /* 0x0000000c00687947 */ /* 0x000fec0003800000 */
.L_x_6294:
        /* <DEDUP_REMOVED lines=9> */
.L_x_6302:
[----:B------:R0:W5:Y:S01]  /*1570*/  LDG.E.U16 R23, desc[UR36][R2.64] ;  /* 0x0000002402177981 */ /* 0x000162000c1e1500 */
[----:B------:R-:W-:Y:S05]  /*1580*/  BRA `(.L_x_6298) ;  /* 0x0000000c003c7947 */ /* 0x000fea0003800000 */
.L_x_6301:
        /* <DEDUP_REMOVED lines=9> */
.L_x_6304:
[----:B------:R1:W5:Y:S01]  /*1620*/  LDG.E.U16 R23, desc[UR36][R2.64] ;  /* 0x0000002402177981 */ /* 0x000362000c1e1500 */
[----:B------:R-:W-:Y:S05]  /*1630*/  BRA `(.L_x_6298) ;  /* 0x0000000c00107947 */ /* 0x000fea0003800000 */
.L_x_6303:
        /* <DEDUP_REMOVED lines=9> */
.L_x_6293:
        /* <DEDUP_REMOVED lines=14> */
.L_x_6307:
        /* <DEDUP_REMOVED lines=9> */
.L_x_6306:
        /* <DEDUP_REMOVED lines=28> */
.L_x_6309:
        /* <DEDUP_REMOVED lines=15> */
.L_x_6308:
[----:B------:R-:W2:Y:S02]  /*1af0*/  LDG.E.U16 R0, desc[UR36][R2.64] ;  /* 0x0000002402007981 */ /* 0x000ea4000c1e1500 */
[----:B--2---:R-:W-:-:S05]  /*1b00*/  IMAD.U32 R0, R0, 0x10000, RZ ;  /* 0x0001000000007824 */ /* 0x004fca00078e00ff */
[----:B------:R-:W-:-:S04]  /*1b10*/  F2FP.F16.F32.PACK_AB R0, RZ, R0 ;  /* 0x00000000ff00723e */ /* 0x000fc800000000ff */
[----:B------:R-:W-:Y:S01]  /*1b20*/  PRMT R23, R0, 0x7610, R23 ;  /* 0x0000761000177816 */ /* 0x000fe20000000017 */
[----:B------:R-:W-:Y:S06]  /*1b30*/  BRA `(.L_x_6298) ;  /* 0x0000000400d07947 */ /* 0x000fec0003800000 */
.L_x_6305:
        /* <DEDUP_REMOVED lines=13> */
.L_x_6312:
        /* <DEDUP_REMOVED lines=21> */
.L_x_6316:
[----:B------:R-:W-:Y:S05]  /*1d60*/  BSYNC B1 ;  /* 0x0000000000017941 */ /* 0x000fea0003800000 */
.L_x_6315:
[----:B------:R-:W-:Y:S01]  /*1d70*/  LEA R3, R0, 0x3b800000, 0x17 ;  /* 0x3b80000000037811 */ /* 0x000fe200078eb8ff */
[----:B------:R-:W-:-:S05]  /*1d80*/  IMAD.SHL.U32 R0, R2, 0x100000, RZ ;  /* 0x0010000002007824 */ /* 0x000fca00078e00ff */
[----:B------:R-:W-:-:S07]  /*1d90*/  LOP3.LUT R0, R3, R0, R4, 0xfe, !PT ;  /* 0x0000000003007212 */ /* 0x000fce00078efe04 */
.L_x_6314:
[----:B------:R-:W-:Y:S05]  /*1da0*/  BSYNC B0 ;  /* 0x0000000000007941 */ /* 0x000fea0003800000 */
.L_x_6313:
[----:B------:R-:W-:-:S04]  /*1db0*/  F2FP.F16.F32.PACK_AB R0, RZ, R0 ;  /* 0x00000000ff00723e */ /* 0x000fc800000000ff */
[----:B------:R-:W-:Y:S01]  /*1dc0*/  PRMT R23, R0, 0x7610, R23 ;  /* 0x0000761000177816 */ /* 0x000fe20000000017 */
[----:B------:R-:W-:Y:S06]  /*1dd0*/  BRA `(.L_x_6298) ;  /* 0x0000000400287947 */ /* 0x000fec0003800000 */
.L_x_6311:
        /* <DEDUP_REMOVED lines=21> */
.L_x_6320:
[----:B------:R-:W-:Y:S05]  /*1f30*/  BSYNC B1 ;  /* 0x0000000000017941 */ /* 0x000fea0003800000 */
.L_x_6319:
[----:B------:R-:W-:Y:S01]  /*1f40*/  LEA R3, R0, 0x37800000, 0x17 ;  /* 0x3780000000037811 */ /* 0x000fe200078eb8ff */
[----:B------:R-:W-:-:S05]  /*1f50*/  IMAD.SHL.U32 R0, R2, 0x200000, RZ ;  /* 0x0020000002007824 */ /* 0x000fca00078e00ff */
[----:B------:R-:W-:-:S07]  /*1f60*/  LOP3.LUT R0, R3, R0, R4, 0xfe, !PT ;  /* 0x0000000003007212 */ /* 0x000fce00078efe04 */
.L_x_6318:
[----:B------:R-:W-:Y:S05]  /*1f70*/  BSYNC B0 ;  /* 0x0000000000007941 */ /* 0x000fea0003800000 */
.L_x_6317:
[----:B------:R-:W-:-:S04]  /*1f80*/  F2FP.F16.F32.PACK_AB R0, RZ, R0 ;  /* 0x00000000ff00723e */ /* 0x000fc800000000ff */
[----:B------:R-:W-:Y:S01]  /*1f90*/  PRMT R23, R0, 0x7610, R23 ;  /* 0x0000761000177816 */ /* 0x000fe20000000017 */
[----:B------:R-:W-:Y:S06]  /*1fa0*/  BRA `(.L_x_6298) ;  /* 0x0000000000b47947 */ /* 0x000fec0003800000 */
.L_x_6310:
        /* <DEDUP_REMOVED lines=14> */
.L_x_6324:
[----:B------:R-:W-:Y:S05]  /*2090*/  BSYNC B0 ;  /* 0x0000000000007941 */ /* 0x000fea0003800000 */
.L_x_6323:
[----:B------:R-:W-:-:S04]  /*20a0*/  F2FP.F16.F32.PACK_AB R0, RZ, R0 ;  /* 0x00000000ff00723e */ /* 0x000fc800000000ff */
[----:B------:R-:W-:Y:S01]  /*20b0*/  PRMT R23, R0, 0x7610, R23 ;  /* 0x0000761000177816 */ /* 0x000fe20000000017 */
[----:B------:R-:W-:Y:S06]  /*20c0*/  BRA `(.L_x_6298) ;  /* 0x00000000006c7947 */ /* 0x000fec0003800000 */
.L_x_6297:
        /* <DEDUP_REMOVED lines=16> */
.L_x_6325:
[----:B------:R-:W-:Y:S01]  /*21d0*/  PRMT R23, RZ, 0x7610, R23 ;  /* 0x00007610ff177816 */ /* 0x000fe20000000017 */
[----:B------:R-:W-:Y:S06]  /*21e0*/  BRA `(.L_x_6298) ;  /* 0x0000000000247947 */ /* 0x000fec0003800000 */
.L_x_6322:
[----:B------:R-:W2:Y:S02]  /*21f0*/  LDG.E.64 R2, desc[UR36][R2.64] ;  /* 0x0000002402027981 */ /* 0x000ea4000c1e1b00 */
[----:B--2---:R-:W0:Y:S02]  /*2200*/  I2F.U64 R0, R2 ;  /* 0x0000000200007312 */ /* 0x004e240000301000 */
[----:B0-----:R-:W-:-:S04]  /*2210*/  F2FP.F16.F32.PACK_AB R0, RZ, R0 ;  /* 0x00000000ff00723e */ /* 0x001fc800000000ff */
[----:B------:R-:W-:Y:S01]  /*2220*/  PRMT R23, R0, 0x7610, R23 ;  /* 0x0000761000177816 */ /* 0x000fe20000000017 */
[----:B------:R-:W-:Y:S06]  /*2230*/  BRA `(.L_x_6298) ;  /* 0x0000000000107947 */ /* 0x000fec0003800000 */
.L_x_6321:
[----:B------:R-:W2:Y:S02]  /*2240*/  LDG.E R2, desc[UR36][R2.64] ;  /* 0x0000002402027981 */ /* 0x000ea4000c1e1900 */
[----:B--2---:R-:W-:-:S04]  /*2250*/  I2FP.F32.U32 R0, R2 ;  /* 0x0000000200007245 */ /* 0x004fc80000201000 */
[----:B------:R-:W-:-:S04]  /*2260*/  F2FP.F16.F32.PACK_AB R0, RZ, R0 ;  /* 0x00000000ff00723e */ /* 0x000fc800000000ff */
[----:B------:R-:W-:-:S07]  /*2270*/  PRMT R23, R0, 0x7610, R23 ;  /* 0x0000761000177816 */ /* 0x000fce0000000017 */
.L_x_6298:
[----:B------:R-:W-:-:S07]  /*2280*/  VIADD R19, R19, 0x80 ;  /* 0x0000008013137836 */ /* 0x000fce0000000000 */
.L_x_6292:
[----:B------:R-:W-:Y:S05]  /*2290*/  BSYNC B6 ;  /* 0x0000000000067941 */ /* 0x000fea0003800000 */
.L_x_6291:
        /* <DEDUP_REMOVED lines=28> */
.L_x_6331:
[----:B------:R-:W2:Y:S02]  /*2460*/  LDG.E.U8 R2, desc[UR36][R2.64] ;  /* 0x0000002402027981 */ /* 0x000ea4000c1e1100 */
[----:B--2---:R-:W-:-:S04]  /*2470*/  I2FP.F32.U32 R0, R2 ;  /* 0x0000000200007245 */ /* 0x004fc80000201000 */
[----:B------:R-:W-:-:S04]  /*2480*/  F2FP.F16.F32.PACK_AB R0, RZ, R0 ;  /* 0x00000000ff00723e */ /* 0x000fc800000000ff */
[----:B------:R-:W-:Y:S01]  /*2490*/  PRMT R25, R0, 0x7610, R25 ;  /* 0x0000761000197816 */ /* 0x000fe20000000019 */
[----:B------:R-:W-:Y:S06]  /*24a0*/  BRA `(.L_x_6333) ;  /* 0x0000000c00bc7947 */ /* 0x000fec0003800000 */
.L_x_6330:
        /* <DEDUP_REMOVED lines=11> */
.L_x_6335:
[----:B------:R-:W2:Y:S02]  /*2560*/  LDG.E R2, desc[UR36][R2.64] ;  /* 0x0000002402027981 */ /* 0x000ea4000c1e1900 */
[----:B--2---:R-:W-:-:S04]  /*2570*/  I2FP.F32.S32 R0, R2 ;  /* 0x0000000200007245 */ /* 0x004fc80000201400 */
[----:B------:R-:W-:-:S04]  /*2580*/  F2FP.F16.F32.PACK_AB R0, RZ, R0 ;  /* 0x00000000ff00723e */ /* 0x000fc800000000ff */
[----:B------:R-:W-:Y:S01]  /*2590*/  PRMT R25, R0, 0x7610, R25 ;  /* 0x0000761000197816 */ /* 0x000fe20000000019 */
[----:B------:R-:W-:Y:S06]  /*25a0*/  BRA `(.L_x_6333) ;  /* 0x0000000c007c7947 */ /* 0x000fec0003800000 */
.L_x_6334:
[----:B------:R-:W2:Y:S02]  /*25b0*/  LDG.E.U16 R2, desc[UR36][R2.64] ;  /* 0x0000002402027981 */ /* 0x000ea4000c1e1500 */
[----:B--2---:R-:W0:Y:S02]  /*25c0*/  I2F.S16 R0, R2 ;  /* 0x0000000200007306 */ /* 0x004e240000101400 */
[----:B0-----:R-:W-:-:S04]  /*25d0*/  F2FP.F16.F32.PACK_AB R0, RZ, R0 ;  /* 0x00000000ff00723e */ /* 0x001fc800000000ff */
[----:B------:R-:W-:Y:S01]  /*25e0*/  PRMT R25, R0, 0x7610, R25 ;  /* 0x0000761000197816 */ /* 0x000fe20000000019 */
[----:B------:R-:W-:Y:S06]  /*25f0*/  BRA `(.L_x_6333) ;  /* 0x0000000c00687947 */ /* 0x000fec0003800000 */
.L_x_6329:
        /* <DEDUP_REMOVED lines=9> */
.L_x_6337:
[----:B------:R0:W5:Y:S01]  /*2690*/  LDG.E.U16 R25, desc[UR36][R2.64] ;  /* 0x0000002402197981 */ /* 0x000162000c1e1500 */
[----:B------:R-:W-:Y:S05]  /*26a0*/  BRA `(.L_x_6333) ;  /* 0x0000000c003c7947 */ /* 0x000fea0003800000 */
.L_x_6336:
        /* <DEDUP_REMOVED lines=9> */
.L_x_6339:
[----:B------:R1:W5:Y:S01]  /*2740*/  LDG.E.U16 R25, desc[UR36][R2.64] ;  /* 0x0000002402197981 */ /* 0x000362000c1e1500 */
[----:B------:R-:W-:Y:S05]  /*2750*/  BRA `(.L_x_6333) ;  /* 0x0000000c00107947 */ /* 0x000fea0003800000 */
.L_x_6338:
        /* <DEDUP_REMOVED lines=9> */
.L_x_6328:
        /* <DEDUP_REMOVED lines=14> */
.L_x_6342:
        /* <DEDUP_REMOVED lines=9> */
.L_x_6341:
        /* <DEDUP_REMOVED lines=28> */
.L_x_6344:
        /* <DEDUP_REMOVED lines=15> */
.L_x_6343:
[----:B------:R-:W2:Y:S02]  /*2c10*/  LDG.E.U16 R0, desc[UR36][R2.64] ;  /* 0x0000002402007981 */ /* 0x000ea4000c1e1500 */
[----:B--2---:R-:W-:-:S05]  /*2c20*/  IMAD.U32 R0, R0, 0x10000, RZ ;  /* 0x0001000000007824 */ /* 0x004fca00078e00ff */
[----:B------:R-:W-:-:S04]  /*2c30*/  F2FP.F16.F32.PACK_AB R0, RZ, R0 ;  /* 0x00000000ff00723e */ /* 0x000fc800000000ff */
[----:B------:R-:W-:Y:S01]  /*2c40*/  PRMT R25, R0, 0x7610, R25 ;  /* 0x0000761000197816 */ /* 0x000fe20000000019 */
[----:B------:R-:W-:Y:S06]  /*2c50*/  BRA `(.L_x_6333) ;  /* 0x0000000400d07947 */ /* 0x000fec0003800000 */
.L_x_6340:
        /* <DEDUP_REMOVED lines=13> */
.L_x_6347:
        /* <DEDUP_REMOVED lines=21> */
.L_x_6351:
[----:B------:R-:W-:Y:S05]  /*2e80*/  BSYNC B1 ;  /* 0x0000000000017941 */ /* 0x000fea0003800000 */
.L_x_6350:
[----:B------:R-:W-:Y:S01]  /*2e90*/  LEA R3, R0, 0x3b800000, 0x17 ;  /* 0x3b80000000037811 */ /* 0x000fe200078eb8ff */
[----:B------:R-:W-:-:S05]  /*2ea0*/  IMAD.SHL.U32 R0, R2, 0x100000, RZ ;  /* 0x0010000002007824 */ /* 0x000fca00078e00ff */
[----:B------:R-:W-:-:S07]  /*2eb0*/  LOP3.LUT R0, R3, R0, R4, 0xfe, !PT ;  /* 0x0000000003007212 */ /* 0x000fce00078efe04 */
.L_x_6349:
[----:B------:R-:W-:Y:S05]  /*2ec0*/  BSYNC B0 ;  /* 0x0000000000007941 */ /* 0x000fea0003800000 */
.L_x_6348:
[----:B------:R-:W-:-:S04]  /*2ed0*/  F2FP.F16.F32.PACK_AB R0, RZ, R0 ;  /* 0x00000000ff00723e */ /* 0x000fc800000000ff */
[----:B------:R-:W-:Y:S01]  /*2ee0*/  PRMT R25, R0, 0x7610, R25 ;  /* 0x0000761000197816 */ /* 0x000fe20000000019 */
[----:B------:R-:W-:Y:S06]  /*2ef0*/  BRA `(.L_x_6333) ;  /* 0x0000000400287947 */ /* 0x000fec0003800000 */
.L_x_6346:
        /* <DEDUP_REMOVED lines=21> */
.L_x_6355:
[----:B------:R-:W-:Y:S05]  /*3050*/  BSYNC B1 ;  /* 0x0000000000017941 */ /* 0x000fea0003800000 */
.L_x_6354:
[----:B------:R-:W-:Y:S01]  /*3060*/  LEA R3, R0, 0x37800000, 0x17 ;  /* 0x3780000000037811 */ /* 0x000fe200078eb8ff */
[----:B------:R-:W-:-:S05]  /*3070*/  IMAD.SHL.U32 R0, R2, 0x200000, RZ ;  /* 0x0020000002007824 */ /* 0x000fca00078e00ff */
[----:B------:R-:W-:-:S07]  /*3080*/  LOP3.LUT R0, R3, R0, R4, 0xfe, !PT ;  /* 0x0000000003007212 */ /* 0x000fce00078efe04 */
.L_x_6353:
[----:B------:R-:W-:Y:S05]  /*3090*/  BSYNC B0 ;  /* 0x0000000000007941 */ /* 0x000fea0003800000 */
.L_x_6352:
[----:B------:R-:W-:-:S04]  /*30a0*/  F2FP.F16.F32.PACK_AB R0, RZ, R0 ;  /* 0x00000000ff00723e */ /* 0x000fc800000000ff */
[----:B------:R-:W-:Y:S01]  /*30b0*/  PRMT R25, R0, 0x7610, R25 ;  /* 0x0000761000197816 */ /* 0x000fe20000000019 */
[----:B------:R-:W-:Y:S06]  /*30c0*/  BRA `(.L_x_6333) ;  /* 0x0000000000b47947 */ /* 0x000fec0003800000 */
.L_x_6345:
        /* <DEDUP_REMOVED lines=14> */
.L_x_6359:
[----:B------:R-:W-:Y:S05]  /*31b0*/  BSYNC B0 ;  /* 0x0000000000007941 */ /* 0x000fea0003800000 */
.L_x_6358:
[----:B------:R-:W-:-:S04]  /*31c0*/  F2FP.F16.F32.PACK_AB R0, RZ, R0 ;  /* 0x00000000ff00723e */ /* 0x000fc800000000ff */
[----:B------:R-:W-:Y:S01]  /*31d0*/  PRMT R25, R0, 0x7610, R25 ;  /* 0x0000761000197816 */ /* 0x000fe20000000019 */
[----:B------:R-:W-:Y:S06]  /*31e0*/  BRA `(.L_x_6333) ;  /* 0x00000000006c7947 */ /* 0x000fec0003800000 */
.L_x_6332:
        /* <DEDUP_REMOVED lines=16> */
.L_x_6360:
[----:B------:R-:W-:Y:S01]  /*32f0*/  PRMT R25, RZ, 0x7610, R25 ;  /* 0x00007610ff197816 */ /* 0x000fe20000000019 */
[----:B------:R-:W-:Y:S06]  /*3300*/  BRA `(.L_x_6333) ;  /* 0x0000000000247947 */ /* 0x000fec0003800000 */
.L_x_6357:
[----:B------:R-:W2:Y:S02]  /*3310*/  LDG.E.64 R2, desc[UR36][R2.64] ;  /* 0x0000002402027981 */ /* 0x000ea4000c1e1b00 */
[----:B--2---:R-:W0:Y:S02]  /*3320*/  I2F.U64 R0, R2 ;  /* 0x0000000200007312 */ /* 0x004e240000301000 */
[----:B0-----:R-:W-:-:S04]  /*3330*/  F2FP.F16.F32.PACK_AB R0, RZ, R0 ;  /* 0x00000000ff00723e */ /* 0x001fc800000000ff */
[----:B------:R-:W-:Y:S01]  /*3340*/  PRMT R25, R0, 0x7610, R25 ;  /* 0x0000761000197816 */ /* 0x000fe20000000019 */
[----:B------:R-:W-:Y:S06]  /*3350*/  BRA `(.L_x_6333) ;  /* 0x0000000000107947 */ /* 0x000fec0003800000 */
.L_x_6356:
[----:B------:R-:W2:Y:S02]  /*3360*/  LDG.E R2, desc[UR36][R2.64] ;  /* 0x0000002402027981 */ /* 0x000ea4000c1e1900 */
[----:B--2---:R-:W-:-:S04]  /*3370*/  I2FP.F32.U32 R0, R2 ;  /* 0x0000000200007245 */ /* 0x004fc80000201000 */
[----:B------:R-:W-:-:S04]  /*3380*/  F2FP.F16.F32.PACK_AB R0, RZ, R0 ;  /* 0x00000000ff00723e */ /* 0x000fc800000000ff */
[----:B------:R-:W-:-:S07]  /*3390*/  PRMT R25, R0, 0x7610, R25 ;  /* 0x0000761000197816 */ /* 0x000fce0000000019 */
.L_x_6333:
[----:B------:R-:W-:-:S07]  /*33a0*/  VIADD R19, R19, 0x80 ;  /* 0x0000008013137836 */ /* 0x000fce0000000000 */
.L_x_6327:
[----:B------:R-:W-:Y:S05]  /*33b0*/  BSYNC B6 ;  /* 0x0000000000067941 */ /* 0x000fea0003800000 */
.L_x_6326:
        /* <DEDUP_REMOVED lines=25> */
.L_x_6366:
[----:B------:R-:W2:Y:S02]  /*3550*/  LDG.E.U8 R2, desc[UR36][R2.64] ;  /* 0x0000002402027981 */ /* 0x000ea4000c1e1100 */
[----:B--2---:R-:W-:-:S04]  /*3560*/  I2FP.F32.U32 R0, R2 ;  /* 0x0000000200007245 */ /* 0x004fc80000201000 */
[----:B------:R-:W-:-:S04]  /*3570*/  F2FP.F16.F32.PACK_AB R0, RZ, R0 ;  /* 0x00000000ff00723e */ /* 0x000fc800000000ff */
[----:B------:R-:W-:Y:S01]  /*3580*/  PRMT R24, R0, 0x7610, R24 ;  /* 0x0000761000187816 */ /* 0x000fe20000000018 */
[----:B------:R-:W-:Y:S06]  /*3590*/  BRA `(.L_x_6362) ;  /* 0x0000000c00bc7947 */ /* 0x000fec0003800000 */
.L_x_6365:
        /* <DEDUP_REMOVED lines=11> */
.L_x_6369:
[----:B------:R-:W2:Y:S02]  /*3650*/  LDG.E R2, desc[UR36][R2.64] ;  /* 0x0000002402027981 */ /* 0x000ea4000c1e1900 */
[----:B--2---:R-:W-:-:S04]  /*3660*/  I2FP.F32.S32 R0, R2 ;  /* 0x0000000200007245 */ /* 0x004fc80000201400 */
[----:B------:R-:W-:-:S04]  /*3670*/  F2FP.F16.F32.PACK_AB R0, RZ, R0 ;  /* 0x00000000ff00723e */ /* 0x000fc800000000ff */
[----:B------:R-:W-:Y:S01]  /*3680*/  PRMT R24, R0, 0x7610, R24 ;  /* 0x0000761000187816 */ /* 0x000fe20000000018 */
[----:B------:R-:W-:Y:S06]  /*3690*/  BRA `(.L_x_6362) ;  /* 0x0000000c007c7947 */ /* 0x000fec0003800000 */
.L_x_6368:
[----:B------:R-:W2:Y:S02]  /*36a0*/  LDG.E.U16 R2, desc[UR36][R2.64] ;  /* 0x0000002402027981 */ /* 0x000ea4000c1e1500 */
[----:B--2---:R-:W0:Y:S02]  /*36b0*/  I2F.S16 R0, R2 ;  /* 0x0000000200007306 */ /* 0x004e240000101400 */
[----:B0-----:R-:W-:-:S04]  /*36c0*/  F2FP.F16.F32.PACK_AB R0, RZ, R0 ;  /* 0x00000000ff00723e */ /* 0x001fc800000000ff */
[----:B------:R-:W-:Y:S01]  /*36d0*/  PRMT R24, R0, 0x7610, R24 ;  /* 0x0000761000187816 */ /* 0x000fe20000000018 */
[----:B------:R-:W-:Y:S06]  /*36e0*/  BRA `(.L_x_6362) ;  /* 0x0000000c00687947 */ /* 0x000fec0003800000 */
.L_x_6364:
        /* <DEDUP_REMOVED lines=9> */
.L_x_6371:
[----:B------:R2:W5:Y:S01]  /*3780*/  LDG.E.U16 R24, desc[UR36][R2.64] ;  /* 0x0000002402187981 */ /* 0x000562000c1e1500 */
[----:B------:R-:W-:Y:S05]  /*3790*/  BRA `(.L_x_6362) ;  /* 0x0000000c003c7947 */ /* 0x000fea0003800000 */
.L_x_6370:
        /* <DEDUP_REMOVED lines=9> */
.L_x_6373:
[----:B------:R3:W5:Y:S01]  /*3830*/  LDG.E.U16 R24, desc[UR36][R2.64] ;  /* 0x0000002402187981 */ /* 0x000762000c1e1500 */
[----:B------:R-:W-:Y:S05]  /*3840*/  BRA `(.L_x_6362) ;  /* 0x0000000c00107947 */ /* 0x000fea0003800000 */
.L_x_6372:
        /* <DEDUP_REMOVED lines=9> */
.L_x_6363:
        /* <DEDUP_REMOVED lines=14> */
.L_x_6376:
        /* <DEDUP_REMOVED lines=9> */
.L_x_6375:
        /* <DEDUP_REMOVED lines=28> */
.L_x_6378:
        /* <DEDUP_REMOVED lines=15> */
.L_x_6377:
[----:B------:R-:W2:Y:S02]  /*3d00*/  LDG.E.U16 R0, desc[UR36][R2.64] ;  /* 0x0000002402007981 */ /* 0x000ea4000c1e1500 */
[----:B--2---:R-:W-:-:S05]  /*3d10*/  IMAD.U32 R0, R0, 0x10000, RZ ;  /* 0x0001000000007824 */ /* 0x004fca00078e00ff */
[----:B------:R-:W-:-:S04]  /*3d20*/  F2FP.F16.F32.PACK_AB R0, RZ, R0 ;  /* 0x00000000ff00723e */ /* 0x000fc800000000ff */
[----:B------:R-:W-:Y:S01]  /*3d30*/  PRMT R24, R0, 0x7610, R24 ;  /* 0x0000761000187816 */ /* 0x000fe20000000018 */
[----:B------:R-:W-:Y:S06]  /*3d40*/  BRA `(.L_x_6362) ;  /* 0x0000000400d07947 */ /* 0x000fec0003800000 */
.L_x_6374:
        /* <DEDUP_REMOVED lines=13> */
.L_x_6381:
        /* <DEDUP_REMOVED lines=21> */
.L_x_6385:
[----:B------:R-:W-:Y:S05]  /*3f70*/  BSYNC B1 ;  /* 0x0000000000017941 */ /* 0x000fea0003800000 */
.L_x_6384:
[----:B------:R-:W-:Y:S01]  /*3f80*/  LEA R3, R0, 0x3b800000, 0x17 ;  /* 0x3b80000000037811 */ /* 0x000fe200078eb8ff */
[----:B------:R-:W-:-:S05]  /*3f90*/  IMAD.SHL.U32 R0, R2, 0x100000, RZ ;  /* 0x0010000002007824 */ /* 0x000fca00078e00ff */
[----:B------:R-:W-:-:S07]  /*3fa0*/  LOP3.LUT R0, R3, R0, R4, 0xfe, !PT ;  /* 0x0000000003007212 */ /* 0x000fce00078efe04 */
.L_x_6383:
[----:B------:R-:W-:Y:S05]  /*3fb0*/  BSYNC B0 ;  /* 0x0000000000007941 */ /* 0x000fea0003800000 */
.L_x_6382:
[----:B------:R-:W-:-:S04]  /*3fc0*/  F2FP.F16.F32.PACK_AB R0, RZ, R0 ;  /* 0x00000000ff00723e */ /* 0x000fc800000000ff */
[----:B------:R-:W-:Y:S01]  /*3fd0*/  PRMT R24, R0, 0x7610, R24 ;  /* 0x0000761000187816 */ /* 0x000fe20000000018 */
[----:B------:R-:W-:Y:S06]  /*3fe0*/  BRA `(.L_x_6362) ;  /* 0x0000000400287947 */ /* 0x000fec0003800000 */
.L_x_6380:
        /* <DEDUP_REMOVED lines=21> */
.L_x_6389:
[----:B------:R-:W-:Y:S05]  /*4140*/  BSYNC B1 ;  /* 0x0000000000017941 */ /* 0x000fea0003800000 */
.L_x_6388:
[----:B------:R-:W-:Y:S01]  /*4150*/  LEA R3, R0, 0x37800000, 0x17 ;  /* 0x3780000000037811 */ /* 0x000fe200078eb8ff */
[----:B------:R-:W-:-:S05]  /*4160*/  IMAD.SHL.U32 R0, R2, 0x200000, RZ ;  /* 0x0020000002007824 */ /* 0x000fca00078e00ff */
[----:B------:R-:W-:-:S07]  /*4170*/  LOP3.LUT R0, R3, R0, R4, 0xfe, !PT ;  /* 0x0000000003007212 */ /* 0x000fce00078efe04 */
.L_x_6387:
[----:B------:R-:W-:Y:S05]  /*4180*/  BSYNC B0 ;  /* 0x0000000000007941 */ /* 0x000fea0003800000 */
.L_x_6386:
[----:B------:R-:W-:-:S04]  /*4190*/  F2FP.F16.F32.PACK_AB R0, RZ, R0 ;  /* 0x00000000ff00723e */ /* 0x000fc800000000ff */
[----:B------:R-:W-:Y:S01]  /*41a0*/  PRMT R24, R0, 0x7610, R24 ;  /* 0x0000761000187816 */ /* 0x000fe20000000018 */
[----:B------:R-:W-:Y:S06]  /*41b0*/  BRA `(.L_x_6362) ;  /* 0x0000000000b47947 */ /* 0x000fec0003800000 */
.L_x_6379:
        /* <DEDUP_REMOVED lines=14> */
.L_x_6393:
[----:B------:R-:W-:Y:S05]  /*42a0*/  BSYNC B0 ;  /* 0x0000000000007941 */ /* 0x000fea0003800000 */
.L_x_6392:
[----:B------:R-:W-:-:S04]  /*42b0*/  F2FP.F16.F32.PACK_AB R0, RZ, R0 ;  /* 0x00000000ff00723e */ /* 0x000fc800000000ff */
[----:B------:R-:W-:Y:S01]  /*42c0*/  PRMT R24, R0, 0x7610, R24 ;  /* 0x0000761000187816 */ /* 0x000fe20000000018 */
[----:B------:R-:W-:Y:S06]  /*42d0*/  BRA `(.L_x_6362) ;  /* 0x00000000006c7947 */ /* 0x000fec0003800000 */
.L_x_6367:
        /* <DEDUP_REMOVED lines=16> */
.L_x_6394:
[----:B------:R-:W-:Y:S01]  /*43e0*/  PRMT R24, RZ, 0x7610, R24 ;  /* 0x00007610ff187816 */ /* 0x000fe20000000018 */
[----:B------:R-:W-:Y:S06]  /*43f0*/  BRA `(.L_x_6362) ;  /* 0x0000000000247947 */ /* 0x000fec0003800000 */
.L_x_6391:
[----:B------:R-:W2:Y:S02]  /*4400*/  LDG.E.64 R2, desc[UR36][R2.64] ;  /* 0x0000002402027981 */ /* 0x000ea4000c1e1b00 */
[----:B--2---:R-:W0:Y:S02]  /*4410*/  I2F.U64 R0, R2 ;  /* 0x0000000200007312 */ /* 0x004e240000301000 */
[----:B0-----:R-:W-:-:S04]  /*4420*/  F2FP.F16.F32.PACK_AB R0, RZ, R0 ;  /* 0x00000000ff00723e */ /* 0x001fc800000000ff */
[----:B------:R-:W-:Y:S01]  /*4430*/  PRMT R24, R0, 0x7610, R24 ;  /* 0x0000761000187816 */ /* 0x000fe20000000018 */
[----:B------:R-:W-:Y:S06]  /*4440*/  BRA `(.L_x_6362) ;  /* 0x0000000000107947 */ /* 0x000fec0003800000 */
.L_x_6390:
[----:B------:R-:W2:Y:S02]  /*4450*/  LDG.E R2, desc[UR36][R2.64] ;  /* 0x0000002402027981 */ /* 0x000ea4000c1e1900 */
[----:B--2---:R-:W-:-:S04]  /*4460*/  I2FP.F32.U32 R0, R2 ;  /* 0x0000000200007245 */ /* 0x004fc80000201000 */
[----:B------:R-:W-:-:S04]  /*4470*/  F2FP.F16.F32.PACK_AB R0, RZ, R0 ;  /* 0x00000000ff00723e */ /* 0x000fc800000000ff */
[----:B------:R-:W-:-:S07]  /*4480*/  PRMT R24, R0, 0x7610, R24 ;  /* 0x0000761000187816 */ /* 0x000fce0000000018 */
.L_x_6362:
[----:B------:R-:W-:Y:S05]  /*4490*/  BSYNC B6 ;  /* 0x0000000000067941 */ /* 0x000fea0003800000 */
.L_x_6361:
        /* <DEDUP_REMOVED lines=13> */
[----:B------:R-:W0:Y:S03]  /*4570*/  @!P3 FRND R0, R0 ;  /* 0x000000000000b307 */ /* 0x000e260000201000 */
[----:B------:R-:W-:-:S05]  /*4580*/  @!P2 HADD2.F32 R3, -RZ, R24.H0_H0 ;  /* 0x20000018ff03a230 */ /* 0x000fca0000004100 */
[----:B------:R-:W1:Y:S01]  /*4590*/  @!P1 FRND R25, R25 ;  /* 0x0000001900199307 */ /* 0x000e620000201000 */
[----:B0-----:R-:W-:-:S07]  /*45a0*/  @!P3 F2FP.F16.F32.PACK_AB R4, RZ, R0 ;  /* 0x00000000ff04b23e */ /* 0x001fce00000000ff */
[----:B------:R-:W0:Y:S01]  /*45b0*/  @!P2 FRND R3, R3 ;  /* 0x000000030003a307 */ /* 0x000e220000201000 */
[----:B-1----:R-:W-:-:S07]  /*45c0*/  @!P1 F2FP.F16.F32.PACK_AB R23, RZ, R25 ;  /* 0x00000019ff17923e */ /* 0x002fce00000000ff */
[----:B------:R-:W1:Y:S01]  /*45d0*/  @!P0 FRND R2, R2 ;  /* 0x0000000200028307 */ /* 0x000e620000201000 */
        /* <DEDUP_REMOVED lines=26> */
.L_x_6400:
[----:B------:R-:W-:Y:S02]  /*4780*/  HADD2.F32 R5, -RZ, R4.H0_H0 ;  /* 0x20000004ff057230 */ /* 0x000fe40000004100 */
[----:B------:R-:W-:-:S04]  /*4790*/  IMAD.MOV.U32 R17, RZ, RZ, R27 ;  /* 0x000000ffff117224 */ /* 0x000fc800078e001b */
[----:B------:R-:W0:Y:S02]  /*47a0*/  F2I.S64.TRUNC R4, R5 ;  /* 0x0000000500047311 */ /* 0x000e24000020d900 */
[----:B0-----:R0:W-:Y:S01]  /*47b0*/  STG.E.U8 desc[UR36][R2.64], R4 ;  /* 0x0000000402007986 */ /* 0x0011e2000c101124 */
[----:B------:R-:W-:Y:S05]  /*47c0*/  BRA `(.L_x_6396) ;  /* 0x0000000c00d47947 */ /* 0x000fea0003800000 */
.L_x_6399:
        /* <DEDUP_REMOVED lines=11> */
.L_x_6403:
[----:B------:R-:W-:Y:S02]  /*4880*/  HADD2.F32 R4, -RZ, R4.H0_H0 ;  /* 0x20000004ff047230 */ /* 0x000fe40000004100 */
[----:B------:R-:W-:Y:S02]  /*4890*/  IMAD.MOV.U32 R17, RZ, RZ, R27 ;  /* 0x000000ffff117224 */ /* 0x000fe400078e001b */
[----:B------:R-:W0:Y:S02]  /*48a0*/  F2I.FTZ.TRUNC.NTZ R5, R4 ;  /* 0x0000000400057305 */ /* 0x000e24000021f100 */
[----:B0-----:R0:W-:Y:S01]  /*48b0*/  STG.E desc[UR36][R2.64], R5 ;  /* 0x0000000502007986 */ /* 0x0011e2000c101924 */
[----:B------:R-:W-:Y:S05]  /*48c0*/  BRA `(.L_x_6396) ;  /* 0x0000000c00947947 */ /* 0x000fea0003800000 */
.L_x_6402:
[----:B------:R-:W-:Y:S02]  /*48d0*/  HADD2.F32 R4, -RZ, R4.H0_H0 ;  /* 0x20000004ff047230 */ /* 0x000fe40000004100 */
[----:B------:R-:W-:Y:S02]  /*48e0*/  IMAD.MOV.U32 R17, RZ, RZ, R27 ;  /* 0x000000ffff117224 */ /* 0x000fe400078e001b */
[----:B------:R-:W0:Y:S02]  /*48f0*/  F2I.FTZ.TRUNC.NTZ R5, R4 ;  /* 0x0000000400057305 */ /* 0x000e24000021f100 */
[----:B0-----:R0:W-:Y:S01]  /*4900*/  STG.E.U16 desc[UR36][R2.64], R5 ;  /* 0x0000000502007986 */ /* 0x0011e2000c101524 */
[----:B------:R-:W-:Y:S05]  /*4910*/  BRA `(.L_x_6396) ;  /* 0x0000000c00807947 */ /* 0x000fea0003800000 */
.L_x_6398:
        /* <DEDUP_REMOVED lines=10> */
.L_x_6405:
[----:B------:R0:W-:Y:S01]  /*49c0*/  STG.E.U16 desc[UR36][R2.64], R4 ;  /* 0x0000000402007986 */ /* 0x0001e2000c101524 */
[----:B------:R-:W-:Y:S01]  /*49d0*/  IMAD.MOV.U32 R17, RZ, RZ, R27 ;  /* 0x000000ffff117224 */ /* 0x000fe200078e001b */
[----:B------:R-:W-:Y:S06]  /*49e0*/  BRA `(.L_x_6396) ;  /* 0x0000000c004c7947 */ /* 0x000fec0003800000 */
.L_x_6404:
        /* <DEDUP_REMOVED lines=11> */
.L_x_6407:
[----:B------:R-:W-:Y:S02]  /*4aa0*/  HADD2.F32 R0, -RZ, R4.H0_H0 ;  /* 0x20000004ff007230 */ /* 0x000fe40000004100 */
[----:B------:R-:W-:-:S03]  /*4ab0*/  IMAD.MOV.U32 R17, RZ, RZ, R27 ;  /* 0x000000ffff117224 */ /* 0x000fc600078e001b */
[----:B------:R-:W-:-:S04]  /*4ac0*/  F2FP.F16.F32.PACK_AB R0, RZ, R0 ;  /* 0x00000000ff00723e */ /* 0x000fc800000000ff */
[----:B------:R-:W-:-:S05]  /*4ad0*/  PRMT R0, R0, 0x5410, RZ ;  /* 0x0000541000007816 */ /* 0x000fca00000000ff */
[----:B------:R0:W-:Y:S01]  /*4ae0*/  STG.E desc[UR36][R2.64], R0 ;  /* 0x0000000002007986 */ /* 0x0001e2000c101924 */
[----:B------:R-:W-:Y:S05]  /*4af0*/  BRA `(.L_x_6396) ;  /* 0x0000000c00087947 */ /* 0x000fea0003800000 */
.L_x_6406:
[----:B------:R-:W-:Y:S02]  /*4b00*/  HADD2.F32 R4, -RZ, R4.H0_H0 ;  /* 0x20000004ff047230 */ /* 0x000fe40000004100 */
[----:B------:R-:W-:-:S03]  /*4b10*/  IMAD.MOV.U32 R17, RZ, RZ, R27 ;  /* 0x000000ffff117224 */ /* 0x000fc600078e001b */
[----:B------:R-:W-:-:S06]  /*4b20*/  FMUL.FTZ R4, R4, 1 ;  /* 0x3f80000004047820 */ /* 0x000fcc0000410000 */
[----:B------:R-:W0:Y:S02]  /*4b30*/  F2F.F64.F32 R4, R4 ;  /* 0x0000000400047310 */ /* 0x000e240000201800 */
[----:B0-----:R0:W-:Y:S01]  /*4b40*/  STG.E.64 desc[UR36][R2.64], R4 ;  /* 0x0000000402007986 */ /* 0x0011e2000c101b24 */
[----:B------:R-:W-:Y:S05]  /*4b50*/  BRA `(.L_x_6396) ;  /* 0x0000000800f07947 */ /* 0x000fea0003800000 */
.L_x_6397:
        /* <DEDUP_REMOVED lines=14> */
.L_x_6410:
[----:B------:R-:W-:Y:S01]  /*4c40*/  HADD2.F32 R4, -RZ, R4.H0_H0 ;  /* 0x20000004ff047230 */ /* 0x000fe20000004100 */
[----:B------:R-:W-:Y:S01]  /*4c50*/  CS2R R6, SRZ ;  /* 0x0000000000067805 */ /* 0x000fe2000001ff00 */
[----:B------:R-:W-:-:S03]  /*4c60*/  IMAD.MOV.U32 R17, RZ, RZ, R27 ;  /* 0x000000ffff117224 */ /* 0x000fc600078e001b */
[----:B------:R-:W-:-:S06]  /*4c70*/  FMUL.FTZ R4, R4, 1 ;  /* 0x3f80000004047820 */ /* 0x000fcc0000410000 */
[----:B------:R-:W0:Y:S02]  /*4c80*/  F2F.F64.F32 R4, R4 ;  /* 0x0000000400047310 */ /* 0x000e240000201800 */
[----:B0-----:R0:W-:Y:S01]  /*4c90*/  STG.E.128 desc[UR36][R2.64], R4 ;  /* 0x0000000402007986 */ /* 0x0011e2000c101d24 */
[----:B------:R-:W-:Y:S05]  /*4ca0*/  BRA `(.L_x_6396) ;  /* 0x00000008009c7947 */ /* 0x000fea0003800000 */
.L_x_6409:
        /* <DEDUP_REMOVED lines=21> */
.L_x_6414:
[----:B------:R-:W-:Y:S05]  /*4e00*/  BSYNC B0 ;  /* 0x0000000000007941 */ /* 0x000fea0003800000 */
.L_x_6413:
[----:B------:R-:W-:Y:S01]  /*4e10*/  LOP3.LUT R5, R0, R5, RZ, 0xfc, !PT ;  /* 0x0000000500057212 */ /* 0x000fe200078efcff */
[----:B------:R-:W-:-:S04]  /*4e20*/  IMAD.MOV.U32 R17, RZ, RZ, R27 ;  /* 0x000000ffff117224 */ /* 0x000fc800078e001b */
[----:B------:R0:W-:Y:S01]  /*4e30*/  STG.E.U8 desc[UR36][R2.64], R5 ;  /* 0x0000000502007986 */ /* 0x0001e2000c101124 */
[----:B------:R-:W-:Y:S05]  /*4e40*/  BRA `(.L_x_6396) ;  /* 0x0000000800347947 */ /* 0x000fea0003800000 */
.L_x_6412:
        /* <DEDUP_REMOVED lines=13> */
.L_x_6416:
[----:B------:R-:W-:Y:S01]  /*4f20*/  IMAD.MOV.U32 R0, RZ, RZ, 0x7f ;  /* 0x0000007fff007424 */ /* 0x000fe200078e00ff */
[----:B------:R-:W-:-:S04]  /*4f30*/  ISETP.GT.U32.AND P0, PT, R4, 0x7f800000, PT ;  /* 0x7f8000000400780c */ /* 0x000fc80003f04070 */
[----:B------:R-:W-:-:S09]  /*4f40*/  SEL R0, R0, 0x7c, P0 ;  /* 0x0000007c00007807 */ /* 0x000fd20000000000 */
.L_x_6417:
[----:B------:R-:W-:Y:S05]  /*4f50*/  BSYNC B0 ;  /* 0x0000000000007941 */ /* 0x000fea0003800000 */
.L_x_6415:
[----:B------:R-:W-:Y:S01]  /*4f60*/  LOP3.LUT R4, R5, 0x80000000, RZ, 0xc0, !PT ;  /* 0x8000000005047812 */ /* 0x000fe200078ec0ff */
[----:B------:R-:W-:-:S03]  /*4f70*/  IMAD.MOV.U32 R17, RZ, RZ, R27 ;  /* 0x000000ffff117224 */ /* 0x000fc600078e001b */
[----:B------:R-:W-:-:S04]  /*4f80*/  SHF.R.U32.HI R5, RZ, 0x18, R4 ;  /* 0x00000018ff057819 */ /* 0x000fc80000011604 */
[----:B------:R-:W-:-:S05]  /*4f90*/  LOP3.LUT R5, R0, R5, RZ, 0xfc, !PT ;  /* 0x0000000500057212 */ /* 0x000fca00078efcff */
[----:B------:R0:W-:Y:S01]  /*4fa0*/  STG.E.U8 desc[UR36][R2.64], R5 ;  /* 0x0000000502007986 */ /* 0x0001e2000c101124 */
[----:B------:R-:W-:Y:S05]  /*4fb0*/  BRA `(.L_x_6396) ;  /* 0x0000000400d87947 */ /* 0x000fea0003800000 */
.L_x_6411:
[----:B------:R-:W-:Y:S02]  /*4fc0*/  HADD2.F32 R0, -RZ, R4.H0_H0 ;  /* 0x20000004ff007230 */ /* 0x000fe40000004100 */
[----:B------:R-:W-:-:S03]  /*4fd0*/  IMAD.MOV.U32 R17, RZ, RZ, R27 ;  /* 0x000000ffff117224 */ /* 0x000fc600078e001b */
[----:B------:R-:W-:-:S05]  /*4fe0*/  F2FP.BF16.F32.PACK_AB R0, RZ, R0 ;  /* 0x00000000ff00723e */ /* 0x000fca00000010ff */
[----:B------:R0:W-:Y:S01]  /*4ff0*/  STG.E.U16 desc[UR36][R2.64], R0 ;  /* 0x0000000002007986 */ /* 0x0001e2000c101524 */
[----:B------:R-:W-:Y:S05]  /*5000*/  BRA `(.L_x_6396) ;  /* 0x0000000400c47947 */ /* 0x000fea0003800000 */
.L_x_6408:
        /* <DEDUP_REMOVED lines=13> */
.L_x_6420:
        /* <DEDUP_REMOVED lines=17> */
.L_x_6423:
[----:B------:R-:W-:-:S04]  /*51f0*/  LOP3.LUT R0, R7, 0x80000000, RZ, 0xc0, !PT ;  /* 0x8000000007007812 */ /* 0x000fc800078ec0ff */
[----:B------:R-:W-:-:S04]  /*5200*/  SHF.R.U32.HI R5, RZ, 0x18, R0 ;  /* 0x00000018ff057819 */ /* 0x000fc80000011600 */
[----:B------:R-:W-:-:S04]  /*5210*/  LOP3.LUT R4, R4, R5, RZ, 0xfc, !PT ;  /* 0x0000000504047212 */ /* 0x000fc800078efcff */
[----:B------:R-:W-:-:S07]  /*5220*/  PRMT R0, R4, 0x7610, R0 ;  /* 0x0000761004007816 */ /* 0x000fce0000000000 */
.L_x_6422:
[----:B------:R-:W-:Y:S05]  /*5230*/  BSYNC B0 ;  /* 0x0000000000007941 */ /* 0x000fea0003800000 */
.L_x_6421:
[----:B------:R3:W-:Y:S01]  /*5240*/  STG.E.U8 desc[UR36][R2.64], R0 ;  /* 0x0000000002007986 */ /* 0x0007e2000c101124 */
[----:B------:R-:W-:Y:S01]  /*5250*/  IMAD.MOV.U32 R17, RZ, RZ, R27 ;  /* 0x000000ffff117224 */ /* 0x000fe200078e001b */
[----:B------:R-:W-:Y:S06]  /*5260*/  BRA `(.L_x_6396) ;  /* 0x00000004002c7947 */ /* 0x000fec0003800000 */
.L_x_6419:
        /* <DEDUP_REMOVED lines=17> */
.L_x_6426:
[----:B------:R-:W-:-:S04]  /*5380*/  LOP3.LUT R0, R7, 0x80000000, RZ, 0xc0, !PT ;  /* 0x8000000007007812 */ /* 0x000fc800078ec0ff */
[----:B------:R-:W-:-:S04]  /*5390*/  SHF.R.U32.HI R5, RZ, 0x18, R0 ;  /* 0x00000018ff057819 */ /* 0x000fc80000011600 */
[----:B------:R-:W-:-:S04]  /*53a0*/  LOP3.LUT R4, R4, R5, RZ, 0xfc, !PT ;  /* 0x0000000504047212 */ /* 0x000fc800078efcff */
[----:B------:R-:W-:-:S07]  /*53b0*/  PRMT R0, R4, 0x7610, R0 ;  /* 0x0000761004007816 */ /* 0x000fce0000000000 */
.L_x_6425:
[----:B------:R-:W-:Y:S05]  /*53c0*/  BSYNC B0 ;  /* 0x0000000000007941 */ /* 0x000fea0003800000 */
.L_x_6424:
[----:B------:R0:W-:Y:S01]  /*53d0*/  STG.E.U8 desc[UR36][R2.64], R0 ;  /* 0x0000000002007986 */ /* 0x0001e2000c101124 */
[----:B------:R-:W-:Y:S01]  /*53e0*/  IMAD.MOV.U32 R17, RZ, RZ, R27 ;  /* 0x000000ffff117224 */ /* 0x000fe200078e001b */
[----:B------:R-:W-:Y:S06]  /*53f0*/  BRA `(.L_x_6396) ;  /* 0x0000000000c87947 */ /* 0x000fec0003800000 */
.L_x_6418:
        /* <DEDUP_REMOVED lines=23> */
.L_x_6401:
        /* <DEDUP_REMOVED lines=16> */
.L_x_6429:
[----:B------:R-:W-:Y:S01]  /*5670*/  IMAD.MOV.U32 R17, RZ, RZ, R27 ;  /* 0x000000ffff117224 */ /* 0x000fe200078e001b */
[----:B------:R-:W-:Y:S06]  /*5680*/  BRA `(.L_x_6396) ;  /* 0x0000000000247947 */ /* 0x000fec0003800000 */
.L_x_6428:
[----:B------:R-:W-:Y:S02]  /*5690*/  HADD2.F32 R4, -RZ, R4.H0_H0 ;  /* 0x20000004ff047230 */ /* 0x000fe40000004100 */
[----:B------:R-:W-:-:S04]  /*56a0*/  IMAD.MOV.U32 R17, RZ, RZ, R27 ;  /* 0x000000ffff117224 */ /* 0x000fc800078e001b */
[----:B------:R-:W0:Y:S02]  /*56b0*/  F2I.U64.TRUNC R4, R4 ;  /* 0x0000000400047311 */ /* 0x000e24000020d800 */
[----:B0-----:R2:W-:Y:S01]  /*56c0*/  STG.E.64 desc[UR36][R2.64], R4 ;  /* 0x0000000402007986 */ /* 0x0015e2000c101b24 */
[----:B------:R-:W-:Y:S05]  /*56d0*/  BRA `(.L_x_6396) ;  /* 0x0000000000107947 */ /* 0x000fea0003800000 */
.L_x_6427:
[----:B------:R-:W-:Y:S02]  /*56e0*/  HADD2.F32 R4, -RZ, R4.H0_H0 ;  /* 0x20000004ff047230 */ /* 0x000fe40000004100 */
[----:B------:R-:W-:Y:S02]  /*56f0*/  IMAD.MOV.U32 R17, RZ, RZ, R27 ;  /* 0x000000ffff117224 */ /* 0x000fe400078e001b */
[----:B------:R-:W0:Y:S02]  /*5700*/  F2I.FTZ.U32.TRUNC.NTZ R5, R4 ;  /* 0x0000000400057305 */ /* 0x000e24000021f000 */
[----:B0-----:R0:W-:Y:S03]  /*5710*/  STG.E desc[UR36][R2.64], R5 ;  /* 0x0000000502007986 */ /* 0x0011e6000c101924 */
.L_x_6396:
[----:B------:R-:W-:Y:S05]  /*5720*/  BSYNC B6 ;  /* 0x0000000000067941 */ /* 0x000fea0003800000 */
.L_x_6395:
        /* <DEDUP_REMOVED lines=25> */
.L_x_6435:
[----:B------:R-:W-:-:S06]  /*58c0*/  HADD2.F32 R5, -RZ, R24.H0_H0 ;  /* 0x20000018ff057230 */ /* 0x000fcc0000004100 */
[----:B------:R-:W0:Y:S02]  /*58d0*/  F2I.S64.TRUNC R4, R5 ;  /* 0x0000000500047311 */ /* 0x000e24000020d900 */
[----:B0-----:R0:W-:Y:S01]  /*58e0*/  STG.E.U8 desc[UR36][R2.64], R4 ;  /* 0x0000000402007986 */ /* 0x0011e2000c101124 */
[----:B------:R-:W-:Y:S05]  /*58f0*/  BRA `(.L_x_6437) ;  /* 0x0000000c00847947 */ /* 0x000fea0003800000 */
.L_x_6434:
        /* <DEDUP_REMOVED lines=10> */
.L_x_6439:
[----:B------:R-:W-:-:S04]  /*59a0*/  HADD2.F32 R24, -RZ, R24.H0_H0 ;  /* 0x20000018ff187230 */ /* 0x000fc80000004100 */
[----:B------:R-:W0:Y:S02]  /*59b0*/  F2I.FTZ.TRUNC.NTZ R5, R24 ;  /* 0x0000001800057305 */ /* 0x000e24000021f100 */
[----:B0-----:R0:W-:Y:S01]  /*59c0*/  STG.E desc[UR36][R2.64], R5 ;  /* 0x0000000502007986 */ /* 0x0011e2000c101924 */
[----:B------:R-:W-:Y:S05]  /*59d0*/  BRA `(.L_x_6437) ;  /* 0x0000000c004c7947 */ /* 0x000fea0003800000 */
.L_x_6438:
[----:B------:R-:W-:-:S04]  /*59e0*/  HADD2.F32 R24, -RZ, R24.H0_H0 ;  /* 0x20000018ff187230 */ /* 0x000fc80000004100 */
[----:B------:R-:W0:Y:S02]  /*59f0*/  F2I.FTZ.TRUNC.NTZ R5, R24 ;  /* 0x0000001800057305 */ /* 0x000e24000021f100 */
[----:B0-----:R0:W-:Y:S01]  /*5a00*/  STG.E.U16 desc[UR36][R2.64], R5 ;  /* 0x0000000502007986 */ /* 0x0011e2000c101524 */
[----:B------:R-:W-:Y:S05]  /*5a10*/  BRA `(.L_x_6437) ;  /* 0x0000000c003c7947 */ /* 0x000fea0003800000 */
.L_x_6433:
        /* <DEDUP_REMOVED lines=9> */
.L_x_6441:
[----:B------:R0:W-:Y:S01]  /*5ab0*/  STG.E.U16 desc[UR36][R2.64], R24 ;  /* 0x0000001802007986 */ /* 0x0001e2000c101524 */
[----:B------:R-:W-:Y:S05]  /*5ac0*/  BRA `(.L_x_6437) ;  /* 0x0000000c00107947 */ /* 0x000fea0003800000 */
.L_x_6440:
        /* <DEDUP_REMOVED lines=10> */
.L_x_6443:
[----:B------:R-:W-:-:S05]  /*5b70*/  HADD2.F32 R0, -RZ, R24.H0_H0 ;  /* 0x20000018ff007230 */ /* 0x000fca0000004100 */
[----:B------:R-:W-:-:S04]  /*5b80*/  F2FP.F16.F32.PACK_AB R0, RZ, R0 ;  /* 0x00000000ff00723e */ /* 0x000fc800000000ff */
[----:B------:R-:W-:-:S05]  /*5b90*/  PRMT R0, R0, 0x5410, RZ ;  /* 0x0000541000007816 */ /* 0x000fca00000000ff */
[----:B------:R0:W-:Y:S01]  /*5ba0*/  STG.E desc[UR36][R2.64], R0 ;  /* 0x0000000002007986 */ /* 0x0001e2000c101924 */
[----:B------:R-:W-:Y:S05]  /*5bb0*/  BRA `(.L_x_6437) ;  /* 0x0000000800d47947 */ /* 0x000fea0003800000 */
.L_x_6442:
[----:B------:R-:W-:-:S05]  /*5bc0*/  HADD2.F32 R4, -RZ, R24.H0_H0 ;  /* 0x20000018ff047230 */ /* 0x000fca0000004100 */
[----:B------:R-:W-:-:S06]  /*5bd0*/  FMUL.FTZ R4, R4, 1 ;  /* 0x3f80000004047820 */ /* 0x000fcc0000410000 */
[----:B------:R-:W0:Y:S02]  /*5be0*/  F2F.F64.F32 R4, R4 ;  /* 0x0000000400047310 */ /* 0x000e240000201800 */
[----:B0-----:R0:W-:Y:S01]  /*5bf0*/  STG.E.64 desc[UR36][R2.64], R4 ;  /* 0x0000000402007986 */ /* 0x0011e2000c101b24 */
[----:B------:R-:W-:Y:S05]  /*5c00*/  BRA `(.L_x_6437) ;  /* 0x0000000800c07947 */ /* 0x000fea0003800000 */
.L_x_6432:
        /* <DEDUP_REMOVED lines=13> */
.L_x_6446:
[----:B------:R-:W-:Y:S01]  /*5ce0*/  HADD2.F32 R24, -RZ, R24.H0_H0 ;  /* 0x20000018ff187230 */ /* 0x000fe20000004100 */
[----:B------:R-:W-:-:S04]  /*5cf0*/  CS2R R6, SRZ ;  /* 0x0000000000067805 */ /* 0x000fc8000001ff00 */
[----:B------:R-:W-:-:S06]  /*5d00*/  FMUL.FTZ R4, R24, 1 ;  /* 0x3f80000018047820 */ /* 0x000fcc0000410000 */
[----:B------:R-:W0:Y:S02]  /*5d10*/  F2F.F64.F32 R4, R4 ;  /* 0x0000000400047310 */ /* 0x000e240000201800 */
[----:B0-----:R0:W-:Y:S01]  /*5d20*/  STG.E.128 desc[UR36][R2.64], R4 ;  /* 0x0000000402007986 */ /* 0x0011e2000c101d24 */
[----:B------:R-:W-:Y:S05]  /*5d30*/  BRA `(.L_x_6437) ;  /* 0x0000000800747947 */ /* 0x000fea0003800000 */
.L_x_6445:
        /* <DEDUP_REMOVED lines=21> */
.L_x_6450:
[----:B------:R-:W-:Y:S05]  /*5e90*/  BSYNC B0 ;  /* 0x0000000000007941 */ /* 0x000fea0003800000 */
.L_x_6449:
[----:B------:R-:W-:-:S05]  /*5ea0*/  LOP3.LUT R5, R0, R5, RZ, 0xfc, !PT ;  /* 0x0000000500057212 */ /* 0x000fca00078efcff */
[----:B------:R0:W-:Y:S01]  /*5eb0*/  STG.E.U8 desc[UR36][R2.64], R5 ;  /* 0x0000000502007986 */ /* 0x0001e2000c101124 */
[----:B------:R-:W-:Y:S05]  /*5ec0*/  BRA `(.L_x_6437) ;  /* 0x0000000800107947 */ /* 0x000fea0003800000 */
.L_x_6448:
        /* <DEDUP_REMOVED lines=13> */
.L_x_6452:
[----:B------:R-:W-:Y:S01]  /*5fa0*/  IMAD.MOV.U32 R0, RZ, RZ, 0x7f ;  /* 0x0000007fff007424 */ /* 0x000fe200078e00ff */
[----:B------:R-:W-:-:S04]  /*5fb0*/  ISETP.GT.U32.AND P0, PT, R4, 0x7f800000, PT ;  /* 0x7f8000000400780c */ /* 0x000fc80003f04070 */
[----:B------:R-:W-:-:S09]  /*5fc0*/  SEL R0, R0, 0x7c, P0 ;  /* 0x0000007c00007807 */ /* 0x000fd20000000000 */
.L_x_6453:
[----:B------:R-:W-:Y:S05]  /*5fd0*/  BSYNC B0 ;  /* 0x0000000000007941 */ /* 0x000fea0003800000 */
.L_x_6451:
[----:B------:R-:W-:-:S04]  /*5fe0*/  LOP3.LUT R4, R5, 0x80000000, RZ, 0xc0, !PT ;  /* 0x8000000005047812 */ /* 0x000fc800078ec0ff */
[----:B------:R-:W-:-:S04]  /*5ff0*/  SHF.R.U32.HI R5, RZ, 0x18, R4 ;  /* 0x00000018ff057819 */ /* 0x000fc80000011604 */
[----:B------:R-:W-:-:S05]  /*6000*/  LOP3.LUT R5, R0, R5, RZ, 0xfc, !PT ;  /* 0x0000000500057212 */ /* 0x000fca00078efcff */
[----:B------:R0:W-:Y:S01]  /*6010*/  STG.E.U8 desc[UR36][R2.64], R5 ;  /* 0x0000000502007986 */ /* 0x0001e2000c101124 */
[----:B------:R-:W-:Y:S05]  /*6020*/  BRA `(.L_x_6437) ;  /* 0x0000000400b87947 */ /* 0x000fea0003800000 */
.L_x_6447:
[----:B------:R-:W-:-:S05]  /*6030*/  HADD2.F32 R0, -RZ, R24.H0_H0 ;  /* 0x20000018ff007230 */ /* 0x000fca0000004100 */
[----:B------:R-:W-:-:S05]  /*6040*/  F2FP.BF16.F32.PACK_AB R0, RZ, R0 ;  /* 0x00000000ff00723e */ /* 0x000fca00000010ff */
[----:B------:R0:W-:Y:S01]  /*6050*/  STG.E.U16 desc[UR36][R2.64], R0 ;  /* 0x0000000002007986 */ /* 0x0001e2000c101524 */
[----:B------:R-:W-:Y:S05]  /*6060*/  BRA `(.L_x_6437) ;  /* 0x0000000400a87947 */ /* 0x000fea0003800000 */
.L_x_6444:
        /* <DEDUP_REMOVED lines=12> */
.L_x_6456:
        /* <DEDUP_REMOVED lines=17> */
.L_x_6459:
[----:B------:R-:W-:-:S04]  /*6240*/  LOP3.LUT R0, R7, 0x80000000, RZ, 0xc0, !PT ;  /* 0x8000000007007812 */ /* 0x000fc800078ec0ff */
[----:B------:R-:W-:-:S04]  /*6250*/  SHF.R.U32.HI R5, RZ, 0x18, R0 ;  /* 0x00000018ff057819 */ /* 0x000fc80000011600 */
[----:B------:R-:W-:-:S04]  /*6260*/  LOP3.LUT R4, R4, R5, RZ, 0xfc, !PT ;  /* 0x0000000504047212 */ /* 0x000fc800078efcff */
[----:B------:R-:W-:-:S07]  /*6270*/  PRMT R0, R4, 0x7610, R0 ;  /* 0x0000761004007816 */ /* 0x000fce0000000000 */
.L_x_6458:
[----:B------:R-:W-:Y:S05]  /*6280*/  BSYNC B0 ;  /* 0x0000000000007941 */ /* 0x000fea0003800000 */
.L_x_6457:
[----:B------:R3:W-:Y:S01]  /*6290*/  STG.E.U8 desc[UR36][R2.64], R0 ;  /* 0x0000000002007986 */ /* 0x0007e2000c101124 */
[----:B------:R-:W-:Y:S05]  /*62a0*/  BRA `(.L_x_6437) ;  /* 0x0000000400187947 */ /* 0x000fea0003800000 */
.L_x_6455:
        /* <DEDUP_REMOVED lines=17> */
.L_x_6462:
[----:B------:R-:W-:-:S04]  /*63c0*/  LOP3.LUT R0, R7, 0x80000000, RZ, 0xc0, !PT ;  /* 0x8000000007007812 */ /* 0x000fc800078ec0ff */
[----:B------:R-:W-:-:S04]  /*63d0*/  SHF.R.U32.HI R5, RZ, 0x18, R0 ;  /* 0x00000018ff057819 */ /* 0x000fc80000011600 */
[----:B------:R-:W-:-:S04]  /*63e0*/  LOP3.LUT R4, R4, R5, RZ, 0xfc, !PT ;  /* 0x0000000504047212 */ /* 0x000fc800078efcff */
[----:B------:R-:W-:-:S07]  /*63f0*/  PRMT R0, R4, 0x7610, R0 ;  /* 0x0000761004007816 */ /* 0x000fce0000000000 */
.L_x_6461:
[----:B------:R-:W-:Y:S05]  /*6400*/  BSYNC B0 ;  /* 0x0000000000007941 */ /* 0x000fea0003800000 */
.L_x_6460:
[----:B------:R0:W-:Y:S01]  /*6410*/  STG.E.U8 desc[UR36][R2.64], R0 ;  /* 0x0000000002007986 */ /* 0x0001e2000c101124 */
[----:B------:R-:W-:Y:S05]  /*6420*/  BRA `(.L_x_6437) ;  /* 0x0000000000b87947 */ /* 0x000fea0003800000 */
.L_x_6454:
        /* <DEDUP_REMOVED lines=22> */
.L_x_6436:
        /* <DEDUP_REMOVED lines=16> */
.L_x_6465:
[----:B------:R-:W-:Y:S05]  /*6690*/  BRA `(.L_x_6437) ;  /* 0x00000000001c7947 */ /* 0x000fea0003800000 */
.L_x_6464:
[----:B------:R-:W-:-:S06]  /*66a0*/  HADD2.F32 R4, -RZ, R24.H0_H0 ;  /* 0x20000018ff047230 */ /* 0x000fcc0000004100 */
[----:B------:R-:W0:Y:S02]  /*66b0*/  F2I.U64.TRUNC R4, R4 ;  /* 0x0000000400047311 */ /* 0x000e24000020d800 */
[----:B0-----:R2:W-:Y:S01]  /*66c0*/  STG.E.64 desc[UR36][R2.64], R4 ;  /* 0x0000000402007986 */ /* 0x0015e2000c101b24 */
[----:B------:R-:W-:Y:S05]  /*66d0*/  BRA `(.L_x_6437) ;  /* 0x00000000000c7947 */ /* 0x000fea0003800000 */
.L_x_6463:
[----:B------:R-:W-:-:S04]  /*66e0*/  HADD2.F32 R24, -RZ, R24.H0_H0 ;  /* 0x20000018ff187230 */ /* 0x000fc80000004100 */
[----:B------:R-:W0:Y:S02]  /*66f0*/  F2I.FTZ.U32.TRUNC.NTZ R5, R24 ;  /* 0x0000001800057305 */ /* 0x000e24000021f000 */
[----:B0-----:R0:W-:Y:S02]  /*6700*/  STG.E desc[UR36][R2.64], R5 ;  /* 0x0000000502007986 */ /* 0x0011e4000c101924 */
.L_x_6437:
        /* <DEDUP_REMOVED lines=25> */
.L_x_6469:
[----:B------:R-:W-:-:S06]  /*68a0*/  HADD2.F32 R5, -RZ, R23.H0_H0 ;  /* 0x20000017ff057230 */ /* 0x000fcc0000004100 */
[----:B------:R-:W0:Y:S02]  /*68b0*/  F2I.S64.TRUNC R4, R5 ;  /* 0x0000000500047311 */ /* 0x000e24000020d900 */
[----:B0-----:R3:W-:Y:S01]  /*68c0*/  STG.E.U8 desc[UR36][R2.64], R4 ;  /* 0x0000000402007986 */ /* 0x0017e2000c101124 */
[----:B------:R-:W-:Y:S05]  /*68d0*/  BRA `(.L_x_6471) ;  /* 0x0000000c00847947 */ /* 0x000fea0003800000 */
.L_x_6468:
        /* <DEDUP_REMOVED lines=10> */
.L_x_6473:
[----:B------:R-:W-:-:S06]  /*6980*/  HADD2.F32 R23, -RZ, R23.H0_H0 ;  /* 0x20000017ff177230 */ /* 0x000fcc0000004100 */
[----:B------:R-:W0:Y:S02]  /*6990*/  F2I.FTZ.TRUNC.NTZ R23, R23 ;  /* 0x0000001700177305 */ /* 0x000e24000021f100 */
[----:B0-----:R2:W-:Y:S01]  /*69a0*/  STG.E desc[UR36][R2.64], R23 ;  /* 0x0000001702007986 */ /* 0x0015e2000c101924 */
[----:B------:R-:W-:Y:S05]  /*69b0*/  BRA `(.L_x_6471) ;  /* 0x0000000c004c7947 */ /* 0x000fea0003800000 */
.L_x_6472:
[----:B------:R-:W-:-:S06]  /*69c0*/  HADD2.F32 R23, -RZ, R23.H0_H0 ;  /* 0x20000017ff177230 */ /* 0x000fcc0000004100 */
[----:B------:R-:W0:Y:S02]  /*69d0*/  F2I.FTZ.TRUNC.NTZ R23, R23 ;  /* 0x0000001700177305 */ /* 0x000e24000021f100 */
[----:B0-----:R0:W-:Y:S01]  /*69e0*/  STG.E.U16 desc[UR36][R2.64], R23 ;  /* 0x0000001702007986 */ /* 0x0011e2000c101524 */
[----:B------:R-:W-:Y:S05]  /*69f0*/  BRA `(.L_x_6471) ;  /* 0x0000000c003c7947 */ /* 0x000fea0003800000 */
.L_x_6467:
        /* <DEDUP_REMOVED lines=9> */
.L_x_6475:
[----:B------:R0:W-:Y:S01]  /*6a90*/  STG.E.U16 desc[UR36][R2.64], R23 ;  /* 0x0000001702007986 */ /* 0x0001e2000c101524 */
[----:B------:R-:W-:Y:S05]  /*6aa0*/  BRA `(.L_x_6471) ;  /* 0x0000000c00107947 */ /* 0x000fea0003800000 */
.L_x_6474:
        /* <DEDUP_REMOVED lines=10> */
.L_x_6477:
[----:B------:R-:W-:-:S05]  /*6b50*/  HADD2.F32 R0, -RZ, R23.H0_H0 ;  /* 0x20000017ff007230 */ /* 0x000fca0000004100 */
[----:B------:R-:W-:-:S04]  /*6b60*/  F2FP.F16.F32.PACK_AB R0, RZ, R0 ;  /* 0x00000000ff00723e */ /* 0x000fc800000000ff */
[----:B------:R-:W-:-:S05]  /*6b70*/  PRMT R0, R0, 0x5410, RZ ;  /* 0x0000541000007816 */ /* 0x000fca00000000ff */
[----:B------:R0:W-:Y:S01]  /*6b80*/  STG.E desc[UR36][R2.64], R0 ;  /* 0x0000000002007986 */ /* 0x0001e2000c101924 */
[----:B------:R-:W-:Y:S05]  /*6b90*/  BRA `(.L_x_6471) ;  /* 0x0000000800d47947 */ /* 0x000fea0003800000 */
.L_x_6476:
[----:B------:R-:W-:-:S05]  /*6ba0*/  HADD2.F32 R4, -RZ, R23.H0_H0 ;  /* 0x20000017ff047230 */ /* 0x000fca0000004100 */
[----:B------:R-:W-:-:S06]  /*6bb0*/  FMUL.FTZ R4, R4, 1 ;  /* 0x3f80000004047820 */ /* 0x000fcc0000410000 */
[----:B------:R-:W0:Y:S02]  /*6bc0*/  F2F.F64.F32 R4, R4 ;  /* 0x0000000400047310 */ /* 0x000e240000201800 */
[----:B0-----:R0:W-:Y:S01]  /*6bd0*/  STG.E.64 desc[UR36][R2.64], R4 ;  /* 0x0000000402007986 */ /* 0x0011e2000c101b24 */
[----:B------:R-:W-:Y:S05]  /*6be0*/  BRA `(.L_x_6471) ;  /* 0x0000000800c07947 */ /* 0x000fea0003800000 */
.L_x_6466:
        /* <DEDUP_REMOVED lines=13> */
.L_x_6480:
[----:B------:R-:W-:Y:S01]  /*6cc0*/  HADD2.F32 R23, -RZ, R23.H0_H0 ;  /* 0x20000017ff177230 */ /* 0x000fe20000004100 */
[----:B------:R-:W-:-:S04]  /*6cd0*/  CS2R R6, SRZ ;  /* 0x0000000000067805 */ /* 0x000fc8000001ff00 */
[----:B------:R-:W-:-:S06]  /*6ce0*/  FMUL.FTZ R4, R23, 1 ;  /* 0x3f80000017047820 */ /* 0x000fcc0000410000 */
[----:B------:R-:W0:Y:S02]  /*6cf0*/  F2F.F64.F32 R4, R4 ;  /* 0x0000000400047310 */ /* 0x000e240000201800 */
[----:B0-----:R0:W-:Y:S01]  /*6d00*/  STG.E.128 desc[UR36][R2.64], R4 ;  /* 0x0000000402007986 */ /* 0x0011e2000c101d24 */
[----:B------:R-:W-:Y:S05]  /*6d10*/  BRA `(.L_x_6471) ;  /* 0x0000000800747947 */ /* 0x000fea0003800000 */
.L_x_6479:
        /* <DEDUP_REMOVED lines=21> */
.L_x_6484:
[----:B------:R-:W-:Y:S05]  /*6e70*/  BSYNC B0 ;  /* 0x0000000000007941 */ /* 0x000fea0003800000 */
.L_x_6483:
[----:B------:R-:W-:-:S05]  /*6e80*/  LOP3.LUT R5, R0, R5, RZ, 0xfc, !PT ;  /* 0x0000000500057212 */ /* 0x000fca00078efcff */
[----:B------:R0:W-:Y:S01]  /*6e90*/  STG.E.U8 desc[UR36][R2.64], R5 ;  /* 0x0000000502007986 */ /* 0x0001e2000c101124 */
[----:B------:R-:W-:Y:S05]  /*6ea0*/  BRA `(.L_x_6471) ;  /* 0x0000000800107947 */ /* 0x000fea0003800000 */
.L_x_6482:
        /* <DEDUP_REMOVED lines=13> */
.L_x_6486:
[----:B------:R-:W-:Y:S01]  /*6f80*/  IMAD.MOV.U32 R0, RZ, RZ, 0x7f ;  /* 0x0000007fff007424 */ /* 0x000fe200078e00ff */
[----:B------:R-:W-:-:S04]  /*6f90*/  ISETP.GT.U32.AND P0, PT, R4, 0x7f800000, PT ;  /* 0x7f8000000400780c */ /* 0x000fc80003f04070 */
[----:B------:R-:W-:-:S09]  /*6fa0*/  SEL R0, R0, 0x7c, P0 ;  /* 0x0000007c00007807 */ /* 0x000fd20000000000 */
.L_x_6487:
[----:B------:R-:W-:Y:S05]  /*6fb0*/  BSYNC B0 ;  /* 0x0000000000007941 */ /* 0x000fea0003800000 */
.L_x_6485:
[----:B------:R-:W-:-:S04]  /*6fc0*/  LOP3.LUT R4, R23, 0x80000000, RZ, 0xc0, !PT ;  /* 0x8000000017047812 */ /* 0x000fc800078ec0ff */
[----:B------:R-:W-:-:S04]  /*6fd0*/  SHF.R.U32.HI R5, RZ, 0x18, R4 ;  /* 0x00000018ff057819 */ /* 0x000fc80000011604 */
[----:B------:R-:W-:-:S05]  /*6fe0*/  LOP3.LUT R5, R0, R5, RZ, 0xfc, !PT ;  /* 0x0000000500057212 */ /* 0x000fca00078efcff */
[----:B------:R0:W-:Y:S01]  /*6ff0*/  STG.E.U8 desc[UR36][R2.64], R5 ;  /* 0x0000000502007986 */ /* 0x0001e2000c101124 */
[----:B------:R-:W-:Y:S05]  /*7000*/  BRA `(.L_x_6471) ;  /* 0x0000000400b87947 */ /* 0x000fea0003800000 */
.L_x_6481:
[----:B------:R-:W-:-:S05]  /*7010*/  HADD2.F32 R0, -RZ, R23.H0_H0 ;  /* 0x20000017ff007230 */ /* 0x000fca0000004100 */
[----:B------:R-:W-:-:S05]  /*7020*/  F2FP.BF16.F32.PACK_AB R0, RZ, R0 ;  /* 0x00000000ff00723e */ /* 0x000fca00000010ff */
[----:B------:R0:W-:Y:S01]  /*7030*/  STG.E.U16 desc[UR36][R2.64], R0 ;  /* 0x0000000002007986 */ /* 0x0001e2000c101524 */
[----:B------:R-:W-:Y:S05]  /*7040*/  BRA `(.L_x_6471) ;  /* 0x0000000400a87947 */ /* 0x000fea0003800000 */
.L_x_6478:
        /* <DEDUP_REMOVED lines=12> */
.L_x_6490:
        /* <DEDUP_REMOVED lines=17> */
.L_x_6493:
[----:B------:R-:W-:-:S04]  /*7220*/  LOP3.LUT R0, R23, 0x80000000, RZ, 0xc0, !PT ;  /* 0x8000000017007812 */ /* 0x000fc800078ec0ff */
[----:B------:R-:W-:-:S04]  /*7230*/  SHF.R.U32.HI R5, RZ, 0x18, R0 ;  /* 0x00000018ff057819 */ /* 0x000fc80000011600 */
[----:B------:R-:W-:-:S04]  /*7240*/  LOP3.LUT R4, R4, R5, RZ, 0xfc, !PT ;  /* 0x0000000504047212 */ /* 0x000fc800078efcff */
[----:B------:R-:W-:-:S07]  /*7250*/  PRMT R0, R4, 0x7610, R0 ;  /* 0x0000761004007816 */ /* 0x000fce0000000000 */
.L_x_6492:
[----:B------:R-:W-:Y:S05]  /*7260*/  BSYNC B0 ;  /* 0x0000000000007941 */ /* 0x000fea0003800000 */
.L_x_6491:
[----:B------:R0:W-:Y:S01]  /*7270*/  STG.E.U8 desc[UR36][R2.64], R0 ;  /* 0x0000000002007986 */ /* 0x0001e2000c101124 */
[----:B------:R-:W-:Y:S05]  /*7280*/  BRA `(.L_x_6471) ;  /* 0x0000000400187947 */ /* 0x000fea0003800000 */
.L_x_6489:
        /* <DEDUP_REMOVED lines=17> */
.L_x_6496:
[----:B------:R-:W-:-:S04]  /*73a0*/  LOP3.LUT R0, R23, 0x80000000, RZ, 0xc0, !PT ;  /* 0x8000000017007812 */ /* 0x000fc800078ec0ff */
[----:B------:R-:W-:-:S04]  /*73b0*/  SHF.R.U32.HI R5, RZ, 0x18, R0 ;  /* 0x00000018ff057819 */ /* 0x000fc80000011600 */
[----:B------:R-:W-:-:S04]  /*73c0*/  LOP3.LUT R4, R4, R5, RZ, 0xfc, !PT ;  /* 0x0000000504047212 */ /* 0x000fc800078efcff */
[----:B------:R-:W-:-:S07]  /*73d0*/  PRMT R0, R4, 0x7610, R0 ;  /* 0x0000761004007816 */ /* 0x000fce0000000000 */
.L_x_6495:
[----:B------:R-:W-:Y:S05]  /*73e0*/  BSYNC B0 ;  /* 0x0000000000007941 */ /* 0x000fea0003800000 */
.L_x_6494:
[----:B------:R0:W-:Y:S01]  /*73f0*/  STG.E.U8 desc[UR36][R2.64], R0 ;  /* 0x0000000002007986 */ /* 0x0001e2000c101124 */
[----:B------:R-:W-:Y:S05]  /*7400*/  BRA `(.L_x_6471) ;  /* 0x0000000000b87947 */ /* 0x000fea0003800000 */
.L_x_6488:
        /* <DEDUP_REMOVED lines=22> */
.L_x_6470:
        /* <DEDUP_REMOVED lines=16> */
.L_x_6499:
[----:B------:R-:W-:Y:S05]  /*7670*/  BRA `(.L_x_6471) ;  /* 0x00000000001c7947 */ /* 0x000fea0003800000 */
.L_x_6498:
[----:B------:R-:W-:-:S06]  /*7680*/  HADD2.F32 R4, -RZ, R23.H0_H0 ;  /* 0x20000017ff047230 */ /* 0x000fcc0000004100 */
[----:B------:R-:W0:Y:S02]  /*7690*/  F2I.U64.TRUNC R4, R4 ;  /* 0x0000000400047311 */ /* 0x000e24000020d800 */
[----:B0-----:R0:W-:Y:S01]  /*76a0*/  STG.E.64 desc[UR36][R2.64], R4 ;  /* 0x0000000402007986 */ /* 0x0011e2000c101b24 */
[----:B------:R-:W-:Y:S05]  /*76b0*/  BRA `(.L_x_6471) ;  /* 0x00000000000c7947 */ /* 0x000fea0003800000 */
.L_x_6497:
[----:B------:R-:W-:-:S06]  /*76c0*/  HADD2.F32 R23, -RZ, R23.H0_H0 ;  /* 0x20000017ff177230 */ /* 0x000fcc0000004100 */
[----:B------:R-:W0:Y:S02]  /*76d0*/  F2I.FTZ.U32.TRUNC.NTZ R23, R23 ;  /* 0x0000001700177305 */ /* 0x000e24000021f000 */
[----:B0-----:R0:W-:Y:S02]  /*76e0*/  STG.E desc[UR36][R2.64], R23 ;  /* 0x0000001702007986 */ /* 0x0011e4000c101924 */
.L_x_6471:
[----:B------:R-:W-:-:S07]  /*76f0*/  VIADD R17, R17, 0x80 ;  /* 0x0000008011117836 */ /* 0x000fce0000000000 */
.L_x_6431:
[----:B------:R-:W-:Y:S05]  /*7700*/  BSYNC B6 ;  /* 0x0000000000067941 */ /* 0x000fea0003800000 */
.L_x_6430:
        /* <DEDUP_REMOVED lines=23> */
.L_x_6503:
[----:B------:R-:W-:-:S06]  /*7880*/  HADD2.F32 R5, -RZ, R22.H0_H0 ;  /* 0x20000016ff057230 */ /* 0x000fcc0000004100 */
[----:B------:R-:W0:Y:S02]  /*7890*/  F2I.S64.TRUNC R4, R5 ;  /* 0x0000000500047311 */ /* 0x000e24000020d900 */
[----:B0-----:R-:W-:Y:S01]  /*78a0*/  STG.E.U8 desc[UR36][R2.64], R4 ;  /* 0x0000000402007986 */ /* 0x001fe2000c101124 */
[----:B------:R-:W-:Y:S05]  /*78b0*/  EXIT ;  /* 0x000000000000794d */ /* 0x000fea0003800000 */
.L_x_6502:
        /* <DEDUP_REMOVED lines=10> */
.L_x_6506:
[----:B------:R-:W-:-:S04]  /*7960*/  HADD2.F32 R22, -RZ, R22.H0_H0 ;  /* 0x20000016ff167230 */ /* 0x000fc80000004100 */
[----:B------:R-:W0:Y:S02]  /*7970*/  F2I.FTZ.TRUNC.NTZ R5, R22 ;  /* 0x0000001600057305 */ /* 0x000e24000021f100 */
[----:B0-----:R-:W-:Y:S01]  /*7980*/  STG.E desc[UR36][R2.64], R5 ;  /* 0x0000000502007986 */ /* 0x001fe2000c101924 */
[----:B------:R-:W-:Y:S05]  /*7990*/  EXIT ;  /* 0x000000000000794d */ /* 0x000fea0003800000 */
.L_x_6505:
[----:B------:R-:W-:-:S04]  /*79a0*/  HADD2.F32 R22, -RZ, R22.H0_H0 ;  /* 0x20000016ff167230 */ /* 0x000fc80000004100 */
[----:B------:R-:W0:Y:S02]  /*79b0*/  F2I.FTZ.TRUNC.NTZ R5, R22 ;  /* 0x0000001600057305 */ /* 0x000e24000021f100 */
[----:B0-----:R-:W-:Y:S01]  /*79c0*/  STG.E.U16 desc[UR36][R2.64], R5 ;  /* 0x0000000502007986 */ /* 0x001fe2000c101524 */
[----:B------:R-:W-:Y:S05]  /*79d0*/  EXIT ;  /* 0x000000000000794d */ /* 0x000fea0003800000 */
.L_x_6501:
        /* <DEDUP_REMOVED lines=9> */
.L_x_6508:
[----:B------:R-:W-:Y:S01]  /*7a70*/  STG.E.U16 desc[UR36][R2.64], R22 ;  /* 0x0000001602007986 */ /* 0x000fe2000c101524 */
[----:B------:R-:W-:Y:S05]  /*7a80*/  EXIT ;  /* 0x000000000000794d */ /* 0x000fea0003800000 */
.L_x_6507:
        /* <DEDUP_REMOVED lines=10> */
.L_x_6510:
[----:B------:R-:W-:-:S05]  /*7b30*/  HADD2.F32 R0, -RZ, R22.H0_H0 ;  /* 0x20000016ff007230 */ /* 0x000fca0000004100 */
[----:B------:R-:W-:-:S04]  /*7b40*/  F2FP.F16.F32.PACK_AB R0, RZ, R0 ;  /* 0x00000000ff00723e */ /* 0x000fc800000000ff */
[----:B------:R-:W-:-:S05]  /*7b50*/  PRMT R0, R0, 0x5410, RZ ;  /* 0x0000541000007816 */ /* 0x000fca00000000ff */
[----:B------:R-:W-:Y:S01]  /*7b60*/  STG.E desc[UR36][R2.64], R0 ;  /* 0x0000000002007986 */ /* 0x000fe2000c101924 */
[----:B------:R-:W-:Y:S05]  /*7b70*/  EXIT ;  /* 0x000000000000794d */ /* 0x000fea0003800000 */
.L_x_6509:
[----:B------:R-:W-:-:S05]  /*7b80*/  HADD2.F32 R4, -RZ, R22.H0_H0 ;  /* 0x20000016ff047230 */ /* 0x000fca0000004100 */
[----:B------:R-:W-:-:S06]  /*7b90*/  FMUL.FTZ R4, R4, 1 ;  /* 0x3f80000004047820 */ /* 0x000fcc0000410000 */
[----:B------:R-:W0:Y:S02]  /*7ba0*/  F2F.F64.F32 R4, R4 ;  /* 0x0000000400047310 */ /* 0x000e240000201800 */
[----:B0-----:R-:W-:Y:S01]  /*7bb0*/  STG.E.64 desc[UR36][R2.64], R4 ;  /* 0x0000000402007986 */ /* 0x001fe2000c101b24 */
[----:B------:R-:W-:Y:S05]  /*7bc0*/  EXIT ;  /* 0x000000000000794d */ /* 0x000fea0003800000 */
.L_x_6500:
        /* <DEDUP_REMOVED lines=13> */
.L_x_6513:
[----:B------:R-:W-:Y:S01]  /*7ca0*/  HADD2.F32 R22, -RZ, R22.H0_H0 ;  /* 0x20000016ff167230 */ /* 0x000fe20000004100 */
[----:B------:R-:W-:-:S04]  /*7cb0*/  CS2R R6, SRZ ;  /* 0x0000000000067805 */ /* 0x000fc8000001ff00 */
[----:B------:R-:W-:-:S06]  /*7cc0*/  FMUL.FTZ R4, R22, 1 ;  /* 0x3f80000016047820 */ /* 0x000fcc0000410000 */
[----:B------:R-:W0:Y:S02]  /*7cd0*/  F2F.F64.F32 R4, R4 ;  /* 0x0000000400047310 */ /* 0x000e240000201800 */
[----:B0-----:R-:W-:Y:S01]  /*7ce0*/  STG.E.128 desc[UR36][R2.64], R4 ;  /* 0x0000000402007986 */ /* 0x001fe2000c101d24 */
[----:B------:R-:W-:Y:S05]  /*7cf0*/  EXIT ;  /* 0x000000000000794d */ /* 0x000fea0003800000 */
.L_x_6512:
        /* <DEDUP_REMOVED lines=21> */
.L_x_6517:
[----:B------:R-:W-:Y:S05]  /*7e50*/  BSYNC B0 ;  /* 0x0000000000007941 */ /* 0x000fea0003800000 */
.L_x_6516:
[----:B------:R-:W-:-:S05]  /*7e60*/  LOP3.LUT R5, R0, R5, RZ, 0xfc, !PT ;  /* 0x0000000500057212 */ /* 0x000fca00078efcff */
[----:B------:R-:W-:Y:S01]  /*7e70*/  STG.E.U8 desc[UR36][R2.64], R5 ;  /* 0x0000000502007986 */ /* 0x000fe2000c101124 */
[----:B------:R-:W-:Y:S05]  /*7e80*/  EXIT ;  /* 0x000000000000794d */ /* 0x000fea0003800000 */
.L_x_6515:
        /* <DEDUP_REMOVED lines=13> */
.L_x_6519:
[----:B------:R-:W-:Y:S01]  /*7f60*/  IMAD.MOV.U32 R0, RZ, RZ, 0x7f ;  /* 0x0000007fff007424 */ /* 0x000fe200078e00ff */
[----:B------:R-:W-:-:S04]  /*7f70*/  ISETP.GT.U32.AND P0, PT, R4, 0x7f800000, PT ;  /* 0x7f8000000400780c */ /* 0x000fc80003f04070 */
[----:B------:R-:W-:-:S09]  /*7f80*/  SEL R0, R0, 0x7c, P0 ;  /* 0x0000007c00007807 */ /* 0x000fd20000000000 */
.L_x_6520:
[----:B------:R-:W-:Y:S05]  /*7f90*/  BSYNC B0 ;  /* 0x0000000000007941 */ /* 0x000fea0003800000 */
.L_x_6518:
[----:B------:R-:W-:-:S04]  /*7fa0*/  LOP3.LUT R4, R5, 0x80000000, RZ, 0xc0, !PT ;  /* 0x8000000005047812 */ /* 0x000fc800078ec0ff */
[----:B------:R-:W-:-:S04]  /*7fb0*/  SHF.R.U32.HI R5, RZ, 0x18, R4 ;  /* 0x00000018ff057819 */ /* 0x000fc80000011604 */
[----:B------:R-:W-:-:S05]  /*7fc0*/  LOP3.LUT R5, R0, R5, RZ, 0xfc, !PT ;  /* 0x0000000500057212 */ /* 0x000fca00078efcff */
[----:B------:R-:W-:Y:S01]  /*7fd0*/  STG.E.U8 desc[UR36][R2.64], R5 ;  /* 0x0000000502007986 */ /* 0x000fe2000c101124 */
[----:B------:R-:W-:Y:S05]  /*7fe0*/  EXIT ;  /* 0x000000000000794d */ /* 0x000fea0003800000 */
.L_x_6514:
[----:B------:R-:W-:-:S05]  /*7ff0*/  HADD2.F32 R0, -RZ, R22.H0_H0 ;  /* 0x20000016ff007230 */ /* 0x000fca0000004100 */
[----:B------:R-:W-:-:S05]  /*8000*/  F2FP.BF16.F32.PACK_AB R0, RZ, R0 ;  /* 0x00000000ff00723e */ /* 0x000fca00000010ff */
[----:B------:R-:W-:Y:S01]  /*8010*/  STG.E.U16 desc[UR36][R2.64], R0 ;  /* 0x0000000002007986 */ /* 0x000fe2000c101524 */
[----:B------:R-:W-:Y:S05]  /*8020*/  EXIT ;  /* 0x000000000000794d */ /* 0x000fea0003800000 */
.L_x_6511:
        /* <DEDUP_REMOVED lines=12> */
.L_x_6523:
        /* <DEDUP_REMOVED lines=17> */
.L_x_6526:
[----:B------:R-:W-:-:S04]  /*8200*/  LOP3.LUT R0, R7, 0x80000000, RZ, 0xc0, !PT ;  /* 0x8000000007007812 */ /* 0x000fc800078ec0ff */
[----:B------:R-:W-:-:S04]  /*8210*/  SHF.R.U32.HI R5, RZ, 0x18, R0 ;  /* 0x00000018ff057819 */ /* 0x000fc80000011600 */
[----:B------:R-:W-:-:S04]  /*8220*/  LOP3.LUT R4, R4, R5, RZ, 0xfc, !PT ;  /* 0x0000000504047212 */ /* 0x000fc800078efcff */
[----:B------:R-:W-:-:S07]  /*8230*/  PRMT R0, R4, 0x7610, R0 ;  /* 0x0000761004007816 */ /* 0x000fce0000000000 */
.L_x_6525:
[----:B------:R-:W-:Y:S05]  /*8240*/  BSYNC B0 ;  /* 0x0000000000007941 */ /* 0x000fea0003800000 */
.L_x_6524:
[----:B------:R-:W-:Y:S01]  /*8250*/  STG.E.U8 desc[UR36][R2.64], R0 ;  /* 0x0000000002007986 */ /* 0x000fe2000c101124 */
[----:B------:R-:W-:Y:S05]  /*8260*/  EXIT ;  /* 0x000000000000794d */ /* 0x000fea0003800000 */
.L_x_6522:
        /* <DEDUP_REMOVED lines=17> */
.L_x_6529:
[----:B------:R-:W-:-:S04]  /*8380*/  LOP3.LUT R0, R7, 0x80000000, RZ, 0xc0, !PT ;  /* 0x8000000007007812 */ /* 0x000fc800078ec0ff */
[----:B------:R-:W-:-:S04]  /*8390*/  SHF.R.U32.HI R5, RZ, 0x18, R0 ;  /* 0x00000018ff057819 */ /* 0x000fc80000011600 */
[----:B------:R-:W-:-:S04]  /*83a0*/  LOP3.LUT R4, R4, R5, RZ, 0xfc, !PT ;  /* 0x0000000504047212 */ /* 0x000fc800078efcff */
[----:B------:R-:W-:-:S07]  /*83b0*/  PRMT R0, R4, 0x7610, R0 ;  /* 0x0000761004007816 */ /* 0x000fce0000000000 */
.L_x_6528:
[----:B------:R-:W-:Y:S05]  /*83c0*/  BSYNC B0 ;  /* 0x0000000000007941 */ /* 0x000fea0003800000 */
.L_x_6527:
[----:B------:R-:W-:Y:S01]  /*83d0*/  STG.E.U8 desc[UR36][R2.64], R0 ;  /* 0x0000000002007986 */ /* 0x000fe2000c101124 */
[----:B------:R-:W-:Y:S05]  /*83e0*/  EXIT ;  /* 0x000000000000794d */ /* 0x000fea0003800000 */
.L_x_6521:
        /* <DEDUP_REMOVED lines=22> */
.L_x_6504:
        /* <DEDUP_REMOVED lines=16> */
.L_x_6532:
[----:B------:R-:W-:Y:S05]  /*8650*/  EXIT ;  /* 0x000000000000794d */ /* 0x000fea0003800000 */
.L_x_6531:
[----:B------:R-:W-:-:S06]  /*8660*/  HADD2.F32 R4, -RZ, R22.H0_H0 ;  /* 0x20000016ff047230 */ /* 0x000fcc0000004100 */
[----:B------:R-:W0:Y:S02]  /*8670*/  F2I.U64.TRUNC R4, R4 ;  /* 0x0000000400047311 */ /* 0x000e24000020d800 */
[----:B0-----:R-:W-:Y:S01]  /*8680*/  STG.E.64 desc[UR36][R2.64], R4 ;  /* 0x0000000402007986 */ /* 0x001fe2000c101b24 */
[----:B------:R-:W-:Y:S05]  /*8690*/  EXIT ;  /* 0x000000000000794d */ /* 0x000fea0003800000 */
.L_x_6530:
[----:B------:R-:W-:-:S04]  /*86a0*/  HADD2.F32 R22, -RZ, R22.H0_H0 ;  /* 0x20000016ff167230 */ /* 0x000fc80000004100 */
[----:B------:R-:W0:Y:S02]  /*86b0*/  F2I.FTZ.U32.TRUNC.NTZ R5, R22 ;  /* 0x0000001600057305 */ /* 0x000e24000021f000 */
[----:B0-----:R-:W-:Y:S01]  /*86c0*/  STG.E desc[UR36][R2.64], R5 ;  /* 0x0000000502007986 */ /* 0x001fe2000c101924 */
[----:B------:R-:W-:Y:S05]  /*86d0*/  EXIT ;  /* 0x000000000000794d */ /* 0x000fea0003800000 */
.L_x_6533:
        /* <DEDUP_REMOVED lines=10> */
.L_x_19618:


//--------------------- .text._ZN2at6native18elementwise_kernelILi128ELi4EZNS0_22gpu_kernel_impl_nocastIZZZNS0_17round_kernel_cudaERNS_18TensorIteratorBaseEENKUlvE_clEvENKUlvE1_clEvEUlN3c104HalfEE_EEvS4_RKT_EUliE_EEviT1_ --------------------------
	.section	.text._ZN2at6native18elementwise_kernelILi128ELi4EZNS0_22gpu_kernel_impl_nocastIZZZNS0_17round_kernel_cudaERNS_18TensorIteratorBaseEENKUlvE_clEvENKUlvE1_clEvEUlN3c104HalfEE_EEvS4_RKT_EUliE_EEviT1_,"ax",@progbits
	.align	128
        .global         _ZN2at6native18elementwise_kernelILi128ELi4EZNS0_22gpu_kernel_impl_nocastIZZZNS0_17round_kernel_cudaERNS_18TensorIteratorBaseEENKUlvE_clEvENKUlvE1_clEvEUlN3c104HalfEE_EEvS4_RKT_EUliE_EEviT1_
        .type           _ZN2at6native18elementwise_kernelILi128ELi4EZNS0_22gpu_kernel_impl_nocastIZZZNS0_17round_kernel_cudaERNS_18TensorIteratorBaseEENKUlvE_clEvENKUlvE1_clEvEUlN3c104HalfEE_EEvS4_RKT_EUliE_EEviT1_,@function
        .size           _ZN2at6native18elementwise_kernelILi128ELi4EZNS0_22gpu_kernel_impl_nocastIZZZNS0_17round_kernel_cudaERNS_18TensorIteratorBaseEENKUlvE_clEvENKUlvE1_clEvEUlN3c104HalfEE_EEvS4_RKT_EUliE_EEviT1_,(.L_x_19619 - _ZN2at6native18elementwise_kernelILi128ELi4EZNS0_22gpu_kernel_impl_nocastIZZZNS0_17round_kernel_cudaERNS_18TensorIteratorBaseEENKUlvE_clEvENKUlvE1_clEvEUlN3c104HalfEE_EEvS4_RKT_EUliE_EEviT1_)
        .other          _ZN2at6native18elementwise_kernelILi128ELi4EZNS0_22gpu_kernel_impl_nocastIZZZNS0_17round_kernel_cudaERNS_18TensorIteratorBaseEENKUlvE_clEvENKUlvE1_clEvEUlN3c104HalfEE_EEvS4_RKT_EUliE_EEviT1_,@"STO_CUDA_ENTRY STV_DEFAULT"
_ZN2at6native18elementwise_kernelILi128ELi4EZNS0_22gpu_kernel_impl_nocastIZZZNS0_17round_kernel_cudaERNS_18TensorIteratorBaseEENKUlvE_clEvENKUlvE1_clEvEUlN3c104HalfEE_EEvS4_RKT_EUliE_EEviT1_:
.text._ZN2at6native18elementwise_kernelILi128ELi4EZNS0_22gpu_kernel_impl_nocastIZZZNS0_17round_kernel_cudaERNS_18TensorIteratorBaseEENKUlvE_clEvENKUlvE1_clEvEUlN3c104HalfEE_EEvS4_RKT_EUliE_EEviT1_:
        /* <DEDUP_REMOVED lines=311> */
.L_x_6536:
        /* <DEDUP_REMOVED lines=9> */
[----:B------:R-:W0:Y:S02]  /*1400*/  FRND R6, R6 ;  /* 0x0000000600067307 */ /* 0x000e240000201000 */
[----:B0-----:R-:W-:-:S05]  /*1410*/  F2FP.F16.F32.PACK_AB R5, RZ, R6 ;  /* 0x00000006ff05723e */ /* 0x001fca00000000ff */
[----:B------:R0:W-:Y:S02]  /*1420*/  STG.E.U16 desc[UR4][R2.64], R5 ;  /* 0x0000000502007986 */ /* 0x0001e4000c101504 */
.L_x_6535:
[----:B------:R-:W-:Y:S05]  /*1430*/  BSYNC B0 ;  /* 0x0000000000007941 */ /* 0x000fea0003800000 */
.L_x_6534:
        /* <DEDUP_REMOVED lines=305> */
.L_x_6539:
        /* <DEDUP_REMOVED lines=10> */
[----:B------:R-:W0:Y:S02]  /*27f0*/  FRND R6, R6 ;  /* 0x0000000600067307 */ /* 0x000e240000201000 */
        /* <DEDUP_REMOVED lines=305> */
.L_x_6540:
        /* <DEDUP_REMOVED lines=12> */
.L_x_6538:
[----:B------:R-:W-:Y:S05]  /*3bd0*/  BSYNC B0 ;  /* 0x0000000000007941 */ /* 0x000fea0003800000 */
.L_x_6537:
        /* <DEDUP_REMOVED lines=304> */
.L_x_6541:
        /* <DEDUP_REMOVED lines=8> */
[----:B------:R-:W0:Y:S02]  /*4f60*/  FRND R0, R0 ;  /* 0x0000000000007307 */ /* 0x000e240000201000 */
[----:B0-----:R-:W-:-:S05]  /*4f70*/  F2FP.F16.F32.PACK_AB R5, RZ, R0 ;  /* 0x00000000ff05723e */ /* 0x001fca00000000ff */
[----:B------:R-:W-:Y:S01]  /*4f80*/  STG.E.U16 desc[UR4][R2.64], R5 ;  /* 0x0000000502007986 */ /* 0x000fe2000c101504 */
[----:B------:R-:W-:Y:S05]  /*4f90*/  EXIT ;  /* 0x000000000000794d */ /* 0x000fea0003800000 */
.L_x_6542:
        /* <DEDUP_REMOVED lines=14> */
.L_x_19619:


//--------------------- .text._ZN2at6native27unrolled_elementwise_kernelIZZZNS0_17round_kernel_cudaERNS_18TensorIteratorBaseEENKUlvE_clEvENKUlvE1_clEvEUlN3c104HalfEE_St5arrayIPcLm2EELi4E23TrivialOffsetCalculatorILi1EjESD_NS0_6memory15LoadWithoutCastENSE_16StoreWithoutCastEEEviT_T0_T2_T3_T4_T5_ --------------------------
	.section	.text._ZN2at6native27unrolled_elementwise_kernelIZZZNS0_17round_kernel_cudaERNS_18TensorIteratorBaseEENKUlvE_clEvENKUlvE1_clEvEUlN3c104HalfEE_St5arrayIPcLm2EELi4E23TrivialOffsetCalculatorILi1EjESD_NS0_6memory15LoadWithoutCastENSE_16StoreWithoutCastEEEviT_T0_T2_T3_T4_T5_,"ax",@progbits
	.align	128
        .global         _ZN2at6native27unrolled_elementwise_kernelIZZZNS0_17round_kernel_cudaERNS_18TensorIteratorBaseEENKUlvE_clEvENKUlvE1_clEvEUlN3c104HalfEE_St5arrayIPcLm2EELi4E23TrivialOffsetCalculatorILi1EjESD_NS0_6memory15LoadWithoutCastENSE_16StoreWithoutCastEEEviT_T0_T2_T3_T4_T5_
        .type           _ZN2at6native27unrolled_elementwise_kernelIZZZNS0_17round_kernel_cudaERNS_18TensorIteratorBaseEENKUlvE_clEvENKUlvE1_clEvEUlN3c104HalfEE_St5arrayIPcLm2EELi4E23TrivialOffsetCalculatorILi1EjESD_NS0_6memory15LoadWithoutCastENSE_16StoreWithoutCastEEEviT_T0_T2_T3_T4_T5_,@function
        .size           _ZN2at6native27unrolled_elementwise_kernelIZZZNS0_17round_kernel_cudaERNS_18TensorIteratorBaseEENKUlvE_clEvENKUlvE1_clEvEUlN3c104HalfEE_St5arrayIPcLm2EELi4E23TrivialOffsetCalculatorILi1EjESD_NS0_6memory15LoadWithoutCastENSE_16StoreWithoutCastEEEviT_T0_T2_T3_T4_T5_,(.L_x_19620 - _ZN2at6native27unrolled_elementwise_kernelIZZZNS0_17round_kernel_cudaERNS_18TensorIteratorBaseEENKUlvE_clEvENKUlvE1_clEvEUlN3c104HalfEE_St5arrayIPcLm2EELi4E23TrivialOffsetCalculatorILi1EjESD_NS0_6memory15LoadWithoutCastENSE_16StoreWithoutCastEEEviT_T0_T2_T3_T4_T5_)
        .other          _ZN2at6native27unrolled_elementwise_kernelIZZZNS0_17round_kernel_cudaERNS_18TensorIteratorBaseEENKUlvE_clEvENKUlvE1_clEvEUlN3c104HalfEE_St5arrayIPcLm2EELi4E23TrivialOffsetCalculatorILi1EjESD_NS0_6memory15LoadWithoutCastENSE_16StoreWithoutCastEEEviT_T0_T2_T3_T4_T5_,@"STO_CUDA_ENTRY STV_DEFAULT"
_ZN2at6native27unrolled_elementwise_kernelIZZZNS0_17round_kernel_cudaERNS_18TensorIteratorBaseEENKUlvE_clEvENKUlvE1_clEvEUlN3c104HalfEE_St5arrayIPcLm2EELi4E23TrivialOffsetCalculatorILi1EjESD_NS0_6memory15LoadWithoutCastENSE_16StoreWithoutCastEEEviT_T0_T2_T3_T4_T5_:
.text._ZN2at6native27unrolled_elementwise_kernelIZZZNS0_17round_kernel_cudaERNS_18TensorIteratorBaseEENKUlvE_clEvENKUlvE1_clEvEUlN3c104HalfEE_St5arrayIPcLm2EELi4E23TrivialOffsetCalculatorILi1EjESD_NS0_6memory15LoadWithoutCastENSE_16StoreWithoutCastEEEviT_T0_T2_T3_T4_T5_:
        /* <DEDUP_REMOVED lines=47> */
[----:B------:R-:W0:Y:S01]  /*02f0*/  @!P0 FRND R11, R11 ;  /* 0x0000000b000b8307 */ /* 0x000e220000201000 */
[----:B----4-:R-:W-:Y:S01]  /*0300*/  @!P2 HADD2.F32 R8, -RZ, R8.H0_H0 ;  /* 0x20000008ff08a230 */ /* 0x010fe20000004100 */
[----:B0-----:R-:W-:-:S05]  /*0310*/  @!P0 F2FP.F16.F32.PACK_AB R5, RZ, R11 ;  /* 0x0000000bff05823e */ /* 0x001fca00000000ff */
[----:B------:R1:W-:Y:S01]  /*0320*/  @!P0 STG.E.U16 desc[UR4][R6.64], R5 ;  /* 0x0000000506008986 */ /* 0x0003e2000c101504 */
[----:B------:R-:W0:Y:S01]  /*0330*/  @!P2 FRND R8, R8 ;  /* 0x000000080008a307 */ /* 0x000e220000201000 */
[----:B---3--:R-:W-:-:S07]  /*0340*/  @!P3 HADD2.F32 R20, -RZ, R20.H0_H0 ;  /* 0x20000014ff14b230 */ /* 0x008fce0000004100 */
[----:B------:R-:W2:Y:S01]  /*0350*/  @!P3 FRND R20, R20 ;  /* 0x000000140014b307 */ /* 0x000ea20000201000 */
        /* <DEDUP_REMOVED lines=14> */
.L_x_6544:
[----:B------:R-:W-:Y:S05]  /*0440*/  BSYNC B0 ;  /* 0x0000000000007941 */ /* 0x000fea0003800000 */
.L_x_6543:
[----:B------:R-:W-:Y:S01]  /*0450*/  ISETP.GE.AND P0, PT, R9, R2, PT ;  /* 0x000000020900720c */ /* 0x000fe20003f06270 */
[----:B-----5:R-:W-:-:S12]  /*0460*/  @!P1 HADD2.F32 R10, -RZ, R10.H0_H0 ;  /* 0x2000000aff0a9230 */ /* 0x020fd80000004100 */
[----:B------:R-:W-:Y:S05]  /*0470*/  @P0 EXIT ;  /* 0x000000000000094d */ /* 0x000fea0003800000 */
[----:B0-----:R-:W0:Y:S01]  /*0480*/  LDC.64 R2, c[0x0][0x218] ;  /* 0x00008600ff027b82 */ /* 0x001e220000000a00 */
[----:B------:R-:W1:Y:S01]  /*0490*/  @!P1 FRND R10, R10 ;  /* 0x0000000a000a9307 */ /* 0x000e620000201000 */
[----:B------:R-:W-:Y:S02]  /*04a0*/  LEA R9, R0, R9, 0x9 ;  /* 0x0000000900097211 */ /* 0x000fe400078e48ff */
[----:B-1----:R-:W-:-:S03]  /*04b0*/  @!P1 F2FP.F16.F32.PACK_AB R4, RZ, R10 ;  /* 0x0000000aff04923e */ /* 0x002fc600000000ff */
[----:B0-----:R-:W-:-:S05]  /*04c0*/  IMAD.WIDE.U32 R2, R9, 0x2, R2 ;  /* 0x0000000209027825 */ /* 0x001fca00078e0002 */
[----:B------:R-:W-:Y:S01]  /*04d0*/  STG.E.U16 desc[UR4][R2.64], R4 ;  /* 0x0000000402007986 */ /* 0x000fe2000c101504 */
[----:B------:R-:W-:Y:S05]  /*04e0*/  EXIT ;  /* 0x000000000000794d */ /* 0x000fea0003800000 */
.L_x_6545:
        /* <DEDUP_REMOVED lines=9> */
.L_x_19620:


//--------------------- .text._ZN2at6native29vectorized_elementwise_kernelILi2EZZZNS0_17round_kernel_cudaERNS_18TensorIteratorBaseEENKUlvE_clEvENKUlvE1_clEvEUlN3c104HalfEE_St5arrayIPcLm2EEEEviT0_T1_ --------------------------
	.section	.text._ZN2at6native29vectorized_elementwise_kernelILi2EZZZNS0_17round_kernel_cudaERNS_18TensorIteratorBaseEENKUlvE_clEvENKUlvE1_clEvEUlN3c104HalfEE_St5arrayIPcLm2EEEEviT0_T1_,"ax",@progbits
	.align	128
        .global         _ZN2at6native29vectorized_elementwise_kernelILi2EZZZNS0_17round_kernel_cudaERNS_18TensorIteratorBaseEENKUlvE_clEvENKUlvE1_clEvEUlN3c104HalfEE_St5arrayIPcLm2EEEEviT0_T1_
        .type           _ZN2at6native29vectorized_elementwise_kernelILi2EZZZNS0_17round_kernel_cudaERNS_18TensorIteratorBaseEENKUlvE_clEvENKUlvE1_clEvEUlN3c104HalfEE_St5arrayIPcLm2EEEEviT0_T1_,@function
        .size           _ZN2at6native29vectorized_elementwise_kernelILi2EZZZNS0_17round_kernel_cudaERNS_18TensorIteratorBaseEENKUlvE_clEvENKUlvE1_clEvEUlN3c104HalfEE_St5arrayIPcLm2EEEEviT0_T1_,(.L_x_19621 - _ZN2at6native29vectorized_elementwise_kernelILi2EZZZNS0_17round_kernel_cudaERNS_18TensorIteratorBaseEENKUlvE_clEvENKUlvE1_clEvEUlN3c104HalfEE_St5arrayIPcLm2EEEEviT0_T1_)
        .other          _ZN2at6native29vectorized_elementwise_kernelILi2EZZZNS0_17round_kernel_cudaERNS_18TensorIteratorBaseEENKUlvE_clEvENKUlvE1_clEvEUlN3c104HalfEE_St5arrayIPcLm2EEEEviT0_T1_,@"STO_CUDA_ENTRY STV_DEFAULT"
_ZN2at6native29vectorized_elementwise_kernelILi2EZZZNS0_17round_kernel_cudaERNS_18TensorIteratorBaseEENKUlvE_clEvENKUlvE1_clEvEUlN3c104HalfEE_St5arrayIPcLm2EEEEviT0_T1_:
.text._ZN2at6native29vectorized_elementwise_kernelILi2EZZZNS0_17round_kernel_cudaERNS_18TensorIteratorBaseEENKUlvE_clEvENKUlvE1_clEvEUlN3c104HalfEE_St5arrayIPcLm2EEEEviT0_T1_:
        /* <DEDUP_REMOVED lines=22> */
[----:B------:R0:W-:Y:S01]  /*0160*/  FRND R9, R8 ;  /* 0x0000000800097307 */ /* 0x0001e20000201000 */
[----:B------:R-:W-:Y:S02]  /*0170*/  HADD2.F32 R11, -RZ, R11.H1_H1 ;  /* 0x3000000bff0b7230 */ /* 0x000fe40000004100 */
[--C-:B----4-:R-:W-:Y:S02]  /*0180*/  HADD2.F32 R12, -RZ, R13.reuse.H0_H0 ;  /* 0x2000000dff0c7230 */ /* 0x110fe40000004100 */
[----:B-1----:R-:W-:-:S02]  /*0190*/  HADD2.F32 R6, -RZ, R13.H1_H1 ;  /* 0x3000000dff067230 */ /* 0x002fc40000004100 */
[--C-:B-----5:R-:W-:Y:S01]  /*01a0*/  HADD2.F32 R13, -RZ, R14.reuse.H0_H0 ;  /* 0x2000000eff0d7230 */ /* 0x120fe20000004100 */
[----:B------:R-:W1:Y:S01]  /*01b0*/  FRND R2, R2 ;  /* 0x0000000200027307 */ /* 0x000e620000201000 */
[----:B0-----:R-:W-:-:S07]  /*01c0*/  HADD2.F32 R8, -RZ, R14.H1_H1 ;  /* 0x3000000eff087230 */ /* 0x001fce0000004100 */
[----:B------:R-:W-:Y:S01]  /*01d0*/  FRND R10, R10 ;  /* 0x0000000a000a7307 */ /* 0x000fe20000201000 */
[----:B-1----:R-:W-:-:S07]  /*01e0*/  F2FP.F16.F32.PACK_AB R9, R9, R2 ;  /* 0x000000020909723e */ /* 0x002fce00000000ff */
[----:B------:R-:W0:Y:S01]  /*01f0*/  FRND R11, R11 ;  /* 0x0000000b000b7307 */ /* 0x000e220000201000 */
[----:B------:R-:W-:Y:S07]  /*0200*/  STG.E desc[UR4][R4.64], R9 ;  /* 0x0000000904007986 */ /* 0x000fee000c101904 */
[----:B------:R-:W-:Y:S01]  /*0210*/  FRND R12, R12 ;  /* 0x0000000c000c7307 */ /* 0x000fe20000201000 */
[----:B0-----:R-:W-:-:S07]  /*0220*/  F2FP.F16.F32.PACK_AB R11, R11, R10 ;  /* 0x0000000a0b0b723e */ /* 0x001fce00000000ff */
[----:B------:R-:W0:Y:S01]  /*0230*/  FRND R7, R6 ;  /* 0x0000000600077307 */ /* 0x000e220000201000 */
[----:B------:R-:W-:Y:S07]  /*0240*/  STG.E desc[UR4][R4.64+0x200], R11 ;  /* 0x0002000b04007986 */ /* 0x000fee000c101904 */
[----:B------:R-:W-:Y:S01]  /*0250*/  FRND R13, R13 ;  /* 0x0000000d000d7307 */ /* 0x000fe20000201000 */
[----:B0-----:R-:W-:-:S07]  /*0260*/  F2FP.F16.F32.PACK_AB R7, R7, R12 ;  /* 0x0000000c0707723e */ /* 0x001fce00000000ff */
[----:B------:R-:W0:Y:S01]  /*0270*/  FRND R8, R8 ;  /* 0x0000000800087307 */ /* 0x000e220000201000 */
[----:B------:R-:W-:Y:S01]  /*0280*/  STG.E desc[UR4][R4.64+0x400], R7 ;  /* 0x0004000704007986 */ /* 0x000fe2000c101904 */
[----:B0-----:R-:W-:-:S05]  /*0290*/  F2FP.F16.F32.PACK_AB R3, R8, R13 ;  /* 0x0000000d0803723e */ /* 0x001fca00000000ff */
[----:B------:R-:W-:Y:S01]  /*02a0*/  STG.E desc[UR4][R4.64+0x600], R3 ;  /* 0x0006000304007986 */ /* 0x000fe2000c101904 */
[----:B------:R-:W-:Y:S05]  /*02b0*/  EXIT ;  /* 0x000000000000794d */ /* 0x000fea0003800000 */
.L_x_6546:
        /* <DEDUP_REMOVED lines=77> */
[----:B------:R-:W0:Y:S01]  /*0790*/  @!P0 FRND R2, R2 ;  /* 0x0000000200028307 */ /* 0x000e220000201000 */
[----:B---3--:R-:W-:Y:S01]  /*07a0*/  @!P1 HADD2.F32 R15, -RZ, R26.H0_H0 ;  /* 0x2000001aff0f9230 */ /* 0x008fe20000004100 */
[----:B0-----:R-:W-:-:S06]  /*07b0*/  @!P0 F2FP.F16.F32.PACK_AB R23, RZ, R2 ;  /* 0x00000002ff17823e */ /* 0x001fcc00000000ff */
[----:B------:R-:W-:Y:S01]  /*07c0*/  @!P1 FRND R15, R15 ;  /* 0x0000000f000f9307 */ /* 0x000fe20000201000 */
[----:B------:R0:W-:Y:S01]  /*07d0*/  @!P0 STG.E.U16 desc[UR4][R12.64], R23 ;  /* 0x000000170c008986 */ /* 0x0001e2000c101504 */
[----:B------:R-:W-:Y:S01]  /*07e0*/  ISETP.GE.AND P0, PT, R24, R5, PT ;  /* 0x000000051800720c */ /* 0x000fe20003f06270 */
[----:B----4-:R-:W-:-:S05]  /*07f0*/  @!P5 HADD2.F32 R28, -RZ, R28.H0_H0 ;  /* 0x2000001cff1cd230 */ /* 0x010fca0000004100 */
[----:B-----5:R-:W1:Y:S02]  /*0800*/  @!P5 FRND R17, R28 ;  /* 0x0000001c0011d307 */ /* 0x020e640000201000 */
[----:B-1----:R-:W-:Y:S02]  /*0810*/  @!P5 F2FP.F16.F32.PACK_AB R6, RZ, R17 ;  /* 0x00000011ff06d23e */ /* 0x002fe400000000ff */
[----:B------:R-:W-:Y:S01]  /*0820*/  ISETP.GE.AND P5, PT, R20, R5, PT ;  /* 0x000000051400720c */ /* 0x000fe20003fa6270 */
[----:B------:R-:W-:Y:S02]  /*0830*/  @!P2 HADD2.F32 R16, -RZ, R27.H0_H0 ;  /* 0x2000001bff10a230 */ /* 0x000fe40000004100 */
[----:B------:R-:W-:Y:S02]  /*0840*/  @!P4 HADD2.F32 R17, -RZ, R18.H0_H0 ;  /* 0x20000012ff11c230 */ /* 0x000fe40000004100 */
[----:B------:R-:W-:Y:S02]  /*0850*/  @!P3 HADD2.F32 R4, -RZ, R4.H0_H0 ;  /* 0x20000004ff04b230 */ /* 0x000fe40000004100 */
[----:B------:R-:W-:Y:S01]  /*0860*/  @!P6 HADD2.F32 R19, -RZ, R19.H0_H0 ;  /* 0x20000013ff13e230 */ /* 0x000fe20000004100 */
[----:B------:R-:W1:Y:S05]  /*0870*/  @!P2 FRND R16, R16 ;  /* 0x000000100010a307 */ /* 0x000e6a0000201000 */
[----:B------:R-:W-:-:S03]  /*0880*/  @!P5 HADD2.F32 R0, -RZ, R0.H0_H0 ;  /* 0x20000000ff00d230 */ /* 0x000fc60000004100 */
[----:B------:R-:W2:Y:S08]  /*0890*/  @!P3 FRND R4, R4 ;  /* 0x000000040004b307 */ /* 0x000eb00000201000 */
[----:B------:R-:W3:Y:S08]  /*08a0*/  @!P4 FRND R17, R17 ;  /* 0x000000110011c307 */ /* 0x000ef00000201000 */
[----:B------:R-:W4:Y:S08]  /*08b0*/  @!P6 FRND R19, R19 ;  /* 0x000000130013e307 */ /* 0x000f300000201000 */
[----:B------:R-:W5:Y:S01]  /*08c0*/  @!P5 FRND R0, R0 ;  /* 0x000000000000d307 */ /* 0x000f620000201000 */
        /* <DEDUP_REMOVED lines=19> */
.L_x_6549:
[----:B------:R-:W-:-:S13]  /*0a00*/  ISETP.GE.AND P0, PT, R24, R5, PT ;  /* 0x000000051800720c */ /* 0x000fda0003f06270 */
[----:B------:R-:W-:Y:S05]  /*0a10*/  @P0 BRA `(.L_x_6551) ;  /* 0x0000000000300947 */ /* 0x000fea0003800000 */
[----:B0-----:R-:W0:Y:S01]  /*0a20*/  LDC.64 R6, c[0x0][0x218] ;  /* 0x00008600ff067b82 */ /* 0x001e220000000a00 */
[----:B------:R-:W-:Y:S01]  /*0a30*/  IADD3 R13, R3, R24, RZ ;  /* 0x00000018030d7210 */ /* 0x000fe20007ffe0ff */
[----:B------:R-:W-:-:S04]  /*0a40*/  VIADD R24, R24, 0x80 ;  /* 0x0000008018187836 */ /* 0x000fc80000000000 */
[----:B0-----:R-:W-:-:S05]  /*0a50*/  IMAD.WIDE.U32 R6, R13, 0x2, R6 ;  /* 0x000000020d067825 */ /* 0x001fca00078e0006 */
[----:B------:R1:W-:Y:S02]  /*0a60*/  STG.E.U16 desc[UR4][R6.64], R8 ;  /* 0x0000000806007986 */ /* 0x0003e4000c101504 */
.L_x_6550:
[----:B------:R-:W-:-:S13]  /*0a70*/  ISETP.GE.AND P0, PT, R24, R5, PT ;  /* 0x000000051800720c */ /* 0x000fda0003f06270 */
[----:B------:R-:W-:Y:S05]  /*0a80*/  @P0 BRA `(.L_x_6552) ;  /* 0x0000000000340947 */ /* 0x000fea0003800000 */
[----:B01----:R-:W0:Y:S01]  /*0a90*/  LDC.64 R6, c[0x0][0x218] ;  /* 0x00008600ff067b82 */ /* 0x003e220000000a00 */
[----:B------:R-:W-:Y:S01]  /*0aa0*/  IADD3 R13, R3, R24, RZ ;  /* 0x00000018030d7210 */ /* 0x000fe20007ffe0ff */
[----:B------:R-:W-:-:S04]  /*0ab0*/  VIADD R24, R24, 0x80 ;  /* 0x0000008018187836 */ /* 0x000fc80000000000 */
[----:B0-----:R-:W-:-:S05]  /*0ac0*/  IMAD.WIDE.U32 R6, R13, 0x2, R6 ;  /* 0x000000020d067825 */ /* 0x001fca00078e0006 */
[----:B------:R1:W-:Y:S02]  /*0ad0*/  STG.E.U16 desc[UR4][R6.64], R9 ;  /* 0x0000000906007986 */ /* 0x0003e4000c101504 */
.L_x_6551:
        /* <DEDUP_REMOVED lines=8> */
.L_x_6552:
[----:B------:R-:W-:Y:S05]  /*0b60*/  BSYNC B1 ;  /* 0x0000000000017941 */ /* 0x000fea0003800000 */
.L_x_6548:
[----:B------:R-:W-:-:S13]  /*0b70*/  ISETP.GE.AND P0, PT, R24, R5, PT ;  /* 0x000000051800720c */ /* 0x000fda0003f06270 */
[----:B012---:R-:W0:Y:S01]  /*0b80*/  @!P0 LDC.64 R6, c[0x0][0x218] ;  /* 0x00008600ff068b82 */ /* 0x007e220000000a00 */
[----:B------:R-:W-:Y:S01]  /*0b90*/  @!P0 IADD3 R9, R3, R24, RZ ;  /* 0x0000001803098210 */ /* 0x000fe20007ffe0ff */
[----:B------:R-:W-:-:S04]  /*0ba0*/  @!P0 VIADD R24, R24, 0x80 ;  /* 0x0000008018188836 */ /* 0x000fc80000000000 */
[----:B0-----:R-:W-:-:S05]  /*0bb0*/  @!P0 IMAD.WIDE.U32 R6, R9, 0x2, R6 ;  /* 0x0000000209068825 */ /* 0x001fca00078e0006 */
[----:B------:R2:W-:Y:S02]  /*0bc0*/  @!P0 STG.E.U16 desc[UR4][R6.64], R11 ;  /* 0x0000000b06008986 */ /* 0x0005e4000c101504 */
.L_x_6553:
[----:B------:R-:W-:Y:S05]  /*0bd0*/  BSYNC B0 ;  /* 0x0000000000007941 */ /* 0x000fea0003800000 */
.L_x_6547:
        /* <DEDUP_REMOVED lines=8> */
.L_x_6554:
        /* <DEDUP_REMOVED lines=10> */
.L_x_19621:


//--------------------- .text._ZN2at6native29vectorized_elementwise_kernelILi4EZZZNS0_17round_kernel_cudaERNS_18TensorIteratorBaseEENKUlvE_clEvENKUlvE1_clEvEUlN3c104HalfEE_St5arrayIPcLm2EEEEviT0_T1_ --------------------------
	.section	.text._ZN2at6native29vectorized_elementwise_kernelILi4EZZZNS0_17round_kernel_cudaERNS_18TensorIteratorBaseEENKUlvE_clEvENKUlvE1_clEvEUlN3c104HalfEE_St5arrayIPcLm2EEEEviT0_T1_,"ax",@progbits
	.align	128
        .global         _ZN2at6native29vectorized_elementwise_kernelILi4EZZZNS0_17round_kernel_cudaERNS_18TensorIteratorBaseEENKUlvE_clEvENKUlvE1_clEvEUlN3c104HalfEE_St5arrayIPcLm2EEEEviT0_T1_
        .type           _ZN2at6native29vectorized_elementwise_kernelILi4EZZZNS0_17round_kernel_cudaERNS_18TensorIteratorBaseEENKUlvE_clEvENKUlvE1_clEvEUlN3c104HalfEE_St5arrayIPcLm2EEEEviT0_T1_,@function
        .size           _ZN2at6native29vectorized_elementwise_kernelILi4EZZZNS0_17round_kernel_cudaERNS_18TensorIteratorBaseEENKUlvE_clEvENKUlvE1_clEvEUlN3c104HalfEE_St5arrayIPcLm2EEEEviT0_T1_,(.L_x_19622 - _ZN2at6native29vectorized_elementwise_kernelILi4EZZZNS0_17round_kernel_cudaERNS_18TensorIteratorBaseEENKUlvE_clEvENKUlvE1_clEvEUlN3c104HalfEE_St5arrayIPcLm2EEEEviT0_T1_)
        .other          _ZN2at6native29vectorized_elementwise_kernelILi4EZZZNS0_17round_kernel_cudaERNS_18TensorIteratorBaseEENKUlvE_clEvENKUlvE1_clEvEUlN3c104HalfEE_St5arrayIPcLm2EEEEviT0_T1_,@"STO_CUDA_ENTRY STV_DEFAULT"
_ZN2at6native29vectorized_elementwise_kernelILi4EZZZNS0_17round_kernel_cudaERNS_18TensorIteratorBaseEENKUlvE_clEvENKUlvE1_clEvEUlN3c104HalfEE_St5arrayIPcLm2EEEEviT0_T1_:
.text._ZN2at6native29vectorized_elementwise_kernelILi4EZZZNS0_17round_kernel_cudaERNS_18TensorIteratorBaseEENKUlvE_clEvENKUlvE1_clEvEUlN3c104HalfEE_St5arrayIPcLm2EEEEviT0_T1_:
        /* <DEDUP_REMOVED lines=21> */
[----:B------:R-:W-:Y:S01]  /*0150*/  FRND R2, R2 ;  /* 0x0000000200027307 */ /* 0x000fe20000201000 */
[----:B------:R-:W-:Y:S02]  /*0160*/  HADD2.F32 R13, -RZ, R13.H1_H1 ;  /* 0x3000000dff0d7230 */ /* 0x000fe40000004100 */
[----:B------:R-:W-:-:S02]  /*0170*/  HADD2.F32 R14, -RZ, R4.H0_H0 ;  /* 0x20000004ff0e7230 */ /* 0x000fc40000004100 */
[----:B------:R-:W-:Y:S02]  /*0180*/  HADD2.F32 R5, -RZ, R5.H1_H1 ;  /* 0x30000005ff057230 */ /* 0x000fe40000004100 */
[----:B------:R-:W-:Y:S01]  /*0190*/  HADD2.F32 R4, -RZ, R4.H1_H1 ;  /* 0x30000004ff047230 */ /* 0x000fe20000004100 */
[----:B------:R-:W0:Y:S08]  /*01a0*/  FRND R11, R10 ;  /* 0x0000000a000b7307 */ /* 0x000e300000201000 */
[----:B------:R-:W-:Y:S01]  /*01b0*/  FRND R12, R12 ;  /* 0x0000000c000c7307 */ /* 0x000fe20000201000 */
[----:B0-----:R-:W-:-:S07]  /*01c0*/  F2FP.F16.F32.PACK_AB R2, R11, R2 ;  /* 0x000000020b02723e */ /* 0x001fce00000000ff */
[----:B------:R-:W0:Y:S08]  /*01d0*/  FRND R13, R13 ;  /* 0x0000000d000d7307 */ /* 0x000e300000201000 */
[----:B------:R-:W-:Y:S01]  /*01e0*/  FRND R14, R14 ;  /* 0x0000000e000e7307 */ /* 0x000fe20000201000 */
[----:B0-----:R-:W-:-:S07]  /*01f0*/  F2FP.F16.F32.PACK_AB R3, R13, R12 ;  /* 0x0000000c0d03723e */ /* 0x001fce00000000ff */
[----:B------:R-:W0:Y:S01]  /*0200*/  FRND R9, R4 ;  /* 0x0000000400097307 */ /* 0x000e220000201000 */
[----:B------:R-:W-:Y:S07]  /*0210*/  STG.E.64 desc[UR4][R6.64], R2 ;  /* 0x0000000206007986 */ /* 0x000fee000c101b04 */
[----:B------:R-:W-:Y:S01]  /*0220*/  FRND R8, R8 ;  /* 0x0000000800087307 */ /* 0x000fe20000201000 */
[----:B0-----:R-:W-:-:S07]  /*0230*/  F2FP.F16.F32.PACK_AB R14, R9, R14 ;  /* 0x0000000e090e723e */ /* 0x001fce00000000ff */
[----:B------:R-:W0:Y:S02]  /*0240*/  FRND R5, R5 ;  /* 0x0000000500057307 */ /* 0x000e240000201000 */
[----:B0-----:R-:W-:-:S05]  /*0250*/  F2FP.F16.F32.PACK_AB R15, R5, R8 ;  /* 0x00000008050f723e */ /* 0x001fca00000000ff */
[----:B------:R-:W-:Y:S01]  /*0260*/  STG.E.64 desc[UR4][R6.64+0x400], R14 ;  /* 0x0004000e06007986 */ /* 0x000fe2000c101b04 */
[----:B------:R-:W-:Y:S05]  /*0270*/  EXIT ;  /* 0x000000000000794d */ /* 0x000fea0003800000 */
.L_x_6555:
        /* <DEDUP_REMOVED lines=116> */
.L_x_6558:
[----:B------:R-:W-:-:S13]  /*09c0*/  ISETP.GE.AND P0, PT, R24, R5, PT ;  /* 0x000000051800720c */ /* 0x000fda0003f06270 */
[----:B------:R-:W-:Y:S05]  /*09d0*/  @P0 BRA `(.L_x_6560) ;  /* 0x0000000000300947 */ /* 0x000fea0003800000 */
[----:B0-----:R-:W0:Y:S01]  /*09e0*/  LDC.64 R6, c[0x0][0x218] ;  /* 0x00008600ff067b82 */ /* 0x001e220000000a00 */
[----:B------:R-:W-:Y:S01]  /*09f0*/  IADD3 R13, R3, R24, RZ ;  /* 0x00000018030d7210 */ /* 0x000fe20007ffe0ff */
[----:B------:R-:W-:-:S04]  /*0a00*/  VIADD R24, R24, 0x80 ;  /* 0x0000008018187836 */ /* 0x000fc80000000000 */
[----:B0-----:R-:W-:-:S05]  /*0a10*/  IMAD.WIDE.U32 R6, R13, 0x2, R6 ;  /* 0x000000020d067825 */ /* 0x001fca00078e0006 */
[----:B------:R1:W-:Y:S02]  /*0a20*/  STG.E.U16 desc[UR4][R6.64], R8 ;  /* 0x0000000806007986 */ /* 0x0003e4000c101504 */
.L_x_6559:
[----:B------:R-:W-:-:S13]  /*0a30*/  ISETP.GE.AND P0, PT, R24, R5, PT ;  /* 0x000000051800720c */ /* 0x000fda0003f06270 */
[----:B------:R-:W-:Y:S05]  /*0a40*/  @P0 BRA `(.L_x_6561) ;  /* 0x0000000000340947 */ /* 0x000fea0003800000 */
[----:B01----:R-:W0:Y:S01]  /*0a50*/  LDC.64 R6, c[0x0][0x218] ;  /* 0x00008600ff067b82 */ /* 0x003e220000000a00 */
[----:B------:R-:W-:Y:S01]  /*0a60*/  IADD3 R13, R3, R24, RZ ;  /* 0x00000018030d7210 */ /* 0x000fe20007ffe0ff */
[----:B------:R-:W-:-:S04]  /*0a70*/  VIADD R24, R24, 0x80 ;  /* 0x0000008018187836 */ /* 0x000fc80000000000 */
[----:B0-----:R-:W-:-:S05]  /*0a80*/  IMAD.WIDE.U32 R6, R13, 0x2, R6 ;  /* 0x000000020d067825 */ /* 0x001fca00078e0006 */
[----:B------:R1:W-:Y:S02]  /*0a90*/  STG.E.U16 desc[UR4][R6.64], R9 ;  /* 0x0000000906007986 */ /* 0x0003e4000c101504 */
.L_x_6560:
        /* <DEDUP_REMOVED lines=8> */
.L_x_6561:
[----:B------:R-:W-:Y:S05]  /*0b20*/  BSYNC B1 ;  /* 0x0000000000017941 */ /* 0x000fea0003800000 */
.L_x_6557:
[----:B------:R-:W-:-:S13]  /*0b30*/  ISETP.GE.AND P0, PT, R24, R5, PT ;  /* 0x000000051800720c */ /* 0x000fda0003f06270 */
[----:B012---:R-:W0:Y:S01]  /*0b40*/  @!P0 LDC.64 R6, c[0x0][0x218] ;  /* 0x00008600ff068b82 */ /* 0x007e220000000a00 */
[----:B------:R-:W-:Y:S01]  /*0b50*/  @!P0 IADD3 R9, R3, R24, RZ ;  /* 0x0000001803098210 */ /* 0x000fe20007ffe0ff */
[----:B------:R-:W-:-:S04]  /*0b60*/  @!P0 VIADD R24, R24, 0x80 ;  /* 0x0000008018188836 */ /* 0x000fc80000000000 */
[----:B0-----:R-:W-:-:S05]  /*0b70*/  @!P0 IMAD.WIDE.U32 R6, R9, 0x2, R6 ;  /* 0x0000000209068825 */ /* 0x001fca00078e0006 */
[----:B------:R2:W-:Y:S02]  /*0b80*/  @!P0 STG.E.U16 desc[UR4][R6.64], R11 ;  /* 0x0000000b06008986 */ /* 0x0005e4000c101504 */
.L_x_6562:
[----:B------:R-:W-:Y:S05]  /*0b90*/  BSYNC B0 ;  /* 0x0000000000007941 */ /* 0x000fea0003800000 */
.L_x_6556:
        /* <DEDUP_REMOVED lines=8> */
.L_x_6563:
        /* <DEDUP_REMOVED lines=14> */
.L_x_19622:


//--------------------- .text._ZN2at6native29vectorized_elementwise_kernelILi8EZZZNS0_17round_kernel_cudaERNS_18TensorIteratorBaseEENKUlvE_clEvENKUlvE1_clEvEUlN3c104HalfEE_St5arrayIPcLm2EEEEviT0_T1_ --------------------------
	.section	.text._ZN2at6native29vectorized_elementwise_kernelILi8EZZZNS0_17round_kernel_cudaERNS_18TensorIteratorBaseEENKUlvE_clEvENKUlvE1_clEvEUlN3c104HalfEE_St5arrayIPcLm2EEEEviT0_T1_,"ax",@progbits
	.align	128
        .global         _ZN2at6native29vectorized_elementwise_kernelILi8EZZZNS0_17round_kernel_cudaERNS_18TensorIteratorBaseEENKUlvE_clEvENKUlvE1_clEvEUlN3c104HalfEE_St5arrayIPcLm2EEEEviT0_T1_
        .type           _ZN2at6native29vectorized_elementwise_kernelILi8EZZZNS0_17round_kernel_cudaERNS_18TensorIteratorBaseEENKUlvE_clEvENKUlvE1_clEvEUlN3c104HalfEE_St5arrayIPcLm2EEEEviT0_T1_,@function
        .size           _ZN2at6native29vectorized_elementwise_kernelILi8EZZZNS0_17round_kernel_cudaERNS_18TensorIteratorBaseEENKUlvE_clEvENKUlvE1_clEvEUlN3c104HalfEE_St5arrayIPcLm2EEEEviT0_T1_,(.L_x_19623 - _ZN2at6native29vectorized_elementwise_kernelILi8EZZZNS0_17round_kernel_cudaERNS_18TensorIteratorBaseEENKUlvE_clEvENKUlvE1_clEvEUlN3c104HalfEE_St5arrayIPcLm2EEEEviT0_T1_)
        .other          _ZN2at6native29vectorized_elementwise_kernelILi8EZZZNS0_17round_kernel_cudaERNS_18TensorIteratorBaseEENKUlvE_clEvENKUlvE1_clEvEUlN3c104HalfEE_St5arrayIPcLm2EEEEviT0_T1_,@"STO_CUDA_ENTRY STV_DEFAULT"
_ZN2at6native29vectorized_elementwise_kernelILi8EZZZNS0_17round_kernel_cudaERNS_18TensorIteratorBaseEENKUlvE_clEvENKUlvE1_clEvEUlN3c104HalfEE_St5arrayIPcLm2EEEEviT0_T1_:
.text._ZN2at6native29vectorized_elementwise_kernelILi8EZZZNS0_17round_kernel_cudaERNS_18TensorIteratorBaseEENKUlvE_clEvENKUlvE1_clEvEUlN3c104HalfEE_St5arrayIPcLm2EEEEviT0_T1_:
        /* <DEDUP_REMOVED lines=16> */
[----:B------:R0:W-:Y:S01]  /*0100*/  FRND R8, R2 ;  /* 0x0000000200087307 */ /* 0x0001e20000201000 */
[----:B------:R-:W-:Y:S02]  /*0110*/  HADD2.F32 R11, -RZ, R5.H1_H1 ;  /* 0x30000005ff0b7230 */ /* 0x000fe40000004100 */
[----:B------:R-:W1:Y:S01]  /*0120*/  LDC.64 R4, c[0x0][0x218] ;  /* 0x00008600ff047b82 */ /* 0x000e620000000a00 */
[----:B------:R-:W-:-:S02]  /*0130*/  HADD2.F32 R12, -RZ, R6.H0_H0 ;  /* 0x20000006ff0c7230 */ /* 0x000fc40000004100 */
[----:B------:R-:W-:Y:S02]  /*0140*/  HADD2.F32 R13, -RZ, R6.H1_H1 ;  /* 0x30000006ff0d7230 */ /* 0x000fe40000004100 */
[--C-:B------:R-:W-:Y:S01]  /*0150*/  HADD2.F32 R14, -RZ, R7.reuse.H0_H0 ;  /* 0x20000007ff0e7230 */ /* 0x100fe20000004100 */
[----:B------:R-:W2:Y:S01]  /*0160*/  FRND R9, R9 ;  /* 0x0000000900097307 */ /* 0x000ea20000201000 */
[----:B------:R-:W-:-:S07]  /*0170*/  HADD2.F32 R15, -RZ, R7.H1_H1 ;  /* 0x30000007ff0f7230 */ /* 0x000fce0000004100 */
[----:B------:R-:W-:Y:S08]  /*0180*/  FRND R10, R10 ;  /* 0x0000000a000a7307 */ /* 0x000ff00000201000 */
[----:B------:R-:W3:Y:S01]  /*0190*/  FRND R11, R11 ;  /* 0x0000000b000b7307 */ /* 0x000ee20000201000 */
[----:B-1----:R-:W-:-:S07]  /*01a0*/  IMAD.WIDE.U32 R4, R3, 0x2, R4 ;  /* 0x0000000203047825 */ /* 0x002fce00078e0004 */
[----:B------:R-:W-:Y:S01]  /*01b0*/  FRND R12, R12 ;  /* 0x0000000c000c7307 */ /* 0x000fe20000201000 */
[----:B0-----:R-:W-:Y:S01]  /*01c0*/  IMAD.WIDE R2, R0, 0x10, R4 ;  /* 0x0000001000027825 */ /* 0x001fe200078e0204 */
[----:B--2---:R-:W-:Y:S02]  /*01d0*/  F2FP.F16.F32.PACK_AB R4, R9, R8 ;  /* 0x000000080904723e */ /* 0x004fe400000000ff */
[----:B---3--:R-:W-:-:S04]  /*01e0*/  F2FP.F16.F32.PACK_AB R5, R11, R10 ;  /* 0x0000000a0b05723e */ /* 0x008fc800000000ff */
[----:B------:R-:W0:Y:S08]  /*01f0*/  FRND R13, R13 ;  /* 0x0000000d000d7307 */ /* 0x000e300000201000 */
[----:B------:R-:W-:Y:S01]  /*0200*/  FRND R14, R14 ;  /* 0x0000000e000e7307 */ /* 0x000fe20000201000 */
[----:B0-----:R-:W-:-:S07]  /*0210*/  F2FP.F16.F32.PACK_AB R6, R13, R12 ;  /* 0x0000000c0d06723e */ /* 0x001fce00000000ff */
[----:B------:R-:W0:Y:S02]  /*0220*/  FRND R7, R15 ;  /* 0x0000000f00077307 */ /* 0x000e240000201000 */
[----:B0-----:R-:W-:-:S05]  /*0230*/  F2FP.F16.F32.PACK_AB R7, R7, R14 ;  /* 0x0000000e0707723e */ /* 0x001fca00000000ff */
[----:B------:R-:W-:Y:S01]  /*0240*/  STG.E.128 desc[UR4][R2.64], R4 ;  /* 0x0000000402007986 */ /* 0x000fe2000c101d04 */
[----:B------:R-:W-:Y:S05]  /*0250*/  EXIT ;  /* 0x000000000000794d */ /* 0x000fea0003800000 */
.L_x_6564:
        /* <DEDUP_REMOVED lines=116> */
.L_x_6567:
[----:B------:R-:W-:-:S13]  /*09a0*/  ISETP.GE.AND P0, PT, R24, R5, PT ;  /* 0x000000051800720c */ /* 0x000fda0003f06270 */
[----:B------:R-:W-:Y:S05]  /*09b0*/  @P0 BRA `(.L_x_6569) ;  /* 0x0000000000300947 */ /* 0x000fea0003800000 */
[----:B0-----:R-:W0:Y:S01]  /*09c0*/  LDC.64 R6, c[0x0][0x218] ;  /* 0x00008600ff067b82 */ /* 0x001e220000000a00 */
[----:B------:R-:W-:Y:S01]  /*09d0*/  IADD3 R13, R3, R24, RZ ;  /* 0x00000018030d7210 */ /* 0x000fe20007ffe0ff */
[----:B------:R-:W-:-:S04]  /*09e0*/  VIADD R24, R24, 0x80 ;  /* 0x0000008018187836 */ /* 0x000fc80000000000 */
[----:B0-----:R-:W-:-:S05]  /*09f0*/  IMAD.WIDE.U32 R6, R13, 0x2, R6 ;  /* 0x000000020d067825 */ /* 0x001fca00078e0006 */
[----:B------:R1:W-:Y:S02]  /*0a00*/  STG.E.U16 desc[UR4][R6.64], R8 ;  /* 0x0000000806007986 */ /* 0x0003e4000c101504 */
.L_x_6568:
[----:B------:R-:W-:-:S13]  /*0a10*/  ISETP.GE.AND P0, PT, R24, R5, PT ;  /* 0x000000051800720c */ /* 0x000fda0003f06270 */
[----:B------:R-:W-:Y:S05]  /*0a20*/  @P0 BRA `(.L_x_6570) ;  /* 0x0000000000340947 */ /* 0x000fea0003800000 */
[----:B01----:R-:W0:Y:S01]  /*0a30*/  LDC.64 R6, c[0x0][0x218] ;  /* 0x00008600ff067b82 */ /* 0x003e220000000a00 */
[----:B------:R-:W-:Y:S01]  /*0a40*/  IADD3 R13, R3, R24, RZ ;  /* 0x00000018030d7210 */ /* 0x000fe20007ffe0ff */
[----:B------:R-:W-:-:S04]  /*0a50*/  VIADD R24, R24, 0x80 ;  /* 0x0000008018187836 */ /* 0x000fc80000000000 */
[----:B0-----:R-:W-:-:S05]  /*0a60*/  IMAD.WIDE.U32 R6, R13, 0x2, R6 ;  /* 0x000000020d067825 */ /* 0x001fca00078e0006 */
[----:B------:R1:W-:Y:S02]  /*0a70*/  STG.E.U16 desc[UR4][R6.64], R9 ;  /* 0x0000000906007986 */ /* 0x0003e4000c101504 */
.L_x_6569:
        /* <DEDUP_REMOVED lines=8> */
.L_x_6570:
[----:B------:R-:W-:Y:S05]  /*0b00*/  BSYNC B1 ;  /* 0x0000000000017941 */ /* 0x000fea0003800000 */
.L_x_6566:
[----:B------:R-:W-:-:S13]  /*0b10*/  ISETP.GE.AND P0, PT, R24, R5, PT ;  /* 0x000000051800720c */ /* 0x000fda0003f06270 */
[----:B012---:R-:W0:Y:S01]  /*0b20*/  @!P0 LDC.64 R6, c[0x0][0x218] ;  /* 0x00008600ff068b82 */ /* 0x007e220000000a00 */
[----:B------:R-:W-:Y:S01]  /*0b30*/  @!P0 IADD3 R9, R3, R24, RZ ;  /* 0x0000001803098210 */ /* 0x000fe20007ffe0ff */
[----:B------:R-:W-:-:S04]  /*0b40*/  @!P0 VIADD R24, R24, 0x80 ;  /* 0x0000008018188836 */ /* 0x000fc80000000000 */
[----:B0-----:R-:W-:-:S05]  /*0b50*/  @!P0 IMAD.WIDE.U32 R6, R9, 0x2, R6 ;  /* 0x0000000209068825 */ /* 0x001fca00078e0006 */
[----:B------:R2:W-:Y:S02]  /*0b60*/  @!P0 STG.E.U16 desc[UR4][R6.64], R11 ;  /* 0x0000000b06008986 */ /* 0x0005e4000c101504 */
.L_x_6571:
[----:B------:R-:W-:Y:S05]  /*0b70*/  BSYNC B0 ;  /* 0x0000000000007941 */ /* 0x000fea0003800000 */
.L_x_6565:
        /* <DEDUP_REMOVED lines=8> */
.L_x_6572:
        /* <DEDUP_REMOVED lines=16> */
.L_x_19623:


//--------------------- .text._ZN2at6native18elementwise_kernelILi128ELi4EZNS0_15gpu_kernel_implIZZZNS0_17round_kernel_cudaERNS_18TensorIteratorBaseEENKUlvE_clEvENKUlvE0_clEvEUlfE_EEvS4_RKT_EUliE_EEviT1_ --------------------------
	.section	.text._ZN2at6native18elementwise_kernelILi128ELi4EZNS0_15gpu_kernel_implIZZZNS0_17round_kernel_cudaERNS_18TensorIteratorBaseEENKUlvE_clEvENKUlvE0_clEvEUlfE_EEvS4_RKT_EUliE_EEviT1_,"ax",@progbits
	.align	128
        .global         _ZN2at6native18elementwise_kernelILi128ELi4EZNS0_15gpu_kernel_implIZZZNS0_17round_kernel_cudaERNS_18TensorIteratorBaseEENKUlvE_clEvENKUlvE0_clEvEUlfE_EEvS4_RKT_EUliE_EEviT1_
        .type           _ZN2at6native18elementwise_kernelILi128ELi4EZNS0_15gpu_kernel_implIZZZNS0_17round_kernel_cudaERNS_18TensorIteratorBaseEENKUlvE_clEvENKUlvE0_clEvEUlfE_EEvS4_RKT_EUliE_EEviT1_,@function
        .size           _ZN2at6native18elementwise_kernelILi128ELi4EZNS0_15gpu_kernel_implIZZZNS0_17round_kernel_cudaERNS_18TensorIteratorBaseEENKUlvE_clEvENKUlvE0_clEvEUlfE_EEvS4_RKT_EUliE_EEviT1_,(.L_x_19624 - _ZN2at6native18elementwise_kernelILi128ELi4EZNS0_15gpu_kernel_implIZZZNS0_17round_kernel_cudaERNS_18TensorIteratorBaseEENKUlvE_clEvENKUlvE0_clEvEUlfE_EEvS4_RKT_EUliE_EEviT1_)
        .other          _ZN2at6native18elementwise_kernelILi128ELi4EZNS0_15gpu_kernel_implIZZZNS0_17round_kernel_cudaERNS_18TensorIteratorBaseEENKUlvE_clEvENKUlvE0_clEvEUlfE_EEvS4_RKT_EUliE_EEviT1_,@"STO_CUDA_ENTRY STV_DEFAULT"
_ZN2at6native18elementwise_kernelILi128ELi4EZNS0_15gpu_kernel_implIZZZNS0_17round_kernel_cudaERNS_18TensorIteratorBaseEENKUlvE_clEvENKUlvE0_clEvEUlfE_EEvS4_RKT_EUliE_EEviT1_:
.text._ZN2at6native18elementwise_kernelILi128ELi4EZNS0_15gpu_kernel_implIZZZNS0_17round_kernel_cudaERNS_18TensorIteratorBaseEENKUlvE_clEvENKUlvE0_clEvEUlfE_EEvS4_RKT_EUliE_EEviT1_:
        /* <DEDUP_REMOVED lines=313> */
.L_x_6575:
        /* <DEDUP_REMOVED lines=22> */
.L_x_6580:
[----:B------:R-:W2:Y:S02]  /*14f0*/  LDG.E.U8 R0, desc[UR36][R2.64] ;  /* 0x0000002402007981 */ /* 0x000ea4000c1e1100 */
[----:B--2---:R-:W-:Y:S01]  /*1500*/  I2FP.F32.U32 R0, R0 ;  /* 0x0000000000007245 */ /* 0x004fe20000201000 */
[----:B------:R-:W-:Y:S06]  /*1510*/  BRA `(.L_x_6582) ;  /* 0x0000000c002c7947 */ /* 0x000fec0003800000 */
.L_x_6579:
        /* <DEDUP_REMOVED lines=9> */
.L_x_6584:
[----:B------:R-:W2:Y:S02]  /*15b0*/  LDG.E R0, desc[UR36][R2.64] ;  /* 0x0000002402007981 */ /* 0x000ea4000c1e1900 */
[----:B--2---:R-:W-:Y:S01]  /*15c0*/  I2FP.F32.S32 R0, R0 ;  /* 0x0000000000007245 */ /* 0x004fe20000201400 */
[----:B------:R-:W-:Y:S06]  /*15d0*/  BRA `(.L_x_6582) ;  /* 0x0000000800fc7947 */ /* 0x000fec0003800000 */
.L_x_6583:
[----:B------:R-:W2:Y:S02]  /*15e0*/  LDG.E.U16 R0, desc[UR36][R2.64] ;  /* 0x0000002402007981 */ /* 0x000ea4000c1e1500 */
[----:B--2---:R-:W0:Y:S01]  /*15f0*/  I2F.S16 R0, R0 ;  /* 0x0000000000007306 */ /* 0x004e220000101400 */
[----:B------:R-:W-:Y:S05]  /*1600*/  BRA `(.L_x_6582) ;  /* 0x0000000800f07947 */ /* 0x000fea0003800000 */
.L_x_6578:
        /* <DEDUP_REMOVED lines=8> */
.L_x_6586:
[----:B------:R-:W2:Y:S02]  /*1690*/  LDG.E.U16 R0, desc[UR36][R2.64] ;  /* 0x0000002402007981 */ /* 0x000ea4000c1e1500 */
[----:B--2---:R-:W-:Y:S01]  /*16a0*/  HADD2.F32 R0, -RZ, R0.H0_H0 ;  /* 0x20000000ff007230 */ /* 0x004fe20000004100 */
[----:B------:R-:W-:Y:S06]  /*16b0*/  BRA `(.L_x_6582) ;  /* 0x0000000800c47947 */ /* 0x000fec0003800000 */
.L_x_6585:
        /* <DEDUP_REMOVED lines=8> */
.L_x_6588:
[----:B------:R-:W2:Y:S02]  /*1740*/  LDG.E.U16 R0, desc[UR36][R2.64] ;  /* 0x0000002402007981 */ /* 0x000ea4000c1e1500 */
[----:B--2---:R-:W-:Y:S01]  /*1750*/  HADD2.F32 R0, -RZ, R0.H0_H0 ;  /* 0x20000000ff007230 */ /* 0x004fe20000004100 */
[----:B------:R-:W-:Y:S06]  /*1760*/  BRA `(.L_x_6582) ;  /* 0x0000000800987947 */ /* 0x000fec0003800000 */
.L_x_6587:
[----:B------:R-:W2:Y:S01]  /*1770*/  LDG.E.64 R2, desc[UR36][R2.64] ;  /* 0x0000002402027981 */ /* 0x000ea2000c1e1b00 */
[----:B------:R-:W-:Y:S01]  /*1780*/  UMOV UR4, 0xf0000000 ;  /* 0xf000000000047882 */ /* 0x000fe20000000000 */
[----:B------:R-:W-:Y:S01]  /*1790*/  UMOV UR5, 0x380fffff ;  /* 0x380fffff00057882 */ /* 0x000fe20000000000 */
[----:B--2---:R-:W0:Y:S01]  /*17a0*/  F2F.F32.F64 R0, R2 ;  /* 0x0000000200007310 */ /* 0x004e220000301000 */
[----:B------:R-:W-:-:S14]  /*17b0*/  DSETP.GEU.AND P0, PT, |R2|, UR4, PT ;  /* 0x0000000402007e2a */ /* 0x000fdc000bf0e200 */
[----:B0-----:R-:W-:Y:S01]  /*17c0*/  @!P0 FMUL R0, R0, 1.175494350822287508e-38 ;  /* 0x0080000000008820 */ /* 0x001fe20000400000 */
[----:B------:R-:W-:Y:S06]  /*17d0*/  BRA `(.L_x_6582) ;  /* 0x00000008007c7947 */ /* 0x000fec0003800000 */
.L_x_6577:
        /* <DEDUP_REMOVED lines=12> */
.L_x_6591:
[----:B------:R-:W2:Y:S01]  /*18a0*/  LDG.E.64 R2, desc[UR36][R2.64] ;  /* 0x0000002402027981 */ /* 0x000ea2000c1e1b00 */
[----:B------:R-:W-:Y:S01]  /*18b0*/  UMOV UR4, 0xf0000000 ;  /* 0xf000000000047882 */ /* 0x000fe20000000000 */
[----:B------:R-:W-:Y:S01]  /*18c0*/  UMOV UR5, 0x380fffff ;  /* 0x380fffff00057882 */ /* 0x000fe20000000000 */
[----:B--2---:R-:W0:Y:S01]  /*18d0*/  F2F.F32.F64 R0, R2 ;  /* 0x0000000200007310 */ /* 0x004e220000301000 */
[----:B------:R-:W-:-:S14]  /*18e0*/  DSETP.GEU.AND P0, PT, |R2|, UR4, PT ;  /* 0x0000000402007e2a */ /* 0x000fdc000bf0e200 */
[----:B0-----:R-:W-:Y:S01]  /*18f0*/  @!P0 FMUL R0, R0, 1.175494350822287508e-38 ;  /* 0x0080000000008820 */ /* 0x001fe20000400000 */
[----:B------:R-:W-:Y:S06]  /*1900*/  BRA `(.L_x_6582) ;  /* 0x0000000800307947 */ /* 0x000fec0003800000 */
.L_x_6590:
        /* <DEDUP_REMOVED lines=26> */
.L_x_6593:
        /* <DEDUP_REMOVED lines=13> */
.L_x_6592:
[----:B------:R-:W2:Y:S02]  /*1b80*/  LDG.E.U16 R0, desc[UR36][R2.64] ;  /* 0x0000002402007981 */ /* 0x000ea4000c1e1500 */
[----:B--2---:R-:W-:Y:S01]  /*1b90*/  IMAD.U32 R0, R0, 0x10000, RZ ;  /* 0x0001000000007824 */ /* 0x004fe200078e00ff */
[----:B------:R-:W-:Y:S06]  /*1ba0*/  BRA `(.L_x_6582) ;  /* 0x0000000400887947 */ /* 0x000fec0003800000 */
.L_x_6589:
        /* <DEDUP_REMOVED lines=11> */
.L_x_6596:
        /* <DEDUP_REMOVED lines=20> */
.L_x_6598:
[----:B------:R-:W-:Y:S05]  /*1da0*/  BSYNC B0 ;  /* 0x0000000000007941 */ /* 0x000fea0003800000 */
.L_x_6597:
[----:B------:R-:W-:Y:S01]  /*1db0*/  LEA R3, R0, 0x3b800000, 0x17 ;  /* 0x3b80000000037811 */ /* 0x000fe200078eb8ff */
[----:B------:R-:W-:-:S05]  /*1dc0*/  IMAD.SHL.U32 R0, R2, 0x100000, RZ ;  /* 0x0010000002007824 */ /* 0x000fca00078e00ff */
[----:B------:R-:W-:Y:S01]  /*1dd0*/  LOP3.LUT R0, R3, R0, R4, 0xfe, !PT ;  /* 0x0000000003007212 */ /* 0x000fe200078efe04 */
[----:B------:R-:W-:Y:S06]  /*1de0*/  BRA `(.L_x_6582) ;  /* 0x0000000000f87947 */ /* 0x000fec0003800000 */
.L_x_6595:
        /* <DEDUP_REMOVED lines=20> */
.L_x_6600:
[----:B------:R-:W-:Y:S05]  /*1f30*/  BSYNC B0 ;  /* 0x0000000000007941 */ /* 0x000fea0003800000 */
.L_x_6599:
[----:B------:R-:W-:Y:S01]  /*1f40*/  LEA R3, R0, 0x37800000, 0x17 ;  /* 0x3780000000037811 */ /* 0x000fe200078eb8ff */
[----:B------:R-:W-:-:S05]  /*1f50*/  IMAD.SHL.U32 R0, R2, 0x200000, RZ ;  /* 0x0020000002007824 */ /* 0x000fca00078e00ff */
[----:B------:R-:W-:Y:S01]  /*1f60*/  LOP3.LUT R0, R3, R0, R4, 0xfe, !PT ;  /* 0x0000000003007212 */ /* 0x000fe200078efe04 */
[----:B------:R-:W-:Y:S06]  /*1f70*/  BRA `(.L_x_6582) ;  /* 0x0000000000947947 */ /* 0x000fec0003800000 */
.L_x_6594:
        /* <DEDUP_REMOVED lines=14> */
.L_x_6581:
        /* <DEDUP_REMOVED lines=16> */
.L_x_6603:
[----:B------:R-:W-:Y:S01]  /*2160*/  IMAD.MOV.U32 R0, RZ, RZ, RZ ;  /* 0x000000ffff007224 */ /* 0x000fe200078e00ff */
[----:B------:R-:W-:Y:S06]  /*2170*/  BRA `(.L_x_6582) ;  /* 0x0000000000147947 */ /* 0x000fec0003800000 */
.L_x_6602:
[----:B------:R-:W2:Y:S02]  /*2180*/  LDG.E.64 R2, desc[UR36][R2.64] ;  /* 0x0000002402027981 */ /* 0x000ea4000c1e1b00 */
[----:B--2---:R0:W1:Y:S01]  /*2190*/  I2F.U64 R0, R2 ;  /* 0x0000000200007312 */ /* 0x0040620000301000 */
[----:B------:R-:W-:Y:S05]  /*21a0*/  BRA `(.L_x_6582) ;  /* 0x0000000000087947 */ /* 0x000fea0003800000 */
.L_x_6601:
[----:B------:R-:W2:Y:S02]  /*21b0*/  LDG.E R0, desc[UR36][R2.64] ;  /* 0x0000002402007981 */ /* 0x000ea4000c1e1900 */
[----:B--2---:R-:W-:-:S07]  /*21c0*/  I2FP.F32.U32 R0, R0 ;  /* 0x0000000000007245 */ /* 0x004fce0000201000 */
.L_x_6582:
[----:B------:R-:W-:Y:S05]  /*21d0*/  BSYNC B6 ;  /* 0x0000000000067941 */ /* 0x000fea0003800000 */
.L_x_6576:
[----:B------:R-:W0:Y:S02]  /*21e0*/  LDC.U8 R4, c[0x0][0x421] ;  /* 0x00010840ff047b82 */ /* 0x000e240000000000 */
[----:B012345:R0:W1:Y:S01]  /*21f0*/  FRND R2, R0 ;  /* 0x0000000000027307 */ /* 0x03f0620000201000 */
        /* <DEDUP_REMOVED lines=11> */
[----:B------:R-:W0:Y:S02]  /*22b0*/  F2I.NTZ R3, R0 ;  /* 0x0000000000037305 */ /* 0x000e240000203100 */
[----:B0-----:R0:W-:Y:S01]  /*22c0*/  STG.E.U8 desc[UR36][R16.64], R3 ;  /* 0x0000000310007986 */ /* 0x0011e2000c101124 */
[----:B------:R-:W-:Y:S05]  /*22d0*/  BRA `(.L_x_6609) ;  /* 0x0000000c004c7947 */ /* 0x000fea0003800000 */
.L_x_6607:
[----:B------:R-:W0:Y:S02]  /*22e0*/  F2I.S64 R2, R0 ;  /* 0x0000000000027311 */ /* 0x000e240000201900 */
[----:B0-----:R0:W-:Y:S01]  /*22f0*/  STG.E.U8 desc[UR36][R16.64], R2 ;  /* 0x0000000210007986 */ /* 0x0011e2000c101124 */
[----:B------:R-:W-:Y:S05]  /*2300*/  BRA `(.L_x_6609) ;  /* 0x0000000c00407947 */ /* 0x000fea0003800000 */
.L_x_6606:
[----:B------:R-:W-:-:S13]  /*2310*/  ISETP.NE.AND P0, PT, R3, 0x2, PT ;  /* 0x000000020300780c */ /* 0x000fda0003f05270 */
[----:B------:R-:W-:Y:S05]  /*2320*/  @!P0 BRA `(.L_x_6610) ;  /* 0x0000000000288947 */ /* 0x000fea0003800000 */
[----:B------:R-:W-:-:S13]  /*2330*/  ISETP.NE.AND P0, PT, R3, 0x3, PT ;  /* 0x000000030300780c */ /* 0x000fda0003f05270 */
[----:B------:R-:W-:Y:S05]  /*2340*/  @!P0 BRA `(.L_x_6611) ;  /* 0x0000000000148947 */ /* 0x000fea0003800000 */
[----:B------:R-:W-:-:S13]  /*2350*/  ISETP.NE.AND P0, PT, R3, 0x4, PT ;  /* 0x000000040300780c */ /* 0x000fda0003f05270 */
[----:B------:R-:W-:Y:S05]  /*2360*/  @P0 BRA `(.L_x_6608) ;  /* 0x0000000800d00947 */ /* 0x000fea0003800000 */
[----:B------:R-:W0:Y:S02]  /*2370*/  F2I.S64 R2, R0 ;  /* 0x0000000000027311 */ /* 0x000e240000201900 */
[----:B0-----:R0:W-:Y:S01]  /*2380*/  STG.E.64 desc[UR36][R16.64], R2 ;  /* 0x0000000210007986 */ /* 0x0011e2000c101b24 */
[----:B------:R-:W-:Y:S05]  /*2390*/  BRA `(.L_x_6609) ;  /* 0x0000000c001c7947 */ /* 0x000fea0003800000 */
.L_x_6611:
[----:B------:R-:W0:Y:S02]  /*23a0*/  F2I.NTZ R3, R0 ;  /* 0x0000000000037305 */ /* 0x000e240000203100 */
[----:B0-----:R0:W-:Y:S01]  /*23b0*/  STG.E desc[UR36][R16.64], R3 ;  /* 0x0000000310007986 */ /* 0x0011e2000c101924 */
[----:B------:R-:W-:Y:S05]  /*23c0*/  BRA `(.L_x_6609) ;  /* 0x0000000c00107947 */ /* 0x000fea0003800000 */
.L_x_6610:
[----:B------:R-:W0:Y:S02]  /*23d0*/  F2I.NTZ R3, R0 ;  /* 0x0000000000037305 */ /* 0x000e240000203100 */
[----:B0-----:R0:W-:Y:S01]  /*23e0*/  STG.E.U16 desc[UR36][R16.64], R3 ;  /* 0x0000000310007986 */ /* 0x0011e2000c101524 */
[----:B------:R-:W-:Y:S05]  /*23f0*/  BRA `(.L_x_6609) ;  /* 0x0000000c00047947 */ /* 0x000fea0003800000 */
.L_x_6605:
        /* <DEDUP_REMOVED lines=8> */
.L_x_6613:
[----:B------:R-:W-:-:S05]  /*2480*/  F2FP.F16.F32.PACK_AB R2, RZ, R2 ;  /* 0x00000002ff02723e */ /* 0x000fca00000000ff */
[----:B------:R0:W-:Y:S01]  /*2490*/  STG.E.U16 desc[UR36][R16.64], R2 ;  /* 0x0000000210007986 */ /* 0x0001e2000c101524 */
[----:B------:R-:W-:Y:S05]  /*24a0*/  BRA `(.L_x_6609) ;  /* 0x0000000800d87947 */ /* 0x000fea0003800000 */
.L_x_6612:
        /* <DEDUP_REMOVED lines=9> */
.L_x_6615:
[----:B------:R-:W-:-:S04]  /*2540*/  F2FP.F16.F32.PACK_AB R3, RZ, R2 ;  /* 0x00000002ff03723e */ /* 0x000fc800000000ff */
[----:B------:R-:W-:-:S05]  /*2550*/  PRMT R3, R3, 0x5410, RZ ;  /* 0x0000541003037816 */ /* 0x000fca00000000ff */
[----:B------:R0:W-:Y:S01]  /*2560*/  STG.E desc[UR36][R16.64], R3 ;  /* 0x0000000310007986 */ /* 0x0001e2000c101924 */
[----:B------:R-:W-:Y:S05]  /*2570*/  BRA `(.L_x_6609) ;  /* 0x0000000800a47947 */ /* 0x000fea0003800000 */
.L_x_6614:
[----:B------:R-:W-:-:S06]  /*2580*/  FMUL.FTZ R2, R2, 1 ;  /* 0x3f80000002027820 */ /* 0x000fcc0000410000 */
[----:B------:R-:W0:Y:S02]  /*2590*/  F2F.F64.F32 R2, R2 ;  /* 0x0000000200027310 */ /* 0x000e240000201800 */
[----:B0-----:R0:W-:Y:S01]  /*25a0*/  STG.E.64 desc[UR36][R16.64], R2 ;  /* 0x0000000210007986 */ /* 0x0011e2000c101b24 */
[----:B------:R-:W-:Y:S05]  /*25b0*/  BRA `(.L_x_6609) ;  /* 0x0000000800947947 */ /* 0x000fea0003800000 */
.L_x_6604:
        /* <DEDUP_REMOVED lines=12> */
.L_x_6618:
[----:B------:R-:W-:Y:S01]  /*2680*/  FMUL.FTZ R4, R2, 1 ;  /* 0x3f80000002047820 */ /* 0x000fe20000410000 */
[----:B------:R-:W-:-:S05]  /*2690*/  CS2R R6, SRZ ;  /* 0x0000000000067805 */ /* 0x000fca000001ff00 */
[----:B------:R-:W0:Y:S02]  /*26a0*/  F2F.F64.F32 R4, R4 ;  /* 0x0000000400047310 */ /* 0x000e240000201800 */
[----:B0-----:R0:W-:Y:S01]  /*26b0*/  STG.E.128 desc[UR36][R16.64], R4 ;  /* 0x0000000410007986 */ /* 0x0011e2000c101d24 */
[----:B------:R-:W-:Y:S05]  /*26c0*/  BRA `(.L_x_6609) ;  /* 0x0000000800507947 */ /* 0x000fea0003800000 */
.L_x_6617:
        /* <DEDUP_REMOVED lines=20> */
.L_x_6622:
[----:B------:R-:W-:Y:S05]  /*2810*/  BSYNC B0 ;  /* 0x0000000000007941 */ /* 0x000fea0003800000 */
.L_x_6621:
[----:B------:R-:W-:-:S05]  /*2820*/  LOP3.LUT R5, R0, R5, RZ, 0xfc, !PT ;  /* 0x0000000500057212 */ /* 0x000fca00078efcff */
[----:B------:R0:W-:Y:S01]  /*2830*/  STG.E.U8 desc[UR36][R16.64], R5 ;  /* 0x0000000510007986 */ /* 0x0001e2000c101124 */
[----:B------:R-:W-:Y:S05]  /*2840*/  BRA `(.L_x_6609) ;  /* 0x0000000400f07947 */ /* 0x000fea0003800000 */
.L_x_6620:
        /* <DEDUP_REMOVED lines=12> */
.L_x_6624:
[----:B------:R-:W-:Y:S01]  /*2910*/  IMAD.MOV.U32 R0, RZ, RZ, 0x7f ;  /* 0x0000007fff007424 */ /* 0x000fe200078e00ff */
[----:B------:R-:W-:-:S04]  /*2920*/  ISETP.GT.U32.AND P0, PT, R4, 0x7f800000, PT ;  /* 0x7f8000000400780c */ /* 0x000fc80003f04070 */
[----:B------:R-:W-:-:S09]  /*2930*/  SEL R0, R0, 0x7c, P0 ;  /* 0x0000007c00007807 */ /* 0x000fd20000000000 */
.L_x_6625:
[----:B------:R-:W-:Y:S05]  /*2940*/  BSYNC B0 ;  /* 0x0000000000007941 */ /* 0x000fea0003800000 */
.L_x_6623:
[----:B------:R-:W-:-:S04]  /*2950*/  LOP3.LUT R2, R2, 0x80000000, RZ, 0xc0, !PT ;  /* 0x8000000002027812 */ /* 0x000fc800078ec0ff */
[----:B------:R-:W-:-:S04]  /*2960*/  SHF.R.U32.HI R3, RZ, 0x18, R2 ;  /* 0x00000018ff037819 */ /* 0x000fc80000011602 */
[----:B------:R-:W-:-:S05]  /*2970*/  LOP3.LUT R3, R0, R3, RZ, 0xfc, !PT ;  /* 0x0000000300037212 */ /* 0x000fca00078efcff */
[----:B------:R0:W-:Y:S01]  /*2980*/  STG.E.U8 desc[UR36][R16.64], R3 ;  /* 0x0000000310007986 */ /* 0x0001e2000c101124 */
[----:B------:R-:W-:Y:S05]  /*2990*/  BRA `(.L_x_6609) ;  /* 0x00000004009c7947 */ /* 0x000fea0003800000 */
.L_x_6619:
[----:B------:R-:W-:-:S05]  /*29a0*/  F2FP.BF16.F32.PACK_AB R2, RZ, R2 ;  /* 0x00000002ff02723e */ /* 0x000fca00000010ff */
[----:B------:R0:W-:Y:S01]  /*29b0*/  STG.E.U16 desc[UR36][R16.64], R2 ;  /* 0x0000000210007986 */ /* 0x0001e2000c101524 */
[----:B------:R-:W-:Y:S05]  /*29c0*/  BRA `(.L_x_6609) ;  /* 0x0000000400907947 */ /* 0x000fea0003800000 */
.L_x_6616:
        /* <DEDUP_REMOVED lines=8> */
[----:B------:R-:W0:Y:S02]  /*2a50*/  F2I.U32.NTZ R3, R0 ;  /* 0x0000000000037305 */ /* 0x000e240000203000 */
[----:B0-----:R4:W-:Y:S01]  /*2a60*/  STG.E.U16 desc[UR36][R16.64], R3 ;  /* 0x0000000310007986 */ /* 0x0019e2000c101524 */
[----:B------:R-:W-:Y:S05]  /*2a70*/  BRA `(.L_x_6609) ;  /* 0x0000000400647947 */ /* 0x000fea0003800000 */
.L_x_6628:
        /* <DEDUP_REMOVED lines=16> */
.L_x_6631:
[----:B------:R-:W-:-:S04]  /*2b80*/  LOP3.LUT R2, R2, 0x80000000, RZ, 0xc0, !PT ;  /* 0x8000000002027812 */ /* 0x000fc800078ec0ff */
[----:B------:R-:W-:-:S04]  /*2b90*/  SHF.R.U32.HI R3, RZ, 0x18, R2 ;  /* 0x00000018ff037819 */ /* 0x000fc80000011602 */
[----:B------:R-:W-:-:S04]  /*2ba0*/  LOP3.LUT R0, R0, R3, RZ, 0xfc, !PT ;  /* 0x0000000300007212 */ /* 0x000fc800078efcff */
[----:B------:R-:W-:-:S07]  /*2bb0*/  PRMT R8, R0, 0x7610, R8 ;  /* 0x0000761000087816 */ /* 0x000fce0000000008 */
.L_x_6630:
[----:B------:R-:W-:Y:S05]  /*2bc0*/  BSYNC B0 ;  /* 0x0000000000007941 */ /* 0x000fea0003800000 */
.L_x_6629:
[----:B------:R0:W-:Y:S01]  /*2bd0*/  STG.E.U8 desc[UR36][R16.64], R8 ;  /* 0x0000000810007986 */ /* 0x0001e2000c101124 */
[----:B------:R-:W-:Y:S05]  /*2be0*/  BRA `(.L_x_6609) ;  /* 0x0000000400087947 */ /* 0x000fea0003800000 */
.L_x_6627:
        /* <DEDUP_REMOVED lines=16> */
.L_x_6634:
[----:B------:R-:W-:-:S04]  /*2cf0*/  LOP3.LUT R2, R2, 0x80000000, RZ, 0xc0, !PT ;  /* 0x8000000002027812 */ /* 0x000fc800078ec0ff */
[----:B------:R-:W-:-:S04]  /*2d00*/  SHF.R.U32.HI R3, RZ, 0x18, R2 ;  /* 0x00000018ff037819 */ /* 0x000fc80000011602 */
[----:B------:R-:W-:-:S04]  /*2d10*/  LOP3.LUT R0, R0, R3, RZ, 0xfc, !PT ;  /* 0x0000000300007212 */ /* 0x000fc800078efcff */
[----:B------:R-:W-:-:S07]  /*2d20*/  PRMT R8, R0, 0x7610, R8 ;  /* 0x0000761000087816 */ /* 0x000fce0000000008 */
.L_x_6633:
[----:B------:R-:W-:Y:S05]  /*2d30*/  BSYNC B0 ;  /* 0x0000000000007941 */ /* 0x000fea0003800000 */
.L_x_6632:
[----:B------:R3:W-:Y:S01]  /*2d40*/  STG.E.U8 desc[UR36][R16.64], R8 ;  /* 0x0000000810007986 */ /* 0x0007e2000c101124 */
[----:B------:R-:W-:Y:S05]  /*2d50*/  BRA `(.L_x_6609) ;  /* 0x0000000000ac7947 */ /* 0x000fea0003800000 */
.L_x_6626:
        /* <DEDUP_REMOVED lines=21> */
.L_x_6608:
        /* <DEDUP_REMOVED lines=16> */
.L_x_6637:
[----:B------:R-:W-:Y:S05]  /*2fb0*/  BRA `(.L_x_6609) ;  /* 0x0000000000147947 */ /* 0x000fea0003800000 */
.L_x_6636:
[----:B------:R-:W0:Y:S02]  /*2fc0*/  F2I.U64 R2, R0 ;  /* 0x0000000000027311 */ /* 0x000e240000201800 */
[----:B0-----:R2:W-:Y:S01]  /*2fd0*/  STG.E.64 desc[UR36][R16.64], R2 ;  /* 0x0000000210007986 */ /* 0x0015e2000c101b24 */
[----:B------:R-:W-:Y:S05]  /*2fe0*/  BRA `(.L_x_6609) ;  /* 0x0000000000087947 */ /* 0x000fea0003800000 */
.L_x_6635:
[----:B------:R-:W0:Y:S02]  /*2ff0*/  F2I.U32.NTZ R3, R0 ;  /* 0x0000000000037305 */ /* 0x000e240000203000 */
[----:B0-----:R0:W-:Y:S02]  /*3000*/  STG.E desc[UR36][R16.64], R3 ;  /* 0x0000000310007986 */ /* 0x0011e4000c101924 */
.L_x_6609:
[----:B------:R-:W-:-:S04]  /*3010*/  IMAD R18, R23, 0x200, R18 ;  /* 0x0000020017127824 */ /* 0x000fc800078e0212 */
[----:B------:R-:W-:-:S07]  /*3020*/  VIADD R19, R18, 0x80 ;  /* 0x0000008012137836 */ /* 0x000fce0000000000 */
.L_x_6574:
[----:B------:R-:W-:Y:S05]  /*3030*/  BSYNC B7 ;  /* 0x0000000000077941 */ /* 0x000fea0003800000 */
.L_x_6573:
        /* <DEDUP_REMOVED lines=307> */
.L_x_6640:
        /* <DEDUP_REMOVED lines=22> */
.L_x_6645:
[----:B------:R-:W2:Y:S02]  /*44d0*/  LDG.E.U8 R0, desc[UR36][R2.64] ;  /* 0x0000002402007981 */ /* 0x000ea4000c1e1100 */
[----:B--2---:R-:W-:Y:S01]  /*44e0*/  I2FP.F32.U32 R0, R0 ;  /* 0x0000000000007245 */ /* 0x004fe20000201000 */
[----:B------:R-:W-:Y:S06]  /*44f0*/  BRA `(.L_x_6647) ;  /* 0x0000000c002c7947 */ /* 0x000fec0003800000 */
.L_x_6644:
        /* <DEDUP_REMOVED lines=9> */
.L_x_6649:
[----:B------:R-:W2:Y:S02]  /*4590*/  LDG.E R0, desc[UR36][R2.64] ;  /* 0x0000002402007981 */ /* 0x000ea4000c1e1900 */
[----:B--2---:R-:W-:Y:S01]  /*45a0*/  I2FP.F32.S32 R0, R0 ;  /* 0x0000000000007245 */ /* 0x004fe20000201400 */
[----:B------:R-:W-:Y:S06]  /*45b0*/  BRA `(.L_x_6647) ;  /* 0x0000000800fc7947 */ /* 0x000fec0003800000 */
.L_x_6648:
[----:B------:R-:W2:Y:S02]  /*45c0*/  LDG.E.U16 R0, desc[UR36][R2.64] ;  /* 0x0000002402007981 */ /* 0x000ea4000c1e1500 */
[----:B--2---:R-:W1:Y:S01]  /*45d0*/  I2F.S16 R0, R0 ;  /* 0x0000000000007306 */ /* 0x004e620000101400 */
[----:B------:R-:W-:Y:S05]  /*45e0*/  BRA `(.L_x_6647) ;  /* 0x0000000800f07947 */ /* 0x000fea0003800000 */
.L_x_6643:
        /* <DEDUP_REMOVED lines=8> */
.L_x_6651:
[----:B------:R-:W2:Y:S02]  /*4670*/  LDG.E.U16 R0, desc[UR36][R2.64] ;  /* 0x0000002402007981 */ /* 0x000ea4000c1e1500 */
[----:B--2---:R-:W-:Y:S01]  /*4680*/  HADD2.F32 R0, -RZ, R0.H0_H0 ;  /* 0x20000000ff007230 */ /* 0x004fe20000004100 */
[----:B------:R-:W-:Y:S06]  /*4690*/  BRA `(.L_x_6647) ;  /* 0x0000000800c47947 */ /* 0x000fec0003800000 */
.L_x_6650:
        /* <DEDUP_REMOVED lines=8> */
.L_x_6653:
[----:B------:R-:W2:Y:S02]  /*4720*/  LDG.E.U16 R0, desc[UR36][R2.64] ;  /* 0x0000002402007981 */ /* 0x000ea4000c1e1500 */
[----:B--2---:R-:W-:Y:S01]  /*4730*/  HADD2.F32 R0, -RZ, R0.H0_H0 ;  /* 0x20000000ff007230 */ /* 0x004fe20000004100 */
[----:B------:R-:W-:Y:S06]  /*4740*/  BRA `(.L_x_6647) ;  /* 0x0000000800987947 */ /* 0x000fec0003800000 */
.L_x_6652:
[----:B------:R-:W2:Y:S01]  /*4750*/  LDG.E.64 R2, desc[UR36][R2.64] ;  /* 0x0000002402027981 */ /* 0x000ea2000c1e1b00 */
[----:B------:R-:W-:Y:S01]  /*4760*/  UMOV UR4, 0xf0000000 ;  /* 0xf000000000047882 */ /* 0x000fe20000000000 */
[----:B------:R-:W-:Y:S01]  /*4770*/  UMOV UR5, 0x380fffff ;  /* 0x380fffff00057882 */ /* 0x000fe20000000000 */
[----:B--2---:R-:W0:Y:S01]  /*4780*/  F2F.F32.F64 R0, R2 ;  /* 0x0000000200007310 */ /* 0x004e220000301000 */
[----:B------:R-:W-:-:S14]  /*4790*/  DSETP.GEU.AND P0, PT, |R2|, UR4, PT ;  /* 0x0000000402007e2a */ /* 0x000fdc000bf0e200 */
[----:B0-----:R-:W-:Y:S01]  /*47a0*/  @!P0 FMUL R0, R0, 1.175494350822287508e-38 ;  /* 0x0080000000008820 */ /* 0x001fe20000400000 */
[----:B------:R-:W-:Y:S06]  /*47b0*/  BRA `(.L_x_6647) ;  /* 0x00000008007c7947 */ /* 0x000fec0003800000 */
.L_x_6642:
        /* <DEDUP_REMOVED lines=12> */
.L_x_6656:
[----:B------:R-:W2:Y:S01]  /*4880*/  LDG.E.64 R2, desc[UR36][R2.64] ;  /* 0x0000002402027981 */ /* 0x000ea2000c1e1b00 */
[----:B------:R-:W-:Y:S01]  /*4890*/  UMOV UR4, 0xf0000000 ;  /* 0xf000000000047882 */ /* 0x000fe20000000000 */
[----:B------:R-:W-:Y:S01]  /*48a0*/  UMOV UR5, 0x380fffff ;  /* 0x380fffff00057882 */ /* 0x000fe20000000000 */
[----:B--2---:R-:W0:Y:S01]  /*48b0*/  F2F.F32.F64 R0, R2 ;  /* 0x0000000200007310 */ /* 0x004e220000301000 */
[----:B------:R-:W-:-:S14]  /*48c0*/  DSETP.GEU.AND P0, PT, |R2|, UR4, PT ;  /* 0x0000000402007e2a */ /* 0x000fdc000bf0e200 */
[----:B0-----:R-:W-:Y:S01]  /*48d0*/  @!P0 FMUL R0, R0, 1.175494350822287508e-38 ;  /* 0x0080000000008820 */ /* 0x001fe20000400000 */
[----:B------:R-:W-:Y:S06]  /*48e0*/  BRA `(.L_x_6647) ;  /* 0x0000000800307947 */ /* 0x000fec0003800000 */
.L_x_6655:
        /* <DEDUP_REMOVED lines=26> */
.L_x_6658:
        /* <DEDUP_REMOVED lines=13> */
.L_x_6657:
[----:B------:R-:W2:Y:S02]  /*4b60*/  LDG.E.U16 R0, desc[UR36][R2.64] ;  /* 0x0000002402007981 */ /* 0x000ea4000c1e1500 */
[----:B--2---:R-:W-:Y:S01]  /*4b70*/  IMAD.U32 R0, R0, 0x10000, RZ ;  /* 0x0001000000007824 */ /* 0x004fe200078e00ff */
[----:B------:R-:W-:Y:S06]  /*4b80*/  BRA `(.L_x_6647) ;  /* 0x0000000400887947 */ /* 0x000fec0003800000 */
.L_x_6654:
        /* <DEDUP_REMOVED lines=11> */
.L_x_6661:
        /* <DEDUP_REMOVED lines=20> */
.L_x_6663:
[----:B------:R-:W-:Y:S05]  /*4d80*/  BSYNC B0 ;  /* 0x0000000000007941 */ /* 0x000fea0003800000 */
.L_x_6662:
[----:B------:R-:W-:Y:S01]  /*4d90*/  LEA R3, R0, 0x3b800000, 0x17 ;  /* 0x3b80000000037811 */ /* 0x000fe200078eb8ff */
[----:B------:R-:W-:-:S05]  /*4da0*/  IMAD.SHL.U32 R0, R2, 0x100000, RZ ;  /* 0x0010000002007824 */ /* 0x000fca00078e00ff */
[----:B------:R-:W-:Y:S01]  /*4db0*/  LOP3.LUT R0, R3, R0, R4, 0xfe, !PT ;  /* 0x0000000003007212 */ /* 0x000fe200078efe04 */
[----:B------:R-:W-:Y:S06]  /*4dc0*/  BRA `(.L_x_6647) ;  /* 0x0000000000f87947 */ /* 0x000fec0003800000 */
.L_x_6660:
        /* <DEDUP_REMOVED lines=20> */
.L_x_6665:
[----:B------:R-:W-:Y:S05]  /*4f10*/  BSYNC B0 ;  /* 0x0000000000007941 */ /* 0x000fea0003800000 */
.L_x_6664:
[----:B------:R-:W-:Y:S01]  /*4f20*/  LEA R3, R0, 0x37800000, 0x17 ;  /* 0x3780000000037811 */ /* 0x000fe200078eb8ff */
[----:B------:R-:W-:-:S05]  /*4f30*/  IMAD.SHL.U32 R0, R2, 0x200000, RZ ;  /* 0x0020000002007824 */ /* 0x000fca00078e00ff */
[----:B------:R-:W-:Y:S01]  /*4f40*/  LOP3.LUT R0, R3, R0, R4, 0xfe, !PT ;  /* 0x0000000003007212 */ /* 0x000fe200078efe04 */
[----:B------:R-:W-:Y:S06]  /*4f50*/  BRA `(.L_x_6647) ;  /* 0x0000000000947947 */ /* 0x000fec0003800000 */
.L_x_6659:
        /* <DEDUP_REMOVED lines=14> */
.L_x_6646:
        /* <DEDUP_REMOVED lines=16> */
.L_x_6668:
[----:B------:R-:W-:Y:S01]  /*5140*/  IMAD.MOV.U32 R0, RZ, RZ, RZ ;  /* 0x000000ffff007224 */ /* 0x000fe200078e00ff */
[----:B------:R-:W-:Y:S06]  /*5150*/  BRA `(.L_x_6647) ;  /* 0x0000000000147947 */ /* 0x000fec0003800000 */
.L_x_6667:
[----:B------:R-:W2:Y:S02]  /*5160*/  LDG.E.64 R2, desc[UR36][R2.64] ;  /* 0x0000002402027981 */ /* 0x000ea4000c1e1b00 */
[----:B--2---:R0:W1:Y:S01]  /*5170*/  I2F.U64 R0, R2 ;  /* 0x0000000200007312 */ /* 0x0040620000301000 */
[----:B------:R-:W-:Y:S05]  /*5180*/  BRA `(.L_x_6647) ;  /* 0x0000000000087947 */ /* 0x000fea0003800000 */
.L_x_6666:
[----:B------:R-:W2:Y:S02]  /*5190*/  LDG.E R0, desc[UR36][R2.64] ;  /* 0x0000002402007981 */ /* 0x000ea4000c1e1900 */
[----:B--2---:R-:W-:-:S07]  /*51a0*/  I2FP.F32.U32 R0, R0 ;  /* 0x0000000000007245 */ /* 0x004fce0000201000 */
.L_x_6647:
[----:B------:R-:W-:Y:S05]  /*51b0*/  BSYNC B6 ;  /* 0x0000000000067941 */ /* 0x000fea0003800000 */
.L_x_6641:
        /* <DEDUP_REMOVED lines=16> */
.L_x_6672:
[----:B------:R-:W0:Y:S02]  /*52c0*/  F2I.S64 R2, R0 ;  /* 0x0000000000027311 */ /* 0x000e240000201900 */
[----:B0-----:R4:W-:Y:S01]  /*52d0*/  STG.E.U8 desc[UR36][R16.64], R2 ;  /* 0x0000000210007986 */ /* 0x0019e2000c101124 */
[----:B------:R-:W-:Y:S05]  /*52e0*/  BRA `(.L_x_6674) ;  /* 0x0000000c00407947 */ /* 0x000fea0003800000 */
.L_x_6671:
        /* <DEDUP_REMOVED lines=9> */
.L_x_6676:
[----:B------:R-:W0:Y:S02]  /*5380*/  F2I.NTZ R3, R0 ;  /* 0x0000000000037305 */ /* 0x000e240000203100 */
[----:B0-----:R2:W-:Y:S01]  /*5390*/  STG.E desc[UR36][R16.64], R3 ;  /* 0x0000000310007986 */ /* 0x0015e2000c101924 */
[----:B------:R-:W-:Y:S05]  /*53a0*/  BRA `(.L_x_6674) ;  /* 0x0000000c00107947 */ /* 0x000fea0003800000 */
.L_x_6675:
[----:B------:R-:W0:Y:S02]  /*53b0*/  F2I.NTZ R3, R0 ;  /* 0x0000000000037305 */ /* 0x000e240000203100 */
[----:B0-----:R0:W-:Y:S01]  /*53c0*/  STG.E.U16 desc[UR36][R16.64], R3 ;  /* 0x0000000310007986 */ /* 0x0011e2000c101524 */
[----:B------:R-:W-:Y:S05]  /*53d0*/  BRA `(.L_x_6674) ;  /* 0x0000000c00047947 */ /* 0x000fea0003800000 */
.L_x_6670:
        /* <DEDUP_REMOVED lines=8> */
.L_x_6678:
[----:B------:R-:W-:-:S05]  /*5460*/  F2FP.F16.F32.PACK_AB R2, RZ, R2 ;  /* 0x00000002ff02723e */ /* 0x000fca00000000ff */
[----:B------:R0:W-:Y:S01]  /*5470*/  STG.E.U16 desc[UR36][R16.64], R2 ;  /* 0x0000000210007986 */ /* 0x0001e2000c101524 */
[----:B------:R-:W-:Y:S05]  /*5480*/  BRA `(.L_x_6674) ;  /* 0x0000000800d87947 */ /* 0x000fea0003800000 */
.L_x_6677:
        /* <DEDUP_REMOVED lines=9> */
.L_x_6680:
[----:B------:R-:W-:-:S04]  /*5520*/  F2FP.F16.F32.PACK_AB R3, RZ, R2 ;  /* 0x00000002ff03723e */ /* 0x000fc800000000ff */
[----:B------:R-:W-:-:S05]  /*5530*/  PRMT R3, R3, 0x5410, RZ ;  /* 0x0000541003037816 */ /* 0x000fca00000000ff */
[----:B------:R0:W-:Y:S01]  /*5540*/  STG.E desc[UR36][R16.64], R3 ;  /* 0x0000000310007986 */ /* 0x0001e2000c101924 */
[----:B------:R-:W-:Y:S05]  /*5550*/  BRA `(.L_x_6674) ;  /* 0x0000000800a47947 */ /* 0x000fea0003800000 */
.L_x_6679:
[----:B------:R-:W-:-:S06]  /*5560*/  FMUL.FTZ R2, R2, 1 ;  /* 0x3f80000002027820 */ /* 0x000fcc0000410000 */
[----:B------:R-:W0:Y:S02]  /*5570*/  F2F.F64.F32 R2, R2 ;  /* 0x0000000200027310 */ /* 0x000e240000201800 */
[----:B0-----:R0:W-:Y:S01]  /*5580*/  STG.E.64 desc[UR36][R16.64], R2 ;  /* 0x0000000210007986 */ /* 0x0011e2000c101b24 */
[----:B------:R-:W-:Y:S05]  /*5590*/  BRA `(.L_x_6674) ;  /* 0x0000000800947947 */ /* 0x000fea0003800000 */
.L_x_6669:
        /* <DEDUP_REMOVED lines=12> */
.L_x_6683:
[----:B------:R-:W-:Y:S01]  /*5660*/  FMUL.FTZ R4, R2, 1 ;  /* 0x3f80000002047820 */ /* 0x000fe20000410000 */
[----:B------:R-:W-:-:S05]  /*5670*/  CS2R R6, SRZ ;  /* 0x0000000000067805 */ /* 0x000fca000001ff00 */
[----:B------:R-:W0:Y:S02]  /*5680*/  F2F.F64.F32 R4, R4 ;  /* 0x0000000400047310 */ /* 0x000e240000201800 */
[----:B0-----:R0:W-:Y:S01]  /*5690*/  STG.E.128 desc[UR36][R16.64], R4 ;  /* 0x0000000410007986 */ /* 0x0011e2000c101d24 */
[----:B------:R-:W-:Y:S05]  /*56a0*/  BRA `(.L_x_6674) ;  /* 0x0000000800507947 */ /* 0x000fea0003800000 */
.L_x_6682:
        /* <DEDUP_REMOVED lines=20> */
.L_x_6687:
[----:B------:R-:W-:Y:S05]  /*57f0*/  BSYNC B0 ;  /* 0x0000000000007941 */ /* 0x000fea0003800000 */
.L_x_6686:
[----:B------:R-:W-:-:S05]  /*5800*/  LOP3.LUT R5, R0, R5, RZ, 0xfc, !PT ;  /* 0x0000000500057212 */ /* 0x000fca00078efcff */
[----:B------:R0:W-:Y:S01]  /*5810*/  STG.E.U8 desc[UR36][R16.64], R5 ;  /* 0x0000000510007986 */ /* 0x0001e2000c101124 */
[----:B------:R-:W-:Y:S05]  /*5820*/  BRA `(.L_x_6674) ;  /* 0x0000000400f07947 */ /* 0x000fea0003800000 */
.L_x_6685:
        /* <DEDUP_REMOVED lines=12> */
.L_x_6689:
[----:B------:R-:W-:Y:S01]  /*58f0*/  IMAD.MOV.U32 R0, RZ, RZ, 0x7f ;  /* 0x0000007fff007424 */ /* 0x000fe200078e00ff */
[----:B------:R-:W-:-:S04]  /*5900*/  ISETP.GT.U32.AND P0, PT, R4, 0x7f800000, PT ;  /* 0x7f8000000400780c */ /* 0x000fc80003f04070 */
[----:B------:R-:W-:-:S09]  /*5910*/  SEL R0, R0, 0x7c, P0 ;  /* 0x0000007c00007807 */ /* 0x000fd20000000000 */
.L_x_6690:
[----:B------:R-:W-:Y:S05]  /*5920*/  BSYNC B0 ;  /* 0x0000000000007941 */ /* 0x000fea0003800000 */
.L_x_6688:
[----:B------:R-:W-:-:S04]  /*5930*/  LOP3.LUT R2, R2, 0x80000000, RZ, 0xc0, !PT ;  /* 0x8000000002027812 */ /* 0x000fc800078ec0ff */
[----:B------:R-:W-:-:S04]  /*5940*/  SHF.R.U32.HI R3, RZ, 0x18, R2 ;  /* 0x00000018ff037819 */ /* 0x000fc80000011602 */
[----:B------:R-:W-:-:S05]  /*5950*/  LOP3.LUT R3, R0, R3, RZ, 0xfc, !PT ;  /* 0x0000000300037212 */ /* 0x000fca00078efcff */
[----:B------:R0:W-:Y:S01]  /*5960*/  STG.E.U8 desc[UR36][R16.64], R3 ;  /* 0x0000000310007986 */ /* 0x0001e2000c101124 */
[----:B------:R-:W-:Y:S05]  /*5970*/  BRA `(.L_x_6674) ;  /* 0x00000004009c7947 */ /* 0x000fea0003800000 */
.L_x_6684:
[----:B------:R-:W-:-:S05]  /*5980*/  F2FP.BF16.F32.PACK_AB R2, RZ, R2 ;  /* 0x00000002ff02723e */ /* 0x000fca00000010ff */
[----:B------:R0:W-:Y:S01]  /*5990*/  STG.E.U16 desc[UR36][R16.64], R2 ;  /* 0x0000000210007986 */ /* 0x0001e2000c101524 */
[----:B------:R-:W-:Y:S05]  /*59a0*/  BRA `(.L_x_6674) ;  /* 0x0000000400907947 */ /* 0x000fea0003800000 */
.L_x_6681:
        /* <DEDUP_REMOVED lines=11> */
.L_x_6693:
        /* <DEDUP_REMOVED lines=16> */
.L_x_6696:
[----:B------:R-:W-:-:S04]  /*5b60*/  LOP3.LUT R2, R2, 0x80000000, RZ, 0xc0, !PT ;  /* 0x8000000002027812 */ /* 0x000fc800078ec0ff */
[----:B------:R-:W-:-:S04]  /*5b70*/  SHF.R.U32.HI R3, RZ, 0x18, R2 ;  /* 0x00000018ff037819 */ /* 0x000fc80000011602 */
[----:B------:R-:W-:-:S04]  /*5b80*/  LOP3.LUT R0, R0, R3, RZ, 0xfc, !PT ;  /* 0x0000000300007212 */ /* 0x000fc800078efcff */
[----:B------:R-:W-:-:S07]  /*5b90*/  PRMT R8, R0, 0x7610, R8 ;  /* 0x0000761000087816 */ /* 0x000fce0000000008 */
.L_x_6695:
[----:B------:R-:W-:Y:S05]  /*5ba0*/  BSYNC B0 ;  /* 0x0000000000007941 */ /* 0x000fea0003800000 */
.L_x_6694:
[----:B------:R0:W-:Y:S01]  /*5bb0*/  STG.E.U8 desc[UR36][R16.64], R8 ;  /* 0x0000000810007986 */ /* 0x0001e2000c101124 */
[----:B------:R-:W-:Y:S05]  /*5bc0*/  BRA `(.L_x_6674) ;  /* 0x0000000400087947 */ /* 0x000fea0003800000 */
.L_x_6692:
        /* <DEDUP_REMOVED lines=16> */
.L_x_6699:
[----:B------:R-:W-:-:S04]  /*5cd0*/  LOP3.LUT R2, R2, 0x80000000, RZ, 0xc0, !PT ;  /* 0x8000000002027812 */ /* 0x000fc800078ec0ff */
[----:B------:R-:W-:-:S04]  /*5ce0*/  SHF.R.U32.HI R3, RZ, 0x18, R2 ;  /* 0x00000018ff037819 */ /* 0x000fc80000011602 */
[----:B------:R-:W-:-:S04]  /*5cf0*/  LOP3.LUT R0, R0, R3, RZ, 0xfc, !PT ;  /* 0x0000000300007212 */ /* 0x000fc800078efcff */
[----:B------:R-:W-:-:S07]  /*5d00*/  PRMT R8, R0, 0x7610, R8 ;  /* 0x0000761000087816 */ /* 0x000fce0000000008 */
.L_x_6698:
[----:B------:R-:W-:Y:S05]  /*5d10*/  BSYNC B0 ;  /* 0x0000000000007941 */ /* 0x000fea0003800000 */
.L_x_6697:
[----:B------:R0:W-:Y:S01]  /*5d20*/  STG.E.U8 desc[UR36][R16.64], R8 ;  /* 0x0000000810007986 */ /* 0x0001e2000c101124 */
[----:B------:R-:W-:Y:S05]  /*5d30*/  BRA `(.L_x_6674) ;  /* 0x0000000000ac7947 */ /* 0x000fea0003800000 */
.L_x_6691:
        /* <DEDUP_REMOVED lines=21> */
.L_x_6673:
        /* <DEDUP_REMOVED lines=16> */
.L_x_6702:
[----:B------:R-:W-:Y:S05]  /*5f90*/  BRA `(.L_x_6674) ;  /* 0x0000000000147947 */ /* 0x000fea0003800000 */
.L_x_6701:
[----:B------:R-:W0:Y:S02]  /*5fa0*/  F2I.U64 R2, R0 ;  /* 0x0000000000027311 */ /* 0x000e240000201800 */
[----:B0-----:R0:W-:Y:S01]  /*5fb0*/  STG.E.64 desc[UR36][R16.64], R2 ;  /* 0x0000000210007986 */ /* 0x0011e2000c101b24 */
[----:B------:R-:W-:Y:S05]  /*5fc0*/  BRA `(.L_x_6674) ;  /* 0x0000000000087947 */ /* 0x000fea0003800000 */
.L_x_6700:
[----:B------:R-:W0:Y:S02]  /*5fd0*/  F2I.U32.NTZ R3, R0 ;  /* 0x0000000000037305 */ /* 0x000e240000203000 */
[----:B0-----:R0:W-:Y:S02]  /*5fe0*/  STG.E desc[UR36][R16.64], R3 ;  /* 0x0000000310007986 */ /* 0x0011e4000c101924 */
.L_x_6674:
[----:B------:R-:W-:-:S07]  /*5ff0*/  VIADD R19, R19, 0x80 ;  /* 0x0000008013137836 */ /* 0x000fce0000000000 */
.L_x_6639:
[----:B------:R-:W-:Y:S05]  /*6000*/  BSYNC B7 ;  /* 0x0000000000077941 */ /* 0x000fea0003800000 */
.L_x_6638:
        /* <DEDUP_REMOVED lines=307> */
.L_x_6705:
        /* <DEDUP_REMOVED lines=22> */
.L_x_6710:
[----:B------:R-:W2:Y:S02]  /*74a0*/  LDG.E.U8 R0, desc[UR36][R2.64] ;  /* 0x0000002402007981 */ /* 0x000ea4000c1e1100 */
[----:B--2---:R-:W-:Y:S01]  /*74b0*/  I2FP.F32.U32 R0, R0 ;  /* 0x0000000000007245 */ /* 0x004fe20000201000 */
[----:B------:R-:W-:Y:S06]  /*74c0*/  BRA `(.L_x_6712) ;  /* 0x0000000c002c7947 */ /* 0x000fec0003800000 */
.L_x_6709:
        /* <DEDUP_REMOVED lines=9> */
.L_x_6714:
[----:B------:R-:W2:Y:S02]  /*7560*/  LDG.E R0, desc[UR36][R2.64] ;  /* 0x0000002402007981 */ /* 0x000ea4000c1e1900 */
[----:B--2---:R-:W-:Y:S01]  /*7570*/  I2FP.F32.S32 R0, R0 ;  /* 0x0000000000007245 */ /* 0x004fe20000201400 */
[----:B------:R-:W-:Y:S06]  /*7580*/  BRA `(.L_x_6712) ;  /* 0x0000000800fc7947 */ /* 0x000fec0003800000 */
.L_x_6713:
[----:B------:R-:W2:Y:S02]  /*7590*/  LDG.E.U16 R0, desc[UR36][R2.64] ;  /* 0x0000002402007981 */ /* 0x000ea4000c1e1500 */
[----:B--2---:R-:W0:Y:S01]  /*75a0*/  I2F.S16 R0, R0 ;  /* 0x0000000000007306 */ /* 0x004e220000101400 */
[----:B------:R-:W-:Y:S05]  /*75b0*/  BRA `(.L_x_6712) ;  /* 0x0000000800f07947 */ /* 0x000fea0003800000 */
.L_x_6708:
        /* <DEDUP_REMOVED lines=8> */
.L_x_6716:
[----:B------:R-:W2:Y:S02]  /*7640*/  LDG.E.U16 R0, desc[UR36][R2.64] ;  /* 0x0000002402007981 */ /* 0x000ea4000c1e1500 */
[----:B--2---:R-:W-:Y:S01]  /*7650*/  HADD2.F32 R0, -RZ, R0.H0_H0 ;  /* 0x20000000ff007230 */ /* 0x004fe20000004100 */
[----:B------:R-:W-:Y:S06]  /*7660*/  BRA `(.L_x_6712) ;  /* 0x0000000800c47947 */ /* 0x000fec0003800000 */
.L_x_6715:
        /* <DEDUP_REMOVED lines=8> */
.L_x_6718:
[----:B------:R-:W2:Y:S02]  /*76f0*/  LDG.E.U16 R0, desc[UR36][R2.64] ;  /* 0x0000002402007981 */ /* 0x000ea4000c1e1500 */
[----:B--2---:R-:W-:Y:S01]  /*7700*/  HADD2.F32 R0, -RZ, R0.H0_H0 ;  /* 0x20000000ff007230 */ /* 0x004fe20000004100 */
[----:B------:R-:W-:Y:S06]  /*7710*/  BRA `(.L_x_6712) ;  /* 0x0000000800987947 */ /* 0x000fec0003800000 */
.L_x_6717:
[----:B------:R-:W2:Y:S01]  /*7720*/  LDG.E.64 R2, desc[UR36][R2.64] ;  /* 0x0000002402027981 */ /* 0x000ea2000c1e1b00 */
[----:B------:R-:W-:Y:S01]  /*7730*/  UMOV UR4, 0xf0000000 ;  /* 0xf000000000047882 */ /* 0x000fe20000000000 */
[----:B------:R-:W-:Y:S01]  /*7740*/  UMOV UR5, 0x380fffff ;  /* 0x380fffff00057882 */ /* 0x000fe20000000000 */
[----:B--2---:R-:W0:Y:S01]  /*7750*/  F2F.F32.F64 R0, R2 ;  /* 0x0000000200007310 */ /* 0x004e220000301000 */
[----:B------:R-:W-:-:S14]  /*7760*/  DSETP.GEU.AND P0, PT, |R2|, UR4, PT ;  /* 0x0000000402007e2a */ /* 0x000fdc000bf0e200 */
[----:B0-----:R-:W-:Y:S01]  /*7770*/  @!P0 FMUL R0, R0, 1.175494350822287508e-38 ;  /* 0x0080000000008820 */ /* 0x001fe20000400000 */
[----:B------:R-:W-:Y:S06]  /*7780*/  BRA `(.L_x_6712) ;  /* 0x00000008007c7947 */ /* 0x000fec0003800000 */
.L_x_6707:
        /* <DEDUP_REMOVED lines=12> */
.L_x_6721:
[----:B------:R-:W2:Y:S01]  /*7850*/  LDG.E.64 R2, desc[UR36][R2.64] ;  /* 0x0000002402027981 */ /* 0x000ea2000c1e1b00 */
[----:B------:R-:W-:Y:S01]  /*7860*/  UMOV UR4, 0xf0000000 ;  /* 0xf000000000047882 */ /* 0x000fe20000000000 */
[----:B------:R-:W-:Y:S01]  /*7870*/  UMOV UR5, 0x380fffff ;  /* 0x380fffff00057882 */ /* 0x000fe20000000000 */
[----:B--2---:R-:W0:Y:S01]  /*7880*/  F2F.F32.F64 R0, R2 ;  /* 0x0000000200007310 */ /* 0x004e220000301000 */
[----:B------:R-:W-:-:S14]  /*7890*/  DSETP.GEU.AND P0, PT, |R2|, UR4, PT ;  /* 0x0000000402007e2a */ /* 0x000fdc000bf0e200 */
[----:B0-----:R-:W-:Y:S01]  /*78a0*/  @!P0 FMUL R0, R0, 1.175494350822287508e-38 ;  /* 0x0080000000008820 */ /* 0x001fe20000400000 */
[----:B------:R-:W-:Y:S06]  /*78b0*/  BRA `(.L_x_6712) ;  /* 0x0000000800307947 */ /* 0x000fec0003800000 */
.L_x_6720:
        /* <DEDUP_REMOVED lines=26> */
.L_x_6723:
        /* <DEDUP_REMOVED lines=13> */
.L_x_6722:
[----:B------:R-:W2:Y:S02]  /*7b30*/  LDG.E.U16 R0, desc[UR36][R2.64] ;  /* 0x0000002402007981 */ /* 0x000ea4000c1e1500 */
[----:B--2---:R-:W-:Y:S01]  /*7b40*/  IMAD.U32 R0, R0, 0x10000, RZ ;  /* 0x0001000000007824 */ /* 0x004fe200078e00ff */
[----:B------:R-:W-:Y:S06]  /*7b50*/  BRA `(.L_x_6712) ;  /* 0x0000000400887947 */ /* 0x000fec0003800000 */
.L_x_6719:
        /* <DEDUP_REMOVED lines=11> */
.L_x_6726:
        /* <DEDUP_REMOVED lines=20> */
.L_x_6728:
[----:B------:R-:W-:Y:S05]  /*7d50*/  BSYNC B0 ;  /* 0x0000000000007941 */ /* 0x000fea0003800000 */
.L_x_6727:
[----:B------:R-:W-:Y:S01]  /*7d60*/  LEA R3, R0, 0x3b800000, 0x17 ;  /* 0x3b80000000037811 */ /* 0x000fe200078eb8ff */
[----:B------:R-:W-:-:S05]  /*7d70*/  IMAD.SHL.U32 R0, R2, 0x100000, RZ ;  /* 0x0010000002007824 */ /* 0x000fca00078e00ff */
[----:B------:R-:W-:Y:S01]  /*7d80*/  LOP3.LUT R0, R3, R0, R4, 0xfe, !PT ;  /* 0x0000000003007212 */ /* 0x000fe200078efe04 */
[----:B------:R-:W-:Y:S06]  /*7d90*/  BRA `(.L_x_6712) ;  /* 0x0000000000f87947 */ /* 0x000fec0003800000 */
.L_x_6725:
        /* <DEDUP_REMOVED lines=20> */
.L_x_6730:
[----:B------:R-:W-:Y:S05]  /*7ee0*/  BSYNC B0 ;  /* 0x0000000000007941 */ /* 0x000fea0003800000 */
.L_x_6729:
[----:B------:R-:W-:Y:S01]  /*7ef0*/  LEA R3, R0, 0x37800000, 0x17 ;  /* 0x3780000000037811 */ /* 0x000fe200078eb8ff */
[----:B------:R-:W-:-:S05]  /*7f00*/  IMAD.SHL.U32 R0, R2, 0x200000, RZ ;  /* 0x0020000002007824 */ /* 0x000fca00078e00ff */
[----:B------:R-:W-:Y:S01]  /*7f10*/  LOP3.LUT R0, R3, R0, R4, 0xfe, !PT ;  /* 0x0000000003007212 */ /* 0x000fe200078efe04 */
[----:B------:R-:W-:Y:S06]  /*7f20*/  BRA `(.L_x_6712) ;  /* 0x0000000000947947 */ /* 0x000fec0003800000 */
.L_x_6724:
        /* <DEDUP_REMOVED lines=14> */
.L_x_6711:
        /* <DEDUP_REMOVED lines=16> */
.L_x_6733:
[----:B------:R-:W-:Y:S01]  /*8110*/  IMAD.MOV.U32 R0, RZ, RZ, RZ ;  /* 0x000000ffff007224 */ /* 0x000fe200078e00ff */
[----:B------:R-:W-:Y:S06]  /*8120*/  BRA `(.L_x_6712) ;  /* 0x0000000000147947 */ /* 0x000fec0003800000 */
.L_x_6732:
[----:B------:R-:W2:Y:S02]  /*8130*/  LDG.E.64 R2, desc[UR36][R2.64] ;  /* 0x0000002402027981 */ /* 0x000ea4000c1e1b00 */
[----:B--2---:R0:W1:Y:S01]  /*8140*/  I2F.U64 R0, R2 ;  /* 0x0000000200007312 */ /* 0x0040620000301000 */
[----:B------:R-:W-:Y:S05]  /*8150*/  BRA `(.L_x_6712) ;  /* 0x0000000000087947 */ /* 0x000fea0003800000 */
.L_x_6731:
[----:B------:R-:W2:Y:S02]  /*8160*/  LDG.E R0, desc[UR36][R2.64] ;  /* 0x0000002402007981 */ /* 0x000ea4000c1e1900 */
[----:B--2---:R-:W-:-:S07]  /*8170*/  I2FP.F32.U32 R0, R0 ;  /* 0x0000000000007245 */ /* 0x004fce0000201000 */
.L_x_6712:
[----:B------:R-:W-:Y:S05]  /*8180*/  BSYNC B6 ;  /* 0x0000000000067941 */ /* 0x000fea0003800000 */
.L_x_6706:
        /* <DEDUP_REMOVED lines=16> */
.L_x_6737:
[----:B------:R-:W0:Y:S02]  /*8290*/  F2I.S64 R2, R0 ;  /* 0x0000000000027311 */ /* 0x000e240000201900 */
[----:B0-----:R0:W-:Y:S01]  /*82a0*/  STG.E.U8 desc[UR36][R16.64], R2 ;  /* 0x0000000210007986 */ /* 0x0011e2000c101124 */
[----:B------:R-:W-:Y:S05]  /*82b0*/  BRA `(.L_x_6739) ;  /* 0x0000000c00407947 */ /* 0x000fea0003800000 */
.L_x_6736:
        /* <DEDUP_REMOVED lines=9> */
.L_x_6741:
[----:B------:R-:W0:Y:S02]  /*8350*/  F2I.NTZ R3, R0 ;  /* 0x0000000000037305 */ /* 0x000e240000203100 */
[----:B0-----:R0:W-:Y:S01]  /*8360*/  STG.E desc[UR36][R16.64], R3 ;  /* 0x0000000310007986 */ /* 0x0011e2000c101924 */
[----:B------:R-:W-:Y:S05]  /*8370*/  BRA `(.L_x_6739) ;  /* 0x0000000c00107947 */ /* 0x000fea0003800000 */
.L_x_6740:
[----:B------:R-:W0:Y:S02]  /*8380*/  F2I.NTZ R3, R0 ;  /* 0x0000000000037305 */ /* 0x000e240000203100 */
[----:B0-----:R0:W-:Y:S01]  /*8390*/  STG.E.U16 desc[UR36][R16.64], R3 ;  /* 0x0000000310007986 */ /* 0x0011e2000c101524 */
[----:B------:R-:W-:Y:S05]  /*83a0*/  BRA `(.L_x_6739) ;  /* 0x0000000c00047947 */ /* 0x000fea0003800000 */
.L_x_6735:
        /* <DEDUP_REMOVED lines=8> */
.L_x_6743:
[----:B------:R-:W-:-:S05]  /*8430*/  F2FP.F16.F32.PACK_AB R2, RZ, R2 ;  /* 0x00000002ff02723e */ /* 0x000fca00000000ff */
[----:B------:R0:W-:Y:S01]  /*8440*/  STG.E.U16 desc[UR36][R16.64], R2 ;  /* 0x0000000210007986 */ /* 0x0001e2000c101524 */
[----:B------:R-:W-:Y:S05]  /*8450*/  BRA `(.L_x_6739) ;  /* 0x0000000800d87947 */ /* 0x000fea0003800000 */
.L_x_6742:
        /* <DEDUP_REMOVED lines=9> */
.L_x_6745:
[----:B------:R-:W-:-:S04]  /*84f0*/  F2FP.F16.F32.PACK_AB R3, RZ, R2 ;  /* 0x00000002ff03723e */ /* 0x000fc800000000ff */
[----:B------:R-:W-:-:S05]  /*8500*/  PRMT R3, R3, 0x5410, RZ ;  /* 0x0000541003037816 */ /* 0x000fca00000000ff */
[----:B------:R0:W-:Y:S01]  /*8510*/  STG.E desc[UR36][R16.64], R3 ;  /* 0x0000000310007986 */ /* 0x0001e2000c101924 */
[----:B------:R-:W-:Y:S05]  /*8520*/  BRA `(.L_x_6739) ;  /* 0x0000000800a47947 */ /* 0x000fea0003800000 */
.L_x_6744:
[----:B------:R-:W-:-:S06]  /*8530*/  FMUL.FTZ R2, R2, 1 ;  /* 0x3f80000002027820 */ /* 0x000fcc0000410000 */
[----:B------:R-:W0:Y:S02]  /*8540*/  F2F.F64.F32 R2, R2 ;  /* 0x0000000200027310 */ /* 0x000e240000201800 */
[----:B0-----:R0:W-:Y:S01]  /*8550*/  STG.E.64 desc[UR36][R16.64], R2 ;  /* 0x0000000210007986 */ /* 0x0011e2000c101b24 */
[----:B------:R-:W-:Y:S05]  /*8560*/  BRA `(.L_x_6739) ;  /* 0x0000000800947947 */ /* 0x000fea0003800000 */
.L_x_6734:
        /* <DEDUP_REMOVED lines=12> */
.L_x_6748:
[----:B------:R-:W-:Y:S01]  /*8630*/  FMUL.FTZ R4, R2, 1 ;  /* 0x3f80000002047820 */ /* 0x000fe20000410000 */
[----:B------:R-:W-:-:S05]  /*8640*/  CS2R R6, SRZ ;  /* 0x0000000000067805 */ /* 0x000fca000001ff00 */
[----:B------:R-:W0:Y:S02]  /*8650*/  F2F.F64.F32 R4, R4 ;  /* 0x0000000400047310 */ /* 0x000e240000201800 */
[----:B0-----:R0:W-:Y:S01]  /*8660*/  STG.E.128 desc[UR36][R16.64], R4 ;  /* 0x0000000410007986 */ /* 0x0011e2000c101d24 */
[----:B------:R-:W-:Y:S05]  /*8670*/  BRA `(.L_x_6739) ;  /* 0x0000000800507947 */ /* 0x000fea0003800000 */
.L_x_6747:
        /* <DEDUP_REMOVED lines=20> */
.L_x_6752:
[----:B------:R-:W-:Y:S05]  /*87c0*/  BSYNC B0 ;  /* 0x0000000000007941 */ /* 0x000fea0003800000 */
.L_x_6751:
[----:B------:R-:W-:-:S05]  /*87d0*/  LOP3.LUT R5, R0, R5, RZ, 0xfc, !PT ;  /* 0x0000000500057212 */ /* 0x000fca00078efcff */
[----:B------:R0:W-:Y:S01]  /*87e0*/  STG.E.U8 desc[UR36][R16.64], R5 ;  /* 0x0000000510007986 */ /* 0x0001e2000c101124 */
[----:B------:R-:W-:Y:S05]  /*87f0*/  BRA `(.L_x_6739) ;  /* 0x0000000400f07947 */ /* 0x000fea0003800000 */
.L_x_6750:
        /* <DEDUP_REMOVED lines=12> */
.L_x_6754:
[----:B------:R-:W-:Y:S01]  /*88c0*/  IMAD.MOV.U32 R0, RZ, RZ, 0x7f ;  /* 0x0000007fff007424 */ /* 0x000fe200078e00ff */
[----:B------:R-:W-:-:S04]  /*88d0*/  ISETP.GT.U32.AND P0, PT, R4, 0x7f800000, PT ;  /* 0x7f8000000400780c */ /* 0x000fc80003f04070 */
[----:B------:R-:W-:-:S09]  /*88e0*/  SEL R0, R0, 0x7c, P0 ;  /* 0x0000007c00007807 */ /* 0x000fd20000000000 */
.L_x_6755:
[----:B------:R-:W-:Y:S05]  /*88f0*/  BSYNC B0 ;  /* 0x0000000000007941 */ /* 0x000fea0003800000 */
.L_x_6753:
[----:B------:R-:W-:-:S04]  /*8900*/  LOP3.LUT R2, R2, 0x80000000, RZ, 0xc0, !PT ;  /* 0x8000000002027812 */ /* 0x000fc800078ec0ff */
[----:B------:R-:W-:-:S04]  /*8910*/  SHF.R.U32.HI R3, RZ, 0x18, R2 ;  /* 0x00000018ff037819 */ /* 0x000fc80000011602 */
[----:B------:R-:W-:-:S05]  /*8920*/  LOP3.LUT R3, R0, R3, RZ, 0xfc, !PT ;  /* 0x0000000300037212 */ /* 0x000fca00078efcff */
[----:B------:R0:W-:Y:S01]  /*8930*/  STG.E.U8 desc[UR36][R16.64], R3 ;  /* 0x0000000310007986 */ /* 0x0001e2000c101124 */
[----:B------:R-:W-:Y:S05]  /*8940*/  BRA `(.L_x_6739) ;  /* 0x00000004009c7947 */ /* 0x000fea0003800000 */
.L_x_6749:
[----:B------:R-:W-:-:S05]  /*8950*/  F2FP.BF16.F32.PACK_AB R2, RZ, R2 ;  /* 0x00000002ff02723e */ /* 0x000fca00000010ff */
[----:B------:R0:W-:Y:S01]  /*8960*/  STG.E.U16 desc[UR36][R16.64], R2 ;  /* 0x0000000210007986 */ /* 0x0001e2000c101524 */
[----:B------:R-:W-:Y:S05]  /*8970*/  BRA `(.L_x_6739) ;  /* 0x0000000400907947 */ /* 0x000fea0003800000 */
.L_x_6746:
        /* <DEDUP_REMOVED lines=11> */
.L_x_6758:
        /* <DEDUP_REMOVED lines=16> */
.L_x_6761:
[----:B------:R-:W-:-:S04]  /*8b30*/  LOP3.LUT R2, R2, 0x80000000, RZ, 0xc0, !PT ;  /* 0x8000000002027812 */ /* 0x000fc800078ec0ff */
[----:B------:R-:W-:-:S04]  /*8b40*/  SHF.R.U32.HI R3, RZ, 0x18, R2 ;  /* 0x00000018ff037819 */ /* 0x000fc80000011602 */
[----:B------:R-:W-:-:S04]  /*8b50*/  LOP3.LUT R0, R0, R3, RZ, 0xfc, !PT ;  /* 0x0000000300007212 */ /* 0x000fc800078efcff */
[----:B------:R-:W-:-:S07]  /*8b60*/  PRMT R8, R0, 0x7610, R8 ;  /* 0x0000761000087816 */ /* 0x000fce0000000008 */
.L_x_6760:
[----:B------:R-:W-:Y:S05]  /*8b70*/  BSYNC B0 ;  /* 0x0000000000007941 */ /* 0x000fea0003800000 */
.L_x_6759:
[----:B------:R3:W-:Y:S01]  /*8b80*/  STG.E.U8 desc[UR36][R16.64], R8 ;  /* 0x0000000810007986 */ /* 0x0007e2000c101124 */
[----:B------:R-:W-:Y:S05]  /*8b90*/  BRA `(.L_x_6739) ;  /* 0x0000000400087947 */ /* 0x000fea0003800000 */
.L_x_6757:
        /* <DEDUP_REMOVED lines=16> */
.L_x_6764:
[----:B------:R-:W-:-:S04]  /*8ca0*/  LOP3.LUT R2, R2, 0x80000000, RZ, 0xc0, !PT ;  /* 0x8000000002027812 */ /* 0x000fc800078ec0ff */
[----:B------:R-:W-:-:S04]  /*8cb0*/  SHF.R.U32.HI R3, RZ, 0x18, R2 ;  /* 0x00000018ff037819 */ /* 0x000fc80000011602 */
[----:B------:R-:W-:-:S04]  /*8cc0*/  LOP3.LUT R0, R0, R3, RZ, 0xfc, !PT ;  /* 0x0000000300007212 */ /* 0x000fc800078efcff */
[----:B------:R-:W-:-:S07]  /*8cd0*/  PRMT R8, R0, 0x7610, R8 ;  /* 0x0000761000087816 */ /* 0x000fce0000000008 */
.L_x_6763:
[----:B------:R-:W-:Y:S05]  /*8ce0*/  BSYNC B0 ;  /* 0x0000000000007941 */ /* 0x000fea0003800000 */
.L_x_6762:
[----:B------:R0:W-:Y:S01]  /*8cf0*/  STG.E.U8 desc[UR36][R16.64], R8 ;  /* 0x0000000810007986 */ /* 0x0001e2000c101124 */
[----:B------:R-:W-:Y:S05]  /*8d00*/  BRA `(.L_x_6739) ;  /* 0x0000000000ac7947 */ /* 0x000fea0003800000 */
.L_x_6756:
        /* <DEDUP_REMOVED lines=21> */
.L_x_6738:
        /* <DEDUP_REMOVED lines=16> */
.L_x_6767:
[----:B------:R-:W-:Y:S05]  /*8f60*/  BRA `(.L_x_6739) ;  /* 0x0000000000147947 */ /* 0x000fea0003800000 */
.L_x_6766:
[----:B------:R-:W0:Y:S02]  /*8f70*/  F2I.U64 R2, R0 ;  /* 0x0000000000027311 */ /* 0x000e240000201800 */
[----:B0-----:R2:W-:Y:S01]  /*8f80*/  STG.E.64 desc[UR36][R16.64], R2 ;  /* 0x0000000210007986 */ /* 0x0015e2000c101b24 */
[----:B------:R-:W-:Y:S05]  /*8f90*/  BRA `(.L_x_6739) ;  /* 0x0000000000087947 */ /* 0x000fea0003800000 */
.L_x_6765:
[----:B------:R-:W0:Y:S02]  /*8fa0*/  F2I.U32.NTZ R3, R0 ;  /* 0x0000000000037305 */ /* 0x000e240000203000 */
[----:B0-----:R0:W-:Y:S02]  /*8fb0*/  STG.E desc[UR36][R16.64], R3 ;  /* 0x0000000310007986 */ /* 0x0011e4000c101924 */
.L_x_6739:
[----:B------:R-:W-:-:S07]  /*8fc0*/  VIADD R19, R19, 0x80 ;  /* 0x0000008013137836 */ /* 0x000fce0000000000 */
.L_x_6704:
[----:B------:R-:W-:Y:S05]  /*8fd0*/  BSYNC B7 ;  /* 0x0000000000077941 */ /* 0x000fea0003800000 */
.L_x_6703:
        /* <DEDUP_REMOVED lines=306> */
.L_x_6768:
        /* <DEDUP_REMOVED lines=22> */
.L_x_6773:
[----:B------:R-:W2:Y:S02]  /*a460*/  LDG.E.U8 R0, desc[UR36][R2.64] ;  /* 0x0000002402007981 */ /* 0x000ea4000c1e1100 */
[----:B--2---:R-:W-:Y:S01]  /*a470*/  I2FP.F32.U32 R0, R0 ;  /* 0x0000000000007245 */ /* 0x004fe20000201000 */
[----:B------:R-:W-:Y:S06]  /*a480*/  BRA `(.L_x_6775) ;  /* 0x0000000c002c7947 */ /* 0x000fec0003800000 */
.L_x_6772:
        /* <DEDUP_REMOVED lines=9> */
.L_x_6777:
[----:B------:R-:W2:Y:S02]  /*a520*/  LDG.E R0, desc[UR36][R2.64] ;  /* 0x0000002402007981 */ /* 0x000ea4000c1e1900 */
[----:B--2---:R-:W-:Y:S01]  /*a530*/  I2FP.F32.S32 R0, R0 ;  /* 0x0000000000007245 */ /* 0x004fe20000201400 */
[----:B------:R-:W-:Y:S06]  /*a540*/  BRA `(.L_x_6775) ;  /* 0x0000000800fc7947 */ /* 0x000fec0003800000 */
.L_x_6776:
[----:B------:R-:W2:Y:S02]  /*a550*/  LDG.E.U16 R0, desc[UR36][R2.64] ;  /* 0x0000002402007981 */ /* 0x000ea4000c1e1500 */
[----:B--2---:R-:W0:Y:S01]  /*a560*/  I2F.S16 R0, R0 ;  /* 0x0000000000007306 */ /* 0x004e220000101400 */
[----:B------:R-:W-:Y:S05]  /*a570*/  BRA `(.L_x_6775) ;  /* 0x0000000800f07947 */ /* 0x000fea0003800000 */
.L_x_6771:
        /* <DEDUP_REMOVED lines=8> */
.L_x_6779:
[----:B------:R-:W2:Y:S02]  /*a600*/  LDG.E.U16 R0, desc[UR36][R2.64] ;  /* 0x0000002402007981 */ /* 0x000ea4000c1e1500 */
[----:B--2---:R-:W-:Y:S01]  /*a610*/  HADD2.F32 R0, -RZ, R0.H0_H0 ;  /* 0x20000000ff007230 */ /* 0x004fe20000004100 */
[----:B------:R-:W-:Y:S06]  /*a620*/  BRA `(.L_x_6775) ;  /* 0x0000000800c47947 */ /* 0x000fec0003800000 */
.L_x_6778:
        /* <DEDUP_REMOVED lines=8> */
.L_x_6781:
[----:B------:R-:W2:Y:S02]  /*a6b0*/  LDG.E.U16 R0, desc[UR36][R2.64] ;  /* 0x0000002402007981 */ /* 0x000ea4000c1e1500 */
[----:B--2---:R-:W-:Y:S01]  /*a6c0*/  HADD2.F32 R0, -RZ, R0.H0_H0 ;  /* 0x20000000ff007230 */ /* 0x004fe20000004100 */
[----:B------:R-:W-:Y:S06]  /*a6d0*/  BRA `(.L_x_6775) ;  /* 0x0000000800987947 */ /* 0x000fec0003800000 */
.L_x_6780:
[----:B------:R-:W2:Y:S01]  /*a6e0*/  LDG.E.64 R2, desc[UR36][R2.64] ;  /* 0x0000002402027981 */ /* 0x000ea2000c1e1b00 */
[----:B------:R-:W-:Y:S01]  /*a6f0*/  UMOV UR4, 0xf0000000 ;  /* 0xf000000000047882 */ /* 0x000fe20000000000 */
[----:B------:R-:W-:Y:S01]  /*a700*/  UMOV UR5, 0x380fffff ;  /* 0x380fffff00057882 */ /* 0x000fe20000000000 */
[----:B--2---:R-:W0:Y:S01]  /*a710*/  F2F.F32.F64 R0, R2 ;  /* 0x0000000200007310 */ /* 0x004e220000301000 */
[----:B------:R-:W-:-:S14]  /*a720*/  DSETP.GEU.AND P0, PT, |R2|, UR4, PT ;  /* 0x0000000402007e2a */ /* 0x000fdc000bf0e200 */
[----:B0-----:R-:W-:Y:S01]  /*a730*/  @!P0 FMUL R0, R0, 1.175494350822287508e-38 ;  /* 0x0080000000008820 */ /* 0x001fe20000400000 */
[----:B------:R-:W-:Y:S06]  /*a740*/  BRA `(.L_x_6775) ;  /* 0x00000008007c7947 */ /* 0x000fec0003800000 */
.L_x_6770:
        /* <DEDUP_REMOVED lines=12> */
.L_x_6784:
[----:B------:R-:W2:Y:S01]  /*a810*/  LDG.E.64 R2, desc[UR36][R2.64] ;  /* 0x0000002402027981 */ /* 0x000ea2000c1e1b00 */
[----:B------:R-:W-:Y:S01]  /*a820*/  UMOV UR4, 0xf0000000 ;  /* 0xf000000000047882 */ /* 0x000fe20000000000 */
[----:B------:R-:W-:Y:S01]  /*a830*/  UMOV UR5, 0x380fffff ;  /* 0x380fffff00057882 */ /* 0x000fe20000000000 */
[----:B--2---:R-:W0:Y:S01]  /*a840*/  F2F.F32.F64 R0, R2 ;  /* 0x0000000200007310 */ /* 0x004e220000301000 */
[----:B------:R-:W-:-:S14]  /*a850*/  DSETP.GEU.AND P0, PT, |R2|, UR4, PT ;  /* 0x0000000402007e2a */ /* 0x000fdc000bf0e200 */
[----:B0-----:R-:W-:Y:S01]  /*a860*/  @!P0 FMUL R0, R0, 1.175494350822287508e-38 ;  /* 0x0080000000008820 */ /* 0x001fe20000400000 */
[----:B------:R-:W-:Y:S06]  /*a870*/  BRA `(.L_x_6775) ;  /* 0x0000000800307947 */ /* 0x000fec0003800000 */
.L_x_6783:
        /* <DEDUP_REMOVED lines=26> */
.L_x_6786:
        /* <DEDUP_REMOVED lines=13> */
.L_x_6785:
[----:B------:R-:W2:Y:S02]  /*aaf0*/  LDG.E.U16 R0, desc[UR36][R2.64] ;  /* 0x0000002402007981 */ /* 0x000ea4000c1e1500 */
[----:B--2---:R-:W-:Y:S01]  /*ab00*/  IMAD.U32 R0, R0, 0x10000, RZ ;  /* 0x0001000000007824 */ /* 0x004fe200078e00ff */
[----:B------:R-:W-:Y:S06]  /*ab10*/  BRA `(.L_x_6775) ;  /* 0x0000000400887947 */ /* 0x000fec0003800000 */
.L_x_6782:
        /* <DEDUP_REMOVED lines=11> */
.L_x_6789:
        /* <DEDUP_REMOVED lines=20> */
.L_x_6791:
[----:B------:R-:W-:Y:S05]  /*ad10*/  BSYNC B0 ;  /* 0x0000000000007941 */ /* 0x000fea0003800000 */
.L_x_6790:
[----:B------:R-:W-:Y:S01]  /*ad20*/  LEA R3, R0, 0x3b800000, 0x17 ;  /* 0x3b80000000037811 */ /* 0x000fe200078eb8ff */
[----:B------:R-:W-:-:S05]  /*ad30*/  IMAD.SHL.U32 R0, R2, 0x100000, RZ ;  /* 0x0010000002007824 */ /* 0x000fca00078e00ff */
[----:B------:R-:W-:Y:S01]  /*ad40*/  LOP3.LUT R0, R3, R0, R4, 0xfe, !PT ;  /* 0x0000000003007212 */ /* 0x000fe200078efe04 */
[----:B------:R-:W-:Y:S06]  /*ad50*/  BRA `(.L_x_6775) ;  /* 0x0000000000f87947 */ /* 0x000fec0003800000 */
.L_x_6788:
        /* <DEDUP_REMOVED lines=20> */
.L_x_6793:
[----:B------:R-:W-:Y:S05]  /*aea0*/  BSYNC B0 ;  /* 0x0000000000007941 */ /* 0x000fea0003800000 */
.L_x_6792:
[----:B------:R-:W-:Y:S01]  /*aeb0*/  LEA R3, R0, 0x37800000, 0x17 ;  /* 0x3780000000037811 */ /* 0x000fe200078eb8ff */
[----:B------:R-:W-:-:S05]  /*aec0*/  IMAD.SHL.U32 R0, R2, 0x200000, RZ ;  /* 0x0020000002007824 */ /* 0x000fca00078e00ff */
[----:B------:R-:W-:Y:S01]  /*aed0*/  LOP3.LUT R0, R3, R0, R4, 0xfe, !PT ;  /* 0x0000000003007212 */ /* 0x000fe200078efe04 */
[----:B------:R-:W-:Y:S06]  /*aee0*/  BRA `(.L_x_6775) ;  /* 0x0000000000947947 */ /* 0x000fec0003800000 */
.L_x_6787:
        /* <DEDUP_REMOVED lines=14> */
.L_x_6774:
        /* <DEDUP_REMOVED lines=16> */
.L_x_6796:
[----:B------:R-:W-:Y:S01]  /*b0d0*/  IMAD.MOV.U32 R0, RZ, RZ, RZ ;  /* 0x000000ffff007224 */ /* 0x000fe200078e00ff */
[----:B------:R-:W-:Y:S06]  /*b0e0*/  BRA `(.L_x_6775) ;  /* 0x0000000000147947 */ /* 0x000fec0003800000 */
.L_x_6795:
[----:B------:R-:W2:Y:S02]  /*b0f0*/  LDG.E.64 R2, desc[UR36][R2.64] ;  /* 0x0000002402027981 */ /* 0x000ea4000c1e1b00 */
[----:B--2---:R0:W1:Y:S01]  /*b100*/  I2F.U64 R0, R2 ;  /* 0x0000000200007312 */ /* 0x0040620000301000 */
[----:B------:R-:W-:Y:S05]  /*b110*/  BRA `(.L_x_6775) ;  /* 0x0000000000087947 */ /* 0x000fea0003800000 */
.L_x_6794:
[----:B------:R-:W2:Y:S02]  /*b120*/  LDG.E R0, desc[UR36][R2.64] ;  /* 0x0000002402007981 */ /* 0x000ea4000c1e1900 */
[----:B--2---:R-:W-:-:S07]  /*b130*/  I2FP.F32.U32 R0, R0 ;  /* 0x0000000000007245 */ /* 0x004fce0000201000 */
.L_x_6775:
[----:B------:R-:W-:Y:S05]  /*b140*/  BSYNC B6 ;  /* 0x0000000000067941 */ /* 0x000fea0003800000 */
.L_x_6769:
        /* <DEDUP_REMOVED lines=14> */
[----:B0-----:R-:W-:Y:S01]  /*b230*/  STG.E.U8 desc[UR36][R16.64], R3 ;  /* 0x0000000310007986 */ /* 0x001fe2000c101124 */
[----:B------:R-:W-:Y:S05]  /*b240*/  EXIT ;  /* 0x000000000000794d */ /* 0x000fea0003800000 */
.L_x_6800:
[----:B------:R-:W0:Y:S02]  /*b250*/  F2I.S64 R2, R0 ;  /* 0x0000000000027311 */ /* 0x000e240000201900 */
[----:B0-----:R-:W-:Y:S01]  /*b260*/  STG.E.U8 desc[UR36][R16.64], R2 ;  /* 0x0000000210007986 */ /* 0x001fe2000c101124 */
[----:B------:R-:W-:Y:S05]  /*b270*/  EXIT ;  /* 0x000000000000794d */ /* 0x000fea0003800000 */
.L_x_6799:
[----:B------:R-:W-:-:S13]  /*b280*/  ISETP.NE.AND P0, PT, R3, 0x2, PT ;  /* 0x000000020300780c */ /* 0x000fda0003f05270 */
[----:B------:R-:W-:Y:S05]  /*b290*/  @!P0 BRA `(.L_x_6802) ;  /* 0x0000000000288947 */ /* 0x000fea0003800000 */
[----:B------:R-:W-:-:S13]  /*b2a0*/  ISETP.NE.AND P0, PT, R3, 0x3, PT ;  /* 0x000000030300780c */ /* 0x000fda0003f05270 */
[----:B------:R-:W-:Y:S05]  /*b2b0*/  @!P0 BRA `(.L_x_6803) ;  /* 0x0000000000148947 */ /* 0x000fea0003800000 */
[----:B------:R-:W-:-:S13]  /*b2c0*/  ISETP.NE.AND P0, PT, R3, 0x4, PT ;  /* 0x000000040300780c */ /* 0x000fda0003f05270 */
[----:B------:R-:W-:Y:S05]  /*b2d0*/  @P0 BRA `(.L_x_6801) ;  /* 0x0000000800d00947 */ /* 0x000fea0003800000 */
[----:B------:R-:W0:Y:S02]  /*b2e0*/  F2I.S64 R2, R0 ;  /* 0x0000000000027311 */ /* 0x000e240000201900 */
[----:B0-----:R-:W-:Y:S01]  /*b2f0*/  STG.E.64 desc[UR36][R16.64], R2 ;  /* 0x0000000210007986 */ /* 0x001fe2000c101b24 */
[----:B------:R-:W-:Y:S05]  /*b300*/  EXIT ;  /* 0x000000000000794d */ /* 0x000fea0003800000 */
.L_x_6803:
[----:B------:R-:W0:Y:S02]  /*b310*/  F2I.NTZ R3, R0 ;  /* 0x0000000000037305 */ /* 0x000e240000203100 */
[----:B0-----:R-:W-:Y:S01]  /*b320*/  STG.E desc[UR36][R16.64], R3 ;  /* 0x0000000310007986 */ /* 0x001fe2000c101924 */
[----:B------:R-:W-:Y:S05]  /*b330*/  EXIT ;  /* 0x000000000000794d */ /* 0x000fea0003800000 */
.L_x_6802:
[----:B------:R-:W0:Y:S02]  /*b340*/  F2I.NTZ R3, R0 ;  /* 0x0000000000037305 */ /* 0x000e240000203100 */
[----:B0-----:R-:W-:Y:S01]  /*b350*/  STG.E.U16 desc[UR36][R16.64], R3 ;  /* 0x0000000310007986 */ /* 0x001fe2000c101524 */
[----:B------:R-:W-:Y:S05]  /*b360*/  EXIT ;  /* 0x000000000000794d */ /* 0x000fea0003800000 */
.L_x_6798:
        /* <DEDUP_REMOVED lines=8> */
.L_x_6805:
[----:B------:R-:W-:-:S05]  /*b3f0*/  F2FP.F16.F32.PACK_AB R2, RZ, R2 ;  /* 0x00000002ff02723e */ /* 0x000fca00000000ff */
[----:B------:R-:W-:Y:S01]  /*b400*/  STG.E.U16 desc[UR36][R16.64], R2 ;  /* 0x0000000210007986 */ /* 0x000fe2000c101524 */
[----:B------:R-:W-:Y:S05]  /*b410*/  EXIT ;  /* 0x000000000000794d */ /* 0x000fea0003800000 */
.L_x_6804:
        /* <DEDUP_REMOVED lines=9> */
.L_x_6807:
[----:B------:R-:W-:-:S04]  /*b4b0*/  F2FP.F16.F32.PACK_AB R3, RZ, R2 ;  /* 0x00000002ff03723e */ /* 0x000fc800000000ff */
[----:B------:R-:W-:-:S05]  /*b4c0*/  PRMT R3, R3, 0x5410, RZ ;  /* 0x0000541003037816 */ /* 0x000fca00000000ff */
[----:B------:R-:W-:Y:S01]  /*b4d0*/  STG.E desc[UR36][R16.64], R3 ;  /* 0x0000000310007986 */ /* 0x000fe2000c101924 */
[----:B------:R-:W-:Y:S05]  /*b4e0*/  EXIT ;  /* 0x000000000000794d */ /* 0x000fea0003800000 */
.L_x_6806:
[----:B------:R-:W-:-:S06]  /*b4f0*/  FMUL.FTZ R2, R2, 1 ;  /* 0x3f80000002027820 */ /* 0x000fcc0000410000 */
[----:B------:R-:W0:Y:S02]  /*b500*/  F2F.F64.F32 R2, R2 ;  /* 0x0000000200027310 */ /* 0x000e240000201800 */
[----:B0-----:R-:W-:Y:S01]  /*b510*/  STG.E.64 desc[UR36][R16.64], R2 ;  /* 0x0000000210007986 */ /* 0x001fe2000c101b24 */
[----:B------:R-:W-:Y:S05]  /*b520*/  EXIT ;  /* 0x000000000000794d */ /* 0x000fea0003800000 */
.L_x_6797:
        /* <DEDUP_REMOVED lines=12> */
.L_x_6810:
[----:B------:R-:W-:Y:S01]  /*b5f0*/  FMUL.FTZ R4, R2, 1 ;  /* 0x3f80000002047820 */ /* 0x000fe20000410000 */
[----:B------:R-:W-:-:S05]  /*b600*/  CS2R R6, SRZ ;  /* 0x0000000000067805 */ /* 0x000fca000001ff00 */
[----:B------:R-:W0:Y:S02]  /*b610*/  F2F.F64.F32 R4, R4 ;  /* 0x0000000400047310 */ /* 0x000e240000201800 */
[----:B0-----:R-:W-:Y:S01]  /*b620*/  STG.E.128 desc[UR36][R16.64], R4 ;  /* 0x0000000410007986 */ /* 0x001fe2000c101d24 */
[----:B------:R-:W-:Y:S05]  /*b630*/  EXIT ;  /* 0x000000000000794d */ /* 0x000fea0003800000 */
.L_x_6809:
        /* <DEDUP_REMOVED lines=20> */
.L_x_6814:
[----:B------:R-:W-:Y:S05]  /*b780*/  BSYNC B0 ;  /* 0x0000000000007941 */ /* 0x000fea0003800000 */
.L_x_6813:
[----:B------:R-:W-:-:S05]  /*b790*/  LOP3.LUT R5, R0, R5, RZ, 0xfc, !PT ;  /* 0x0000000500057212 */ /* 0x000fca00078efcff */
[----:B------:R-:W-:Y:S01]  /*b7a0*/  STG.E.U8 desc[UR36][R16.64], R5 ;  /* 0x0000000510007986 */ /* 0x000fe2000c101124 */
[----:B------:R-:W-:Y:S05]  /*b7b0*/  EXIT ;  /* 0x000000000000794d */ /* 0x000fea0003800000 */
.L_x_6812:
        /* <DEDUP_REMOVED lines=12> */
.L_x_6816:
[----:B------:R-:W-:Y:S01]  /*b880*/  IMAD.MOV.U32 R0, RZ, RZ, 0x7f ;  /* 0x0000007fff007424 */ /* 0x000fe200078e00ff */
[----:B------:R-:W-:-:S04]  /*b890*/  ISETP.GT.U32.AND P0, PT, R4, 0x7f800000, PT ;  /* 0x7f8000000400780c */ /* 0x000fc80003f04070 */
[----:B------:R-:W-:-:S09]  /*b8a0*/  SEL R0, R0, 0x7c, P0 ;  /* 0x0000007c00007807 */ /* 0x000fd20000000000 */
.L_x_6817:
[----:B------:R-:W-:Y:S05]  /*b8b0*/  BSYNC B0 ;  /* 0x0000000000007941 */ /* 0x000fea0003800000 */
.L_x_6815:
[----:B------:R-:W-:-:S04]  /*b8c0*/  LOP3.LUT R2, R2, 0x80000000, RZ, 0xc0, !PT ;  /* 0x8000000002027812 */ /* 0x000fc800078ec0ff */
[----:B------:R-:W-:-:S04]  /*b8d0*/  SHF.R.U32.HI R3, RZ, 0x18, R2 ;  /* 0x00000018ff037819 */ /* 0x000fc80000011602 */
[----:B------:R-:W-:-:S05]  /*b8e0*/  LOP3.LUT R3, R0, R3, RZ, 0xfc, !PT ;  /* 0x0000000300037212 */ /* 0x000fca00078efcff */
[----:B------:R-:W-:Y:S01]  /*b8f0*/  STG.E.U8 desc[UR36][R16.64], R3 ;  /* 0x0000000310007986 */ /* 0x000fe2000c101124 */
[----:B------:R-:W-:Y:S05]  /*b900*/  EXIT ;  /* 0x000000000000794d */ /* 0x000fea0003800000 */
.L_x_6811:
[----:B------:R-:W-:-:S05]  /*b910*/  F2FP.BF16.F32.PACK_AB R2, RZ, R2 ;  /* 0x00000002ff02723e */ /* 0x000fca00000010ff */
[----:B------:R-:W-:Y:S01]  /*b920*/  STG.E.U16 desc[UR36][R16.64], R2 ;  /* 0x0000000210007986 */ /* 0x000fe2000c101524 */
[----:B------:R-:W-:Y:S05]  /*b930*/  EXIT ;  /* 0x000000000000794d */ /* 0x000fea0003800000 */
.L_x_6808:
        /* <DEDUP_REMOVED lines=9> */
[----:B0-----:R-:W-:Y:S01]  /*b9d0*/  STG.E.U16 desc[UR36][R16.64], R3 ;  /* 0x0000000310007986 */ /* 0x001fe2000c101524 */
[----:B------:R-:W-:Y:S05]  /*b9e0*/  EXIT ;  /* 0x000000000000794d */ /* 0x000fea0003800000 */
.L_x_6820:
        /* <DEDUP_REMOVED lines=16> */
.L_x_6823:
[----:B------:R-:W-:-:S04]  /*baf0*/  LOP3.LUT R2, R2, 0x80000000, RZ, 0xc0, !PT ;  /* 0x8000000002027812 */ /* 0x000fc800078ec0ff */
[----:B------:R-:W-:-:S04]  /*bb00*/  SHF.R.U32.HI R3, RZ, 0x18, R2 ;  /* 0x00000018ff037819 */ /* 0x000fc80000011602 */
[----:B------:R-:W-:-:S04]  /*bb10*/  LOP3.LUT R0, R0, R3, RZ, 0xfc, !PT ;  /* 0x0000000300007212 */ /* 0x000fc800078efcff */
[----:B------:R-:W-:-:S07]  /*bb20*/  PRMT R8, R0, 0x7610, R8 ;  /* 0x0000761000087816 */ /* 0x000fce0000000008 */
.L_x_6822:
[----:B------:R-:W-:Y:S05]  /*bb30*/  BSYNC B0 ;  /* 0x0000000000007941 */ /* 0x000fea0003800000 */
.L_x_6821:
[----:B------:R-:W-:Y:S01]  /*bb40*/  STG.E.U8 desc[UR36][R16.64], R8 ;  /* 0x0000000810007986 */ /* 0x000fe2000c101124 */
[----:B------:R-:W-:Y:S05]  /*bb50*/  EXIT ;  /* 0x000000000000794d */ /* 0x000fea0003800000 */
.L_x_6819:
        /* <DEDUP_REMOVED lines=16> */
.L_x_6826:
[----:B------:R-:W-:-:S04]  /*bc60*/  LOP3.LUT R2, R2, 0x80000000, RZ, 0xc0, !PT ;  /* 0x8000000002027812 */ /* 0x000fc800078ec0ff */
[----:B------:R-:W-:-:S04]  /*bc70*/  SHF.R.U32.HI R3, RZ, 0x18, R2 ;  /* 0x00000018ff037819 */ /* 0x000fc80000011602 */
[----:B------:R-:W-:-:S04]  /*bc80*/  LOP3.LUT R0, R0, R3, RZ, 0xfc, !PT ;  /* 0x0000000300007212 */ /* 0x000fc800078efcff */
[----:B------:R-:W-:-:S07]  /*bc90*/  PRMT R8, R0, 0x7610, R8 ;  /* 0x0000761000087816 */ /* 0x000fce0000000008 */
.L_x_6825:
[----:B------:R-:W-:Y:S05]  /*bca0*/  BSYNC B0 ;  /* 0x0000000000007941 */ /* 0x000fea0003800000 */
.L_x_6824:
[----:B------:R-:W-:Y:S01]  /*bcb0*/  STG.E.U8 desc[UR36][R16.64], R8 ;  /* 0x0000000810007986 */ /* 0x000fe2000c101124 */
[----:B------:R-:W-:Y:S05]  /*bcc0*/  EXIT ;  /* 0x000000000000794d */ /* 0x000fea0003800000 */
.L_x_6818:
        /* <DEDUP_REMOVED lines=21> */
.L_x_6801:
        /* <DEDUP_REMOVED lines=16> */
.L_x_6829:
[----:B------:R-:W-:Y:S05]  /*bf20*/  EXIT ;  /* 0x000000000000794d */ /* 0x000fea0003800000 */
.L_x_6828:
[----:B------:R-:W0:Y:S02]  /*bf30*/  F2I.U64 R2, R0 ;  /* 0x0000000000027311 */ /* 0x000e240000201800 */
[----:B0-----:R-:W-:Y:S01]  /*bf40*/  STG.E.64 desc[UR36][R16.64], R2 ;  /* 0x0000000210007986 */ /* 0x001fe2000c101b24 */
[----:B------:R-:W-:Y:S05]  /*bf50*/  EXIT ;  /* 0x000000000000794d */ /* 0x000fea0003800000 */
.L_x_6827:
[----:B------:R-:W0:Y:S02]  /*bf60*/  F2I.U32.NTZ R3, R0 ;  /* 0x0000000000037305 */ /* 0x000e240000203000 */
[----:B0-----:R-:W-:Y:S01]  /*bf70*/  STG.E desc[UR36][R16.64], R3 ;  /* 0x0000000310007986 */ /* 0x001fe2000c101924 */
[----:B------:R-:W-:Y:S05]  /*bf80*/  EXIT ;  /* 0x000000000000794d */ /* 0x000fea0003800000 */
.L_x_6830:
        /* <DEDUP_REMOVED lines=15> */
.L_x_19624:


//--------------------- .text._ZN2at6native27unrolled_elementwise_kernelIZZZNS0_17round_kernel_cudaERNS_18TensorIteratorBaseEENKUlvE_clEvENKUlvE0_clEvEUlfE_St5arrayIPcLm2EELi4E23TrivialOffsetCalculatorILi1EjESB_NS0_6memory12LoadWithCastILi1EEENSC_13StoreWithCastILi1EEEEEviT_T0_T2_T3_T4_T5_ --------------------------
	.section	.text._ZN2at6native27unrolled_elementwise_kernelIZZZNS0_17round_kernel_cudaERNS_18TensorIteratorBaseEENKUlvE_clEvENKUlvE0_clEvEUlfE_St5arrayIPcLm2EELi4E23TrivialOffsetCalculatorILi1EjESB_NS0_6memory12LoadWithCastILi1EEENSC_13StoreWithCastILi1EEEEEviT_T0_T2_T3_T4_T5_,"ax",@progbits
	.align	128
        .global         _ZN2at6native27unrolled_elementwise_kernelIZZZNS0_17round_kernel_cudaERNS_18TensorIteratorBaseEENKUlvE_clEvENKUlvE0_clEvEUlfE_St5arrayIPcLm2EELi4E23TrivialOffsetCalculatorILi1EjESB_NS0_6memory12LoadWithCastILi1EEENSC_13StoreWithCastILi1EEEEEviT_T0_T2_T3_T4_T5_
        .type           _ZN2at6native27unrolled_elementwise_kernelIZZZNS0_17round_kernel_cudaERNS_18TensorIteratorBaseEENKUlvE_clEvENKUlvE0_clEvEUlfE_St5arrayIPcLm2EELi4E23TrivialOffsetCalculatorILi1EjESB_NS0_6memory12LoadWithCastILi1EEENSC_13StoreWithCastILi1EEEEEviT_T0_T2_T3_T4_T5_,@function
        .size           _ZN2at6native27unrolled_elementwise_kernelIZZZNS0_17round_kernel_cudaERNS_18TensorIteratorBaseEENKUlvE_clEvENKUlvE0_clEvEUlfE_St5arrayIPcLm2EELi4E23TrivialOffsetCalculatorILi1EjESB_NS0_6memory12LoadWithCastILi1EEENSC_13StoreWithCastILi1EEEEEviT_T0_T2_T3_T4_T5_,(.L_x_19625 - _ZN2at6native27unrolled_elementwise_kernelIZZZNS0_17round_kernel_cudaERNS_18TensorIteratorBaseEENKUlvE_clEvENKUlvE0_clEvEUlfE_St5arrayIPcLm2EELi4E23TrivialOffsetCalculatorILi1EjESB_NS0_6memory12LoadWithCastILi1EEENSC_13StoreWithCastILi1EEEEEviT_T0_T2_T3_T4_T5_)
        .other          _ZN2at6native27unrolled_elementwise_kernelIZZZNS0_17round_kernel_cudaERNS_18TensorIteratorBaseEENKUlvE_clEvENKUlvE0_clEvEUlfE_St5arrayIPcLm2EELi4E23TrivialOffsetCalculatorILi1EjESB_NS0_6memory12LoadWithCastILi1EEENSC_13StoreWithCastILi1EEEEEviT_T0_T2_T3_T4_T5_,@"STO_CUDA_ENTRY STV_DEFAULT"
_ZN2at6native27unrolled_elementwise_kernelIZZZNS0_17round_kernel_cudaERNS_18TensorIteratorBaseEENKUlvE_clEvENKUlvE0_clEvEUlfE_St5arrayIPcLm2EELi4E23TrivialOffsetCalculatorILi1EjESB_NS0_6memory12LoadWithCastILi1EEENSC_13StoreWithCastILi1EEEEEviT_T0_T2_T3_T4_T5_:
.text._ZN2at6native27unrolled_elementwise_kernelIZZZNS0_17round_kernel_cudaERNS_18TensorIteratorBaseEENKUlvE_clEvENKUlvE0_clEvEUlfE_St5arrayIPcLm2EELi4E23TrivialOffsetCalculatorILi1EjESB_NS0_6memory12LoadWithCastILi1EEENSC_13StoreWithCastILi1EEEEEviT_T0_T2_T3_T4_T5_:
        /* <DEDUP_REMOVED lines=33> */
.L_x_6837:
[----:B------:R-:W2:Y:S02]  /*0210*/  LDG.E.U8 R4, desc[UR36][R4.64] ;  /* 0x0000002404047981 */ /* 0x000ea4000c1e1100 */
[----:B--2---:R-:W-:Y:S01]  /*0220*/  I2FP.F32.U32 R27, R4 ;  /* 0x00000004001b7245 */ /* 0x004fe20000201000 */
[----:B------:R-:W-:Y:S06]  /*0230*/  BRA `(.L_x_6839) ;  /* 0x0000000c00307947 */ /* 0x000fec0003800000 */
.L_x_6836:
        /* <DEDUP_REMOVED lines=9> */
.L_x_6841:
[----:B------:R-:W2:Y:S02]  /*02d0*/  LDG.E R4, desc[UR36][R4.64] ;  /* 0x0000002404047981 */ /* 0x000ea4000c1e1900 */
[----:B--2---:R-:W-:Y:S01]  /*02e0*/  I2FP.F32.S32 R27, R4 ;  /* 0x00000004001b7245 */ /* 0x004fe20000201400 */
[----:B------:R-:W-:Y:S06]  /*02f0*/  BRA `(.L_x_6839) ;  /* 0x0000000c00007947 */ /* 0x000fec0003800000 */
.L_x_6840:
[----:B------:R-:W2:Y:S02]  /*0300*/  LDG.E.U16 R4, desc[UR36][R4.64] ;  /* 0x0000002404047981 */ /* 0x000ea4000c1e1500 */
[----:B--2---:R2:W3:Y:S01]  /*0310*/  I2F.S16 R27, R4 ;  /* 0x00000004001b7306 */ /* 0x0044e20000101400 */
[----:B------:R-:W-:Y:S05]  /*0320*/  BRA `(.L_x_6839) ;  /* 0x0000000800f47947 */ /* 0x000fea0003800000 */
.L_x_6835:
        /* <DEDUP_REMOVED lines=8> */
.L_x_6843:
[----:B------:R-:W2:Y:S02]  /*03b0*/  LDG.E.U16 R4, desc[UR36][R4.64] ;  /* 0x0000002404047981 */ /* 0x000ea4000c1e1500 */
[----:B--2---:R-:W-:Y:S01]  /*03c0*/  HADD2.F32 R27, -RZ, R4.H0_H0 ;  /* 0x20000004ff1b7230 */ /* 0x004fe20000004100 */
[----:B------:R-:W-:Y:S06]  /*03d0*/  BRA `(.L_x_6839) ;  /* 0x0000000800c87947 */ /* 0x000fec0003800000 */
.L_x_6842:
        /* <DEDUP_REMOVED lines=8> */
.L_x_6845:
[----:B------:R-:W2:Y:S02]  /*0460*/  LDG.E.U16 R4, desc[UR36][R4.64] ;  /* 0x0000002404047981 */ /* 0x000ea4000c1e1500 */
[----:B--2---:R-:W-:Y:S01]  /*0470*/  HADD2.F32 R27, -RZ, R4.H0_H0 ;  /* 0x20000004ff1b7230 */ /* 0x004fe20000004100 */
[----:B------:R-:W-:Y:S06]  /*0480*/  BRA `(.L_x_6839) ;  /* 0x00000008009c7947 */ /* 0x000fec0003800000 */
.L_x_6844:
[----:B------:R-:W2:Y:S01]  /*0490*/  LDG.E.64 R4, desc[UR36][R4.64] ;  /* 0x0000002404047981 */ /* 0x000ea2000c1e1b00 */
[----:B------:R-:W-:Y:S01]  /*04a0*/  UMOV UR4, 0xf0000000 ;  /* 0xf000000000047882 */ /* 0x000fe20000000000 */
[----:B------:R-:W-:Y:S01]  /*04b0*/  UMOV UR5, 0x380fffff ;  /* 0x380fffff00057882 */ /* 0x000fe20000000000 */
[----:B--2---:R-:W0:Y:S01]  /*04c0*/  F2F.F32.F64 R27, R4 ;  /* 0x00000004001b7310 */ /* 0x004e220000301000 */
[----:B------:R-:W-:-:S14]  /*04d0*/  DSETP.GEU.AND P0, PT, |R4|, UR4, PT ;  /* 0x0000000404007e2a */ /* 0x000fdc000bf0e200 */
[----:B0-----:R-:W-:Y:S01]  /*04e0*/  @!P0 FMUL R27, R27, 1.175494350822287508e-38 ;  /* 0x008000001b1b8820 */ /* 0x001fe20000400000 */
[----:B------:R-:W-:Y:S06]  /*04f0*/  BRA `(.L_x_6839) ;  /* 0x0000000800807947 */ /* 0x000fec0003800000 */
.L_x_6834:
        /* <DEDUP_REMOVED lines=12> */
.L_x_6848:
[----:B------:R-:W2:Y:S01]  /*05c0*/  LDG.E.64 R4, desc[UR36][R4.64] ;  /* 0x0000002404047981 */ /* 0x000ea2000c1e1b00 */
[----:B------:R-:W-:Y:S01]  /*05d0*/  UMOV UR4, 0xf0000000 ;  /* 0xf000000000047882 */ /* 0x000fe20000000000 */
[----:B------:R-:W-:Y:S01]  /*05e0*/  UMOV UR5, 0x380fffff ;  /* 0x380fffff00057882 */ /* 0x000fe20000000000 */
[----:B--2---:R-:W0:Y:S01]  /*05f0*/  F2F.F32.F64 R27, R4 ;  /* 0x00000004001b7310 */ /* 0x004e220000301000 */
[----:B------:R-:W-:-:S14]  /*0600*/  DSETP.GEU.AND P0, PT, |R4|, UR4, PT ;  /* 0x0000000404007e2a */ /* 0x000fdc000bf0e200 */
[----:B0-----:R-:W-:Y:S01]  /*0610*/  @!P0 FMUL R27, R27, 1.175494350822287508e-38 ;  /* 0x008000001b1b8820 */ /* 0x001fe20000400000 */
[----:B------:R-:W-:Y:S06]  /*0620*/  BRA `(.L_x_6839) ;  /* 0x0000000800347947 */ /* 0x000fec0003800000 */
.L_x_6847:
        /* <DEDUP_REMOVED lines=26> */
.L_x_6850:
        /* <DEDUP_REMOVED lines=14> */
.L_x_6849:
[----:B------:R-:W2:Y:S02]  /*08b0*/  LDG.E.U16 R4, desc[UR36][R4.64] ;  /* 0x0000002404047981 */ /* 0x000ea4000c1e1500 */
[----:B--2---:R-:W-:Y:S01]  /*08c0*/  IMAD.U32 R27, R4, 0x10000, RZ ;  /* 0x00010000041b7824 */ /* 0x004fe200078e00ff */
[----:B------:R-:W-:Y:S06]  /*08d0*/  BRA `(.L_x_6839) ;  /* 0x0000000400887947 */ /* 0x000fec0003800000 */
.L_x_6846:
        /* <DEDUP_REMOVED lines=11> */
.L_x_6853:
        /* <DEDUP_REMOVED lines=20> */
.L_x_6855:
[----:B------:R-:W-:Y:S05]  /*0ad0*/  BSYNC B0 ;  /* 0x0000000000007941 */ /* 0x000fea0003800000 */
.L_x_6854:
[----:B------:R-:W-:Y:S01]  /*0ae0*/  IMAD.SHL.U32 R3, R3, 0x100000, RZ ;  /* 0x0010000003037824 */ /* 0x000fe200078e00ff */
[----:B------:R-:W-:-:S04]  /*0af0*/  LEA R0, R0, 0x3b800000, 0x17 ;  /* 0x3b80000000007811 */ /* 0x000fc800078eb8ff */
[----:B------:R-:W-:Y:S01]  /*0b00*/  LOP3.LUT R27, R0, R3, R27, 0xfe, !PT ;  /* 0x00000003001b7212 */ /* 0x000fe200078efe1b */
[----:B------:R-:W-:Y:S06]  /*0b10*/  BRA `(.L_x_6839) ;  /* 0x0000000000f87947 */ /* 0x000fec0003800000 */
.L_x_6852:
        /* <DEDUP_REMOVED lines=20> */
.L_x_6857:
[----:B------:R-:W-:Y:S05]  /*0c60*/  BSYNC B0 ;  /* 0x0000000000007941 */ /* 0x000fea0003800000 */
.L_x_6856:
[----:B------:R-:W-:Y:S01]  /*0c70*/  IMAD.SHL.U32 R3, R3, 0x200000, RZ ;  /* 0x0020000003037824 */ /* 0x000fe200078e00ff */
[----:B------:R-:W-:-:S04]  /*0c80*/  LEA R0, R0, 0x37800000, 0x17 ;  /* 0x3780000000007811 */ /* 0x000fc800078eb8ff */
[----:B------:R-:W-:Y:S01]  /*0c90*/  LOP3.LUT R27, R0, R3, R27, 0xfe, !PT ;  /* 0x00000003001b7212 */ /* 0x000fe200078efe1b */
[----:B------:R-:W-:Y:S06]  /*0ca0*/  BRA `(.L_x_6839) ;  /* 0x0000000000947947 */ /* 0x000fec0003800000 */
.L_x_6851:
        /* <DEDUP_REMOVED lines=14> */
.L_x_6838:
        /* <DEDUP_REMOVED lines=16> */
.L_x_6860:
[----:B------:R-:W-:Y:S01]  /*0e90*/  IMAD.MOV.U32 R27, RZ, RZ, RZ ;  /* 0x000000ffff1b7224 */ /* 0x000fe200078e00ff */
[----:B------:R-:W-:Y:S06]  /*0ea0*/  BRA `(.L_x_6839) ;  /* 0x0000000000147947 */ /* 0x000fec0003800000 */
.L_x_6859:
[----:B------:R-:W2:Y:S02]  /*0eb0*/  LDG.E.64 R4, desc[UR36][R4.64] ;  /* 0x0000002404047981 */ /* 0x000ea4000c1e1b00 */
[----:B--2---:R0:W1:Y:S01]  /*0ec0*/  I2F.U64 R27, R4 ;  /* 0x00000004001b7312 */ /* 0x0040620000301000 */
[----:B------:R-:W-:Y:S05]  /*0ed0*/  BRA `(.L_x_6839) ;  /* 0x0000000000087947 */ /* 0x000fea0003800000 */
.L_x_6858:
[----:B------:R-:W2:Y:S02]  /*0ee0*/  LDG.E R4, desc[UR36][R4.64] ;  /* 0x0000002404047981 */ /* 0x000ea4000c1e1900 */
[----:B--2---:R-:W-:-:S07]  /*0ef0*/  I2FP.F32.U32 R27, R4 ;  /* 0x00000004001b7245 */ /* 0x004fce0000201000 */
.L_x_6839:
[----:B------:R-:W-:Y:S05]  /*0f00*/  BSYNC B6 ;  /* 0x0000000000067941 */ /* 0x000fea0003800000 */
.L_x_6833:
[----:B------:R-:W2:Y:S02]  /*0f10*/  S2R R16, SR_TID.X ;  /* 0x0000000000107919 */ /* 0x000ea40000002100 */
[----:B--2---:R-:W-:-:S07]  /*0f20*/  VIADD R16, R16, 0x80 ;  /* 0x0000008010107836 */ /* 0x004fce0000000000 */
.L_x_6832:
[----:B------:R-:W-:Y:S05]  /*0f30*/  BSYNC B7 ;  /* 0x0000000000077941 */ /* 0x000fea0003800000 */
.L_x_6831:
        /* <DEDUP_REMOVED lines=25> */
.L_x_6867:
[----:B------:R-:W2:Y:S02]  /*10d0*/  LDG.E.U8 R4, desc[UR36][R4.64] ;  /* 0x0000002404047981 */ /* 0x000ea4000c1e1100 */
[----:B--2---:R-:W-:Y:S01]  /*10e0*/  I2FP.F32.U32 R19, R4 ;  /* 0x0000000400137245 */ /* 0x004fe20000201000 */
[----:B------:R-:W-:Y:S06]  /*10f0*/  BRA `(.L_x_6869) ;  /* 0x0000000c002c7947 */ /* 0x000fec0003800000 */
.L_x_6866:
        /* <DEDUP_REMOVED lines=9> */
.L_x_6871:
[----:B------:R-:W2:Y:S02]  /*1190*/  LDG.E R4, desc[UR36][R4.64] ;  /* 0x0000002404047981 */ /* 0x000ea4000c1e1900 */
[----:B--2---:R-:W-:Y:S01]  /*11a0*/  I2FP.F32.S32 R19, R4 ;  /* 0x0000000400137245 */ /* 0x004fe20000201400 */
[----:B------:R-:W-:Y:S06]  /*11b0*/  BRA `(.L_x_6869) ;  /* 0x0000000800fc7947 */ /* 0x000fec0003800000 */
.L_x_6870:
[----:B------:R-:W2:Y:S02]  /*11c0*/  LDG.E.U16 R4, desc[UR36][R4.64] ;  /* 0x0000002404047981 */ /* 0x000ea4000c1e1500 */
[----:B--2---:R0:W2:Y:S01]  /*11d0*/  I2F.S16 R19, R4 ;  /* 0x0000000400137306 */ /* 0x0040a20000101400 */
[----:B------:R-:W-:Y:S05]  /*11e0*/  BRA `(.L_x_6869) ;  /* 0x0000000800f07947 */ /* 0x000fea0003800000 */
.L_x_6865:
        /* <DEDUP_REMOVED lines=8> */
.L_x_6873:
[----:B------:R-:W2:Y:S02]  /*1270*/  LDG.E.U16 R4, desc[UR36][R4.64] ;  /* 0x0000002404047981 */ /* 0x000ea4000c1e1500 */
[----:B--2---:R-:W-:Y:S01]  /*1280*/  HADD2.F32 R19, -RZ, R4.H0_H0 ;  /* 0x20000004ff137230 */ /* 0x004fe20000004100 */
[----:B------:R-:W-:Y:S06]  /*1290*/  BRA `(.L_x_6869) ;  /* 0x0000000800c47947 */ /* 0x000fec0003800000 */
.L_x_6872:
        /* <DEDUP_REMOVED lines=8> */
.L_x_6875:
[----:B------:R-:W2:Y:S02]  /*1320*/  LDG.E.U16 R4, desc[UR36][R4.64] ;  /* 0x0000002404047981 */ /* 0x000ea4000c1e1500 */
[----:B--2---:R-:W-:Y:S01]  /*1330*/  HADD2.F32 R19, -RZ, R4.H0_H0 ;  /* 0x20000004ff137230 */ /* 0x004fe20000004100 */
[----:B------:R-:W-:Y:S06]  /*1340*/  BRA `(.L_x_6869) ;  /* 0x0000000800987947 */ /* 0x000fec0003800000 */
.L_x_6874:
[----:B------:R-:W2:Y:S01]  /*1350*/  LDG.E.64 R4, desc[UR36][R4.64] ;  /* 0x0000002404047981 */ /* 0x000ea2000c1e1b00 */
[----:B------:R-:W-:Y:S01]  /*1360*/  UMOV UR4, 0xf0000000 ;  /* 0xf000000000047882 */ /* 0x000fe20000000000 */
[----:B------:R-:W-:Y:S01]  /*1370*/  UMOV UR5, 0x380fffff ;  /* 0x380fffff00057882 */ /* 0x000fe20000000000 */
[----:B--2---:R-:W0:Y:S01]  /*1380*/  F2F.F32.F64 R19, R4 ;  /* 0x0000000400137310 */ /* 0x004e220000301000 */
[----:B------:R-:W-:-:S14]  /*1390*/  DSETP.GEU.AND P0, PT, |R4|, UR4, PT ;  /* 0x0000000404007e2a */ /* 0x000fdc000bf0e200 */
[----:B0-----:R-:W-:Y:S01]  /*13a0*/  @!P0 FMUL R19, R19, 1.175494350822287508e-38 ;  /* 0x0080000013138820 */ /* 0x001fe20000400000 */
[----:B------:R-:W-:Y:S06]  /*13b0*/  BRA `(.L_x_6869) ;  /* 0x00000008007c7947 */ /* 0x000fec0003800000 */
.L_x_6864:
        /* <DEDUP_REMOVED lines=12> */
.L_x_6878:
[----:B------:R-:W2:Y:S01]  /*1480*/  LDG.E.64 R4, desc[UR36][R4.64] ;  /* 0x0000002404047981 */ /* 0x000ea2000c1e1b00 */
[----:B------:R-:W-:Y:S01]  /*1490*/  UMOV UR4, 0xf0000000 ;  /* 0xf000000000047882 */ /* 0x000fe20000000000 */
[----:B------:R-:W-:Y:S01]  /*14a0*/  UMOV UR5, 0x380fffff ;  /* 0x380fffff00057882 */ /* 0x000fe20000000000 */
[----:B--2---:R-:W0:Y:S01]  /*14b0*/  F2F.F32.F64 R19, R4 ;  /* 0x0000000400137310 */ /* 0x004e220000301000 */
[----:B------:R-:W-:-:S14]  /*14c0*/  DSETP.GEU.AND P0, PT, |R4|, UR4, PT ;  /* 0x0000000404007e2a */ /* 0x000fdc000bf0e200 */
[----:B0-----:R-:W-:Y:S01]  /*14d0*/  @!P0 FMUL R19, R19, 1.175494350822287508e-38 ;  /* 0x0080000013138820 */ /* 0x001fe20000400000 */
[----:B------:R-:W-:Y:S06]  /*14e0*/  BRA `(.L_x_6869) ;  /* 0x0000000800307947 */ /* 0x000fec0003800000 */
.L_x_6877:
        /* <DEDUP_REMOVED lines=26> */
.L_x_6880:
        /* <DEDUP_REMOVED lines=13> */
.L_x_6879:
[----:B------:R-:W2:Y:S02]  /*1760*/  LDG.E.U16 R4, desc[UR36][R4.64] ;  /* 0x0000002404047981 */ /* 0x000ea4000c1e1500 */
[----:B--2---:R-:W-:Y:S01]  /*1770*/  IMAD.U32 R19, R4, 0x10000, RZ ;  /* 0x0001000004137824 */ /* 0x004fe200078e00ff */
[----:B------:R-:W-:Y:S06]  /*1780*/  BRA `(.L_x_6869) ;  /* 0x0000000400887947 */ /* 0x000fec0003800000 */
.L_x_6876:
        /* <DEDUP_REMOVED lines=11> */
.L_x_6883:
        /* <DEDUP_REMOVED lines=20> */
.L_x_6885:
[----:B------:R-:W-:Y:S05]  /*1980*/  BSYNC B0 ;  /* 0x0000000000007941 */ /* 0x000fea0003800000 */
.L_x_6884:
[----:B------:R-:W-:Y:S01]  /*1990*/  IMAD.SHL.U32 R3, R3, 0x100000, RZ ;  /* 0x0010000003037824 */ /* 0x000fe200078e00ff */
[----:B------:R-:W-:-:S04]  /*19a0*/  LEA R0, R0, 0x3b800000, 0x17 ;  /* 0x3b80000000007811 */ /* 0x000fc800078eb8ff */
[----:B------:R-:W-:Y:S01]  /*19b0*/  LOP3.LUT R19, R0, R3, R19, 0xfe, !PT ;  /* 0x0000000300137212 */ /* 0x000fe200078efe13 */
[----:B------:R-:W-:Y:S06]  /*19c0*/  BRA `(.L_x_6869) ;  /* 0x0000000000f87947 */ /* 0x000fec0003800000 */
.L_x_6882:
        /* <DEDUP_REMOVED lines=20> */
.L_x_6887:
[----:B------:R-:W-:Y:S05]  /*1b10*/  BSYNC B0 ;  /* 0x0000000000007941 */ /* 0x000fea0003800000 */
.L_x_6886:
[----:B------:R-:W-:Y:S01]  /*1b20*/  IMAD.SHL.U32 R3, R3, 0x200000, RZ ;  /* 0x0020000003037824 */ /* 0x000fe200078e00ff */
[----:B------:R-:W-:-:S04]  /*1b30*/  LEA R0, R0, 0x37800000, 0x17 ;  /* 0x3780000000007811 */ /* 0x000fc800078eb8ff */
[----:B------:R-:W-:Y:S01]  /*1b40*/  LOP3.LUT R19, R0, R3, R19, 0xfe, !PT ;  /* 0x0000000300137212 */ /* 0x000fe200078efe13 */
[----:B------:R-:W-:Y:S06]  /*1b50*/  BRA `(.L_x_6869) ;  /* 0x0000000000947947 */ /* 0x000fec0003800000 */
.L_x_6881:
        /* <DEDUP_REMOVED lines=14> */
.L_x_6868:
        /* <DEDUP_REMOVED lines=16> */
.L_x_6890:
[----:B------:R-:W-:Y:S01]  /*1d40*/  IMAD.MOV.U32 R19, RZ, RZ, RZ ;  /* 0x000000ffff137224 */ /* 0x000fe200078e00ff */
[----:B------:R-:W-:Y:S06]  /*1d50*/  BRA `(.L_x_6869) ;  /* 0x0000000000147947 */ /* 0x000fec0003800000 */
.L_x_6889:
[----:B------:R-:W2:Y:S02]  /*1d60*/  LDG.E.64 R4, desc[UR36][R4.64] ;  /* 0x0000002404047981 */ /* 0x000ea4000c1e1b00 */
[----:B--2---:R0:W2:Y:S01]  /*1d70*/  I2F.U64 R19, R4 ;  /* 0x0000000400137312 */ /* 0x0040a20000301000 */
[----:B------:R-:W-:Y:S05]  /*1d80*/  BRA `(.L_x_6869) ;  /* 0x0000000000087947 */ /* 0x000fea0003800000 */
.L_x_6888:
[----:B------:R-:W2:Y:S02]  /*1d90*/  LDG.E R4, desc[UR36][R4.64] ;  /* 0x0000002404047981 */ /* 0x000ea4000c1e1900 */
[----:B--2---:R-:W-:-:S07]  /*1da0*/  I2FP.F32.U32 R19, R4 ;  /* 0x0000000400137245 */ /* 0x004fce0000201000 */
.L_x_6869:
[----:B------:R-:W-:Y:S05]  /*1db0*/  BSYNC B6 ;  /* 0x0000000000067941 */ /* 0x000fea0003800000 */
.L_x_6863:
[----:B------:R-:W-:-:S07]  /*1dc0*/  VIADD R16, R16, 0x80 ;  /* 0x0000008010107836 */ /* 0x000fce0000000000 */
.L_x_6862:
[----:B------:R-:W-:Y:S05]  /*1dd0*/  BSYNC B7 ;  /* 0x0000000000077941 */ /* 0x000fea0003800000 */
.L_x_6861:
        /* <DEDUP_REMOVED lines=27> */
.L_x_6897:
[----:B------:R-:W2:Y:S02]  /*1f90*/  LDG.E.U8 R4, desc[UR36][R4.64] ;  /* 0x0000002404047981 */ /* 0x000ea4000c1e1100 */
[----:B--2---:R-:W-:Y:S01]  /*1fa0*/  I2FP.F32.U32 R23, R4 ;  /* 0x0000000400177245 */ /* 0x004fe20000201000 */
[----:B------:R-:W-:Y:S06]  /*1fb0*/  BRA `(.L_x_6899) ;  /* 0x0000000c002c7947 */ /* 0x000fec0003800000 */
.L_x_6896:
        /* <DEDUP_REMOVED lines=9> */
.L_x_6901:
[----:B------:R-:W2:Y:S02]  /*2050*/  LDG.E R4, desc[UR36][R4.64] ;  /* 0x0000002404047981 */ /* 0x000ea4000c1e1900 */
[----:B--2---:R-:W-:Y:S01]  /*2060*/  I2FP.F32.S32 R23, R4 ;  /* 0x0000000400177245 */ /* 0x004fe20000201400 */
[----:B------:R-:W-:Y:S06]  /*2070*/  BRA `(.L_x_6899) ;  /* 0x0000000800fc7947 */ /* 0x000fec0003800000 */
.L_x_6900:
[----:B------:R-:W2:Y:S02]  /*2080*/  LDG.E.U16 R4, desc[UR36][R4.64] ;  /* 0x0000002404047981 */ /* 0x000ea4000c1e1500 */
[----:B--2---:R4:W0:Y:S01]  /*2090*/  I2F.S16 R23, R4 ;  /* 0x0000000400177306 */ /* 0x0048220000101400 */
[----:B------:R-:W-:Y:S05]  /*20a0*/  BRA `(.L_x_6899) ;  /* 0x0000000800f07947 */ /* 0x000fea0003800000 */
.L_x_6895:
        /* <DEDUP_REMOVED lines=8> */
.L_x_6903:
[----:B------:R-:W2:Y:S02]  /*2130*/  LDG.E.U16 R4, desc[UR36][R4.64] ;  /* 0x0000002404047981 */ /* 0x000ea4000c1e1500 */
[----:B--2---:R-:W-:Y:S01]  /*2140*/  HADD2.F32 R23, -RZ, R4.H0_H0 ;  /* 0x20000004ff177230 */ /* 0x004fe20000004100 */
[----:B------:R-:W-:Y:S06]  /*2150*/  BRA `(.L_x_6899) ;  /* 0x0000000800c47947 */ /* 0x000fec0003800000 */
.L_x_6902:
        /* <DEDUP_REMOVED lines=8> */
.L_x_6905:
[----:B------:R-:W2:Y:S02]  /*21e0*/  LDG.E.U16 R4, desc[UR36][R4.64] ;  /* 0x0000002404047981 */ /* 0x000ea4000c1e1500 */
[----:B--2---:R-:W-:Y:S01]  /*21f0*/  HADD2.F32 R23, -RZ, R4.H0_H0 ;  /* 0x20000004ff177230 */ /* 0x004fe20000004100 */
[----:B------:R-:W-:Y:S06]  /*2200*/  BRA `(.L_x_6899) ;  /* 0x0000000800987947 */ /* 0x000fec0003800000 */
.L_x_6904:
[----:B------:R-:W2:Y:S01]  /*2210*/  LDG.E.64 R4, desc[UR36][R4.64] ;  /* 0x0000002404047981 */ /* 0x000ea2000c1e1b00 */
[----:B------:R-:W-:Y:S01]  /*2220*/  UMOV UR4, 0xf0000000 ;  /* 0xf000000000047882 */ /* 0x000fe20000000000 */
[----:B------:R-:W-:Y:S01]  /*2230*/  UMOV UR5, 0x380fffff ;  /* 0x380fffff00057882 */ /* 0x000fe20000000000 */
[----:B--2---:R-:W0:Y:S01]  /*2240*/  F2F.F32.F64 R23, R4 ;  /* 0x0000000400177310 */ /* 0x004e220000301000 */
[----:B------:R-:W-:-:S14]  /*2250*/  DSETP.GEU.AND P0, PT, |R4|, UR4, PT ;  /* 0x0000000404007e2a */ /* 0x000fdc000bf0e200 */
[----:B0-----:R-:W-:Y:S01]  /*2260*/  @!P0 FMUL R23, R23, 1.175494350822287508e-38 ;  /* 0x0080000017178820 */ /* 0x001fe20000400000 */
[----:B------:R-:W-:Y:S06]  /*2270*/  BRA `(.L_x_6899) ;  /* 0x00000008007c7947 */ /* 0x000fec0003800000 */
.L_x_6894:
        /* <DEDUP_REMOVED lines=12> */
.L_x_6908:
[----:B------:R-:W2:Y:S01]  /*2340*/  LDG.E.64 R4, desc[UR36][R4.64] ;  /* 0x0000002404047981 */ /* 0x000ea2000c1e1b00 */
[----:B------:R-:W-:Y:S01]  /*2350*/  UMOV UR4, 0xf0000000 ;  /* 0xf000000000047882 */ /* 0x000fe20000000000 */
[----:B------:R-:W-:Y:S01]  /*2360*/  UMOV UR5, 0x380fffff ;  /* 0x380fffff00057882 */ /* 0x000fe20000000000 */
[----:B--2---:R-:W0:Y:S01]  /*2370*/  F2F.F32.F64 R23, R4 ;  /* 0x0000000400177310 */ /* 0x004e220000301000 */
[----:B------:R-:W-:-:S14]  /*2380*/  DSETP.GEU.AND P0, PT, |R4|, UR4, PT ;  /* 0x0000000404007e2a */ /* 0x000fdc000bf0e200 */
[----:B0-----:R-:W-:Y:S01]  /*2390*/  @!P0 FMUL R23, R23, 1.175494350822287508e-38 ;  /* 0x0080000017178820 */ /* 0x001fe20000400000 */
[----:B------:R-:W-:Y:S06]  /*23a0*/  BRA `(.L_x_6899) ;  /* 0x0000000800307947 */ /* 0x000fec0003800000 */
.L_x_6907:
        /* <DEDUP_REMOVED lines=26> */
.L_x_6910:
        /* <DEDUP_REMOVED lines=13> */
.L_x_6909:
[----:B------:R-:W2:Y:S02]  /*2620*/  LDG.E.U16 R4, desc[UR36][R4.64] ;  /* 0x0000002404047981 */ /* 0x000ea4000c1e1500 */
[----:B--2---:R-:W-:Y:S01]  /*2630*/  IMAD.U32 R23, R4, 0x10000, RZ ;  /* 0x0001000004177824 */ /* 0x004fe200078e00ff */
[----:B------:R-:W-:Y:S06]  /*2640*/  BRA `(.L_x_6899) ;  /* 0x0000000400887947 */ /* 0x000fec0003800000 */
.L_x_6906:
        /* <DEDUP_REMOVED lines=11> */
.L_x_6913:
        /* <DEDUP_REMOVED lines=20> */
.L_x_6915:
[----:B------:R-:W-:Y:S05]  /*2840*/  BSYNC B0 ;  /* 0x0000000000007941 */ /* 0x000fea0003800000 */
.L_x_6914:
[----:B------:R-:W-:Y:S01]  /*2850*/  IMAD.SHL.U32 R3, R3, 0x100000, RZ ;  /* 0x0010000003037824 */ /* 0x000fe200078e00ff */
[----:B------:R-:W-:-:S04]  /*2860*/  LEA R0, R0, 0x3b800000, 0x17 ;  /* 0x3b80000000007811 */ /* 0x000fc800078eb8ff */
[----:B------:R-:W-:Y:S01]  /*2870*/  LOP3.LUT R23, R0, R3, R23, 0xfe, !PT ;  /* 0x0000000300177212 */ /* 0x000fe200078efe17 */
[----:B------:R-:W-:Y:S06]  /*2880*/  BRA `(.L_x_6899) ;  /* 0x0000000000f87947 */ /* 0x000fec0003800000 */
.L_x_6912:
        /* <DEDUP_REMOVED lines=20> */
.L_x_6917:
[----:B------:R-:W-:Y:S05]  /*29d0*/  BSYNC B0 ;  /* 0x0000000000007941 */ /* 0x000fea0003800000 */
.L_x_6916:
[----:B------:R-:W-:Y:S01]  /*29e0*/  IMAD.SHL.U32 R3, R3, 0x200000, RZ ;  /* 0x0020000003037824 */ /* 0x000fe200078e00ff */
[----:B------:R-:W-:-:S04]  /*29f0*/  LEA R0, R0, 0x37800000, 0x17 ;  /* 0x3780000000007811 */ /* 0x000fc800078eb8ff */
[----:B------:R-:W-:Y:S01]  /*2a00*/  LOP3.LUT R23, R0, R3, R23, 0xfe, !PT ;  /* 0x0000000300177212 */ /* 0x000fe200078efe17 */
[----:B------:R-:W-:Y:S06]  /*2a10*/  BRA `(.L_x_6899) ;  /* 0x0000000000947947 */ /* 0x000fec0003800000 */
.L_x_6911:
        /* <DEDUP_REMOVED lines=14> */
.L_x_6898:
        /* <DEDUP_REMOVED lines=16> */
.L_x_6920:
[----:B------:R-:W-:Y:S01]  /*2c00*/  IMAD.MOV.U32 R23, RZ, RZ, RZ ;  /* 0x000000ffff177224 */ /* 0x000fe200078e00ff */
[----:B------:R-:W-:Y:S06]  /*2c10*/  BRA `(.L_x_6899) ;  /* 0x0000000000147947 */ /* 0x000fec0003800000 */
.L_x_6919:
[----:B------:R-:W2:Y:S02]  /*2c20*/  LDG.E.64 R4, desc[UR36][R4.64] ;  /* 0x0000002404047981 */ /* 0x000ea4000c1e1b00 */
[----:B--2---:R0:W2:Y:S01]  /*2c30*/  I2F.U64 R23, R4 ;  /* 0x0000000400177312 */ /* 0x0040a20000301000 */
[----:B------:R-:W-:Y:S05]  /*2c40*/  BRA `(.L_x_6899) ;  /* 0x0000000000087947 */ /* 0x000fea0003800000 */
.L_x_6918:
[----:B------:R-:W2:Y:S02]  /*2c50*/  LDG.E R4, desc[UR36][R4.64] ;  /* 0x0000002404047981 */ /* 0x000ea4000c1e1900 */
[----:B--2---:R-:W-:-:S07]  /*2c60*/  I2FP.F32.U32 R23, R4 ;  /* 0x0000000400177245 */ /* 0x004fce0000201000 */
.L_x_6899:
[----:B------:R-:W-:Y:S05]  /*2c70*/  BSYNC B6 ;  /* 0x0000000000067941 */ /* 0x000fea0003800000 */
.L_x_6893:
[----:B------:R-:W-:-:S07]  /*2c80*/  VIADD R16, R16, 0x80 ;  /* 0x0000008010107836 */ /* 0x000fce0000000000 */
.L_x_6892:
[----:B------:R-:W-:Y:S05]  /*2c90*/  BSYNC B7 ;  /* 0x0000000000077941 */ /* 0x000fea0003800000 */
.L_x_6891:
        /* <DEDUP_REMOVED lines=23> */
.L_x_6926:
[----:B------:R-:W2:Y:S02]  /*2e10*/  LDG.E.U8 R4, desc[UR36][R4.64] ;  /* 0x0000002404047981 */ /* 0x000ea4000c1e1100 */
[----:B--2---:R-:W-:Y:S01]  /*2e20*/  I2FP.F32.U32 R17, R4 ;  /* 0x0000000400117245 */ /* 0x004fe20000201000 */
[----:B------:R-:W-:Y:S06]  /*2e30*/  BRA `(.L_x_6922) ;  /* 0x0000000c00207947 */ /* 0x000fec0003800000 */
.L_x_6925:
        /* <DEDUP_REMOVED lines=9> */
.L_x_6929:
[----:B------:R-:W2:Y:S02]  /*2ed0*/  LDG.E R4, desc[UR36][R4.64] ;  /* 0x0000002404047981 */ /* 0x000ea4000c1e1900 */
[----:B--2---:R-:W-:Y:S01]  /*2ee0*/  I2FP.F32.S32 R17, R4 ;  /* 0x0000000400117245 */ /* 0x004fe20000201400 */
[----:B------:R-:W-:Y:S06]  /*2ef0*/  BRA `(.L_x_6922) ;  /* 0x0000000800f07947 */ /* 0x000fec0003800000 */
.L_x_6928:
[----:B------:R-:W2:Y:S02]  /*2f00*/  LDG.E.U16 R4, desc[UR36][R4.64] ;  /* 0x0000002404047981 */ /* 0x000ea4000c1e1500 */
[----:B--2---:R0:W2:Y:S01]  /*2f10*/  I2F.S16 R17, R4 ;  /* 0x0000000400117306 */ /* 0x0040a20000101400 */
[----:B------:R-:W-:Y:S05]  /*2f20*/  BRA `(.L_x_6922) ;  /* 0x0000000800e47947 */ /* 0x000fea0003800000 */
.L_x_6924:
        /* <DEDUP_REMOVED lines=8> */
.L_x_6931:
[----:B------:R-:W2:Y:S02]  /*2fb0*/  LDG.E.U16 R4, desc[UR36][R4.64] ;  /* 0x0000002404047981 */ /* 0x000ea4000c1e1500 */
[----:B--2---:R-:W-:Y:S01]  /*2fc0*/  HADD2.F32 R17, -RZ, R4.H0_H0 ;  /* 0x20000004ff117230 */ /* 0x004fe20000004100 */
[----:B------:R-:W-:Y:S06]  /*2fd0*/  BRA `(.L_x_6922) ;  /* 0x0000000800b87947 */ /* 0x000fec0003800000 */
.L_x_6930:
        /* <DEDUP_REMOVED lines=8> */
.L_x_6933:
[----:B------:R-:W2:Y:S02]  /*3060*/  LDG.E.U16 R4, desc[UR36][R4.64] ;  /* 0x0000002404047981 */ /* 0x000ea4000c1e1500 */
[----:B--2---:R-:W-:Y:S01]  /*3070*/  HADD2.F32 R17, -RZ, R4.H0_H0 ;  /* 0x20000004ff117230 */ /* 0x004fe20000004100 */
[----:B------:R-:W-:Y:S06]  /*3080*/  BRA `(.L_x_6922) ;  /* 0x00000008008c7947 */ /* 0x000fec0003800000 */
.L_x_6932:
[----:B------:R-:W2:Y:S01]  /*3090*/  LDG.E.64 R4, desc[UR36][R4.64] ;  /* 0x0000002404047981 */ /* 0x000ea2000c1e1b00 */
[----:B------:R-:W-:Y:S01]  /*30a0*/  UMOV UR4, 0xf0000000 ;  /* 0xf000000000047882 */ /* 0x000fe20000000000 */
[----:B------:R-:W-:Y:S01]  /*30b0*/  UMOV UR5, 0x380fffff ;  /* 0x380fffff00057882 */ /* 0x000fe20000000000 */
[----:B--2---:R-:W0:Y:S01]  /*30c0*/  F2F.F32.F64 R17, R4 ;  /* 0x0000000400117310 */ /* 0x004e220000301000 */
[----:B------:R-:W-:-:S14]  /*30d0*/  DSETP.GEU.AND P0, PT, |R4|, UR4, PT ;  /* 0x0000000404007e2a */ /* 0x000fdc000bf0e200 */
[----:B0-----:R-:W-:Y:S01]  /*30e0*/  @!P0 FMUL R17, R17, 1.175494350822287508e-38 ;  /* 0x0080000011118820 */ /* 0x001fe20000400000 */
[----:B------:R-:W-:Y:S06]  /*30f0*/  BRA `(.L_x_6922) ;  /* 0x0000000800707947 */ /* 0x000fec0003800000 */
.L_x_6923:
        /* <DEDUP_REMOVED lines=12> */
.L_x_6936:
[----:B------:R-:W2:Y:S01]  /*31c0*/  LDG.E.64 R4, desc[UR36][R4.64] ;  /* 0x0000002404047981 */ /* 0x000ea2000c1e1b00 */
[----:B------:R-:W-:Y:S01]  /*31d0*/  UMOV UR4, 0xf0000000 ;  /* 0xf000000000047882 */ /* 0x000fe20000000000 */
[----:B------:R-:W-:Y:S01]  /*31e0*/  UMOV UR5, 0x380fffff ;  /* 0x380fffff00057882 */ /* 0x000fe20000000000 */
[----:B--2---:R-:W0:Y:S01]  /*31f0*/  F2F.F32.F64 R17, R4 ;  /* 0x0000000400117310 */ /* 0x004e220000301000 */
[----:B------:R-:W-:-:S14]  /*3200*/  DSETP.GEU.AND P0, PT, |R4|, UR4, PT ;  /* 0x0000000404007e2a */ /* 0x000fdc000bf0e200 */
[----:B0-----:R-:W-:Y:S01]  /*3210*/  @!P0 FMUL R17, R17, 1.175494350822287508e-38 ;  /* 0x0080000011118820 */ /* 0x001fe20000400000 */
[----:B------:R-:W-:Y:S06]  /*3220*/  BRA `(.L_x_6922) ;  /* 0x0000000800247947 */ /* 0x000fec0003800000 */
.L_x_6935:
        /* <DEDUP_REMOVED lines=26> */
.L_x_6938:
        /* <DEDUP_REMOVED lines=13> */
.L_x_6937:
[----:B------:R-:W2:Y:S02]  /*34a0*/  LDG.E.U16 R4, desc[UR36][R4.64] ;  /* 0x0000002404047981 */ /* 0x000ea4000c1e1500 */
[----:B--2---:R-:W-:Y:S01]  /*34b0*/  IMAD.U32 R17, R4, 0x10000, RZ ;  /* 0x0001000004117824 */ /* 0x004fe200078e00ff */
[----:B------:R-:W-:Y:S06]  /*34c0*/  BRA `(.L_x_6922) ;  /* 0x00000004007c7947 */ /* 0x000fec0003800000 */
.L_x_6934:
        /* <DEDUP_REMOVED lines=11> */
.L_x_6941:
        /* <DEDUP_REMOVED lines=19> */
.L_x_6943:
[----:B------:R-:W-:Y:S05]  /*36b0*/  BSYNC B0 ;  /* 0x0000000000007941 */ /* 0x000fea0003800000 */
.L_x_6942:
[----:B------:R-:W-:Y:S01]  /*36c0*/  IMAD.SHL.U32 R3, R3, 0x100000, RZ ;  /* 0x0010000003037824 */ /* 0x000fe200078e00ff */
[----:B------:R-:W-:-:S04]  /*36d0*/  LEA R0, R0, 0x3b800000, 0x17 ;  /* 0x3b80000000007811 */ /* 0x000fc800078eb8ff */
[----:B------:R-:W-:Y:S01]  /*36e0*/  LOP3.LUT R17, R0, R3, R17, 0xfe, !PT ;  /* 0x0000000300117212 */ /* 0x000fe200078efe11 */
[----:B------:R-:W-:Y:S06]  /*36f0*/  BRA `(.L_x_6922) ;  /* 0x0000000000f07947 */ /* 0x000fec0003800000 */
.L_x_6940:
        /* <DEDUP_REMOVED lines=19> */
.L_x_6945:
[----:B------:R-:W-:Y:S05]  /*3830*/  BSYNC B0 ;  /* 0x0000000000007941 */ /* 0x000fea0003800000 */
.L_x_6944:
[----:B------:R-:W-:Y:S01]  /*3840*/  IMAD.SHL.U32 R3, R3, 0x200000, RZ ;  /* 0x0020000003037824 */ /* 0x000fe200078e00ff */
[----:B------:R-:W-:-:S04]  /*3850*/  LEA R0, R0, 0x37800000, 0x17 ;  /* 0x3780000000007811 */ /* 0x000fc800078eb8ff */
[----:B------:R-:W-:Y:S01]  /*3860*/  LOP3.LUT R17, R0, R3, R17, 0xfe, !PT ;  /* 0x0000000300117212 */ /* 0x000fe200078efe11 */
[----:B------:R-:W-:Y:S06]  /*3870*/  BRA `(.L_x_6922) ;  /* 0x0000000000907947 */ /* 0x000fec0003800000 */
.L_x_6939:
        /* <DEDUP_REMOVED lines=14> */
.L_x_6927:
        /* <DEDUP_REMOVED lines=16> */
.L_x_6948:
[----:B------:R-:W-:Y:S05]  /*3a60*/  BRA `(.L_x_6922) ;  /* 0x0000000000147947 */ /* 0x000fea0003800000 */
.L_x_6947:
[----:B------:R-:W2:Y:S02]  /*3a70*/  LDG.E.64 R4, desc[UR36][R4.64] ;  /* 0x0000002404047981 */ /* 0x000ea4000c1e1b00 */
[----:B--2---:R0:W2:Y:S01]  /*3a80*/  I2F.U64 R17, R4 ;  /* 0x0000000400117312 */ /* 0x0040a20000301000 */
[----:B------:R-:W-:Y:S05]  /*3a90*/  BRA `(.L_x_6922) ;  /* 0x0000000000087947 */ /* 0x000fea0003800000 */
.L_x_6946:
[----:B------:R-:W2:Y:S02]  /*3aa0*/  LDG.E R4, desc[UR36][R4.64] ;  /* 0x0000002404047981 */ /* 0x000ea4000c1e1900 */
[----:B--2---:R-:W-:-:S07]  /*3ab0*/  I2FP.F32.U32 R17, R4 ;  /* 0x0000000400117245 */ /* 0x004fce0000201000 */
.L_x_6922:
[----:B------:R-:W-:Y:S05]  /*3ac0*/  BSYNC B6 ;  /* 0x0000000000067941 */ /* 0x000fea0003800000 */
.L_x_6921:
        /* <DEDUP_REMOVED lines=10> */
[----:B-12345:R0:W1:Y:S08]  /*3b70*/  @!P3 FRND R4, R27 ;  /* 0x0000001b0004b307 */ /* 0x03e0700000201000 */
[----:B------:R0:W2:Y:S08]  /*3b80*/  @!P1 FRND R22, R23 ;  /* 0x0000001700169307 */ /* 0x0000b00000201000 */
[----:B------:R0:W3:Y:S08]  /*3b90*/  @!P2 FRND R24, R17 ;  /* 0x000000110018a307 */ /* 0x0000f00000201000 */
[----:B------:R0:W4:Y:S01]  /*3ba0*/  @!P0 FRND R18, R19 ;  /* 0x0000001300128307 */ /* 0x0001220000201000 */
        /* <DEDUP_REMOVED lines=19> */
[----:B0-----:R-:W0:Y:S01]  /*3ce0*/  F2I.NTZ R27, R27 ;  /* 0x0000001b001b7305 */ /* 0x001e220000203100 */
[----:B------:R-:W-:Y:S01]  /*3cf0*/  IMAD.MOV.U32 R26, RZ, RZ, R28 ;  /* 0x000000ffff1a7224 */ /* 0x000fe200078e001c */
[----:B0-----:R0:W-:Y:S01]  /*3d00*/  STG.E.U8 desc[UR36][R8.64], R27 ;  /* 0x0000001b08007986 */ /* 0x0011e2000c101124 */
[----:B------:R-:W-:Y:S05]  /*3d10*/  BRA `(.L_x_6950) ;  /* 0x0000000c00a07947 */ /* 0x000fea0003800000 */
.L_x_6954:
[----:B------:R-:W1:Y:S01]  /*3d20*/  F2I.S64 R4, R27 ;  /* 0x0000001b00047311 */ /* 0x000e620000201900 */
[----:B------:R-:W-:Y:S01]  /*3d30*/  IMAD.MOV.U32 R26, RZ, RZ, R28 ;  /* 0x000000ffff1a7224 */ /* 0x000fe200078e001c */
[----:B-1----:R1:W-:Y:S01]  /*3d40*/  STG.E.U8 desc[UR36][R8.64], R4 ;  /* 0x0000000408007986 */ /* 0x0023e2000c101124 */
[----:B------:R-:W-:Y:S05]  /*3d50*/  BRA `(.L_x_6950) ;  /* 0x0000000c00907947 */ /* 0x000fea0003800000 */
.L_x_6953:
[----:B------:R-:W-:-:S13]  /*3d60*/  ISETP.NE.AND P0, PT, R0, 0x2, PT ;  /* 0x000000020000780c */ /* 0x000fda0003f05270 */
[----:B------:R-:W-:Y:S05]  /*3d70*/  @!P0 BRA `(.L_x_6956) ;  /* 0x0000000000308947 */ /* 0x000fea0003800000 */
[----:B------:R-:W-:-:S13]  /*3d80*/  ISETP.NE.AND P0, PT, R0, 0x3, PT ;  /* 0x000000030000780c */ /* 0x000fda0003f05270 */
[----:B------:R-:W-:Y:S05]  /*3d90*/  @!P0 BRA `(.L_x_6957) ;  /* 0x0000000000188947 */ /* 0x000fea0003800000 */
[----:B------:R-:W-:-:S13]  /*3da0*/  ISETP.NE.AND P0, PT, R0, 0x4, PT ;  /* 0x000000040000780c */ /* 0x000fda0003f05270 */
[----:B------:R-:W-:Y:S05]  /*3db0*/  @P0 BRA `(.L_x_6955) ;  /* 0x0000000c00140947 */ /* 0x000fea0003800000 */
[----:B------:R-:W1:Y:S01]  /*3dc0*/  F2I.S64 R4, R27 ;  /* 0x0000001b00047311 */ /* 0x000e620000201900 */
[----:B------:R-:W-:Y:S01]  /*3dd0*/  IMAD.MOV.U32 R26, RZ, RZ, R28 ;  /* 0x000000ffff1a7224 */ /* 0x000fe200078e001c */
[----:B-1----:R1:W-:Y:S01]  /*3de0*/  STG.E.64 desc[UR36][R8.64], R4 ;  /* 0x0000000408007986 */ /* 0x0023e2000c101b24 */
[----:B------:R-:W-:Y:S05]  /*3df0*/  BRA `(.L_x_6950) ;  /* 0x0000000c00687947 */ /* 0x000fea0003800000 */
.L_x_6957:
[----:B0-----:R-:W0:Y:S01]  /*3e00*/  F2I.NTZ R27, R27 ;  /* 0x0000001b001b7305 */ /* 0x001e220000203100 */
[----:B------:R-:W-:Y:S01]  /*3e10*/  IMAD.MOV.U32 R26, RZ, RZ, R28 ;  /* 0x000000ffff1a7224 */ /* 0x000fe200078e001c */
[----:B0-----:R0:W-:Y:S01]  /*3e20*/  STG.E desc[UR36][R8.64], R27 ;  /* 0x0000001b08007986 */ /* 0x0011e2000c101924 */
[----:B------:R-:W-:Y:S05]  /*3e30*/  BRA `(.L_x_6950) ;  /* 0x0000000c00587947 */ /* 0x000fea0003800000 */
.L_x_6956:
[----:B0-----:R-:W0:Y:S01]  /*3e40*/  F2I.NTZ R27, R27 ;  /* 0x0000001b001b7305 */ /* 0x001e220000203100 */
[----:B------:R-:W-:Y:S01]  /*3e50*/  IMAD.MOV.U32 R26, RZ, RZ, R28 ;  /* 0x000000ffff1a7224 */ /* 0x000fe200078e001c */
[----:B0-----:R0:W-:Y:S01]  /*3e60*/  STG.E.U16 desc[UR36][R8.64], R27 ;  /* 0x0000001b08007986 */ /* 0x0011e2000c101524 */
[----:B------:R-:W-:Y:S05]  /*3e70*/  BRA `(.L_x_6950) ;  /* 0x0000000c00487947 */ /* 0x000fea0003800000 */
.L_x_6952:
        /* <DEDUP_REMOVED lines=9> */
.L_x_6959:
[----:B------:R-:W-:Y:S01]  /*3f10*/  F2FP.F16.F32.PACK_AB R4, RZ, R4 ;  /* 0x00000004ff04723e */ /* 0x000fe200000000ff */
[----:B------:R-:W-:-:S04]  /*3f20*/  IMAD.MOV.U32 R26, RZ, RZ, R28 ;  /* 0x000000ffff1a7224 */ /* 0x000fc800078e001c */
[----:B------:R1:W-:Y:S01]  /*3f30*/  STG.E.U16 desc[UR36][R8.64], R4 ;  /* 0x0000000408007986 */ /* 0x0003e2000c101524 */
[----:B------:R-:W-:Y:S05]  /*3f40*/  BRA `(.L_x_6950) ;  /* 0x0000000c00147947 */ /* 0x000fea0003800000 */
.L_x_6958:
        /* <DEDUP_REMOVED lines=10> */
.L_x_6961:
[----:B------:R-:W-:Y:S01]  /*3ff0*/  F2FP.F16.F32.PACK_AB R3, RZ, R4 ;  /* 0x00000004ff03723e */ /* 0x000fe200000000ff */
[----:B------:R-:W-:-:S03]  /*4000*/  IMAD.MOV.U32 R26, RZ, RZ, R28 ;  /* 0x000000ffff1a7224 */ /* 0x000fc600078e001c */
[----:B------:R-:W-:-:S05]  /*4010*/  PRMT R3, R3, 0x5410, RZ ;  /* 0x0000541003037816 */ /* 0x000fca00000000ff */
[----:B------:R1:W-:Y:S01]  /*4020*/  STG.E desc[UR36][R8.64], R3 ;  /* 0x0000000308007986 */ /* 0x0003e2000c101924 */
[----:B------:R-:W-:Y:S05]  /*4030*/  BRA `(.L_x_6950) ;  /* 0x0000000800d87947 */ /* 0x000fea0003800000 */
.L_x_6960:
[----:B------:R-:W-:Y:S01]  /*4040*/  FMUL.FTZ R4, R4, 1 ;  /* 0x3f80000004047820 */ /* 0x000fe20000410000 */
[----:B------:R-:W-:-:S05]  /*4050*/  IMAD.MOV.U32 R26, RZ, RZ, R28 ;  /* 0x000000ffff1a7224 */ /* 0x000fca00078e001c */
[----:B------:R-:W1:Y:S02]  /*4060*/  F2F.F64.F32 R4, R4 ;  /* 0x0000000400047310 */ /* 0x000e640000201800 */
[----:B-1----:R1:W-:Y:S01]  /*4070*/  STG.E.64 desc[UR36][R8.64], R4 ;  /* 0x0000000408007986 */ /* 0x0023e2000c101b24 */
[----:B------:R-:W-:Y:S05]  /*4080*/  BRA `(.L_x_6950) ;  /* 0x0000000800c47947 */ /* 0x000fea0003800000 */
.L_x_6951:
        /* <DEDUP_REMOVED lines=13> */
.L_x_6964:
[----:B------:R-:W-:Y:S01]  /*4160*/  FMUL.FTZ R4, R4, 1 ;  /* 0x3f80000004047820 */ /* 0x000fe20000410000 */
[----:B------:R-:W-:Y:S01]  /*4170*/  CS2R R6, SRZ ;  /* 0x0000000000067805 */ /* 0x000fe2000001ff00 */
[----:B------:R-:W-:-:S04]  /*4180*/  IMAD.MOV.U32 R26, RZ, RZ, R28 ;  /* 0x000000ffff1a7224 */ /* 0x000fc800078e001c */
[----:B------:R-:W1:Y:S02]  /*4190*/  F2F.F64.F32 R4, R4 ;  /* 0x0000000400047310 */ /* 0x000e640000201800 */
[----:B-1----:R1:W-:Y:S01]  /*41a0*/  STG.E.128 desc[UR36][R8.64], R4 ;  /* 0x0000000408007986 */ /* 0x0023e2000c101d24 */
[----:B------:R-:W-:Y:S05]  /*41b0*/  BRA `(.L_x_6950) ;  /* 0x0000000800787947 */ /* 0x000fea0003800000 */
.L_x_6963:
        /* <DEDUP_REMOVED lines=20> */
.L_x_6968:
[----:B------:R-:W-:Y:S05]  /*4300*/  BSYNC B0 ;  /* 0x0000000000007941 */ /* 0x000fea0003800000 */
.L_x_6967:
[----:B------:R-:W-:Y:S01]  /*4310*/  LOP3.LUT R5, R0, R5, RZ, 0xfc, !PT ;  /* 0x0000000500057212 */ /* 0x000fe200078efcff */
[----:B------:R-:W-:-:S04]  /*4320*/  IMAD.MOV.U32 R26, RZ, RZ, R28 ;  /* 0x000000ffff1a7224 */ /* 0x000fc800078e001c */
[----:B------:R1:W-:Y:S01]  /*4330*/  STG.E.U8 desc[UR36][R8.64], R5 ;  /* 0x0000000508007986 */ /* 0x0003e2000c101124 */
[----:B------:R-:W-:Y:S05]  /*4340*/  BRA `(.L_x_6950) ;  /* 0x0000000800147947 */ /* 0x000fea0003800000 */
.L_x_6966:
        /* <DEDUP_REMOVED lines=12> */
.L_x_6970:
[----:B------:R-:W-:Y:S01]  /*4410*/  IMAD.MOV.U32 R0, RZ, RZ, 0x7f ;  /* 0x0000007fff007424 */ /* 0x000fe200078e00ff */
[----:B------:R-:W-:-:S04]  /*4420*/  ISETP.GT.U32.AND P0, PT, R5, 0x7f800000, PT ;  /* 0x7f8000000500780c */ /* 0x000fc80003f04070 */
[----:B------:R-:W-:-:S09]  /*4430*/  SEL R0, R0, 0x7c, P0 ;  /* 0x0000007c00007807 */ /* 0x000fd20000000000 */
.L_x_6971:
[----:B------:R-:W-:Y:S05]  /*4440*/  BSYNC B0 ;  /* 0x0000000000007941 */ /* 0x000fea0003800000 */
.L_x_6969:
[----:B------:R-:W-:Y:S01]  /*4450*/  LOP3.LUT R4, R4, 0x80000000, RZ, 0xc0, !PT ;  /* 0x8000000004047812 */ /* 0x000fe200078ec0ff */
[----:B------:R-:W-:-:S03]  /*4460*/  IMAD.MOV.U32 R26, RZ, RZ, R28 ;  /* 0x000000ffff1a7224 */ /* 0x000fc600078e001c */
[----:B------:R-:W-:-:S04]  /*4470*/  SHF.R.U32.HI R3, RZ, 0x18, R4 ;  /* 0x00000018ff037819 */ /* 0x000fc80000011604 */
[----:B------:R-:W-:-:S05]  /*4480*/  LOP3.LUT R3, R0, R3, RZ, 0xfc, !PT ;  /* 0x0000000300037212 */ /* 0x000fca00078efcff */
[----:B------:R1:W-:Y:S01]  /*4490*/  STG.E.U8 desc[UR36][R8.64], R3 ;  /* 0x0000000308007986 */ /* 0x0003e2000c101124 */
[----:B------:R-:W-:Y:S05]  /*44a0*/  BRA `(.L_x_6950) ;  /* 0x0000000400bc7947 */ /* 0x000fea0003800000 */
.L_x_6965:
[----:B------:R-:W-:Y:S01]  /*44b0*/  F2FP.BF16.F32.PACK_AB R4, RZ, R4 ;  /* 0x00000004ff04723e */ /* 0x000fe200000010ff */
[----:B------:R-:W-:-:S04]  /*44c0*/  IMAD.MOV.U32 R26, RZ, RZ, R28 ;  /* 0x000000ffff1a7224 */ /* 0x000fc800078e001c */
[----:B------:R1:W-:Y:S01]  /*44d0*/  STG.E.U16 desc[UR36][R8.64], R4 ;  /* 0x0000000408007986 */ /* 0x0003e2000c101524 */
[----:B------:R-:W-:Y:S05]  /*44e0*/  BRA `(.L_x_6950) ;  /* 0x0000000400ac7947 */ /* 0x000fea0003800000 */
.L_x_6962:
        /* <DEDUP_REMOVED lines=8> */
[----:B0-----:R-:W0:Y:S01]  /*4570*/  F2I.U32.NTZ R27, R27 ;  /* 0x0000001b001b7305 */ /* 0x001e220000203000 */
[----:B------:R-:W-:Y:S01]  /*4580*/  IMAD.MOV.U32 R26, RZ, RZ, R28 ;  /* 0x000000ffff1a7224 */ /* 0x000fe200078e001c */
[----:B0-----:R0:W-:Y:S01]  /*4590*/  STG.E.U16 desc[UR36][R8.64], R27 ;  /* 0x0000001b08007986 */ /* 0x0011e2000c101524 */
[----:B------:R-:W-:Y:S05]  /*45a0*/  BRA `(.L_x_6950) ;  /* 0x00000004007c7947 */ /* 0x000fea0003800000 */
.L_x_6974:
        /* <DEDUP_REMOVED lines=16> */
.L_x_6977:
[----:B------:R-:W-:-:S04]  /*46b0*/  LOP3.LUT R4, R4, 0x80000000, RZ, 0xc0, !PT ;  /* 0x8000000004047812 */ /* 0x000fc800078ec0ff */
[----:B------:R-:W-:-:S04]  /*46c0*/  SHF.R.U32.HI R4, RZ, 0x18, R4 ;  /* 0x00000018ff047819 */ /* 0x000fc80000011604 */
[----:B------:R-:W-:-:S04]  /*46d0*/  LOP3.LUT R3, R3, R4, RZ, 0xfc, !PT ;  /* 0x0000000403037212 */ /* 0x000fc800078efcff */
[----:B------:R-:W-:-:S07]  /*46e0*/  PRMT R0, R3, 0x7610, R0 ;  /* 0x0000761003007816 */ /* 0x000fce0000000000 */
.L_x_6976:
[----:B------:R-:W-:Y:S05]  /*46f0*/  BSYNC B0 ;  /* 0x0000000000007941 */ /* 0x000fea0003800000 */
.L_x_6975:
[----:B------:R1:W-:Y:S01]  /*4700*/  STG.E.U8 desc[UR36][R8.64], R0 ;  /* 0x0000000008007986 */ /* 0x0003e2000c101124 */
[----:B------:R-:W-:Y:S01]  /*4710*/  IMAD.MOV.U32 R26, RZ, RZ, R28 ;  /* 0x000000ffff1a7224 */ /* 0x000fe200078e001c */
[----:B------:R-:W-:Y:S06]  /*4720*/  BRA `(.L_x_6950) ;  /* 0x00000004001c7947 */ /* 0x000fec0003800000 */
.L_x_6973:
        /* <DEDUP_REMOVED lines=16> */
.L_x_6980:
[----:B------:R-:W-:-:S04]  /*4830*/  LOP3.LUT R4, R4, 0x80000000, RZ, 0xc0, !PT ;  /* 0x8000000004047812 */ /* 0x000fc800078ec0ff */
[----:B------:R-:W-:-:S04]  /*4840*/  SHF.R.U32.HI R4, RZ, 0x18, R4 ;  /* 0x00000018ff047819 */ /* 0x000fc80000011604 */
[----:B------:R-:W-:-:S04]  /*4850*/  LOP3.LUT R3, R3, R4, RZ, 0xfc, !PT ;  /* 0x0000000403037212 */ /* 0x000fc800078efcff */
[----:B------:R-:W-:-:S07]  /*4860*/  PRMT R0, R3, 0x7610, R0 ;  /* 0x0000761003007816 */ /* 0x000fce0000000000 */
.L_x_6979:
[----:B------:R-:W-:Y:S05]  /*4870*/  BSYNC B0 ;  /* 0x0000000000007941 */ /* 0x000fea0003800000 */
.L_x_6978:
[----:B------:R1:W-:Y:S01]  /*4880*/  STG.E.U8 desc[UR36][R8.64], R0 ;  /* 0x0000000008007986 */ /* 0x0003e2000c101124 */
[----:B------:R-:W-:Y:S01]  /*4890*/  IMAD.MOV.U32 R26, RZ, RZ, R28 ;  /* 0x000000ffff1a7224 */ /* 0x000fe200078e001c */
[----:B------:R-:W-:Y:S06]  /*48a0*/  BRA `(.L_x_6950) ;  /* 0x0000000000bc7947 */ /* 0x000fec0003800000 */
.L_x_6972:
        /* <DEDUP_REMOVED lines=22> */
.L_x_6955:
        /* <DEDUP_REMOVED lines=16> */
.L_x_6983:
[----:B------:R-:W-:Y:S01]  /*4b10*/  IMAD.MOV.U32 R26, RZ, RZ, R28 ;  /* 0x000000ffff1a7224 */ /* 0x000fe200078e001c */
[----:B------:R-:W-:Y:S06]  /*4b20*/  BRA `(.L_x_6950) ;  /* 0x00000000001c7947 */ /* 0x000fec0003800000 */
.L_x_6982:
[----:B------:R-:W1:Y:S01]  /*4b30*/  F2I.U64 R4, R27 ;  /* 0x0000001b00047311 */ /* 0x000e620000201800 */
[----:B------:R-:W-:Y:S01]  /*4b40*/  IMAD.MOV.U32 R26, RZ, RZ, R28 ;  /* 0x000000ffff1a7224 */ /* 0x000fe200078e001c */
[----:B-1----:R1:W-:Y:S01]  /*4b50*/  STG.E.64 desc[UR36][R8.64], R4 ;  /* 0x0000000408007986 */ /* 0x0023e2000c101b24 */
[----:B------:R-:W-:Y:S05]  /*4b60*/  BRA `(.L_x_6950) ;  /* 0x00000000000c7947 */ /* 0x000fea0003800000 */
.L_x_6981:
[----:B0-----:R-:W0:Y:S01]  /*4b70*/  F2I.U32.NTZ R27, R27 ;  /* 0x0000001b001b7305 */ /* 0x001e220000203000 */
[----:B------:R-:W-:Y:S01]  /*4b80*/  IMAD.MOV.U32 R26, RZ, RZ, R28 ;  /* 0x000000ffff1a7224 */ /* 0x000fe200078e001c */
[----:B0-----:R1:W-:Y:S06]  /*4b90*/  STG.E desc[UR36][R8.64], R27 ;  /* 0x0000001b08007986 */ /* 0x0013ec000c101924 */
.L_x_6950:
[----:B------:R-:W-:Y:S05]  /*4ba0*/  BSYNC B6 ;  /* 0x0000000000067941 */ /* 0x000fea0003800000 */
.L_x_6949:
        /* <DEDUP_REMOVED lines=24> */
.L_x_6989:
[----:B------:R-:W0:Y:S02]  /*4d30*/  F2I.S64 R4, R19 ;  /* 0x0000001300047311 */ /* 0x000e240000201900 */
[----:B0-----:R0:W-:Y:S01]  /*4d40*/  STG.E.U8 desc[UR36][R8.64], R4 ;  /* 0x0000000408007986 */ /* 0x0011e2000c101124 */
[----:B------:R-:W-:Y:S05]  /*4d50*/  BRA `(.L_x_6991) ;  /* 0x0000000c00407947 */ /* 0x000fea0003800000 */
.L_x_6988:
        /* <DEDUP_REMOVED lines=9> */
.L_x_6993:
[----:B------:R-:W0:Y:S02]  /*4df0*/  F2I.NTZ R19, R19 ;  /* 0x0000001300137305 */ /* 0x000e240000203100 */
[----:B0-----:R0:W-:Y:S01]  /*4e00*/  STG.E desc[UR36][R8.64], R19 ;  /* 0x0000001308007986 */ /* 0x0011e2000c101924 */
[----:B------:R-:W-:Y:S05]  /*4e10*/  BRA `(.L_x_6991) ;  /* 0x0000000c00107947 */ /* 0x000fea0003800000 */
.L_x_6992:
[----:B------:R-:W0:Y:S02]  /*4e20*/  F2I.NTZ R19, R19 ;  /* 0x0000001300137305 */ /* 0x000e240000203100 */
[----:B0-----:R0:W-:Y:S01]  /*4e30*/  STG.E.U16 desc[UR36][R8.64], R19 ;  /* 0x0000001308007986 */ /* 0x0011e2000c101524 */
[----:B------:R-:W-:Y:S05]  /*4e40*/  BRA `(.L_x_6991) ;  /* 0x0000000c00047947 */ /* 0x000fea0003800000 */
.L_x_6987:
        /* <DEDUP_REMOVED lines=8> */
.L_x_6995:
[----:B----4-:R-:W-:-:S05]  /*4ed0*/  F2FP.F16.F32.PACK_AB R18, RZ, R18 ;  /* 0x00000012ff12723e */ /* 0x010fca00000000ff */
[----:B------:R0:W-:Y:S01]  /*4ee0*/  STG.E.U16 desc[UR36][R8.64], R18 ;  /* 0x0000001208007986 */ /* 0x0001e2000c101524 */
[----:B------:R-:W-:Y:S05]  /*4ef0*/  BRA `(.L_x_6991) ;  /* 0x0000000800d87947 */ /* 0x000fea0003800000 */
.L_x_6994:
        /* <DEDUP_REMOVED lines=9> */
.L_x_6997:
[----:B----4-:R-:W-:-:S04]  /*4f90*/  F2FP.F16.F32.PACK_AB R3, RZ, R18 ;  /* 0x00000012ff03723e */ /* 0x010fc800000000ff */
[----:B------:R-:W-:-:S05]  /*4fa0*/  PRMT R3, R3, 0x5410, RZ ;  /* 0x0000541003037816 */ /* 0x000fca00000000ff */
[----:B------:R0:W-:Y:S01]  /*4fb0*/  STG.E desc[UR36][R8.64], R3 ;  /* 0x0000000308007986 */ /* 0x0001e2000c101924 */
[----:B------:R-:W-:Y:S05]  /*4fc0*/  BRA `(.L_x_6991) ;  /* 0x0000000800a47947 */ /* 0x000fea0003800000 */
.L_x_6996:
[----:B----4-:R-:W-:-:S06]  /*4fd0*/  FMUL.FTZ R4, R18, 1 ;  /* 0x3f80000012047820 */ /* 0x010fcc0000410000 */
[----:B------:R-:W0:Y:S02]  /*4fe0*/  F2F.F64.F32 R4, R4 ;  /* 0x0000000400047310 */ /* 0x000e240000201800 */
[----:B0-----:R0:W-:Y:S01]  /*4ff0*/  STG.E.64 desc[UR36][R8.64], R4 ;  /* 0x0000000408007986 */ /* 0x0011e2000c101b24 */
[----:B------:R-:W-:Y:S05]  /*5000*/  BRA `(.L_x_6991) ;  /* 0x0000000800947947 */ /* 0x000fea0003800000 */
.L_x_6986:
        /* <DEDUP_REMOVED lines=12> */
.L_x_7000:
[----:B----4-:R-:W-:Y:S01]  /*50d0*/  FMUL.FTZ R4, R18, 1 ;  /* 0x3f80000012047820 */ /* 0x010fe20000410000 */
[----:B------:R-:W-:-:S05]  /*50e0*/  CS2R R6, SRZ ;  /* 0x0000000000067805 */ /* 0x000fca000001ff00 */
[----:B------:R-:W0:Y:S02]  /*50f0*/  F2F.F64.F32 R4, R4 ;  /* 0x0000000400047310 */ /* 0x000e240000201800 */
[----:B0-----:R0:W-:Y:S01]  /*5100*/  STG.E.128 desc[UR36][R8.64], R4 ;  /* 0x0000000408007986 */ /* 0x0011e2000c101d24 */
[----:B------:R-:W-:Y:S05]  /*5110*/  BRA `(.L_x_6991) ;  /* 0x0000000800507947 */ /* 0x000fea0003800000 */
.L_x_6999:
        /* <DEDUP_REMOVED lines=20> */
.L_x_7004:
[----:B------:R-:W-:Y:S05]  /*5260*/  BSYNC B0 ;  /* 0x0000000000007941 */ /* 0x000fea0003800000 */
.L_x_7003:
[----:B------:R-:W-:-:S05]  /*5270*/  LOP3.LUT R5, R0, R5, RZ, 0xfc, !PT ;  /* 0x0000000500057212 */ /* 0x000fca00078efcff */
[----:B------:R0:W-:Y:S01]  /*5280*/  STG.E.U8 desc[UR36][R8.64], R5 ;  /* 0x0000000508007986 */ /* 0x0001e2000c101124 */
[----:B------:R-:W-:Y:S05]  /*5290*/  BRA `(.L_x_6991) ;  /* 0x0000000400f07947 */ /* 0x000fea0003800000 */
.L_x_7002:
        /* <DEDUP_REMOVED lines=12> */
.L_x_7006:
[----:B------:R-:W-:Y:S01]  /*5360*/  IMAD.MOV.U32 R0, RZ, RZ, 0x7f ;  /* 0x0000007fff007424 */ /* 0x000fe200078e00ff */
[----:B------:R-:W-:-:S04]  /*5370*/  ISETP.GT.U32.AND P0, PT, R4, 0x7f800000, PT ;  /* 0x7f8000000400780c */ /* 0x000fc80003f04070 */
[----:B------:R-:W-:-:S09]  /*5380*/  SEL R0, R0, 0x7c, P0 ;  /* 0x0000007c00007807 */ /* 0x000fd20000000000 */
.L_x_7007:
[----:B------:R-:W-:Y:S05]  /*5390*/  BSYNC B0 ;  /* 0x0000000000007941 */ /* 0x000fea0003800000 */
.L_x_7005:
[----:B------:R-:W-:-:S04]  /*53a0*/  LOP3.LUT R18, R18, 0x80000000, RZ, 0xc0, !PT ;  /* 0x8000000012127812 */ /* 0x000fc800078ec0ff */
[----:B------:R-:W-:-:S04]  /*53b0*/  SHF.R.U32.HI R3, RZ, 0x18, R18 ;  /* 0x00000018ff037819 */ /* 0x000fc80000011612 */
[----:B------:R-:W-:-:S05]  /*53c0*/  LOP3.LUT R3, R0, R3, RZ, 0xfc, !PT ;  /* 0x0000000300037212 */ /* 0x000fca00078efcff */
[----:B------:R0:W-:Y:S01]  /*53d0*/  STG.E.U8 desc[UR36][R8.64], R3 ;  /* 0x0000000308007986 */ /* 0x0001e2000c101124 */
[----:B------:R-:W-:Y:S05]  /*53e0*/  BRA `(.L_x_6991) ;  /* 0x00000004009c7947 */ /* 0x000fea0003800000 */
.L_x_7001:
[----:B----4-:R-:W-:-:S05]  /*53f0*/  F2FP.BF16.F32.PACK_AB R18, RZ, R18 ;  /* 0x00000012ff12723e */ /* 0x010fca00000010ff */
[----:B------:R0:W-:Y:S01]  /*5400*/  STG.E.U16 desc[UR36][R8.64], R18 ;  /* 0x0000001208007986 */ /* 0x0001e2000c101524 */
[----:B------:R-:W-:Y:S05]  /*5410*/  BRA `(.L_x_6991) ;  /* 0x0000000400907947 */ /* 0x000fea0003800000 */
.L_x_6998:
        /* <DEDUP_REMOVED lines=11> */
.L_x_7010:
        /* <DEDUP_REMOVED lines=16> */
.L_x_7013:
[----:B------:R-:W-:-:S04]  /*55d0*/  LOP3.LUT R18, R18, 0x80000000, RZ, 0xc0, !PT ;  /* 0x8000000012127812 */ /* 0x000fc800078ec0ff */
[----:B------:R-:W-:-:S04]  /*55e0*/  SHF.R.U32.HI R3, RZ, 0x18, R18 ;  /* 0x00000018ff037819 */ /* 0x000fc80000011612 */
[----:B------:R-:W-:-:S04]  /*55f0*/  LOP3.LUT R0, R0, R3, RZ, 0xfc, !PT ;  /* 0x0000000300007212 */ /* 0x000fc800078efcff */
[----:B------:R-:W-:-:S07]  /*5600*/  PRMT R4, R0, 0x7610, R4 ;  /* 0x0000761000047816 */ /* 0x000fce0000000004 */
.L_x_7012:
[----:B------:R-:W-:Y:S05]  /*5610*/  BSYNC B0 ;  /* 0x0000000000007941 */ /* 0x000fea0003800000 */
.L_x_7011:
[----:B------:R0:W-:Y:S01]  /*5620*/  STG.E.U8 desc[UR36][R8.64], R4 ;  /* 0x0000000408007986 */ /* 0x0001e2000c101124 */
[----:B------:R-:W-:Y:S05]  /*5630*/  BRA `(.L_x_6991) ;  /* 0x0000000400087947 */ /* 0x000fea0003800000 */
.L_x_7009:
        /* <DEDUP_REMOVED lines=16> */
.L_x_7016:
[----:B------:R-:W-:-:S04]  /*5740*/  LOP3.LUT R18, R18, 0x80000000, RZ, 0xc0, !PT ;  /* 0x8000000012127812 */ /* 0x000fc800078ec0ff */
[----:B------:R-:W-:-:S04]  /*5750*/  SHF.R.U32.HI R3, RZ, 0x18, R18 ;  /* 0x00000018ff037819 */ /* 0x000fc80000011612 */
[----:B------:R-:W-:-:S04]  /*5760*/  LOP3.LUT R0, R0, R3, RZ, 0xfc, !PT ;  /* 0x0000000300007212 */ /* 0x000fc800078efcff */
[----:B------:R-:W-:-:S07]  /*5770*/  PRMT R4, R0, 0x7610, R4 ;  /* 0x0000761000047816 */ /* 0x000fce0000000004 */
.L_x_7015:
[----:B------:R-:W-:Y:S05]  /*5780*/  BSYNC B0 ;  /* 0x0000000000007941 */ /* 0x000fea0003800000 */
.L_x_7014:
[----:B------:R0:W-:Y:S01]  /*5790*/  STG.E.U8 desc[UR36][R8.64], R4 ;  /* 0x0000000408007986 */ /* 0x0001e2000c101124 */
[----:B------:R-:W-:Y:S05]  /*57a0*/  BRA `(.L_x_6991) ;  /* 0x0000000000ac7947 */ /* 0x000fea0003800000 */
.L_x_7008:
        /* <DEDUP_REMOVED lines=21> */
.L_x_6990:
        /* <DEDUP_REMOVED lines=16> */
.L_x_7019:
[----:B------:R-:W-:Y:S05]  /*5a00*/  BRA `(.L_x_6991) ;  /* 0x0000000000147947 */ /* 0x000fea0003800000 */
.L_x_7018:
[----:B------:R-:W0:Y:S02]  /*5a10*/  F2I.U64 R4, R19 ;  /* 0x0000001300047311 */ /* 0x000e240000201800 */
[----:B0-----:R2:W-:Y:S01]  /*5a20*/  STG.E.64 desc[UR36][R8.64], R4 ;  /* 0x0000000408007986 */ /* 0x0015e2000c101b24 */
[----:B------:R-:W-:Y:S05]  /*5a30*/  BRA `(.L_x_6991) ;  /* 0x0000000000087947 */ /* 0x000fea0003800000 */
.L_x_7017:
[----:B------:R-:W0:Y:S02]  /*5a40*/  F2I.U32.NTZ R19, R19 ;  /* 0x0000001300137305 */ /* 0x000e240000203000 */
[----:B0-----:R0:W-:Y:S02]  /*5a50*/  STG.E desc[UR36][R8.64], R19 ;  /* 0x0000001308007986 */ /* 0x0011e4000c101924 */
.L_x_6991:
        /* <DEDUP_REMOVED lines=24> */
.L_x_7023:
[----:B------:R-:W0:Y:S02]  /*5be0*/  F2I.S64 R4, R23 ;  /* 0x0000001700047311 */ /* 0x000e240000201900 */
[----:B0-----:R0:W-:Y:S01]  /*5bf0*/  STG.E.U8 desc[UR36][R8.64], R4 ;  /* 0x0000000408007986 */ /* 0x0011e2000c101124 */
[----:B------:R-:W-:Y:S05]  /*5c00*/  BRA `(.L_x_7025) ;  /* 0x0000000c00407947 */ /* 0x000fea0003800000 */
.L_x_7022:
        /* <DEDUP_REMOVED lines=9> */
.L_x_7027:
[----:B------:R-:W0:Y:S02]  /*5ca0*/  F2I.NTZ R23, R23 ;  /* 0x0000001700177305 */ /* 0x000e240000203100 */
[----:B0-----:R0:W-:Y:S01]  /*5cb0*/  STG.E desc[UR36][R8.64], R23 ;  /* 0x0000001708007986 */ /* 0x0011e2000c101924 */
[----:B------:R-:W-:Y:S05]  /*5cc0*/  BRA `(.L_x_7025) ;  /* 0x0000000c00107947 */ /* 0x000fea0003800000 */
.L_x_7026:
[----:B------:R-:W0:Y:S02]  /*5cd0*/  F2I.NTZ R23, R23 ;  /* 0x0000001700177305 */ /* 0x000e240000203100 */
[----:B0-----:R2:W-:Y:S01]  /*5ce0*/  STG.E.U16 desc[UR36][R8.64], R23 ;  /* 0x0000001708007986 */ /* 0x0015e2000c101524 */
[----:B------:R-:W-:Y:S05]  /*5cf0*/  BRA `(.L_x_7025) ;  /* 0x0000000c00047947 */ /* 0x000fea0003800000 */
.L_x_7021:
        /* <DEDUP_REMOVED lines=8> */
.L_x_7029:
[----:B------:R-:W-:-:S05]  /*5d80*/  F2FP.F16.F32.PACK_AB R22, RZ, R22 ;  /* 0x00000016ff16723e */ /* 0x000fca00000000ff */
[----:B------:R0:W-:Y:S01]  /*5d90*/  STG.E.U16 desc[UR36][R8.64], R22 ;  /* 0x0000001608007986 */ /* 0x0001e2000c101524 */
[----:B------:R-:W-:Y:S05]  /*5da0*/  BRA `(.L_x_7025) ;  /* 0x0000000800d87947 */ /* 0x000fea0003800000 */
.L_x_7028:
        /* <DEDUP_REMOVED lines=9> */
.L_x_7031:
[----:B------:R-:W-:-:S04]  /*5e40*/  F2FP.F16.F32.PACK_AB R3, RZ, R22 ;  /* 0x00000016ff03723e */ /* 0x000fc800000000ff */
[----:B------:R-:W-:-:S05]  /*5e50*/  PRMT R3, R3, 0x5410, RZ ;  /* 0x0000541003037816 */ /* 0x000fca00000000ff */
[----:B------:R0:W-:Y:S01]  /*5e60*/  STG.E desc[UR36][R8.64], R3 ;  /* 0x0000000308007986 */ /* 0x0001e2000c101924 */
[----:B------:R-:W-:Y:S05]  /*5e70*/  BRA `(.L_x_7025) ;  /* 0x0000000800a47947 */ /* 0x000fea0003800000 */
.L_x_7030:
[----:B------:R-:W-:-:S06]  /*5e80*/  FMUL.FTZ R4, R22, 1 ;  /* 0x3f80000016047820 */ /* 0x000fcc0000410000 */
[----:B------:R-:W0:Y:S02]  /*5e90*/  F2F.F64.F32 R4, R4 ;  /* 0x0000000400047310 */ /* 0x000e240000201800 */
[----:B0-----:R0:W-:Y:S01]  /*5ea0*/  STG.E.64 desc[UR36][R8.64], R4 ;  /* 0x0000000408007986 */ /* 0x0011e2000c101b24 */
[----:B------:R-:W-:Y:S05]  /*5eb0*/  BRA `(.L_x_7025) ;  /* 0x0000000800947947 */ /* 0x000fea0003800000 */
.L_x_7020:
        /* <DEDUP_REMOVED lines=12> */
.L_x_7034:
[----:B------:R-:W-:Y:S01]  /*5f80*/  FMUL.FTZ R4, R22, 1 ;  /* 0x3f80000016047820 */ /* 0x000fe20000410000 */
[----:B------:R-:W-:-:S05]  /*5f90*/  CS2R R6, SRZ ;  /* 0x0000000000067805 */ /* 0x000fca000001ff00 */
[----:B------:R-:W0:Y:S02]  /*5fa0*/  F2F.F64.F32 R4, R4 ;  /* 0x0000000400047310 */ /* 0x000e240000201800 */
[----:B0-----:R0:W-:Y:S01]  /*5fb0*/  STG.E.128 desc[UR36][R8.64], R4 ;  /* 0x0000000408007986 */ /* 0x0011e2000c101d24 */
[----:B------:R-:W-:Y:S05]  /*5fc0*/  BRA `(.L_x_7025) ;  /* 0x0000000800507947 */ /* 0x000fea0003800000 */
.L_x_7033:
        /* <DEDUP_REMOVED lines=20> */
.L_x_7038:
[----:B------:R-:W-:Y:S05]  /*6110*/  BSYNC B0 ;  /* 0x0000000000007941 */ /* 0x000fea0003800000 */
.L_x_7037:
[----:B------:R-:W-:-:S05]  /*6120*/  LOP3.LUT R5, R0, R5, RZ, 0xfc, !PT ;  /* 0x0000000500057212 */ /* 0x000fca00078efcff */
[----:B------:R0:W-:Y:S01]  /*6130*/  STG.E.U8 desc[UR36][R8.64], R5 ;  /* 0x0000000508007986 */ /* 0x0001e2000c101124 */
[----:B------:R-:W-:Y:S05]  /*6140*/  BRA `(.L_x_7025) ;  /* 0x0000000400f07947 */ /* 0x000fea0003800000 */
.L_x_7036:
        /* <DEDUP_REMOVED lines=12> */
.L_x_7040:
[----:B------:R-:W-:Y:S01]  /*6210*/  IMAD.MOV.U32 R0, RZ, RZ, 0x7f ;  /* 0x0000007fff007424 */ /* 0x000fe200078e00ff */
[----:B------:R-:W-:-:S04]  /*6220*/  ISETP.GT.U32.AND P0, PT, R4, 0x7f800000, PT ;  /* 0x7f8000000400780c */ /* 0x000fc80003f04070 */
[----:B------:R-:W-:-:S09]  /*6230*/  SEL R0, R0, 0x7c, P0 ;  /* 0x0000007c00007807 */ /* 0x000fd20000000000 */
.L_x_7041:
[----:B------:R-:W-:Y:S05]  /*6240*/  BSYNC B0 ;  /* 0x0000000000007941 */ /* 0x000fea0003800000 */
.L_x_7039:
[----:B------:R-:W-:-:S04]  /*6250*/  LOP3.LUT R22, R22, 0x80000000, RZ, 0xc0, !PT ;  /* 0x8000000016167812 */ /* 0x000fc800078ec0ff */
[----:B------:R-:W-:-:S04]  /*6260*/  SHF.R.U32.HI R3, RZ, 0x18, R22 ;  /* 0x00000018ff037819 */ /* 0x000fc80000011616 */
[----:B------:R-:W-:-:S05]  /*6270*/  LOP3.LUT R3, R0, R3, RZ, 0xfc, !PT ;  /* 0x0000000300037212 */ /* 0x000fca00078efcff */
[----:B------:R0:W-:Y:S01]  /*6280*/  STG.E.U8 desc[UR36][R8.64], R3 ;  /* 0x0000000308007986 */ /* 0x0001e2000c101124 */
[----:B------:R-:W-:Y:S05]  /*6290*/  BRA `(.L_x_7025) ;  /* 0x00000004009c7947 */ /* 0x000fea0003800000 */
.L_x_7035:
[----:B------:R-:W-:-:S05]  /*62a0*/  F2FP.BF16.F32.PACK_AB R22, RZ, R22 ;  /* 0x00000016ff16723e */ /* 0x000fca00000010ff */
[----:B------:R0:W-:Y:S01]  /*62b0*/  STG.E.U16 desc[UR36][R8.64], R22 ;  /* 0x0000001608007986 */ /* 0x0001e2000c101524 */
[----:B------:R-:W-:Y:S05]  /*62c0*/  BRA `(.L_x_7025) ;  /* 0x0000000400907947 */ /* 0x000fea0003800000 */
.L_x_7032:
        /* <DEDUP_REMOVED lines=11> */
.L_x_7044:
        /* <DEDUP_REMOVED lines=16> */
.L_x_7047:
[----:B------:R-:W-:-:S04]  /*6480*/  LOP3.LUT R22, R22, 0x80000000, RZ, 0xc0, !PT ;  /* 0x8000000016167812 */ /* 0x000fc800078ec0ff */
[----:B------:R-:W-:-:S04]  /*6490*/  SHF.R.U32.HI R3, RZ, 0x18, R22 ;  /* 0x00000018ff037819 */ /* 0x000fc80000011616 */
[----:B------:R-:W-:-:S04]  /*64a0*/  LOP3.LUT R0, R0, R3, RZ, 0xfc, !PT ;  /* 0x0000000300007212 */ /* 0x000fc800078efcff */
[----:B------:R-:W-:-:S07]  /*64b0*/  PRMT R4, R0, 0x7610, R4 ;  /* 0x0000761000047816 */ /* 0x000fce0000000004 */
.L_x_7046:
[----:B------:R-:W-:Y:S05]  /*64c0*/  BSYNC B0 ;  /* 0x0000000000007941 */ /* 0x000fea0003800000 */
.L_x_7045:
[----:B------:R0:W-:Y:S01]  /*64d0*/  STG.E.U8 desc[UR36][R8.64], R4 ;  /* 0x0000000408007986 */ /* 0x0001e2000c101124 */
[----:B------:R-:W-:Y:S05]  /*64e0*/  BRA `(.L_x_7025) ;  /* 0x0000000400087947 */ /* 0x000fea0003800000 */
.L_x_7043:
        /* <DEDUP_REMOVED lines=16> */
.L_x_7050:
[----:B------:R-:W-:-:S04]  /*65f0*/  LOP3.LUT R22, R22, 0x80000000, RZ, 0xc0, !PT ;  /* 0x8000000016167812 */ /* 0x000fc800078ec0ff */
[----:B------:R-:W-:-:S04]  /*6600*/  SHF.R.U32.HI R3, RZ, 0x18, R22 ;  /* 0x00000018ff037819 */ /* 0x000fc80000011616 */
[----:B------:R-:W-:-:S04]  /*6610*/  LOP3.LUT R0, R0, R3, RZ, 0xfc, !PT ;  /* 0x0000000300007212 */ /* 0x000fc800078efcff */
[----:B------:R-:W-:-:S07]  /*6620*/  PRMT R4, R0, 0x7610, R4 ;  /* 0x0000761000047816 */ /* 0x000fce0000000004 */
.L_x_7049:
[----:B------:R-:W-:Y:S05]  /*6630*/  BSYNC B0 ;  /* 0x0000000000007941 */ /* 0x000fea0003800000 */
.L_x_7048:
[----:B------:R0:W-:Y:S01]  /*6640*/  STG.E.U8 desc[UR36][R8.64], R4 ;  /* 0x0000000408007986 */ /* 0x0001e2000c101124 */
[----:B------:R-:W-:Y:S05]  /*6650*/  BRA `(.L_x_7025) ;  /* 0x0000000000ac7947 */ /* 0x000fea0003800000 */
.L_x_7042:
        /* <DEDUP_REMOVED lines=21> */
.L_x_7024:
        /* <DEDUP_REMOVED lines=16> */
.L_x_7053:
[----:B------:R-:W-:Y:S05]  /*68b0*/  BRA `(.L_x_7025) ;  /* 0x0000000000147947 */ /* 0x000fea0003800000 */
.L_x_7052:
[----:B------:R-:W0:Y:S02]  /*68c0*/  F2I.U64 R4, R23 ;  /* 0x0000001700047311 */ /* 0x000e240000201800 */
[----:B0-----:R0:W-:Y:S01]  /*68d0*/  STG.E.64 desc[UR36][R8.64], R4 ;  /* 0x0000000408007986 */ /* 0x0011e2000c101b24 */
[----:B------:R-:W-:Y:S05]  /*68e0*/  BRA `(.L_x_7025) ;  /* 0x0000000000087947 */ /* 0x000fea0003800000 */
.L_x_7051:
[----:B------:R-:W0:Y:S02]  /*68f0*/  F2I.U32.NTZ R23, R23 ;  /* 0x0000001700177305 */ /* 0x000e240000203000 */
[----:B0-----:R0:W-:Y:S02]  /*6900*/  STG.E desc[UR36][R8.64], R23 ;  /* 0x0000001708007986 */ /* 0x0011e4000c101924 */
.L_x_7025:
[----:B------:R-:W-:-:S07]  /*6910*/  VIADD R26, R26, 0x80 ;  /* 0x000000801a1a7836 */ /* 0x000fce0000000000 */
.L_x_6985:
[----:B------:R-:W-:Y:S05]  /*6920*/  BSYNC B6 ;  /* 0x0000000000067941 */ /* 0x000fea0003800000 */
.L_x_6984:
        /* <DEDUP_REMOVED lines=22> */
.L_x_7057:
[----:B------:R-:W0:Y:S02]  /*6a90*/  F2I.S64 R4, R17 ;  /* 0x0000001100047311 */ /* 0x000e240000201900 */
[----:B0-----:R-:W-:Y:S01]  /*6aa0*/  STG.E.U8 desc[UR36][R2.64], R4 ;  /* 0x0000000402007986 */ /* 0x001fe2000c101124 */
[----:B------:R-:W-:Y:S05]  /*6ab0*/  EXIT ;  /* 0x000000000000794d */ /* 0x000fea0003800000 */
.L_x_7056:
        /* <DEDUP_REMOVED lines=9> */
.L_x_7060:
[----:B------:R-:W0:Y:S02]  /*6b50*/  F2I.NTZ R17, R17 ;  /* 0x0000001100117305 */ /* 0x000e240000203100 */
[----:B0-----:R-:W-:Y:S01]  /*6b60*/  STG.E desc[UR36][R2.64], R17 ;  /* 0x0000001102007986 */ /* 0x001fe2000c101924 */
[----:B------:R-:W-:Y:S05]  /*6b70*/  EXIT ;  /* 0x000000000000794d */ /* 0x000fea0003800000 */
.L_x_7059:
[----:B------:R-:W0:Y:S02]  /*6b80*/  F2I.NTZ R17, R17 ;  /* 0x0000001100117305 */ /* 0x000e240000203100 */
[----:B0-----:R-:W-:Y:S01]  /*6b90*/  STG.E.U16 desc[UR36][R2.64], R17 ;  /* 0x0000001102007986 */ /* 0x001fe2000c101524 */
[----:B------:R-:W-:Y:S05]  /*6ba0*/  EXIT ;  /* 0x000000000000794d */ /* 0x000fea0003800000 */
.L_x_7055:
        /* <DEDUP_REMOVED lines=8> */
.L_x_7062:
[----:B---3--:R-:W-:-:S05]  /*6c30*/  F2FP.F16.F32.PACK_AB R24, RZ, R24 ;  /* 0x00000018ff18723e */ /* 0x008fca00000000ff */
[----:B------:R-:W-:Y:S01]  /*6c40*/  STG.E.U16 desc[UR36][R2.64], R24 ;  /* 0x0000001802007986 */ /* 0x000fe2000c101524 */
[----:B------:R-:W-:Y:S05]  /*6c50*/  EXIT ;  /* 0x000000000000794d */ /* 0x000fea0003800000 */
.L_x_7061:
        /* <DEDUP_REMOVED lines=9> */
.L_x_7064:
[----:B---3--:R-:W-:-:S04]  /*6cf0*/  F2FP.F16.F32.PACK_AB R5, RZ, R24 ;  /* 0x00000018ff05723e */ /* 0x008fc800000000ff */
[----:B------:R-:W-:-:S05]  /*6d00*/  PRMT R5, R5, 0x5410, RZ ;  /* 0x0000541005057816 */ /* 0x000fca00000000ff */
[----:B------:R-:W-:Y:S01]  /*6d10*/  STG.E desc[UR36][R2.64], R5 ;  /* 0x0000000502007986 */ /* 0x000fe2000c101924 */
[----:B------:R-:W-:Y:S05]  /*6d20*/  EXIT ;  /* 0x000000000000794d */ /* 0x000fea0003800000 */
.L_x_7063:
[----:B---3--:R-:W-:-:S06]  /*6d30*/  FMUL.FTZ R4, R24, 1 ;  /* 0x3f80000018047820 */ /* 0x008fcc0000410000 */
[----:B------:R-:W0:Y:S02]  /*6d40*/  F2F.F64.F32 R4, R4 ;  /* 0x0000000400047310 */ /* 0x000e240000201800 */
[----:B0-----:R-:W-:Y:S01]  /*6d50*/  STG.E.64 desc[UR36][R2.64], R4 ;  /* 0x0000000402007986 */ /* 0x001fe2000c101b24 */
[----:B------:R-:W-:Y:S05]  /*6d60*/  EXIT ;  /* 0x000000000000794d */ /* 0x000fea0003800000 */
.L_x_7054:
        /* <DEDUP_REMOVED lines=12> */
.L_x_7067:
[----:B---3--:R-:W-:Y:S01]  /*6e30*/  FMUL.FTZ R4, R24, 1 ;  /* 0x3f80000018047820 */ /* 0x008fe20000410000 */
[----:B------:R-:W-:-:S05]  /*6e40*/  CS2R R6, SRZ ;  /* 0x0000000000067805 */ /* 0x000fca000001ff00 */
[----:B------:R-:W0:Y:S02]  /*6e50*/  F2F.F64.F32 R4, R4 ;  /* 0x0000000400047310 */ /* 0x000e240000201800 */
[----:B0-----:R-:W-:Y:S01]  /*6e60*/  STG.E.128 desc[UR36][R2.64], R4 ;  /* 0x0000000402007986 */ /* 0x001fe2000c101d24 */
[----:B------:R-:W-:Y:S05]  /*6e70*/  EXIT ;  /* 0x000000000000794d */ /* 0x000fea0003800000 */
.L_x_7066:
        /* <DEDUP_REMOVED lines=20> */
.L_x_7071:
[----:B------:R-:W-:Y:S05]  /*6fc0*/  BSYNC B0 ;  /* 0x0000000000007941 */ /* 0x000fea0003800000 */
.L_x_7070:
[----:B------:R-:W-:-:S05]  /*6fd0*/  LOP3.LUT R7, R0, R7, RZ, 0xfc, !PT ;  /* 0x0000000700077212 */ /* 0x000fca00078efcff */
[----:B------:R-:W-:Y:S01]  /*6fe0*/  STG.E.U8 desc[UR36][R2.64], R7 ;  /* 0x0000000702007986 */ /* 0x000fe2000c101124 */
[----:B------:R-:W-:Y:S05]  /*6ff0*/  EXIT ;  /* 0x000000000000794d */ /* 0x000fea0003800000 */
.L_x_7069:
        /* <DEDUP_REMOVED lines=12> */
.L_x_7073:
[----:B------:R-:W-:Y:S01]  /*70c0*/  IMAD.MOV.U32 R0, RZ, RZ, 0x7f ;  /* 0x0000007fff007424 */ /* 0x000fe200078e00ff */
[----:B------:R-:W-:-:S04]  /*70d0*/  ISETP.GT.U32.AND P0, PT, R4, 0x7f800000, PT ;  /* 0x7f8000000400780c */ /* 0x000fc80003f04070 */
[----:B------:R-:W-:-:S09]  /*70e0*/  SEL R0, R0, 0x7c, P0 ;  /* 0x0000007c00007807 */ /* 0x000fd20000000000 */
.L_x_7074:
[----:B------:R-:W-:Y:S05]  /*70f0*/  BSYNC B0 ;  /* 0x0000000000007941 */ /* 0x000fea0003800000 */
.L_x_7072:
[----:B------:R-:W-:-:S04]  /*7100*/  LOP3.LUT R24, R24, 0x80000000, RZ, 0xc0, !PT ;  /* 0x8000000018187812 */ /* 0x000fc800078ec0ff */
[----:B------:R-:W-:-:S04]  /*7110*/  SHF.R.U32.HI R5, RZ, 0x18, R24 ;  /* 0x00000018ff057819 */ /* 0x000fc80000011618 */
[----:B------:R-:W-:-:S05]  /*7120*/  LOP3.LUT R5, R0, R5, RZ, 0xfc, !PT ;  /* 0x0000000500057212 */ /* 0x000fca00078efcff */
[----:B------:R-:W-:Y:S01]  /*7130*/  STG.E.U8 desc[UR36][R2.64], R5 ;  /* 0x0000000502007986 */ /* 0x000fe2000c101124 */
[----:B------:R-:W-:Y:S05]  /*7140*/  EXIT ;  /* 0x000000000000794d */ /* 0x000fea0003800000 */
.L_x_7068:
[----:B---3--:R-:W-:-:S05]  /*7150*/  F2FP.BF16.F32.PACK_AB R24, RZ, R24 ;  /* 0x00000018ff18723e */ /* 0x008fca00000010ff */
[----:B------:R-:W-:Y:S01]  /*7160*/  STG.E.U16 desc[UR36][R2.64], R24 ;  /* 0x0000001802007986 */ /* 0x000fe2000c101524 */
[----:B------:R-:W-:Y:S05]  /*7170*/  EXIT ;  /* 0x000000000000794d */ /* 0x000fea0003800000 */
.L_x_7065:
        /* <DEDUP_REMOVED lines=11> */
.L_x_7077:
        /* <DEDUP_REMOVED lines=16> */
.L_x_7080:
[----:B------:R-:W-:-:S04]  /*7330*/  LOP3.LUT R24, R24, 0x80000000, RZ, 0xc0, !PT ;  /* 0x8000000018187812 */ /* 0x000fc800078ec0ff */
[----:B------:R-:W-:-:S04]  /*7340*/  SHF.R.U32.HI R5, RZ, 0x18, R24 ;  /* 0x00000018ff057819 */ /* 0x000fc80000011618 */
[----:B------:R-:W-:-:S04]  /*7350*/  LOP3.LUT R4, R4, R5, RZ, 0xfc, !PT ;  /* 0x0000000504047212 */ /* 0x000fc800078efcff */
[----:B------:R-:W-:-:S07]  /*7360*/  PRMT R0, R4, 0x7610, R0 ;  /* 0x0000761004007816 */ /* 0x000fce0000000000 */
.L_x_7079:
[----:B------:R-:W-:Y:S05]  /*7370*/  BSYNC B0 ;  /* 0x0000000000007941 */ /* 0x000fea0003800000 */
.L_x_7078:
[----:B------:R-:W-:Y:S01]  /*7380*/  STG.E.U8 desc[UR36][R2.64], R0 ;  /* 0x0000000002007986 */ /* 0x000fe2000c101124 */
[----:B------:R-:W-:Y:S05]  /*7390*/  EXIT ;  /* 0x000000000000794d */ /* 0x000fea0003800000 */
.L_x_7076:
        /* <DEDUP_REMOVED lines=16> */
.L_x_7083:
[----:B------:R-:W-:-:S04]  /*74a0*/  LOP3.LUT R24, R24, 0x80000000, RZ, 0xc0, !PT ;  /* 0x8000000018187812 */ /* 0x000fc800078ec0ff */
[----:B------:R-:W-:-:S04]  /*74b0*/  SHF.R.U32.HI R5, RZ, 0x18, R24 ;  /* 0x00000018ff057819 */ /* 0x000fc80000011618 */
[----:B------:R-:W-:-:S04]  /*74c0*/  LOP3.LUT R4, R4, R5, RZ, 0xfc, !PT ;  /* 0x0000000504047212 */ /* 0x000fc800078efcff */
[----:B------:R-:W-:-:S07]  /*74d0*/  PRMT R0, R4, 0x7610, R0 ;  /* 0x0000761004007816 */ /* 0x000fce0000000000 */
.L_x_7082:
[----:B------:R-:W-:Y:S05]  /*74e0*/  BSYNC B0 ;  /* 0x0000000000007941 */ /* 0x000fea0003800000 */
.L_x_7081:
[----:B------:R-:W-:Y:S01]  /*74f0*/  STG.E.U8 desc[UR36][R2.64], R0 ;  /* 0x0000000002007986 */ /* 0x000fe2000c101124 */
[----:B------:R-:W-:Y:S05]  /*7500*/  EXIT ;  /* 0x000000000000794d */ /* 0x000fea0003800000 */
.L_x_7075:
        /* <DEDUP_REMOVED lines=21> */
.L_x_7058:
        /* <DEDUP_REMOVED lines=16> */
.L_x_7086:
[----:B------:R-:W-:Y:S05]  /*7760*/  EXIT ;  /* 0x000000000000794d */ /* 0x000fea0003800000 */
.L_x_7085:
[----:B------:R-:W0:Y:S02]  /*7770*/  F2I.U64 R4, R17 ;  /* 0x0000001100047311 */ /* 0x000e240000201800 */
[----:B0-----:R-:W-:Y:S01]  /*7780*/  STG.E.64 desc[UR36][R2.64], R4 ;  /* 0x0000000402007986 */ /* 0x001fe2000c101b24 */
[----:B------:R-:W-:Y:S05]  /*7790*/  EXIT ;  /* 0x000000000000794d */ /* 0x000fea0003800000 */
.L_x_7084:
[----:B------:R-:W0:Y:S02]  /*77a0*/  F2I.U32.NTZ R17, R17 ;  /* 0x0000001100117305 */ /* 0x000e240000203000 */
[----:B0-----:R-:W-:Y:S01]  /*77b0*/  STG.E desc[UR36][R2.64], R17 ;  /* 0x0000001102007986 */ /* 0x001fe2000c101924 */
[----:B------:R-:W-:Y:S05]  /*77c0*/  EXIT ;  /* 0x000000000000794d */ /* 0x000fea0003800000 */
.L_x_7087:
        /* <DEDUP_REMOVED lines=11> */
.L_x_19625:


//--------------------- .text._ZN2at6native18elementwise_kernelILi128ELi2EZNS0_22gpu_kernel_impl_nocastIZZZNS0_17round_kernel_cudaERNS_18TensorIteratorBaseEENKUlvE_clEvENKUlvE0_clEvEUlfE_EEvS4_RKT_EUliE_EEviT1_ --------------------------
	.section	.text._ZN2at6native18elementwise_kernelILi128ELi2EZNS0_22gpu_kernel_impl_nocastIZZZNS0_17round_kernel_cudaERNS_18TensorIteratorBaseEENKUlvE_clEvENKUlvE0_clEvEUlfE_EEvS4_RKT_EUliE_EEviT1_,"ax",@progbits
	.align	128
        .global         _ZN2at6native18elementwise_kernelILi128ELi2EZNS0_22gpu_kernel_impl_nocastIZZZNS0_17round_kernel_cudaERNS_18TensorIteratorBaseEENKUlvE_clEvENKUlvE0_clEvEUlfE_EEvS4_RKT_EUliE_EEviT1_
        .type           _ZN2at6native18elementwise_kernelILi128ELi2EZNS0_22gpu_kernel_impl_nocastIZZZNS0_17round_kernel_cudaERNS_18TensorIteratorBaseEENKUlvE_clEvENKUlvE0_clEvEUlfE_EEvS4_RKT_EUliE_EEviT1_,@function
        .size           _ZN2at6native18elementwise_kernelILi128ELi2EZNS0_22gpu_kernel_impl_nocastIZZZNS0_17round_kernel_cudaERNS_18TensorIteratorBaseEENKUlvE_clEvENKUlvE0_clEvEUlfE_EEvS4_RKT_EUliE_EEviT1_,(.L_x_19626 - _ZN2at6native18elementwise_kernelILi128ELi2EZNS0_22gpu_kernel_impl_nocastIZZZNS0_17round_kernel_cudaERNS_18TensorIteratorBaseEENKUlvE_clEvENKUlvE0_clEvEUlfE_EEvS4_RKT_EUliE_EEviT1_)
        .other          _ZN2at6native18elementwise_kernelILi128ELi2EZNS0_22gpu_kernel_impl_nocastIZZZNS0_17round_kernel_cudaERNS_18TensorIteratorBaseEENKUlvE_clEvENKUlvE0_clEvEUlfE_EEvS4_RKT_EUliE_EEviT1_,@"STO_CUDA_ENTRY STV_DEFAULT"
_ZN2at6native18elementwise_kernelILi128ELi2EZNS0_22gpu_kernel_impl_nocastIZZZNS0_17round_kernel_cudaERNS_18TensorIteratorBaseEENKUlvE_clEvENKUlvE0_clEvEUlfE_EEvS4_RKT_EUliE_EEviT1_:
.text._ZN2at6native18elementwise_kernelILi128ELi2EZNS0_22gpu_kernel_impl_nocastIZZZNS0_17round_kernel_cudaERNS_18TensorIteratorBaseEENKUlvE_clEvENKUlvE0_clEvEUlfE_EEvS4_RKT_EUliE_EEviT1_:
        /* <DEDUP_REMOVED lines=312> */
.L_x_7090:
        /* <DEDUP_REMOVED lines=8> */
[----:B--2---:R-:W0:Y:S04]  /*1400*/  FRND R9, R4 ;  /* 0x0000000400097307 */ /* 0x004e280000201000 */
[----:B0-----:R0:W-:Y:S04]  /*1410*/  STG.E desc[UR4][R2.64], R9 ;  /* 0x0000000902007986 */ /* 0x0011e8000c101904 */
.L_x_7089:
[----:B------:R-:W-:Y:S05]  /*1420*/  BSYNC B0 ;  /* 0x0000000000007941 */ /* 0x000fea0003800000 */
.L_x_7088:
        /* <DEDUP_REMOVED lines=305> */
.L_x_7091:
[----:B------:R-:W-:Y:S02]  /*2740*/  ULDC.64 UR6, c[0x0][0x418] ;  /* 0x0001060000067ab9 */ /* 0x000fe40000000a00 */
[----:B------:R-:W-:-:S04]  /*2750*/  IADD3 R4, P0, R0, UR6, RZ ;  /* 0x0000000600047c10 */ /* 0x000fc8000ff1e0ff */
[----:B------:R-:W-:Y:S01]  /*2760*/  IADD3.X R5, RZ, UR7, RZ, P0, !PT ;  /* 0x00000007ff057c10 */ /* 0x000fe200087fe4ff */
[----:B------:R-:W-:-:S04]  /*2770*/  ULDC.64 UR6, c[0x0][0x410] ;  /* 0x0001040000067ab9 */ /* 0x000fc80000000a00 */
[----:B------:R-:W2:Y:S01]  /*2780*/  LDG.E R4, desc[UR4][R4.64] ;  /* 0x0000000404047981 */ /* 0x000ea2000c1e1900 */
[----:B------:R-:W-:-:S04]  /*2790*/  IADD3 R2, P0, R3, UR6, RZ ;  /* 0x0000000603027c10 */ /* 0x000fc8000ff1e0ff */
[----:B------:R-:W-:Y:S01]  /*27a0*/  IADD3.X R3, RZ, UR7, RZ, P0, !PT ;  /* 0x00000007ff037c10 */ /* 0x000fe200087fe4ff */
[----:B--2---:R-:W0:Y:S04]  /*27b0*/  FRND R7, R4 ;  /* 0x0000000400077307 */ /* 0x004e280000201000 */
[----:B0-----:R-:W-:Y:S01]  /*27c0*/  STG.E desc[UR4][R2.64], R7 ;  /* 0x0000000702007986 */ /* 0x001fe2000c101904 */
[----:B------:R-:W-:Y:S05]  /*27d0*/  EXIT ;  /* 0x000000000000794d */ /* 0x000fea0003800000 */
.L_x_7092:
        /* <DEDUP_REMOVED lines=10> */
.L_x_19626:


//--------------------- .text._ZN2at6native27unrolled_elementwise_kernelIZZZNS0_17round_kernel_cudaERNS_18TensorIteratorBaseEENKUlvE_clEvENKUlvE0_clEvEUlfE_St5arrayIPcLm2EELi4E23TrivialOffsetCalculatorILi1EjESB_NS0_6memory15LoadWithoutCastENSC_16StoreWithoutCastEEEviT_T0_T2_T3_T4_T5_ --------------------------
	.section	.text._ZN2at6native27unrolled_elementwise_kernelIZZZNS0_17round_kernel_cudaERNS_18TensorIteratorBaseEENKUlvE_clEvENKUlvE0_clEvEUlfE_St5arrayIPcLm2EELi4E23TrivialOffsetCalculatorILi1EjESB_NS0_6memory15LoadWithoutCastENSC_16StoreWithoutCastEEEviT_T0_T2_T3_T4_T5_,"ax",@progbits
	.align	128
        .global         _ZN2at6native27unrolled_elementwise_kernelIZZZNS0_17round_kernel_cudaERNS_18TensorIteratorBaseEENKUlvE_clEvENKUlvE0_clEvEUlfE_St5arrayIPcLm2EELi4E23TrivialOffsetCalculatorILi1EjESB_NS0_6memory15LoadWithoutCastENSC_16StoreWithoutCastEEEviT_T0_T2_T3_T4_T5_
        .type           _ZN2at6native27unrolled_elementwise_kernelIZZZNS0_17round_kernel_cudaERNS_18TensorIteratorBaseEENKUlvE_clEvENKUlvE0_clEvEUlfE_St5arrayIPcLm2EELi4E23TrivialOffsetCalculatorILi1EjESB_NS0_6memory15LoadWithoutCastENSC_16StoreWithoutCastEEEviT_T0_T2_T3_T4_T5_,@function
        .size           _ZN2at6native27unrolled_elementwise_kernelIZZZNS0_17round_kernel_cudaERNS_18TensorIteratorBaseEENKUlvE_clEvENKUlvE0_clEvEUlfE_St5arrayIPcLm2EELi4E23TrivialOffsetCalculatorILi1EjESB_NS0_6memory15LoadWithoutCastENSC_16StoreWithoutCastEEEviT_T0_T2_T3_T4_T5_,(.L_x_19627 - _ZN2at6native27unrolled_elementwise_kernelIZZZNS0_17round_kernel_cudaERNS_18TensorIteratorBaseEENKUlvE_clEvENKUlvE0_clEvEUlfE_St5arrayIPcLm2EELi4E23TrivialOffsetCalculatorILi1EjESB_NS0_6memory15LoadWithoutCastENSC_16StoreWithoutCastEEEviT_T0_T2_T3_T4_T5_)
        .other          _ZN2at6native27unrolled_elementwise_kernelIZZZNS0_17round_kernel_cudaERNS_18TensorIteratorBaseEENKUlvE_clEvENKUlvE0_clEvEUlfE_St5arrayIPcLm2EELi4E23TrivialOffsetCalculatorILi1EjESB_NS0_6memory15LoadWithoutCastENSC_16StoreWithoutCastEEEviT_T0_T2_T3_T4_T5_,@"STO_CUDA_ENTRY STV_DEFAULT"
_ZN2at6native27unrolled_elementwise_kernelIZZZNS0_17round_kernel_cudaERNS_18TensorIteratorBaseEENKUlvE_clEvENKUlvE0_clEvEUlfE_St5arrayIPcLm2EELi4E23TrivialOffsetCalculatorILi1EjESB_NS0_6memory15LoadWithoutCastENSC_16StoreWithoutCastEEEviT_T0_T2_T3_T4_T5_:
.text._ZN2at6native27unrolled_elementwise_kernelIZZZNS0_17round_kernel_cudaERNS_18TensorIteratorBaseEENKUlvE_clEvENKUlvE0_clEvEUlfE_St5arrayIPcLm2EELi4E23TrivialOffsetCalculatorILi1EjESB_NS0_6memory15LoadWithoutCastENSC_16StoreWithoutCastEEEviT_T0_T2_T3_T4_T5_:
        /* <DEDUP_REMOVED lines=44> */
[----:B--2---:R-:W0:Y:S03]  /*02c0*/  @!P0 FRND R5, R8 ;  /* 0x0000000800058307 */ /* 0x004e260000201000 */
[----:B0-----:R1:W-:Y:S05]  /*02d0*/  @!P0 STG.E desc[UR4][R6.64], R5 ;  /* 0x0000000506008986 */ /* 0x0013ea000c101904 */
[----:B----4-:R1:W0:Y:S01]  /*02e0*/  @!P2 FRND R3, R11 ;  /* 0x0000000b0003a307 */ /* 0x0102220000201000 */
[----:B------:R-:W-:-:S07]  /*02f0*/  ISETP.GE.AND P2, PT, R13, R2, PT ;  /* 0x000000020d00720c */ /* 0x000fce0003f46270 */
[----:B---3--:R1:W2:Y:S06]  /*0300*/  @!P1 FRND R4, R20 ;  /* 0x0000001400049307 */ /* 0x0082ac0000201000 */
        /* <DEDUP_REMOVED lines=11> */
.L_x_7094:
[----:B------:R-:W-:Y:S05]  /*03c0*/  BSYNC B0 ;  /* 0x0000000000007941 */ /* 0x000fea0003800000 */
.L_x_7093:
[----:B------:R-:W-:-:S13]  /*03d0*/  ISETP.GE.AND P0, PT, R13, R2, PT ;  /* 0x000000020d00720c */ /* 0x000fda0003f06270 */
[----:B------:R-:W-:Y:S05]  /*03e0*/  @P0 EXIT ;  /* 0x000000000000094d */ /* 0x000fea0003800000 */
[----:B012---:R-:W0:Y:S01]  /*03f0*/  LDC.64 R4, c[0x0][0x218] ;  /* 0x00008600ff047b82 */ /* 0x007e220000000a00 */
[----:B------:R-:W-:Y:S01]  /*0400*/  ISETP.GE.AND P0, PT, R15, R2, PT ;  /* 0x000000020f00720c */ /* 0x000fe20003f06270 */
[----:B------:R-:W-:-:S12]  /*0410*/  IMAD R3, R0, 0x200, R13 ;  /* 0x0000020000037824 */ /* 0x000fd800078e020d */
[----:B-----5:R-:W1:Y:S01]  /*0420*/  @!P0 FRND R7, R10 ;  /* 0x0000000a00078307 */ /* 0x020e620000201000 */
[----:B0-----:R-:W-:-:S05]  /*0430*/  IMAD.WIDE.U32 R2, R3, 0x4, R4 ;  /* 0x0000000403027825 */ /* 0x001fca00078e0004 */
[----:B-1----:R-:W-:Y:S01]  /*0440*/  STG.E desc[UR4][R2.64], R7 ;  /* 0x0000000702007986 */ /* 0x002fe2000c101904 */
[----:B------:R-:W-:Y:S05]  /*0450*/  EXIT ;  /* 0x000000000000794d */ /* 0x000fea0003800000 */
.L_x_7095:
        /* <DEDUP_REMOVED lines=10> */
.L_x_19627:


//--------------------- .text._ZN2at6native29vectorized_elementwise_kernelILi2EZZZNS0_17round_kernel_cudaERNS_18TensorIteratorBaseEENKUlvE_clEvENKUlvE0_clEvEUlfE_St5arrayIPcLm2EEEEviT0_T1_ --------------------------
	.section	.text._ZN2at6native29vectorized_elementwise_kernelILi2EZZZNS0_17round_kernel_cudaERNS_18TensorIteratorBaseEENKUlvE_clEvENKUlvE0_clEvEUlfE_St5arrayIPcLm2EEEEviT0_T1_,"ax",@progbits
	.align	128
        .global         _ZN2at6native29vectorized_elementwise_kernelILi2EZZZNS0_17round_kernel_cudaERNS_18TensorIteratorBaseEENKUlvE_clEvENKUlvE0_clEvEUlfE_St5arrayIPcLm2EEEEviT0_T1_
        .type           _ZN2at6native29vectorized_elementwise_kernelILi2EZZZNS0_17round_kernel_cudaERNS_18TensorIteratorBaseEENKUlvE_clEvENKUlvE0_clEvEUlfE_St5arrayIPcLm2EEEEviT0_T1_,@function
        .size           _ZN2at6native29vectorized_elementwise_kernelILi2EZZZNS0_17round_kernel_cudaERNS_18TensorIteratorBaseEENKUlvE_clEvENKUlvE0_clEvEUlfE_St5arrayIPcLm2EEEEviT0_T1_,(.L_x_19628 - _ZN2at6native29vectorized_elementwise_kernelILi2EZZZNS0_17round_kernel_cudaERNS_18TensorIteratorBaseEENKUlvE_clEvENKUlvE0_clEvEUlfE_St5arrayIPcLm2EEEEviT0_T1_)
        .other          _ZN2at6native29vectorized_elementwise_kernelILi2EZZZNS0_17round_kernel_cudaERNS_18TensorIteratorBaseEENKUlvE_clEvENKUlvE0_clEvEUlfE_St5arrayIPcLm2EEEEviT0_T1_,@"STO_CUDA_ENTRY STV_DEFAULT"
_ZN2at6native29vectorized_elementwise_kernelILi2EZZZNS0_17round_kernel_cudaERNS_18TensorIteratorBaseEENKUlvE_clEvENKUlvE0_clEvEUlfE_St5arrayIPcLm2EEEEviT0_T1_:
.text._ZN2at6native29vectorized_elementwise_kernelILi2EZZZNS0_17round_kernel_cudaERNS_18TensorIteratorBaseEENKUlvE_clEvENKUlvE0_clEvEUlfE_St5arrayIPcLm2EEEEviT0_T1_:
        /* <DEDUP_REMOVED lines=19> */
[----:B---3--:R-:W-:Y:S08]  /*0130*/  FRND R7, R7 ;  /* 0x0000000700077307 */ /* 0x008ff00000201000 */
[----:B------:R-:W0:Y:S08]  /*0140*/  FRND R6, R6 ;  /* 0x0000000600067307 */ /* 0x000e300000201000 */
[----:B----4-:R-:W-:Y:S01]  /*0150*/  FRND R9, R9 ;  /* 0x0000000900097307 */ /* 0x010fe20000201000 */
[----:B0-----:R-:W-:Y:S07]  /*0160*/  STG.E.64 desc[UR4][R4.64], R6 ;  /* 0x0000000604007986 */ /* 0x001fee000c101b04 */
[----:B------:R-:W0:Y:S08]  /*0170*/  FRND R8, R8 ;  /* 0x0000000800087307 */ /* 0x000e300000201000 */
[----:B-----5:R-:W-:Y:S01]  /*0180*/  FRND R11, R11 ;  /* 0x0000000b000b7307 */ /* 0x020fe20000201000 */
[----:B0-----:R-:W-:Y:S07]  /*0190*/  STG.E.64 desc[UR4][R4.64+0x400], R8 ;  /* 0x0004000804007986 */ /* 0x001fee000c101b04 */
[----:B------:R-:W0:Y:S08]  /*01a0*/  FRND R10, R10 ;  /* 0x0000000a000a7307 */ /* 0x000e300000201000 */
[----:B------:R-:W-:Y:S01]  /*01b0*/  FRND R13, R13 ;  /* 0x0000000d000d7307 */ /* 0x000fe20000201000 */
[----:B0-----:R-:W-:Y:S07]  /*01c0*/  STG.E.64 desc[UR4][R4.64+0x800], R10 ;  /* 0x0008000a04007986 */ /* 0x001fee000c101b04 */
[----:B------:R-:W0:Y:S02]  /*01d0*/  FRND R12, R12 ;  /* 0x0000000c000c7307 */ /* 0x000e240000201000 */
[----:B0-----:R-:W-:Y:S01]  /*01e0*/  STG.E.64 desc[UR4][R4.64+0xc00], R12 ;  /* 0x000c000c04007986 */ /* 0x001fe2000c101b04 */
[----:B------:R-:W-:Y:S05]  /*01f0*/  EXIT ;  /* 0x000000000000794d */ /* 0x000fea0003800000 */
.L_x_7096:
        /* <DEDUP_REMOVED lines=68> */
[----:B---3--:R0:W1:Y:S02]  /*0640*/  @!P0 FRND R20, R11 ;  /* 0x0000000b00148307 */ /* 0x0080640000201000 */
[----:B0-----:R-:W-:-:S02]  /*0650*/  IADD3 R11, R21, 0x300, RZ ;  /* 0x00000300150b7810 */ /* 0x001fc40007ffe0ff */
[----:B-1----:R0:W-:Y:S04]  /*0660*/  @!P0 STG.E desc[UR4][R12.64], R20 ;  /* 0x000000140c008986 */ /* 0x0021e8000c101904 */
[----:B-----5:R0:W1:Y:S01]  /*0670*/  @!P1 FRND R4, R22 ;  /* 0x0000001600049307 */ /* 0x0200620000201000 */
[----:B------:R-:W-:-:S07]  /*0680*/  ISETP.GE.AND P1, PT, R29, R2, PT ;  /* 0x000000021d00720c */ /* 0x000fce0003f26270 */
[----:B------:R0:W3:Y:S01]  /*0690*/  @!P2 FRND R5, R3 ;  /* 0x000000030005a307 */ /* 0x0000e20000201000 */
[----:B------:R-:W-:Y:S01]  /*06a0*/  ISETP.GE.AND P2, PT, R15, R2, PT ;  /* 0x000000020f00720c */ /* 0x000fe20003f46270 */
[----:B------:R-:W-:-:S06]  /*06b0*/  VIADD R15, R21, 0x280 ;  /* 0x00000280150f7836 */ /* 0x000fcc0000000000 */
[----:B--2---:R0:W2:Y:S01]  /*06c0*/  @!P1 FRND R6, R24 ;  /* 0x0000001800069307 */ /* 0x0040a20000201000 */
[----:B------:R-:W-:Y:S02]  /*06d0*/  ISETP.GE.AND P1, PT, R15, R2, PT ;  /* 0x000000020f00720c */ /* 0x000fe40003f26270 */
[----:B------:R-:W-:-:S04]  /*06e0*/  IADD3 R15, R21, 0x380, RZ ;  /* 0x00000380150f7810 */ /* 0x000fc80007ffe0ff */
[-C--:B------:R-:W-:Y:S01]  /*06f0*/  ISETP.GE.AND P3, PT, R15, R2.reuse, PT ;  /* 0x000000020f00720c */ /* 0x080fe20003f66270 */
[----:B------:R0:W0:Y:S01]  /*0700*/  @!P2 FRND R7, R26 ;  /* 0x0000001a0007a307 */ /* 0x0000220000201000 */
[----:B------:R-:W-:Y:S01]  /*0710*/  ISETP.GE.AND P2, PT, R11, R2, PT ;  /* 0x000000020b00720c */ /* 0x000fe20003f46270 */
[----:B------:R-:W-:-:S05]  /*0720*/  @!P0 IMAD.MOV.U32 R21, RZ, RZ, R19 ;  /* 0x000000ffff158224 */ /* 0x000fca00078e0013 */
[----:B------:R-:W-:Y:S01]  /*0730*/  ISETP.GE.AND P0, PT, R21, R2, PT ;  /* 0x000000021500720c */ /* 0x000fe20003f06270 */
[----:B------:R0:W0:Y:S08]  /*0740*/  @!P1 FRND R8, R27 ;  /* 0x0000001b00089307 */ /* 0x0000300000201000 */
[----:B----4-:R4:W0:Y:S08]  /*0750*/  @!P2 FRND R9, R23 ;  /* 0x000000170009a307 */ /* 0x0108300000201000 */
[----:B------:R4:W0:Y:S01]  /*0760*/  @!P3 FRND R10, R25 ;  /* 0x00000019000ab307 */ /* 0x0008220000201000 */
        /* <DEDUP_REMOVED lines=13> */
.L_x_7099:
[----:B------:R-:W-:-:S13]  /*0840*/  ISETP.GE.AND P0, PT, R21, R2, PT ;  /* 0x000000021500720c */ /* 0x000fda0003f06270 */
[----:B------:R-:W-:Y:S05]  /*0850*/  @P0 BRA `(.L_x_7101) ;  /* 0x0000000000300947 */ /* 0x000fea0003800000 */
[----:B-1----:R-:W1:Y:S01]  /*0860*/  LDC.64 R4, c[0x0][0x218] ;  /* 0x00008600ff047b82 */ /* 0x002e620000000a00 */
[----:B0-----:R-:W-:Y:S01]  /*0870*/  IADD3 R3, R0, R21, RZ ;  /* 0x0000001500037210 */ /* 0x001fe20007ffe0ff */
[----:B------:R-:W-:-:S04]  /*0880*/  VIADD R21, R21, 0x80 ;  /* 0x0000008015157836 */ /* 0x000fc80000000000 */
[----:B-1----:R-:W-:-:S05]  /*0890*/  IMAD.WIDE.U32 R4, R3, 0x4, R4 ;  /* 0x0000000403047825 */ /* 0x002fca00078e0004 */
[----:B------:R1:W-:Y:S02]  /*08a0*/  STG.E desc[UR4][R4.64], R6 ;  /* 0x0000000604007986 */ /* 0x0003e4000c101904 */
.L_x_7100:
[----:B------:R-:W-:-:S13]  /*08b0*/  ISETP.GE.AND P0, PT, R21, R2, PT ;  /* 0x000000021500720c */ /* 0x000fda0003f06270 */
[----:B------:R-:W-:Y:S05]  /*08c0*/  @P0 BRA `(.L_x_7102) ;  /* 0x0000000000340947 */ /* 0x000fea0003800000 */
[----:B01----:R-:W0:Y:S01]  /*08d0*/  LDC.64 R4, c[0x0][0x218] ;  /* 0x00008600ff047b82 */ /* 0x003e220000000a00 */
[----:B------:R-:W-:Y:S01]  /*08e0*/  IADD3 R3, R0, R21, RZ ;  /* 0x0000001500037210 */ /* 0x000fe20007ffe0ff */
[----:B------:R-:W-:-:S04]  /*08f0*/  VIADD R21, R21, 0x80 ;  /* 0x0000008015157836 */ /* 0x000fc80000000000 */
[----:B0-----:R-:W-:-:S05]  /*0900*/  IMAD.WIDE.U32 R4, R3, 0x4, R4 ;  /* 0x0000000403047825 */ /* 0x001fca00078e0004 */
[----:B------:R2:W-:Y:S02]  /*0910*/  STG.E desc[UR4][R4.64], R7 ;  /* 0x0000000704007986 */ /* 0x0005e4000c101904 */
.L_x_7101:
        /* <DEDUP_REMOVED lines=8> */
.L_x_7102:
[----:B------:R-:W-:Y:S05]  /*09a0*/  BSYNC B1 ;  /* 0x0000000000017941 */ /* 0x000fea0003800000 */
.L_x_7098:
[----:B------:R-:W-:-:S13]  /*09b0*/  ISETP.GE.AND P0, PT, R21, R2, PT ;  /* 0x000000021500720c */ /* 0x000fda0003f06270 */
[----:B012---:R-:W0:Y:S01]  /*09c0*/  @!P0 LDC.64 R4, c[0x0][0x218] ;  /* 0x00008600ff048b82 */ /* 0x007e220000000a00 */
[----:B------:R-:W-:Y:S01]  /*09d0*/  @!P0 IADD3 R3, R0, R21, RZ ;  /* 0x0000001500038210 */ /* 0x000fe20007ffe0ff */
[----:B------:R-:W-:-:S04]  /*09e0*/  @!P0 VIADD R21, R21, 0x80 ;  /* 0x0000008015158836 */ /* 0x000fc80000000000 */
[----:B0-----:R-:W-:-:S05]  /*09f0*/  @!P0 IMAD.WIDE.U32 R4, R3, 0x4, R4 ;  /* 0x0000000403048825 */ /* 0x001fca00078e0004 */
[----:B------:R3:W-:Y:S02]  /*0a00*/  @!P0 STG.E desc[UR4][R4.64], R9 ;  /* 0x0000000904008986 */ /* 0x0007e4000c101904 */
.L_x_7103:
[----:B------:R-:W-:Y:S05]  /*0a10*/  BSYNC B0 ;  /* 0x0000000000007941 */ /* 0x000fea0003800000 */
.L_x_7097:
        /* <DEDUP_REMOVED lines=8> */
.L_x_7104:
        /* <DEDUP_REMOVED lines=14> */
.L_x_19628:


//--------------------- .text._ZN2at6native29vectorized_elementwise_kernelILi4EZZZNS0_17round_kernel_cudaERNS_18TensorIteratorBaseEENKUlvE_clEvENKUlvE0_clEvEUlfE_St5arrayIPcLm2EEEEviT0_T1_ --------------------------
	.section	.text._ZN2at6native29vectorized_elementwise_kernelILi4EZZZNS0_17round_kernel_cudaERNS_18TensorIteratorBaseEENKUlvE_clEvENKUlvE0_clEvEUlfE_St5arrayIPcLm2EEEEviT0_T1_,"ax",@progbits
	.align	128
        .global         _ZN2at6native29vectorized_elementwise_kernelILi4EZZZNS0_17round_kernel_cudaERNS_18TensorIteratorBaseEENKUlvE_clEvENKUlvE0_clEvEUlfE_St5arrayIPcLm2EEEEviT0_T1_
        .type           _ZN2at6native29vectorized_elementwise_kernelILi4EZZZNS0_17round_kernel_cudaERNS_18TensorIteratorBaseEENKUlvE_clEvENKUlvE0_clEvEUlfE_St5arrayIPcLm2EEEEviT0_T1_,@function
        .size           _ZN2at6native29vectorized_elementwise_kernelILi4EZZZNS0_17round_kernel_cudaERNS_18TensorIteratorBaseEENKUlvE_clEvENKUlvE0_clEvEUlfE_St5arrayIPcLm2EEEEviT0_T1_,(.L_x_19629 - _ZN2at6native29vectorized_elementwise_kernelILi4EZZZNS0_17round_kernel_cudaERNS_18TensorIteratorBaseEENKUlvE_clEvENKUlvE0_clEvEUlfE_St5arrayIPcLm2EEEEviT0_T1_)
        .other          _ZN2at6native29vectorized_elementwise_kernelILi4EZZZNS0_17round_kernel_cudaERNS_18TensorIteratorBaseEENKUlvE_clEvENKUlvE0_clEvEUlfE_St5arrayIPcLm2EEEEviT0_T1_,@"STO_CUDA_ENTRY STV_DEFAULT"
_ZN2at6native29vectorized_elementwise_kernelILi4EZZZNS0_17round_kernel_cudaERNS_18TensorIteratorBaseEENKUlvE_clEvENKUlvE0_clEvEUlfE_St5arrayIPcLm2EEEEviT0_T1_:
.text._ZN2at6native29vectorized_elementwise_kernelILi4EZZZNS0_17round_kernel_cudaERNS_18TensorIteratorBaseEENKUlvE_clEvENKUlvE0_clEvEUlfE_St5arrayIPcLm2EEEEviT0_T1_:
        /* <DEDUP_REMOVED lines=17> */
[----:B---3--:R-:W-:Y:S08]  /*0110*/  FRND R7, R7 ;  /* 0x0000000700077307 */ /* 0x008ff00000201000 */
[----:B------:R-:W-:Y:S08]  /*0120*/  FRND R6, R6 ;  /* 0x0000000600067307 */ /* 0x000ff00000201000 */
[----:B------:R-:W-:Y:S08]  /*0130*/  FRND R5, R5 ;  /* 0x0000000500057307 */ /* 0x000ff00000201000 */
[----:B------:R-:W0:Y:S08]  /*0140*/  FRND R4, R4 ;  /* 0x0000000400047307 */ /* 0x000e300000201000 */
[----:B----4-:R-:W-:Y:S01]  /*0150*/  FRND R11, R11 ;  /* 0x0000000b000b7307 */ /* 0x010fe20000201000 */
[----:B0-----:R-:W-:Y:S07]  /*0160*/  STG.E.128 desc[UR4][R12.64], R4 ;  /* 0x000000040c007986 */ /* 0x001fee000c101d04 */
[----:B------:R-:W-:Y:S08]  /*0170*/  FRND R10, R10 ;  /* 0x0000000a000a7307 */ /* 0x000ff00000201000 */
[----:B------:R-:W-:Y:S08]  /*0180*/  FRND R9, R9 ;  /* 0x0000000900097307 */ /* 0x000ff00000201000 */
[----:B------:R-:W0:Y:S02]  /*0190*/  FRND R8, R8 ;  /* 0x0000000800087307 */ /* 0x000e240000201000 */
[----:B0-----:R-:W-:Y:S01]  /*01a0*/  STG.E.128 desc[UR4][R12.64+0x800], R8 ;  /* 0x000800080c007986 */ /* 0x001fe2000c101d04 */
[----:B------:R-:W-:Y:S05]  /*01b0*/  EXIT ;  /* 0x000000000000794d */ /* 0x000fea0003800000 */
.L_x_7105:
        /* <DEDUP_REMOVED lines=100> */
.L_x_7108:
[----:B------:R-:W-:-:S13]  /*0800*/  ISETP.GE.AND P0, PT, R21, R2, PT ;  /* 0x000000021500720c */ /* 0x000fda0003f06270 */
[----:B------:R-:W-:Y:S05]  /*0810*/  @P0 BRA `(.L_x_7110) ;  /* 0x0000000000300947 */ /* 0x000fea0003800000 */
[----:B-1----:R-:W1:Y:S01]  /*0820*/  LDC.64 R4, c[0x0][0x218] ;  /* 0x00008600ff047b82 */ /* 0x002e620000000a00 */
[----:B0-----:R-:W-:Y:S01]  /*0830*/  IADD3 R3, R0, R21, RZ ;  /* 0x0000001500037210 */ /* 0x001fe20007ffe0ff */
[----:B------:R-:W-:-:S04]  /*0840*/  VIADD R21, R21, 0x80 ;  /* 0x0000008015157836 */ /* 0x000fc80000000000 */
[----:B-1----:R-:W-:-:S05]  /*0850*/  IMAD.WIDE.U32 R4, R3, 0x4, R4 ;  /* 0x0000000403047825 */ /* 0x002fca00078e0004 */
[----:B------:R1:W-:Y:S02]  /*0860*/  STG.E desc[UR4][R4.64], R6 ;  /* 0x0000000604007986 */ /* 0x0003e4000c101904 */
.L_x_7109:
[----:B------:R-:W-:-:S13]  /*0870*/  ISETP.GE.AND P0, PT, R21, R2, PT ;  /* 0x000000021500720c */ /* 0x000fda0003f06270 */
[----:B------:R-:W-:Y:S05]  /*0880*/  @P0 BRA `(.L_x_7111) ;  /* 0x0000000000340947 */ /* 0x000fea0003800000 */
[----:B01----:R-:W0:Y:S01]  /*0890*/  LDC.64 R4, c[0x0][0x218] ;  /* 0x00008600ff047b82 */ /* 0x003e220000000a00 */
[----:B------:R-:W-:Y:S01]  /*08a0*/  IADD3 R3, R0, R21, RZ ;  /* 0x0000001500037210 */ /* 0x000fe20007ffe0ff */
[----:B------:R-:W-:-:S04]  /*08b0*/  VIADD R21, R21, 0x80 ;  /* 0x0000008015157836 */ /* 0x000fc80000000000 */
[----:B0-----:R-:W-:-:S05]  /*08c0*/  IMAD.WIDE.U32 R4, R3, 0x4, R4 ;  /* 0x0000000403047825 */ /* 0x001fca00078e0004 */
[----:B------:R2:W-:Y:S02]  /*08d0*/  STG.E desc[UR4][R4.64], R7 ;  /* 0x0000000704007986 */ /* 0x0005e4000c101904 */
.L_x_7110:
        /* <DEDUP_REMOVED lines=8> */
.L_x_7111:
[----:B------:R-:W-:Y:S05]  /*0960*/  BSYNC B1 ;  /* 0x0000000000017941 */ /* 0x000fea0003800000 */
.L_x_7107:
[----:B------:R-:W-:-:S13]  /*0970*/  ISETP.GE.AND P0, PT, R21, R2, PT ;  /* 0x000000021500720c */ /* 0x000fda0003f06270 */
[----:B012---:R-:W0:Y:S01]  /*0980*/  @!P0 LDC.64 R4, c[0x0][0x218] ;  /* 0x00008600ff048b82 */ /* 0x007e220000000a00 */
[----:B------:R-:W-:Y:S01]  /*0990*/  @!P0 IADD3 R3, R0, R21, RZ ;  /* 0x0000001500038210 */ /* 0x000fe20007ffe0ff */
[----:B------:R-:W-:-:S04]  /*09a0*/  @!P0 VIADD R21, R21, 0x80 ;  /* 0x0000008015158836 */ /* 0x000fc80000000000 */
[----:B0-----:R-:W-:-:S05]  /*09b0*/  @!P0 IMAD.WIDE.U32 R4, R3, 0x4, R4 ;  /* 0x0000000403048825 */ /* 0x001fca00078e0004 */
[----:B------:R3:W-:Y:S02]  /*09c0*/  @!P0 STG.E desc[UR4][R4.64], R9 ;  /* 0x0000000904008986 */ /* 0x0007e4000c101904 */
.L_x_7112:
[----:B------:R-:W-:Y:S05]  /*09d0*/  BSYNC B0 ;  /* 0x0000000000007941 */ /* 0x000fea0003800000 */
.L_x_7106:
        /* <DEDUP_REMOVED lines=8> */
.L_x_7113:
        /* <DEDUP_REMOVED lines=10> */
.L_x_19629:


//--------------------- .text._ZN2at6native29vectorized_elementwise_kernelILi8EZZZNS0_17round_kernel_cudaERNS_18TensorIteratorBaseEENKUlvE_clEvENKUlvE0_clEvEUlfE_St5arrayIPcLm2EEEEviT0_T1_ --------------------------
	.section	.text._ZN2at6native29vectorized_elementwise_kernelILi8EZZZNS0_17round_kernel_cudaERNS_18TensorIteratorBaseEENKUlvE_clEvENKUlvE0_clEvEUlfE_St5arrayIPcLm2EEEEviT0_T1_,"ax",@progbits
	.align	128
        .global         _ZN2at6native29vectorized_elementwise_kernelILi8EZZZNS0_17round_kernel_cudaERNS_18TensorIteratorBaseEENKUlvE_clEvENKUlvE0_clEvEUlfE_St5arrayIPcLm2EEEEviT0_T1_
        .type           _ZN2at6native29vectorized_elementwise_kernelILi8EZZZNS0_17round_kernel_cudaERNS_18TensorIteratorBaseEENKUlvE_clEvENKUlvE0_clEvEUlfE_St5arrayIPcLm2EEEEviT0_T1_,@function
        .size           _ZN2at6native29vectorized_elementwise_kernelILi8EZZZNS0_17round_kernel_cudaERNS_18TensorIteratorBaseEENKUlvE_clEvENKUlvE0_clEvEUlfE_St5arrayIPcLm2EEEEviT0_T1_,(.L_x_19630 - _ZN2at6native29vectorized_elementwise_kernelILi8EZZZNS0_17round_kernel_cudaERNS_18TensorIteratorBaseEENKUlvE_clEvENKUlvE0_clEvEUlfE_St5arrayIPcLm2EEEEviT0_T1_)
        .other          _ZN2at6native29vectorized_elementwise_kernelILi8EZZZNS0_17round_kernel_cudaERNS_18TensorIteratorBaseEENKUlvE_clEvENKUlvE0_clEvEUlfE_St5arrayIPcLm2EEEEviT0_T1_,@"STO_CUDA_ENTRY STV_DEFAULT"
_ZN2at6native29vectorized_elementwise_kernelILi8EZZZNS0_17round_kernel_cudaERNS_18TensorIteratorBaseEENKUlvE_clEvENKUlvE0_clEvEUlfE_St5arrayIPcLm2EEEEviT0_T1_:
.text._ZN2at6native29vectorized_elementwise_kernelILi8EZZZNS0_17round_kernel_cudaERNS_18TensorIteratorBaseEENKUlvE_clEvENKUlvE0_clEvEUlfE_St5arrayIPcLm2EEEEviT0_T1_:
        /* <DEDUP_REMOVED lines=28> */
.L_x_7114:
        /* <DEDUP_REMOVED lines=100> */
.L_x_7117:
[----:B------:R-:W-:-:S13]  /*0800*/  ISETP.GE.AND P0, PT, R21, R2, PT ;  /* 0x000000021500720c */ /* 0x000fda0003f06270 */
[----:B------:R-:W-:Y:S05]  /*0810*/  @P0 BRA `(.L_x_7119) ;  /* 0x0000000000300947 */ /* 0x000fea0003800000 */
[----:B-1----:R-:W1:Y:S01]  /*0820*/  LDC.64 R4, c[0x0][0x218] ;  /* 0x00008600ff047b82 */ /* 0x002e620000000a00 */
[----:B0-----:R-:W-:Y:S01]  /*0830*/  IADD3 R3, R0, R21, RZ ;  /* 0x0000001500037210 */ /* 0x001fe20007ffe0ff */
[----:B------:R-:W-:-:S04]  /*0840*/  VIADD R21, R21, 0x80 ;  /* 0x0000008015157836 */ /* 0x000fc80000000000 */
[----:B-1----:R-:W-:-:S05]  /*0850*/  IMAD.WIDE.U32 R4, R3, 0x4, R4 ;  /* 0x0000000403047825 */ /* 0x002fca00078e0004 */
[----:B------:R1:W-:Y:S02]  /*0860*/  STG.E desc[UR4][R4.64], R6 ;  /* 0x0000000604007986 */ /* 0x0003e4000c101904 */
.L_x_7118:
[----:B------:R-:W-:-:S13]  /*0870*/  ISETP.GE.AND P0, PT, R21, R2, PT ;  /* 0x000000021500720c */ /* 0x000fda0003f06270 */
[----:B------:R-:W-:Y:S05]  /*0880*/  @P0 BRA `(.L_x_7120) ;  /* 0x0000000000340947 */ /* 0x000fea0003800000 */
[----:B01----:R-:W0:Y:S01]  /*0890*/  LDC.64 R4, c[0x0][0x218] ;  /* 0x00008600ff047b82 */ /* 0x003e220000000a00 */
[----:B------:R-:W-:Y:S01]  /*08a0*/  IADD3 R3, R0, R21, RZ ;  /* 0x0000001500037210 */ /* 0x000fe20007ffe0ff */
[----:B------:R-:W-:-:S04]  /*08b0*/  VIADD R21, R21, 0x80 ;  /* 0x0000008015157836 */ /* 0x000fc80000000000 */
[----:B0-----:R-:W-:-:S05]  /*08c0*/  IMAD.WIDE.U32 R4, R3, 0x4, R4 ;  /* 0x0000000403047825 */ /* 0x001fca00078e0004 */
[----:B------:R2:W-:Y:S02]  /*08d0*/  STG.E desc[UR4][R4.64], R7 ;  /* 0x0000000704007986 */ /* 0x0005e4000c101904 */
.L_x_7119:
        /* <DEDUP_REMOVED lines=8> */
.L_x_7120:
[----:B------:R-:W-:Y:S05]  /*0960*/  BSYNC B1 ;  /* 0x0000000000017941 */ /* 0x000fea0003800000 */
.L_x_7116:
[----:B------:R-:W-:-:S13]  /*0970*/  ISETP.GE.AND P0, PT, R21, R2, PT ;  /* 0x000000021500720c */ /* 0x000fda0003f06270 */
[----:B012---:R-:W0:Y:S01]  /*0980*/  @!P0 LDC.64 R4, c[0x0][0x218] ;  /* 0x00008600ff048b82 */ /* 0x007e220000000a00 */
[----:B------:R-:W-:Y:S01]  /*0990*/  @!P0 IADD3 R3, R0, R21, RZ ;  /* 0x0000001500038210 */ /* 0x000fe20007ffe0ff */
[----:B------:R-:W-:-:S04]  /*09a0*/  @!P0 VIADD R21, R21, 0x80 ;  /* 0x0000008015158836 */ /* 0x000fc80000000000 */
[----:B0-----:R-:W-:-:S05]  /*09b0*/  @!P0 IMAD.WIDE.U32 R4, R3, 0x4, R4 ;  /* 0x0000000403048825 */ /* 0x001fca00078e0004 */
[----:B------:R3:W-:Y:S02]  /*09c0*/  @!P0 STG.E desc[UR4][R4.64], R9 ;  /* 0x0000000904008986 */ /* 0x0007e4000c101904 */
.L_x_7121:
[----:B------:R-:W-:Y:S05]  /*09d0*/  BSYNC B0 ;  /* 0x0000000000007941 */ /* 0x000fea0003800000 */
.L_x_7115:
        /* <DEDUP_REMOVED lines=8> */
.L_x_7122:
        /* <DEDUP_REMOVED lines=10> */
.L_x_19630:


//--------------------- .text._ZN2at6native18elementwise_kernelILi128ELi4EZNS0_15gpu_kernel_implIZZZNS0_17round_kernel_cudaERNS_18TensorIteratorBaseEENKUlvE_clEvENKUlvE_clEvEUldE_EEvS4_RKT_EUliE_EEviT1_ --------------------------
	.section	.text._ZN2at6native18elementwise_kernelILi128ELi4EZNS0_15gpu_kernel_implIZZZNS0_17round_kernel_cudaERNS_18TensorIteratorBaseEENKUlvE_clEvENKUlvE_clEvEUldE_EEvS4_RKT_EUliE_EEviT1_,"ax",@progbits
	.align	128
        .global         _ZN2at6native18elementwise_kernelILi128ELi4EZNS0_15gpu_kernel_implIZZZNS0_17round_kernel_cudaERNS_18TensorIteratorBaseEENKUlvE_clEvENKUlvE_clEvEUldE_EEvS4_RKT_EUliE_EEviT1_
        .type           _ZN2at6native18elementwise_kernelILi128ELi4EZNS0_15gpu_kernel_implIZZZNS0_17round_kernel_cudaERNS_18TensorIteratorBaseEENKUlvE_clEvENKUlvE_clEvEUldE_EEvS4_RKT_EUliE_EEviT1_,@function
        .size           _ZN2at6native18elementwise_kernelILi128ELi4EZNS0_15gpu_kernel_implIZZZNS0_17round_kernel_cudaERNS_18TensorIteratorBaseEENKUlvE_clEvENKUlvE_clEvEUldE_EEvS4_RKT_EUliE_EEviT1_,(.L_x_19631 - _ZN2at6native18elementwise_kernelILi128ELi4EZNS0_15gpu_kernel_implIZZZNS0_17round_kernel_cudaERNS_18TensorIteratorBaseEENKUlvE_clEvENKUlvE_clEvEUldE_EEvS4_RKT_EUliE_EEviT1_)
        .other          _ZN2at6native18elementwise_kernelILi128ELi4EZNS0_15gpu_kernel_implIZZZNS0_17round_kernel_cudaERNS_18TensorIteratorBaseEENKUlvE_clEvENKUlvE_clEvEUldE_EEvS4_RKT_EUliE_EEviT1_,@"STO_CUDA_ENTRY STV_DEFAULT"
_ZN2at6native18elementwise_kernelILi128ELi4EZNS0_15gpu_kernel_implIZZZNS0_17round_kernel_cudaERNS_18TensorIteratorBaseEENKUlvE_clEvENKUlvE_clEvEUldE_EEvS4_RKT_EUliE_EEviT1_:
.text._ZN2at6native18elementwise_kernelILi128ELi4EZNS0_15gpu_kernel_implIZZZNS0_17round_kernel_cudaERNS_18TensorIteratorBaseEENKUlvE_clEvENKUlvE_clEvEUldE_EEvS4_RKT_EUliE_EEviT1_:
        /* <DEDUP_REMOVED lines=313> */
.L_x_7125:
        /* <DEDUP_REMOVED lines=21> */
.L_x_7129:
[----:B------:R-:W2:Y:S02]  /*14e0*/  LDG.E.U8 R2, desc[UR36][R4.64] ;  /* 0x0000002404027981 */ /* 0x000ea4000c1e1100 */
[----:B--2---:R-:W0:Y:S01]  /*14f0*/  I2F.F64.U16 R2, R2 ;  /* 0x0000000200027312 */ /* 0x004e220000101800 */
[----:B------:R-:W-:Y:S05]  /*1500*/  BRA `(.L_x_7131) ;  /* 0x0000000c00707947 */ /* 0x000fea0003800000 */
.L_x_7128:
        /* <DEDUP_REMOVED lines=9> */
.L_x_7133:
[----:B------:R-:W2:Y:S02]  /*15a0*/  LDG.E R2, desc[UR36][R4.64] ;  /* 0x0000002404027981 */ /* 0x000ea4000c1e1900 */
[----:B--2---:R-:W0:Y:S01]  /*15b0*/  I2F.F64 R2, R2 ;  /* 0x0000000200027312 */ /* 0x004e220000201c00 */
[----:B------:R-:W-:Y:S05]  /*15c0*/  BRA `(.L_x_7131) ;  /* 0x0000000c00407947 */ /* 0x000fea0003800000 */
.L_x_7132:
[----:B------:R-:W2:Y:S02]  /*15d0*/  LDG.E.U16 R2, desc[UR36][R4.64] ;  /* 0x0000002404027981 */ /* 0x000ea4000c1e1500 */
[----:B--2---:R-:W0:Y:S01]  /*15e0*/  I2F.F64.S16 R2, R2 ;  /* 0x0000000200027312 */ /* 0x004e220000101c00 */
[----:B------:R-:W-:Y:S05]  /*15f0*/  BRA `(.L_x_7131) ;  /* 0x0000000c00347947 */ /* 0x000fea0003800000 */
.L_x_7127:
        /* <DEDUP_REMOVED lines=10> */
.L_x_7135:
[----:B------:R-:W2:Y:S02]  /*16a0*/  LDG.E.U16 R0, desc[UR36][R4.64] ;  /* 0x0000002404007981 */ /* 0x000ea4000c1e1500 */
[----:B--2---:R-:W-:-:S05]  /*16b0*/  HADD2.F32 R0, -RZ, R0.H0_H0 ;  /* 0x20000000ff007230 */ /* 0x004fca0000004100 */
[----:B------:R-:W-:-:S04]  /*16c0*/  FMUL.FTZ R0, R0, 1 ;  /* 0x3f80000000007820 */ /* 0x000fc80000410000 */
[----:B------:R0:W1:Y:S01]  /*16d0*/  F2F.F64.F32 R2, R0 ;  /* 0x0000000000027310 */ /* 0x0000620000201800 */
[----:B------:R-:W-:Y:S05]  /*16e0*/  BRA `(.L_x_7131) ;  /* 0x0000000800f87947 */ /* 0x000fea0003800000 */
.L_x_7134:
        /* <DEDUP_REMOVED lines=10> */
.L_x_7137:
[----:B------:R-:W2:Y:S02]  /*1790*/  LDG.E.U16 R4, desc[UR36][R4.64] ;  /* 0x0000002404047981 */ /* 0x000ea4000c1e1500 */
[----:B--2---:R-:W-:-:S05]  /*17a0*/  HADD2.F32 R0, -RZ, R4.H0_H0 ;  /* 0x20000004ff007230 */ /* 0x004fca0000004100 */
[----:B------:R-:W-:-:S04]  /*17b0*/  FMUL.FTZ R0, R0, 1 ;  /* 0x3f80000000007820 */ /* 0x000fc80000410000 */
[----:B------:R0:W1:Y:S01]  /*17c0*/  F2F.F64.F32 R2, R0 ;  /* 0x0000000000027310 */ /* 0x0000620000201800 */
[----:B------:R-:W-:Y:S05]  /*17d0*/  BRA `(.L_x_7131) ;  /* 0x0000000800bc7947 */ /* 0x000fea0003800000 */
.L_x_7136:
[----:B------:R0:W5:Y:S01]  /*17e0*/  LDG.E.64 R2, desc[UR36][R4.64] ;  /* 0x0000002404027981 */ /* 0x000162000c1e1b00 */
[----:B------:R-:W-:Y:S05]  /*17f0*/  BRA `(.L_x_7131) ;  /* 0x0000000800b47947 */ /* 0x000fea0003800000 */
.L_x_7126:
        /* <DEDUP_REMOVED lines=13> */
.L_x_7140:
[----:B------:R0:W5:Y:S01]  /*18d0*/  LDG.E.64 R2, desc[UR36][R4.64] ;  /* 0x0000002404027981 */ /* 0x000162000c1e1b00 */
[----:B------:R-:W-:Y:S05]  /*18e0*/  BRA `(.L_x_7131) ;  /* 0x0000000800787947 */ /* 0x000fea0003800000 */
.L_x_7139:
        /* <DEDUP_REMOVED lines=28> */
.L_x_7142:
        /* <DEDUP_REMOVED lines=15> */
.L_x_7141:
[----:B------:R-:W2:Y:S02]  /*1ba0*/  LDG.E.U16 R0, desc[UR36][R4.64] ;  /* 0x0000002404007981 */ /* 0x000ea4000c1e1500 */
[----:B--2---:R-:W-:-:S04]  /*1bb0*/  IMAD.U32 R0, R0, 0x10000, RZ ;  /* 0x0001000000007824 */ /* 0x004fc800078e00ff */
[----:B------:R-:W-:-:S04]  /*1bc0*/  FMUL.FTZ R0, R0, 1 ;  /* 0x3f80000000007820 */ /* 0x000fc80000410000 */
[----:B------:R0:W1:Y:S01]  /*1bd0*/  F2F.F64.F32 R2, R0 ;  /* 0x0000000000027310 */ /* 0x0000620000201800 */
[----:B------:R-:W-:Y:S05]  /*1be0*/  BRA `(.L_x_7131) ;  /* 0x0000000400b87947 */ /* 0x000fea0003800000 */
.L_x_7138:
        /* <DEDUP_REMOVED lines=11> */
.L_x_7145:
        /* <DEDUP_REMOVED lines=21> */
.L_x_7149:
[----:B------:R-:W-:Y:S05]  /*1df0*/  BSYNC B1 ;  /* 0x0000000000017941 */ /* 0x000fea0003800000 */
.L_x_7148:
[----:B------:R-:W-:Y:S01]  /*1e00*/  LEA R3, R0, 0x3b800000, 0x17 ;  /* 0x3b80000000037811 */ /* 0x000fe200078eb8ff */
[----:B------:R-:W-:-:S05]  /*1e10*/  IMAD.SHL.U32 R0, R2, 0x100000, RZ ;  /* 0x0010000002007824 */ /* 0x000fca00078e00ff */
[----:B------:R-:W-:-:S07]  /*1e20*/  LOP3.LUT R0, R3, R0, R4, 0xfe, !PT ;  /* 0x0000000003007212 */ /* 0x000fce00078efe04 */
.L_x_7147:
[----:B------:R-:W-:Y:S05]  /*1e30*/  BSYNC B0 ;  /* 0x0000000000007941 */ /* 0x000fea0003800000 */
.L_x_7146:
[----:B------:R-:W-:-:S04]  /*1e40*/  FMUL.FTZ R0, R0, 1 ;  /* 0x3f80000000007820 */ /* 0x000fc80000410000 */
[----:B------:R1:W2:Y:S01]  /*1e50*/  F2F.F64.F32 R2, R0 ;  /* 0x0000000000027310 */ /* 0x0002a20000201800 */
[----:B------:R-:W-:Y:S05]  /*1e60*/  BRA `(.L_x_7131) ;  /* 0x0000000400187947 */ /* 0x000fea0003800000 */
.L_x_7144:
        /* <DEDUP_REMOVED lines=21> */
.L_x_7153:
[----:B------:R-:W-:Y:S05]  /*1fc0*/  BSYNC B1 ;  /* 0x0000000000017941 */ /* 0x000fea0003800000 */
.L_x_7152:
[----:B------:R-:W-:Y:S01]  /*1fd0*/  LEA R3, R0, 0x37800000, 0x17 ;  /* 0x3780000000037811 */ /* 0x000fe200078eb8ff */
[----:B------:R-:W-:-:S05]  /*1fe0*/  IMAD.SHL.U32 R0, R2, 0x200000, RZ ;  /* 0x0020000002007824 */ /* 0x000fca00078e00ff */
[----:B------:R-:W-:-:S07]  /*1ff0*/  LOP3.LUT R0, R3, R0, R4, 0xfe, !PT ;  /* 0x0000000003007212 */ /* 0x000fce00078efe04 */
.L_x_7151:
[----:B------:R-:W-:Y:S05]  /*2000*/  BSYNC B0 ;  /* 0x0000000000007941 */ /* 0x000fea0003800000 */
.L_x_7150:
[----:B------:R-:W-:-:S04]  /*2010*/  FMUL.FTZ R0, R0, 1 ;  /* 0x3f80000000007820 */ /* 0x000fc80000410000 */
[----:B------:R3:W4:Y:S01]  /*2020*/  F2F.F64.F32 R2, R0 ;  /* 0x0000000000027310 */ /* 0x0007220000201800 */
[----:B------:R-:W-:Y:S05]  /*2030*/  BRA `(.L_x_7131) ;  /* 0x0000000000a47947 */ /* 0x000fea0003800000 */
.L_x_7143:
        /* <DEDUP_REMOVED lines=14> */
.L_x_7157:
[----:B------:R-:W-:Y:S05]  /*2120*/  BSYNC B0 ;  /* 0x0000000000007941 */ /* 0x000fea0003800000 */
.L_x_7156:
[----:B------:R-:W-:-:S04]  /*2130*/  FMUL.FTZ R0, R0, 1 ;  /* 0x3f80000000007820 */ /* 0x000fc80000410000 */
[----:B------:R0:W1:Y:S01]  /*2140*/  F2F.F64.F32 R2, R0 ;  /* 0x0000000000027310 */ /* 0x0000620000201800 */
[----:B------:R-:W-:Y:S05]  /*2150*/  BRA `(.L_x_7131) ;  /* 0x00000000005c7947 */ /* 0x000fea0003800000 */
.L_x_7130:
        /* <DEDUP_REMOVED lines=16> */
.L_x_7158:
[----:B------:R-:W-:Y:S01]  /*2260*/  CS2R R2, SRZ ;  /* 0x0000000000027805 */ /* 0x000fe2000001ff00 */
[----:B------:R-:W-:Y:S06]  /*2270*/  BRA `(.L_x_7131) ;  /* 0x0000000000147947 */ /* 0x000fec0003800000 */
.L_x_7155:
[----:B------:R-:W2:Y:S02]  /*2280*/  LDG.E.64 R2, desc[UR36][R4.64] ;  /* 0x0000002404027981 */ /* 0x000ea4000c1e1b00 */
[----:B--2---:R-:W0:Y:S01]  /*2290*/  I2F.F64.U64 R2, R2 ;  /* 0x0000000200027312 */ /* 0x004e220000301800 */
[----:B------:R-:W-:Y:S05]  /*22a0*/  BRA `(.L_x_7131) ;  /* 0x0000000000087947 */ /* 0x000fea0003800000 */
.L_x_7154:
[----:B------:R-:W2:Y:S02]  /*22b0*/  LDG.E R2, desc[UR36][R4.64] ;  /* 0x0000002404027981 */ /* 0x000ea4000c1e1900 */
[----:B--2---:R-:W0:Y:S02]  /*22c0*/  I2F.F64.U32 R2, R2 ;  /* 0x0000000200027312 */ /* 0x004e240000201800 */
.L_x_7131:
[----:B------:R-:W3:Y:S01]  /*22d0*/  LDC.U8 R6, c[0x0][0x421] ;  /* 0x00010840ff067b82 */ /* 0x000ee20000000000 */
[----:B012-45:R0:W1:Y:S01]  /*22e0*/  FRND.F64 R4, R2 ;  /* 0x0000000200047313 */ /* 0x0370620000301800 */
        /* <DEDUP_REMOVED lines=11> */
[----:B------:R-:W0:Y:S02]  /*23a0*/  F2I.F64 R3, R2 ;  /* 0x0000000200037311 */ /* 0x000e240000301100 */
[----:B0-----:R4:W-:Y:S01]  /*23b0*/  STG.E.U8 desc[UR36][R16.64], R3 ;  /* 0x0000000310007986 */ /* 0x0019e2000c101124 */
[----:B------:R-:W-:Y:S05]  /*23c0*/  BRA `(.L_x_7164) ;  /* 0x0000001000087947 */ /* 0x000fea0003800000 */
.L_x_7162:
[----:B------:R-:W0:Y:S02]  /*23d0*/  F2I.S64.F64 R2, R2 ;  /* 0x0000000200027311 */ /* 0x000e240000301900 */
[----:B0-----:R-:W-:-:S05]  /*23e0*/  IMAD.MOV.U32 R5, RZ, RZ, R2 ;  /* 0x000000ffff057224 */ /* 0x001fca00078e0002 */
[----:B------:R3:W-:Y:S01]  /*23f0*/  STG.E.U8 desc[UR36][R16.64], R5 ;  /* 0x0000000510007986 */ /* 0x0007e2000c101124 */
[----:B------:R-:W-:Y:S05]  /*2400*/  BRA `(.L_x_7164) ;  /* 0x0000000c00f87947 */ /* 0x000fea0003800000 */
.L_x_7161:
[----:B------:R-:W-:-:S13]  /*2410*/  ISETP.NE.AND P0, PT, R0, 0x2, PT ;  /* 0x000000020000780c */ /* 0x000fda0003f05270 */
[----:B------:R-:W-:Y:S05]  /*2420*/  @!P0 BRA `(.L_x_7165) ;  /* 0x0000000000288947 */ /* 0x000fea0003800000 */
[----:B------:R-:W-:-:S13]  /*2430*/  ISETP.NE.AND P0, PT, R0, 0x3, PT ;  /* 0x000000030000780c */ /* 0x000fda0003f05270 */
[----:B------:R-:W-:Y:S05]  /*2440*/  @!P0 BRA `(.L_x_7166) ;  /* 0x0000000000148947 */ /* 0x000fea0003800000 */
[----:B------:R-:W-:-:S13]  /*2450*/  ISETP.NE.AND P0, PT, R0, 0x4, PT ;  /* 0x000000040000780c */ /* 0x000fda0003f05270 */
[----:B------:R-:W-:Y:S05]  /*2460*/  @P0 BRA `(.L_x_7163) ;  /* 0x0000000c00880947 */ /* 0x000fea0003800000 */
[----:B------:R-:W0:Y:S02]  /*2470*/  F2I.S64.F64 R2, R2 ;  /* 0x0000000200027311 */ /* 0x000e240000301900 */
[----:B0-----:R0:W-:Y:S01]  /*2480*/  STG.E.64 desc[UR36][R16.64], R2 ;  /* 0x0000000210007986 */ /* 0x0011e2000c101b24 */
[----:B------:R-:W-:Y:S05]  /*2490*/  BRA `(.L_x_7164) ;  /* 0x0000000c00d47947 */ /* 0x000fea0003800000 */
.L_x_7166:
[----:B------:R-:W0:Y:S02]  /*24a0*/  F2I.F64 R3, R2 ;  /* 0x0000000200037311 */ /* 0x000e240000301100 */
[----:B0-----:R1:W-:Y:S01]  /*24b0*/  STG.E desc[UR36][R16.64], R3 ;  /* 0x0000000310007986 */ /* 0x0013e2000c101924 */
[----:B------:R-:W-:Y:S05]  /*24c0*/  BRA `(.L_x_7164) ;  /* 0x0000000c00c87947 */ /* 0x000fea0003800000 */
.L_x_7165:
[----:B------:R-:W0:Y:S02]  /*24d0*/  F2I.F64 R3, R2 ;  /* 0x0000000200037311 */ /* 0x000e240000301100 */
[----:B0-----:R2:W-:Y:S01]  /*24e0*/  STG.E.U16 desc[UR36][R16.64], R3 ;  /* 0x0000000310007986 */ /* 0x0015e2000c101524 */
[----:B------:R-:W-:Y:S05]  /*24f0*/  BRA `(.L_x_7164) ;  /* 0x0000000c00bc7947 */ /* 0x000fea0003800000 */
.L_x_7160:
        /* <DEDUP_REMOVED lines=13> */
.L_x_7168:
        /* <DEDUP_REMOVED lines=8> */
.L_x_7167:
        /* <DEDUP_REMOVED lines=14> */
.L_x_7170:
        /* <DEDUP_REMOVED lines=9> */
.L_x_7169:
[----:B------:R0:W-:Y:S01]  /*27c0*/  STG.E.64 desc[UR36][R16.64], R4 ;  /* 0x0000000410007986 */ /* 0x0001e2000c101b24 */
[----:B------:R-:W-:Y:S05]  /*27d0*/  BRA `(.L_x_7164) ;  /* 0x0000000c00047947 */ /* 0x000fea0003800000 */
.L_x_7159:
        /* <DEDUP_REMOVED lines=12> */
.L_x_7173:
[----:B------:R-:W-:-:S05]  /*28a0*/  CS2R R6, SRZ ;  /* 0x0000000000067805 */ /* 0x000fca000001ff00 */
[----:B------:R0:W-:Y:S01]  /*28b0*/  STG.E.128 desc[UR36][R16.64], R4 ;  /* 0x0000000410007986 */ /* 0x0001e2000c101d24 */
[----:B------:R-:W-:Y:S05]  /*28c0*/  BRA `(.L_x_7164) ;  /* 0x0000000800c87947 */ /* 0x000fea0003800000 */
.L_x_7172:
        /* <DEDUP_REMOVED lines=25> */
.L_x_7177:
[----:B------:R-:W-:Y:S05]  /*2a60*/  BSYNC B0 ;  /* 0x0000000000007941 */ /* 0x000fea0003800000 */
.L_x_7176:
[----:B------:R-:W-:-:S05]  /*2a70*/  LOP3.LUT R3, R0, R3, RZ, 0xfc, !PT ;  /* 0x0000000300037212 */ /* 0x000fca00078efcff */
[----:B------:R0:W-:Y:S01]  /*2a80*/  STG.E.U8 desc[UR36][R16.64], R3 ;  /* 0x0000000310007986 */ /* 0x0001e2000c101124 */
[----:B------:R-:W-:Y:S05]  /*2a90*/  BRA `(.L_x_7164) ;  /* 0x0000000800547947 */ /* 0x000fea0003800000 */
.L_x_7175:
        /* <DEDUP_REMOVED lines=17> */
.L_x_7179:
[----:B------:R-:W-:Y:S02]  /*2bb0*/  ISETP.GT.U32.AND P0, PT, R2, 0x7f800000, PT ;  /* 0x7f8000000200780c */ /* 0x000fe40003f04070 */
[----:B------:R-:W-:-:S04]  /*2bc0*/  MOV R0, 0x7f ;  /* 0x0000007f00007802 */ /* 0x000fc80000000f00 */
[----:B------:R-:W-:-:S07]  /*2bd0*/  SEL R0, R0, 0x7c, P0 ;  /* 0x0000007c00007807 */ /* 0x000fce0000000000 */
.L_x_7180:
[----:B------:R-:W-:Y:S05]  /*2be0*/  BSYNC B0 ;  /* 0x0000000000007941 */ /* 0x000fea0003800000 */
.L_x_7178:
[----:B------:R-:W-:-:S04]  /*2bf0*/  LOP3.LUT R2, R3, 0x80000000, RZ, 0xc0, !PT ;  /* 0x8000000003027812 */ /* 0x000fc800078ec0ff */
[----:B------:R-:W-:-:S04]  /*2c00*/  SHF.R.U32.HI R3, RZ, 0x18, R2 ;  /* 0x00000018ff037819 */ /* 0x000fc80000011602 */
[----:B------:R-:W-:-:S05]  /*2c10*/  LOP3.LUT R3, R0, R3, RZ, 0xfc, !PT ;  /* 0x0000000300037212 */ /* 0x000fca00078efcff */
[----:B------:R0:W-:Y:S01]  /*2c20*/  STG.E.U8 desc[UR36][R16.64], R3 ;  /* 0x0000000310007986 */ /* 0x0001e2000c101124 */
[----:B------:R-:W-:Y:S05]  /*2c30*/  BRA `(.L_x_7164) ;  /* 0x0000000400ec7947 */ /* 0x000fea0003800000 */
.L_x_7174:
        /* <DEDUP_REMOVED lines=8> */
.L_x_7171:
        /* <DEDUP_REMOVED lines=8> */
[----:B------:R-:W0:Y:S02]  /*2d40*/  F2I.U32.F64 R3, R2 ;  /* 0x0000000200037311 */ /* 0x000e240000301000 */
[----:B0-----:R0:W-:Y:S01]  /*2d50*/  STG.E.U16 desc[UR36][R16.64], R3 ;  /* 0x0000000310007986 */ /* 0x0011e2000c101524 */
[----:B------:R-:W-:Y:S05]  /*2d60*/  BRA `(.L_x_7164) ;  /* 0x0000000400a07947 */ /* 0x000fea0003800000 */
.L_x_7183:
        /* <DEDUP_REMOVED lines=21> */
.L_x_7186:
[----:B------:R-:W-:-:S04]  /*2ec0*/  LOP3.LUT R2, R3, 0x80000000, RZ, 0xc0, !PT ;  /* 0x8000000003027812 */ /* 0x000fc800078ec0ff */
[----:B------:R-:W-:-:S04]  /*2ed0*/  SHF.R.U32.HI R3, RZ, 0x18, R2 ;  /* 0x00000018ff037819 */ /* 0x000fc80000011602 */
[----:B------:R-:W-:-:S04]  /*2ee0*/  LOP3.LUT R0, R0, R3, RZ, 0xfc, !PT ;  /* 0x0000000300007212 */ /* 0x000fc800078efcff */
[----:B------:R-:W-:-:S07]  /*2ef0*/  PRMT R8, R0, 0x7610, R8 ;  /* 0x0000761000087816 */ /* 0x000fce0000000008 */
.L_x_7185:
[----:B------:R-:W-:Y:S05]  /*2f00*/  BSYNC B0 ;  /* 0x0000000000007941 */ /* 0x000fea0003800000 */
.L_x_7184:
[----:B------:R0:W-:Y:S01]  /*2f10*/  STG.E.U8 desc[UR36][R16.64], R8 ;  /* 0x0000000810007986 */ /* 0x0001e2000c101124 */
[----:B------:R-:W-:Y:S05]  /*2f20*/  BRA `(.L_x_7164) ;  /* 0x0000000400307947 */ /* 0x000fea0003800000 */
.L_x_7182:
        /* <DEDUP_REMOVED lines=21> */
.L_x_7189:
[----:B------:R-:W-:-:S04]  /*3080*/  LOP3.LUT R2, R3, 0x80000000, RZ, 0xc0, !PT ;  /* 0x8000000003027812 */ /* 0x000fc800078ec0ff */
[----:B------:R-:W-:-:S04]  /*3090*/  SHF.R.U32.HI R3, RZ, 0x18, R2 ;  /* 0x00000018ff037819 */ /* 0x000fc80000011602 */
[----:B------:R-:W-:-:S04]  /*30a0*/  LOP3.LUT R0, R0, R3, RZ, 0xfc, !PT ;  /* 0x0000000300007212 */ /* 0x000fc800078efcff */
[----:B------:R-:W-:-:S07]  /*30b0*/  PRMT R8, R0, 0x7610, R8 ;  /* 0x0000761000087816 */ /* 0x000fce0000000008 */
.L_x_7188:
[----:B------:R-:W-:Y:S05]  /*30c0*/  BSYNC B0 ;  /* 0x0000000000007941 */ /* 0x000fea0003800000 */
.L_x_7187:
[----:B------:R0:W-:Y:S01]  /*30d0*/  STG.E.U8 desc[UR36][R16.64], R8 ;  /* 0x0000000810007986 */ /* 0x0001e2000c101124 */
[----:B------:R-:W-:Y:S05]  /*30e0*/  BRA `(.L_x_7164) ;  /* 0x0000000000c07947 */ /* 0x000fea0003800000 */
.L_x_7181:
        /* <DEDUP_REMOVED lines=26> */
.L_x_7163:
        /* <DEDUP_REMOVED lines=16> */
.L_x_7192:
[----:B------:R-:W-:Y:S05]  /*3390*/  BRA `(.L_x_7164) ;  /* 0x0000000000147947 */ /* 0x000fea0003800000 */
.L_x_7191:
[----:B------:R-:W0:Y:S02]  /*33a0*/  F2I.U64.F64 R2, R2 ;  /* 0x0000000200027311 */ /* 0x000e240000301800 */
[----:B0-----:R0:W-:Y:S01]  /*33b0*/  STG.E.64 desc[UR36][R16.64], R2 ;  /* 0x0000000210007986 */ /* 0x0011e2000c101b24 */
[----:B------:R-:W-:Y:S05]  /*33c0*/  BRA `(.L_x_7164) ;  /* 0x0000000000087947 */ /* 0x000fea0003800000 */
.L_x_7190:
[----:B------:R-:W0:Y:S02]  /*33d0*/  F2I.U32.F64 R3, R2 ;  /* 0x0000000200037311 */ /* 0x000e240000301000 */
[----:B0-----:R0:W-:Y:S02]  /*33e0*/  STG.E desc[UR36][R16.64], R3 ;  /* 0x0000000310007986 */ /* 0x0011e4000c101924 */
.L_x_7164:
[----:B------:R-:W-:-:S04]  /*33f0*/  IMAD R18, R23, 0x200, R18 ;  /* 0x0000020017127824 */ /* 0x000fc800078e0212 */
[----:B------:R-:W-:-:S07]  /*3400*/  VIADD R19, R18, 0x80 ;  /* 0x0000008012137836 */ /* 0x000fce0000000000 */
.L_x_7124:
[----:B------:R-:W-:Y:S05]  /*3410*/  BSYNC B6 ;  /* 0x0000000000067941 */ /* 0x000fea0003800000 */
.L_x_7123:
        /* <DEDUP_REMOVED lines=307> */
.L_x_7195:
        /* <DEDUP_REMOVED lines=21> */
.L_x_7199:
[----:B------:R-:W2:Y:S02]  /*48a0*/  LDG.E.U8 R2, desc[UR36][R4.64] ;  /* 0x0000002404027981 */ /* 0x000ea4000c1e1100 */
[----:B--2---:R-:W0:Y:S01]  /*48b0*/  I2F.F64.U16 R2, R2 ;  /* 0x0000000200027312 */ /* 0x004e220000101800 */
[----:B------:R-:W-:Y:S05]  /*48c0*/  BRA `(.L_x_7201) ;  /* 0x0000000c00707947 */ /* 0x000fea0003800000 */
.L_x_7198:
        /* <DEDUP_REMOVED lines=9> */
.L_x_7203:
[----:B------:R-:W2:Y:S02]  /*4960*/  LDG.E R2, desc[UR36][R4.64] ;  /* 0x0000002404027981 */ /* 0x000ea4000c1e1900 */
[----:B--2---:R-:W0:Y:S01]  /*4970*/  I2F.F64 R2, R2 ;  /* 0x0000000200027312 */ /* 0x004e220000201c00 */
[----:B------:R-:W-:Y:S05]  /*4980*/  BRA `(.L_x_7201) ;  /* 0x0000000c00407947 */ /* 0x000fea0003800000 */
.L_x_7202:
[----:B------:R-:W2:Y:S02]  /*4990*/  LDG.E.U16 R2, desc[UR36][R4.64] ;  /* 0x0000002404027981 */ /* 0x000ea4000c1e1500 */
[----:B--2---:R-:W0:Y:S01]  /*49a0*/  I2F.F64.S16 R2, R2 ;  /* 0x0000000200027312 */ /* 0x004e220000101c00 */
[----:B------:R-:W-:Y:S05]  /*49b0*/  BRA `(.L_x_7201) ;  /* 0x0000000c00347947 */ /* 0x000fea0003800000 */
.L_x_7197:
        /* <DEDUP_REMOVED lines=10> */
.L_x_7205:
[----:B------:R-:W2:Y:S02]  /*4a60*/  LDG.E.U16 R0, desc[UR36][R4.64] ;  /* 0x0000002404007981 */ /* 0x000ea4000c1e1500 */
[----:B--2---:R-:W-:-:S05]  /*4a70*/  HADD2.F32 R0, -RZ, R0.H0_H0 ;  /* 0x20000000ff007230 */ /* 0x004fca0000004100 */
[----:B------:R-:W-:-:S04]  /*4a80*/  FMUL.FTZ R0, R0, 1 ;  /* 0x3f80000000007820 */ /* 0x000fc80000410000 */
[----:B------:R0:W1:Y:S01]  /*4a90*/  F2F.F64.F32 R2, R0 ;  /* 0x0000000000027310 */ /* 0x0000620000201800 */
[----:B------:R-:W-:Y:S05]  /*4aa0*/  BRA `(.L_x_7201) ;  /* 0x0000000800f87947 */ /* 0x000fea0003800000 */
.L_x_7204:
        /* <DEDUP_REMOVED lines=10> */
.L_x_7207:
[----:B------:R-:W2:Y:S02]  /*4b50*/  LDG.E.U16 R4, desc[UR36][R4.64] ;  /* 0x0000002404047981 */ /* 0x000ea4000c1e1500 */
[----:B--2---:R-:W-:-:S05]  /*4b60*/  HADD2.F32 R0, -RZ, R4.H0_H0 ;  /* 0x20000004ff007230 */ /* 0x004fca0000004100 */
[----:B------:R-:W-:-:S04]  /*4b70*/  FMUL.FTZ R0, R0, 1 ;  /* 0x3f80000000007820 */ /* 0x000fc80000410000 */
[----:B------:R0:W1:Y:S01]  /*4b80*/  F2F.F64.F32 R2, R0 ;  /* 0x0000000000027310 */ /* 0x0000620000201800 */
[----:B------:R-:W-:Y:S05]  /*4b90*/  BRA `(.L_x_7201) ;  /* 0x0000000800bc7947 */ /* 0x000fea0003800000 */
.L_x_7206:
[----:B------:R0:W5:Y:S01]  /*4ba0*/  LDG.E.64 R2, desc[UR36][R4.64] ;  /* 0x0000002404027981 */ /* 0x000162000c1e1b00 */
[----:B------:R-:W-:Y:S05]  /*4bb0*/  BRA `(.L_x_7201) ;  /* 0x0000000800b47947 */ /* 0x000fea0003800000 */
.L_x_7196:
        /* <DEDUP_REMOVED lines=13> */
.L_x_7210:
[----:B------:R0:W5:Y:S01]  /*4c90*/  LDG.E.64 R2, desc[UR36][R4.64] ;  /* 0x0000002404027981 */ /* 0x000162000c1e1b00 */
[----:B------:R-:W-:Y:S05]  /*4ca0*/  BRA `(.L_x_7201) ;  /* 0x0000000800787947 */ /* 0x000fea0003800000 */
.L_x_7209:
        /* <DEDUP_REMOVED lines=28> */
.L_x_7212:
        /* <DEDUP_REMOVED lines=15> */
.L_x_7211:
[----:B------:R-:W2:Y:S02]  /*4f60*/  LDG.E.U16 R0, desc[UR36][R4.64] ;  /* 0x0000002404007981 */ /* 0x000ea4000c1e1500 */
[----:B--2---:R-:W-:-:S04]  /*4f70*/  IMAD.U32 R0, R0, 0x10000, RZ ;  /* 0x0001000000007824 */ /* 0x004fc800078e00ff */
[----:B------:R-:W-:-:S04]  /*4f80*/  FMUL.FTZ R0, R0, 1 ;  /* 0x3f80000000007820 */ /* 0x000fc80000410000 */
[----:B------:R0:W1:Y:S01]  /*4f90*/  F2F.F64.F32 R2, R0 ;  /* 0x0000000000027310 */ /* 0x0000620000201800 */
[----:B------:R-:W-:Y:S05]  /*4fa0*/  BRA `(.L_x_7201) ;  /* 0x0000000400b87947 */ /* 0x000fea0003800000 */
.L_x_7208:
        /* <DEDUP_REMOVED lines=11> */
.L_x_7215:
        /* <DEDUP_REMOVED lines=21> */
.L_x_7219:
[----:B------:R-:W-:Y:S05]  /*51b0*/  BSYNC B1 ;  /* 0x0000000000017941 */ /* 0x000fea0003800000 */
.L_x_7218:
[----:B------:R-:W-:Y:S01]  /*51c0*/  LEA R3, R0, 0x3b800000, 0x17 ;  /* 0x3b80000000037811 */ /* 0x000fe200078eb8ff */
[----:B------:R-:W-:-:S05]  /*51d0*/  IMAD.SHL.U32 R0, R2, 0x100000, RZ ;  /* 0x0010000002007824 */ /* 0x000fca00078e00ff */
[----:B------:R-:W-:-:S07]  /*51e0*/  LOP3.LUT R0, R3, R0, R4, 0xfe, !PT ;  /* 0x0000000003007212 */ /* 0x000fce00078efe04 */
.L_x_7217:
[----:B------:R-:W-:Y:S05]  /*51f0*/  BSYNC B0 ;  /* 0x0000000000007941 */ /* 0x000fea0003800000 */
.L_x_7216:
[----:B------:R-:W-:-:S04]  /*5200*/  FMUL.FTZ R0, R0, 1 ;  /* 0x3f80000000007820 */ /* 0x000fc80000410000 */
[----:B------:R1:W2:Y:S01]  /*5210*/  F2F.F64.F32 R2, R0 ;  /* 0x0000000000027310 */ /* 0x0002a20000201800 */
[----:B------:R-:W-:Y:S05]  /*5220*/  BRA `(.L_x_7201) ;  /* 0x0000000400187947 */ /* 0x000fea0003800000 */
.L_x_7214:
        /* <DEDUP_REMOVED lines=21> */
.L_x_7223:
[----:B------:R-:W-:Y:S05]  /*5380*/  BSYNC B1 ;  /* 0x0000000000017941 */ /* 0x000fea0003800000 */
.L_x_7222:
[----:B------:R-:W-:Y:S01]  /*5390*/  LEA R3, R0, 0x37800000, 0x17 ;  /* 0x3780000000037811 */ /* 0x000fe200078eb8ff */
[----:B------:R-:W-:-:S05]  /*53a0*/  IMAD.SHL.U32 R0, R2, 0x200000, RZ ;  /* 0x0020000002007824 */ /* 0x000fca00078e00ff */
[----:B------:R-:W-:-:S07]  /*53b0*/  LOP3.LUT R0, R3, R0, R4, 0xfe, !PT ;  /* 0x0000000003007212 */ /* 0x000fce00078efe04 */
.L_x_7221:
[----:B------:R-:W-:Y:S05]  /*53c0*/  BSYNC B0 ;  /* 0x0000000000007941 */ /* 0x000fea0003800000 */
.L_x_7220:
[----:B------:R-:W-:-:S04]  /*53d0*/  FMUL.FTZ R0, R0, 1 ;  /* 0x3f80000000007820 */ /* 0x000fc80000410000 */
[----:B------:R3:W4:Y:S01]  /*53e0*/  F2F.F64.F32 R2, R0 ;  /* 0x0000000000027310 */ /* 0x0007220000201800 */
[----:B------:R-:W-:Y:S05]  /*53f0*/  BRA `(.L_x_7201) ;  /* 0x0000000000a47947 */ /* 0x000fea0003800000 */
.L_x_7213:
        /* <DEDUP_REMOVED lines=14> */
.L_x_7227:
[----:B------:R-:W-:Y:S05]  /*54e0*/  BSYNC B0 ;  /* 0x0000000000007941 */ /* 0x000fea0003800000 */
.L_x_7226:
[----:B------:R-:W-:-:S04]  /*54f0*/  FMUL.FTZ R0, R0, 1 ;  /* 0x3f80000000007820 */ /* 0x000fc80000410000 */
[----:B------:R0:W1:Y:S01]  /*5500*/  F2F.F64.F32 R2, R0 ;  /* 0x0000000000027310 */ /* 0x0000620000201800 */
[----:B------:R-:W-:Y:S05]  /*5510*/  BRA `(.L_x_7201) ;  /* 0x00000000005c7947 */ /* 0x000fea0003800000 */
.L_x_7200:
        /* <DEDUP_REMOVED lines=16> */
.L_x_7228:
[----:B------:R-:W-:Y:S01]  /*5620*/  CS2R R2, SRZ ;  /* 0x0000000000027805 */ /* 0x000fe2000001ff00 */
[----:B------:R-:W-:Y:S06]  /*5630*/  BRA `(.L_x_7201) ;  /* 0x0000000000147947 */ /* 0x000fec0003800000 */
.L_x_7225:
[----:B------:R-:W2:Y:S02]  /*5640*/  LDG.E.64 R2, desc[UR36][R4.64] ;  /* 0x0000002404027981 */ /* 0x000ea4000c1e1b00 */
[----:B--2---:R-:W0:Y:S01]  /*5650*/  I2F.F64.U64 R2, R2 ;  /* 0x0000000200027312 */ /* 0x004e220000301800 */
[----:B------:R-:W-:Y:S05]  /*5660*/  BRA `(.L_x_7201) ;  /* 0x0000000000087947 */ /* 0x000fea0003800000 */
.L_x_7224:
[----:B------:R-:W2:Y:S02]  /*5670*/  LDG.E R2, desc[UR36][R4.64] ;  /* 0x0000002404027981 */ /* 0x000ea4000c1e1900 */
[----:B--2---:R-:W0:Y:S02]  /*5680*/  I2F.F64.U32 R2, R2 ;  /* 0x0000000200027312 */ /* 0x004e240000201800 */
.L_x_7201:
        /* <DEDUP_REMOVED lines=16> */
.L_x_7232:
[----:B------:R-:W0:Y:S02]  /*5790*/  F2I.S64.F64 R2, R2 ;  /* 0x0000000200027311 */ /* 0x000e240000301900 */
[----:B0-----:R-:W-:-:S05]  /*57a0*/  MOV R5, R2 ;  /* 0x0000000200057202 */ /* 0x001fca0000000f00 */
[----:B------:R0:W-:Y:S01]  /*57b0*/  STG.E.U8 desc[UR36][R16.64], R5 ;  /* 0x0000000510007986 */ /* 0x0001e2000c101124 */
[----:B------:R-:W-:Y:S05]  /*57c0*/  BRA `(.L_x_7234) ;  /* 0x0000000c00f87947 */ /* 0x000fea0003800000 */
.L_x_7231:
        /* <DEDUP_REMOVED lines=9> */
.L_x_7236:
[----:B------:R-:W0:Y:S02]  /*5860*/  F2I.F64 R3, R2 ;  /* 0x0000000200037311 */ /* 0x000e240000301100 */
[----:B0-----:R0:W-:Y:S01]  /*5870*/  STG.E desc[UR36][R16.64], R3 ;  /* 0x0000000310007986 */ /* 0x0011e2000c101924 */
[----:B------:R-:W-:Y:S05]  /*5880*/  BRA `(.L_x_7234) ;  /* 0x0000000c00c87947 */ /* 0x000fea0003800000 */
.L_x_7235:
[----:B------:R-:W0:Y:S02]  /*5890*/  F2I.F64 R3, R2 ;  /* 0x0000000200037311 */ /* 0x000e240000301100 */
[----:B0-----:R0:W-:Y:S01]  /*58a0*/  STG.E.U16 desc[UR36][R16.64], R3 ;  /* 0x0000000310007986 */ /* 0x0011e2000c101524 */
[----:B------:R-:W-:Y:S05]  /*58b0*/  BRA `(.L_x_7234) ;  /* 0x0000000c00bc7947 */ /* 0x000fea0003800000 */
.L_x_7230:
        /* <DEDUP_REMOVED lines=13> */
.L_x_7238:
        /* <DEDUP_REMOVED lines=8> */
.L_x_7237:
        /* <DEDUP_REMOVED lines=14> */
.L_x_7240:
        /* <DEDUP_REMOVED lines=9> */
.L_x_7239:
[----:B------:R0:W-:Y:S01]  /*5b80*/  STG.E.64 desc[UR36][R16.64], R4 ;  /* 0x0000000410007986 */ /* 0x0001e2000c101b24 */
[----:B------:R-:W-:Y:S05]  /*5b90*/  BRA `(.L_x_7234) ;  /* 0x0000000c00047947 */ /* 0x000fea0003800000 */
.L_x_7229:
        /* <DEDUP_REMOVED lines=12> */
.L_x_7243:
[----:B------:R-:W-:-:S05]  /*5c60*/  CS2R R6, SRZ ;  /* 0x0000000000067805 */ /* 0x000fca000001ff00 */
[----:B------:R0:W-:Y:S01]  /*5c70*/  STG.E.128 desc[UR36][R16.64], R4 ;  /* 0x0000000410007986 */ /* 0x0001e2000c101d24 */
[----:B------:R-:W-:Y:S05]  /*5c80*/  BRA `(.L_x_7234) ;  /* 0x0000000800c87947 */ /* 0x000fea0003800000 */
.L_x_7242:
        /* <DEDUP_REMOVED lines=25> */
.L_x_7247:
[----:B------:R-:W-:Y:S05]  /*5e20*/  BSYNC B0 ;  /* 0x0000000000007941 */ /* 0x000fea0003800000 */
.L_x_7246:
[----:B------:R-:W-:-:S05]  /*5e30*/  LOP3.LUT R3, R0, R3, RZ, 0xfc, !PT ;  /* 0x0000000300037212 */ /* 0x000fca00078efcff */
[----:B------:R0:W-:Y:S01]  /*5e40*/  STG.E.U8 desc[UR36][R16.64], R3 ;  /* 0x0000000310007986 */ /* 0x0001e2000c101124 */
[----:B------:R-:W-:Y:S05]  /*5e50*/  BRA `(.L_x_7234) ;  /* 0x0000000800547947 */ /* 0x000fea0003800000 */
.L_x_7245:
        /* <DEDUP_REMOVED lines=17> */
.L_x_7249:
[----:B------:R-:W-:Y:S01]  /*5f70*/  IMAD.MOV.U32 R0, RZ, RZ, 0x7f ;  /* 0x0000007fff007424 */ /* 0x000fe200078e00ff */
[----:B------:R-:W-:-:S04]  /*5f80*/  ISETP.GT.U32.AND P0, PT, R2, 0x7f800000, PT ;  /* 0x7f8000000200780c */ /* 0x000fc80003f04070 */
[----:B------:R-:W-:-:S09]  /*5f90*/  SEL R0, R0, 0x7c, P0 ;  /* 0x0000007c00007807 */ /* 0x000fd20000000000 */
.L_x_7250:
[----:B------:R-:W-:Y:S05]  /*5fa0*/  BSYNC B0 ;  /* 0x0000000000007941 */ /* 0x000fea0003800000 */
.L_x_7248:
[----:B------:R-:W-:-:S04]  /*5fb0*/  LOP3.LUT R2, R3, 0x80000000, RZ, 0xc0, !PT ;  /* 0x8000000003027812 */ /* 0x000fc800078ec0ff */
[----:B------:R-:W-:-:S04]  /*5fc0*/  SHF.R.U32.HI R3, RZ, 0x18, R2 ;  /* 0x00000018ff037819 */ /* 0x000fc80000011602 */
[----:B------:R-:W-:-:S05]  /*5fd0*/  LOP3.LUT R3, R0, R3, RZ, 0xfc, !PT ;  /* 0x0000000300037212 */ /* 0x000fca00078efcff */
[----:B------:R0:W-:Y:S01]  /*5fe0*/  STG.E.U8 desc[UR36][R16.64], R3 ;  /* 0x0000000310007986 */ /* 0x0001e2000c101124 */
[----:B------:R-:W-:Y:S05]  /*5ff0*/  BRA `(.L_x_7234) ;  /* 0x0000000400ec7947 */ /* 0x000fea0003800000 */
.L_x_7244:
        /* <DEDUP_REMOVED lines=8> */
.L_x_7241:
        /* <DEDUP_REMOVED lines=11> */
.L_x_7253:
        /* <DEDUP_REMOVED lines=21> */
.L_x_7256:
[----:B------:R-:W-:-:S04]  /*6280*/  LOP3.LUT R2, R3, 0x80000000, RZ, 0xc0, !PT ;  /* 0x8000000003027812 */ /* 0x000fc800078ec0ff */
[----:B------:R-:W-:-:S04]  /*6290*/  SHF.R.U32.HI R3, RZ, 0x18, R2 ;  /* 0x00000018ff037819 */ /* 0x000fc80000011602 */
[----:B------:R-:W-:-:S04]  /*62a0*/  LOP3.LUT R0, R0, R3, RZ, 0xfc, !PT ;  /* 0x0000000300007212 */ /* 0x000fc800078efcff */
[----:B------:R-:W-:-:S07]  /*62b0*/  PRMT R8, R0, 0x7610, R8 ;  /* 0x0000761000087816 */ /* 0x000fce0000000008 */
.L_x_7255:
[----:B------:R-:W-:Y:S05]  /*62c0*/  BSYNC B0 ;  /* 0x0000000000007941 */ /* 0x000fea0003800000 */
.L_x_7254:
[----:B------:R3:W-:Y:S01]  /*62d0*/  STG.E.U8 desc[UR36][R16.64], R8 ;  /* 0x0000000810007986 */ /* 0x0007e2000c101124 */
[----:B------:R-:W-:Y:S05]  /*62e0*/  BRA `(.L_x_7234) ;  /* 0x0000000400307947 */ /* 0x000fea0003800000 */
.L_x_7252:
        /* <DEDUP_REMOVED lines=21> */
.L_x_7259:
[----:B------:R-:W-:-:S04]  /*6440*/  LOP3.LUT R2, R3, 0x80000000, RZ, 0xc0, !PT ;  /* 0x8000000003027812 */ /* 0x000fc800078ec0ff */
[----:B------:R-:W-:-:S04]  /*6450*/  SHF.R.U32.HI R3, RZ, 0x18, R2 ;  /* 0x00000018ff037819 */ /* 0x000fc80000011602 */
[----:B------:R-:W-:-:S04]  /*6460*/  LOP3.LUT R0, R0, R3, RZ, 0xfc, !PT ;  /* 0x0000000300007212 */ /* 0x000fc800078efcff */
[----:B------:R-:W-:-:S07]  /*6470*/  PRMT R8, R0, 0x7610, R8 ;  /* 0x0000761000087816 */ /* 0x000fce0000000008 */
.L_x_7258:
[----:B------:R-:W-:Y:S05]  /*6480*/  BSYNC B0 ;  /* 0x0000000000007941 */ /* 0x000fea0003800000 */
.L_x_7257:
[----:B------:R0:W-:Y:S01]  /*6490*/  STG.E.U8 desc[UR36][R16.64], R8 ;  /* 0x0000000810007986 */ /* 0x0001e2000c101124 */
[----:B------:R-:W-:Y:S05]  /*64a0*/  BRA `(.L_x_7234) ;  /* 0x0000000000c07947 */ /* 0x000fea0003800000 */
.L_x_7251:
        /* <DEDUP_REMOVED lines=26> */
.L_x_7233:
        /* <DEDUP_REMOVED lines=16> */
.L_x_7262:
[----:B------:R-:W-:Y:S05]  /*6750*/  BRA `(.L_x_7234) ;  /* 0x0000000000147947 */ /* 0x000fea0003800000 */
.L_x_7261:
[----:B------:R-:W0:Y:S02]  /*6760*/  F2I.U64.F64 R2, R2 ;  /* 0x0000000200027311 */ /* 0x000e240000301800 */
[----:B0-----:R2:W-:Y:S01]  /*6770*/  STG.E.64 desc[UR36][R16.64], R2 ;  /* 0x0000000210007986 */ /* 0x0015e2000c101b24 */
[----:B------:R-:W-:Y:S05]  /*6780*/  BRA `(.L_x_7234) ;  /* 0x0000000000087947 */ /* 0x000fea0003800000 */
.L_x_7260:
[----:B------:R-:W0:Y:S02]  /*6790*/  F2I.U32.F64 R3, R2 ;  /* 0x0000000200037311 */ /* 0x000e240000301000 */
[----:B0-----:R0:W-:Y:S02]  /*67a0*/  STG.E desc[UR36][R16.64], R3 ;  /* 0x0000000310007986 */ /* 0x0011e4000c101924 */
.L_x_7234:
[----:B------:R-:W-:-:S07]  /*67b0*/  VIADD R19, R19, 0x80 ;  /* 0x0000008013137836 */ /* 0x000fce0000000000 */
.L_x_7194:
[----:B------:R-:W-:Y:S05]  /*67c0*/  BSYNC B6 ;  /* 0x0000000000067941 */ /* 0x000fea0003800000 */
.L_x_7193:
        /* <DEDUP_REMOVED lines=307> */
.L_x_7265:
        /* <DEDUP_REMOVED lines=21> */
.L_x_7269:
[----:B------:R-:W2:Y:S02]  /*7c50*/  LDG.E.U8 R2, desc[UR36][R4.64] ;  /* 0x0000002404027981 */ /* 0x000ea4000c1e1100 */
[----:B--2---:R-:W0:Y:S01]  /*7c60*/  I2F.F64.U16 R2, R2 ;  /* 0x0000000200027312 */ /* 0x004e220000101800 */
[----:B------:R-:W-:Y:S05]  /*7c70*/  BRA `(.L_x_7271) ;  /* 0x0000000c00707947 */ /* 0x000fea0003800000 */
.L_x_7268:
        /* <DEDUP_REMOVED lines=9> */
.L_x_7273:
[----:B------:R-:W2:Y:S02]  /*7d10*/  LDG.E R2, desc[UR36][R4.64] ;  /* 0x0000002404027981 */ /* 0x000ea4000c1e1900 */
[----:B--2---:R-:W0:Y:S01]  /*7d20*/  I2F.F64 R2, R2 ;  /* 0x0000000200027312 */ /* 0x004e220000201c00 */
[----:B------:R-:W-:Y:S05]  /*7d30*/  BRA `(.L_x_7271) ;  /* 0x0000000c00407947 */ /* 0x000fea0003800000 */
.L_x_7272:
[----:B------:R-:W2:Y:S02]  /*7d40*/  LDG.E.U16 R2, desc[UR36][R4.64] ;  /* 0x0000002404027981 */ /* 0x000ea4000c1e1500 */
[----:B--2---:R-:W0:Y:S01]  /*7d50*/  I2F.F64.S16 R2, R2 ;  /* 0x0000000200027312 */ /* 0x004e220000101c00 */
[----:B------:R-:W-:Y:S05]  /*7d60*/  BRA `(.L_x_7271) ;  /* 0x0000000c00347947 */ /* 0x000fea0003800000 */
.L_x_7267:
        /* <DEDUP_REMOVED lines=10> */
.L_x_7275:
[----:B------:R-:W2:Y:S02]  /*7e10*/  LDG.E.U16 R0, desc[UR36][R4.64] ;  /* 0x0000002404007981 */ /* 0x000ea4000c1e1500 */
[----:B--2---:R-:W-:-:S05]  /*7e20*/  HADD2.F32 R0, -RZ, R0.H0_H0 ;  /* 0x20000000ff007230 */ /* 0x004fca0000004100 */
[----:B------:R-:W-:-:S04]  /*7e30*/  FMUL.FTZ R0, R0, 1 ;  /* 0x3f80000000007820 */ /* 0x000fc80000410000 */
[----:B------:R0:W1:Y:S01]  /*7e40*/  F2F.F64.F32 R2, R0 ;  /* 0x0000000000027310 */ /* 0x0000620000201800 */
[----:B------:R-:W-:Y:S05]  /*7e50*/  BRA `(.L_x_7271) ;  /* 0x0000000800f87947 */ /* 0x000fea0003800000 */
.L_x_7274:
        /* <DEDUP_REMOVED lines=10> */
.L_x_7277:
[----:B------:R-:W2:Y:S02]  /*7f00*/  LDG.E.U16 R4, desc[UR36][R4.64] ;  /* 0x0000002404047981 */ /* 0x000ea4000c1e1500 */
[----:B--2---:R-:W-:-:S05]  /*7f10*/  HADD2.F32 R0, -RZ, R4.H0_H0 ;  /* 0x20000004ff007230 */ /* 0x004fca0000004100 */
[----:B------:R-:W-:-:S04]  /*7f20*/  FMUL.FTZ R0, R0, 1 ;  /* 0x3f80000000007820 */ /* 0x000fc80000410000 */
[----:B------:R0:W1:Y:S01]  /*7f30*/  F2F.F64.F32 R2, R0 ;  /* 0x0000000000027310 */ /* 0x0000620000201800 */
[----:B------:R-:W-:Y:S05]  /*7f40*/  BRA `(.L_x_7271) ;  /* 0x0000000800bc7947 */ /* 0x000fea0003800000 */
.L_x_7276:
[----:B------:R0:W5:Y:S01]  /*7f50*/  LDG.E.64 R2, desc[UR36][R4.64] ;  /* 0x0000002404027981 */ /* 0x000162000c1e1b00 */
[----:B------:R-:W-:Y:S05]  /*7f60*/  BRA `(.L_x_7271) ;  /* 0x0000000800b47947 */ /* 0x000fea0003800000 */
.L_x_7266:
        /* <DEDUP_REMOVED lines=13> */
.L_x_7280:
[----:B------:R0:W5:Y:S01]  /*8040*/  LDG.E.64 R2, desc[UR36][R4.64] ;  /* 0x0000002404027981 */ /* 0x000162000c1e1b00 */
[----:B------:R-:W-:Y:S05]  /*8050*/  BRA `(.L_x_7271) ;  /* 0x0000000800787947 */ /* 0x000fea0003800000 */
.L_x_7279:
        /* <DEDUP_REMOVED lines=28> */
.L_x_7282:
        /* <DEDUP_REMOVED lines=15> */
.L_x_7281:
[----:B------:R-:W2:Y:S02]  /*8310*/  LDG.E.U16 R0, desc[UR36][R4.64] ;  /* 0x0000002404007981 */ /* 0x000ea4000c1e1500 */
[----:B--2---:R-:W-:-:S04]  /*8320*/  IMAD.U32 R0, R0, 0x10000, RZ ;  /* 0x0001000000007824 */ /* 0x004fc800078e00ff */
[----:B------:R-:W-:-:S04]  /*8330*/  FMUL.FTZ R0, R0, 1 ;  /* 0x3f80000000007820 */ /* 0x000fc80000410000 */
[----:B------:R0:W1:Y:S01]  /*8340*/  F2F.F64.F32 R2, R0 ;  /* 0x0000000000027310 */ /* 0x0000620000201800 */
[----:B------:R-:W-:Y:S05]  /*8350*/  BRA `(.L_x_7271) ;  /* 0x0000000400b87947 */ /* 0x000fea0003800000 */
.L_x_7278:
        /* <DEDUP_REMOVED lines=11> */
.L_x_7285:
        /* <DEDUP_REMOVED lines=21> */
.L_x_7289:
[----:B------:R-:W-:Y:S05]  /*8560*/  BSYNC B1 ;  /* 0x0000000000017941 */ /* 0x000fea0003800000 */
.L_x_7288:
[----:B------:R-:W-:Y:S01]  /*8570*/  LEA R3, R0, 0x3b800000, 0x17 ;  /* 0x3b80000000037811 */ /* 0x000fe200078eb8ff */
[----:B------:R-:W-:-:S05]  /*8580*/  IMAD.SHL.U32 R0, R2, 0x100000, RZ ;  /* 0x0010000002007824 */ /* 0x000fca00078e00ff */
[----:B------:R-:W-:-:S07]  /*8590*/  LOP3.LUT R0, R3, R0, R4, 0xfe, !PT ;  /* 0x0000000003007212 */ /* 0x000fce00078efe04 */
.L_x_7287:
[----:B------:R-:W-:Y:S05]  /*85a0*/  BSYNC B0 ;  /* 0x0000000000007941 */ /* 0x000fea0003800000 */
.L_x_7286:
[----:B------:R-:W-:-:S04]  /*85b0*/  FMUL.FTZ R0, R0, 1 ;  /* 0x3f80000000007820 */ /* 0x000fc80000410000 */
[----:B------:R1:W2:Y:S01]  /*85c0*/  F2F.F64.F32 R2, R0 ;  /* 0x0000000000027310 */ /* 0x0002a20000201800 */
[----:B------:R-:W-:Y:S05]  /*85d0*/  BRA `(.L_x_7271) ;  /* 0x0000000400187947 */ /* 0x000fea0003800000 */
.L_x_7284:
        /* <DEDUP_REMOVED lines=21> */
.L_x_7293:
[----:B------:R-:W-:Y:S05]  /*8730*/  BSYNC B1 ;  /* 0x0000000000017941 */ /* 0x000fea0003800000 */
.L_x_7292:
[----:B------:R-:W-:Y:S01]  /*8740*/  LEA R3, R0, 0x37800000, 0x17 ;  /* 0x3780000000037811 */ /* 0x000fe200078eb8ff */
[----:B------:R-:W-:-:S05]  /*8750*/  IMAD.SHL.U32 R0, R2, 0x200000, RZ ;  /* 0x0020000002007824 */ /* 0x000fca00078e00ff */
[----:B------:R-:W-:-:S07]  /*8760*/  LOP3.LUT R0, R3, R0, R4, 0xfe, !PT ;  /* 0x0000000003007212 */ /* 0x000fce00078efe04 */
.L_x_7291:
[----:B------:R-:W-:Y:S05]  /*8770*/  BSYNC B0 ;  /* 0x0000000000007941 */ /* 0x000fea0003800000 */
.L_x_7290:
[----:B------:R-:W-:-:S04]  /*8780*/  FMUL.FTZ R0, R0, 1 ;  /* 0x3f80000000007820 */ /* 0x000fc80000410000 */
[----:B------:R3:W4:Y:S01]  /*8790*/  F2F.F64.F32 R2, R0 ;  /* 0x0000000000027310 */ /* 0x0007220000201800 */
[----:B------:R-:W-:Y:S05]  /*87a0*/  BRA `(.L_x_7271) ;  /* 0x0000000000a47947 */ /* 0x000fea0003800000 */
.L_x_7283:
        /* <DEDUP_REMOVED lines=14> */
.L_x_7297:
[----:B------:R-:W-:Y:S05]  /*8890*/  BSYNC B0 ;  /* 0x0000000000007941 */ /* 0x000fea0003800000 */
.L_x_7296:
[----:B------:R-:W-:-:S04]  /*88a0*/  FMUL.FTZ R0, R0, 1 ;  /* 0x3f80000000007820 */ /* 0x000fc80000410000 */
[----:B------:R0:W1:Y:S01]  /*88b0*/  F2F.F64.F32 R2, R0 ;  /* 0x0000000000027310 */ /* 0x0000620000201800 */
[----:B------:R-:W-:Y:S05]  /*88c0*/  BRA `(.L_x_7271) ;  /* 0x00000000005c7947 */ /* 0x000fea0003800000 */
.L_x_7270:
        /* <DEDUP_REMOVED lines=16> */
.L_x_7298:
[----:B------:R-:W-:Y:S01]  /*89d0*/  CS2R R2, SRZ ;  /* 0x0000000000027805 */ /* 0x000fe2000001ff00 */
[----:B------:R-:W-:Y:S06]  /*89e0*/  BRA `(.L_x_7271) ;  /* 0x0000000000147947 */ /* 0x000fec0003800000 */
.L_x_7295:
[----:B------:R-:W2:Y:S02]  /*89f0*/  LDG.E.64 R2, desc[UR36][R4.64] ;  /* 0x0000002404027981 */ /* 0x000ea4000c1e1b00 */
[----:B--2---:R-:W0:Y:S01]  /*8a00*/  I2F.F64.U64 R2, R2 ;  /* 0x0000000200027312 */ /* 0x004e220000301800 */
[----:B------:R-:W-:Y:S05]  /*8a10*/  BRA `(.L_x_7271) ;  /* 0x0000000000087947 */ /* 0x000fea0003800000 */
.L_x_7294:
[----:B------:R-:W2:Y:S02]  /*8a20*/  LDG.E R2, desc[UR36][R4.64] ;  /* 0x0000002404027981 */ /* 0x000ea4000c1e1900 */
[----:B--2---:R-:W0:Y:S02]  /*8a30*/  I2F.F64.U32 R2, R2 ;  /* 0x0000000200027312 */ /* 0x004e240000201800 */
.L_x_7271:
        /* <DEDUP_REMOVED lines=16> */
.L_x_7302:
[----:B------:R-:W0:Y:S02]  /*8b40*/  F2I.S64.F64 R2, R2 ;  /* 0x0000000200027311 */ /* 0x000e240000301900 */
[----:B0-----:R-:W-:-:S05]  /*8b50*/  IMAD.MOV.U32 R5, RZ, RZ, R2 ;  /* 0x000000ffff057224 */ /* 0x001fca00078e0002 */
[----:B------:R3:W-:Y:S01]  /*8b60*/  STG.E.U8 desc[UR36][R16.64], R5 ;  /* 0x0000000510007986 */ /* 0x0007e2000c101124 */
[----:B------:R-:W-:Y:S05]  /*8b70*/  BRA `(.L_x_7304) ;  /* 0x0000000c00f87947 */ /* 0x000fea0003800000 */
.L_x_7301:
        /* <DEDUP_REMOVED lines=9> */
.L_x_7306:
[----:B------:R-:W0:Y:S02]  /*8c10*/  F2I.F64 R3, R2 ;  /* 0x0000000200037311 */ /* 0x000e240000301100 */
[----:B0-----:R2:W-:Y:S01]  /*8c20*/  STG.E desc[UR36][R16.64], R3 ;  /* 0x0000000310007986 */ /* 0x0015e2000c101924 */
[----:B------:R-:W-:Y:S05]  /*8c30*/  BRA `(.L_x_7304) ;  /* 0x0000000c00c87947 */ /* 0x000fea0003800000 */
.L_x_7305:
[----:B------:R-:W0:Y:S02]  /*8c40*/  F2I.F64 R3, R2 ;  /* 0x0000000200037311 */ /* 0x000e240000301100 */
[----:B0-----:R0:W-:Y:S01]  /*8c50*/  STG.E.U16 desc[UR36][R16.64], R3 ;  /* 0x0000000310007986 */ /* 0x0011e2000c101524 */
[----:B------:R-:W-:Y:S05]  /*8c60*/  BRA `(.L_x_7304) ;  /* 0x0000000c00bc7947 */ /* 0x000fea0003800000 */
.L_x_7300:
        /* <DEDUP_REMOVED lines=13> */
.L_x_7308:
        /* <DEDUP_REMOVED lines=8> */
.L_x_7307:
        /* <DEDUP_REMOVED lines=14> */
.L_x_7310:
        /* <DEDUP_REMOVED lines=9> */
.L_x_7309:
[----:B------:R0:W-:Y:S01]  /*8f30*/  STG.E.64 desc[UR36][R16.64], R4 ;  /* 0x0000000410007986 */ /* 0x0001e2000c101b24 */
[----:B------:R-:W-:Y:S05]  /*8f40*/  BRA `(.L_x_7304) ;  /* 0x0000000c00047947 */ /* 0x000fea0003800000 */
.L_x_7299:
        /* <DEDUP_REMOVED lines=12> */
.L_x_7313:
[----:B------:R-:W-:-:S05]  /*9010*/  CS2R R6, SRZ ;  /* 0x0000000000067805 */ /* 0x000fca000001ff00 */
[----:B------:R0:W-:Y:S01]  /*9020*/  STG.E.128 desc[UR36][R16.64], R4 ;  /* 0x0000000410007986 */ /* 0x0001e2000c101d24 */
[----:B------:R-:W-:Y:S05]  /*9030*/  BRA `(.L_x_7304) ;  /* 0x0000000800c87947 */ /* 0x000fea0003800000 */
.L_x_7312:
        /* <DEDUP_REMOVED lines=25> */
.L_x_7317:
[----:B------:R-:W-:Y:S05]  /*91d0*/  BSYNC B0 ;  /* 0x0000000000007941 */ /* 0x000fea0003800000 */
.L_x_7316:
[----:B------:R-:W-:-:S05]  /*91e0*/  LOP3.LUT R3, R0, R3, RZ, 0xfc, !PT ;  /* 0x0000000300037212 */ /* 0x000fca00078efcff */
[----:B------:R0:W-:Y:S01]  /*91f0*/  STG.E.U8 desc[UR36][R16.64], R3 ;  /* 0x0000000310007986 */ /* 0x0001e2000c101124 */
[----:B------:R-:W-:Y:S05]  /*9200*/  BRA `(.L_x_7304) ;  /* 0x0000000800547947 */ /* 0x000fea0003800000 */
.L_x_7315:
        /* <DEDUP_REMOVED lines=17> */
.L_x_7319:
[----:B------:R-:W-:Y:S01]  /*9320*/  IMAD.MOV.U32 R0, RZ, RZ, 0x7f ;  /* 0x0000007fff007424 */ /* 0x000fe200078e00ff */
[----:B------:R-:W-:-:S04]  /*9330*/  ISETP.GT.U32.AND P0, PT, R2, 0x7f800000, PT ;  /* 0x7f8000000200780c */ /* 0x000fc80003f04070 */
[----:B------:R-:W-:-:S09]  /*9340*/  SEL R0, R0, 0x7c, P0 ;  /* 0x0000007c00007807 */ /* 0x000fd20000000000 */
.L_x_7320:
[----:B------:R-:W-:Y:S05]  /*9350*/  BSYNC B0 ;  /* 0x0000000000007941 */ /* 0x000fea0003800000 */
.L_x_7318:
[----:B------:R-:W-:-:S04]  /*9360*/  LOP3.LUT R2, R3, 0x80000000, RZ, 0xc0, !PT ;  /* 0x8000000003027812 */ /* 0x000fc800078ec0ff */
[----:B------:R-:W-:-:S04]  /*9370*/  SHF.R.U32.HI R3, RZ, 0x18, R2 ;  /* 0x00000018ff037819 */ /* 0x000fc80000011602 */
[----:B------:R-:W-:-:S05]  /*9380*/  LOP3.LUT R3, R0, R3, RZ, 0xfc, !PT ;  /* 0x0000000300037212 */ /* 0x000fca00078efcff */
[----:B------:R0:W-:Y:S01]  /*9390*/  STG.E.U8 desc[UR36][R16.64], R3 ;  /* 0x0000000310007986 */ /* 0x0001e2000c101124 */
[----:B------:R-:W-:Y:S05]  /*93a0*/  BRA `(.L_x_7304) ;  /* 0x0000000400ec7947 */ /* 0x000fea0003800000 */
.L_x_7314:
        /* <DEDUP_REMOVED lines=8> */
.L_x_7311:
        /* <DEDUP_REMOVED lines=11> */
.L_x_7323:
        /* <DEDUP_REMOVED lines=21> */
.L_x_7326:
[----:B------:R-:W-:-:S04]  /*9630*/  LOP3.LUT R2, R3, 0x80000000, RZ, 0xc0, !PT ;  /* 0x8000000003027812 */ /* 0x000fc800078ec0ff */
[----:B------:R-:W-:-:S04]  /*9640*/  SHF.R.U32.HI R3, RZ, 0x18, R2 ;  /* 0x00000018ff037819 */ /* 0x000fc80000011602 */
[----:B------:R-:W-:-:S04]  /*9650*/  LOP3.LUT R0, R0, R3, RZ, 0xfc, !PT ;  /* 0x0000000300007212 */ /* 0x000fc800078efcff */
[----:B------:R-:W-:-:S07]  /*9660*/  PRMT R8, R0, 0x7610, R8 ;  /* 0x0000761000087816 */ /* 0x000fce0000000008 */
.L_x_7325:
[----:B------:R-:W-:Y:S05]  /*9670*/  BSYNC B0 ;  /* 0x0000000000007941 */ /* 0x000fea0003800000 */
.L_x_7324:
[----:B------:R0:W-:Y:S01]  /*9680*/  STG.E.U8 desc[UR36][R16.64], R8 ;  /* 0x0000000810007986 */ /* 0x0001e2000c101124 */
[----:B------:R-:W-:Y:S05]  /*9690*/  BRA `(.L_x_7304) ;  /* 0x0000000400307947 */ /* 0x000fea0003800000 */
.L_x_7322:
        /* <DEDUP_REMOVED lines=21> */
.L_x_7329:
[----:B------:R-:W-:-:S04]  /*97f0*/  LOP3.LUT R2, R3, 0x80000000, RZ, 0xc0, !PT ;  /* 0x8000000003027812 */ /* 0x000fc800078ec0ff */
[----:B------:R-:W-:-:S04]  /*9800*/  SHF.R.U32.HI R3, RZ, 0x18, R2 ;  /* 0x00000018ff037819 */ /* 0x000fc80000011602 */
[----:B------:R-:W-:-:S04]  /*9810*/  LOP3.LUT R0, R0, R3, RZ, 0xfc, !PT ;  /* 0x0000000300007212 */ /* 0x000fc800078efcff */
[----:B------:R-:W-:-:S07]  /*9820*/  PRMT R8, R0, 0x7610, R8 ;  /* 0x0000761000087816 */ /* 0x000fce0000000008 */
.L_x_7328:
[----:B------:R-:W-:Y:S05]  /*9830*/  BSYNC B0 ;  /* 0x0000000000007941 */ /* 0x000fea0003800000 */
.L_x_7327:
[----:B------:R0:W-:Y:S01]  /*9840*/  STG.E.U8 desc[UR36][R16.64], R8 ;  /* 0x0000000810007986 */ /* 0x0001e2000c101124 */
[----:B------:R-:W-:Y:S05]  /*9850*/  BRA `(.L_x_7304) ;  /* 0x0000000000c07947 */ /* 0x000fea0003800000 */
.L_x_7321:
        /* <DEDUP_REMOVED lines=26> */
.L_x_7303:
        /* <DEDUP_REMOVED lines=16> */
.L_x_7332:
[----:B------:R-:W-:Y:S05]  /*9b00*/  BRA `(.L_x_7304) ;  /* 0x0000000000147947 */ /* 0x000fea0003800000 */
.L_x_7331:
[----:B------:R-:W0:Y:S02]  /*9b10*/  F2I.U64.F64 R2, R2 ;  /* 0x0000000200027311 */ /* 0x000e240000301800 */
[----:B0-----:R0:W-:Y:S01]  /*9b20*/  STG.E.64 desc[UR36][R16.64], R2 ;  /* 0x0000000210007986 */ /* 0x0011e2000c101b24 */
[----:B------:R-:W-:Y:S05]  /*9b30*/  BRA `(.L_x_7304) ;  /* 0x0000000000087947 */ /* 0x000fea0003800000 */
.L_x_7330:
[----:B------:R-:W0:Y:S02]  /*9b40*/  F2I.U32.F64 R3, R2 ;  /* 0x0000000200037311 */ /* 0x000e240000301000 */
[----:B0-----:R0:W-:Y:S02]  /*9b50*/  STG.E desc[UR36][R16.64], R3 ;  /* 0x0000000310007986 */ /* 0x0011e4000c101924 */
.L_x_7304:
[----:B------:R-:W-:-:S07]  /*9b60*/  VIADD R19, R19, 0x80 ;  /* 0x0000008013137836 */ /* 0x000fce0000000000 */
.L_x_7264:
[----:B------:R-:W-:Y:S05]  /*9b70*/  BSYNC B6 ;  /* 0x0000000000067941 */ /* 0x000fea0003800000 */
.L_x_7263:
        /* <DEDUP_REMOVED lines=306> */
.L_x_7333:
        /* <DEDUP_REMOVED lines=21> */
.L_x_7337:
[----:B------:R-:W2:Y:S02]  /*aff0*/  LDG.E.U8 R2, desc[UR36][R4.64] ;  /* 0x0000002404027981 */ /* 0x000ea4000c1e1100 */
[----:B--2---:R-:W4:Y:S01]  /*b000*/  I2F.F64.U16 R2, R2 ;  /* 0x0000000200027312 */ /* 0x004f220000101800 */
[----:B------:R-:W-:Y:S05]  /*b010*/  BRA `(.L_x_7339) ;  /* 0x0000000c00707947 */ /* 0x000fea0003800000 */
.L_x_7336:
        /* <DEDUP_REMOVED lines=9> */
.L_x_7341:
[----:B------:R-:W2:Y:S02]  /*b0b0*/  LDG.E R2, desc[UR36][R4.64] ;  /* 0x0000002404027981 */ /* 0x000ea4000c1e1900 */
[----:B--2---:R-:W2:Y:S01]  /*b0c0*/  I2F.F64 R2, R2 ;  /* 0x0000000200027312 */ /* 0x004ea20000201c00 */
[----:B------:R-:W-:Y:S05]  /*b0d0*/  BRA `(.L_x_7339) ;  /* 0x0000000c00407947 */ /* 0x000fea0003800000 */
.L_x_7340:
[----:B------:R-:W2:Y:S02]  /*b0e0*/  LDG.E.U16 R2, desc[UR36][R4.64] ;  /* 0x0000002404027981 */ /* 0x000ea4000c1e1500 */
[----:B--2---:R-:W0:Y:S01]  /*b0f0*/  I2F.F64.S16 R2, R2 ;  /* 0x0000000200027312 */ /* 0x004e220000101c00 */
[----:B------:R-:W-:Y:S05]  /*b100*/  BRA `(.L_x_7339) ;  /* 0x0000000c00347947 */ /* 0x000fea0003800000 */
.L_x_7335:
        /* <DEDUP_REMOVED lines=10> */
.L_x_7343:
[----:B------:R-:W2:Y:S02]  /*b1b0*/  LDG.E.U16 R0, desc[UR36][R4.64] ;  /* 0x0000002404007981 */ /* 0x000ea4000c1e1500 */
[----:B--2---:R-:W-:-:S05]  /*b1c0*/  HADD2.F32 R0, -RZ, R0.H0_H0 ;  /* 0x20000000ff007230 */ /* 0x004fca0000004100 */
[----:B------:R-:W-:-:S04]  /*b1d0*/  FMUL.FTZ R0, R0, 1 ;  /* 0x3f80000000007820 */ /* 0x000fc80000410000 */
[----:B------:R0:W1:Y:S01]  /*b1e0*/  F2F.F64.F32 R2, R0 ;  /* 0x0000000000027310 */ /* 0x0000620000201800 */
[----:B------:R-:W-:Y:S05]  /*b1f0*/  BRA `(.L_x_7339) ;  /* 0x0000000800f87947 */ /* 0x000fea0003800000 */
.L_x_7342:
        /* <DEDUP_REMOVED lines=10> */
.L_x_7345:
[----:B------:R-:W2:Y:S02]  /*b2a0*/  LDG.E.U16 R4, desc[UR36][R4.64] ;  /* 0x0000002404047981 */ /* 0x000ea4000c1e1500 */
[----:B--2---:R-:W-:-:S05]  /*b2b0*/  HADD2.F32 R0, -RZ, R4.H0_H0 ;  /* 0x20000004ff007230 */ /* 0x004fca0000004100 */
[----:B------:R-:W-:-:S04]  /*b2c0*/  FMUL.FTZ R0, R0, 1 ;  /* 0x3f80000000007820 */ /* 0x000fc80000410000 */
[----:B------:R0:W1:Y:S01]  /*b2d0*/  F2F.F64.F32 R2, R0 ;  /* 0x0000000000027310 */ /* 0x0000620000201800 */
[----:B------:R-:W-:Y:S05]  /*b2e0*/  BRA `(.L_x_7339) ;  /* 0x0000000800bc7947 */ /* 0x000fea0003800000 */
.L_x_7344:
[----:B------:R0:W5:Y:S01]  /*b2f0*/  LDG.E.64 R2, desc[UR36][R4.64] ;  /* 0x0000002404027981 */ /* 0x000162000c1e1b00 */
[----:B------:R-:W-:Y:S05]  /*b300*/  BRA `(.L_x_7339) ;  /* 0x0000000800b47947 */ /* 0x000fea0003800000 */
.L_x_7334:
        /* <DEDUP_REMOVED lines=13> */
.L_x_7348:
[----:B------:R0:W5:Y:S01]  /*b3e0*/  LDG.E.64 R2, desc[UR36][R4.64] ;  /* 0x0000002404027981 */ /* 0x000162000c1e1b00 */
[----:B------:R-:W-:Y:S05]  /*b3f0*/  BRA `(.L_x_7339) ;  /* 0x0000000800787947 */ /* 0x000fea0003800000 */
.L_x_7347:
        /* <DEDUP_REMOVED lines=28> */
.L_x_7350:
        /* <DEDUP_REMOVED lines=15> */
.L_x_7349:
[----:B------:R-:W2:Y:S02]  /*b6b0*/  LDG.E.U16 R0, desc[UR36][R4.64] ;  /* 0x0000002404007981 */ /* 0x000ea4000c1e1500 */
[----:B--2---:R-:W-:-:S05]  /*b6c0*/  SHF.L.U32 R0, R0, 0x10, RZ ;  /* 0x0000001000007819 */ /* 0x004fca00000006ff */
[----:B------:R-:W-:-:S04]  /*b6d0*/  FMUL.FTZ R0, R0, 1 ;  /* 0x3f80000000007820 */ /* 0x000fc80000410000 */
[----:B------:R0:W1:Y:S01]  /*b6e0*/  F2F.F64.F32 R2, R0 ;  /* 0x0000000000027310 */ /* 0x0000620000201800 */
[----:B------:R-:W-:Y:S05]  /*b6f0*/  BRA `(.L_x_7339) ;  /* 0x0000000400b87947 */ /* 0x000fea0003800000 */
.L_x_7346:
        /* <DEDUP_REMOVED lines=11> */
.L_x_7353:
        /* <DEDUP_REMOVED lines=21> */
.L_x_7357:
[----:B------:R-:W-:Y:S05]  /*b900*/  BSYNC B1 ;  /* 0x0000000000017941 */ /* 0x000fea0003800000 */
.L_x_7356:
[----:B------:R-:W-:Y:S01]  /*b910*/  LEA R3, R0, 0x3b800000, 0x17 ;  /* 0x3b80000000037811 */ /* 0x000fe200078eb8ff */
[----:B------:R-:W-:-:S05]  /*b920*/  IMAD.SHL.U32 R0, R2, 0x100000, RZ ;  /* 0x0010000002007824 */ /* 0x000fca00078e00ff */
[----:B------:R-:W-:-:S07]  /*b930*/  LOP3.LUT R0, R3, R0, R4, 0xfe, !PT ;  /* 0x0000000003007212 */ /* 0x000fce00078efe04 */
.L_x_7355:
[----:B------:R-:W-:Y:S05]  /*b940*/  BSYNC B0 ;  /* 0x0000000000007941 */ /* 0x000fea0003800000 */
.L_x_7354:
[----:B------:R-:W-:-:S04]  /*b950*/  FMUL.FTZ R0, R0, 1 ;  /* 0x3f80000000007820 */ /* 0x000fc80000410000 */
[----:B------:R0:W1:Y:S01]  /*b960*/  F2F.F64.F32 R2, R0 ;  /* 0x0000000000027310 */ /* 0x0000620000201800 */
[----:B------:R-:W-:Y:S05]  /*b970*/  BRA `(.L_x_7339) ;  /* 0x0000000400187947 */ /* 0x000fea0003800000 */
.L_x_7352:
        /* <DEDUP_REMOVED lines=21> */
.L_x_7361:
[----:B------:R-:W-:Y:S05]  /*bad0*/  BSYNC B1 ;  /* 0x0000000000017941 */ /* 0x000fea0003800000 */
.L_x_7360:
[----:B------:R-:W-:Y:S01]  /*bae0*/  LEA R3, R0, 0x37800000, 0x17 ;  /* 0x3780000000037811 */ /* 0x000fe200078eb8ff */
[----:B------:R-:W-:-:S05]  /*baf0*/  IMAD.SHL.U32 R0, R2, 0x200000, RZ ;  /* 0x0020000002007824 */ /* 0x000fca00078e00ff */
[----:B------:R-:W-:-:S07]  /*bb00*/  LOP3.LUT R0, R3, R0, R4, 0xfe, !PT ;  /* 0x0000000003007212 */ /* 0x000fce00078efe04 */
.L_x_7359:
[----:B------:R-:W-:Y:S05]  /*bb10*/  BSYNC B0 ;  /* 0x0000000000007941 */ /* 0x000fea0003800000 */
.L_x_7358:
[----:B------:R-:W-:-:S04]  /*bb20*/  FMUL.FTZ R0, R0, 1 ;  /* 0x3f80000000007820 */ /* 0x000fc80000410000 */
[----:B------:R0:W1:Y:S01]  /*bb30*/  F2F.F64.F32 R2, R0 ;  /* 0x0000000000027310 */ /* 0x0000620000201800 */
[----:B------:R-:W-:Y:S05]  /*bb40*/  BRA `(.L_x_7339) ;  /* 0x0000000000a47947 */ /* 0x000fea0003800000 */
.L_x_7351:
        /* <DEDUP_REMOVED lines=14> */
.L_x_7365:
[----:B------:R-:W-:Y:S05]  /*bc30*/  BSYNC B0 ;  /* 0x0000000000007941 */ /* 0x000fea0003800000 */
.L_x_7364:
[----:B------:R-:W-:-:S04]  /*bc40*/  FMUL.FTZ R0, R0, 1 ;  /* 0x3f80000000007820 */ /* 0x000fc80000410000 */
[----:B------:R0:W1:Y:S01]  /*bc50*/  F2F.F64.F32 R2, R0 ;  /* 0x0000000000027310 */ /* 0x0000620000201800 */
[----:B------:R-:W-:Y:S05]  /*bc60*/  BRA `(.L_x_7339) ;  /* 0x00000000005c7947 */ /* 0x000fea0003800000 */
.L_x_7338:
        /* <DEDUP_REMOVED lines=16> */
.L_x_7366:
[----:B------:R-:W-:Y:S01]  /*bd70*/  CS2R R2, SRZ ;  /* 0x0000000000027805 */ /* 0x000fe2000001ff00 */
[----:B------:R-:W-:Y:S06]  /*bd80*/  BRA `(.L_x_7339) ;  /* 0x0000000000147947 */ /* 0x000fec0003800000 */
.L_x_7363:
[----:B------:R-:W2:Y:S02]  /*bd90*/  LDG.E.64 R2, desc[UR36][R4.64] ;  /* 0x0000002404027981 */ /* 0x000ea4000c1e1b00 */
[----:B--2---:R-:W0:Y:S01]  /*bda0*/  I2F.F64.U64 R2, R2 ;  /* 0x0000000200027312 */ /* 0x004e220000301800 */
[----:B------:R-:W-:Y:S05]  /*bdb0*/  BRA `(.L_x_7339) ;  /* 0x0000000000087947 */ /* 0x000fea0003800000 */
.L_x_7362:
[----:B------:R-:W2:Y:S02]  /*bdc0*/  LDG.E R2, desc[UR36][R4.64] ;  /* 0x0000002404027981 */ /* 0x000ea4000c1e1900 */
[----:B--2---:R-:W0:Y:S02]  /*bdd0*/  I2F.F64.U32 R2, R2 ;  /* 0x0000000200027312 */ /* 0x004e240000201800 */
.L_x_7339:
[----:B------:R-:W0:Y:S02]  /*bde0*/  LDC.U8 R6, c[0x0][0x421] ;  /* 0x00010840ff067b82 */ /* 0x000e240000000000 */
[----:B012345:R0:W1:Y:S01]  /*bdf0*/  FRND.F64 R4, R2 ;  /* 0x0000000200047313 */ /* 0x03f0620000301800 */
        /* <DEDUP_REMOVED lines=12> */
[----:B0-----:R-:W-:Y:S01]  /*bec0*/  STG.E.U8 desc[UR36][R16.64], R3 ;  /* 0x0000000310007986 */ /* 0x001fe2000c101124 */
[----:B------:R-:W-:Y:S05]  /*bed0*/  EXIT ;  /* 0x000000000000794d */ /* 0x000fea0003800000 */
.L_x_7370:
[----:B------:R-:W0:Y:S02]  /*bee0*/  F2I.S64.F64 R2, R2 ;  /* 0x0000000200027311 */ /* 0x000e240000301900 */
[----:B0-----:R-:W-:-:S05]  /*bef0*/  IMAD.MOV.U32 R5, RZ, RZ, R2 ;  /* 0x000000ffff057224 */ /* 0x001fca00078e0002 */
[----:B------:R-:W-:Y:S01]  /*bf00*/  STG.E.U8 desc[UR36][R16.64], R5 ;  /* 0x0000000510007986 */ /* 0x000fe2000c101124 */
[----:B------:R-:W-:Y:S05]  /*bf10*/  EXIT ;  /* 0x000000000000794d */ /* 0x000fea0003800000 */
.L_x_7369:
[----:B------:R-:W-:-:S13]  /*bf20*/  ISETP.NE.AND P0, PT, R0, 0x2, PT ;  /* 0x000000020000780c */ /* 0x000fda0003f05270 */
[----:B------:R-:W-:Y:S05]  /*bf30*/  @!P0 BRA `(.L_x_7372) ;  /* 0x0000000000288947 */ /* 0x000fea0003800000 */
[----:B------:R-:W-:-:S13]  /*bf40*/  ISETP.NE.AND P0, PT, R0, 0x3, PT ;  /* 0x000000030000780c */ /* 0x000fda0003f05270 */
[----:B------:R-:W-:Y:S05]  /*bf50*/  @!P0 BRA `(.L_x_7373) ;  /* 0x0000000000148947 */ /* 0x000fea0003800000 */
[----:B------:R-:W-:-:S13]  /*bf60*/  ISETP.NE.AND P0, PT, R0, 0x4, PT ;  /* 0x000000040000780c */ /* 0x000fda0003f05270 */
[----:B------:R-:W-:Y:S05]  /*bf70*/  @P0 BRA `(.L_x_7371) ;  /* 0x0000000c00880947 */ /* 0x000fea0003800000 */
[----:B------:R-:W0:Y:S02]  /*bf80*/  F2I.S64.F64 R2, R2 ;  /* 0x0000000200027311 */ /* 0x000e240000301900 */
[----:B0-----:R-:W-:Y:S01]  /*bf90*/  STG.E.64 desc[UR36][R16.64], R2 ;  /* 0x0000000210007986 */ /* 0x001fe2000c101b24 */
[----:B------:R-:W-:Y:S05]  /*bfa0*/  EXIT ;  /* 0x000000000000794d */ /* 0x000fea0003800000 */
.L_x_7373:
[----:B------:R-:W0:Y:S02]  /*bfb0*/  F2I.F64 R3, R2 ;  /* 0x0000000200037311 */ /* 0x000e240000301100 */
[----:B0-----:R-:W-:Y:S01]  /*bfc0*/  STG.E desc[UR36][R16.64], R3 ;  /* 0x0000000310007986 */ /* 0x001fe2000c101924 */
[----:B------:R-:W-:Y:S05]  /*bfd0*/  EXIT ;  /* 0x000000000000794d */ /* 0x000fea0003800000 */
.L_x_7372:
[----:B------:R-:W0:Y:S02]  /*bfe0*/  F2I.F64 R3, R2 ;  /* 0x0000000200037311 */ /* 0x000e240000301100 */
[----:B0-----:R-:W-:Y:S01]  /*bff0*/  STG.E.U16 desc[UR36][R16.64], R3 ;  /* 0x0000000310007986 */ /* 0x001fe2000c101524 */
[----:B------:R-:W-:Y:S05]  /*c000*/  EXIT ;  /* 0x000000000000794d */ /* 0x000fea0003800000 */
.L_x_7368:
        /* <DEDUP_REMOVED lines=13> */
.L_x_7375:
        /* <DEDUP_REMOVED lines=8> */
.L_x_7374:
        /* <DEDUP_REMOVED lines=14> */
.L_x_7377:
        /* <DEDUP_REMOVED lines=9> */
.L_x_7376:
[----:B------:R-:W-:Y:S01]  /*c2d0*/  STG.E.64 desc[UR36][R16.64], R4 ;  /* 0x0000000410007986 */ /* 0x000fe2000c101b24 */
[----:B------:R-:W-:Y:S05]  /*c2e0*/  EXIT ;  /* 0x000000000000794d */ /* 0x000fea0003800000 */
.L_x_7367:
        /* <DEDUP_REMOVED lines=12> */
.L_x_7380:
[----:B------:R-:W-:-:S05]  /*c3b0*/  CS2R R6, SRZ ;  /* 0x0000000000067805 */ /* 0x000fca000001ff00 */
[----:B------:R-:W-:Y:S01]  /*c3c0*/  STG.E.128 desc[UR36][R16.64], R4 ;  /* 0x0000000410007986 */ /* 0x000fe2000c101d24 */
[----:B------:R-:W-:Y:S05]  /*c3d0*/  EXIT ;  /* 0x000000000000794d */ /* 0x000fea0003800000 */
.L_x_7379:
        /* <DEDUP_REMOVED lines=25> */
.L_x_7384:
[----:B------:R-:W-:Y:S05]  /*c570*/  BSYNC B0 ;  /* 0x0000000000007941 */ /* 0x000fea0003800000 */
.L_x_7383:
[----:B------:R-:W-:-:S05]  /*c580*/  LOP3.LUT R3, R0, R3, RZ, 0xfc, !PT ;  /* 0x0000000300037212 */ /* 0x000fca00078efcff */
[----:B------:R-:W-:Y:S01]  /*c590*/  STG.E.U8 desc[UR36][R16.64], R3 ;  /* 0x0000000310007986 */ /* 0x000fe2000c101124 */
[----:B------:R-:W-:Y:S05]  /*c5a0*/  EXIT ;  /* 0x000000000000794d */ /* 0x000fea0003800000 */
.L_x_7382:
        /* <DEDUP_REMOVED lines=17> */
.L_x_7386:
[----:B------:R-:W-:Y:S01]  /*c6c0*/  IMAD.MOV.U32 R0, RZ, RZ, 0x7f ;  /* 0x0000007fff007424 */ /* 0x000fe200078e00ff */
[----:B------:R-:W-:-:S04]  /*c6d0*/  ISETP.GT.U32.AND P0, PT, R2, 0x7f800000, PT ;  /* 0x7f8000000200780c */ /* 0x000fc80003f04070 */
[----:B------:R-:W-:-:S09]  /*c6e0*/  SEL R0, R0, 0x7c, P0 ;  /* 0x0000007c00007807 */ /* 0x000fd20000000000 */
.L_x_7387:
[----:B------:R-:W-:Y:S05]  /*c6f0*/  BSYNC B0 ;  /* 0x0000000000007941 */ /* 0x000fea0003800000 */
.L_x_7385:
[----:B------:R-:W-:-:S04]  /*c700*/  LOP3.LUT R2, R3, 0x80000000, RZ, 0xc0, !PT ;  /* 0x8000000003027812 */ /* 0x000fc800078ec0ff */
[----:B------:R-:W-:-:S04]  /*c710*/  SHF.R.U32.HI R3, RZ, 0x18, R2 ;  /* 0x00000018ff037819 */ /* 0x000fc80000011602 */
[----:B------:R-:W-:-:S05]  /*c720*/  LOP3.LUT R3, R0, R3, RZ, 0xfc, !PT ;  /* 0x0000000300037212 */ /* 0x000fca00078efcff */
[----:B------:R-:W-:Y:S01]  /*c730*/  STG.E.U8 desc[UR36][R16.64], R3 ;  /* 0x0000000310007986 */ /* 0x000fe2000c101124 */
[----:B------:R-:W-:Y:S05]  /*c740*/  EXIT ;  /* 0x000000000000794d */ /* 0x000fea0003800000 */
.L_x_7381:
        /* <DEDUP_REMOVED lines=8> */
.L_x_7378:
        /* <DEDUP_REMOVED lines=9> */
[----:B0-----:R-:W-:Y:S01]  /*c860*/  STG.E.U16 desc[UR36][R16.64], R3 ;  /* 0x0000000310007986 */ /* 0x001fe2000c101524 */
[----:B------:R-:W-:Y:S05]  /*c870*/  EXIT ;  /* 0x000000000000794d */ /* 0x000fea0003800000 */
.L_x_7390:
        /* <DEDUP_REMOVED lines=21> */
.L_x_7393:
[----:B------:R-:W-:-:S04]  /*c9d0*/  LOP3.LUT R2, R3, 0x80000000, RZ, 0xc0, !PT ;  /* 0x8000000003027812 */ /* 0x000fc800078ec0ff */
[----:B------:R-:W-:-:S04]  /*c9e0*/  SHF.R.U32.HI R3, RZ, 0x18, R2 ;  /* 0x00000018ff037819 */ /* 0x000fc80000011602 */
[----:B------:R-:W-:-:S04]  /*c9f0*/  LOP3.LUT R0, R0, R3, RZ, 0xfc, !PT ;  /* 0x0000000300007212 */ /* 0x000fc800078efcff */
[----:B------:R-:W-:-:S07]  /*ca00*/  PRMT R8, R0, 0x7610, R8 ;  /* 0x0000761000087816 */ /* 0x000fce0000000008 */
.L_x_7392:
[----:B------:R-:W-:Y:S05]  /*ca10*/  BSYNC B0 ;  /* 0x0000000000007941 */ /* 0x000fea0003800000 */
.L_x_7391:
[----:B------:R-:W-:Y:S01]  /*ca20*/  STG.E.U8 desc[UR36][R16.64], R8 ;  /* 0x0000000810007986 */ /* 0x000fe2000c101124 */
[----:B------:R-:W-:Y:S05]  /*ca30*/  EXIT ;  /* 0x000000000000794d */ /* 0x000fea0003800000 */
.L_x_7389:
        /* <DEDUP_REMOVED lines=21> */
.L_x_7396:
[----:B------:R-:W-:-:S04]  /*cb90*/  LOP3.LUT R2, R3, 0x80000000, RZ, 0xc0, !PT ;  /* 0x8000000003027812 */ /* 0x000fc800078ec0ff */
[----:B------:R-:W-:-:S04]  /*cba0*/  SHF.R.U32.HI R3, RZ, 0x18, R2 ;  /* 0x00000018ff037819 */ /* 0x000fc80000011602 */
[----:B------:R-:W-:-:S04]  /*cbb0*/  LOP3.LUT R0, R0, R3, RZ, 0xfc, !PT ;  /* 0x0000000300007212 */ /* 0x000fc800078efcff */
[----:B------:R-:W-:-:S07]  /*cbc0*/  PRMT R8, R0, 0x7610, R8 ;  /* 0x0000761000087816 */ /* 0x000fce0000000008 */
.L_x_7395:
[----:B------:R-:W-:Y:S05]  /*cbd0*/  BSYNC B0 ;  /* 0x0000000000007941 */ /* 0x000fea0003800000 */
.L_x_7394:
[----:B------:R-:W-:Y:S01]  /*cbe0*/  STG.E.U8 desc[UR36][R16.64], R8 ;  /* 0x0000000810007986 */ /* 0x000fe2000c101124 */
[----:B------:R-:W-:Y:S05]  /*cbf0*/  EXIT ;  /* 0x000000000000794d */ /* 0x000fea0003800000 */
.L_x_7388:
        /* <DEDUP_REMOVED lines=26> */
.L_x_7371:
        /* <DEDUP_REMOVED lines=16> */
.L_x_7399:
[----:B------:R-:W-:Y:S05]  /*cea0*/  EXIT ;  /* 0x000000000000794d */ /* 0x000fea0003800000 */
.L_x_7398:
[----:B------:R-:W0:Y:S02]  /*ceb0*/  F2I.U64.F64 R2, R2 ;  /* 0x0000000200027311 */ /* 0x000e240000301800 */
[----:B0-----:R-:W-:Y:S01]  /*cec0*/  STG.E.64 desc[UR36][R16.64], R2 ;  /* 0x0000000210007986 */ /* 0x001fe2000c101b24 */
[----:B------:R-:W-:Y:S05]  /*ced0*/  EXIT ;  /* 0x000000000000794d */ /* 0x000fea0003800000 */
.L_x_7397:
[----:B------:R-:W0:Y:S02]  /*cee0*/  F2I.U32.F64 R3, R2 ;  /* 0x0000000200037311 */ /* 0x000e240000301000 */
[----:B0-----:R-:W-:Y:S01]  /*cef0*/  STG.E desc[UR36][R16.64], R3 ;  /* 0x0000000310007986 */ /* 0x001fe2000c101924 */
[----:B------:R-:W-:Y:S05]  /*cf00*/  EXIT ;  /* 0x000000000000794d */ /* 0x000fea0003800000 */
.L_x_7400:
        /* <DEDUP_REMOVED lines=15> */
.L_x_19631:


//--------------------- .text._ZN2at6native27unrolled_elementwise_kernelIZZZNS0_17round_kernel_cudaERNS_18TensorIteratorBaseEENKUlvE_clEvENKUlvE_clEvEUldE_St5arrayIPcLm2EELi4E23TrivialOffsetCalculatorILi1EjESB_NS0_6memory12LoadWithCastILi1EEENSC_13StoreWithCastILi1EEEEEviT_T0_T2_T3_T4_T5_ --------------------------
	.section	.text._ZN2at6native27unrolled_elementwise_kernelIZZZNS0_17round_kernel_cudaERNS_18TensorIteratorBaseEENKUlvE_clEvENKUlvE_clEvEUldE_St5arrayIPcLm2EELi4E23TrivialOffsetCalculatorILi1EjESB_NS0_6memory12LoadWithCastILi1EEENSC_13StoreWithCastILi1EEEEEviT_T0_T2_T3_T4_T5_,"ax",@progbits
	.align	128
        .global         _ZN2at6native27unrolled_elementwise_kernelIZZZNS0_17round_kernel_cudaERNS_18TensorIteratorBaseEENKUlvE_clEvENKUlvE_clEvEUldE_St5arrayIPcLm2EELi4E23TrivialOffsetCalculatorILi1EjESB_NS0_6memory12LoadWithCastILi1EEENSC_13StoreWithCastILi1EEEEEviT_T0_T2_T3_T4_T5_
        .type           _ZN2at6native27unrolled_elementwise_kernelIZZZNS0_17round_kernel_cudaERNS_18TensorIteratorBaseEENKUlvE_clEvENKUlvE_clEvEUldE_St5arrayIPcLm2EELi4E23TrivialOffsetCalculatorILi1EjESB_NS0_6memory12LoadWithCastILi1EEENSC_13StoreWithCastILi1EEEEEviT_T0_T2_T3_T4_T5_,@function
        .size           _ZN2at6native27unrolled_elementwise_kernelIZZZNS0_17round_kernel_cudaERNS_18TensorIteratorBaseEENKUlvE_clEvENKUlvE_clEvEUldE_St5arrayIPcLm2EELi4E23TrivialOffsetCalculatorILi1EjESB_NS0_6memory12LoadWithCastILi1EEENSC_13StoreWithCastILi1EEEEEviT_T0_T2_T3_T4_T5_,(.L_x_19632 - _ZN2at6native27unrolled_elementwise_kernelIZZZNS0_17round_kernel_cudaERNS_18TensorIteratorBaseEENKUlvE_clEvENKUlvE_clEvEUldE_St5arrayIPcLm2EELi4E23TrivialOffsetCalculatorILi1EjESB_NS0_6memory12LoadWithCastILi1EEENSC_13StoreWithCastILi1EEEEEviT_T0_T2_T3_T4_T5_)
        .other          _ZN2at6native27unrolled_elementwise_kernelIZZZNS0_17round_kernel_cudaERNS_18TensorIteratorBaseEENKUlvE_clEvENKUlvE_clEvEUldE_St5arrayIPcLm2EELi4E23TrivialOffsetCalculatorILi1EjESB_NS0_6memory12LoadWithCastILi1EEENSC_13StoreWithCastILi1EEEEEviT_T0_T2_T3_T4_T5_,@"STO_CUDA_ENTRY STV_DEFAULT"
_ZN2at6native27unrolled_elementwise_kernelIZZZNS0_17round_kernel_cudaERNS_18TensorIteratorBaseEENKUlvE_clEvENKUlvE_clEvEUldE_St5arrayIPcLm2EELi4E23TrivialOffsetCalculatorILi1EjESB_NS0_6memory12LoadWithCastILi1EEENSC_13StoreWithCastILi1EEEEEviT_T0_T2_T3_T4_T5_:
.text._ZN2at6native27unrolled_elementwise_kernelIZZZNS0_17round_kernel_cudaERNS_18TensorIteratorBaseEENKUlvE_clEvENKUlvE_clEvEUldE_St5arrayIPcLm2EELi4E23TrivialOffsetCalculatorILi1EjESB_NS0_6memory12LoadWithCastILi1EEENSC_13StoreWithCastILi1EEEEEviT_T0_T2_T3_T4_T5_:
        /* <DEDUP_REMOVED lines=32> */
.L_x_7406:
[----:B------:R-:W2:Y:S02]  /*0200*/  LDG.E.U8 R4, desc[UR36][R4.64] ;  /* 0x0000002404047981 */ /* 0x000ea4000c1e1100 */
[----:B--2---:R0:W1:Y:S01]  /*0210*/  I2F.F64.U16 R36, R4 ;  /* 0x0000000400247312 */ /* 0x0040620000101800 */
[----:B------:R-:W-:Y:S05]  /*0220*/  BRA `(.L_x_7408) ;  /* 0x0000000c00747947 */ /* 0x000fea0003800000 */
.L_x_7405:
        /* <DEDUP_REMOVED lines=9> */
.L_x_7410:
[----:B------:R-:W2:Y:S02]  /*02c0*/  LDG.E R4, desc[UR36][R4.64] ;  /* 0x0000002404047981 */ /* 0x000ea4000c1e1900 */
[----:B--2---:R1:W2:Y:S01]  /*02d0*/  I2F.F64 R36, R4 ;  /* 0x0000000400247312 */ /* 0x0042a20000201c00 */
[----:B------:R-:W-:Y:S05]  /*02e0*/  BRA `(.L_x_7408) ;  /* 0x0000000c00447947 */ /* 0x000fea0003800000 */
.L_x_7409:
[----:B------:R-:W2:Y:S02]  /*02f0*/  LDG.E.U16 R4, desc[UR36][R4.64] ;  /* 0x0000002404047981 */ /* 0x000ea4000c1e1500 */
[----:B--2---:R3:W4:Y:S01]  /*0300*/  I2F.F64.S16 R36, R4 ;  /* 0x0000000400247312 */ /* 0x0047220000101c00 */
[----:B------:R-:W-:Y:S05]  /*0310*/  BRA `(.L_x_7408) ;  /* 0x0000000c00387947 */ /* 0x000fea0003800000 */
.L_x_7404:
        /* <DEDUP_REMOVED lines=10> */
.L_x_7412:
[----:B------:R-:W2:Y:S02]  /*03c0*/  LDG.E.U16 R0, desc[UR36][R4.64] ;  /* 0x0000002404007981 */ /* 0x000ea4000c1e1500 */
[----:B--2---:R-:W-:-:S05]  /*03d0*/  HADD2.F32 R0, -RZ, R0.H0_H0 ;  /* 0x20000000ff007230 */ /* 0x004fca0000004100 */
[----:B------:R-:W-:-:S04]  /*03e0*/  FMUL.FTZ R0, R0, 1 ;  /* 0x3f80000000007820 */ /* 0x000fc80000410000 */
[----:B------:R0:W1:Y:S01]  /*03f0*/  F2F.F64.F32 R36, R0 ;  /* 0x0000000000247310 */ /* 0x0000620000201800 */
[----:B------:R-:W-:Y:S05]  /*0400*/  BRA `(.L_x_7408) ;  /* 0x0000000800fc7947 */ /* 0x000fea0003800000 */
.L_x_7411:
        /* <DEDUP_REMOVED lines=10> */
.L_x_7414:
[----:B------:R-:W2:Y:S02]  /*04b0*/  LDG.E.U16 R4, desc[UR36][R4.64] ;  /* 0x0000002404047981 */ /* 0x000ea4000c1e1500 */
[----:B--2---:R-:W-:-:S05]  /*04c0*/  HADD2.F32 R0, -RZ, R4.H0_H0 ;  /* 0x20000004ff007230 */ /* 0x004fca0000004100 */
[----:B------:R-:W-:-:S04]  /*04d0*/  FMUL.FTZ R0, R0, 1 ;  /* 0x3f80000000007820 */ /* 0x000fc80000410000 */
[----:B------:R0:W1:Y:S01]  /*04e0*/  F2F.F64.F32 R36, R0 ;  /* 0x0000000000247310 */ /* 0x0000620000201800 */
[----:B------:R-:W-:Y:S05]  /*04f0*/  BRA `(.L_x_7408) ;  /* 0x0000000800c07947 */ /* 0x000fea0003800000 */
.L_x_7413:
[----:B------:R0:W5:Y:S01]  /*0500*/  LDG.E.64 R36, desc[UR36][R4.64] ;  /* 0x0000002404247981 */ /* 0x000162000c1e1b00 */
[----:B------:R-:W-:Y:S05]  /*0510*/  BRA `(.L_x_7408) ;  /* 0x0000000800b87947 */ /* 0x000fea0003800000 */
.L_x_7403:
        /* <DEDUP_REMOVED lines=13> */
.L_x_7417:
[----:B------:R0:W5:Y:S01]  /*05f0*/  LDG.E.64 R36, desc[UR36][R4.64] ;  /* 0x0000002404247981 */ /* 0x000162000c1e1b00 */
[----:B------:R-:W-:Y:S05]  /*0600*/  BRA `(.L_x_7408) ;  /* 0x00000008007c7947 */ /* 0x000fea0003800000 */
.L_x_7416:
        /* <DEDUP_REMOVED lines=28> */
.L_x_7419:
        /* <DEDUP_REMOVED lines=16> */
.L_x_7418:
[----:B------:R-:W2:Y:S02]  /*08d0*/  LDG.E.U16 R0, desc[UR36][R4.64] ;  /* 0x0000002404007981 */ /* 0x000ea4000c1e1500 */
[----:B--2---:R-:W-:-:S04]  /*08e0*/  IMAD.U32 R0, R0, 0x10000, RZ ;  /* 0x0001000000007824 */ /* 0x004fc800078e00ff */
[----:B------:R-:W-:-:S04]  /*08f0*/  FMUL.FTZ R0, R0, 1 ;  /* 0x3f80000000007820 */ /* 0x000fc80000410000 */
[----:B------:R0:W1:Y:S01]  /*0900*/  F2F.F64.F32 R36, R0 ;  /* 0x0000000000247310 */ /* 0x0000620000201800 */
[----:B------:R-:W-:Y:S05]  /*0910*/  BRA `(.L_x_7408) ;  /* 0x0000000400b87947 */ /* 0x000fea0003800000 */
.L_x_7415:
        /* <DEDUP_REMOVED lines=11> */
.L_x_7422:
        /* <DEDUP_REMOVED lines=21> */
.L_x_7426:
[----:B------:R-:W-:Y:S05]  /*0b20*/  BSYNC B1 ;  /* 0x0000000000017941 */ /* 0x000fea0003800000 */
.L_x_7425:
[----:B------:R-:W-:Y:S01]  /*0b30*/  LEA R5, R0, 0x3b800000, 0x17 ;  /* 0x3b80000000057811 */ /* 0x000fe200078eb8ff */
[----:B------:R-:W-:-:S05]  /*0b40*/  IMAD.SHL.U32 R0, R3, 0x100000, RZ ;  /* 0x0010000003007824 */ /* 0x000fca00078e00ff */
[----:B------:R-:W-:-:S07]  /*0b50*/  LOP3.LUT R0, R5, R0, R6, 0xfe, !PT ;  /* 0x0000000005007212 */ /* 0x000fce00078efe06 */
.L_x_7424:
[----:B------:R-:W-:Y:S05]  /*0b60*/  BSYNC B0 ;  /* 0x0000000000007941 */ /* 0x000fea0003800000 */
.L_x_7423:
[----:B------:R-:W-:-:S04]  /*0b70*/  FMUL.FTZ R0, R0, 1 ;  /* 0x3f80000000007820 */ /* 0x000fc80000410000 */
[----:B------:R0:W1:Y:S01]  /*0b80*/  F2F.F64.F32 R36, R0 ;  /* 0x0000000000247310 */ /* 0x0000620000201800 */
[----:B------:R-:W-:Y:S05]  /*0b90*/  BRA `(.L_x_7408) ;  /* 0x0000000400187947 */ /* 0x000fea0003800000 */
.L_x_7421:
        /* <DEDUP_REMOVED lines=21> */
.L_x_7430:
[----:B------:R-:W-:Y:S05]  /*0cf0*/  BSYNC B1 ;  /* 0x0000000000017941 */ /* 0x000fea0003800000 */
.L_x_7429:
[----:B------:R-:W-:Y:S01]  /*0d00*/  LEA R5, R0, 0x37800000, 0x17 ;  /* 0x3780000000057811 */ /* 0x000fe200078eb8ff */
[----:B------:R-:W-:-:S05]  /*0d10*/  IMAD.SHL.U32 R0, R3, 0x200000, RZ ;  /* 0x0020000003007824 */ /* 0x000fca00078e00ff */
[----:B------:R-:W-:-:S07]  /*0d20*/  LOP3.LUT R0, R5, R0, R6, 0xfe, !PT ;  /* 0x0000000005007212 */ /* 0x000fce00078efe06 */
.L_x_7428:
[----:B------:R-:W-:Y:S05]  /*0d30*/  BSYNC B0 ;  /* 0x0000000000007941 */ /* 0x000fea0003800000 */
.L_x_7427:
[----:B------:R-:W-:-:S04]  /*0d40*/  FMUL.FTZ R0, R0, 1 ;  /* 0x3f80000000007820 */ /* 0x000fc80000410000 */
[----:B------:R0:W1:Y:S01]  /*0d50*/  F2F.F64.F32 R36, R0 ;  /* 0x0000000000247310 */ /* 0x0000620000201800 */
[----:B------:R-:W-:Y:S05]  /*0d60*/  BRA `(.L_x_7408) ;  /* 0x0000000000a47947 */ /* 0x000fea0003800000 */
.L_x_7420:
        /* <DEDUP_REMOVED lines=14> */
.L_x_7434:
[----:B------:R-:W-:Y:S05]  /*0e50*/  BSYNC B0 ;  /* 0x0000000000007941 */ /* 0x000fea0003800000 */
.L_x_7433:
[----:B------:R-:W-:-:S04]  /*0e60*/  FMUL.FTZ R0, R0, 1 ;  /* 0x3f80000000007820 */ /* 0x000fc80000410000 */
[----:B------:R0:W1:Y:S01]  /*0e70*/  F2F.F64.F32 R36, R0 ;  /* 0x0000000000247310 */ /* 0x0000620000201800 */
[----:B------:R-:W-:Y:S05]  /*0e80*/  BRA `(.L_x_7408) ;  /* 0x00000000005c7947 */ /* 0x000fea0003800000 */
.L_x_7407:
        /* <DEDUP_REMOVED lines=16> */
.L_x_7435:
[----:B------:R-:W-:Y:S01]  /*0f90*/  CS2R R36, SRZ ;  /* 0x0000000000247805 */ /* 0x000fe2000001ff00 */
[----:B------:R-:W-:Y:S06]  /*0fa0*/  BRA `(.L_x_7408) ;  /* 0x0000000000147947 */ /* 0x000fec0003800000 */
.L_x_7432:
[----:B------:R-:W2:Y:S02]  /*0fb0*/  LDG.E.64 R36, desc[UR36][R4.64] ;  /* 0x0000002404247981 */ /* 0x000ea4000c1e1b00 */
[----:B--2---:R-:W0:Y:S01]  /*0fc0*/  I2F.F64.U64 R36, R36 ;  /* 0x0000002400247312 */ /* 0x004e220000301800 */
[----:B------:R-:W-:Y:S05]  /*0fd0*/  BRA `(.L_x_7408) ;  /* 0x0000000000087947 */ /* 0x000fea0003800000 */
.L_x_7431:
[----:B------:R-:W2:Y:S02]  /*0fe0*/  LDG.E R4, desc[UR36][R4.64] ;  /* 0x0000002404047981 */ /* 0x000ea4000c1e1900 */
[----:B--2---:R0:W1:Y:S02]  /*0ff0*/  I2F.F64.U32 R36, R4 ;  /* 0x0000000400247312 */ /* 0x0040640000201800 */
.L_x_7408:
[----:B------:R-:W3:Y:S02]  /*1000*/  S2R R17, SR_TID.X ;  /* 0x0000000000117919 */ /* 0x000ee40000002100 */
[----:B---3--:R-:W-:-:S07]  /*1010*/  VIADD R17, R17, 0x80 ;  /* 0x0000008011117836 */ /* 0x008fce0000000000 */
.L_x_7402:
[----:B------:R-:W-:Y:S05]  /*1020*/  BSYNC B6 ;  /* 0x0000000000067941 */ /* 0x000fea0003800000 */
.L_x_7401:
        /* <DEDUP_REMOVED lines=24> */
.L_x_7441:
[----:B------:R-:W3:Y:S02]  /*11b0*/  LDG.E.U8 R4, desc[UR36][R4.64] ;  /* 0x0000002404047981 */ /* 0x000ee4000c1e1100 */
[----:B---3--:R0:W1:Y:S01]  /*11c0*/  I2F.F64.U16 R34, R4 ;  /* 0x0000000400227312 */ /* 0x0080620000101800 */
[----:B------:R-:W-:Y:S05]  /*11d0*/  BRA `(.L_x_7443) ;  /* 0x0000000c00707947 */ /* 0x000fea0003800000 */
.L_x_7440:
        /* <DEDUP_REMOVED lines=9> */
.L_x_7445:
[----:B------:R-:W3:Y:S02]  /*1270*/  LDG.E R4, desc[UR36][R4.64] ;  /* 0x0000002404047981 */ /* 0x000ee4000c1e1900 */
[----:B---3--:R0:W1:Y:S01]  /*1280*/  I2F.F64 R34, R4 ;  /* 0x0000000400227312 */ /* 0x0080620000201c00 */
[----:B------:R-:W-:Y:S05]  /*1290*/  BRA `(.L_x_7443) ;  /* 0x0000000c00407947 */ /* 0x000fea0003800000 */
.L_x_7444:
[----:B------:R-:W3:Y:S02]  /*12a0*/  LDG.E.U16 R4, desc[UR36][R4.64] ;  /* 0x0000002404047981 */ /* 0x000ee4000c1e1500 */
[----:B---3--:R0:W1:Y:S01]  /*12b0*/  I2F.F64.S16 R34, R4 ;  /* 0x0000000400227312 */ /* 0x0080620000101c00 */
[----:B------:R-:W-:Y:S05]  /*12c0*/  BRA `(.L_x_7443) ;  /* 0x0000000c00347947 */ /* 0x000fea0003800000 */
.L_x_7439:
        /* <DEDUP_REMOVED lines=10> */
.L_x_7447:
[----:B------:R-:W3:Y:S02]  /*1370*/  LDG.E.U16 R0, desc[UR36][R4.64] ;  /* 0x0000002404007981 */ /* 0x000ee4000c1e1500 */
[----:B---3--:R-:W-:-:S05]  /*1380*/  HADD2.F32 R0, -RZ, R0.H0_H0 ;  /* 0x20000000ff007230 */ /* 0x008fca0000004100 */
[----:B------:R-:W-:-:S04]  /*1390*/  FMUL.FTZ R0, R0, 1 ;  /* 0x3f80000000007820 */ /* 0x000fc80000410000 */
[----:B------:R0:W1:Y:S01]  /*13a0*/  F2F.F64.F32 R34, R0 ;  /* 0x0000000000227310 */ /* 0x0000620000201800 */
[----:B------:R-:W-:Y:S05]  /*13b0*/  BRA `(.L_x_7443) ;  /* 0x0000000800f87947 */ /* 0x000fea0003800000 */
.L_x_7446:
        /* <DEDUP_REMOVED lines=10> */
.L_x_7449:
[----:B------:R-:W3:Y:S02]  /*1460*/  LDG.E.U16 R4, desc[UR36][R4.64] ;  /* 0x0000002404047981 */ /* 0x000ee4000c1e1500 */
[----:B---3--:R-:W-:-:S05]  /*1470*/  HADD2.F32 R0, -RZ, R4.H0_H0 ;  /* 0x20000004ff007230 */ /* 0x008fca0000004100 */
[----:B------:R-:W-:-:S04]  /*1480*/  FMUL.FTZ R0, R0, 1 ;  /* 0x3f80000000007820 */ /* 0x000fc80000410000 */
[----:B------:R0:W1:Y:S01]  /*1490*/  F2F.F64.F32 R34, R0 ;  /* 0x0000000000227310 */ /* 0x0000620000201800 */
[----:B------:R-:W-:Y:S05]  /*14a0*/  BRA `(.L_x_7443) ;  /* 0x0000000800bc7947 */ /* 0x000fea0003800000 */
.L_x_7448:
[----:B------:R0:W5:Y:S01]  /*14b0*/  LDG.E.64 R34, desc[UR36][R4.64] ;  /* 0x0000002404227981 */ /* 0x000162000c1e1b00 */
[----:B------:R-:W-:Y:S05]  /*14c0*/  BRA `(.L_x_7443) ;  /* 0x0000000800b47947 */ /* 0x000fea0003800000 */
.L_x_7438:
        /* <DEDUP_REMOVED lines=13> */
.L_x_7452:
[----:B------:R0:W5:Y:S01]  /*15a0*/  LDG.E.64 R34, desc[UR36][R4.64] ;  /* 0x0000002404227981 */ /* 0x000162000c1e1b00 */
[----:B------:R-:W-:Y:S05]  /*15b0*/  BRA `(.L_x_7443) ;  /* 0x0000000800787947 */ /* 0x000fea0003800000 */
.L_x_7451:
        /* <DEDUP_REMOVED lines=28> */
.L_x_7454:
        /* <DEDUP_REMOVED lines=15> */
.L_x_7453:
[----:B------:R-:W3:Y:S02]  /*1870*/  LDG.E.U16 R0, desc[UR36][R4.64] ;  /* 0x0000002404007981 */ /* 0x000ee4000c1e1500 */
[----:B---3--:R-:W-:-:S04]  /*1880*/  IMAD.U32 R0, R0, 0x10000, RZ ;  /* 0x0001000000007824 */ /* 0x008fc800078e00ff */
[----:B------:R-:W-:-:S04]  /*1890*/  FMUL.FTZ R0, R0, 1 ;  /* 0x3f80000000007820 */ /* 0x000fc80000410000 */
[----:B------:R0:W1:Y:S01]  /*18a0*/  F2F.F64.F32 R34, R0 ;  /* 0x0000000000227310 */ /* 0x0000620000201800 */
[----:B------:R-:W-:Y:S05]  /*18b0*/  BRA `(.L_x_7443) ;  /* 0x0000000400b87947 */ /* 0x000fea0003800000 */
.L_x_7450:
        /* <DEDUP_REMOVED lines=11> */
.L_x_7457:
        /* <DEDUP_REMOVED lines=21> */
.L_x_7461:
[----:B------:R-:W-:Y:S05]  /*1ac0*/  BSYNC B1 ;  /* 0x0000000000017941 */ /* 0x000fea0003800000 */
.L_x_7460:
[----:B------:R-:W-:Y:S01]  /*1ad0*/  LEA R5, R0, 0x3b800000, 0x17 ;  /* 0x3b80000000057811 */ /* 0x000fe200078eb8ff */
[----:B------:R-:W-:-:S05]  /*1ae0*/  IMAD.SHL.U32 R0, R3, 0x100000, RZ ;  /* 0x0010000003007824 */ /* 0x000fca00078e00ff */
[----:B------:R-:W-:-:S07]  /*1af0*/  LOP3.LUT R0, R5, R0, R6, 0xfe, !PT ;  /* 0x0000000005007212 */ /* 0x000fce00078efe06 */
.L_x_7459:
[----:B------:R-:W-:Y:S05]  /*1b00*/  BSYNC B0 ;  /* 0x0000000000007941 */ /* 0x000fea0003800000 */
.L_x_7458:
[----:B------:R-:W-:-:S04]  /*1b10*/  FMUL.FTZ R0, R0, 1 ;  /* 0x3f80000000007820 */ /* 0x000fc80000410000 */
[----:B------:R0:W1:Y:S01]  /*1b20*/  F2F.F64.F32 R34, R0 ;  /* 0x0000000000227310 */ /* 0x0000620000201800 */
[----:B------:R-:W-:Y:S05]  /*1b30*/  BRA `(.L_x_7443) ;  /* 0x0000000400187947 */ /* 0x000fea0003800000 */
.L_x_7456:
        /* <DEDUP_REMOVED lines=21> */
.L_x_7465:
[----:B------:R-:W-:Y:S05]  /*1c90*/  BSYNC B1 ;  /* 0x0000000000017941 */ /* 0x000fea0003800000 */
.L_x_7464:
[----:B------:R-:W-:Y:S01]  /*1ca0*/  LEA R5, R0, 0x37800000, 0x17 ;  /* 0x3780000000057811 */ /* 0x000fe200078eb8ff */
[----:B------:R-:W-:-:S05]  /*1cb0*/  IMAD.SHL.U32 R0, R3, 0x200000, RZ ;  /* 0x0020000003007824 */ /* 0x000fca00078e00ff */
[----:B------:R-:W-:-:S07]  /*1cc0*/  LOP3.LUT R0, R5, R0, R6, 0xfe, !PT ;  /* 0x0000000005007212 */ /* 0x000fce00078efe06 */
.L_x_7463:
[----:B------:R-:W-:Y:S05]  /*1cd0*/  BSYNC B0 ;  /* 0x0000000000007941 */ /* 0x000fea0003800000 */
.L_x_7462:
[----:B------:R-:W-:-:S04]  /*1ce0*/  FMUL.FTZ R0, R0, 1 ;  /* 0x3f80000000007820 */ /* 0x000fc80000410000 */
[----:B------:R0:W1:Y:S01]  /*1cf0*/  F2F.F64.F32 R34, R0 ;  /* 0x0000000000227310 */ /* 0x0000620000201800 */
[----:B------:R-:W-:Y:S05]  /*1d00*/  BRA `(.L_x_7443) ;  /* 0x0000000000a47947 */ /* 0x000fea0003800000 */
.L_x_7455:
        /* <DEDUP_REMOVED lines=14> */
.L_x_7469:
[----:B------:R-:W-:Y:S05]  /*1df0*/  BSYNC B0 ;  /* 0x0000000000007941 */ /* 0x000fea0003800000 */
.L_x_7468:
[----:B------:R-:W-:-:S04]  /*1e00*/  FMUL.FTZ R0, R0, 1 ;  /* 0x3f80000000007820 */ /* 0x000fc80000410000 */
[----:B------:R0:W1:Y:S01]  /*1e10*/  F2F.F64.F32 R34, R0 ;  /* 0x0000000000227310 */ /* 0x0000620000201800 */
[----:B------:R-:W-:Y:S05]  /*1e20*/  BRA `(.L_x_7443) ;  /* 0x00000000005c7947 */ /* 0x000fea0003800000 */
.L_x_7442:
        /* <DEDUP_REMOVED lines=16> */
.L_x_7470:
[----:B------:R-:W-:Y:S01]  /*1f30*/  CS2R R34, SRZ ;  /* 0x0000000000227805 */ /* 0x000fe2000001ff00 */
[----:B------:R-:W-:Y:S06]  /*1f40*/  BRA `(.L_x_7443) ;  /* 0x0000000000147947 */ /* 0x000fec0003800000 */
.L_x_7467:
[----:B------:R-:W3:Y:S02]  /*1f50*/  LDG.E.64 R34, desc[UR36][R4.64] ;  /* 0x0000002404227981 */ /* 0x000ee4000c1e1b00 */
[----:B---3--:R-:W0:Y:S01]  /*1f60*/  I2F.F64.U64 R34, R34 ;  /* 0x0000002200227312 */ /* 0x008e220000301800 */
[----:B------:R-:W-:Y:S05]  /*1f70*/  BRA `(.L_x_7443) ;  /* 0x0000000000087947 */ /* 0x000fea0003800000 */
.L_x_7466:
[----:B------:R-:W3:Y:S02]  /*1f80*/  LDG.E R4, desc[UR36][R4.64] ;  /* 0x0000002404047981 */ /* 0x000ee4000c1e1900 */
[----:B---3--:R0:W1:Y:S02]  /*1f90*/  I2F.F64.U32 R34, R4 ;  /* 0x0000000400227312 */ /* 0x0080640000201800 */
.L_x_7443:
[----:B------:R-:W-:-:S07]  /*1fa0*/  VIADD R17, R17, 0x80 ;  /* 0x0000008011117836 */ /* 0x000fce0000000000 */
.L_x_7437:
[----:B------:R-:W-:Y:S05]  /*1fb0*/  BSYNC B6 ;  /* 0x0000000000067941 */ /* 0x000fea0003800000 */
.L_x_7436:
        /* <DEDUP_REMOVED lines=26> */
.L_x_7476:
[----:B------:R-:W3:Y:S02]  /*2160*/  LDG.E.U8 R4, desc[UR36][R4.64] ;  /* 0x0000002404047981 */ /* 0x000ee4000c1e1100 */
[----:B---3--:R0:W1:Y:S01]  /*2170*/  I2F.F64.U16 R26, R4 ;  /* 0x00000004001a7312 */ /* 0x0080620000101800 */
[----:B------:R-:W-:Y:S05]  /*2180*/  BRA `(.L_x_7478) ;  /* 0x0000000c00707947 */ /* 0x000fea0003800000 */
.L_x_7475:
        /* <DEDUP_REMOVED lines=9> */
.L_x_7480:
[----:B------:R-:W3:Y:S02]  /*2220*/  LDG.E R4, desc[UR36][R4.64] ;  /* 0x0000002404047981 */ /* 0x000ee4000c1e1900 */
[----:B---3--:R0:W1:Y:S01]  /*2230*/  I2F.F64 R26, R4 ;  /* 0x00000004001a7312 */ /* 0x0080620000201c00 */
[----:B------:R-:W-:Y:S05]  /*2240*/  BRA `(.L_x_7478) ;  /* 0x0000000c00407947 */ /* 0x000fea0003800000 */
.L_x_7479:
[----:B------:R-:W3:Y:S02]  /*2250*/  LDG.E.U16 R4, desc[UR36][R4.64] ;  /* 0x0000002404047981 */ /* 0x000ee4000c1e1500 */
[----:B---3--:R0:W1:Y:S01]  /*2260*/  I2F.F64.S16 R26, R4 ;  /* 0x00000004001a7312 */ /* 0x0080620000101c00 */
[----:B------:R-:W-:Y:S05]  /*2270*/  BRA `(.L_x_7478) ;  /* 0x0000000c00347947 */ /* 0x000fea0003800000 */
.L_x_7474:
        /* <DEDUP_REMOVED lines=10> */
.L_x_7482:
[----:B------:R-:W3:Y:S02]  /*2320*/  LDG.E.U16 R0, desc[UR36][R4.64] ;  /* 0x0000002404007981 */ /* 0x000ee4000c1e1500 */
[----:B---3--:R-:W-:-:S05]  /*2330*/  HADD2.F32 R0, -RZ, R0.H0_H0 ;  /* 0x20000000ff007230 */ /* 0x008fca0000004100 */
[----:B------:R-:W-:-:S04]  /*2340*/  FMUL.FTZ R0, R0, 1 ;  /* 0x3f80000000007820 */ /* 0x000fc80000410000 */
[----:B------:R0:W1:Y:S01]  /*2350*/  F2F.F64.F32 R26, R0 ;  /* 0x00000000001a7310 */ /* 0x0000620000201800 */
[----:B------:R-:W-:Y:S05]  /*2360*/  BRA `(.L_x_7478) ;  /* 0x0000000800f87947 */ /* 0x000fea0003800000 */
.L_x_7481:
        /* <DEDUP_REMOVED lines=10> */
.L_x_7484:
[----:B------:R-:W3:Y:S02]  /*2410*/  LDG.E.U16 R4, desc[UR36][R4.64] ;  /* 0x0000002404047981 */ /* 0x000ee4000c1e1500 */
[----:B---3--:R-:W-:-:S05]  /*2420*/  HADD2.F32 R0, -RZ, R4.H0_H0 ;  /* 0x20000004ff007230 */ /* 0x008fca0000004100 */
[----:B------:R-:W-:-:S04]  /*2430*/  FMUL.FTZ R0, R0, 1 ;  /* 0x3f80000000007820 */ /* 0x000fc80000410000 */
[----:B------:R0:W1:Y:S01]  /*2440*/  F2F.F64.F32 R26, R0 ;  /* 0x00000000001a7310 */ /* 0x0000620000201800 */
[----:B------:R-:W-:Y:S05]  /*2450*/  BRA `(.L_x_7478) ;  /* 0x0000000800bc7947 */ /* 0x000fea0003800000 */
.L_x_7483:
[----:B------:R0:W5:Y:S01]  /*2460*/  LDG.E.64 R26, desc[UR36][R4.64] ;  /* 0x00000024041a7981 */ /* 0x000162000c1e1b00 */
[----:B------:R-:W-:Y:S05]  /*2470*/  BRA `(.L_x_7478) ;  /* 0x0000000800b47947 */ /* 0x000fea0003800000 */
.L_x_7473:
        /* <DEDUP_REMOVED lines=13> */
.L_x_7487:
[----:B------:R0:W5:Y:S01]  /*2550*/  LDG.E.64 R26, desc[UR36][R4.64] ;  /* 0x00000024041a7981 */ /* 0x000162000c1e1b00 */
[----:B------:R-:W-:Y:S05]  /*2560*/  BRA `(.L_x_7478) ;  /* 0x0000000800787947 */ /* 0x000fea0003800000 */
.L_x_7486:
        /* <DEDUP_REMOVED lines=28> */
.L_x_7489:
        /* <DEDUP_REMOVED lines=15> */
.L_x_7488:
[----:B------:R-:W3:Y:S02]  /*2820*/  LDG.E.U16 R0, desc[UR36][R4.64] ;  /* 0x0000002404007981 */ /* 0x000ee4000c1e1500 */
[----:B---3--:R-:W-:-:S04]  /*2830*/  IMAD.U32 R0, R0, 0x10000, RZ ;  /* 0x0001000000007824 */ /* 0x008fc800078e00ff */
[----:B------:R-:W-:-:S04]  /*2840*/  FMUL.FTZ R0, R0, 1 ;  /* 0x3f80000000007820 */ /* 0x000fc80000410000 */
[----:B------:R0:W1:Y:S01]  /*2850*/  F2F.F64.F32 R26, R0 ;  /* 0x00000000001a7310 */ /* 0x0000620000201800 */
[----:B------:R-:W-:Y:S05]  /*2860*/  BRA `(.L_x_7478) ;  /* 0x0000000400b87947 */ /* 0x000fea0003800000 */
.L_x_7485:
        /* <DEDUP_REMOVED lines=11> */
.L_x_7492:
        /* <DEDUP_REMOVED lines=21> */
.L_x_7496:
[----:B------:R-:W-:Y:S05]  /*2a70*/  BSYNC B1 ;  /* 0x0000000000017941 */ /* 0x000fea0003800000 */
.L_x_7495:
[----:B------:R-:W-:Y:S01]  /*2a80*/  LEA R5, R0, 0x3b800000, 0x17 ;  /* 0x3b80000000057811 */ /* 0x000fe200078eb8ff */
[----:B------:R-:W-:-:S05]  /*2a90*/  IMAD.SHL.U32 R0, R3, 0x100000, RZ ;  /* 0x0010000003007824 */ /* 0x000fca00078e00ff */
[----:B------:R-:W-:-:S07]  /*2aa0*/  LOP3.LUT R0, R5, R0, R6, 0xfe, !PT ;  /* 0x0000000005007212 */ /* 0x000fce00078efe06 */
.L_x_7494:
[----:B------:R-:W-:Y:S05]  /*2ab0*/  BSYNC B0 ;  /* 0x0000000000007941 */ /* 0x000fea0003800000 */
.L_x_7493:
[----:B------:R-:W-:-:S04]  /*2ac0*/  FMUL.FTZ R0, R0, 1 ;  /* 0x3f80000000007820 */ /* 0x000fc80000410000 */
[----:B------:R3:W0:Y:S01]  /*2ad0*/  F2F.F64.F32 R26, R0 ;  /* 0x00000000001a7310 */ /* 0x0006220000201800 */
[----:B------:R-:W-:Y:S05]  /*2ae0*/  BRA `(.L_x_7478) ;  /* 0x0000000400187947 */ /* 0x000fea0003800000 */
.L_x_7491:
        /* <DEDUP_REMOVED lines=21> */
.L_x_7500:
[----:B------:R-:W-:Y:S05]  /*2c40*/  BSYNC B1 ;  /* 0x0000000000017941 */ /* 0x000fea0003800000 */
.L_x_7499:
[----:B------:R-:W-:Y:S01]  /*2c50*/  LEA R5, R0, 0x37800000, 0x17 ;  /* 0x3780000000057811 */ /* 0x000fe200078eb8ff */
[----:B------:R-:W-:-:S05]  /*2c60*/  IMAD.SHL.U32 R0, R3, 0x200000, RZ ;  /* 0x0020000003007824 */ /* 0x000fca00078e00ff */
[----:B------:R-:W-:-:S07]  /*2c70*/  LOP3.LUT R0, R5, R0, R6, 0xfe, !PT ;  /* 0x0000000005007212 */ /* 0x000fce00078efe06 */
.L_x_7498:
[----:B------:R-:W-:Y:S05]  /*2c80*/  BSYNC B0 ;  /* 0x0000000000007941 */ /* 0x000fea0003800000 */
.L_x_7497:
[----:B------:R-:W-:-:S04]  /*2c90*/  FMUL.FTZ R0, R0, 1 ;  /* 0x3f80000000007820 */ /* 0x000fc80000410000 */
[----:B------:R0:W1:Y:S01]  /*2ca0*/  F2F.F64.F32 R26, R0 ;  /* 0x00000000001a7310 */ /* 0x0000620000201800 */
[----:B------:R-:W-:Y:S05]  /*2cb0*/  BRA `(.L_x_7478) ;  /* 0x0000000000a47947 */ /* 0x000fea0003800000 */
.L_x_7490:
        /* <DEDUP_REMOVED lines=14> */
.L_x_7504:
[----:B------:R-:W-:Y:S05]  /*2da0*/  BSYNC B0 ;  /* 0x0000000000007941 */ /* 0x000fea0003800000 */
.L_x_7503:
[----:B------:R-:W-:-:S04]  /*2db0*/  FMUL.FTZ R0, R0, 1 ;  /* 0x3f80000000007820 */ /* 0x000fc80000410000 */
[----:B------:R0:W1:Y:S01]  /*2dc0*/  F2F.F64.F32 R26, R0 ;  /* 0x00000000001a7310 */ /* 0x0000620000201800 */
[----:B------:R-:W-:Y:S05]  /*2dd0*/  BRA `(.L_x_7478) ;  /* 0x00000000005c7947 */ /* 0x000fea0003800000 */
.L_x_7477:
        /* <DEDUP_REMOVED lines=16> */
.L_x_7505:
[----:B------:R-:W-:Y:S01]  /*2ee0*/  CS2R R26, SRZ ;  /* 0x00000000001a7805 */ /* 0x000fe2000001ff00 */
[----:B------:R-:W-:Y:S06]  /*2ef0*/  BRA `(.L_x_7478) ;  /* 0x0000000000147947 */ /* 0x000fec0003800000 */
.L_x_7502:
[----:B------:R-:W3:Y:S02]  /*2f00*/  LDG.E.64 R26, desc[UR36][R4.64] ;  /* 0x00000024041a7981 */ /* 0x000ee4000c1e1b00 */
[----:B---3--:R-:W0:Y:S01]  /*2f10*/  I2F.F64.U64 R26, R26 ;  /* 0x0000001a001a7312 */ /* 0x008e220000301800 */
[----:B------:R-:W-:Y:S05]  /*2f20*/  BRA `(.L_x_7478) ;  /* 0x0000000000087947 */ /* 0x000fea0003800000 */
.L_x_7501:
[----:B------:R-:W3:Y:S02]  /*2f30*/  LDG.E R4, desc[UR36][R4.64] ;  /* 0x0000002404047981 */ /* 0x000ee4000c1e1900 */
[----:B---3--:R0:W1:Y:S02]  /*2f40*/  I2F.F64.U32 R26, R4 ;  /* 0x00000004001a7312 */ /* 0x0080640000201800 */
.L_x_7478:
[----:B------:R-:W-:-:S07]  /*2f50*/  VIADD R17, R17, 0x80 ;  /* 0x0000008011117836 */ /* 0x000fce0000000000 */
.L_x_7472:
[----:B------:R-:W-:Y:S05]  /*2f60*/  BSYNC B6 ;  /* 0x0000000000067941 */ /* 0x000fea0003800000 */
.L_x_7471:
        /* <DEDUP_REMOVED lines=23> */
.L_x_7511:
[----:B------:R-:W3:Y:S02]  /*30e0*/  LDG.E.U8 R4, desc[UR36][R4.64] ;  /* 0x0000002404047981 */ /* 0x000ee4000c1e1100 */
[----:B---3--:R0:W1:Y:S01]  /*30f0*/  I2F.F64.U16 R18, R4 ;  /* 0x0000000400127312 */ /* 0x0080620000101800 */
[----:B------:R-:W-:Y:S05]  /*3100*/  BRA `(.L_x_7507) ;  /* 0x0000000c006c7947 */ /* 0x000fea0003800000 */
.L_x_7510:
        /* <DEDUP_REMOVED lines=9> */
.L_x_7514:
[----:B------:R-:W3:Y:S02]  /*31a0*/  LDG.E R4, desc[UR36][R4.64] ;  /* 0x0000002404047981 */ /* 0x000ee4000c1e1900 */
[----:B---3--:R0:W1:Y:S01]  /*31b0*/  I2F.F64 R18, R4 ;  /* 0x0000000400127312 */ /* 0x0080620000201c00 */
[----:B------:R-:W-:Y:S05]  /*31c0*/  BRA `(.L_x_7507) ;  /* 0x0000000c003c7947 */ /* 0x000fea0003800000 */
.L_x_7513:
[----:B------:R-:W3:Y:S02]  /*31d0*/  LDG.E.U16 R4, desc[UR36][R4.64] ;  /* 0x0000002404047981 */ /* 0x000ee4000c1e1500 */
[----:B---3--:R0:W1:Y:S01]  /*31e0*/  I2F.F64.S16 R18, R4 ;  /* 0x0000000400127312 */ /* 0x0080620000101c00 */
[----:B------:R-:W-:Y:S05]  /*31f0*/  BRA `(.L_x_7507) ;  /* 0x0000000c00307947 */ /* 0x000fea0003800000 */
.L_x_7509:
        /* <DEDUP_REMOVED lines=10> */
.L_x_7516:
[----:B------:R-:W3:Y:S02]  /*32a0*/  LDG.E.U16 R0, desc[UR36][R4.64] ;  /* 0x0000002404007981 */ /* 0x000ee4000c1e1500 */
[----:B---3--:R-:W-:-:S05]  /*32b0*/  HADD2.F32 R0, -RZ, R0.H0_H0 ;  /* 0x20000000ff007230 */ /* 0x008fca0000004100 */
[----:B------:R-:W-:-:S04]  /*32c0*/  FMUL.FTZ R0, R0, 1 ;  /* 0x3f80000000007820 */ /* 0x000fc80000410000 */
[----:B------:R0:W1:Y:S01]  /*32d0*/  F2F.F64.F32 R18, R0 ;  /* 0x0000000000127310 */ /* 0x0000620000201800 */
[----:B------:R-:W-:Y:S05]  /*32e0*/  BRA `(.L_x_7507) ;  /* 0x0000000800f47947 */ /* 0x000fea0003800000 */
.L_x_7515:
        /* <DEDUP_REMOVED lines=10> */
.L_x_7518:
[----:B------:R-:W3:Y:S02]  /*3390*/  LDG.E.U16 R4, desc[UR36][R4.64] ;  /* 0x0000002404047981 */ /* 0x000ee4000c1e1500 */
[----:B---3--:R-:W-:-:S05]  /*33a0*/  HADD2.F32 R0, -RZ, R4.H0_H0 ;  /* 0x20000004ff007230 */ /* 0x008fca0000004100 */
[----:B------:R-:W-:-:S04]  /*33b0*/  FMUL.FTZ R0, R0, 1 ;  /* 0x3f80000000007820 */ /* 0x000fc80000410000 */
[----:B------:R0:W1:Y:S01]  /*33c0*/  F2F.F64.F32 R18, R0 ;  /* 0x0000000000127310 */ /* 0x0000620000201800 */
[----:B------:R-:W-:Y:S05]  /*33d0*/  BRA `(.L_x_7507) ;  /* 0x0000000800b87947 */ /* 0x000fea0003800000 */
.L_x_7517:
[----:B------:R0:W5:Y:S01]  /*33e0*/  LDG.E.64 R18, desc[UR36][R4.64] ;  /* 0x0000002404127981 */ /* 0x000162000c1e1b00 */
[----:B------:R-:W-:Y:S05]  /*33f0*/  BRA `(.L_x_7507) ;  /* 0x0000000800b07947 */ /* 0x000fea0003800000 */
.L_x_7508:
        /* <DEDUP_REMOVED lines=13> */
.L_x_7521:
[----:B------:R0:W5:Y:S01]  /*34d0*/  LDG.E.64 R18, desc[UR36][R4.64] ;  /* 0x0000002404127981 */ /* 0x000162000c1e1b00 */
[----:B------:R-:W-:Y:S05]  /*34e0*/  BRA `(.L_x_7507) ;  /* 0x0000000800747947 */ /* 0x000fea0003800000 */
.L_x_7520:
        /* <DEDUP_REMOVED lines=28> */
.L_x_7523:
        /* <DEDUP_REMOVED lines=15> */
.L_x_7522:
[----:B------:R-:W3:Y:S02]  /*37a0*/  LDG.E.U16 R0, desc[UR36][R4.64] ;  /* 0x0000002404007981 */ /* 0x000ee4000c1e1500 */
[----:B---3--:R-:W-:-:S04]  /*37b0*/  IMAD.U32 R0, R0, 0x10000, RZ ;  /* 0x0001000000007824 */ /* 0x008fc800078e00ff */
[----:B------:R-:W-:-:S04]  /*37c0*/  FMUL.FTZ R0, R0, 1 ;  /* 0x3f80000000007820 */ /* 0x000fc80000410000 */
[----:B------:R0:W1:Y:S01]  /*37d0*/  F2F.F64.F32 R18, R0 ;  /* 0x0000000000127310 */ /* 0x0000620000201800 */
[----:B------:R-:W-:Y:S05]  /*37e0*/  BRA `(.L_x_7507) ;  /* 0x0000000400b47947 */ /* 0x000fea0003800000 */
.L_x_7519:
        /* <DEDUP_REMOVED lines=11> */
.L_x_7526:
        /* <DEDUP_REMOVED lines=21> */
.L_x_7530:
[----:B------:R-:W-:Y:S05]  /*39f0*/  BSYNC B1 ;  /* 0x0000000000017941 */ /* 0x000fea0003800000 */
.L_x_7529:
[----:B------:R-:W-:Y:S01]  /*3a00*/  LEA R5, R0, 0x3b800000, 0x17 ;  /* 0x3b80000000057811 */ /* 0x000fe200078eb8ff */
[----:B------:R-:W-:-:S05]  /*3a10*/  IMAD.SHL.U32 R0, R3, 0x100000, RZ ;  /* 0x0010000003007824 */ /* 0x000fca00078e00ff */
[----:B------:R-:W-:-:S07]  /*3a20*/  LOP3.LUT R0, R5, R0, R6, 0xfe, !PT ;  /* 0x0000000005007212 */ /* 0x000fce00078efe06 */
.L_x_7528:
[----:B------:R-:W-:Y:S05]  /*3a30*/  BSYNC B0 ;  /* 0x0000000000007941 */ /* 0x000fea0003800000 */
.L_x_7527:
[----:B------:R-:W-:-:S04]  /*3a40*/  FMUL.FTZ R0, R0, 1 ;  /* 0x3f80000000007820 */ /* 0x000fc80000410000 */
[----:B------:R0:W1:Y:S01]  /*3a50*/  F2F.F64.F32 R18, R0 ;  /* 0x0000000000127310 */ /* 0x0000620000201800 */
[----:B------:R-:W-:Y:S05]  /*3a60*/  BRA `(.L_x_7507) ;  /* 0x0000000400147947 */ /* 0x000fea0003800000 */
.L_x_7525:
        /* <DEDUP_REMOVED lines=21> */
.L_x_7534:
[----:B------:R-:W-:Y:S05]  /*3bc0*/  BSYNC B1 ;  /* 0x0000000000017941 */ /* 0x000fea0003800000 */
.L_x_7533:
[----:B------:R-:W-:Y:S01]  /*3bd0*/  LEA R5, R0, 0x37800000, 0x17 ;  /* 0x3780000000057811 */ /* 0x000fe200078eb8ff */
[----:B------:R-:W-:-:S05]  /*3be0*/  IMAD.SHL.U32 R0, R3, 0x200000, RZ ;  /* 0x0020000003007824 */ /* 0x000fca00078e00ff */
[----:B------:R-:W-:-:S07]  /*3bf0*/  LOP3.LUT R0, R5, R0, R6, 0xfe, !PT ;  /* 0x0000000005007212 */ /* 0x000fce00078efe06 */
.L_x_7532:
[----:B------:R-:W-:Y:S05]  /*3c00*/  BSYNC B0 ;  /* 0x0000000000007941 */ /* 0x000fea0003800000 */
.L_x_7531:
[----:B------:R-:W-:-:S04]  /*3c10*/  FMUL.FTZ R0, R0, 1 ;  /* 0x3f80000000007820 */ /* 0x000fc80000410000 */
[----:B------:R0:W1:Y:S01]  /*3c20*/  F2F.F64.F32 R18, R0 ;  /* 0x0000000000127310 */ /* 0x0000620000201800 */
[----:B------:R-:W-:Y:S05]  /*3c30*/  BRA `(.L_x_7507) ;  /* 0x0000000000a07947 */ /* 0x000fea0003800000 */
.L_x_7524:
        /* <DEDUP_REMOVED lines=14> */
.L_x_7538:
[----:B------:R-:W-:Y:S05]  /*3d20*/  BSYNC B0 ;  /* 0x0000000000007941 */ /* 0x000fea0003800000 */
.L_x_7537:
[----:B------:R-:W-:-:S04]  /*3d30*/  FMUL.FTZ R0, R0, 1 ;  /* 0x3f80000000007820 */ /* 0x000fc80000410000 */
[----:B------:R0:W1:Y:S01]  /*3d40*/  F2F.F64.F32 R18, R0 ;  /* 0x0000000000127310 */ /* 0x0000620000201800 */
[----:B------:R-:W-:Y:S05]  /*3d50*/  BRA `(.L_x_7507) ;  /* 0x0000000000587947 */ /* 0x000fea0003800000 */
.L_x_7512:
        /* <DEDUP_REMOVED lines=16> */
.L_x_7539:
[----:B------:R-:W-:Y:S05]  /*3e60*/  BRA `(.L_x_7507) ;  /* 0x0000000000147947 */ /* 0x000fea0003800000 */
.L_x_7536:
[----:B------:R-:W3:Y:S02]  /*3e70*/  LDG.E.64 R18, desc[UR36][R4.64] ;  /* 0x0000002404127981 */ /* 0x000ee4000c1e1b00 */
[----:B---3--:R-:W0:Y:S01]  /*3e80*/  I2F.F64.U64 R18, R18 ;  /* 0x0000001200127312 */ /* 0x008e220000301800 */
[----:B------:R-:W-:Y:S05]  /*3e90*/  BRA `(.L_x_7507) ;  /* 0x0000000000087947 */ /* 0x000fea0003800000 */
.L_x_7535:
[----:B------:R-:W3:Y:S02]  /*3ea0*/  LDG.E R4, desc[UR36][R4.64] ;  /* 0x0000002404047981 */ /* 0x000ee4000c1e1900 */
[----:B---3--:R0:W1:Y:S02]  /*3eb0*/  I2F.F64.U32 R18, R4 ;  /* 0x0000000400127312 */ /* 0x0080640000201800 */
.L_x_7507:
[----:B------:R-:W-:Y:S05]  /*3ec0*/  BSYNC B6 ;  /* 0x0000000000067941 */ /* 0x000fea0003800000 */
.L_x_7506:
        /* <DEDUP_REMOVED lines=10> */
[----:B-1--45:R0:W1:Y:S08]  /*3f70*/  @!P3 FRND.F64 R4, R36 ;  /* 0x000000240004b313 */ /* 0x0320700000301800 */
[----:B------:R0:W2:Y:S08]  /*3f80*/  @!P1 FRND.F64 R24, R26 ;  /* 0x0000001a00189313 */ /* 0x0000b00000301800 */
[----:B------:R0:W4:Y:S08]  /*3f90*/  @!P2 FRND.F64 R16, R18 ;  /* 0x000000120010a313 */ /* 0x0001300000301800 */
[----:B------:R0:W0:Y:S01]  /*3fa0*/  @!P0 FRND.F64 R28, R34 ;  /* 0x00000022001c8313 */ /* 0x0000220000301800 */
        /* <DEDUP_REMOVED lines=19> */
[----:B0-----:R-:W0:Y:S01]  /*40e0*/  F2I.F64 R37, R36 ;  /* 0x0000002400257311 */ /* 0x001e220000301100 */
[----:B------:R-:W-:Y:S01]  /*40f0*/  IMAD.MOV.U32 R33, RZ, RZ, R31 ;  /* 0x000000ffff217224 */ /* 0x000fe200078e001f */
[----:B0-----:R0:W-:Y:S01]  /*4100*/  STG.E.U8 desc[UR36][R8.64], R37 ;  /* 0x0000002508007986 */ /* 0x0011e2000c101124 */
[----:B------:R-:W-:Y:S05]  /*4110*/  BRA `(.L_x_7541) ;  /* 0x0000001000547947 */ /* 0x000fea0003800000 */
.L_x_7545:
[----:B0-----:R-:W0:Y:S01]  /*4120*/  F2I.S64.F64 R36, R36 ;  /* 0x0000002400247311 */ /* 0x001e220000301900 */
[----:B------:R-:W-:Y:S02]  /*4130*/  IMAD.MOV.U32 R33, RZ, RZ, R31 ;  /* 0x000000ffff217224 */ /* 0x000fe400078e001f */
[----:B0-----:R-:W-:-:S05]  /*4140*/  IMAD.MOV.U32 R3, RZ, RZ, R36 ;  /* 0x000000ffff037224 */ /* 0x001fca00078e0024 */
[----:B------:R0:W-:Y:S01]  /*4150*/  STG.E.U8 desc[UR36][R8.64], R3 ;  /* 0x0000000308007986 */ /* 0x0001e2000c101124 */
[----:B------:R-:W-:Y:S05]  /*4160*/  BRA `(.L_x_7541) ;  /* 0x0000001000407947 */ /* 0x000fea0003800000 */
.L_x_7544:
[----:B------:R-:W-:-:S13]  /*4170*/  ISETP.NE.AND P0, PT, R0, 0x2, PT ;  /* 0x000000020000780c */ /* 0x000fda0003f05270 */
[----:B------:R-:W-:Y:S05]  /*4180*/  @!P0 BRA `(.L_x_7547) ;  /* 0x0000000000308947 */ /* 0x000fea0003800000 */
[----:B------:R-:W-:-:S13]  /*4190*/  ISETP.NE.AND P0, PT, R0, 0x3, PT ;  /* 0x000000030000780c */ /* 0x000fda0003f05270 */
[----:B------:R-:W-:Y:S05]  /*41a0*/  @!P0 BRA `(.L_x_7548) ;  /* 0x0000000000188947 */ /* 0x000fea0003800000 */
[----:B------:R-:W-:-:S13]  /*41b0*/  ISETP.NE.AND P0, PT, R0, 0x4, PT ;  /* 0x000000040000780c */ /* 0x000fda0003f05270 */
[----:B------:R-:W-:Y:S05]  /*41c0*/  @P0 BRA `(.L_x_7546) ;  /* 0x0000000c00c40947 */ /* 0x000fea0003800000 */
[----:B0-----:R-:W0:Y:S01]  /*41d0*/  F2I.S64.F64 R36, R36 ;  /* 0x0000002400247311 */ /* 0x001e220000301900 */
[----:B------:R-:W-:Y:S01]  /*41e0*/  IMAD.MOV.U32 R33, RZ, RZ, R31 ;  /* 0x000000ffff217224 */ /* 0x000fe200078e001f */
[----:B0-----:R0:W-:Y:S01]  /*41f0*/  STG.E.64 desc[UR36][R8.64], R36 ;  /* 0x0000002408007986 */ /* 0x0011e2000c101b24 */
[----:B------:R-:W-:Y:S05]  /*4200*/  BRA `(.L_x_7541) ;  /* 0x0000001000187947 */ /* 0x000fea0003800000 */
.L_x_7548:
[----:B0-----:R-:W0:Y:S01]  /*4210*/  F2I.F64 R37, R36 ;  /* 0x0000002400257311 */ /* 0x001e220000301100 */
[----:B------:R-:W-:Y:S01]  /*4220*/  IMAD.MOV.U32 R33, RZ, RZ, R31 ;  /* 0x000000ffff217224 */ /* 0x000fe200078e001f */
[----:B0-----:R0:W-:Y:S01]  /*4230*/  STG.E desc[UR36][R8.64], R37 ;  /* 0x0000002508007986 */ /* 0x0011e2000c101924 */
[----:B------:R-:W-:Y:S05]  /*4240*/  BRA `(.L_x_7541) ;  /* 0x0000001000087947 */ /* 0x000fea0003800000 */
.L_x_7547:
[----:B0-----:R-:W0:Y:S01]  /*4250*/  F2I.F64 R37, R36 ;  /* 0x0000002400257311 */ /* 0x001e220000301100 */
[----:B------:R-:W-:Y:S01]  /*4260*/  IMAD.MOV.U32 R33, RZ, RZ, R31 ;  /* 0x000000ffff217224 */ /* 0x000fe200078e001f */
[----:B0-----:R0:W-:Y:S01]  /*4270*/  STG.E.U16 desc[UR36][R8.64], R37 ;  /* 0x0000002508007986 */ /* 0x0011e2000c101524 */
[----:B------:R-:W-:Y:S05]  /*4280*/  BRA `(.L_x_7541) ;  /* 0x0000000c00f87947 */ /* 0x000fea0003800000 */
.L_x_7543:
        /* <DEDUP_REMOVED lines=14> */
.L_x_7550:
        /* <DEDUP_REMOVED lines=9> */
.L_x_7549:
        /* <DEDUP_REMOVED lines=15> */
.L_x_7552:
        /* <DEDUP_REMOVED lines=10> */
.L_x_7551:
[----:B------:R1:W-:Y:S01]  /*4590*/  STG.E.64 desc[UR36][R8.64], R4 ;  /* 0x0000000408007986 */ /* 0x0003e2000c101b24 */
[----:B------:R-:W-:Y:S01]  /*45a0*/  IMAD.MOV.U32 R33, RZ, RZ, R31 ;  /* 0x000000ffff217224 */ /* 0x000fe200078e001f */
[----:B------:R-:W-:Y:S06]  /*45b0*/  BRA `(.L_x_7541) ;  /* 0x0000000c002c7947 */ /* 0x000fec0003800000 */
.L_x_7542:
        /* <DEDUP_REMOVED lines=13> */
.L_x_7555:
[----:B------:R-:W-:Y:S01]  /*4690*/  CS2R R6, SRZ ;  /* 0x0000000000067805 */ /* 0x000fe2000001ff00 */
[----:B------:R-:W-:-:S04]  /*46a0*/  IMAD.MOV.U32 R33, RZ, RZ, R31 ;  /* 0x000000ffff217224 */ /* 0x000fc800078e001f */
[----:B------:R1:W-:Y:S01]  /*46b0*/  STG.E.128 desc[UR36][R8.64], R4 ;  /* 0x0000000408007986 */ /* 0x0003e2000c101d24 */
[----:B------:R-:W-:Y:S05]  /*46c0*/  BRA `(.L_x_7541) ;  /* 0x0000000800e87947 */ /* 0x000fea0003800000 */
.L_x_7554:
        /* <DEDUP_REMOVED lines=25> */
.L_x_7559:
[----:B------:R-:W-:Y:S05]  /*4860*/  BSYNC B0 ;  /* 0x0000000000007941 */ /* 0x000fea0003800000 */
.L_x_7558:
[----:B------:R-:W-:Y:S01]  /*4870*/  LOP3.LUT R7, R0, R7, RZ, 0xfc, !PT ;  /* 0x0000000700077212 */ /* 0x000fe200078efcff */
[----:B------:R-:W-:-:S04]  /*4880*/  IMAD.MOV.U32 R33, RZ, RZ, R31 ;  /* 0x000000ffff217224 */ /* 0x000fc800078e001f */
[----:B------:R1:W-:Y:S01]  /*4890*/  STG.E.U8 desc[UR36][R8.64], R7 ;  /* 0x0000000708007986 */ /* 0x0003e2000c101124 */
[----:B------:R-:W-:Y:S05]  /*48a0*/  BRA `(.L_x_7541) ;  /* 0x0000000800707947 */ /* 0x000fea0003800000 */
.L_x_7557:
        /* <DEDUP_REMOVED lines=17> */
.L_x_7561:
[----:B------:R-:W-:Y:S01]  /*49c0*/  IMAD.MOV.U32 R0, RZ, RZ, 0x7f ;  /* 0x0000007fff007424 */ /* 0x000fe200078e00ff */
[----:B------:R-:W-:-:S04]  /*49d0*/  ISETP.GT.U32.AND P0, PT, R3, 0x7f800000, PT ;  /* 0x7f8000000300780c */ /* 0x000fc80003f04070 */
[----:B------:R-:W-:-:S09]  /*49e0*/  SEL R0, R0, 0x7c, P0 ;  /* 0x0000007c00007807 */ /* 0x000fd20000000000 */
.L_x_7562:
[----:B------:R-:W-:Y:S05]  /*49f0*/  BSYNC B0 ;  /* 0x0000000000007941 */ /* 0x000fea0003800000 */
.L_x_7560:
[----:B------:R-:W-:Y:S01]  /*4a00*/  LOP3.LUT R3, R7, 0x80000000, RZ, 0xc0, !PT ;  /* 0x8000000007037812 */ /* 0x000fe200078ec0ff */
[----:B------:R-:W-:-:S03]  /*4a10*/  IMAD.MOV.U32 R33, RZ, RZ, R31 ;  /* 0x000000ffff217224 */ /* 0x000fc600078e001f */
[----:B------:R-:W-:-:S04]  /*4a20*/  SHF.R.U32.HI R3, RZ, 0x18, R3 ;  /* 0x00000018ff037819 */ /* 0x000fc80000011603 */
[----:B------:R-:W-:-:S05]  /*4a30*/  LOP3.LUT R3, R0, R3, RZ, 0xfc, !PT ;  /* 0x0000000300037212 */ /* 0x000fca00078efcff */
[----:B------:R1:W-:Y:S01]  /*4a40*/  STG.E.U8 desc[UR36][R8.64], R3 ;  /* 0x0000000308007986 */ /* 0x0003e2000c101124 */
[----:B------:R-:W-:Y:S05]  /*4a50*/  BRA `(.L_x_7541) ;  /* 0x0000000800047947 */ /* 0x000fea0003800000 */
.L_x_7556:
        /* <DEDUP_REMOVED lines=9> */
.L_x_7553:
        /* <DEDUP_REMOVED lines=8> */
[----:B0-----:R-:W0:Y:S01]  /*4b70*/  F2I.U32.F64 R37, R36 ;  /* 0x0000002400257311 */ /* 0x001e220000301000 */
[----:B------:R-:W-:Y:S01]  /*4b80*/  IMAD.MOV.U32 R33, RZ, RZ, R31 ;  /* 0x000000ffff217224 */ /* 0x000fe200078e001f */
[----:B0-----:R0:W-:Y:S01]  /*4b90*/  STG.E.U16 desc[UR36][R8.64], R37 ;  /* 0x0000002508007986 */ /* 0x0011e2000c101524 */
[----:B------:R-:W-:Y:S05]  /*4ba0*/  BRA `(.L_x_7541) ;  /* 0x0000000400b07947 */ /* 0x000fea0003800000 */
.L_x_7565:
        /* <DEDUP_REMOVED lines=21> */
.L_x_7568:
[----:B------:R-:W-:-:S04]  /*4d00*/  LOP3.LUT R0, R7, 0x80000000, RZ, 0xc0, !PT ;  /* 0x8000000007007812 */ /* 0x000fc800078ec0ff */
[----:B------:R-:W-:-:S04]  /*4d10*/  SHF.R.U32.HI R0, RZ, 0x18, R0 ;  /* 0x00000018ff007819 */ /* 0x000fc80000011600 */
[----:B------:R-:W-:-:S07]  /*4d20*/  LOP3.LUT R0, R3, R0, RZ, 0xfc, !PT ;  /* 0x0000000003007212 */ /* 0x000fce00078efcff */
.L_x_7567:
[----:B------:R-:W-:Y:S05]  /*4d30*/  BSYNC B0 ;  /* 0x0000000000007941 */ /* 0x000fea0003800000 */
.L_x_7566:
[----:B------:R1:W-:Y:S01]  /*4d40*/  STG.E.U8 desc[UR36][R8.64], R0 ;  /* 0x0000000008007986 */ /* 0x0003e2000c101124 */
[----:B------:R-:W-:Y:S01]  /*4d50*/  IMAD.MOV.U32 R33, RZ, RZ, R31 ;  /* 0x000000ffff217224 */ /* 0x000fe200078e001f */
[----:B------:R-:W-:Y:S06]  /*4d60*/  BRA `(.L_x_7541) ;  /* 0x0000000400407947 */ /* 0x000fec0003800000 */
.L_x_7564:
        /* <DEDUP_REMOVED lines=21> */
.L_x_7571:
[----:B------:R-:W-:-:S04]  /*4ec0*/  LOP3.LUT R0, R7, 0x80000000, RZ, 0xc0, !PT ;  /* 0x8000000007007812 */ /* 0x000fc800078ec0ff */
[----:B------:R-:W-:-:S04]  /*4ed0*/  SHF.R.U32.HI R0, RZ, 0x18, R0 ;  /* 0x00000018ff007819 */ /* 0x000fc80000011600 */
[----:B------:R-:W-:-:S07]  /*4ee0*/  LOP3.LUT R0, R3, R0, RZ, 0xfc, !PT ;  /* 0x0000000003007212 */ /* 0x000fce00078efcff */
.L_x_7570:
[----:B------:R-:W-:Y:S05]  /*4ef0*/  BSYNC B0 ;  /* 0x0000000000007941 */ /* 0x000fea0003800000 */
.L_x_7569:
[----:B------:R1:W-:Y:S01]  /*4f00*/  STG.E.U8 desc[UR36][R8.64], R0 ;  /* 0x0000000008007986 */ /* 0x0003e2000c101124 */
[----:B------:R-:W-:Y:S01]  /*4f10*/  IMAD.MOV.U32 R33, RZ, RZ, R31 ;  /* 0x000000ffff217224 */ /* 0x000fe200078e001f */
[----:B------:R-:W-:Y:S06]  /*4f20*/  BRA `(.L_x_7541) ;  /* 0x0000000000d07947 */ /* 0x000fec0003800000 */
.L_x_7563:
        /* <DEDUP_REMOVED lines=27> */
.L_x_7546:
        /* <DEDUP_REMOVED lines=16> */
.L_x_7574:
[----:B------:R-:W-:Y:S01]  /*51e0*/  IMAD.MOV.U32 R33, RZ, RZ, R31 ;  /* 0x000000ffff217224 */ /* 0x000fe200078e001f */
[----:B------:R-:W-:Y:S06]  /*51f0*/  BRA `(.L_x_7541) ;  /* 0x00000000001c7947 */ /* 0x000fec0003800000 */
.L_x_7573:
[----:B0-----:R-:W0:Y:S01]  /*5200*/  F2I.U64.F64 R36, R36 ;  /* 0x0000002400247311 */ /* 0x001e220000301800 */
[----:B------:R-:W-:Y:S01]  /*5210*/  IMAD.MOV.U32 R33, RZ, RZ, R31 ;  /* 0x000000ffff217224 */ /* 0x000fe200078e001f */
[----:B0-----:R3:W-:Y:S01]  /*5220*/  STG.E.64 desc[UR36][R8.64], R36 ;  /* 0x0000002408007986 */ /* 0x0017e2000c101b24 */
[----:B------:R-:W-:Y:S05]  /*5230*/  BRA `(.L_x_7541) ;  /* 0x00000000000c7947 */ /* 0x000fea0003800000 */
.L_x_7572:
[----:B0-----:R-:W0:Y:S01]  /*5240*/  F2I.U32.F64 R37, R36 ;  /* 0x0000002400257311 */ /* 0x001e220000301000 */
[----:B------:R-:W-:Y:S01]  /*5250*/  IMAD.MOV.U32 R33, RZ, RZ, R31 ;  /* 0x000000ffff217224 */ /* 0x000fe200078e001f */
[----:B0-----:R1:W-:Y:S06]  /*5260*/  STG.E desc[UR36][R8.64], R37 ;  /* 0x0000002508007986 */ /* 0x0013ec000c101924 */
.L_x_7541:
[----:B------:R-:W-:Y:S05]  /*5270*/  BSYNC B6 ;  /* 0x0000000000067941 */ /* 0x000fea0003800000 */
.L_x_7540:
        /* <DEDUP_REMOVED lines=24> */
.L_x_7580:
[----:B------:R-:W0:Y:S02]  /*5400*/  F2I.S64.F64 R34, R34 ;  /* 0x0000002200227311 */ /* 0x000e240000301900 */
[----:B0-----:R-:W-:-:S05]  /*5410*/  IMAD.MOV.U32 R3, RZ, RZ, R34 ;  /* 0x000000ffff037224 */ /* 0x001fca00078e0022 */
[----:B------:R0:W-:Y:S01]  /*5420*/  STG.E.U8 desc[UR36][R4.64], R3 ;  /* 0x0000000304007986 */ /* 0x0001e2000c101124 */
[----:B------:R-:W-:Y:S05]  /*5430*/  BRA `(.L_x_7582) ;  /* 0x0000000c00f07947 */ /* 0x000fea0003800000 */
.L_x_7579:
        /* <DEDUP_REMOVED lines=9> */
.L_x_7584:
[----:B------:R-:W0:Y:S02]  /*54d0*/  F2I.F64 R35, R34 ;  /* 0x0000002200237311 */ /* 0x000e240000301100 */
[----:B0-----:R0:W-:Y:S01]  /*54e0*/  STG.E desc[UR36][R4.64], R35 ;  /* 0x0000002304007986 */ /* 0x0011e2000c101924 */
[----:B------:R-:W-:Y:S05]  /*54f0*/  BRA `(.L_x_7582) ;  /* 0x0000000c00c07947 */ /* 0x000fea0003800000 */
.L_x_7583:
[----:B------:R-:W0:Y:S02]  /*5500*/  F2I.F64 R35, R34 ;  /* 0x0000002200237311 */ /* 0x000e240000301100 */
[----:B0-----:R0:W-:Y:S01]  /*5510*/  STG.E.U16 desc[UR36][R4.64], R35 ;  /* 0x0000002304007986 */ /* 0x0011e2000c101524 */
[----:B------:R-:W-:Y:S05]  /*5520*/  BRA `(.L_x_7582) ;  /* 0x0000000c00b47947 */ /* 0x000fea0003800000 */
.L_x_7578:
        /* <DEDUP_REMOVED lines=13> */
.L_x_7586:
        /* <DEDUP_REMOVED lines=8> */
.L_x_7585:
        /* <DEDUP_REMOVED lines=14> */
.L_x_7588:
        /* <DEDUP_REMOVED lines=9> */
.L_x_7587:
[----:B------:R0:W-:Y:S01]  /*57f0*/  STG.E.64 desc[UR36][R4.64], R28 ;  /* 0x0000001c04007986 */ /* 0x0001e2000c101b24 */
[----:B------:R-:W-:Y:S05]  /*5800*/  BRA `(.L_x_7582) ;  /* 0x0000000800fc7947 */ /* 0x000fea0003800000 */
.L_x_7577:
        /* <DEDUP_REMOVED lines=12> */
.L_x_7591:
[----:B------:R-:W-:-:S05]  /*58d0*/  CS2R R30, SRZ ;  /* 0x00000000001e7805 */ /* 0x000fca000001ff00 */
[----:B------:R0:W-:Y:S01]  /*58e0*/  STG.E.128 desc[UR36][R4.64], R28 ;  /* 0x0000001c04007986 */ /* 0x0001e2000c101d24 */
[----:B------:R-:W-:Y:S05]  /*58f0*/  BRA `(.L_x_7582) ;  /* 0x0000000800c07947 */ /* 0x000fea0003800000 */
.L_x_7590:
        /* <DEDUP_REMOVED lines=25> */
.L_x_7595:
[----:B------:R-:W-:Y:S05]  /*5a90*/  BSYNC B0 ;  /* 0x0000000000007941 */ /* 0x000fea0003800000 */
.L_x_7594:
[----:B------:R-:W-:-:S05]  /*5aa0*/  LOP3.LUT R7, R0, R7, RZ, 0xfc, !PT ;  /* 0x0000000700077212 */ /* 0x000fca00078efcff */
[----:B------:R0:W-:Y:S01]  /*5ab0*/  STG.E.U8 desc[UR36][R4.64], R7 ;  /* 0x0000000704007986 */ /* 0x0001e2000c101124 */
[----:B------:R-:W-:Y:S05]  /*5ac0*/  BRA `(.L_x_7582) ;  /* 0x00000008004c7947 */ /* 0x000fea0003800000 */
.L_x_7593:
        /* <DEDUP_REMOVED lines=17> */
.L_x_7597:
[----:B------:R-:W-:Y:S01]  /*5be0*/  IMAD.MOV.U32 R0, RZ, RZ, 0x7f ;  /* 0x0000007fff007424 */ /* 0x000fe200078e00ff */
[----:B------:R-:W-:-:S04]  /*5bf0*/  ISETP.GT.U32.AND P0, PT, R3, 0x7f800000, PT ;  /* 0x7f8000000300780c */ /* 0x000fc80003f04070 */
[----:B------:R-:W-:-:S09]  /*5c00*/  SEL R0, R0, 0x7c, P0 ;  /* 0x0000007c00007807 */ /* 0x000fd20000000000 */
.L_x_7598:
[----:B------:R-:W-:Y:S05]  /*5c10*/  BSYNC B0 ;  /* 0x0000000000007941 */ /* 0x000fea0003800000 */
.L_x_7596:
[----:B------:R-:W-:-:S04]  /*5c20*/  LOP3.LUT R3, R7, 0x80000000, RZ, 0xc0, !PT ;  /* 0x8000000007037812 */ /* 0x000fc800078ec0ff */
[----:B------:R-:W-:-:S04]  /*5c30*/  SHF.R.U32.HI R3, RZ, 0x18, R3 ;  /* 0x00000018ff037819 */ /* 0x000fc80000011603 */
[----:B------:R-:W-:-:S05]  /*5c40*/  LOP3.LUT R3, R0, R3, RZ, 0xfc, !PT ;  /* 0x0000000300037212 */ /* 0x000fca00078efcff */
[----:B------:R0:W-:Y:S01]  /*5c50*/  STG.E.U8 desc[UR36][R4.64], R3 ;  /* 0x0000000304007986 */ /* 0x0001e2000c101124 */
[----:B------:R-:W-:Y:S05]  /*5c60*/  BRA `(.L_x_7582) ;  /* 0x0000000400e47947 */ /* 0x000fea0003800000 */
.L_x_7592:
        /* <DEDUP_REMOVED lines=8> */
.L_x_7589:
        /* <DEDUP_REMOVED lines=11> */
.L_x_7601:
        /* <DEDUP_REMOVED lines=21> */
.L_x_7604:
[----:B------:R-:W-:-:S04]  /*5ef0*/  LOP3.LUT R0, R7, 0x80000000, RZ, 0xc0, !PT ;  /* 0x8000000007007812 */ /* 0x000fc800078ec0ff */
[----:B------:R-:W-:-:S04]  /*5f00*/  SHF.R.U32.HI R0, RZ, 0x18, R0 ;  /* 0x00000018ff007819 */ /* 0x000fc80000011600 */
[----:B------:R-:W-:-:S07]  /*5f10*/  LOP3.LUT R0, R3, R0, RZ, 0xfc, !PT ;  /* 0x0000000003007212 */ /* 0x000fce00078efcff */
.L_x_7603:
[----:B------:R-:W-:Y:S05]  /*5f20*/  BSYNC B0 ;  /* 0x0000000000007941 */ /* 0x000fea0003800000 */
.L_x_7602:
[----:B------:R0:W-:Y:S01]  /*5f30*/  STG.E.U8 desc[UR36][R4.64], R0 ;  /* 0x0000000004007986 */ /* 0x0001e2000c101124 */
[----:B------:R-:W-:Y:S05]  /*5f40*/  BRA `(.L_x_7582) ;  /* 0x00000004002c7947 */ /* 0x000fea0003800000 */
.L_x_7600:
        /* <DEDUP_REMOVED lines=21> */
.L_x_7607:
[----:B------:R-:W-:-:S04]  /*60a0*/  LOP3.LUT R0, R7, 0x80000000, RZ, 0xc0, !PT ;  /* 0x8000000007007812 */ /* 0x000fc800078ec0ff */
[----:B------:R-:W-:-:S04]  /*60b0*/  SHF.R.U32.HI R0, RZ, 0x18, R0 ;  /* 0x00000018ff007819 */ /* 0x000fc80000011600 */
[----:B------:R-:W-:-:S07]  /*60c0*/  LOP3.LUT R0, R3, R0, RZ, 0xfc, !PT ;  /* 0x0000000003007212 */ /* 0x000fce00078efcff */
.L_x_7606:
[----:B------:R-:W-:Y:S05]  /*60d0*/  BSYNC B0 ;  /* 0x0000000000007941 */ /* 0x000fea0003800000 */
.L_x_7605:
[----:B------:R0:W-:Y:S01]  /*60e0*/  STG.E.U8 desc[UR36][R4.64], R0 ;  /* 0x0000000004007986 */ /* 0x0001e2000c101124 */
[----:B------:R-:W-:Y:S05]  /*60f0*/  BRA `(.L_x_7582) ;  /* 0x0000000000c07947 */ /* 0x000fea0003800000 */
.L_x_7599:
        /* <DEDUP_REMOVED lines=26> */
.L_x_7581:
        /* <DEDUP_REMOVED lines=16> */
.L_x_7610:
[----:B------:R-:W-:Y:S05]  /*63a0*/  BRA `(.L_x_7582) ;  /* 0x0000000000147947 */ /* 0x000fea0003800000 */
.L_x_7609:
[----:B------:R-:W0:Y:S02]  /*63b0*/  F2I.U64.F64 R34, R34 ;  /* 0x0000002200227311 */ /* 0x000e240000301800 */
[----:B0-----:R2:W-:Y:S01]  /*63c0*/  STG.E.64 desc[UR36][R4.64], R34 ;  /* 0x0000002204007986 */ /* 0x0015e2000c101b24 */
[----:B------:R-:W-:Y:S05]  /*63d0*/  BRA `(.L_x_7582) ;  /* 0x0000000000087947 */ /* 0x000fea0003800000 */
.L_x_7608:
[----:B------:R-:W0:Y:S02]  /*63e0*/  F2I.U32.F64 R35, R34 ;  /* 0x0000002200237311 */ /* 0x000e240000301000 */
[----:B0-----:R0:W-:Y:S02]  /*63f0*/  STG.E desc[UR36][R4.64], R35 ;  /* 0x0000002304007986 */ /* 0x0011e4000c101924 */
.L_x_7582:
        /* <DEDUP_REMOVED lines=24> */
.L_x_7614:
[----:B------:R-:W0:Y:S02]  /*6580*/  F2I.S64.F64 R26, R26 ;  /* 0x0000001a001a7311 */ /* 0x000e240000301900 */
[----:B0-----:R-:W-:-:S05]  /*6590*/  IMAD.MOV.U32 R3, RZ, RZ, R26 ;  /* 0x000000ffff037224 */ /* 0x001fca00078e001a */
[----:B------:R0:W-:Y:S01]  /*65a0*/  STG.E.U8 desc[UR36][R4.64], R3 ;  /* 0x0000000304007986 */ /* 0x0001e2000c101124 */
[----:B------:R-:W-:Y:S05]  /*65b0*/  BRA `(.L_x_7616) ;  /* 0x0000000c00f07947 */ /* 0x000fea0003800000 */
.L_x_7613:
        /* <DEDUP_REMOVED lines=9> */
.L_x_7618:
[----:B------:R-:W0:Y:S02]  /*6650*/  F2I.F64 R27, R26 ;  /* 0x0000001a001b7311 */ /* 0x000e240000301100 */
[----:B0-----:R2:W-:Y:S01]  /*6660*/  STG.E desc[UR36][R4.64], R27 ;  /* 0x0000001b04007986 */ /* 0x0015e2000c101924 */
[----:B------:R-:W-:Y:S05]  /*6670*/  BRA `(.L_x_7616) ;  /* 0x0000000c00c07947 */ /* 0x000fea0003800000 */
.L_x_7617:
[----:B------:R-:W0:Y:S02]  /*6680*/  F2I.F64 R27, R26 ;  /* 0x0000001a001b7311 */ /* 0x000e240000301100 */
[----:B0-----:R0:W-:Y:S01]  /*6690*/  STG.E.U16 desc[UR36][R4.64], R27 ;  /* 0x0000001b04007986 */ /* 0x0011e2000c101524 */
[----:B------:R-:W-:Y:S05]  /*66a0*/  BRA `(.L_x_7616) ;  /* 0x0000000c00b47947 */ /* 0x000fea0003800000 */
.L_x_7612:
        /* <DEDUP_REMOVED lines=13> */
.L_x_7620:
        /* <DEDUP_REMOVED lines=8> */
.L_x_7619:
        /* <DEDUP_REMOVED lines=14> */
.L_x_7622:
        /* <DEDUP_REMOVED lines=9> */
.L_x_7621:
[----:B------:R0:W-:Y:S01]  /*6970*/  STG.E.64 desc[UR36][R4.64], R24 ;  /* 0x0000001804007986 */ /* 0x0001e2000c101b24 */
[----:B------:R-:W-:Y:S05]  /*6980*/  BRA `(.L_x_7616) ;  /* 0x0000000800fc7947 */ /* 0x000fea0003800000 */
.L_x_7611:
        /* <DEDUP_REMOVED lines=12> */
.L_x_7625:
[----:B------:R-:W-:-:S05]  /*6a50*/  CS2R R26, SRZ ;  /* 0x00000000001a7805 */ /* 0x000fca000001ff00 */
[----:B------:R0:W-:Y:S01]  /*6a60*/  STG.E.128 desc[UR36][R4.64], R24 ;  /* 0x0000001804007986 */ /* 0x0001e2000c101d24 */
[----:B------:R-:W-:Y:S05]  /*6a70*/  BRA `(.L_x_7616) ;  /* 0x0000000800c07947 */ /* 0x000fea0003800000 */
.L_x_7624:
        /* <DEDUP_REMOVED lines=25> */
.L_x_7629:
[----:B------:R-:W-:Y:S05]  /*6c10*/  BSYNC B0 ;  /* 0x0000000000007941 */ /* 0x000fea0003800000 */
.L_x_7628:
[----:B------:R-:W-:-:S05]  /*6c20*/  LOP3.LUT R7, R0, R7, RZ, 0xfc, !PT ;  /* 0x0000000700077212 */ /* 0x000fca00078efcff */
[----:B------:R0:W-:Y:S01]  /*6c30*/  STG.E.U8 desc[UR36][R4.64], R7 ;  /* 0x0000000704007986 */ /* 0x0001e2000c101124 */
[----:B------:R-:W-:Y:S05]  /*6c40*/  BRA `(.L_x_7616) ;  /* 0x00000008004c7947 */ /* 0x000fea0003800000 */
.L_x_7627:
        /* <DEDUP_REMOVED lines=17> */
.L_x_7631:
[----:B------:R-:W-:Y:S01]  /*6d60*/  IMAD.MOV.U32 R0, RZ, RZ, 0x7f ;  /* 0x0000007fff007424 */ /* 0x000fe200078e00ff */
[----:B------:R-:W-:-:S04]  /*6d70*/  ISETP.GT.U32.AND P0, PT, R3, 0x7f800000, PT ;  /* 0x7f8000000300780c */ /* 0x000fc80003f04070 */
[----:B------:R-:W-:-:S09]  /*6d80*/  SEL R0, R0, 0x7c, P0 ;  /* 0x0000007c00007807 */ /* 0x000fd20000000000 */
.L_x_7632:
[----:B------:R-:W-:Y:S05]  /*6d90*/  BSYNC B0 ;  /* 0x0000000000007941 */ /* 0x000fea0003800000 */
.L_x_7630:
[----:B------:R-:W-:-:S04]  /*6da0*/  LOP3.LUT R3, R7, 0x80000000, RZ, 0xc0, !PT ;  /* 0x8000000007037812 */ /* 0x000fc800078ec0ff */
[----:B------:R-:W-:-:S04]  /*6db0*/  SHF.R.U32.HI R3, RZ, 0x18, R3 ;  /* 0x00000018ff037819 */ /* 0x000fc80000011603 */
[----:B------:R-:W-:-:S05]  /*6dc0*/  LOP3.LUT R3, R0, R3, RZ, 0xfc, !PT ;  /* 0x0000000300037212 */ /* 0x000fca00078efcff */
[----:B------:R0:W-:Y:S01]  /*6dd0*/  STG.E.U8 desc[UR36][R4.64], R3 ;  /* 0x0000000304007986 */ /* 0x0001e2000c101124 */
[----:B------:R-:W-:Y:S05]  /*6de0*/  BRA `(.L_x_7616) ;  /* 0x0000000400e47947 */ /* 0x000fea0003800000 */
.L_x_7626:
        /* <DEDUP_REMOVED lines=8> */
.L_x_7623:
        /* <DEDUP_REMOVED lines=11> */
.L_x_7635:
        /* <DEDUP_REMOVED lines=21> */
.L_x_7638:
[----:B------:R-:W-:-:S04]  /*7070*/  LOP3.LUT R0, R7, 0x80000000, RZ, 0xc0, !PT ;  /* 0x8000000007007812 */ /* 0x000fc800078ec0ff */
[----:B------:R-:W-:-:S04]  /*7080*/  SHF.R.U32.HI R0, RZ, 0x18, R0 ;  /* 0x00000018ff007819 */ /* 0x000fc80000011600 */
[----:B------:R-:W-:-:S07]  /*7090*/  LOP3.LUT R0, R3, R0, RZ, 0xfc, !PT ;  /* 0x0000000003007212 */ /* 0x000fce00078efcff */
.L_x_7637:
[----:B------:R-:W-:Y:S05]  /*70a0*/  BSYNC B0 ;  /* 0x0000000000007941 */ /* 0x000fea0003800000 */
.L_x_7636:
[----:B------:R0:W-:Y:S01]  /*70b0*/  STG.E.U8 desc[UR36][R4.64], R0 ;  /* 0x0000000004007986 */ /* 0x0001e2000c101124 */
[----:B------:R-:W-:Y:S05]  /*70c0*/  BRA `(.L_x_7616) ;  /* 0x00000004002c7947 */ /* 0x000fea0003800000 */
.L_x_7634:
        /* <DEDUP_REMOVED lines=21> */
.L_x_7641:
[----:B------:R-:W-:-:S04]  /*7220*/  LOP3.LUT R0, R7, 0x80000000, RZ, 0xc0, !PT ;  /* 0x8000000007007812 */ /* 0x000fc800078ec0ff */
[----:B------:R-:W-:-:S04]  /*7230*/  SHF.R.U32.HI R0, RZ, 0x18, R0 ;  /* 0x00000018ff007819 */ /* 0x000fc80000011600 */
[----:B------:R-:W-:-:S07]  /*7240*/  LOP3.LUT R0, R3, R0, RZ, 0xfc, !PT ;  /* 0x0000000003007212 */ /* 0x000fce00078efcff */
.L_x_7640:
[----:B------:R-:W-:Y:S05]  /*7250*/  BSYNC B0 ;  /* 0x0000000000007941 */ /* 0x000fea0003800000 */
.L_x_7639:
[----:B------:R0:W-:Y:S01]  /*7260*/  STG.E.U8 desc[UR36][R4.64], R0 ;  /* 0x0000000004007986 */ /* 0x0001e2000c101124 */
[----:B------:R-:W-:Y:S05]  /*7270*/  BRA `(.L_x_7616) ;  /* 0x0000000000c07947 */ /* 0x000fea0003800000 */
.L_x_7633:
        /* <DEDUP_REMOVED lines=26> */
.L_x_7615:
        /* <DEDUP_REMOVED lines=16> */
.L_x_7644:
[----:B------:R-:W-:Y:S05]  /*7520*/  BRA `(.L_x_7616) ;  /* 0x0000000000147947 */ /* 0x000fea0003800000 */
.L_x_7643:
[----:B------:R-:W0:Y:S02]  /*7530*/  F2I.U64.F64 R26, R26 ;  /* 0x0000001a001a7311 */ /* 0x000e240000301800 */
[----:B0-----:R0:W-:Y:S01]  /*7540*/  STG.E.64 desc[UR36][R4.64], R26 ;  /* 0x0000001a04007986 */ /* 0x0011e2000c101b24 */
[----:B------:R-:W-:Y:S05]  /*7550*/  BRA `(.L_x_7616) ;  /* 0x0000000000087947 */ /* 0x000fea0003800000 */
.L_x_7642:
[----:B------:R-:W0:Y:S02]  /*7560*/  F2I.U32.F64 R27, R26 ;  /* 0x0000001a001b7311 */ /* 0x000e240000301000 */
[----:B0-----:R0:W-:Y:S02]  /*7570*/  STG.E desc[UR36][R4.64], R27 ;  /* 0x0000001b04007986 */ /* 0x0011e4000c101924 */
.L_x_7616:
[----:B------:R-:W-:-:S07]  /*7580*/  VIADD R33, R33, 0x80 ;  /* 0x0000008021217836 */ /* 0x000fce0000000000 */
.L_x_7576:
[----:B------:R-:W-:Y:S05]  /*7590*/  BSYNC B6 ;  /* 0x0000000000067941 */ /* 0x000fea0003800000 */
.L_x_7575:
        /* <DEDUP_REMOVED lines=22> */
.L_x_7648:
[----:B------:R-:W0:Y:S02]  /*7700*/  F2I.S64.F64 R18, R18 ;  /* 0x0000001200127311 */ /* 0x000e240000301900 */
[----:B0-----:R-:W-:-:S05]  /*7710*/  IMAD.MOV.U32 R5, RZ, RZ, R18 ;  /* 0x000000ffff057224 */ /* 0x001fca00078e0012 */
[----:B------:R-:W-:Y:S01]  /*7720*/  STG.E.U8 desc[UR36][R2.64], R5 ;  /* 0x0000000502007986 */ /* 0x000fe2000c101124 */
[----:B------:R-:W-:Y:S05]  /*7730*/  EXIT ;  /* 0x000000000000794d */ /* 0x000fea0003800000 */
.L_x_7647:
        /* <DEDUP_REMOVED lines=9> */
.L_x_7651:
[----:B------:R-:W0:Y:S02]  /*77d0*/  F2I.F64 R19, R18 ;  /* 0x0000001200137311 */ /* 0x000e240000301100 */
[----:B0-----:R-:W-:Y:S01]  /*77e0*/  STG.E desc[UR36][R2.64], R19 ;  /* 0x0000001302007986 */ /* 0x001fe2000c101924 */
[----:B------:R-:W-:Y:S05]  /*77f0*/  EXIT ;  /* 0x000000000000794d */ /* 0x000fea0003800000 */
.L_x_7650:
[----:B------:R-:W0:Y:S02]  /*7800*/  F2I.F64 R19, R18 ;  /* 0x0000001200137311 */ /* 0x000e240000301100 */
[----:B0-----:R-:W-:Y:S01]  /*7810*/  STG.E.U16 desc[UR36][R2.64], R19 ;  /* 0x0000001302007986 */ /* 0x001fe2000c101524 */
[----:B------:R-:W-:Y:S05]  /*7820*/  EXIT ;  /* 0x000000000000794d */ /* 0x000fea0003800000 */
.L_x_7646:
        /* <DEDUP_REMOVED lines=13> */
.L_x_7653:
        /* <DEDUP_REMOVED lines=8> */
.L_x_7652:
        /* <DEDUP_REMOVED lines=14> */
.L_x_7655:
        /* <DEDUP_REMOVED lines=9> */
.L_x_7654:
[----:B----4-:R-:W-:Y:S01]  /*7af0*/  STG.E.64 desc[UR36][R2.64], R16 ;  /* 0x0000001002007986 */ /* 0x010fe2000c101b24 */
[----:B------:R-:W-:Y:S05]  /*7b00*/  EXIT ;  /* 0x000000000000794d */ /* 0x000fea0003800000 */
.L_x_7645:
        /* <DEDUP_REMOVED lines=12> */
.L_x_7658:
[----:B------:R-:W-:-:S05]  /*7bd0*/  CS2R R18, SRZ ;  /* 0x0000000000127805 */ /* 0x000fca000001ff00 */
[----:B----4-:R-:W-:Y:S01]  /*7be0*/  STG.E.128 desc[UR36][R2.64], R16 ;  /* 0x0000001002007986 */ /* 0x010fe2000c101d24 */
[----:B------:R-:W-:Y:S05]  /*7bf0*/  EXIT ;  /* 0x000000000000794d */ /* 0x000fea0003800000 */
.L_x_7657:
        /* <DEDUP_REMOVED lines=25> */
.L_x_7662:
[----:B------:R-:W-:Y:S05]  /*7d90*/  BSYNC B0 ;  /* 0x0000000000007941 */ /* 0x000fea0003800000 */
.L_x_7661:
[----:B------:R-:W-:-:S05]  /*7da0*/  LOP3.LUT R5, R0, R5, RZ, 0xfc, !PT ;  /* 0x0000000500057212 */ /* 0x000fca00078efcff */
[----:B------:R-:W-:Y:S01]  /*7db0*/  STG.E.U8 desc[UR36][R2.64], R5 ;  /* 0x0000000502007986 */ /* 0x000fe2000c101124 */
[----:B------:R-:W-:Y:S05]  /*7dc0*/  EXIT ;  /* 0x000000000000794d */ /* 0x000fea0003800000 */
.L_x_7660:
        /* <DEDUP_REMOVED lines=17> */
.L_x_7664:
[----:B------:R-:W-:Y:S01]  /*7ee0*/  IMAD.MOV.U32 R0, RZ, RZ, 0x7f ;  /* 0x0000007fff007424 */ /* 0x000fe200078e00ff */
[----:B------:R-:W-:-:S04]  /*7ef0*/  ISETP.GT.U32.AND P0, PT, R4, 0x7f800000, PT ;  /* 0x7f8000000400780c */ /* 0x000fc80003f04070 */
[----:B------:R-:W-:-:S09]  /*7f00*/  SEL R0, R0, 0x7c, P0 ;  /* 0x0000007c00007807 */ /* 0x000fd20000000000 */
.L_x_7665:
[----:B------:R-:W-:Y:S05]  /*7f10*/  BSYNC B0 ;  /* 0x0000000000007941 */ /* 0x000fea0003800000 */
.L_x_7663:
[----:B------:R-:W-:-:S04]  /*7f20*/  LOP3.LUT R4, R5, 0x80000000, RZ, 0xc0, !PT ;  /* 0x8000000005047812 */ /* 0x000fc800078ec0ff */
[----:B------:R-:W-:-:S04]  /*7f30*/  SHF.R.U32.HI R5, RZ, 0x18, R4 ;  /* 0x00000018ff057819 */ /* 0x000fc80000011604 */
[----:B------:R-:W-:-:S05]  /*7f40*/  LOP3.LUT R5, R0, R5, RZ, 0xfc, !PT ;  /* 0x0000000500057212 */ /* 0x000fca00078efcff */
[----:B------:R-:W-:Y:S01]  /*7f50*/  STG.E.U8 desc[UR36][R2.64], R5 ;  /* 0x0000000502007986 */ /* 0x000fe2000c101124 */
[----:B------:R-:W-:Y:S05]  /*7f60*/  EXIT ;  /* 0x000000000000794d */ /* 0x000fea0003800000 */
.L_x_7659:
        /* <DEDUP_REMOVED lines=8> */
.L_x_7656:
        /* <DEDUP_REMOVED lines=11> */
.L_x_7668:
        /* <DEDUP_REMOVED lines=21> */
.L_x_7671:
[----:B------:R-:W-:-:S04]  /*81f0*/  LOP3.LUT R0, R7, 0x80000000, RZ, 0xc0, !PT ;  /* 0x8000000007007812 */ /* 0x000fc800078ec0ff */
[----:B------:R-:W-:-:S04]  /*8200*/  SHF.R.U32.HI R5, RZ, 0x18, R0 ;  /* 0x00000018ff057819 */ /* 0x000fc80000011600 */
[----:B------:R-:W-:-:S04]  /*8210*/  LOP3.LUT R4, R4, R5, RZ, 0xfc, !PT ;  /* 0x0000000504047212 */ /* 0x000fc800078efcff */
[----:B------:R-:W-:-:S07]  /*8220*/  PRMT R0, R4, 0x7610, R0 ;  /* 0x0000761004007816 */ /* 0x000fce0000000000 */
.L_x_7670:
[----:B------:R-:W-:Y:S05]  /*8230*/  BSYNC B0 ;  /* 0x0000000000007941 */ /* 0x000fea0003800000 */
.L_x_7669:
[----:B------:R-:W-:Y:S01]  /*8240*/  STG.E.U8 desc[UR36][R2.64], R0 ;  /* 0x0000000002007986 */ /* 0x000fe2000c101124 */
[----:B------:R-:W-:Y:S05]  /*8250*/  EXIT ;  /* 0x000000000000794d */ /* 0x000fea0003800000 */
.L_x_7667:
        /* <DEDUP_REMOVED lines=21> */
.L_x_7674:
[----:B------:R-:W-:-:S04]  /*83b0*/  LOP3.LUT R0, R7, 0x80000000, RZ, 0xc0, !PT ;  /* 0x8000000007007812 */ /* 0x000fc800078ec0ff */
[----:B------:R-:W-:-:S04]  /*83c0*/  SHF.R.U32.HI R5, RZ, 0x18, R0 ;  /* 0x00000018ff057819 */ /* 0x000fc80000011600 */
[----:B------:R-:W-:-:S04]  /*83d0*/  LOP3.LUT R4, R4, R5, RZ, 0xfc, !PT ;  /* 0x0000000504047212 */ /* 0x000fc800078efcff */
[----:B------:R-:W-:-:S07]  /*83e0*/  PRMT R0, R4, 0x7610, R0 ;  /* 0x0000761004007816 */ /* 0x000fce0000000000 */
.L_x_7673:
[----:B------:R-:W-:Y:S05]  /*83f0*/  BSYNC B0 ;  /* 0x0000000000007941 */ /* 0x000fea0003800000 */
.L_x_7672:
[----:B------:R-:W-:Y:S01]  /*8400*/  STG.E.U8 desc[UR36][R2.64], R0 ;  /* 0x0000000002007986 */ /* 0x000fe2000c101124 */
[----:B------:R-:W-:Y:S05]  /*8410*/  EXIT ;  /* 0x000000000000794d */ /* 0x000fea0003800000 */
.L_x_7666:
        /* <DEDUP_REMOVED lines=26> */
.L_x_7649:
        /* <DEDUP_REMOVED lines=16> */
.L_x_7677:
[----:B------:R-:W-:Y:S05]  /*86c0*/  EXIT ;  /* 0x000000000000794d */ /* 0x000fea0003800000 */
.L_x_7676:
[----:B------:R-:W0:Y:S02]  /*86d0*/  F2I.U64.F64 R18, R18 ;  /* 0x0000001200127311 */ /* 0x000e240000301800 */
[----:B0-----:R-:W-:Y:S01]  /*86e0*/  STG.E.64 desc[UR36][R2.64], R18 ;  /* 0x0000001202007986 */ /* 0x001fe2000c101b24 */
[----:B------:R-:W-:Y:S05]  /*86f0*/  EXIT ;  /* 0x000000000000794d */ /* 0x000fea0003800000 */
.L_x_7675:
[----:B------:R-:W0:Y:S02]  /*8700*/  F2I.U32.F64 R19, R18 ;  /* 0x0000001200137311 */ /* 0x000e240000301000 */
[----:B0-----:R-:W-:Y:S01]  /*8710*/  STG.E desc[UR36][R2.64], R19 ;  /* 0x0000001302007986 */ /* 0x001fe2000c101924 */
[----:B------:R-:W-:Y:S05]  /*8720*/  EXIT ;  /* 0x000000000000794d */ /* 0x000fea0003800000 */
.L_x_7678:
        /* <DEDUP_REMOVED lines=13> */
.L_x_19632:


//--------------------- .text._ZN2at6native18elementwise_kernelILi128ELi2EZNS0_22gpu_kernel_impl_nocastIZZZNS0_17round_kernel_cudaERNS_18TensorIteratorBaseEENKUlvE_clEvENKUlvE_clEvEUldE_EEvS4_RKT_EUliE_EEviT1_ --------------------------
	.section	.text._ZN2at6native18elementwise_kernelILi128ELi2EZNS0_22gpu_kernel_impl_nocastIZZZNS0_17round_kernel_cudaERNS_18TensorIteratorBaseEENKUlvE_clEvENKUlvE_clEvEUldE_EEvS4_RKT_EUliE_EEviT1_,"ax",@progbits
	.align	128
        .global         _ZN2at6native18elementwise_kernelILi128ELi2EZNS0_22gpu_kernel_impl_nocastIZZZNS0_17round_kernel_cudaERNS_18TensorIteratorBaseEENKUlvE_clEvENKUlvE_clEvEUldE_EEvS4_RKT_EUliE_EEviT1_
        .type           _ZN2at6native18elementwise_kernelILi128ELi2EZNS0_22gpu_kernel_impl_nocastIZZZNS0_17round_kernel_cudaERNS_18TensorIteratorBaseEENKUlvE_clEvENKUlvE_clEvEUldE_EEvS4_RKT_EUliE_EEviT1_,@function
        .size           _ZN2at6native18elementwise_kernelILi128ELi2EZNS0_22gpu_kernel_impl_nocastIZZZNS0_17round_kernel_cudaERNS_18TensorIteratorBaseEENKUlvE_clEvENKUlvE_clEvEUldE_EEvS4_RKT_EUliE_EEviT1_,(.L_x_19633 - _ZN2at6native18elementwise_kernelILi128ELi2EZNS0_22gpu_kernel_impl_nocastIZZZNS0_17round_kernel_cudaERNS_18TensorIteratorBaseEENKUlvE_clEvENKUlvE_clEvEUldE_EEvS4_RKT_EUliE_EEviT1_)
        .other          _ZN2at6native18elementwise_kernelILi128ELi2EZNS0_22gpu_kernel_impl_nocastIZZZNS0_17round_kernel_cudaERNS_18TensorIteratorBaseEENKUlvE_clEvENKUlvE_clEvEUldE_EEvS4_RKT_EUliE_EEviT1_,@"STO_CUDA_ENTRY STV_DEFAULT"
_ZN2at6native18elementwise_kernelILi128ELi2EZNS0_22gpu_kernel_impl_nocastIZZZNS0_17round_kernel_cudaERNS_18TensorIteratorBaseEENKUlvE_clEvENKUlvE_clEvEUldE_EEvS4_RKT_EUliE_EEviT1_:
.text._ZN2at6native18elementwise_kernelILi128ELi2EZNS0_22gpu_kernel_impl_nocastIZZZNS0_17round_kernel_cudaERNS_18TensorIteratorBaseEENKUlvE_clEvENKUlvE_clEvEUldE_EEvS4_RKT_EUliE_EEviT1_:
        /* <DEDUP_REMOVED lines=312> */
.L_x_7681:
        /* <DEDUP_REMOVED lines=8> */
[----:B--2---:R-:W0:Y:S04]  /*1400*/  FRND.F64 R4, R4 ;  /* 0x0000000400047313 */ /* 0x004e280000301800 */
[----:B0-----:R0:W-:Y:S04]  /*1410*/  STG.E.64 desc[UR4][R2.64], R4 ;  /* 0x0000000402007986 */ /* 0x0011e8000c101b04 */
.L_x_7680:
[----:B------:R-:W-:Y:S05]  /*1420*/  BSYNC B0 ;  /* 0x0000000000007941 */ /* 0x000fea0003800000 */
.L_x_7679:
        /* <DEDUP_REMOVED lines=305> */
.L_x_7682:
[----:B------:R-:W-:Y:S02]  /*2740*/  ULDC.64 UR6, c[0x0][0x418] ;  /* 0x0001060000067ab9 */ /* 0x000fe40000000a00 */
[----:B------:R-:W-:-:S04]  /*2750*/  IADD3 R6, P0, R0, UR6, RZ ;  /* 0x0000000600067c10 */ /* 0x000fc8000ff1e0ff */
[----:B------:R-:W-:Y:S01]  /*2760*/  IADD3.X R7, RZ, UR7, RZ, P0, !PT ;  /* 0x00000007ff077c10 */ /* 0x000fe200087fe4ff */
[----:B------:R-:W-:-:S04]  /*2770*/  ULDC.64 UR6, c[0x0][0x410] ;  /* 0x0001040000067ab9 */ /* 0x000fc80000000a00 */
[----:B------:R-:W2:Y:S01]  /*2780*/  LDG.E.64 R4, desc[UR4][R6.64] ;  /* 0x0000000406047981 */ /* 0x000ea2000c1e1b00 */
[----:B------:R-:W-:-:S04]  /*2790*/  IADD3 R2, P0, R3, UR6, RZ ;  /* 0x0000000603027c10 */ /* 0x000fc8000ff1e0ff */
[----:B------:R-:W-:Y:S01]  /*27a0*/  IADD3.X R3, RZ, UR7, RZ, P0, !PT ;  /* 0x00000007ff037c10 */ /* 0x000fe200087fe4ff */
[----:B--2---:R-:W0:Y:S04]  /*27b0*/  FRND.F64 R4, R4 ;  /* 0x0000000400047313 */ /* 0x004e280000301800 */
[----:B0-----:R-:W-:Y:S01]  /*27c0*/  STG.E.64 desc[UR4][R2.64], R4 ;  /* 0x0000000402007986 */ /* 0x001fe2000c101b04 */
[----:B------:R-:W-:Y:S05]  /*27d0*/  EXIT ;  /* 0x000000000000794d */ /* 0x000fea0003800000 */
.L_x_7683:
        /* <DEDUP_REMOVED lines=10> */
.L_x_19633:


//--------------------- .text._ZN2at6native27unrolled_elementwise_kernelIZZZNS0_17round_kernel_cudaERNS_18TensorIteratorBaseEENKUlvE_clEvENKUlvE_clEvEUldE_St5arrayIPcLm2EELi4E23TrivialOffsetCalculatorILi1EjESB_NS0_6memory15LoadWithoutCastENSC_16StoreWithoutCastEEEviT_T0_T2_T3_T4_T5_ --------------------------
	.section	.text._ZN2at6native27unrolled_elementwise_kernelIZZZNS0_17round_kernel_cudaERNS_18TensorIteratorBaseEENKUlvE_clEvENKUlvE_clEvEUldE_St5arrayIPcLm2EELi4E23TrivialOffsetCalculatorILi1EjESB_NS0_6memory15LoadWithoutCastENSC_16StoreWithoutCastEEEviT_T0_T2_T3_T4_T5_,"ax",@progbits
	.align	128
        .global         _ZN2at6native27unrolled_elementwise_kernelIZZZNS0_17round_kernel_cudaERNS_18TensorIteratorBaseEENKUlvE_clEvENKUlvE_clEvEUldE_St5arrayIPcLm2EELi4E23TrivialOffsetCalculatorILi1EjESB_NS0_6memory15LoadWithoutCastENSC_16StoreWithoutCastEEEviT_T0_T2_T3_T4_T5_
        .type           _ZN2at6native27unrolled_elementwise_kernelIZZZNS0_17round_kernel_cudaERNS_18TensorIteratorBaseEENKUlvE_clEvENKUlvE_clEvEUldE_St5arrayIPcLm2EELi4E23TrivialOffsetCalculatorILi1EjESB_NS0_6memory15LoadWithoutCastENSC_16StoreWithoutCastEEEviT_T0_T2_T3_T4_T5_,@function
        .size           _ZN2at6native27unrolled_elementwise_kernelIZZZNS0_17round_kernel_cudaERNS_18TensorIteratorBaseEENKUlvE_clEvENKUlvE_clEvEUldE_St5arrayIPcLm2EELi4E23TrivialOffsetCalculatorILi1EjESB_NS0_6memory15LoadWithoutCastENSC_16StoreWithoutCastEEEviT_T0_T2_T3_T4_T5_,(.L_x_19634 - _ZN2at6native27unrolled_elementwise_kernelIZZZNS0_17round_kernel_cudaERNS_18TensorIteratorBaseEENKUlvE_clEvENKUlvE_clEvEUldE_St5arrayIPcLm2EELi4E23TrivialOffsetCalculatorILi1EjESB_NS0_6memory15LoadWithoutCastENSC_16StoreWithoutCastEEEviT_T0_T2_T3_T4_T5_)
        .other          _ZN2at6native27unrolled_elementwise_kernelIZZZNS0_17round_kernel_cudaERNS_18TensorIteratorBaseEENKUlvE_clEvENKUlvE_clEvEUldE_St5arrayIPcLm2EELi4E23TrivialOffsetCalculatorILi1EjESB_NS0_6memory15LoadWithoutCastENSC_16StoreWithoutCastEEEviT_T0_T2_T3_T4_T5_,@"STO_CUDA_ENTRY STV_DEFAULT"
_ZN2at6native27unrolled_elementwise_kernelIZZZNS0_17round_kernel_cudaERNS_18TensorIteratorBaseEENKUlvE_clEvENKUlvE_clEvEUldE_St5arrayIPcLm2EELi4E23TrivialOffsetCalculatorILi1EjESB_NS0_6memory15LoadWithoutCastENSC_16StoreWithoutCastEEEviT_T0_T2_T3_T4_T5_:
.text._ZN2at6native27unrolled_elementwise_kernelIZZZNS0_17round_kernel_cudaERNS_18TensorIteratorBaseEENKUlvE_clEvENKUlvE_clEvEUldE_St5arrayIPcLm2EELi4E23TrivialOffsetCalculatorILi1EjESB_NS0_6memory15LoadWithoutCastENSC_16StoreWithoutCastEEEviT_T0_T2_T3_T4_T5_:
        /* <DEDUP_REMOVED lines=45> */
[----:B--2---:R-:W1:Y:S02]  /*02d0*/  @!P0 FRND.F64 R4, R10 ;  /* 0x0000000a00048313 */ /* 0x004e640000301800 */
[----:B-1----:R0:W-:Y:S06]  /*02e0*/  @!P0 STG.E.64 desc[UR4][R22.64], R4 ;  /* 0x0000000416008986 */ /* 0x0021ec000c101b04 */
[----:B------:R0:W1:Y:S01]  /*02f0*/  @!P2 FRND.F64 R2, R8 ;  /* 0x000000080002a313 */ /* 0x0000620000301800 */
[----:B------:R-:W-:-:S07]  /*0300*/  ISETP.GE.AND P2, PT, R19, R12, PT ;  /* 0x0000000c1300720c */ /* 0x000fce0003f46270 */
[----:B---3--:R0:W2:Y:S06]  /*0310*/  @!P1 FRND.F64 R6, R14 ;  /* 0x0000000e00069313 */ /* 0x0080ac0000301800 */
        /* <DEDUP_REMOVED lines=11> */
.L_x_7685:
[----:B------:R-:W-:Y:S05]  /*03d0*/  BSYNC B0 ;  /* 0x0000000000007941 */ /* 0x000fea0003800000 */
.L_x_7684:
[----:B------:R-:W-:-:S13]  /*03e0*/  ISETP.GE.AND P0, PT, R19, R12, PT ;  /* 0x0000000c1300720c */ /* 0x000fda0003f06270 */
[----:B------:R-:W-:Y:S05]  /*03f0*/  @P0 EXIT ;  /* 0x000000000000094d */ /* 0x000fea0003800000 */
[----:B01----:R-:W0:Y:S01]  /*0400*/  LDC.64 R4, c[0x0][0x218] ;  /* 0x00008600ff047b82 */ /* 0x003e220000000a00 */
[----:B------:R-:W-:Y:S02]  /*0410*/  ISETP.GE.AND P0, PT, R21, R12, PT ;  /* 0x0000000c1500720c */ /* 0x000fe40003f06270 */
[----:B------:R-:W-:-:S11]  /*0420*/  LEA R19, R0, R19, 0x9 ;  /* 0x0000001300137211 */ /* 0x000fd600078e48ff */
[----:B-----5:R-:W1:Y:S01]  /*0430*/  @!P0 FRND.F64 R2, R16 ;  /* 0x0000001000028313 */ /* 0x020e620000301800 */
[----:B0-----:R-:W-:-:S05]  /*0440*/  IMAD.WIDE.U32 R4, R19, 0x8, R4 ;  /* 0x0000000813047825 */ /* 0x001fca00078e0004 */
[----:B-1----:R-:W-:Y:S01]  /*0450*/  STG.E.64 desc[UR4][R4.64], R2 ;  /* 0x0000000204007986 */ /* 0x002fe2000c101b04 */
[----:B------:R-:W-:Y:S05]  /*0460*/  EXIT ;  /* 0x000000000000794d */ /* 0x000fea0003800000 */
.L_x_7686:
        /* <DEDUP_REMOVED lines=9> */
.L_x_19634:


//--------------------- .text._ZN2at6native29vectorized_elementwise_kernelILi2EZZZNS0_17round_kernel_cudaERNS_18TensorIteratorBaseEENKUlvE_clEvENKUlvE_clEvEUldE_St5arrayIPcLm2EEEEviT0_T1_ --------------------------
	.section	.text._ZN2at6native29vectorized_elementwise_kernelILi2EZZZNS0_17round_kernel_cudaERNS_18TensorIteratorBaseEENKUlvE_clEvENKUlvE_clEvEUldE_St5arrayIPcLm2EEEEviT0_T1_,"ax",@progbits
	.align	128
        .global         _ZN2at6native29vectorized_elementwise_kernelILi2EZZZNS0_17round_kernel_cudaERNS_18TensorIteratorBaseEENKUlvE_clEvENKUlvE_clEvEUldE_St5arrayIPcLm2EEEEviT0_T1_
        .type           _ZN2at6native29vectorized_elementwise_kernelILi2EZZZNS0_17round_kernel_cudaERNS_18TensorIteratorBaseEENKUlvE_clEvENKUlvE_clEvEUldE_St5arrayIPcLm2EEEEviT0_T1_,@function
        .size           _ZN2at6native29vectorized_elementwise_kernelILi2EZZZNS0_17round_kernel_cudaERNS_18TensorIteratorBaseEENKUlvE_clEvENKUlvE_clEvEUldE_St5arrayIPcLm2EEEEviT0_T1_,(.L_x_19635 - _ZN2at6native29vectorized_elementwise_kernelILi2EZZZNS0_17round_kernel_cudaERNS_18TensorIteratorBaseEENKUlvE_clEvENKUlvE_clEvEUldE_St5arrayIPcLm2EEEEviT0_T1_)
        .other          _ZN2at6native29vectorized_elementwise_kernelILi2EZZZNS0_17round_kernel_cudaERNS_18TensorIteratorBaseEENKUlvE_clEvENKUlvE_clEvEUldE_St5arrayIPcLm2EEEEviT0_T1_,@"STO_CUDA_ENTRY STV_DEFAULT"
_ZN2at6native29vectorized_elementwise_kernelILi2EZZZNS0_17round_kernel_cudaERNS_18TensorIteratorBaseEENKUlvE_clEvENKUlvE_clEvEUldE_St5arrayIPcLm2EEEEviT0_T1_:
.text._ZN2at6native29vectorized_elementwise_kernelILi2EZZZNS0_17round_kernel_cudaERNS_18TensorIteratorBaseEENKUlvE_clEvENKUlvE_clEvEUldE_St5arrayIPcLm2EEEEviT0_T1_:
        /* <DEDUP_REMOVED lines=19> */
[----:B---3--:R-:W-:Y:S08]  /*0130*/  FRND.F64 R10, R10 ;  /* 0x0000000a000a7313 */ /* 0x008ff00000301800 */
[----:B------:R-:W0:Y:S08]  /*0140*/  FRND.F64 R8, R8 ;  /* 0x0000000800087313 */ /* 0x000e300000301800 */
[----:B----4-:R-:W-:Y:S01]  /*0150*/  FRND.F64 R14, R14 ;  /* 0x0000000e000e7313 */ /* 0x010fe20000301800 */
[----:B0-----:R-:W-:Y:S07]  /*0160*/  STG.E.128 desc[UR4][R20.64], R8 ;  /* 0x0000000814007986 */ /* 0x001fee000c101d04 */
[----:B------:R-:W0:Y:S08]  /*0170*/  FRND.F64 R12, R12 ;  /* 0x0000000c000c7313 */ /* 0x000e300000301800 */
[----:B-----5:R-:W-:Y:S01]  /*0180*/  FRND.F64 R18, R18 ;  /* 0x0000001200127313 */ /* 0x020fe20000301800 */
[----:B0-----:R-:W-:Y:S07]  /*0190*/  STG.E.128 desc[UR4][R20.64+0x800], R12 ;  /* 0x0008000c14007986 */ /* 0x001fee000c101d04 */
[----:B------:R-:W0:Y:S08]  /*01a0*/  FRND.F64 R16, R16 ;  /* 0x0000001000107313 */ /* 0x000e300000301800 */
[----:B------:R-:W-:Y:S01]  /*01b0*/  FRND.F64 R6, R6 ;  /* 0x0000000600067313 */ /* 0x000fe20000301800 */
[----:B0-----:R-:W-:Y:S07]  /*01c0*/  STG.E.128 desc[UR4][R20.64+0x1000], R16 ;  /* 0x0010001014007986 */ /* 0x001fee000c101d04 */
[----:B------:R-:W0:Y:S02]  /*01d0*/  FRND.F64 R4, R4 ;  /* 0x0000000400047313 */ /* 0x000e240000301800 */
[----:B0-----:R-:W-:Y:S01]  /*01e0*/  STG.E.128 desc[UR4][R20.64+0x1800], R4 ;  /* 0x0018000414007986 */ /* 0x001fe2000c101d04 */
[----:B------:R-:W-:Y:S05]  /*01f0*/  EXIT ;  /* 0x000000000000794d */ /* 0x000fea0003800000 */
.L_x_7687:
        /* <DEDUP_REMOVED lines=63> */
[----:B-----5:R-:W-:Y:S08]  /*05f0*/  @!P2 FRND.F64 R12, R26 ;  /* 0x0000001a000ca313 */ /* 0x020ff00000301800 */
[----:B--2---:R1:W2:Y:S02]  /*0600*/  @!P0 FRND.F64 R24, R34 ;  /* 0x0000002200188313 */ /* 0x0042a40000301800 */
[----:B-1----:R-:W-:-:S04]  /*0610*/  IADD3 R34, R0, 0x80, RZ ;  /* 0x0000008000227810 */ /* 0x002fc80007ffe0ff */
[----:B------:R-:W-:-:S13]  /*0620*/  ISETP.GE.AND P1, PT, R34, R3, PT ;  /* 0x000000032200720c */ /* 0x000fda0003f26270 */
[----:B------:R1:W0:Y:S02]  /*0630*/  @!P1 FRND.F64 R6, R20 ;  /* 0x0000001400069313 */ /* 0x0002240000301800 */
[----:B-1----:R-:W-:-:S05]  /*0640*/  VIADD R20, R0, 0x100 ;  /* 0x0000010000147836 */ /* 0x002fca0000000000 */
[----:B------:R-:W-:-:S13]  /*0650*/  ISETP.GE.AND P1, PT, R20, R3, PT ;  /* 0x000000031400720c */ /* 0x000fda0003f26270 */
[----:B---3--:R1:W3:Y:S02]  /*0660*/  @!P1 FRND.F64 R8, R4 ;  /* 0x0000000400089313 */ /* 0x0082e40000301800 */
        /* <DEDUP_REMOVED lines=8> */
[----:B------:R1:W1:Y:S01]  /*06f0*/  @!P1 FRND.F64 R10, R30 ;  /* 0x0000001e000a9313 */ /* 0x0002620000301800 */
[----:B------:R-:W-:Y:S01]  /*0700*/  ISETP.GE.AND P1, PT, R35, R3, PT ;  /* 0x000000032300720c */ /* 0x000fe20003f26270 */
[----:B0-----:R-:W-:-:S04]  /*0710*/  @!P0 IMAD.WIDE.U32 R32, R5, 0x8, R32 ;  /* 0x0000000805208825 */ /* 0x001fc800078e0020 */
[----:B------:R-:W-:Y:S01]  /*0720*/  @!P0 IMAD.MOV.U32 R0, RZ, RZ, R34 ;  /* 0x000000ffff008224 */ /* 0x000fe200078e0022 */
[----:B--2---:R0:W-:Y:S01]  /*0730*/  @!P0 STG.E.64 desc[UR4][R32.64], R24 ;  /* 0x0000001820008986 */ /* 0x0041e2000c101b04 */
[----:B----4-:R0:W2:Y:S03]  /*0740*/  @!P2 FRND.F64 R16, R22 ;  /* 0x000000160010a313 */ /* 0x0100a60000301800 */
[----:B------:R-:W-:-:S05]  /*0750*/  ISETP.GE.AND P0, PT, R0, R3, PT ;  /* 0x000000030000720c */ /* 0x000fca0003f06270 */
[----:B------:R0:W4:Y:S08]  /*0760*/  @!P1 FRND.F64 R14, R28 ;  /* 0x0000001c000e9313 */ /* 0x0001300000301800 */
[----:B------:R0:W0:Y:S01]  /*0770*/  @!P3 FRND.F64 R18, R36 ;  /* 0x000000240012b313 */ /* 0x0000220000301800 */
        /* <DEDUP_REMOVED lines=13> */
.L_x_7690:
[----:B------:R-:W-:-:S13]  /*0850*/  ISETP.GE.AND P0, PT, R0, R3, PT ;  /* 0x000000030000720c */ /* 0x000fda0003f06270 */
[----:B------:R-:W-:Y:S05]  /*0860*/  @P0 BRA `(.L_x_7692) ;  /* 0x0000000000300947 */ /* 0x000fea0003800000 */
[----:B-1----:R-:W1:Y:S01]  /*0870*/  LDC.64 R4, c[0x0][0x218] ;  /* 0x00008600ff047b82 */ /* 0x002e620000000a00 */
[----:B------:R-:W-:Y:S01]  /*0880*/  IADD3 R7, R2, R0, RZ ;  /* 0x0000000002077210 */ /* 0x000fe20007ffe0ff */
[----:B------:R-:W-:-:S04]  /*0890*/  VIADD R0, R0, 0x80 ;  /* 0x0000008000007836 */ /* 0x000fc80000000000 */
[----:B-1----:R-:W-:-:S05]  /*08a0*/  IMAD.WIDE.U32 R4, R7, 0x8, R4 ;  /* 0x0000000807047825 */ /* 0x002fca00078e0004 */
[----:B------:R2:W-:Y:S02]  /*08b0*/  STG.E.64 desc[UR4][R4.64], R10 ;  /* 0x0000000a04007986 */ /* 0x0005e4000c101b04 */
.L_x_7691:
[----:B------:R-:W-:-:S13]  /*08c0*/  ISETP.GE.AND P0, PT, R0, R3, PT ;  /* 0x000000030000720c */ /* 0x000fda0003f06270 */
[----:B------:R-:W-:Y:S05]  /*08d0*/  @P0 BRA `(.L_x_7693) ;  /* 0x0000000000340947 */ /* 0x000fea0003800000 */
[----:B-12---:R-:W1:Y:S01]  /*08e0*/  LDC.64 R4, c[0x0][0x218] ;  /* 0x00008600ff047b82 */ /* 0x006e620000000a00 */
[----:B------:R-:W-:Y:S01]  /*08f0*/  IADD3 R7, R2, R0, RZ ;  /* 0x0000000002077210 */ /* 0x000fe20007ffe0ff */
[----:B------:R-:W-:-:S04]  /*0900*/  VIADD R0, R0, 0x80 ;  /* 0x0000008000007836 */ /* 0x000fc80000000000 */
[----:B-1----:R-:W-:-:S05]  /*0910*/  IMAD.WIDE.U32 R4, R7, 0x8, R4 ;  /* 0x0000000807047825 */ /* 0x002fca00078e0004 */
[----:B------:R2:W-:Y:S02]  /*0920*/  STG.E.64 desc[UR4][R4.64], R12 ;  /* 0x0000000c04007986 */ /* 0x0005e4000c101b04 */
.L_x_7692:
        /* <DEDUP_REMOVED lines=8> */
.L_x_7693:
[----:B------:R-:W-:Y:S05]  /*09b0*/  BSYNC B1 ;  /* 0x0000000000017941 */ /* 0x000fea0003800000 */
.L_x_7689:
[----:B------:R-:W-:-:S13]  /*09c0*/  ISETP.GE.AND P0, PT, R0, R3, PT ;  /* 0x000000030000720c */ /* 0x000fda0003f06270 */
[----:B-123--:R-:W1:Y:S01]  /*09d0*/  @!P0 LDC.64 R4, c[0x0][0x218] ;  /* 0x00008600ff048b82 */ /* 0x00ee620000000a00 */
[----:B------:R-:W-:Y:S01]  /*09e0*/  @!P0 IADD3 R7, R2, R0, RZ ;  /* 0x0000000002078210 */ /* 0x000fe20007ffe0ff */
[----:B------:R-:W-:-:S04]  /*09f0*/  @!P0 VIADD R0, R0, 0x80 ;  /* 0x0000008000008836 */ /* 0x000fc80000000000 */
[----:B-1----:R-:W-:-:S05]  /*0a00*/  @!P0 IMAD.WIDE.U32 R4, R7, 0x8, R4 ;  /* 0x0000000807048825 */ /* 0x002fca00078e0004 */
[----:B------:R3:W-:Y:S02]  /*0a10*/  @!P0 STG.E.64 desc[UR4][R4.64], R16 ;  /* 0x0000001004008986 */ /* 0x0007e4000c101b04 */
.L_x_7694:
[----:B------:R-:W-:Y:S05]  /*0a20*/  BSYNC B0 ;  /* 0x0000000000007941 */ /* 0x000fea0003800000 */
.L_x_7688:
        /* <DEDUP_REMOVED lines=8> */
.L_x_7695:
        /* <DEDUP_REMOVED lines=13> */
.L_x_19635:


//--------------------- .text._ZN2at6native29vectorized_elementwise_kernelILi4EZZZNS0_17round_kernel_cudaERNS_18TensorIteratorBaseEENKUlvE_clEvENKUlvE_clEvEUldE_St5arrayIPcLm2EEEEviT0_T1_ --------------------------
	.section	.text._ZN2at6native29vectorized_elementwise_kernelILi4EZZZNS0_17round_kernel_cudaERNS_18TensorIteratorBaseEENKUlvE_clEvENKUlvE_clEvEUldE_St5arrayIPcLm2EEEEviT0_T1_,"ax",@progbits
	.align	128
        .global         _ZN2at6native29vectorized_elementwise_kernelILi4EZZZNS0_17round_kernel_cudaERNS_18TensorIteratorBaseEENKUlvE_clEvENKUlvE_clEvEUldE_St5arrayIPcLm2EEEEviT0_T1_
        .type           _ZN2at6native29vectorized_elementwise_kernelILi4EZZZNS0_17round_kernel_cudaERNS_18TensorIteratorBaseEENKUlvE_clEvENKUlvE_clEvEUldE_St5arrayIPcLm2EEEEviT0_T1_,@function
        .size           _ZN2at6native29vectorized_elementwise_kernelILi4EZZZNS0_17round_kernel_cudaERNS_18TensorIteratorBaseEENKUlvE_clEvENKUlvE_clEvEUldE_St5arrayIPcLm2EEEEviT0_T1_,(.L_x_19636 - _ZN2at6native29vectorized_elementwise_kernelILi4EZZZNS0_17round_kernel_cudaERNS_18TensorIteratorBaseEENKUlvE_clEvENKUlvE_clEvEUldE_St5arrayIPcLm2EEEEviT0_T1_)
        .other          _ZN2at6native29vectorized_elementwise_kernelILi4EZZZNS0_17round_kernel_cudaERNS_18TensorIteratorBaseEENKUlvE_clEvENKUlvE_clEvEUldE_St5arrayIPcLm2EEEEviT0_T1_,@"STO_CUDA_ENTRY STV_DEFAULT"
_ZN2at6native29vectorized_elementwise_kernelILi4EZZZNS0_17round_kernel_cudaERNS_18TensorIteratorBaseEENKUlvE_clEvENKUlvE_clEvEUldE_St5arrayIPcLm2EEEEviT0_T1_:
.text._ZN2at6native29vectorized_elementwise_kernelILi4EZZZNS0_17round_kernel_cudaERNS_18TensorIteratorBaseEENKUlvE_clEvENKUlvE_clEvEUldE_St5arrayIPcLm2EEEEviT0_T1_:
        /* <DEDUP_REMOVED lines=32> */
.L_x_7696:
        /* <DEDUP_REMOVED lines=101> */
.L_x_7699:
[----:B------:R-:W-:-:S13]  /*0850*/  ISETP.GE.AND P0, PT, R0, R3, PT ;  /* 0x000000030000720c */ /* 0x000fda0003f06270 */
[----:B------:R-:W-:Y:S05]  /*0860*/  @P0 BRA `(.L_x_7701) ;  /* 0x0000000000300947 */ /* 0x000fea0003800000 */
[----:B-1----:R-:W1:Y:S01]  /*0870*/  LDC.64 R4, c[0x0][0x218] ;  /* 0x00008600ff047b82 */ /* 0x002e620000000a00 */
[----:B------:R-:W-:Y:S01]  /*0880*/  IADD3 R7, R2, R0, RZ ;  /* 0x0000000002077210 */ /* 0x000fe20007ffe0ff */
[----:B------:R-:W-:-:S04]  /*0890*/  VIADD R0, R0, 0x80 ;  /* 0x0000008000007836 */ /* 0x000fc80000000000 */
[----:B-1----:R-:W-:-:S05]  /*08a0*/  IMAD.WIDE.U32 R4, R7, 0x8, R4 ;  /* 0x0000000807047825 */ /* 0x002fca00078e0004 */
[----:B------:R2:W-:Y:S02]  /*08b0*/  STG.E.64 desc[UR4][R4.64], R10 ;  /* 0x0000000a04007986 */ /* 0x0005e4000c101b04 */
.L_x_7700:
[----:B------:R-:W-:-:S13]  /*08c0*/  ISETP.GE.AND P0, PT, R0, R3, PT ;  /* 0x000000030000720c */ /* 0x000fda0003f06270 */
[----:B------:R-:W-:Y:S05]  /*08d0*/  @P0 BRA `(.L_x_7702) ;  /* 0x0000000000340947 */ /* 0x000fea0003800000 */
[----:B-12---:R-:W1:Y:S01]  /*08e0*/  LDC.64 R4, c[0x0][0x218] ;  /* 0x00008600ff047b82 */ /* 0x006e620000000a00 */
[----:B------:R-:W-:Y:S01]  /*08f0*/  IADD3 R7, R2, R0, RZ ;  /* 0x0000000002077210 */ /* 0x000fe20007ffe0ff */
[----:B------:R-:W-:-:S04]  /*0900*/  VIADD R0, R0, 0x80 ;  /* 0x0000008000007836 */ /* 0x000fc80000000000 */
[----:B-1----:R-:W-:-:S05]  /*0910*/  IMAD.WIDE.U32 R4, R7, 0x8, R4 ;  /* 0x0000000807047825 */ /* 0x002fca00078e0004 */
[----:B------:R2:W-:Y:S02]  /*0920*/  STG.E.64 desc[UR4][R4.64], R12 ;  /* 0x0000000c04007986 */ /* 0x0005e4000c101b04 */
.L_x_7701:
        /* <DEDUP_REMOVED lines=8> */
.L_x_7702:
[----:B------:R-:W-:Y:S05]  /*09b0*/  BSYNC B1 ;  /* 0x0000000000017941 */ /* 0x000fea0003800000 */
.L_x_7698:
[----:B------:R-:W-:-:S13]  /*09c0*/  ISETP.GE.AND P0, PT, R0, R3, PT ;  /* 0x000000030000720c */ /* 0x000fda0003f06270 */
[----:B-123--:R-:W1:Y:S01]  /*09d0*/  @!P0 LDC.64 R4, c[0x0][0x218] ;  /* 0x00008600ff048b82 */ /* 0x00ee620000000a00 */
[----:B------:R-:W-:Y:S01]  /*09e0*/  @!P0 IADD3 R7, R2, R0, RZ ;  /* 0x0000000002078210 */ /* 0x000fe20007ffe0ff */
[----:B------:R-:W-:-:S04]  /*09f0*/  @!P0 VIADD R0, R0, 0x80 ;  /* 0x0000008000008836 */ /* 0x000fc80000000000 */
[----:B-1----:R-:W-:-:S05]  /*0a00*/  @!P0 IMAD.WIDE.U32 R4, R7, 0x8, R4 ;  /* 0x0000000807048825 */ /* 0x002fca00078e0004 */
[----:B------:R3:W-:Y:S02]  /*0a10*/  @!P0 STG.E.64 desc[UR4][R4.64], R16 ;  /* 0x0000001004008986 */ /* 0x0007e4000c101b04 */
.L_x_7703:
[----:B------:R-:W-:Y:S05]  /*0a20*/  BSYNC B0 ;  /* 0x0000000000007941 */ /* 0x000fea0003800000 */
.L_x_7697:
        /* <DEDUP_REMOVED lines=8> */
.L_x_7704:
        /* <DEDUP_REMOVED lines=13> */
.L_x_19636:


//--------------------- .text._ZN2at6native29vectorized_elementwise_kernelILi8EZZZNS0_17round_kernel_cudaERNS_18TensorIteratorBaseEENKUlvE_clEvENKUlvE_clEvEUldE_St5arrayIPcLm2EEEEviT0_T1_ --------------------------
	.section	.text._ZN2at6native29vectorized_elementwise_kernelILi8EZZZNS0_17round_kernel_cudaERNS_18TensorIteratorBaseEENKUlvE_clEvENKUlvE_clEvEUldE_St5arrayIPcLm2EEEEviT0_T1_,"ax",@progbits
	.align	128
        .global         _ZN2at6native29vectorized_elementwise_kernelILi8EZZZNS0_17round_kernel_cudaERNS_18TensorIteratorBaseEENKUlvE_clEvENKUlvE_clEvEUldE_St5arrayIPcLm2EEEEviT0_T1_
        .type           _ZN2at6native29vectorized_elementwise_kernelILi8EZZZNS0_17round_kernel_cudaERNS_18TensorIteratorBaseEENKUlvE_clEvENKUlvE_clEvEUldE_St5arrayIPcLm2EEEEviT0_T1_,@function
        .size           _ZN2at6native29vectorized_elementwise_kernelILi8EZZZNS0_17round_kernel_cudaERNS_18TensorIteratorBaseEENKUlvE_clEvENKUlvE_clEvEUldE_St5arrayIPcLm2EEEEviT0_T1_,(.L_x_19637 - _ZN2at6native29vectorized_elementwise_kernelILi8EZZZNS0_17round_kernel_cudaERNS_18TensorIteratorBaseEENKUlvE_clEvENKUlvE_clEvEUldE_St5arrayIPcLm2EEEEviT0_T1_)
        .other          _ZN2at6native29vectorized_elementwise_kernelILi8EZZZNS0_17round_kernel_cudaERNS_18TensorIteratorBaseEENKUlvE_clEvENKUlvE_clEvEUldE_St5arrayIPcLm2EEEEviT0_T1_,@"STO_CUDA_ENTRY STV_DEFAULT"
_ZN2at6native29vectorized_elementwise_kernelILi8EZZZNS0_17round_kernel_cudaERNS_18TensorIteratorBaseEENKUlvE_clEvENKUlvE_clEvEUldE_St5arrayIPcLm2EEEEviT0_T1_:
.text._ZN2at6native29vectorized_elementwise_kernelILi8EZZZNS0_17round_kernel_cudaERNS_18TensorIteratorBaseEENKUlvE_clEvENKUlvE_clEvEUldE_St5arrayIPcLm2EEEEviT0_T1_:
        /* <DEDUP_REMOVED lines=32> */
.L_x_7705:
        /* <DEDUP_REMOVED lines=101> */
.L_x_7708:
[----:B------:R-:W-:-:S13]  /*0850*/  ISETP.GE.AND P0, PT, R0, R3, PT ;  /* 0x000000030000720c */ /* 0x000fda0003f06270 */
[----:B------:R-:W-:Y:S05]  /*0860*/  @P0 BRA `(.L_x_7710) ;  /* 0x0000000000300947 */ /* 0x000fea0003800000 */
[----:B-1----:R-:W1:Y:S01]  /*0870*/  LDC.64 R4, c[0x0][0x218] ;  /* 0x00008600ff047b82 */ /* 0x002e620000000a00 */
[----:B------:R-:W-:Y:S01]  /*0880*/  IADD3 R7, R2, R0, RZ ;  /* 0x0000000002077210 */ /* 0x000fe20007ffe0ff */
[----:B------:R-:W-:-:S04]  /*0890*/  VIADD R0, R0, 0x80 ;  /* 0x0000008000007836 */ /* 0x000fc80000000000 */
[----:B-1----:R-:W-:-:S05]  /*08a0*/  IMAD.WIDE.U32 R4, R7, 0x8, R4 ;  /* 0x0000000807047825 */ /* 0x002fca00078e0004 */
[----:B------:R2:W-:Y:S02]  /*08b0*/  STG.E.64 desc[UR4][R4.64], R10 ;  /* 0x0000000a04007986 */ /* 0x0005e4000c101b04 */
.L_x_7709:
[----:B------:R-:W-:-:S13]  /*08c0*/  ISETP.GE.AND P0, PT, R0, R3, PT ;  /* 0x000000030000720c */ /* 0x000fda0003f06270 */
[----:B------:R-:W-:Y:S05]  /*08d0*/  @P0 BRA `(.L_x_7711) ;  /* 0x0000000000340947 */ /* 0x000fea0003800000 */
[----:B-12---:R-:W1:Y:S01]  /*08e0*/  LDC.64 R4, c[0x0][0x218] ;  /* 0x00008600ff047b82 */ /* 0x006e620000000a00 */
[----:B------:R-:W-:Y:S01]  /*08f0*/  IADD3 R7, R2, R0, RZ ;  /* 0x0000000002077210 */ /* 0x000fe20007ffe0ff */
[----:B------:R-:W-:-:S04]  /*0900*/  VIADD R0, R0, 0x80 ;  /* 0x0000008000007836 */ /* 0x000fc80000000000 */
[----:B-1----:R-:W-:-:S05]  /*0910*/  IMAD.WIDE.U32 R4, R7, 0x8, R4 ;  /* 0x0000000807047825 */ /* 0x002fca00078e0004 */
[----:B------:R2:W-:Y:S02]  /*0920*/  STG.E.64 desc[UR4][R4.64], R12 ;  /* 0x0000000c04007986 */ /* 0x0005e4000c101b04 */
.L_x_7710:
        /* <DEDUP_REMOVED lines=8> */
.L_x_7711:
[----:B------:R-:W-:Y:S05]  /*09b0*/  BSYNC B1 ;  /* 0x0000000000017941 */ /* 0x000fea0003800000 */
.L_x_7707:
[----:B------:R-:W-:-:S13]  /*09c0*/  ISETP.GE.AND P0, PT, R0, R3, PT ;  /* 0x000000030000720c */ /* 0x000fda0003f06270 */
[----:B-123--:R-:W1:Y:S01]  /*09d0*/  @!P0 LDC.64 R4, c[0x0][0x218] ;  /* 0x00008600ff048b82 */ /* 0x00ee620000000a00 */
[----:B------:R-:W-:Y:S01]  /*09e0*/  @!P0 IADD3 R7, R2, R0, RZ ;  /* 0x0000000002078210 */ /* 0x000fe20007ffe0ff */
[----:B------:R-:W-:-:S04]  /*09f0*/  @!P0 VIADD R0, R0, 0x80 ;  /* 0x0000008000008836 */ /* 0x000fc80000000000 */
[----:B-1----:R-:W-:-:S05]  /*0a00*/  @!P0 IMAD.WIDE.U32 R4, R7, 0x8, R4 ;  /* 0x0000000807048825 */ /* 0x002fca00078e0004 */
[----:B------:R3:W-:Y:S02]  /*0a10*/  @!P0 STG.E.64 desc[UR4][R4.64], R16 ;  /* 0x0000001004008986 */ /* 0x0007e4000c101b04 */
.L_x_7712:
[----:B------:R-:W-:Y:S05]  /*0a20*/  BSYNC B0 ;  /* 0x0000000000007941 */ /* 0x000fea0003800000 */
.L_x_7706:
        /* <DEDUP_REMOVED lines=8> */
.L_x_7713:
        /* <DEDUP_REMOVED lines=13> */
.L_x_19637:


//--------------------- .text._ZN2at6native18elementwise_kernelILi128ELi4EZNS0_15gpu_kernel_implIZZZNS0_22reciprocal_kernel_cudaERNS_18TensorIteratorBaseEENKUlvE_clEvENKUlvE4_clEvEUlN3c108BFloat16EE_EEvS4_RKT_EUliE_EEviT1_ --------------------------
	.section	.text._ZN2at6native18elementwise_kernelILi128ELi4EZNS0_15gpu_kernel_implIZZZNS0_22reciprocal_kernel_cudaERNS_18TensorIteratorBaseEENKUlvE_clEvENKUlvE4_clEvEUlN3c108BFloat16EE_EEvS4_RKT_EUliE_EEviT1_,"ax",@progbits
	.align	128
        .global         _ZN2at6native18elementwise_kernelILi128ELi4EZNS0_15gpu_kernel_implIZZZNS0_22reciprocal_kernel_cudaERNS_18TensorIteratorBaseEENKUlvE_clEvENKUlvE4_clEvEUlN3c108BFloat16EE_EEvS4_RKT_EUliE_EEviT1_
        .type           _ZN2at6native18elementwise_kernelILi128ELi4EZNS0_15gpu_kernel_implIZZZNS0_22reciprocal_kernel_cudaERNS_18TensorIteratorBaseEENKUlvE_clEvENKUlvE4_clEvEUlN3c108BFloat16EE_EEvS4_RKT_EUliE_EEviT1_,@function
        .size           _ZN2at6native18elementwise_kernelILi128ELi4EZNS0_15gpu_kernel_implIZZZNS0_22reciprocal_kernel_cudaERNS_18TensorIteratorBaseEENKUlvE_clEvENKUlvE4_clEvEUlN3c108BFloat16EE_EEvS4_RKT_EUliE_EEviT1_,(.L_x_19638 - _ZN2at6native18elementwise_kernelILi128ELi4EZNS0_15gpu_kernel_implIZZZNS0_22reciprocal_kernel_cudaERNS_18TensorIteratorBaseEENKUlvE_clEvENKUlvE4_clEvEUlN3c108BFloat16EE_EEvS4_RKT_EUliE_EEviT1_)
        .other          _ZN2at6native18elementwise_kernelILi128ELi4EZNS0_15gpu_kernel_implIZZZNS0_22reciprocal_kernel_cudaERNS_18TensorIteratorBaseEENKUlvE_clEvENKUlvE4_clEvEUlN3c108BFloat16EE_EEvS4_RKT_EUliE_EEviT1_,@"STO_CUDA_ENTRY STV_DEFAULT"
_ZN2at6native18elementwise_kernelILi128ELi4EZNS0_15gpu_kernel_implIZZZNS0_22reciprocal_kernel_cudaERNS_18TensorIteratorBaseEENKUlvE_clEvENKUlvE4_clEvEUlN3c108BFloat16EE_EEvS4_RKT_EUliE_EEviT1_:
.text._ZN2at6native18elementwise_kernelILi128ELi4EZNS0_15gpu_kernel_implIZZZNS0_22reciprocal_kernel_cudaERNS_18TensorIteratorBaseEENKUlvE_clEvENKUlvE4_clEvEUlN3c108BFloat16EE_EEvS4_RKT_EUliE_EEviT1_:
        /* <DEDUP_REMOVED lines=313> */
.L_x_7716:
        /* <DEDUP_REMOVED lines=22> */
.L_x_7720:
[----:B------:R-:W2:Y:S02]  /*14f0*/  LDG.E.U8 R2, desc[UR36][R2.64] ;  /* 0x0000002402027981 */ /* 0x000ea4000c1e1100 */
[----:B--2---:R-:W-:-:S04]  /*1500*/  I2FP.F32.U32 R0, R2 ;  /* 0x0000000200007245 */ /* 0x004fc80000201000 */
[----:B------:R-:W-:Y:S01]  /*1510*/  F2FP.BF16.F32.PACK_AB R0, RZ, R0 ;  /* 0x00000000ff00723e */ /* 0x000fe200000010ff */
[----:B------:R-:W-:Y:S06]  /*1520*/  BRA `(.L_x_7722) ;  /* 0x0000000c00907947 */ /* 0x000fec0003800000 */
.L_x_7719:
        /* <DEDUP_REMOVED lines=10> */
.L_x_7724:
[----:B------:R-:W2:Y:S02]  /*15d0*/  LDG.E R2, desc[UR36][R2.64] ;  /* 0x0000002402027981 */ /* 0x000ea4000c1e1900 */
[----:B--2---:R-:W-:-:S04]  /*15e0*/  I2FP.F32.S32 R0, R2 ;  /* 0x0000000200007245 */ /* 0x004fc80000201400 */
[----:B------:R-:W-:Y:S01]  /*15f0*/  F2FP.BF16.F32.PACK_AB R0, RZ, R0 ;  /* 0x00000000ff00723e */ /* 0x000fe200000010ff */
[----:B------:R-:W-:Y:S06]  /*1600*/  BRA `(.L_x_7722) ;  /* 0x0000000c00587947 */ /* 0x000fec0003800000 */
.L_x_7723:
[----:B------:R-:W2:Y:S02]  /*1610*/  LDG.E.U16 R2, desc[UR36][R2.64] ;  /* 0x0000002402027981 */ /* 0x000ea4000c1e1500 */
[----:B--2---:R-:W0:Y:S02]  /*1620*/  I2F.S16 R0, R2 ;  /* 0x0000000200007306 */ /* 0x004e240000101400 */
[----:B0-----:R-:W-:Y:S01]  /*1630*/  F2FP.BF16.F32.PACK_AB R0, RZ, R0 ;  /* 0x00000000ff00723e */ /* 0x001fe200000010ff */
[----:B------:R-:W-:Y:S06]  /*1640*/  BRA `(.L_x_7722) ;  /* 0x0000000c00487947 */ /* 0x000fec0003800000 */
.L_x_7718:
        /* <DEDUP_REMOVED lines=9> */
.L_x_7726:
[----:B------:R-:W2:Y:S02]  /*16e0*/  LDG.E.U16 R0, desc[UR36][R2.64] ;  /* 0x0000002402007981 */ /* 0x000ea4000c1e1500 */
[----:B--2---:R-:W-:-:S05]  /*16f0*/  HADD2.F32 R0, -RZ, R0.H0_H0 ;  /* 0x20000000ff007230 */ /* 0x004fca0000004100 */
[----:B------:R-:W-:Y:S01]  /*1700*/  F2FP.BF16.F32.PACK_AB R0, RZ, R0 ;  /* 0x00000000ff00723e */ /* 0x000fe200000010ff */
[----:B------:R-:W-:Y:S06]  /*1710*/  BRA `(.L_x_7722) ;  /* 0x0000000c00147947 */ /* 0x000fec0003800000 */
.L_x_7725:
        /* <DEDUP_REMOVED lines=9> */
.L_x_7728:
[----:B------:R-:W2:Y:S02]  /*17b0*/  LDG.E.U16 R2, desc[UR36][R2.64] ;  /* 0x0000002402027981 */ /* 0x000ea4000c1e1500 */
[----:B--2---:R-:W-:-:S05]  /*17c0*/  HADD2.F32 R0, -RZ, R2.H0_H0 ;  /* 0x20000002ff007230 */ /* 0x004fca0000004100 */
[----:B------:R-:W-:Y:S01]  /*17d0*/  F2FP.BF16.F32.PACK_AB R0, RZ, R0 ;  /* 0x00000000ff00723e */ /* 0x000fe200000010ff */
[----:B------:R-:W-:Y:S06]  /*17e0*/  BRA `(.L_x_7722) ;  /* 0x0000000800e07947 */ /* 0x000fec0003800000 */
.L_x_7727:
        /* <DEDUP_REMOVED lines=8> */
.L_x_7717:
        /* <DEDUP_REMOVED lines=13> */
.L_x_7731:
        /* <DEDUP_REMOVED lines=8> */
.L_x_7730:
        /* <DEDUP_REMOVED lines=28> */
.L_x_7733:
        /* <DEDUP_REMOVED lines=15> */
.L_x_7732:
[----:B------:R0:W5:Y:S01]  /*1c70*/  LDG.E.U16 R0, desc[UR36][R2.64] ;  /* 0x0000002402007981 */ /* 0x000162000c1e1500 */
[----:B------:R-:W-:Y:S05]  /*1c80*/  BRA `(.L_x_7722) ;  /* 0x0000000400b87947 */ /* 0x000fea0003800000 */
.L_x_7729:
        /* <DEDUP_REMOVED lines=12> */
.L_x_7736:
        /* <DEDUP_REMOVED lines=21> */
.L_x_7740:
[----:B------:R-:W-:Y:S05]  /*1ea0*/  BSYNC B1 ;  /* 0x0000000000017941 */ /* 0x000fea0003800000 */
.L_x_7739:
[----:B------:R-:W-:Y:S01]  /*1eb0*/  LEA R3, R0, 0x3b800000, 0x17 ;  /* 0x3b80000000037811 */ /* 0x000fe200078eb8ff */
[----:B------:R-:W-:-:S05]  /*1ec0*/  IMAD.SHL.U32 R0, R2, 0x100000, RZ ;  /* 0x0010000002007824 */ /* 0x000fca00078e00ff */
[----:B------:R-:W-:-:S07]  /*1ed0*/  LOP3.LUT R0, R3, R0, R4, 0xfe, !PT ;  /* 0x0000000003007212 */ /* 0x000fce00078efe04 */
.L_x_7738:
[----:B------:R-:W-:Y:S05]  /*1ee0*/  BSYNC B0 ;  /* 0x0000000000007941 */ /* 0x000fea0003800000 */
.L_x_7737:
[----:B------:R-:W-:Y:S01]  /*1ef0*/  F2FP.BF16.F32.PACK_AB R0, RZ, R0 ;  /* 0x00000000ff00723e */ /* 0x000fe200000010ff */
[----:B------:R-:W-:Y:S06]  /*1f00*/  BRA `(.L_x_7722) ;  /* 0x0000000400187947 */ /* 0x000fec0003800000 */
.L_x_7735:
        /* <DEDUP_REMOVED lines=21> */
.L_x_7744:
[----:B------:R-:W-:Y:S05]  /*2060*/  BSYNC B1 ;  /* 0x0000000000017941 */ /* 0x000fea0003800000 */
.L_x_7743:
[----:B------:R-:W-:Y:S01]  /*2070*/  LEA R3, R0, 0x37800000, 0x17 ;  /* 0x3780000000037811 */ /* 0x000fe200078eb8ff */
[----:B------:R-:W-:-:S05]  /*2080*/  IMAD.SHL.U32 R0, R2, 0x200000, RZ ;  /* 0x0020000002007824 */ /* 0x000fca00078e00ff */
[----:B------:R-:W-:-:S07]  /*2090*/  LOP3.LUT R0, R3, R0, R4, 0xfe, !PT ;  /* 0x0000000003007212 */ /* 0x000fce00078efe04 */
.L_x_7742:
[----:B------:R-:W-:Y:S05]  /*20a0*/  BSYNC B0 ;  /* 0x0000000000007941 */ /* 0x000fea0003800000 */
.L_x_7741:
[----:B------:R-:W-:Y:S01]  /*20b0*/  F2FP.BF16.F32.PACK_AB R0, RZ, R0 ;  /* 0x00000000ff00723e */ /* 0x000fe200000010ff */
[----:B------:R-:W-:Y:S06]  /*20c0*/  BRA `(.L_x_7722) ;  /* 0x0000000000a87947 */ /* 0x000fec0003800000 */
.L_x_7734:
        /* <DEDUP_REMOVED lines=14> */
.L_x_7748:
[----:B------:R-:W-:Y:S05]  /*21b0*/  BSYNC B0 ;  /* 0x0000000000007941 */ /* 0x000fea0003800000 */
.L_x_7747:
[----:B------:R-:W-:Y:S01]  /*21c0*/  F2FP.BF16.F32.PACK_AB R0, RZ, R0 ;  /* 0x00000000ff00723e */ /* 0x000fe200000010ff */
[----:B------:R-:W-:Y:S06]  /*21d0*/  BRA `(.L_x_7722) ;  /* 0x0000000000647947 */ /* 0x000fec0003800000 */
.L_x_7721:
        /* <DEDUP_REMOVED lines=16> */
.L_x_7749:
[----:B------:R-:W-:Y:S01]  /*22e0*/  PRMT R0, RZ, 0x7610, R0 ;  /* 0x00007610ff007816 */ /* 0x000fe20000000000 */
[----:B------:R-:W-:Y:S06]  /*22f0*/  BRA `(.L_x_7722) ;  /* 0x00000000001c7947 */ /* 0x000fec0003800000 */
.L_x_7746:
[----:B------:R-:W2:Y:S02]  /*2300*/  LDG.E.64 R2, desc[UR36][R2.64] ;  /* 0x0000002402027981 */ /* 0x000ea4000c1e1b00 */
[----:B--2---:R-:W0:Y:S02]  /*2310*/  I2F.U64 R0, R2 ;  /* 0x0000000200007312 */ /* 0x004e240000301000 */
[----:B0-----:R-:W-:Y:S01]  /*2320*/  F2FP.BF16.F32.PACK_AB R0, RZ, R0 ;  /* 0x00000000ff00723e */ /* 0x001fe200000010ff */
[----:B------:R-:W-:Y:S06]  /*2330*/  BRA `(.L_x_7722) ;  /* 0x00000000000c7947 */ /* 0x000fec0003800000 */
.L_x_7745:
[----:B------:R-:W2:Y:S02]  /*2340*/  LDG.E R2, desc[UR36][R2.64] ;  /* 0x0000002402027981 */ /* 0x000ea4000c1e1900 */
[----:B--2---:R-:W-:-:S04]  /*2350*/  I2FP.F32.U32 R0, R2 ;  /* 0x0000000200007245 */ /* 0x004fc80000201000 */
[----:B------:R-:W-:-:S07]  /*2360*/  F2FP.BF16.F32.PACK_AB R0, RZ, R0 ;  /* 0x00000000ff00723e */ /* 0x000fce00000010ff */
.L_x_7722:
[----:B------:R-:W0:Y:S01]  /*2370*/  LDC.U8 R4, c[0x0][0x421] ;  /* 0x00010840ff047b82 */ /* 0x000e220000000000 */
[----:B-----5:R-:W-:-:S06]  /*2380*/  IMAD.U32 R0, R0, 0x10000, RZ ;  /* 0x0001000000007824 */ /* 0x020fcc00078e00ff */
[----:B------:R-:W1:Y:S01]  /*2390*/  MUFU.RCP R0, R0 ;  /* 0x0000000000007308 */ /* 0x000e620000001000 */
[----:B0-----:R-:W-:Y:S01]  /*23a0*/  PRMT R3, R4, 0x9910, RZ ;  /* 0x0000991004037816 */ /* 0x001fe200000000ff */
[----:B-1----:R-:W-:-:S03]  /*23b0*/  FADD.FTZ R2, R0, -RZ ;  /* 0x800000ff00027221 */ /* 0x002fc60000010000 */
[----:B------:R-:W-:-:S03]  /*23c0*/  ISETP.GT.AND P0, PT, R3, 0x9, PT ;  /* 0x000000090300780c */ /* 0x000fc60003f04270 */
[----:B------:R0:W1:Y:S10]  /*23d0*/  F2F.BF16.F32 R5, R2 ;  /* 0x0000000200057304 */ /* 0x0000740000202000 */
[----:B0-----:R-:W-:Y:S05]  /*23e0*/  @P0 BRA `(.L_x_7750) ;  /* 0x00000004000c0947 */ /* 0x001fea0003800000 */
        /* <DEDUP_REMOVED lines=8> */
[----:B-1----:R-:W-:-:S04]  /*2470*/  IMAD.U32 R0, R5, 0x10000, RZ ;  /* 0x0001000005007824 */ /* 0x002fc800078e00ff */
[----:B------:R-:W0:Y:S02]  /*2480*/  F2I.FTZ.TRUNC.NTZ R3, R0 ;  /* 0x0000000000037305 */ /* 0x000e24000021f100 */
[----:B0-----:R4:W-:Y:S01]  /*2490*/  STG.E.U8 desc[UR36][R16.64], R3 ;  /* 0x0000000310007986 */ /* 0x0019e2000c101124 */
[----:B------:R-:W-:Y:S05]  /*24a0*/  BRA `(.L_x_7755) ;  /* 0x0000000c00947947 */ /* 0x000fea0003800000 */
.L_x_7753:
[----:B-1----:R-:W-:-:S06]  /*24b0*/  IMAD.U32 R3, R5, 0x10000, RZ ;  /* 0x0001000005037824 */ /* 0x002fcc00078e00ff */
[----:B------:R-:W0:Y:S02]  /*24c0*/  F2I.S64.TRUNC R2, R3 ;  /* 0x0000000300027311 */ /* 0x000e24000020d900 */
[----:B0-----:R3:W-:Y:S01]  /*24d0*/  STG.E.U8 desc[UR36][R16.64], R2 ;  /* 0x0000000210007986 */ /* 0x0017e2000c101124 */
[----:B------:R-:W-:Y:S05]  /*24e0*/  BRA `(.L_x_7755) ;  /* 0x0000000c00847947 */ /* 0x000fea0003800000 */
.L_x_7752:
[----:B------:R-:W-:-:S13]  /*24f0*/  ISETP.NE.AND P0, PT, R3, 0x2, PT ;  /* 0x000000020300780c */ /* 0x000fda0003f05270 */
[----:B------:R-:W-:Y:S05]  /*2500*/  @!P0 BRA `(.L_x_7756) ;  /* 0x0000000000308947 */ /* 0x000fea0003800000 */
[----:B------:R-:W-:-:S13]  /*2510*/  ISETP.NE.AND P0, PT, R3, 0x3, PT ;  /* 0x000000030300780c */ /* 0x000fda0003f05270 */
[----:B------:R-:W-:Y:S05]  /*2520*/  @!P0 BRA `(.L_x_7757) ;  /* 0x0000000000188947 */ /* 0x000fea0003800000 */
[----:B------:R-:W-:-:S13]  /*2530*/  ISETP.NE.AND P0, PT, R3, 0x4, PT ;  /* 0x000000040300780c */ /* 0x000fda0003f05270 */
[----:B------:R-:W-:Y:S05]  /*2540*/  @P0 BRA `(.L_x_7754) ;  /* 0x0000000c000c0947 */ /* 0x000fea0003800000 */
[----:B-1----:R-:W-:-:S06]  /*2550*/  IMAD.U32 R2, R5, 0x10000, RZ ;  /* 0x0001000005027824 */ /* 0x002fcc00078e00ff */
[----:B------:R-:W0:Y:S02]  /*2560*/  F2I.S64.TRUNC R2, R2 ;  /* 0x0000000200027311 */ /* 0x000e24000020d900 */
[----:B0-----:R0:W-:Y:S01]  /*2570*/  STG.E.64 desc[UR36][R16.64], R2 ;  /* 0x0000000210007986 */ /* 0x0011e2000c101b24 */
[----:B------:R-:W-:Y:S05]  /*2580*/  BRA `(.L_x_7755) ;  /* 0x0000000c005c7947 */ /* 0x000fea0003800000 */
.L_x_7757:
[----:B-1----:R-:W-:-:S06]  /*2590*/  IMAD.U32 R5, R5, 0x10000, RZ ;  /* 0x0001000005057824 */ /* 0x002fcc00078e00ff */
[----:B------:R-:W0:Y:S02]  /*25a0*/  F2I.FTZ.TRUNC.NTZ R5, R5 ;  /* 0x0000000500057305 */ /* 0x000e24000021f100 */
[----:B0-----:R1:W-:Y:S01]  /*25b0*/  STG.E desc[UR36][R16.64], R5 ;  /* 0x0000000510007986 */ /* 0x0013e2000c101924 */
[----:B------:R-:W-:Y:S05]  /*25c0*/  BRA `(.L_x_7755) ;  /* 0x0000000c004c7947 */ /* 0x000fea0003800000 */
.L_x_7756:
[----:B-1----:R-:W-:-:S06]  /*25d0*/  IMAD.U32 R5, R5, 0x10000, RZ ;  /* 0x0001000005057824 */ /* 0x002fcc00078e00ff */
[----:B------:R-:W0:Y:S02]  /*25e0*/  F2I.FTZ.TRUNC.NTZ R5, R5 ;  /* 0x0000000500057305 */ /* 0x000e24000021f100 */
[----:B0-----:R2:W-:Y:S01]  /*25f0*/  STG.E.U16 desc[UR36][R16.64], R5 ;  /* 0x0000000510007986 */ /* 0x0015e2000c101524 */
[----:B------:R-:W-:Y:S05]  /*2600*/  BRA `(.L_x_7755) ;  /* 0x0000000c003c7947 */ /* 0x000fea0003800000 */
.L_x_7751:
[----:B------:R-:W-:-:S13]  /*2610*/  ISETP.GT.AND P0, PT, R3, 0x6, PT ;  /* 0x000000060300780c */ /* 0x000fda0003f04270 */
[----:B------:R-:W-:Y:S05]  /*2620*/  @P0 BRA `(.L_x_7758) ;  /* 0x00000000002c0947 */ /* 0x000fea0003800000 */
[----:B------:R-:W-:-:S13]  /*2630*/  ISETP.NE.AND P0, PT, R3, 0x5, PT ;  /* 0x000000050300780c */ /* 0x000fda0003f05270 */
[----:B------:R-:W-:Y:S05]  /*2640*/  @!P0 BRA `(.L_x_7759) ;  /* 0x0000000000148947 */ /* 0x000fea0003800000 */
[----:B------:R-:W-:-:S13]  /*2650*/  ISETP.NE.AND P0, PT, R3, 0x6, PT ;  /* 0x000000060300780c */ /* 0x000fda0003f05270 */
[----:B------:R-:W-:Y:S05]  /*2660*/  @P0 BRA `(.L_x_7754) ;  /* 0x0000000800c40947 */ /* 0x000fea0003800000 */
[----:B-1----:R-:W-:-:S05]  /*2670*/  IMAD.U32 R5, R5, 0x10000, RZ ;  /* 0x0001000005057824 */ /* 0x002fca00078e00ff */
[----:B------:R0:W-:Y:S01]  /*2680*/  STG.E desc[UR36][R16.64], R5 ;  /* 0x0000000510007986 */ /* 0x0001e2000c101924 */
[----:B------:R-:W-:Y:S05]  /*2690*/  BRA `(.L_x_7755) ;  /* 0x0000000c00187947 */ /* 0x000fea0003800000 */
.L_x_7759:
[----:B-1----:R-:W-:-:S05]  /*26a0*/  IMAD.U32 R0, R5, 0x10000, RZ ;  /* 0x0001000005007824 */ /* 0x002fca00078e00ff */
[----:B------:R-:W-:-:S05]  /*26b0*/  F2FP.F16.F32.PACK_AB R0, RZ, R0 ;  /* 0x00000000ff00723e */ /* 0x000fca00000000ff */
[----:B------:R0:W-:Y:S01]  /*26c0*/  STG.E.U16 desc[UR36][R16.64], R0 ;  /* 0x0000000010007986 */ /* 0x0001e2000c101524 */
[----:B------:R-:W-:Y:S05]  /*26d0*/  BRA `(.L_x_7755) ;  /* 0x0000000c00087947 */ /* 0x000fea0003800000 */
.L_x_7758:
[----:B------:R-:W-:-:S13]  /*26e0*/  ISETP.NE.AND P0, PT, R3, 0x7, PT ;  /* 0x000000070300780c */ /* 0x000fda0003f05270 */
[----:B------:R-:W-:Y:S05]  /*26f0*/  @!P0 BRA `(.L_x_7760) ;  /* 0x0000000000348947 */ /* 0x000fea0003800000 */
[----:B------:R-:W-:-:S13]  /*2700*/  ISETP.NE.AND P0, PT, R3, 0x8, PT ;  /* 0x000000080300780c */ /* 0x000fda0003f05270 */
[----:B------:R-:W-:Y:S05]  /*2710*/  @!P0 BRA `(.L_x_7761) ;  /* 0x0000000000188947 */ /* 0x000fea0003800000 */
[----:B------:R-:W-:-:S13]  /*2720*/  ISETP.NE.AND P0, PT, R3, 0x9, PT ;  /* 0x000000090300780c */ /* 0x000fda0003f05270 */
[----:B------:R-:W-:Y:S05]  /*2730*/  @P0 BRA `(.L_x_7754) ;  /* 0x0000000800900947 */ /* 0x000fea0003800000 */
[----:B-1----:R-:W-:Y:S02]  /*2740*/  IMAD.U32 R2, R5, 0x10000, RZ ;  /* 0x0001000005027824 */ /* 0x002fe400078e00ff */
[----:B------:R-:W-:-:S05]  /*2750*/  IMAD.MOV.U32 R3, RZ, RZ, RZ ;  /* 0x000000ffff037224 */ /* 0x000fca00078e00ff */
[----:B------:R0:W-:Y:S01]  /*2760*/  STG.E.64 desc[UR36][R16.64], R2 ;  /* 0x0000000210007986 */ /* 0x0001e2000c101b24 */
[----:B------:R-:W-:Y:S05]  /*2770*/  BRA `(.L_x_7755) ;  /* 0x0000000800e07947 */ /* 0x000fea0003800000 */
.L_x_7761:
[----:B-1----:R-:W-:-:S05]  /*2780*/  IMAD.U32 R5, R5, 0x10000, RZ ;  /* 0x0001000005057824 */ /* 0x002fca00078e00ff */
[----:B------:R-:W-:-:S04]  /*2790*/  F2FP.F16.F32.PACK_AB R3, RZ, R5 ;  /* 0x00000005ff03723e */ /* 0x000fc800000000ff */
[----:B------:R-:W-:-:S05]  /*27a0*/  PRMT R3, R3, 0x5410, RZ ;  /* 0x0000541003037816 */ /* 0x000fca00000000ff */
[----:B------:R0:W-:Y:S01]  /*27b0*/  STG.E desc[UR36][R16.64], R3 ;  /* 0x0000000310007986 */ /* 0x0001e2000c101924 */
[----:B------:R-:W-:Y:S05]  /*27c0*/  BRA `(.L_x_7755) ;  /* 0x0000000800cc7947 */ /* 0x000fea0003800000 */
.L_x_7760:
[----:B-1----:R-:W-:-:S04]  /*27d0*/  IMAD.U32 R2, R5, 0x10000, RZ ;  /* 0x0001000005027824 */ /* 0x002fc800078e00ff */
[----:B------:R-:W-:-:S06]  /*27e0*/  FMUL.FTZ R2, R2, 1 ;  /* 0x3f80000002027820 */ /* 0x000fcc0000410000 */
[----:B------:R-:W0:Y:S02]  /*27f0*/  F2F.F64.F32 R2, R2 ;  /* 0x0000000200027310 */ /* 0x000e240000201800 */
[----:B0-----:R0:W-:Y:S01]  /*2800*/  STG.E.64 desc[UR36][R16.64], R2 ;  /* 0x0000000210007986 */ /* 0x0011e2000c101b24 */
[----:B------:R-:W-:Y:S05]  /*2810*/  BRA `(.L_x_7755) ;  /* 0x0000000800b87947 */ /* 0x000fea0003800000 */
.L_x_7750:
        /* <DEDUP_REMOVED lines=8> */
[----:B-1----:R-:W-:-:S05]  /*28a0*/  IMAD.U32 R5, R5, 0x10000, RZ ;  /* 0x0001000005057824 */ /* 0x002fca00078e00ff */
[----:B------:R-:W-:-:S04]  /*28b0*/  FSETP.NEU.FTZ.AND P0, PT, R5, RZ, PT ;  /* 0x000000ff0500720b */ /* 0x000fc80003f1d000 */
[----:B------:R-:W-:-:S05]  /*28c0*/  SEL R3, RZ, 0x1, !P0 ;  /* 0x00000001ff037807 */ /* 0x000fca0004000000 */
[----:B------:R0:W-:Y:S01]  /*28d0*/  STG.E.U8 desc[UR36][R16.64], R3 ;  /* 0x0000000310007986 */ /* 0x0001e2000c101124 */
[----:B------:R-:W-:Y:S05]  /*28e0*/  BRA `(.L_x_7755) ;  /* 0x0000000800847947 */ /* 0x000fea0003800000 */
.L_x_7764:
[----:B-1----:R-:W-:Y:S01]  /*28f0*/  IMAD.U32 R5, R5, 0x10000, RZ ;  /* 0x0001000005057824 */ /* 0x002fe200078e00ff */
[----:B------:R-:W-:-:S03]  /*2900*/  CS2R R6, SRZ ;  /* 0x0000000000067805 */ /* 0x000fc6000001ff00 */
[----:B------:R-:W-:-:S06]  /*2910*/  FMUL.FTZ R5, R5, 1 ;  /* 0x3f80000005057820 */ /* 0x000fcc0000410000 */
[----:B------:R-:W0:Y:S02]  /*2920*/  F2F.F64.F32 R4, R5 ;  /* 0x0000000500047310 */ /* 0x000e240000201800 */
[----:B0-----:R0:W-:Y:S01]  /*2930*/  STG.E.128 desc[UR36][R16.64], R4 ;  /* 0x0000000410007986 */ /* 0x0011e2000c101d24 */
[----:B------:R-:W-:Y:S05]  /*2940*/  BRA `(.L_x_7755) ;  /* 0x00000008006c7947 */ /* 0x000fea0003800000 */
.L_x_7763:
[----:B------:R-:W-:-:S13]  /*2950*/  ISETP.NE.AND P0, PT, R3, 0xf, PT ;  /* 0x0000000f0300780c */ /* 0x000fda0003f05270 */
[----:B------:R-:W-:Y:S05]  /*2960*/  @!P0 BRA `(.L_x_7765) ;  /* 0x0000000000b48947 */ /* 0x000fea0003800000 */
[----:B------:R-:W-:-:S13]  /*2970*/  ISETP.NE.AND P0, PT, R3, 0x17, PT ;  /* 0x000000170300780c */ /* 0x000fda0003f05270 */
[----:B------:R-:W-:Y:S05]  /*2980*/  @!P0 BRA `(.L_x_7766) ;  /* 0x0000000000548947 */ /* 0x000fea0003800000 */
[----:B------:R-:W-:-:S13]  /*2990*/  ISETP.NE.AND P0, PT, R3, 0x18, PT ;  /* 0x000000180300780c */ /* 0x000fda0003f05270 */
[----:B------:R-:W-:Y:S05]  /*29a0*/  @P0 BRA `(.L_x_7754) ;  /* 0x0000000400f40947 */ /* 0x000fea0003800000 */
[----:B-1----:R-:W-:Y:S01]  /*29b0*/  IMAD.U32 R5, R5, 0x10000, RZ ;  /* 0x0001000005057824 */ /* 0x002fe200078e00ff */
        /* <DEDUP_REMOVED lines=14> */
.L_x_7768:
[----:B------:R-:W-:Y:S05]  /*2aa0*/  BSYNC B0 ;  /* 0x0000000000007941 */ /* 0x000fea0003800000 */
.L_x_7767:
[----:B------:R-:W-:-:S05]  /*2ab0*/  LOP3.LUT R3, R0, R3, RZ, 0xfc, !PT ;  /* 0x0000000300037212 */ /* 0x000fca00078efcff */
[----:B------:R0:W-:Y:S01]  /*2ac0*/  STG.E.U8 desc[UR36][R16.64], R3 ;  /* 0x0000000310007986 */ /* 0x0001e2000c101124 */
[----:B------:R-:W-:Y:S05]  /*2ad0*/  BRA `(.L_x_7755) ;  /* 0x0000000800087947 */ /* 0x000fea0003800000 */
.L_x_7766:
[----:B-1----:R-:W-:Y:S01]  /*2ae0*/  IMAD.U32 R5, R5, 0x10000, RZ ;  /* 0x0001000005057824 */ /* 0x002fe200078e00ff */
        /* <DEDUP_REMOVED lines=12> */
.L_x_7770:
[----:B------:R-:W-:Y:S01]  /*2bb0*/  IMAD.MOV.U32 R0, RZ, RZ, 0x7f ;  /* 0x0000007fff007424 */ /* 0x000fe200078e00ff */
[----:B------:R-:W-:-:S04]  /*2bc0*/  ISETP.GT.U32.AND P0, PT, R2, 0x7f800000, PT ;  /* 0x7f8000000200780c */ /* 0x000fc80003f04070 */
[----:B------:R-:W-:-:S09]  /*2bd0*/  SEL R0, R0, 0x7c, P0 ;  /* 0x0000007c00007807 */ /* 0x000fd20000000000 */
.L_x_7771:
[----:B------:R-:W-:Y:S05]  /*2be0*/  BSYNC B0 ;  /* 0x0000000000007941 */ /* 0x000fea0003800000 */
.L_x_7769:
[----:B------:R-:W-:-:S04]  /*2bf0*/  LOP3.LUT R2, R5, 0x80000000, RZ, 0xc0, !PT ;  /* 0x8000000005027812 */ /* 0x000fc800078ec0ff */
[----:B------:R-:W-:-:S04]  /*2c00*/  SHF.R.U32.HI R3, RZ, 0x18, R2 ;  /* 0x00000018ff037819 */ /* 0x000fc80000011602 */
[----:B------:R-:W-:-:S05]  /*2c10*/  LOP3.LUT R3, R0, R3, RZ, 0xfc, !PT ;  /* 0x0000000300037212 */ /* 0x000fca00078efcff */
[----:B------:R0:W-:Y:S01]  /*2c20*/  STG.E.U8 desc[UR36][R16.64], R3 ;  /* 0x0000000310007986 */ /* 0x0001e2000c101124 */
[----:B------:R-:W-:Y:S05]  /*2c30*/  BRA `(.L_x_7755) ;  /* 0x0000000400b07947 */ /* 0x000fea0003800000 */
.L_x_7765:
[----:B-1----:R0:W-:Y:S01]  /*2c40*/  STG.E.U16 desc[UR36][R16.64], R5 ;  /* 0x0000000510007986 */ /* 0x0021e2000c101524 */
[----:B------:R-:W-:Y:S05]  /*2c50*/  BRA `(.L_x_7755) ;  /* 0x0000000400a87947 */ /* 0x000fea0003800000 */
.L_x_7762:
        /* <DEDUP_REMOVED lines=8> */
[----:B-1----:R-:W-:-:S06]  /*2ce0*/  IMAD.U32 R3, R5, 0x10000, RZ ;  /* 0x0001000005037824 */ /* 0x002fcc00078e00ff */
[----:B------:R-:W0:Y:S02]  /*2cf0*/  F2I.FTZ.U32.TRUNC.NTZ R3, R3 ;  /* 0x0000000300037305 */ /* 0x000e24000021f000 */
[----:B0-----:R0:W-:Y:S01]  /*2d00*/  STG.E.U16 desc[UR36][R16.64], R3 ;  /* 0x0000000310007986 */ /* 0x0011e2000c101524 */
[----:B------:R-:W-:Y:S05]  /*2d10*/  BRA `(.L_x_7755) ;  /* 0x0000000400787947 */ /* 0x000fea0003800000 */
.L_x_7774:
[----:B-1----:R-:W-:Y:S01]  /*2d20*/  IMAD.U32 R5, R5, 0x10000, RZ ;  /* 0x0001000005057824 */ /* 0x002fe200078e00ff */
        /* <DEDUP_REMOVED lines=16> */
.L_x_7777:
[----:B------:R-:W-:-:S04]  /*2e30*/  LOP3.LUT R2, R5, 0x80000000, RZ, 0xc0, !PT ;  /* 0x8000000005027812 */ /* 0x000fc800078ec0ff */
[----:B------:R-:W-:-:S04]  /*2e40*/  SHF.R.U32.HI R3, RZ, 0x18, R2 ;  /* 0x00000018ff037819 */ /* 0x000fc80000011602 */
[----:B------:R-:W-:-:S04]  /*2e50*/  LOP3.LUT R0, R0, R3, RZ, 0xfc, !PT ;  /* 0x0000000300007212 */ /* 0x000fc800078efcff */
[----:B------:R-:W-:-:S07]  /*2e60*/  PRMT R8, R0, 0x7610, R8 ;  /* 0x0000761000087816 */ /* 0x000fce0000000008 */
.L_x_7776:
[----:B------:R-:W-:Y:S05]  /*2e70*/  BSYNC B0 ;  /* 0x0000000000007941 */ /* 0x000fea0003800000 */
.L_x_7775:
[----:B------:R0:W-:Y:S01]  /*2e80*/  STG.E.U8 desc[UR36][R16.64], R8 ;  /* 0x0000000810007986 */ /* 0x0001e2000c101124 */
[----:B------:R-:W-:Y:S05]  /*2e90*/  BRA `(.L_x_7755) ;  /* 0x0000000400187947 */ /* 0x000fea0003800000 */
.L_x_7773:
        /* <DEDUP_REMOVED lines=17> */
.L_x_7780:
[----:B------:R-:W-:-:S04]  /*2fb0*/  LOP3.LUT R2, R5, 0x80000000, RZ, 0xc0, !PT ;  /* 0x8000000005027812 */ /* 0x000fc800078ec0ff */
[----:B------:R-:W-:-:S04]  /*2fc0*/  SHF.R.U32.HI R3, RZ, 0x18, R2 ;  /* 0x00000018ff037819 */ /* 0x000fc80000011602 */
[----:B------:R-:W-:-:S04]  /*2fd0*/  LOP3.LUT R0, R0, R3, RZ, 0xfc, !PT ;  /* 0x0000000300007212 */ /* 0x000fc800078efcff */
[----:B------:R-:W-:-:S07]  /*2fe0*/  PRMT R8, R0, 0x7610, R8 ;  /* 0x0000761000087816 */ /* 0x000fce0000000008 */
.L_x_7779:
[----:B------:R-:W-:Y:S05]  /*2ff0*/  BSYNC B0 ;  /* 0x0000000000007941 */ /* 0x000fea0003800000 */
.L_x_7778:
[----:B------:R0:W-:Y:S01]  /*3000*/  STG.E.U8 desc[UR36][R16.64], R8 ;  /* 0x0000000810007986 */ /* 0x0001e2000c101124 */
[----:B------:R-:W-:Y:S05]  /*3010*/  BRA `(.L_x_7755) ;  /* 0x0000000000b87947 */ /* 0x000fea0003800000 */
.L_x_7772:
[----:B------:R-:W-:-:S13]  /*3020*/  ISETP.NE.AND P0, PT, R3, 0x1c, PT ;  /* 0x0000001c0300780c */ /* 0x000fda0003f05270 */
[----:B------:R-:W-:Y:S05]  /*3030*/  @!P0 BRA `(.L_x_7781) ;  /* 0x0000000000a48947 */ /* 0x000fea0003800000 */
[----:B------:R-:W-:-:S13]  /*3040*/  ISETP.NE.AND P0, PT, R3, 0x1d, PT ;  /* 0x0000001d0300780c */ /* 0x000fda0003f05270 */
[----:B------:R-:W-:Y:S05]  /*3050*/  @!P0 BRA `(.L_x_7782) ;  /* 0x00000000008c8947 */ /* 0x000fea0003800000 */
[----:B------:R-:W-:-:S13]  /*3060*/  ISETP.NE.AND P0, PT, R3, 0x2c, PT ;  /* 0x0000002c0300780c */ /* 0x000fda0003f05270 */
[----:B------:R-:W-:Y:S05]  /*3070*/  @P0 BRA `(.L_x_7754) ;  /* 0x0000000000400947 */ /* 0x000fea0003800000 */
[----:B-1----:R-:W-:Y:S02]  /*3080*/  IMAD.U32 R5, R5, 0x10000, RZ ;  /* 0x0001000005057824 */ /* 0x002fe400078e00ff */
        /* <DEDUP_REMOVED lines=15> */
.L_x_7754:
[----:B------:R-:W-:Y:S01]  /*3180*/  MOV R2, 0x0 ;  /* 0x0000000000027802 */ /* 0x000fe20000000f00 */
[----:B------:R-:W-:Y:S01]  /*3190*/  ULDC.64 UR4, c[0x4][0x148] ;  /* 0x0100520000047ab9 */ /* 0x000fe20000000a00 */
[----:B------:R-:W-:Y:S01]  /*31a0*/  ULDC.64 UR6, c[0x4][0x150] ;  /* 0x0100540000067ab9 */ /* 0x000fe20000000a00 */
[----:B------:R-:W-:Y:S02]  /*31b0*/  IMAD.U32 R4, RZ, RZ, UR4 ;  /* 0x00000004ff047e24 */ /* 0x000fe4000f8e00ff */
[----:B-1----:R-:W-:Y:S01]  /*31c0*/  IMAD.U32 R5, RZ, RZ, UR5 ;  /* 0x00000005ff057e24 */ /* 0x002fe2000f8e00ff */
        /* <DEDUP_REMOVED lines=11> */
.L_x_7783:
[----:B------:R-:W-:Y:S05]  /*3280*/  BRA `(.L_x_7755) ;  /* 0x00000000001c7947 */ /* 0x000fea0003800000 */
.L_x_7782:
[----:B-1----:R-:W-:-:S06]  /*3290*/  IMAD.U32 R2, R5, 0x10000, RZ ;  /* 0x0001000005027824 */ /* 0x002fcc00078e00ff */
[----:B------:R-:W0:Y:S02]  /*32a0*/  F2I.U64.TRUNC R2, R2 ;  /* 0x0000000200027311 */ /* 0x000e24000020d800 */
[----:B0-----:R0:W-:Y:S01]  /*32b0*/  STG.E.64 desc[UR36][R16.64], R2 ;  /* 0x0000000210007986 */ /* 0x0011e2000c101b24 */
[----:B------:R-:W-:Y:S05]  /*32c0*/  BRA `(.L_x_7755) ;  /* 0x00000000000c7947 */ /* 0x000fea0003800000 */
.L_x_7781:
[----:B-1----:R-:W-:-:S06]  /*32d0*/  IMAD.U32 R5, R5, 0x10000, RZ ;  /* 0x0001000005057824 */ /* 0x002fcc00078e00ff */
[----:B------:R-:W0:Y:S02]  /*32e0*/  F2I.FTZ.U32.TRUNC.NTZ R5, R5 ;  /* 0x0000000500057305 */ /* 0x000e24000021f000 */
[----:B0-----:R0:W-:Y:S02]  /*32f0*/  STG.E desc[UR36][R16.64], R5 ;  /* 0x0000000510007986 */ /* 0x0011e4000c101924 */
.L_x_7755:
[----:B------:R-:W-:-:S04]  /*3300*/  IMAD R18, R23, 0x200, R18 ;  /* 0x0000020017127824 */ /* 0x000fc800078e0212 */
[----:B------:R-:W-:-:S07]  /*3310*/  VIADD R19, R18, 0x80 ;  /* 0x0000008012137836 */ /* 0x000fce0000000000 */
.L_x_7715:
[----:B------:R-:W-:Y:S05]  /*3320*/  BSYNC B6 ;  /* 0x0000000000067941 */ /* 0x000fea0003800000 */
.L_x_7714:
        /* <DEDUP_REMOVED lines=307> */
.L_x_7786:
        /* <DEDUP_REMOVED lines=22> */
.L_x_7790:
[----:B------:R-:W2:Y:S02]  /*47c0*/  LDG.E.U8 R2, desc[UR36][R2.64] ;  /* 0x0000002402027981 */ /* 0x000ea4000c1e1100 */
[----:B--2---:R-:W-:-:S04]  /*47d0*/  I2FP.F32.U32 R0, R2 ;  /* 0x0000000200007245 */ /* 0x004fc80000201000 */
[----:B------:R-:W-:Y:S01]  /*47e0*/  F2FP.BF16.F32.PACK_AB R0, RZ, R0 ;  /* 0x00000000ff00723e */ /* 0x000fe200000010ff */
[----:B------:R-:W-:Y:S06]  /*47f0*/  BRA `(.L_x_7792) ;  /* 0x0000000c00907947 */ /* 0x000fec0003800000 */
.L_x_7789:
        /* <DEDUP_REMOVED lines=10> */
.L_x_7794:
[----:B------:R-:W2:Y:S02]  /*48a0*/  LDG.E R2, desc[UR36][R2.64] ;  /* 0x0000002402027981 */ /* 0x000ea4000c1e1900 */
[----:B--2---:R-:W-:-:S04]  /*48b0*/  I2FP.F32.S32 R0, R2 ;  /* 0x0000000200007245 */ /* 0x004fc80000201400 */
[----:B------:R-:W-:Y:S01]  /*48c0*/  F2FP.BF16.F32.PACK_AB R0, RZ, R0 ;  /* 0x00000000ff00723e */ /* 0x000fe200000010ff */
[----:B------:R-:W-:Y:S06]  /*48d0*/  BRA `(.L_x_7792) ;  /* 0x0000000c00587947 */ /* 0x000fec0003800000 */
.L_x_7793:
[----:B------:R-:W2:Y:S02]  /*48e0*/  LDG.E.U16 R2, desc[UR36][R2.64] ;  /* 0x0000002402027981 */ /* 0x000ea4000c1e1500 */
[----:B--2---:R-:W0:Y:S02]  /*48f0*/  I2F.S16 R0, R2 ;  /* 0x0000000200007306 */ /* 0x004e240000101400 */
[----:B0-----:R-:W-:Y:S01]  /*4900*/  F2FP.BF16.F32.PACK_AB R0, RZ, R0 ;  /* 0x00000000ff00723e */ /* 0x001fe200000010ff */
[----:B------:R-:W-:Y:S06]  /*4910*/  BRA `(.L_x_7792) ;  /* 0x0000000c00487947 */ /* 0x000fec0003800000 */
.L_x_7788:
        /* <DEDUP_REMOVED lines=9> */
.L_x_7796:
[----:B------:R-:W2:Y:S02]  /*49b0*/  LDG.E.U16 R0, desc[UR36][R2.64] ;  /* 0x0000002402007981 */ /* 0x000ea4000c1e1500 */
[----:B--2---:R-:W-:-:S05]  /*49c0*/  HADD2.F32 R0, -RZ, R0.H0_H0 ;  /* 0x20000000ff007230 */ /* 0x004fca0000004100 */
[----:B------:R-:W-:Y:S01]  /*49d0*/  F2FP.BF16.F32.PACK_AB R0, RZ, R0 ;  /* 0x00000000ff00723e */ /* 0x000fe200000010ff */
[----:B------:R-:W-:Y:S06]  /*49e0*/  BRA `(.L_x_7792) ;  /* 0x0000000c00147947 */ /* 0x000fec0003800000 */
.L_x_7795:
        /* <DEDUP_REMOVED lines=9> */
.L_x_7798:
[----:B------:R-:W2:Y:S02]  /*4a80*/  LDG.E.U16 R2, desc[UR36][R2.64] ;  /* 0x0000002402027981 */ /* 0x000ea4000c1e1500 */
[----:B--2---:R-:W-:-:S05]  /*4a90*/  HADD2.F32 R0, -RZ, R2.H0_H0 ;  /* 0x20000002ff007230 */ /* 0x004fca0000004100 */
[----:B------:R-:W-:Y:S01]  /*4aa0*/  F2FP.BF16.F32.PACK_AB R0, RZ, R0 ;  /* 0x00000000ff00723e */ /* 0x000fe200000010ff */
[----:B------:R-:W-:Y:S06]  /*4ab0*/  BRA `(.L_x_7792) ;  /* 0x0000000800e07947 */ /* 0x000fec0003800000 */
.L_x_7797:
        /* <DEDUP_REMOVED lines=8> */
.L_x_7787:
        /* <DEDUP_REMOVED lines=13> */
.L_x_7801:
        /* <DEDUP_REMOVED lines=8> */
.L_x_7800:
        /* <DEDUP_REMOVED lines=28> */
.L_x_7803:
        /* <DEDUP_REMOVED lines=15> */
.L_x_7802:
[----:B------:R0:W5:Y:S01]  /*4f40*/  LDG.E.U16 R0, desc[UR36][R2.64] ;  /* 0x0000002402007981 */ /* 0x000162000c1e1500 */
[----:B------:R-:W-:Y:S05]  /*4f50*/  BRA `(.L_x_7792) ;  /* 0x0000000400b87947 */ /* 0x000fea0003800000 */
.L_x_7799:
        /* <DEDUP_REMOVED lines=12> */
.L_x_7806:
        /* <DEDUP_REMOVED lines=21> */
.L_x_7810:
[----:B------:R-:W-:Y:S05]  /*5170*/  BSYNC B1 ;  /* 0x0000000000017941 */ /* 0x000fea0003800000 */
.L_x_7809:
[----:B------:R-:W-:Y:S01]  /*5180*/  LEA R3, R0, 0x3b800000, 0x17 ;  /* 0x3b80000000037811 */ /* 0x000fe200078eb8ff */
[----:B------:R-:W-:-:S05]  /*5190*/  IMAD.SHL.U32 R0, R2, 0x100000, RZ ;  /* 0x0010000002007824 */ /* 0x000fca00078e00ff */
[----:B------:R-:W-:-:S07]  /*51a0*/  LOP3.LUT R0, R3, R0, R4, 0xfe, !PT ;  /* 0x0000000003007212 */ /* 0x000fce00078efe04 */
.L_x_7808:
[----:B------:R-:W-:Y:S05]  /*51b0*/  BSYNC B0 ;  /* 0x0000000000007941 */ /* 0x000fea0003800000 */
.L_x_7807:
[----:B------:R-:W-:Y:S01]  /*51c0*/  F2FP.BF16.F32.PACK_AB R0, RZ, R0 ;  /* 0x00000000ff00723e */ /* 0x000fe200000010ff */
[----:B------:R-:W-:Y:S06]  /*51d0*/  BRA `(.L_x_7792) ;  /* 0x0000000400187947 */ /* 0x000fec0003800000 */
.L_x_7805:
        /* <DEDUP_REMOVED lines=21> */
.L_x_7814:
[----:B------:R-:W-:Y:S05]  /*5330*/  BSYNC B1 ;  /* 0x0000000000017941 */ /* 0x000fea0003800000 */
.L_x_7813:
[----:B------:R-:W-:Y:S01]  /*5340*/  LEA R3, R0, 0x37800000, 0x17 ;  /* 0x3780000000037811 */ /* 0x000fe200078eb8ff */
[----:B------:R-:W-:-:S05]  /*5350*/  IMAD.SHL.U32 R0, R2, 0x200000, RZ ;  /* 0x0020000002007824 */ /* 0x000fca00078e00ff */
[----:B------:R-:W-:-:S07]  /*5360*/  LOP3.LUT R0, R3, R0, R4, 0xfe, !PT ;  /* 0x0000000003007212 */ /* 0x000fce00078efe04 */
.L_x_7812:
[----:B------:R-:W-:Y:S05]  /*5370*/  BSYNC B0 ;  /* 0x0000000000007941 */ /* 0x000fea0003800000 */
.L_x_7811:
[----:B------:R-:W-:Y:S01]  /*5380*/  F2FP.BF16.F32.PACK_AB R0, RZ, R0 ;  /* 0x00000000ff00723e */ /* 0x000fe200000010ff */
[----:B------:R-:W-:Y:S06]  /*5390*/  BRA `(.L_x_7792) ;  /* 0x0000000000a87947 */ /* 0x000fec0003800000 */
.L_x_7804:
        /* <DEDUP_REMOVED lines=14> */
.L_x_7818:
[----:B------:R-:W-:Y:S05]  /*5480*/  BSYNC B0 ;  /* 0x0000000000007941 */ /* 0x000fea0003800000 */
.L_x_7817:
[----:B------:R-:W-:Y:S01]  /*5490*/  F2FP.BF16.F32.PACK_AB R0, RZ, R0 ;  /* 0x00000000ff00723e */ /* 0x000fe200000010ff */
[----:B------:R-:W-:Y:S06]  /*54a0*/  BRA `(.L_x_7792) ;  /* 0x0000000000647947 */ /* 0x000fec0003800000 */
.L_x_7791:
        /* <DEDUP_REMOVED lines=16> */
.L_x_7819:
[----:B------:R-:W-:Y:S01]  /*55b0*/  PRMT R0, RZ, 0x7610, R0 ;  /* 0x00007610ff007816 */ /* 0x000fe20000000000 */
[----:B------:R-:W-:Y:S06]  /*55c0*/  BRA `(.L_x_7792) ;  /* 0x00000000001c7947 */ /* 0x000fec0003800000 */
.L_x_7816:
[----:B------:R-:W2:Y:S02]  /*55d0*/  LDG.E.64 R2, desc[UR36][R2.64] ;  /* 0x0000002402027981 */ /* 0x000ea4000c1e1b00 */
[----:B--2---:R-:W0:Y:S02]  /*55e0*/  I2F.U64 R0, R2 ;  /* 0x0000000200007312 */ /* 0x004e240000301000 */
[----:B0-----:R-:W-:Y:S01]  /*55f0*/  F2FP.BF16.F32.PACK_AB R0, RZ, R0 ;  /* 0x00000000ff00723e */ /* 0x001fe200000010ff */
[----:B------:R-:W-:Y:S06]  /*5600*/  BRA `(.L_x_7792) ;  /* 0x00000000000c7947 */ /* 0x000fec0003800000 */
.L_x_7815:
[----:B------:R-:W2:Y:S02]  /*5610*/  LDG.E R2, desc[UR36][R2.64] ;  /* 0x0000002402027981 */ /* 0x000ea4000c1e1900 */
[----:B--2---:R-:W-:-:S04]  /*5620*/  I2FP.F32.U32 R0, R2 ;  /* 0x0000000200007245 */ /* 0x004fc80000201000 */
[----:B------:R-:W-:-:S07]  /*5630*/  F2FP.BF16.F32.PACK_AB R0, RZ, R0 ;  /* 0x00000000ff00723e */ /* 0x000fce00000010ff */
.L_x_7792:
[----:B------:R-:W1:Y:S01]  /*5640*/  LDC.U8 R5, c[0x0][0x421] ;  /* 0x00010840ff057b82 */ /* 0x000e620000000000 */
[----:B-----5:R-:W-:-:S06]  /*5650*/  IMAD.U32 R0, R0, 0x10000, RZ ;  /* 0x0001000000007824 */ /* 0x020fcc00078e00ff */
[----:B------:R-:W0:Y:S01]  /*5660*/  MUFU.RCP R0, R0 ;  /* 0x0000000000007308 */ /* 0x000e220000001000 */
[----:B-1----:R-:W-:Y:S01]  /*5670*/  PRMT R4, R5, 0x9910, RZ ;  /* 0x0000991005047816 */ /* 0x002fe200000000ff */
[----:B0-----:R-:W-:-:S03]  /*5680*/  FADD.FTZ R2, R0, -RZ ;  /* 0x800000ff00027221 */ /* 0x001fc60000010000 */
        /* <DEDUP_REMOVED lines=15> */
.L_x_7823:
[----:B-1----:R-:W-:-:S06]  /*5780*/  IMAD.U32 R3, R3, 0x10000, RZ ;  /* 0x0001000003037824 */ /* 0x002fcc00078e00ff */
[----:B------:R-:W0:Y:S02]  /*5790*/  F2I.S64.TRUNC R2, R3 ;  /* 0x0000000300027311 */ /* 0x000e24000020d900 */
[----:B0-----:R0:W-:Y:S01]  /*57a0*/  STG.E.U8 desc[UR36][R16.64], R2 ;  /* 0x0000000210007986 */ /* 0x0011e2000c101124 */
[----:B------:R-:W-:Y:S05]  /*57b0*/  BRA `(.L_x_7825) ;  /* 0x0000000c00847947 */ /* 0x000fea0003800000 */
.L_x_7822:
        /* <DEDUP_REMOVED lines=10> */
.L_x_7827:
[----:B-1----:R-:W-:-:S06]  /*5860*/  IMAD.U32 R3, R3, 0x10000, RZ ;  /* 0x0001000003037824 */ /* 0x002fcc00078e00ff */
[----:B------:R-:W0:Y:S02]  /*5870*/  F2I.FTZ.TRUNC.NTZ R3, R3 ;  /* 0x0000000300037305 */ /* 0x000e24000021f100 */
[----:B0-----:R0:W-:Y:S01]  /*5880*/  STG.E desc[UR36][R16.64], R3 ;  /* 0x0000000310007986 */ /* 0x0011e2000c101924 */
[----:B------:R-:W-:Y:S05]  /*5890*/  BRA `(.L_x_7825) ;  /* 0x0000000c004c7947 */ /* 0x000fea0003800000 */
.L_x_7826:
[----:B-1----:R-:W-:-:S06]  /*58a0*/  IMAD.U32 R3, R3, 0x10000, RZ ;  /* 0x0001000003037824 */ /* 0x002fcc00078e00ff */
[----:B------:R-:W0:Y:S02]  /*58b0*/  F2I.FTZ.TRUNC.NTZ R3, R3 ;  /* 0x0000000300037305 */ /* 0x000e24000021f100 */
[----:B0-----:R0:W-:Y:S01]  /*58c0*/  STG.E.U16 desc[UR36][R16.64], R3 ;  /* 0x0000000310007986 */ /* 0x0011e2000c101524 */
[----:B------:R-:W-:Y:S05]  /*58d0*/  BRA `(.L_x_7825) ;  /* 0x0000000c003c7947 */ /* 0x000fea0003800000 */
.L_x_7821:
        /* <DEDUP_REMOVED lines=9> */
.L_x_7829:
[----:B-1----:R-:W-:-:S05]  /*5970*/  IMAD.U32 R0, R3, 0x10000, RZ ;  /* 0x0001000003007824 */ /* 0x002fca00078e00ff */
[----:B------:R-:W-:-:S05]  /*5980*/  F2FP.F16.F32.PACK_AB R0, RZ, R0 ;  /* 0x00000000ff00723e */ /* 0x000fca00000000ff */
[----:B------:R0:W-:Y:S01]  /*5990*/  STG.E.U16 desc[UR36][R16.64], R0 ;  /* 0x0000000010007986 */ /* 0x0001e2000c101524 */
[----:B------:R-:W-:Y:S05]  /*59a0*/  BRA `(.L_x_7825) ;  /* 0x0000000c00087947 */ /* 0x000fea0003800000 */
.L_x_7828:
        /* <DEDUP_REMOVED lines=10> */
.L_x_7831:
[----:B-1----:R-:W-:-:S05]  /*5a50*/  IMAD.U32 R3, R3, 0x10000, RZ ;  /* 0x0001000003037824 */ /* 0x002fca00078e00ff */
[----:B------:R-:W-:-:S04]  /*5a60*/  F2FP.F16.F32.PACK_AB R3, RZ, R3 ;  /* 0x00000003ff03723e */ /* 0x000fc800000000ff */
[----:B------:R-:W-:-:S05]  /*5a70*/  PRMT R3, R3, 0x5410, RZ ;  /* 0x0000541003037816 */ /* 0x000fca00000000ff */
[----:B------:R0:W-:Y:S01]  /*5a80*/  STG.E desc[UR36][R16.64], R3 ;  /* 0x0000000310007986 */ /* 0x0001e2000c101924 */
[----:B------:R-:W-:Y:S05]  /*5a90*/  BRA `(.L_x_7825) ;  /* 0x0000000800cc7947 */ /* 0x000fea0003800000 */
.L_x_7830:
[----:B-1----:R-:W-:-:S04]  /*5aa0*/  IMAD.U32 R2, R3, 0x10000, RZ ;  /* 0x0001000003027824 */ /* 0x002fc800078e00ff */
[----:B------:R-:W-:-:S06]  /*5ab0*/  FMUL.FTZ R2, R2, 1 ;  /* 0x3f80000002027820 */ /* 0x000fcc0000410000 */
[----:B------:R-:W0:Y:S02]  /*5ac0*/  F2F.F64.F32 R2, R2 ;  /* 0x0000000200027310 */ /* 0x000e240000201800 */
[----:B0-----:R0:W-:Y:S01]  /*5ad0*/  STG.E.64 desc[UR36][R16.64], R2 ;  /* 0x0000000210007986 */ /* 0x0011e2000c101b24 */
[----:B------:R-:W-:Y:S05]  /*5ae0*/  BRA `(.L_x_7825) ;  /* 0x0000000800b87947 */ /* 0x000fea0003800000 */
.L_x_7820:
        /* <DEDUP_REMOVED lines=13> */
.L_x_7834:
[----:B-1----:R-:W-:Y:S01]  /*5bc0*/  IMAD.U32 R3, R3, 0x10000, RZ ;  /* 0x0001000003037824 */ /* 0x002fe200078e00ff */
[----:B------:R-:W-:-:S03]  /*5bd0*/  CS2R R6, SRZ ;  /* 0x0000000000067805 */ /* 0x000fc6000001ff00 */
[----:B------:R-:W-:-:S04]  /*5be0*/  FMUL.FTZ R3, R3, 1 ;  /* 0x3f80000003037820 */ /* 0x000fc80000410000 */
[----:B------:R-:W0:Y:S02]  /*5bf0*/  F2F.F64.F32 R4, R3 ;  /* 0x0000000300047310 */ /* 0x000e240000201800 */
[----:B0-----:R0:W-:Y:S01]  /*5c00*/  STG.E.128 desc[UR36][R16.64], R4 ;  /* 0x0000000410007986 */ /* 0x0011e2000c101d24 */
[----:B------:R-:W-:Y:S05]  /*5c10*/  BRA `(.L_x_7825) ;  /* 0x00000008006c7947 */ /* 0x000fea0003800000 */
.L_x_7833:
        /* <DEDUP_REMOVED lines=21> */
.L_x_7838:
[----:B------:R-:W-:Y:S05]  /*5d70*/  BSYNC B0 ;  /* 0x0000000000007941 */ /* 0x000fea0003800000 */
.L_x_7837:
[----:B------:R-:W-:-:S05]  /*5d80*/  LOP3.LUT R3, R0, R3, RZ, 0xfc, !PT ;  /* 0x0000000300037212 */ /* 0x000fca00078efcff */
[----:B------:R0:W-:Y:S01]  /*5d90*/  STG.E.U8 desc[UR36][R16.64], R3 ;  /* 0x0000000310007986 */ /* 0x0001e2000c101124 */
[----:B------:R-:W-:Y:S05]  /*5da0*/  BRA `(.L_x_7825) ;  /* 0x0000000800087947 */ /* 0x000fea0003800000 */
.L_x_7836:
        /* <DEDUP_REMOVED lines=13> */
.L_x_7840:
[----:B------:R-:W-:Y:S01]  /*5e80*/  IMAD.MOV.U32 R0, RZ, RZ, 0x7f ;  /* 0x0000007fff007424 */ /* 0x000fe200078e00ff */
[----:B------:R-:W-:-:S04]  /*5e90*/  ISETP.GT.U32.AND P0, PT, R2, 0x7f800000, PT ;  /* 0x7f8000000200780c */ /* 0x000fc80003f04070 */
[----:B------:R-:W-:-:S09]  /*5ea0*/  SEL R0, R0, 0x7c, P0 ;  /* 0x0000007c00007807 */ /* 0x000fd20000000000 */
.L_x_7841:
[----:B------:R-:W-:Y:S05]  /*5eb0*/  BSYNC B0 ;  /* 0x0000000000007941 */ /* 0x000fea0003800000 */
.L_x_7839:
[----:B------:R-:W-:-:S04]  /*5ec0*/  LOP3.LUT R2, R3, 0x80000000, RZ, 0xc0, !PT ;  /* 0x8000000003027812 */ /* 0x000fc800078ec0ff */
[----:B------:R-:W-:-:S04]  /*5ed0*/  SHF.R.U32.HI R3, RZ, 0x18, R2 ;  /* 0x00000018ff037819 */ /* 0x000fc80000011602 */
[----:B------:R-:W-:-:S05]  /*5ee0*/  LOP3.LUT R3, R0, R3, RZ, 0xfc, !PT ;  /* 0x0000000300037212 */ /* 0x000fca00078efcff */
[----:B------:R0:W-:Y:S01]  /*5ef0*/  STG.E.U8 desc[UR36][R16.64], R3 ;  /* 0x0000000310007986 */ /* 0x0001e2000c101124 */
[----:B------:R-:W-:Y:S05]  /*5f00*/  BRA `(.L_x_7825) ;  /* 0x0000000400b07947 */ /* 0x000fea0003800000 */
.L_x_7835:
[----:B-1----:R0:W-:Y:S01]  /*5f10*/  STG.E.U16 desc[UR36][R16.64], R3 ;  /* 0x0000000310007986 */ /* 0x0021e2000c101524 */
[----:B------:R-:W-:Y:S05]  /*5f20*/  BRA `(.L_x_7825) ;  /* 0x0000000400a87947 */ /* 0x000fea0003800000 */
.L_x_7832:
        /* <DEDUP_REMOVED lines=12> */
.L_x_7844:
        /* <DEDUP_REMOVED lines=17> */
.L_x_7847:
[----:B------:R-:W-:-:S04]  /*6100*/  LOP3.LUT R2, R3, 0x80000000, RZ, 0xc0, !PT ;  /* 0x8000000003027812 */ /* 0x000fc800078ec0ff */
[----:B------:R-:W-:-:S04]  /*6110*/  SHF.R.U32.HI R3, RZ, 0x18, R2 ;  /* 0x00000018ff037819 */ /* 0x000fc80000011602 */
[----:B------:R-:W-:-:S04]  /*6120*/  LOP3.LUT R0, R0, R3, RZ, 0xfc, !PT ;  /* 0x0000000300007212 */ /* 0x000fc800078efcff */
[----:B------:R-:W-:-:S07]  /*6130*/  PRMT R8, R0, 0x7610, R8 ;  /* 0x0000761000087816 */ /* 0x000fce0000000008 */
.L_x_7846:
[----:B------:R-:W-:Y:S05]  /*6140*/  BSYNC B0 ;  /* 0x0000000000007941 */ /* 0x000fea0003800000 */
.L_x_7845:
[----:B------:R3:W-:Y:S01]  /*6150*/  STG.E.U8 desc[UR36][R16.64], R8 ;  /* 0x0000000810007986 */ /* 0x0007e2000c101124 */
[----:B------:R-:W-:Y:S05]  /*6160*/  BRA `(.L_x_7825) ;  /* 0x0000000400187947 */ /* 0x000fea0003800000 */
.L_x_7843:
        /* <DEDUP_REMOVED lines=17> */
.L_x_7850:
[----:B------:R-:W-:-:S04]  /*6280*/  LOP3.LUT R2, R3, 0x80000000, RZ, 0xc0, !PT ;  /* 0x8000000003027812 */ /* 0x000fc800078ec0ff */
[----:B------:R-:W-:-:S04]  /*6290*/  SHF.R.U32.HI R3, RZ, 0x18, R2 ;  /* 0x00000018ff037819 */ /* 0x000fc80000011602 */
[----:B------:R-:W-:-:S04]  /*62a0*/  LOP3.LUT R0, R0, R3, RZ, 0xfc, !PT ;  /* 0x0000000300007212 */ /* 0x000fc800078efcff */
[----:B------:R-:W-:-:S07]  /*62b0*/  PRMT R8, R0, 0x7610, R8 ;  /* 0x0000761000087816 */ /* 0x000fce0000000008 */
.L_x_7849:
[----:B------:R-:W-:Y:S05]  /*62c0*/  BSYNC B0 ;  /* 0x0000000000007941 */ /* 0x000fea0003800000 */
.L_x_7848:
[----:B------:R0:W-:Y:S01]  /*62d0*/  STG.E.U8 desc[UR36][R16.64], R8 ;  /* 0x0000000810007986 */ /* 0x0001e2000c101124 */
[----:B------:R-:W-:Y:S05]  /*62e0*/  BRA `(.L_x_7825) ;  /* 0x0000000000b87947 */ /* 0x000fea0003800000 */
.L_x_7842:
[----:B------:R-:W-:-:S13]  /*62f0*/  ISETP.NE.AND P0, PT, R4, 0x1c, PT ;  /* 0x0000001c0400780c */ /* 0x000fda0003f05270 */
[----:B------:R-:W-:Y:S05]  /*6300*/  @!P0 BRA `(.L_x_7851) ;  /* 0x0000000000a48947 */ /* 0x000fea0003800000 */
[----:B------:R-:W-:-:S13]  /*6310*/  ISETP.NE.AND P0, PT, R4, 0x1d, PT ;  /* 0x0000001d0400780c */ /* 0x000fda0003f05270 */
[----:B------:R-:W-:Y:S05]  /*6320*/  @!P0 BRA `(.L_x_7852) ;  /* 0x00000000008c8947 */ /* 0x000fea0003800000 */
[----:B------:R-:W-:-:S13]  /*6330*/  ISETP.NE.AND P0, PT, R4, 0x2c, PT ;  /* 0x0000002c0400780c */ /* 0x000fda0003f05270 */
[----:B------:R-:W-:Y:S05]  /*6340*/  @P0 BRA `(.L_x_7824) ;  /* 0x0000000000400947 */ /* 0x000fea0003800000 */
[----:B-1----:R-:W-:-:S05]  /*6350*/  IMAD.U32 R3, R3, 0x10000, RZ ;  /* 0x0001000003037824 */ /* 0x002fca00078e00ff */
        /* <DEDUP_REMOVED lines=15> */
.L_x_7824:
[----:B------:R-:W-:Y:S01]  /*6450*/  MOV R0, 0x0 ;  /* 0x0000000000007802 */ /* 0x000fe20000000f00 */
[----:B------:R-:W-:Y:S01]  /*6460*/  ULDC.64 UR4, c[0x4][0x148] ;  /* 0x0100520000047ab9 */ /* 0x000fe20000000a00 */
[----:B------:R-:W-:Y:S01]  /*6470*/  ULDC.64 UR6, c[0x4][0x40] ;  /* 0x0100100000067ab9 */ /* 0x000fe20000000a00 */
[----:B------:R-:W-:Y:S01]  /*6480*/  IMAD.U32 R4, RZ, RZ, UR4 ;  /* 0x00000004ff047e24 */ /* 0x000fe2000f8e00ff */
[----:B-1----:R0:W1:Y:S01]  /*6490*/  LDC.64 R2, c[0x4][R0] ;  /* 0x0100000000027b82 */ /* 0x0020620000000a00 */
        /* <DEDUP_REMOVED lines=11> */
.L_x_7853:
[----:B------:R-:W-:Y:S05]  /*6550*/  BRA `(.L_x_7825) ;  /* 0x00000000001c7947 */ /* 0x000fea0003800000 */
.L_x_7852:
[----:B-1----:R-:W-:-:S06]  /*6560*/  IMAD.U32 R3, R3, 0x10000, RZ ;  /* 0x0001000003037824 */ /* 0x002fcc00078e00ff */
[----:B------:R-:W0:Y:S02]  /*6570*/  F2I.U64.TRUNC R2, R3 ;  /* 0x0000000300027311 */ /* 0x000e24000020d800 */
[----:B0-----:R2:W-:Y:S01]  /*6580*/  STG.E.64 desc[UR36][R16.64], R2 ;  /* 0x0000000210007986 */ /* 0x0015e2000c101b24 */
[----:B------:R-:W-:Y:S05]  /*6590*/  BRA `(.L_x_7825) ;  /* 0x00000000000c7947 */ /* 0x000fea0003800000 */
.L_x_7851:
[----:B-1----:R-:W-:-:S06]  /*65a0*/  IMAD.U32 R3, R3, 0x10000, RZ ;  /* 0x0001000003037824 */ /* 0x002fcc00078e00ff */
[----:B------:R-:W0:Y:S02]  /*65b0*/  F2I.FTZ.U32.TRUNC.NTZ R3, R3 ;  /* 0x0000000300037305 */ /* 0x000e24000021f000 */
[----:B0-----:R0:W-:Y:S02]  /*65c0*/  STG.E desc[UR36][R16.64], R3 ;  /* 0x0000000310007986 */ /* 0x0011e4000c101924 */
.L_x_7825:
[----:B------:R-:W-:-:S07]  /*65d0*/  VIADD R19, R19, 0x80 ;  /* 0x0000008013137836 */ /* 0x000fce0000000000 */
.L_x_7785:
[----:B------:R-:W-:Y:S05]  /*65e0*/  BSYNC B6 ;  /* 0x0000000000067941 */ /* 0x000fea0003800000 */
.L_x_7784:
        /* <DEDUP_REMOVED lines=307> */
.L_x_7856:
        /* <DEDUP_REMOVED lines=22> */
.L_x_7860:
[----:B------:R-:W2:Y:S02]  /*7a80*/  LDG.E.U8 R2, desc[UR36][R2.64] ;  /* 0x0000002402027981 */ /* 0x000ea4000c1e1100 */
[----:B--2---:R-:W-:-:S04]  /*7a90*/  I2FP.F32.U32 R0, R2 ;  /* 0x0000000200007245 */ /* 0x004fc80000201000 */
[----:B------:R-:W-:Y:S01]  /*7aa0*/  F2FP.BF16.F32.PACK_AB R0, RZ, R0 ;  /* 0x00000000ff00723e */ /* 0x000fe200000010ff */
[----:B------:R-:W-:Y:S06]  /*7ab0*/  BRA `(.L_x_7862) ;  /* 0x0000000c00907947 */ /* 0x000fec0003800000 */
.L_x_7859:
        /* <DEDUP_REMOVED lines=10> */
.L_x_7864:
[----:B------:R-:W2:Y:S02]  /*7b60*/  LDG.E R2, desc[UR36][R2.64] ;  /* 0x0000002402027981 */ /* 0x000ea4000c1e1900 */
[----:B--2---:R-:W-:-:S04]  /*7b70*/  I2FP.F32.S32 R0, R2 ;  /* 0x0000000200007245 */ /* 0x004fc80000201400 */
[----:B------:R-:W-:Y:S01]  /*7b80*/  F2FP.BF16.F32.PACK_AB R0, RZ, R0 ;  /* 0x00000000ff00723e */ /* 0x000fe200000010ff */
[----:B------:R-:W-:Y:S06]  /*7b90*/  BRA `(.L_x_7862) ;  /* 0x0000000c00587947 */ /* 0x000fec0003800000 */
.L_x_7863:
[----:B------:R-:W2:Y:S02]  /*7ba0*/  LDG.E.U16 R2, desc[UR36][R2.64] ;  /* 0x0000002402027981 */ /* 0x000ea4000c1e1500 */
[----:B--2---:R-:W0:Y:S02]  /*7bb0*/  I2F.S16 R0, R2 ;  /* 0x0000000200007306 */ /* 0x004e240000101400 */
[----:B0-----:R-:W-:Y:S01]  /*7bc0*/  F2FP.BF16.F32.PACK_AB R0, RZ, R0 ;  /* 0x00000000ff00723e */ /* 0x001fe200000010ff */
[----:B------:R-:W-:Y:S06]  /*7bd0*/  BRA `(.L_x_7862) ;  /* 0x0000000c00487947 */ /* 0x000fec0003800000 */
.L_x_7858:
        /* <DEDUP_REMOVED lines=9> */
.L_x_7866:
[----:B------:R-:W2:Y:S02]  /*7c70*/  LDG.E.U16 R0, desc[UR36][R2.64] ;  /* 0x0000002402007981 */ /* 0x000ea4000c1e1500 */
[----:B--2---:R-:W-:-:S05]  /*7c80*/  HADD2.F32 R0, -RZ, R0.H0_H0 ;  /* 0x20000000ff007230 */ /* 0x004fca0000004100 */
[----:B------:R-:W-:Y:S01]  /*7c90*/  F2FP.BF16.F32.PACK_AB R0, RZ, R0 ;  /* 0x00000000ff00723e */ /* 0x000fe200000010ff */
[----:B------:R-:W-:Y:S06]  /*7ca0*/  BRA `(.L_x_7862) ;  /* 0x0000000c00147947 */ /* 0x000fec0003800000 */
.L_x_7865:
        /* <DEDUP_REMOVED lines=9> */
.L_x_7868:
[----:B------:R-:W2:Y:S02]  /*7d40*/  LDG.E.U16 R2, desc[UR36][R2.64] ;  /* 0x0000002402027981 */ /* 0x000ea4000c1e1500 */
[----:B--2---:R-:W-:-:S05]  /*7d50*/  HADD2.F32 R0, -RZ, R2.H0_H0 ;  /* 0x20000002ff007230 */ /* 0x004fca0000004100 */
[----:B------:R-:W-:Y:S01]  /*7d60*/  F2FP.BF16.F32.PACK_AB R0, RZ, R0 ;  /* 0x00000000ff00723e */ /* 0x000fe200000010ff */
[----:B------:R-:W-:Y:S06]  /*7d70*/  BRA `(.L_x_7862) ;  /* 0x0000000800e07947 */ /* 0x000fec0003800000 */
.L_x_7867:
        /* <DEDUP_REMOVED lines=8> */
.L_x_7857:
        /* <DEDUP_REMOVED lines=13> */
.L_x_7871:
        /* <DEDUP_REMOVED lines=8> */
.L_x_7870:
        /* <DEDUP_REMOVED lines=28> */
.L_x_7873:
        /* <DEDUP_REMOVED lines=15> */
.L_x_7872:
[----:B------:R0:W5:Y:S01]  /*8200*/  LDG.E.U16 R0, desc[UR36][R2.64] ;  /* 0x0000002402007981 */ /* 0x000162000c1e1500 */
[----:B------:R-:W-:Y:S05]  /*8210*/  BRA `(.L_x_7862) ;  /* 0x0000000400b87947 */ /* 0x000fea0003800000 */
.L_x_7869:
        /* <DEDUP_REMOVED lines=12> */
.L_x_7876:
        /* <DEDUP_REMOVED lines=21> */
.L_x_7880:
[----:B------:R-:W-:Y:S05]  /*8430*/  BSYNC B1 ;  /* 0x0000000000017941 */ /* 0x000fea0003800000 */
.L_x_7879:
[----:B------:R-:W-:Y:S01]  /*8440*/  LEA R3, R0, 0x3b800000, 0x17 ;  /* 0x3b80000000037811 */ /* 0x000fe200078eb8ff */
[----:B------:R-:W-:-:S05]  /*8450*/  IMAD.SHL.U32 R0, R2, 0x100000, RZ ;  /* 0x0010000002007824 */ /* 0x000fca00078e00ff */
[----:B------:R-:W-:-:S07]  /*8460*/  LOP3.LUT R0, R3, R0, R4, 0xfe, !PT ;  /* 0x0000000003007212 */ /* 0x000fce00078efe04 */
.L_x_7878:
[----:B------:R-:W-:Y:S05]  /*8470*/  BSYNC B0 ;  /* 0x0000000000007941 */ /* 0x000fea0003800000 */
.L_x_7877:
[----:B------:R-:W-:Y:S01]  /*8480*/  F2FP.BF16.F32.PACK_AB R0, RZ, R0 ;  /* 0x00000000ff00723e */ /* 0x000fe200000010ff */
[----:B------:R-:W-:Y:S06]  /*8490*/  BRA `(.L_x_7862) ;  /* 0x0000000400187947 */ /* 0x000fec0003800000 */
.L_x_7875:
        /* <DEDUP_REMOVED lines=21> */
.L_x_7884:
[----:B------:R-:W-:Y:S05]  /*85f0*/  BSYNC B1 ;  /* 0x0000000000017941 */ /* 0x000fea0003800000 */
.L_x_7883:
[----:B------:R-:W-:Y:S01]  /*8600*/  LEA R3, R0, 0x37800000, 0x17 ;  /* 0x3780000000037811 */ /* 0x000fe200078eb8ff */
[----:B------:R-:W-:-:S05]  /*8610*/  IMAD.SHL.U32 R0, R2, 0x200000, RZ ;  /* 0x0020000002007824 */ /* 0x000fca00078e00ff */
[----:B------:R-:W-:-:S07]  /*8620*/  LOP3.LUT R0, R3, R0, R4, 0xfe, !PT ;  /* 0x0000000003007212 */ /* 0x000fce00078efe04 */
.L_x_7882:
[----:B------:R-:W-:Y:S05]  /*8630*/  BSYNC B0 ;  /* 0x0000000000007941 */ /* 0x000fea0003800000 */
.L_x_7881:
[----:B------:R-:W-:Y:S01]  /*8640*/  F2FP.BF16.F32.PACK_AB R0, RZ, R0 ;  /* 0x00000000ff00723e */ /* 0x000fe200000010ff */
[----:B------:R-:W-:Y:S06]  /*8650*/  BRA `(.L_x_7862) ;  /* 0x0000000000a87947 */ /* 0x000fec0003800000 */
.L_x_7874:
        /* <DEDUP_REMOVED lines=14> */
.L_x_7888:
[----:B------:R-:W-:Y:S05]  /*8740*/  BSYNC B0 ;  /* 0x0000000000007941 */ /* 0x000fea0003800000 */
.L_x_7887:
[----:B------:R-:W-:Y:S01]  /*8750*/  F2FP.BF16.F32.PACK_AB R0, RZ, R0 ;  /* 0x00000000ff00723e */ /* 0x000fe200000010ff */
[----:B------:R-:W-:Y:S06]  /*8760*/  BRA `(.L_x_7862) ;  /* 0x0000000000647947 */ /* 0x000fec0003800000 */
.L_x_7861:
        /* <DEDUP_REMOVED lines=16> */
.L_x_7889:
[----:B------:R-:W-:Y:S01]  /*8870*/  PRMT R0, RZ, 0x7610, R0 ;  /* 0x00007610ff007816 */ /* 0x000fe20000000000 */
[----:B------:R-:W-:Y:S06]  /*8880*/  BRA `(.L_x_7862) ;  /* 0x00000000001c7947 */ /* 0x000fec0003800000 */
.L_x_7886:
[----:B------:R-:W2:Y:S02]  /*8890*/  LDG.E.64 R2, desc[UR36][R2.64] ;  /* 0x0000002402027981 */ /* 0x000ea4000c1e1b00 */
[----:B--2---:R-:W0:Y:S02]  /*88a0*/  I2F.U64 R0, R2 ;  /* 0x0000000200007312 */ /* 0x004e240000301000 */
[----:B0-----:R-:W-:Y:S01]  /*88b0*/  F2FP.BF16.F32.PACK_AB R0, RZ, R0 ;  /* 0x00000000ff00723e */ /* 0x001fe200000010ff */
[----:B------:R-:W-:Y:S06]  /*88c0*/  BRA `(.L_x_7862) ;  /* 0x00000000000c7947 */ /* 0x000fec0003800000 */
.L_x_7885:
[----:B------:R-:W2:Y:S02]  /*88d0*/  LDG.E R2, desc[UR36][R2.64] ;  /* 0x0000002402027981 */ /* 0x000ea4000c1e1900 */
[----:B--2---:R-:W-:-:S04]  /*88e0*/  I2FP.F32.U32 R0, R2 ;  /* 0x0000000200007245 */ /* 0x004fc80000201000 */
[----:B------:R-:W-:-:S07]  /*88f0*/  F2FP.BF16.F32.PACK_AB R0, RZ, R0 ;  /* 0x00000000ff00723e */ /* 0x000fce00000010ff */
.L_x_7862:
        /* <DEDUP_REMOVED lines=20> */
.L_x_7893:
[----:B-1----:R-:W-:-:S06]  /*8a40*/  IMAD.U32 R3, R3, 0x10000, RZ ;  /* 0x0001000003037824 */ /* 0x002fcc00078e00ff */
[----:B------:R-:W0:Y:S02]  /*8a50*/  F2I.S64.TRUNC R2, R3 ;  /* 0x0000000300027311 */ /* 0x000e24000020d900 */
[----:B0-----:R3:W-:Y:S01]  /*8a60*/  STG.E.U8 desc[UR36][R16.64], R2 ;  /* 0x0000000210007986 */ /* 0x0017e2000c101124 */
[----:B------:R-:W-:Y:S05]  /*8a70*/  BRA `(.L_x_7895) ;  /* 0x0000000c00847947 */ /* 0x000fea0003800000 */
.L_x_7892:
        /* <DEDUP_REMOVED lines=10> */
.L_x_7897:
[----:B-1----:R-:W-:-:S06]  /*8b20*/  IMAD.U32 R3, R3, 0x10000, RZ ;  /* 0x0001000003037824 */ /* 0x002fcc00078e00ff */
[----:B------:R-:W0:Y:S02]  /*8b30*/  F2I.FTZ.TRUNC.NTZ R3, R3 ;  /* 0x0000000300037305 */ /* 0x000e24000021f100 */
[----:B0-----:R2:W-:Y:S01]  /*8b40*/  STG.E desc[UR36][R16.64], R3 ;  /* 0x0000000310007986 */ /* 0x0015e2000c101924 */
[----:B------:R-:W-:Y:S05]  /*8b50*/  BRA `(.L_x_7895) ;  /* 0x0000000c004c7947 */ /* 0x000fea0003800000 */
.L_x_7896:
[----:B-1----:R-:W-:-:S06]  /*8b60*/  IMAD.U32 R3, R3, 0x10000, RZ ;  /* 0x0001000003037824 */ /* 0x002fcc00078e00ff */
[----:B------:R-:W0:Y:S02]  /*8b70*/  F2I.FTZ.TRUNC.NTZ R3, R3 ;  /* 0x0000000300037305 */ /* 0x000e24000021f100 */
[----:B0-----:R0:W-:Y:S01]  /*8b80*/  STG.E.U16 desc[UR36][R16.64], R3 ;  /* 0x0000000310007986 */ /* 0x0011e2000c101524 */
[----:B------:R-:W-:Y:S05]  /*8b90*/  BRA `(.L_x_7895) ;  /* 0x0000000c003c7947 */ /* 0x000fea0003800000 */
.L_x_7891:
        /* <DEDUP_REMOVED lines=9> */
.L_x_7899:
[----:B-1----:R-:W-:-:S05]  /*8c30*/  IMAD.U32 R0, R3, 0x10000, RZ ;  /* 0x0001000003007824 */ /* 0x002fca00078e00ff */
[----:B------:R-:W-:-:S05]  /*8c40*/  F2FP.F16.F32.PACK_AB R0, RZ, R0 ;  /* 0x00000000ff00723e */ /* 0x000fca00000000ff */
[----:B------:R0:W-:Y:S01]  /*8c50*/  STG.E.U16 desc[UR36][R16.64], R0 ;  /* 0x0000000010007986 */ /* 0x0001e2000c101524 */
[----:B------:R-:W-:Y:S05]  /*8c60*/  BRA `(.L_x_7895) ;  /* 0x0000000c00087947 */ /* 0x000fea0003800000 */
.L_x_7898:
        /* <DEDUP_REMOVED lines=10> */
.L_x_7901:
[----:B-1----:R-:W-:-:S05]  /*8d10*/  IMAD.U32 R3, R3, 0x10000, RZ ;  /* 0x0001000003037824 */ /* 0x002fca00078e00ff */
[----:B------:R-:W-:-:S04]  /*8d20*/  F2FP.F16.F32.PACK_AB R3, RZ, R3 ;  /* 0x00000003ff03723e */ /* 0x000fc800000000ff */
[----:B------:R-:W-:-:S05]  /*8d30*/  PRMT R3, R3, 0x5410, RZ ;  /* 0x0000541003037816 */ /* 0x000fca00000000ff */
[----:B------:R0:W-:Y:S01]  /*8d40*/  STG.E desc[UR36][R16.64], R3 ;  /* 0x0000000310007986 */ /* 0x0001e2000c101924 */
[----:B------:R-:W-:Y:S05]  /*8d50*/  BRA `(.L_x_7895) ;  /* 0x0000000800cc7947 */ /* 0x000fea0003800000 */
.L_x_7900:
[----:B-1----:R-:W-:-:S04]  /*8d60*/  IMAD.U32 R2, R3, 0x10000, RZ ;  /* 0x0001000003027824 */ /* 0x002fc800078e00ff */
[----:B------:R-:W-:-:S06]  /*8d70*/  FMUL.FTZ R2, R2, 1 ;  /* 0x3f80000002027820 */ /* 0x000fcc0000410000 */
[----:B------:R-:W0:Y:S02]  /*8d80*/  F2F.F64.F32 R2, R2 ;  /* 0x0000000200027310 */ /* 0x000e240000201800 */
[----:B0-----:R0:W-:Y:S01]  /*8d90*/  STG.E.64 desc[UR36][R16.64], R2 ;  /* 0x0000000210007986 */ /* 0x0011e2000c101b24 */
[----:B------:R-:W-:Y:S05]  /*8da0*/  BRA `(.L_x_7895) ;  /* 0x0000000800b87947 */ /* 0x000fea0003800000 */
.L_x_7890:
        /* <DEDUP_REMOVED lines=13> */
.L_x_7904:
[----:B-1----:R-:W-:Y:S01]  /*8e80*/  IMAD.U32 R3, R3, 0x10000, RZ ;  /* 0x0001000003037824 */ /* 0x002fe200078e00ff */
[----:B------:R-:W-:-:S03]  /*8e90*/  CS2R R6, SRZ ;  /* 0x0000000000067805 */ /* 0x000fc6000001ff00 */
[----:B------:R-:W-:-:S04]  /*8ea0*/  FMUL.FTZ R3, R3, 1 ;  /* 0x3f80000003037820 */ /* 0x000fc80000410000 */
[----:B------:R-:W0:Y:S02]  /*8eb0*/  F2F.F64.F32 R4, R3 ;  /* 0x0000000300047310 */ /* 0x000e240000201800 */
[----:B0-----:R0:W-:Y:S01]  /*8ec0*/  STG.E.128 desc[UR36][R16.64], R4 ;  /* 0x0000000410007986 */ /* 0x0011e2000c101d24 */
[----:B------:R-:W-:Y:S05]  /*8ed0*/  BRA `(.L_x_7895) ;  /* 0x00000008006c7947 */ /* 0x000fea0003800000 */
.L_x_7903:
        /* <DEDUP_REMOVED lines=21> */
.L_x_7908:
[----:B------:R-:W-:Y:S05]  /*9030*/  BSYNC B0 ;  /* 0x0000000000007941 */ /* 0x000fea0003800000 */
.L_x_7907:
[----:B------:R-:W-:-:S05]  /*9040*/  LOP3.LUT R3, R0, R3, RZ, 0xfc, !PT ;  /* 0x0000000300037212 */ /* 0x000fca00078efcff */
[----:B------:R0:W-:Y:S01]  /*9050*/  STG.E.U8 desc[UR36][R16.64], R3 ;  /* 0x0000000310007986 */ /* 0x0001e2000c101124 */
[----:B------:R-:W-:Y:S05]  /*9060*/  BRA `(.L_x_7895) ;  /* 0x0000000800087947 */ /* 0x000fea0003800000 */
.L_x_7906:
        /* <DEDUP_REMOVED lines=13> */
.L_x_7910:
[----:B------:R-:W-:Y:S01]  /*9140*/  IMAD.MOV.U32 R0, RZ, RZ, 0x7f ;  /* 0x0000007fff007424 */ /* 0x000fe200078e00ff */
[----:B------:R-:W-:-:S04]  /*9150*/  ISETP.GT.U32.AND P0, PT, R2, 0x7f800000, PT ;  /* 0x7f8000000200780c */ /* 0x000fc80003f04070 */
[----:B------:R-:W-:-:S09]  /*9160*/  SEL R0, R0, 0x7c, P0 ;  /* 0x0000007c00007807 */ /* 0x000fd20000000000 */
.L_x_7911:
[----:B------:R-:W-:Y:S05]  /*9170*/  BSYNC B0 ;  /* 0x0000000000007941 */ /* 0x000fea0003800000 */
.L_x_7909:
[----:B------:R-:W-:-:S04]  /*9180*/  LOP3.LUT R2, R3, 0x80000000, RZ, 0xc0, !PT ;  /* 0x8000000003027812 */ /* 0x000fc800078ec0ff */
[----:B------:R-:W-:-:S04]  /*9190*/  SHF.R.U32.HI R3, RZ, 0x18, R2 ;  /* 0x00000018ff037819 */ /* 0x000fc80000011602 */
[----:B------:R-:W-:-:S05]  /*91a0*/  LOP3.LUT R3, R0, R3, RZ, 0xfc, !PT ;  /* 0x0000000300037212 */ /* 0x000fca00078efcff */
[----:B------:R0:W-:Y:S01]  /*91b0*/  STG.E.U8 desc[UR36][R16.64], R3 ;  /* 0x0000000310007986 */ /* 0x0001e2000c101124 */
[----:B------:R-:W-:Y:S05]  /*91c0*/  BRA `(.L_x_7895) ;  /* 0x0000000400b07947 */ /* 0x000fea0003800000 */
.L_x_7905:
[----:B-1----:R0:W-:Y:S01]  /*91d0*/  STG.E.U16 desc[UR36][R16.64], R3 ;  /* 0x0000000310007986 */ /* 0x0021e2000c101524 */
[----:B------:R-:W-:Y:S05]  /*91e0*/  BRA `(.L_x_7895) ;  /* 0x0000000400a87947 */ /* 0x000fea0003800000 */
.L_x_7902:
        /* <DEDUP_REMOVED lines=12> */
.L_x_7914:
        /* <DEDUP_REMOVED lines=17> */
.L_x_7917:
[----:B------:R-:W-:-:S04]  /*93c0*/  LOP3.LUT R2, R3, 0x80000000, RZ, 0xc0, !PT ;  /* 0x8000000003027812 */ /* 0x000fc800078ec0ff */
[----:B------:R-:W-:-:S04]  /*93d0*/  SHF.R.U32.HI R3, RZ, 0x18, R2 ;  /* 0x00000018ff037819 */ /* 0x000fc80000011602 */
[----:B------:R-:W-:-:S04]  /*93e0*/  LOP3.LUT R0, R0, R3, RZ, 0xfc, !PT ;  /* 0x0000000300007212 */ /* 0x000fc800078efcff */
[----:B------:R-:W-:-:S07]  /*93f0*/  PRMT R8, R0, 0x7610, R8 ;  /* 0x0000761000087816 */ /* 0x000fce0000000008 */
.L_x_7916:
[----:B------:R-:W-:Y:S05]  /*9400*/  BSYNC B0 ;  /* 0x0000000000007941 */ /* 0x000fea0003800000 */
.L_x_7915:
[----:B------:R0:W-:Y:S01]  /*9410*/  STG.E.U8 desc[UR36][R16.64], R8 ;  /* 0x0000000810007986 */ /* 0x0001e2000c101124 */
[----:B------:R-:W-:Y:S05]  /*9420*/  BRA `(.L_x_7895) ;  /* 0x0000000400187947 */ /* 0x000fea0003800000 */
.L_x_7913:
        /* <DEDUP_REMOVED lines=17> */
.L_x_7920:
[----:B------:R-:W-:-:S04]  /*9540*/  LOP3.LUT R2, R3, 0x80000000, RZ, 0xc0, !PT ;  /* 0x8000000003027812 */ /* 0x000fc800078ec0ff */
[----:B------:R-:W-:-:S04]  /*9550*/  SHF.R.U32.HI R3, RZ, 0x18, R2 ;  /* 0x00000018ff037819 */ /* 0x000fc80000011602 */
[----:B------:R-:W-:-:S04]  /*9560*/  LOP3.LUT R0, R0, R3, RZ, 0xfc, !PT ;  /* 0x0000000300007212 */ /* 0x000fc800078efcff */
[----:B------:R-:W-:-:S07]  /*9570*/  PRMT R8, R0, 0x7610, R8 ;  /* 0x0000761000087816 */ /* 0x000fce0000000008 */
.L_x_7919:
[----:B------:R-:W-:Y:S05]  /*9580*/  BSYNC B0 ;  /* 0x0000000000007941 */ /* 0x000fea0003800000 */
.L_x_7918:
[----:B------:R0:W-:Y:S01]  /*9590*/  STG.E.U8 desc[UR36][R16.64], R8 ;  /* 0x0000000810007986 */ /* 0x0001e2000c101124 */
[----:B------:R-:W-:Y:S05]  /*95a0*/  BRA `(.L_x_7895) ;  /* 0x0000000000b87947 */ /* 0x000fea0003800000 */
.L_x_7912:
        /* <DEDUP_REMOVED lines=22> */
.L_x_7894:
        /* <DEDUP_REMOVED lines=16> */
.L_x_7923:
[----:B------:R-:W-:Y:S05]  /*9810*/  BRA `(.L_x_7895) ;  /* 0x00000000001c7947 */ /* 0x000fea0003800000 */
.L_x_7922:
[----:B-1----:R-:W-:-:S06]  /*9820*/  IMAD.U32 R3, R3, 0x10000, RZ ;  /* 0x0001000003037824 */ /* 0x002fcc00078e00ff */
[----:B------:R-:W0:Y:S02]  /*9830*/  F2I.U64.TRUNC R2, R3 ;  /* 0x0000000300027311 */ /* 0x000e24000020d800 */
[----:B0-----:R0:W-:Y:S01]  /*9840*/  STG.E.64 desc[UR36][R16.64], R2 ;  /* 0x0000000210007986 */ /* 0x0011e2000c101b24 */
[----:B------:R-:W-:Y:S05]  /*9850*/  BRA `(.L_x_7895) ;  /* 0x00000000000c7947 */ /* 0x000fea0003800000 */
.L_x_7921:
[----:B-1----:R-:W-:-:S06]  /*9860*/  IMAD.U32 R3, R3, 0x10000, RZ ;  /* 0x0001000003037824 */ /* 0x002fcc00078e00ff */
[----:B------:R-:W0:Y:S02]  /*9870*/  F2I.FTZ.U32.TRUNC.NTZ R3, R3 ;  /* 0x0000000300037305 */ /* 0x000e24000021f000 */
[----:B0-----:R0:W-:Y:S02]  /*9880*/  STG.E desc[UR36][R16.64], R3 ;  /* 0x0000000310007986 */ /* 0x0011e4000c101924 */
.L_x_7895:
[----:B------:R-:W-:-:S07]  /*9890*/  VIADD R19, R19, 0x80 ;  /* 0x0000008013137836 */ /* 0x000fce0000000000 */
.L_x_7855:
[----:B------:R-:W-:Y:S05]  /*98a0*/  BSYNC B6 ;  /* 0x0000000000067941 */ /* 0x000fea0003800000 */
.L_x_7854:
        /* <DEDUP_REMOVED lines=306> */
.L_x_7924:
        /* <DEDUP_REMOVED lines=22> */
.L_x_7928:
[----:B------:R-:W2:Y:S02]  /*ad30*/  LDG.E.U8 R2, desc[UR36][R2.64] ;  /* 0x0000002402027981 */ /* 0x000ea4000c1e1100 */
[----:B--2---:R-:W-:-:S04]  /*ad40*/  I2FP.F32.U32 R0, R2 ;  /* 0x0000000200007245 */ /* 0x004fc80000201000 */
[----:B------:R-:W-:Y:S01]  /*ad50*/  F2FP.BF16.F32.PACK_AB R0, RZ, R0 ;  /* 0x00000000ff00723e */ /* 0x000fe200000010ff */
[----:B------:R-:W-:Y:S06]  /*ad60*/  BRA `(.L_x_7930) ;  /* 0x0000000c00907947 */ /* 0x000fec0003800000 */
.L_x_7927:
        /* <DEDUP_REMOVED lines=10> */
.L_x_7932:
[----:B------:R-:W2:Y:S02]  /*ae10*/  LDG.E R2, desc[UR36][R2.64] ;  /* 0x0000002402027981 */ /* 0x000ea4000c1e1900 */
[----:B--2---:R-:W-:-:S04]  /*ae20*/  I2FP.F32.S32 R0, R2 ;  /* 0x0000000200007245 */ /* 0x004fc80000201400 */
[----:B------:R-:W-:Y:S01]  /*ae30*/  F2FP.BF16.F32.PACK_AB R0, RZ, R0 ;  /* 0x00000000ff00723e */ /* 0x000fe200000010ff */
[----:B------:R-:W-:Y:S06]  /*ae40*/  BRA `(.L_x_7930) ;  /* 0x0000000c00587947 */ /* 0x000fec0003800000 */
.L_x_7931:
[----:B------:R-:W2:Y:S02]  /*ae50*/  LDG.E.U16 R2, desc[UR36][R2.64] ;  /* 0x0000002402027981 */ /* 0x000ea4000c1e1500 */
[----:B--2---:R-:W0:Y:S02]  /*ae60*/  I2F.S16 R0, R2 ;  /* 0x0000000200007306 */ /* 0x004e240000101400 */
[----:B0-----:R-:W-:Y:S01]  /*ae70*/  F2FP.BF16.F32.PACK_AB R0, RZ, R0 ;  /* 0x00000000ff00723e */ /* 0x001fe200000010ff */
[----:B------:R-:W-:Y:S06]  /*ae80*/  BRA `(.L_x_7930) ;  /* 0x0000000c00487947 */ /* 0x000fec0003800000 */
.L_x_7926:
        /* <DEDUP_REMOVED lines=9> */
.L_x_7934:
[----:B------:R-:W2:Y:S02]  /*af20*/  LDG.E.U16 R0, desc[UR36][R2.64] ;  /* 0x0000002402007981 */ /* 0x000ea4000c1e1500 */
[----:B--2---:R-:W-:-:S05]  /*af30*/  HADD2.F32 R0, -RZ, R0.H0_H0 ;  /* 0x20000000ff007230 */ /* 0x004fca0000004100 */
[----:B------:R-:W-:Y:S01]  /*af40*/  F2FP.BF16.F32.PACK_AB R0, RZ, R0 ;  /* 0x00000000ff00723e */ /* 0x000fe200000010ff */
[----:B------:R-:W-:Y:S06]  /*af50*/  BRA `(.L_x_7930) ;  /* 0x0000000c00147947 */ /* 0x000fec0003800000 */
.L_x_7933:
        /* <DEDUP_REMOVED lines=9> */
.L_x_7936:
[----:B------:R-:W2:Y:S02]  /*aff0*/  LDG.E.U16 R2, desc[UR36][R2.64] ;  /* 0x0000002402027981 */ /* 0x000ea4000c1e1500 */
[----:B--2---:R-:W-:-:S05]  /*b000*/  HADD2.F32 R0, -RZ, R2.H0_H0 ;  /* 0x20000002ff007230 */ /* 0x004fca0000004100 */
[----:B------:R-:W-:Y:S01]  /*b010*/  F2FP.BF16.F32.PACK_AB R0, RZ, R0 ;  /* 0x00000000ff00723e */ /* 0x000fe200000010ff */
[----:B------:R-:W-:Y:S06]  /*b020*/  BRA `(.L_x_7930) ;  /* 0x0000000800e07947 */ /* 0x000fec0003800000 */
.L_x_7935:
        /* <DEDUP_REMOVED lines=8> */
.L_x_7925:
        /* <DEDUP_REMOVED lines=13> */
.L_x_7939:
        /* <DEDUP_REMOVED lines=8> */
.L_x_7938:
        /* <DEDUP_REMOVED lines=28> */
.L_x_7941:
        /* <DEDUP_REMOVED lines=15> */
.L_x_7940:
[----:B------:R0:W5:Y:S01]  /*b4b0*/  LDG.E.U16 R0, desc[UR36][R2.64] ;  /* 0x0000002402007981 */ /* 0x000162000c1e1500 */
[----:B------:R-:W-:Y:S05]  /*b4c0*/  BRA `(.L_x_7930) ;  /* 0x0000000400b87947 */ /* 0x000fea0003800000 */
.L_x_7937:
        /* <DEDUP_REMOVED lines=12> */
.L_x_7944:
        /* <DEDUP_REMOVED lines=21> */
.L_x_7948:
[----:B------:R-:W-:Y:S05]  /*b6e0*/  BSYNC B1 ;  /* 0x0000000000017941 */ /* 0x000fea0003800000 */
.L_x_7947:
[----:B------:R-:W-:Y:S01]  /*b6f0*/  LEA R3, R0, 0x3b800000, 0x17 ;  /* 0x3b80000000037811 */ /* 0x000fe200078eb8ff */
[----:B------:R-:W-:-:S05]  /*b700*/  IMAD.SHL.U32 R0, R2, 0x100000, RZ ;  /* 0x0010000002007824 */ /* 0x000fca00078e00ff */
[----:B------:R-:W-:-:S07]  /*b710*/  LOP3.LUT R0, R3, R0, R4, 0xfe, !PT ;  /* 0x0000000003007212 */ /* 0x000fce00078efe04 */
.L_x_7946:
[----:B------:R-:W-:Y:S05]  /*b720*/  BSYNC B0 ;  /* 0x0000000000007941 */ /* 0x000fea0003800000 */
.L_x_7945:
[----:B------:R-:W-:Y:S01]  /*b730*/  F2FP.BF16.F32.PACK_AB R0, RZ, R0 ;  /* 0x00000000ff00723e */ /* 0x000fe200000010ff */
[----:B------:R-:W-:Y:S06]  /*b740*/  BRA `(.L_x_7930) ;  /* 0x0000000400187947 */ /* 0x000fec0003800000 */
.L_x_7943:
        /* <DEDUP_REMOVED lines=21> */
.L_x_7952:
[----:B------:R-:W-:Y:S05]  /*b8a0*/  BSYNC B1 ;  /* 0x0000000000017941 */ /* 0x000fea0003800000 */
.L_x_7951:
[----:B------:R-:W-:Y:S01]  /*b8b0*/  LEA R3, R0, 0x37800000, 0x17 ;  /* 0x3780000000037811 */ /* 0x000fe200078eb8ff */
[----:B------:R-:W-:-:S05]  /*b8c0*/  IMAD.SHL.U32 R0, R2, 0x200000, RZ ;  /* 0x0020000002007824 */ /* 0x000fca00078e00ff */
[----:B------:R-:W-:-:S07]  /*b8d0*/  LOP3.LUT R0, R3, R0, R4, 0xfe, !PT ;  /* 0x0000000003007212 */ /* 0x000fce00078efe04 */
.L_x_7950:
[----:B------:R-:W-:Y:S05]  /*b8e0*/  BSYNC B0 ;  /* 0x0000000000007941 */ /* 0x000fea0003800000 */
.L_x_7949:
[----:B------:R-:W-:Y:S01]  /*b8f0*/  F2FP.BF16.F32.PACK_AB R0, RZ, R0 ;  /* 0x00000000ff00723e */ /* 0x000fe200000010ff */
[----:B------:R-:W-:Y:S06]  /*b900*/  BRA `(.L_x_7930) ;  /* 0x0000000000a87947 */ /* 0x000fec0003800000 */
.L_x_7942:
        /* <DEDUP_REMOVED lines=14> */
.L_x_7956:
[----:B------:R-:W-:Y:S05]  /*b9f0*/  BSYNC B0 ;  /* 0x0000000000007941 */ /* 0x000fea0003800000 */
.L_x_7955:
[----:B------:R-:W-:Y:S01]  /*ba00*/  F2FP.BF16.F32.PACK_AB R0, RZ, R0 ;  /* 0x00000000ff00723e */ /* 0x000fe200000010ff */
[----:B------:R-:W-:Y:S06]  /*ba10*/  BRA `(.L_x_7930) ;  /* 0x0000000000647947 */ /* 0x000fec0003800000 */
.L_x_7929:
        /* <DEDUP_REMOVED lines=16> */
.L_x_7957:
[----:B------:R-:W-:Y:S01]  /*bb20*/  PRMT R0, RZ, 0x7610, R0 ;  /* 0x00007610ff007816 */ /* 0x000fe20000000000 */
[----:B------:R-:W-:Y:S06]  /*bb30*/  BRA `(.L_x_7930) ;  /* 0x00000000001c7947 */ /* 0x000fec0003800000 */
.L_x_7954:
[----:B------:R-:W2:Y:S02]  /*bb40*/  LDG.E.64 R2, desc[UR36][R2.64] ;  /* 0x0000002402027981 */ /* 0x000ea4000c1e1b00 */
[----:B--2---:R-:W0:Y:S02]  /*bb50*/  I2F.U64 R0, R2 ;  /* 0x0000000200007312 */ /* 0x004e240000301000 */
[----:B0-----:R-:W-:Y:S01]  /*bb60*/  F2FP.BF16.F32.PACK_AB R0, RZ, R0 ;  /* 0x00000000ff00723e */ /* 0x001fe200000010ff */
[----:B------:R-:W-:Y:S06]  /*bb70*/  BRA `(.L_x_7930) ;  /* 0x00000000000c7947 */ /* 0x000fec0003800000 */
.L_x_7953:
[----:B------:R-:W2:Y:S02]  /*bb80*/  LDG.E R2, desc[UR36][R2.64] ;  /* 0x0000002402027981 */ /* 0x000ea4000c1e1900 */
[----:B--2---:R-:W-:-:S04]  /*bb90*/  I2FP.F32.U32 R0, R2 ;  /* 0x0000000200007245 */ /* 0x004fc80000201000 */
[----:B------:R-:W-:-:S07]  /*bba0*/  F2FP.BF16.F32.PACK_AB R0, RZ, R0 ;  /* 0x00000000ff00723e */ /* 0x000fce00000010ff */
.L_x_7930:
        /* <DEDUP_REMOVED lines=18> */
[----:B0-----:R-:W-:Y:S01]  /*bcd0*/  STG.E.U8 desc[UR36][R16.64], R3 ;  /* 0x0000000310007986 */ /* 0x001fe2000c101124 */
[----:B------:R-:W-:Y:S05]  /*bce0*/  EXIT ;  /* 0x000000000000794d */ /* 0x000fea0003800000 */
.L_x_7961:
[----:B-1----:R-:W-:-:S06]  /*bcf0*/  IMAD.U32 R3, R3, 0x10000, RZ ;  /* 0x0001000003037824 */ /* 0x002fcc00078e00ff */
[----:B------:R-:W0:Y:S02]  /*bd00*/  F2I.S64.TRUNC R2, R3 ;  /* 0x0000000300027311 */ /* 0x000e24000020d900 */
[----:B0-----:R-:W-:Y:S01]  /*bd10*/  STG.E.U8 desc[UR36][R16.64], R2 ;  /* 0x0000000210007986 */ /* 0x001fe2000c101124 */
[----:B------:R-:W-:Y:S05]  /*bd20*/  EXIT ;  /* 0x000000000000794d */ /* 0x000fea0003800000 */
.L_x_7960:
        /* <DEDUP_REMOVED lines=8> */
[----:B0-----:R-:W-:Y:S01]  /*bdb0*/  STG.E.64 desc[UR36][R16.64], R2 ;  /* 0x0000000210007986 */ /* 0x001fe2000c101b24 */
[----:B------:R-:W-:Y:S05]  /*bdc0*/  EXIT ;  /* 0x000000000000794d */ /* 0x000fea0003800000 */
.L_x_7964:
[----:B-1----:R-:W-:-:S06]  /*bdd0*/  IMAD.U32 R3, R3, 0x10000, RZ ;  /* 0x0001000003037824 */ /* 0x002fcc00078e00ff */
[----:B------:R-:W0:Y:S02]  /*bde0*/  F2I.FTZ.TRUNC.NTZ R3, R3 ;  /* 0x0000000300037305 */ /* 0x000e24000021f100 */
[----:B0-----:R-:W-:Y:S01]  /*bdf0*/  STG.E desc[UR36][R16.64], R3 ;  /* 0x0000000310007986 */ /* 0x001fe2000c101924 */
[----:B------:R-:W-:Y:S05]  /*be00*/  EXIT ;  /* 0x000000000000794d */ /* 0x000fea0003800000 */
.L_x_7963:
[----:B-1----:R-:W-:-:S06]  /*be10*/  IMAD.U32 R3, R3, 0x10000, RZ ;  /* 0x0001000003037824 */ /* 0x002fcc00078e00ff */
[----:B------:R-:W0:Y:S02]  /*be20*/  F2I.FTZ.TRUNC.NTZ R3, R3 ;  /* 0x0000000300037305 */ /* 0x000e24000021f100 */
[----:B0-----:R-:W-:Y:S01]  /*be30*/  STG.E.U16 desc[UR36][R16.64], R3 ;  /* 0x0000000310007986 */ /* 0x001fe2000c101524 */
[----:B------:R-:W-:Y:S05]  /*be40*/  EXIT ;  /* 0x000000000000794d */ /* 0x000fea0003800000 */
.L_x_7959:
[----:B------:R-:W-:-:S13]  /*be50*/  ISETP.GT.AND P0, PT, R4, 0x6, PT ;  /* 0x000000060400780c */ /* 0x000fda0003f04270 */
[----:B------:R-:W-:Y:S05]  /*be60*/  @P0 BRA `(.L_x_7965) ;  /* 0x00000000002c0947 */ /* 0x000fea0003800000 */
[----:B------:R-:W-:-:S13]  /*be70*/  ISETP.NE.AND P0, PT, R4, 0x5, PT ;  /* 0x000000050400780c */ /* 0x000fda0003f05270 */
[----:B------:R-:W-:Y:S05]  /*be80*/  @!P0 BRA `(.L_x_7966) ;  /* 0x0000000000148947 */ /* 0x000fea0003800000 */
[----:B------:R-:W-:-:S13]  /*be90*/  ISETP.NE.AND P0, PT, R4, 0x6, PT ;  /* 0x000000060400780c */ /* 0x000fda0003f05270 */
[----:B------:R-:W-:Y:S05]  /*bea0*/  @P0 BRA `(.L_x_7962) ;  /* 0x0000000800c40947 */ /* 0x000fea0003800000 */
[----:B-1----:R-:W-:-:S05]  /*beb0*/  IMAD.U32 R3, R3, 0x10000, RZ ;  /* 0x0001000003037824 */ /* 0x002fca00078e00ff */
[----:B------:R-:W-:Y:S01]  /*bec0*/  STG.E desc[UR36][R16.64], R3 ;  /* 0x0000000310007986 */ /* 0x000fe2000c101924 */
[----:B------:R-:W-:Y:S05]  /*bed0*/  EXIT ;  /* 0x000000000000794d */ /* 0x000fea0003800000 */
.L_x_7966:
[----:B-1----:R-:W-:-:S05]  /*bee0*/  IMAD.U32 R0, R3, 0x10000, RZ ;  /* 0x0001000003007824 */ /* 0x002fca00078e00ff */
[----:B------:R-:W-:-:S05]  /*bef0*/  F2FP.F16.F32.PACK_AB R0, RZ, R0 ;  /* 0x00000000ff00723e */ /* 0x000fca00000000ff */
[----:B------:R-:W-:Y:S01]  /*bf00*/  STG.E.U16 desc[UR36][R16.64], R0 ;  /* 0x0000000010007986 */ /* 0x000fe2000c101524 */
[----:B------:R-:W-:Y:S05]  /*bf10*/  EXIT ;  /* 0x000000000000794d */ /* 0x000fea0003800000 */
.L_x_7965:
        /* <DEDUP_REMOVED lines=8> */
[----:B------:R-:W-:Y:S01]  /*bfa0*/  STG.E.64 desc[UR36][R16.64], R2 ;  /* 0x0000000210007986 */ /* 0x000fe2000c101b24 */
[----:B------:R-:W-:Y:S05]  /*bfb0*/  EXIT ;  /* 0x000000000000794d */ /* 0x000fea0003800000 */
.L_x_7968:
[----:B-1----:R-:W-:-:S05]  /*bfc0*/  IMAD.U32 R3, R3, 0x10000, RZ ;  /* 0x0001000003037824 */ /* 0x002fca00078e00ff */
[----:B------:R-:W-:-:S04]  /*bfd0*/  F2FP.F16.F32.PACK_AB R3, RZ, R3 ;  /* 0x00000003ff03723e */ /* 0x000fc800000000ff */
[----:B------:R-:W-:-:S05]  /*bfe0*/  PRMT R3, R3, 0x5410, RZ ;  /* 0x0000541003037816 */ /* 0x000fca00000000ff */
[----:B------:R-:W-:Y:S01]  /*bff0*/  STG.E desc[UR36][R16.64], R3 ;  /* 0x0000000310007986 */ /* 0x000fe2000c101924 */
[----:B------:R-:W-:Y:S05]  /*c000*/  EXIT ;  /* 0x000000000000794d */ /* 0x000fea0003800000 */
.L_x_7967:
[----:B-1----:R-:W-:-:S04]  /*c010*/  IMAD.U32 R2, R3, 0x10000, RZ ;  /* 0x0001000003027824 */ /* 0x002fc800078e00ff */
[----:B------:R-:W-:-:S06]  /*c020*/  FMUL.FTZ R2, R2, 1 ;  /* 0x3f80000002027820 */ /* 0x000fcc0000410000 */
[----:B------:R-:W0:Y:S02]  /*c030*/  F2F.F64.F32 R2, R2 ;  /* 0x0000000200027310 */ /* 0x000e240000201800 */
[----:B0-----:R-:W-:Y:S01]  /*c040*/  STG.E.64 desc[UR36][R16.64], R2 ;  /* 0x0000000210007986 */ /* 0x001fe2000c101b24 */
[----:B------:R-:W-:Y:S05]  /*c050*/  EXIT ;  /* 0x000000000000794d */ /* 0x000fea0003800000 */
.L_x_7958:
        /* <DEDUP_REMOVED lines=11> */
[----:B------:R-:W-:Y:S01]  /*c110*/  STG.E.U8 desc[UR36][R16.64], R3 ;  /* 0x0000000310007986 */ /* 0x000fe2000c101124 */
[----:B------:R-:W-:Y:S05]  /*c120*/  EXIT ;  /* 0x000000000000794d */ /* 0x000fea0003800000 */
.L_x_7971:
[----:B-1----:R-:W-:Y:S01]  /*c130*/  IMAD.U32 R3, R3, 0x10000, RZ ;  /* 0x0001000003037824 */ /* 0x002fe200078e00ff */
[----:B------:R-:W-:-:S03]  /*c140*/  CS2R R6, SRZ ;  /* 0x0000000000067805 */ /* 0x000fc6000001ff00 */
[----:B------:R-:W-:-:S04]  /*c150*/  FMUL.FTZ R3, R3, 1 ;  /* 0x3f80000003037820 */ /* 0x000fc80000410000 */
[----:B------:R-:W0:Y:S02]  /*c160*/  F2F.F64.F32 R4, R3 ;  /* 0x0000000300047310 */ /* 0x000e240000201800 */
[----:B0-----:R-:W-:Y:S01]  /*c170*/  STG.E.128 desc[UR36][R16.64], R4 ;  /* 0x0000000410007986 */ /* 0x001fe2000c101d24 */
[----:B------:R-:W-:Y:S05]  /*c180*/  EXIT ;  /* 0x000000000000794d */ /* 0x000fea0003800000 */
.L_x_7970:
        /* <DEDUP_REMOVED lines=21> */
.L_x_7975:
[----:B------:R-:W-:Y:S05]  /*c2e0*/  BSYNC B0 ;  /* 0x0000000000007941 */ /* 0x000fea0003800000 */
.L_x_7974:
[----:B------:R-:W-:-:S05]  /*c2f0*/  LOP3.LUT R3, R0, R3, RZ, 0xfc, !PT ;  /* 0x0000000300037212 */ /* 0x000fca00078efcff */
[----:B------:R-:W-:Y:S01]  /*c300*/  STG.E.U8 desc[UR36][R16.64], R3 ;  /* 0x0000000310007986 */ /* 0x000fe2000c101124 */
[----:B------:R-:W-:Y:S05]  /*c310*/  EXIT ;  /* 0x000000000000794d */ /* 0x000fea0003800000 */
.L_x_7973:
        /* <DEDUP_REMOVED lines=13> */
.L_x_7977:
[----:B------:R-:W-:Y:S01]  /*c3f0*/  IMAD.MOV.U32 R0, RZ, RZ, 0x7f ;  /* 0x0000007fff007424 */ /* 0x000fe200078e00ff */
[----:B------:R-:W-:-:S04]  /*c400*/  ISETP.GT.U32.AND P0, PT, R2, 0x7f800000, PT ;  /* 0x7f8000000200780c */ /* 0x000fc80003f04070 */
[----:B------:R-:W-:-:S09]  /*c410*/  SEL R0, R0, 0x7c, P0 ;  /* 0x0000007c00007807 */ /* 0x000fd20000000000 */
.L_x_7978:
[----:B------:R-:W-:Y:S05]  /*c420*/  BSYNC B0 ;  /* 0x0000000000007941 */ /* 0x000fea0003800000 */
.L_x_7976:
[----:B------:R-:W-:-:S04]  /*c430*/  LOP3.LUT R2, R3, 0x80000000, RZ, 0xc0, !PT ;  /* 0x8000000003027812 */ /* 0x000fc800078ec0ff */
[----:B------:R-:W-:-:S04]  /*c440*/  SHF.R.U32.HI R3, RZ, 0x18, R2 ;  /* 0x00000018ff037819 */ /* 0x000fc80000011602 */
[----:B------:R-:W-:-:S05]  /*c450*/  LOP3.LUT R3, R0, R3, RZ, 0xfc, !PT ;  /* 0x0000000300037212 */ /* 0x000fca00078efcff */
[----:B------:R-:W-:Y:S01]  /*c460*/  STG.E.U8 desc[UR36][R16.64], R3 ;  /* 0x0000000310007986 */ /* 0x000fe2000c101124 */
[----:B------:R-:W-:Y:S05]  /*c470*/  EXIT ;  /* 0x000000000000794d */ /* 0x000fea0003800000 */
.L_x_7972:
[----:B-1----:R-:W-:Y:S01]  /*c480*/  STG.E.U16 desc[UR36][R16.64], R3 ;  /* 0x0000000310007986 */ /* 0x002fe2000c101524 */
[----:B------:R-:W-:Y:S05]  /*c490*/  EXIT ;  /* 0x000000000000794d */ /* 0x000fea0003800000 */
.L_x_7969:
        /* <DEDUP_REMOVED lines=10> */
[----:B0-----:R-:W-:Y:S01]  /*c540*/  STG.E.U16 desc[UR36][R16.64], R3 ;  /* 0x0000000310007986 */ /* 0x001fe2000c101524 */
[----:B------:R-:W-:Y:S05]  /*c550*/  EXIT ;  /* 0x000000000000794d */ /* 0x000fea0003800000 */
.L_x_7981:
        /* <DEDUP_REMOVED lines=17> */
.L_x_7984:
[----:B------:R-:W-:-:S04]  /*c670*/  LOP3.LUT R2, R3, 0x80000000, RZ, 0xc0, !PT ;  /* 0x8000000003027812 */ /* 0x000fc800078ec0ff */
[----:B------:R-:W-:-:S04]  /*c680*/  SHF.R.U32.HI R3, RZ, 0x18, R2 ;  /* 0x00000018ff037819 */ /* 0x000fc80000011602 */
[----:B------:R-:W-:-:S04]  /*c690*/  LOP3.LUT R0, R0, R3, RZ, 0xfc, !PT ;  /* 0x0000000300007212 */ /* 0x000fc800078efcff */
[----:B------:R-:W-:-:S07]  /*c6a0*/  PRMT R8, R0, 0x7610, R8 ;  /* 0x0000761000087816 */ /* 0x000fce0000000008 */
.L_x_7983:
[----:B------:R-:W-:Y:S05]  /*c6b0*/  BSYNC B0 ;  /* 0x0000000000007941 */ /* 0x000fea0003800000 */
.L_x_7982:
[----:B------:R-:W-:Y:S01]  /*c6c0*/  STG.E.U8 desc[UR36][R16.64], R8 ;  /* 0x0000000810007986 */ /* 0x000fe2000c101124 */
[----:B------:R-:W-:Y:S05]  /*c6d0*/  EXIT ;  /* 0x000000000000794d */ /* 0x000fea0003800000 */
.L_x_7980:
        /* <DEDUP_REMOVED lines=17> */
.L_x_7987:
[----:B------:R-:W-:-:S04]  /*c7f0*/  LOP3.LUT R2, R3, 0x80000000, RZ, 0xc0, !PT ;  /* 0x8000000003027812 */ /* 0x000fc800078ec0ff */
[----:B------:R-:W-:-:S04]  /*c800*/  SHF.R.U32.HI R3, RZ, 0x18, R2 ;  /* 0x00000018ff037819 */ /* 0x000fc80000011602 */
[----:B------:R-:W-:-:S04]  /*c810*/  LOP3.LUT R0, R0, R3, RZ, 0xfc, !PT ;  /* 0x0000000300007212 */ /* 0x000fc800078efcff */
[----:B------:R-:W-:-:S07]  /*c820*/  PRMT R8, R0, 0x7610, R8 ;  /* 0x0000761000087816 */ /* 0x000fce0000000008 */
.L_x_7986:
[----:B------:R-:W-:Y:S05]  /*c830*/  BSYNC B0 ;  /* 0x0000000000007941 */ /* 0x000fea0003800000 */
.L_x_7985:
[----:B------:R-:W-:Y:S01]  /*c840*/  STG.E.U8 desc[UR36][R16.64], R8 ;  /* 0x0000000810007986 */ /* 0x000fe2000c101124 */
[----:B------:R-:W-:Y:S05]  /*c850*/  EXIT ;  /* 0x000000000000794d */ /* 0x000fea0003800000 */
.L_x_7979:
        /* <DEDUP_REMOVED lines=22> */
.L_x_7962:
        /* <DEDUP_REMOVED lines=16> */
.L_x_7990:
[----:B------:R-:W-:Y:S05]  /*cac0*/  EXIT ;  /* 0x000000000000794d */ /* 0x000fea0003800000 */
.L_x_7989:
[----:B-1----:R-:W-:-:S06]  /*cad0*/  IMAD.U32 R3, R3, 0x10000, RZ ;  /* 0x0001000003037824 */ /* 0x002fcc00078e00ff */
[----:B------:R-:W0:Y:S02]  /*cae0*/  F2I.U64.TRUNC R2, R3 ;  /* 0x0000000300027311 */ /* 0x000e24000020d800 */
[----:B0-----:R-:W-:Y:S01]  /*caf0*/  STG.E.64 desc[UR36][R16.64], R2 ;  /* 0x0000000210007986 */ /* 0x001fe2000c101b24 */
[----:B------:R-:W-:Y:S05]  /*cb00*/  EXIT ;  /* 0x000000000000794d */ /* 0x000fea0003800000 */
.L_x_7988:
[----:B-1----:R-:W-:-:S06]  /*cb10*/  IMAD.U32 R3, R3, 0x10000, RZ ;  /* 0x0001000003037824 */ /* 0x002fcc00078e00ff */
[----:B------:R-:W0:Y:S02]  /*cb20*/  F2I.FTZ.U32.TRUNC.NTZ R3, R3 ;  /* 0x0000000300037305 */ /* 0x000e24000021f000 */
[----:B0-----:R-:W-:Y:S01]  /*cb30*/  STG.E desc[UR36][R16.64], R3 ;  /* 0x0000000310007986 */ /* 0x001fe2000c101924 */
[----:B------:R-:W-:Y:S05]  /*cb40*/  EXIT ;  /* 0x000000000000794d */ /* 0x000fea0003800000 */
.L_x_7991:
        /* <DEDUP_REMOVED lines=11> */
.L_x_19638:


//--------------------- .text._ZN2at6native27unrolled_elementwise_kernelIZZZNS0_22reciprocal_kernel_cudaERNS_18TensorIteratorBaseEENKUlvE_clEvENKUlvE4_clEvEUlN3c108BFloat16EE_St5arrayIPcLm2EELi4E23TrivialOffsetCalculatorILi1EjESD_NS0_6memory12LoadWithCastILi1EEENSE_13StoreWithCastILi1EEEEEviT_T0_T2_T3_T4_T5_ --------------------------
	.section	.text._ZN2at6native27unrolled_elementwise_kernelIZZZNS0_22reciprocal_kernel_cudaERNS_18TensorIteratorBaseEENKUlvE_clEvENKUlvE4_clEvEUlN3c108BFloat16EE_St5arrayIPcLm2EELi4E23TrivialOffsetCalculatorILi1EjESD_NS0_6memory12LoadWithCastILi1EEENSE_13StoreWithCastILi1EEEEEviT_T0_T2_T3_T4_T5_,"ax",@progbits
	.align	128
        .global         _ZN2at6native27unrolled_elementwise_kernelIZZZNS0_22reciprocal_kernel_cudaERNS_18TensorIteratorBaseEENKUlvE_clEvENKUlvE4_clEvEUlN3c108BFloat16EE_St5arrayIPcLm2EELi4E23TrivialOffsetCalculatorILi1EjESD_NS0_6memory12LoadWithCastILi1EEENSE_13StoreWithCastILi1EEEEEviT_T0_T2_T3_T4_T5_
        .type           _ZN2at6native27unrolled_elementwise_kernelIZZZNS0_22reciprocal_kernel_cudaERNS_18TensorIteratorBaseEENKUlvE_clEvENKUlvE4_clEvEUlN3c108BFloat16EE_St5arrayIPcLm2EELi4E23TrivialOffsetCalculatorILi1EjESD_NS0_6memory12LoadWithCastILi1EEENSE_13StoreWithCastILi1EEEEEviT_T0_T2_T3_T4_T5_,@function
        .size           _ZN2at6native27unrolled_elementwise_kernelIZZZNS0_22reciprocal_kernel_cudaERNS_18TensorIteratorBaseEENKUlvE_clEvENKUlvE4_clEvEUlN3c108BFloat16EE_St5arrayIPcLm2EELi4E23TrivialOffsetCalculatorILi1EjESD_NS0_6memory12LoadWithCastILi1EEENSE_13StoreWithCastILi1EEEEEviT_T0_T2_T3_T4_T5_,(.L_x_19639 - _ZN2at6native27unrolled_elementwise_kernelIZZZNS0_22reciprocal_kernel_cudaERNS_18TensorIteratorBaseEENKUlvE_clEvENKUlvE4_clEvEUlN3c108BFloat16EE_St5arrayIPcLm2EELi4E23TrivialOffsetCalculatorILi1EjESD_NS0_6memory12LoadWithCastILi1EEENSE_13StoreWithCastILi1EEEEEviT_T0_T2_T3_T4_T5_)
        .other          _ZN2at6native27unrolled_elementwise_kernelIZZZNS0_22reciprocal_kernel_cudaERNS_18TensorIteratorBaseEENKUlvE_clEvENKUlvE4_clEvEUlN3c108BFloat16EE_St5arrayIPcLm2EELi4E23TrivialOffsetCalculatorILi1EjESD_NS0_6memory12LoadWithCastILi1EEENSE_13StoreWithCastILi1EEEEEviT_T0_T2_T3_T4_T5_,@"STO_CUDA_ENTRY STV_DEFAULT"
_ZN2at6native27unrolled_elementwise_kernelIZZZNS0_22reciprocal_kernel_cudaERNS_18TensorIteratorBaseEENKUlvE_clEvENKUlvE4_clEvEUlN3c108BFloat16EE_St5arrayIPcLm2EELi4E23TrivialOffsetCalculatorILi1EjESD_NS0_6memory12LoadWithCastILi1EEENSE_13StoreWithCastILi1EEEEEviT_T0_T2_T3_T4_T5_:
.text._ZN2at6native27unrolled_elementwise_kernelIZZZNS0_22reciprocal_kernel_cudaERNS_18TensorIteratorBaseEENKUlvE_clEvENKUlvE4_clEvEUlN3c108BFloat16EE_St5arrayIPcLm2EELi4E23TrivialOffsetCalculatorILi1EjESD_NS0_6memory12LoadWithCastILi1EEENSE_13StoreWithCastILi1EEEEEviT_T0_T2_T3_T4_T5_:
        /* <DEDUP_REMOVED lines=34> */
.L_x_7997:
[----:B------:R-:W2:Y:S02]  /*0220*/  LDG.E.U8 R4, desc[UR36][R4.64] ;  /* 0x0000002404047981 */ /* 0x000ea4000c1e1100 */
[----:B--2---:R-:W-:-:S04]  /*0230*/  I2FP.F32.U32 R0, R4 ;  /* 0x0000000400007245 */ /* 0x004fc80000201000 */
[----:B------:R-:W-:-:S04]  /*0240*/  F2FP.BF16.F32.PACK_AB R0, RZ, R0 ;  /* 0x00000000ff00723e */ /* 0x000fc800000010ff */
[----:B------:R-:W-:Y:S01]  /*0250*/  PRMT R19, R0, 0x7610, R19 ;  /* 0x0000761000137816 */ /* 0x000fe20000000013 */
[----:B------:R-:W-:Y:S06]  /*0260*/  BRA `(.L_x_7999) ;  /* 0x0000000c00cc7947 */ /* 0x000fec0003800000 */
.L_x_7996:
        /* <DEDUP_REMOVED lines=11> */
.L_x_8001:
[----:B------:R-:W2:Y:S02]  /*0320*/  LDG.E R4, desc[UR36][R4.64] ;  /* 0x0000002404047981 */ /* 0x000ea4000c1e1900 */
[----:B--2---:R-:W-:-:S04]  /*0330*/  I2FP.F32.S32 R0, R4 ;  /* 0x0000000400007245 */ /* 0x004fc80000201400 */
[----:B------:R-:W-:-:S04]  /*0340*/  F2FP.BF16.F32.PACK_AB R0, RZ, R0 ;  /* 0x00000000ff00723e */ /* 0x000fc800000010ff */
[----:B------:R-:W-:Y:S01]  /*0350*/  PRMT R19, R0, 0x7610, R19 ;  /* 0x0000761000137816 */ /* 0x000fe20000000013 */
[----:B------:R-:W-:Y:S06]  /*0360*/  BRA `(.L_x_7999) ;  /* 0x0000000c008c7947 */ /* 0x000fec0003800000 */
.L_x_8000:
[----:B------:R-:W2:Y:S02]  /*0370*/  LDG.E.U16 R4, desc[UR36][R4.64] ;  /* 0x0000002404047981 */ /* 0x000ea4000c1e1500 */
[----:B--2---:R-:W0:Y:S02]  /*0380*/  I2F.S16 R0, R4 ;  /* 0x0000000400007306 */ /* 0x004e240000101400 */
[----:B0-----:R-:W-:-:S04]  /*0390*/  F2FP.BF16.F32.PACK_AB R0, RZ, R0 ;  /* 0x00000000ff00723e */ /* 0x001fc800000010ff */
[----:B------:R-:W-:Y:S01]  /*03a0*/  PRMT R19, R0, 0x7610, R19 ;  /* 0x0000761000137816 */ /* 0x000fe20000000013 */
[----:B------:R-:W-:Y:S06]  /*03b0*/  BRA `(.L_x_7999) ;  /* 0x0000000c00787947 */ /* 0x000fec0003800000 */
.L_x_7995:
        /* <DEDUP_REMOVED lines=9> */
.L_x_8003:
[----:B------:R-:W2:Y:S02]  /*0450*/  LDG.E.U16 R0, desc[UR36][R4.64] ;  /* 0x0000002404007981 */ /* 0x000ea4000c1e1500 */
[----:B--2---:R-:W-:-:S05]  /*0460*/  HADD2.F32 R0, -RZ, R0.H0_H0 ;  /* 0x20000000ff007230 */ /* 0x004fca0000004100 */
[----:B------:R-:W-:-:S04]  /*0470*/  F2FP.BF16.F32.PACK_AB R0, RZ, R0 ;  /* 0x00000000ff00723e */ /* 0x000fc800000010ff */
[----:B------:R-:W-:Y:S01]  /*0480*/  PRMT R19, R0, 0x7610, R19 ;  /* 0x0000761000137816 */ /* 0x000fe20000000013 */
[----:B------:R-:W-:Y:S06]  /*0490*/  BRA `(.L_x_7999) ;  /* 0x0000000c00407947 */ /* 0x000fec0003800000 */
.L_x_8002:
        /* <DEDUP_REMOVED lines=9> */
.L_x_8005:
[----:B------:R-:W2:Y:S02]  /*0530*/  LDG.E.U16 R4, desc[UR36][R4.64] ;  /* 0x0000002404047981 */ /* 0x000ea4000c1e1500 */
[----:B--2---:R-:W-:-:S05]  /*0540*/  HADD2.F32 R0, -RZ, R4.H0_H0 ;  /* 0x20000004ff007230 */ /* 0x004fca0000004100 */
[----:B------:R-:W-:-:S04]  /*0550*/  F2FP.BF16.F32.PACK_AB R0, RZ, R0 ;  /* 0x00000000ff00723e */ /* 0x000fc800000010ff */
[----:B------:R-:W-:Y:S01]  /*0560*/  PRMT R19, R0, 0x7610, R19 ;  /* 0x0000761000137816 */ /* 0x000fe20000000013 */
[----:B------:R-:W-:Y:S06]  /*0570*/  BRA `(.L_x_7999) ;  /* 0x0000000c00087947 */ /* 0x000fec0003800000 */
.L_x_8004:
        /* <DEDUP_REMOVED lines=9> */
.L_x_7994:
        /* <DEDUP_REMOVED lines=14> */
.L_x_8008:
        /* <DEDUP_REMOVED lines=9> */
.L_x_8007:
        /* <DEDUP_REMOVED lines=28> */
.L_x_8010:
        /* <DEDUP_REMOVED lines=16> */
.L_x_8009:
[----:B------:R0:W5:Y:S01]  /*0a40*/  LDG.E.U16 R19, desc[UR36][R4.64] ;  /* 0x0000002404137981 */ /* 0x000162000c1e1500 */
[----:B------:R-:W-:Y:S05]  /*0a50*/  BRA `(.L_x_7999) ;  /* 0x0000000400d07947 */ /* 0x000fea0003800000 */
.L_x_8006:
        /* <DEDUP_REMOVED lines=13> */
.L_x_8013:
        /* <DEDUP_REMOVED lines=21> */
.L_x_8017:
[----:B------:R-:W-:Y:S05]  /*0c80*/  BSYNC B1 ;  /* 0x0000000000017941 */ /* 0x000fea0003800000 */
.L_x_8016:
[----:B------:R-:W-:Y:S01]  /*0c90*/  LEA R5, R0, 0x3b800000, 0x17 ;  /* 0x3b80000000057811 */ /* 0x000fe200078eb8ff */
[----:B------:R-:W-:-:S05]  /*0ca0*/  IMAD.SHL.U32 R0, R3, 0x100000, RZ ;  /* 0x0010000003007824 */ /* 0x000fca00078e00ff */
[----:B------:R-:W-:-:S07]  /*0cb0*/  LOP3.LUT R0, R5, R0, R6, 0xfe, !PT ;  /* 0x0000000005007212 */ /* 0x000fce00078efe06 */
.L_x_8015:
[----:B------:R-:W-:Y:S05]  /*0cc0*/  BSYNC B0 ;  /* 0x0000000000007941 */ /* 0x000fea0003800000 */
.L_x_8014:
[----:B------:R-:W-:-:S04]  /*0cd0*/  F2FP.BF16.F32.PACK_AB R0, RZ, R0 ;  /* 0x00000000ff00723e */ /* 0x000fc800000010ff */
[----:B------:R-:W-:Y:S01]  /*0ce0*/  PRMT R19, R0, 0x7610, R19 ;  /* 0x0000761000137816 */ /* 0x000fe20000000013 */
[----:B------:R-:W-:Y:S06]  /*0cf0*/  BRA `(.L_x_7999) ;  /* 0x0000000400287947 */ /* 0x000fec0003800000 */
.L_x_8012:
        /* <DEDUP_REMOVED lines=21> */
.L_x_8021:
[----:B------:R-:W-:Y:S05]  /*0e50*/  BSYNC B1 ;  /* 0x0000000000017941 */ /* 0x000fea0003800000 */
.L_x_8020:
[----:B------:R-:W-:Y:S01]  /*0e60*/  LEA R5, R0, 0x37800000, 0x17 ;  /* 0x3780000000057811 */ /* 0x000fe200078eb8ff */
[----:B------:R-:W-:-:S05]  /*0e70*/  IMAD.SHL.U32 R0, R3, 0x200000, RZ ;  /* 0x0020000003007824 */ /* 0x000fca00078e00ff */
[----:B------:R-:W-:-:S07]  /*0e80*/  LOP3.LUT R0, R5, R0, R6, 0xfe, !PT ;  /* 0x0000000005007212 */ /* 0x000fce00078efe06 */
.L_x_8019:
[----:B------:R-:W-:Y:S05]  /*0e90*/  BSYNC B0 ;  /* 0x0000000000007941 */ /* 0x000fea0003800000 */
.L_x_8018:
[----:B------:R-:W-:-:S04]  /*0ea0*/  F2FP.BF16.F32.PACK_AB R0, RZ, R0 ;  /* 0x00000000ff00723e */ /* 0x000fc800000010ff */
[----:B------:R-:W-:Y:S01]  /*0eb0*/  PRMT R19, R0, 0x7610, R19 ;  /* 0x0000761000137816 */ /* 0x000fe20000000013 */
[----:B------:R-:W-:Y:S06]  /*0ec0*/  BRA `(.L_x_7999) ;  /* 0x0000000000b47947 */ /* 0x000fec0003800000 */
.L_x_8011:
        /* <DEDUP_REMOVED lines=14> */
.L_x_8025:
[----:B------:R-:W-:Y:S05]  /*0fb0*/  BSYNC B0 ;  /* 0x0000000000007941 */ /* 0x000fea0003800000 */
.L_x_8024:
[----:B------:R-:W-:-:S04]  /*0fc0*/  F2FP.BF16.F32.PACK_AB R0, RZ, R0 ;  /* 0x00000000ff00723e */ /* 0x000fc800000010ff */
[----:B------:R-:W-:Y:S01]  /*0fd0*/  PRMT R19, R0, 0x7610, R19 ;  /* 0x0000761000137816 */ /* 0x000fe20000000013 */
[----:B------:R-:W-:Y:S06]  /*0fe0*/  BRA `(.L_x_7999) ;  /* 0x00000000006c7947 */ /* 0x000fec0003800000 */
.L_x_7998:
        /* <DEDUP_REMOVED lines=16> */
.L_x_8026:
[----:B------:R-:W-:Y:S01]  /*10f0*/  PRMT R19, RZ, 0x7610, R19 ;  /* 0x00007610ff137816 */ /* 0x000fe20000000013 */
[----:B------:R-:W-:Y:S06]  /*1100*/  BRA `(.L_x_7999) ;  /* 0x0000000000247947 */ /* 0x000fec0003800000 */
.L_x_8023:
[----:B------:R-:W2:Y:S02]  /*1110*/  LDG.E.64 R4, desc[UR36][R4.64] ;  /* 0x0000002404047981 */ /* 0x000ea4000c1e1b00 */
[----:B--2---:R-:W0:Y:S02]  /*1120*/  I2F.U64 R0, R4 ;  /* 0x0000000400007312 */ /* 0x004e240000301000 */
[----:B0-----:R-:W-:-:S04]  /*1130*/  F2FP.BF16.F32.PACK_AB R0, RZ, R0 ;  /* 0x00000000ff00723e */ /* 0x001fc800000010ff */
[----:B------:R-:W-:Y:S01]  /*1140*/  PRMT R19, R0, 0x7610, R19 ;  /* 0x0000761000137816 */ /* 0x000fe20000000013 */
[----:B------:R-:W-:Y:S06]  /*1150*/  BRA `(.L_x_7999) ;  /* 0x0000000000107947 */ /* 0x000fec0003800000 */
.L_x_8022:
[----:B------:R-:W2:Y:S02]  /*1160*/  LDG.E R4, desc[UR36][R4.64] ;  /* 0x0000002404047981 */ /* 0x000ea4000c1e1900 */
[----:B--2---:R-:W-:-:S04]  /*1170*/  I2FP.F32.U32 R0, R4 ;  /* 0x0000000400007245 */ /* 0x004fc80000201000 */
[----:B------:R-:W-:-:S04]  /*1180*/  F2FP.BF16.F32.PACK_AB R0, RZ, R0 ;  /* 0x00000000ff00723e */ /* 0x000fc800000010ff */
[----:B------:R-:W-:-:S07]  /*1190*/  PRMT R19, R0, 0x7610, R19 ;  /* 0x0000761000137816 */ /* 0x000fce0000000013 */
.L_x_7999:
[----:B------:R-:W1:Y:S02]  /*11a0*/  S2R R23, SR_TID.X ;  /* 0x0000000000177919 */ /* 0x000e640000002100 */
[----:B-1----:R-:W-:-:S07]  /*11b0*/  VIADD R23, R23, 0x80 ;  /* 0x0000008017177836 */ /* 0x002fce0000000000 */
.L_x_7993:
[----:B------:R-:W-:Y:S05]  /*11c0*/  BSYNC B6 ;  /* 0x0000000000067941 */ /* 0x000fea0003800000 */
.L_x_7992:
        /* <DEDUP_REMOVED lines=26> */
.L_x_8032:
[----:B------:R-:W2:Y:S02]  /*1370*/  LDG.E.U8 R4, desc[UR36][R4.64] ;  /* 0x0000002404047981 */ /* 0x000ea4000c1e1100 */
[----:B--2---:R-:W-:-:S04]  /*1380*/  I2FP.F32.U32 R0, R4 ;  /* 0x0000000400007245 */ /* 0x004fc80000201000 */
[----:B------:R-:W-:-:S04]  /*1390*/  F2FP.BF16.F32.PACK_AB R0, RZ, R0 ;  /* 0x00000000ff00723e */ /* 0x000fc800000010ff */
[----:B------:R-:W-:Y:S01]  /*13a0*/  PRMT R17, R0, 0x7610, R17 ;  /* 0x0000761000117816 */ /* 0x000fe20000000011 */
[----:B------:R-:W-:Y:S06]  /*13b0*/  BRA `(.L_x_8034) ;  /* 0x0000000c00c87947 */ /* 0x000fec0003800000 */
.L_x_8031:
        /* <DEDUP_REMOVED lines=11> */
.L_x_8036:
[----:B------:R-:W2:Y:S02]  /*1470*/  LDG.E R4, desc[UR36][R4.64] ;  /* 0x0000002404047981 */ /* 0x000ea4000c1e1900 */
[----:B--2---:R-:W-:-:S04]  /*1480*/  I2FP.F32.S32 R0, R4 ;  /* 0x0000000400007245 */ /* 0x004fc80000201400 */
[----:B------:R-:W-:-:S04]  /*1490*/  F2FP.BF16.F32.PACK_AB R0, RZ, R0 ;  /* 0x00000000ff00723e */ /* 0x000fc800000010ff */
[----:B------:R-:W-:Y:S01]  /*14a0*/  PRMT R17, R0, 0x7610, R17 ;  /* 0x0000761000117816 */ /* 0x000fe20000000011 */
[----:B------:R-:W-:Y:S06]  /*14b0*/  BRA `(.L_x_8034) ;  /* 0x0000000c00887947 */ /* 0x000fec0003800000 */
.L_x_8035:
[----:B------:R-:W2:Y:S02]  /*14c0*/  LDG.E.U16 R4, desc[UR36][R4.64] ;  /* 0x0000002404047981 */ /* 0x000ea4000c1e1500 */
[----:B--2---:R-:W0:Y:S02]  /*14d0*/  I2F.S16 R0, R4 ;  /* 0x0000000400007306 */ /* 0x004e240000101400 */
[----:B0-----:R-:W-:-:S04]  /*14e0*/  F2FP.BF16.F32.PACK_AB R0, RZ, R0 ;  /* 0x00000000ff00723e */ /* 0x001fc800000010ff */
[----:B------:R-:W-:Y:S01]  /*14f0*/  PRMT R17, R0, 0x7610, R17 ;  /* 0x0000761000117816 */ /* 0x000fe20000000011 */
[----:B------:R-:W-:Y:S06]  /*1500*/  BRA `(.L_x_8034) ;  /* 0x0000000c00747947 */ /* 0x000fec0003800000 */
.L_x_8030:
        /* <DEDUP_REMOVED lines=9> */
.L_x_8038:
[----:B------:R-:W2:Y:S02]  /*15a0*/  LDG.E.U16 R0, desc[UR36][R4.64] ;  /* 0x0000002404007981 */ /* 0x000ea4000c1e1500 */
[----:B--2---:R-:W-:-:S05]  /*15b0*/  HADD2.F32 R0, -RZ, R0.H0_H0 ;  /* 0x20000000ff007230 */ /* 0x004fca0000004100 */
[----:B------:R-:W-:-:S04]  /*15c0*/  F2FP.BF16.F32.PACK_AB R0, RZ, R0 ;  /* 0x00000000ff00723e */ /* 0x000fc800000010ff */
[----:B------:R-:W-:Y:S01]  /*15d0*/  PRMT R17, R0, 0x7610, R17 ;  /* 0x0000761000117816 */ /* 0x000fe20000000011 */
[----:B------:R-:W-:Y:S06]  /*15e0*/  BRA `(.L_x_8034) ;  /* 0x0000000c003c7947 */ /* 0x000fec0003800000 */
.L_x_8037:
        /* <DEDUP_REMOVED lines=9> */
.L_x_8040:
[----:B------:R-:W2:Y:S02]  /*1680*/  LDG.E.U16 R4, desc[UR36][R4.64] ;  /* 0x0000002404047981 */ /* 0x000ea4000c1e1500 */
[----:B--2---:R-:W-:-:S05]  /*1690*/  HADD2.F32 R0, -RZ, R4.H0_H0 ;  /* 0x20000004ff007230 */ /* 0x004fca0000004100 */
[----:B------:R-:W-:-:S04]  /*16a0*/  F2FP.BF16.F32.PACK_AB R0, RZ, R0 ;  /* 0x00000000ff00723e */ /* 0x000fc800000010ff */
[----:B------:R-:W-:Y:S01]  /*16b0*/  PRMT R17, R0, 0x7610, R17 ;  /* 0x0000761000117816 */ /* 0x000fe20000000011 */
[----:B------:R-:W-:Y:S06]  /*16c0*/  BRA `(.L_x_8034) ;  /* 0x0000000c00047947 */ /* 0x000fec0003800000 */
.L_x_8039:
        /* <DEDUP_REMOVED lines=9> */
.L_x_8029:
        /* <DEDUP_REMOVED lines=14> */
.L_x_8043:
        /* <DEDUP_REMOVED lines=9> */
.L_x_8042:
        /* <DEDUP_REMOVED lines=28> */
.L_x_8045:
        /* <DEDUP_REMOVED lines=15> */
.L_x_8044:
[----:B------:R0:W5:Y:S01]  /*1b80*/  LDG.E.U16 R17, desc[UR36][R4.64] ;  /* 0x0000002404117981 */ /* 0x000162000c1e1500 */
[----:B------:R-:W-:Y:S05]  /*1b90*/  BRA `(.L_x_8034) ;  /* 0x0000000400d07947 */ /* 0x000fea0003800000 */
.L_x_8041:
        /* <DEDUP_REMOVED lines=13> */
.L_x_8048:
        /* <DEDUP_REMOVED lines=21> */
.L_x_8052:
[----:B------:R-:W-:Y:S05]  /*1dc0*/  BSYNC B1 ;  /* 0x0000000000017941 */ /* 0x000fea0003800000 */
.L_x_8051:
[----:B------:R-:W-:Y:S01]  /*1dd0*/  LEA R5, R0, 0x3b800000, 0x17 ;  /* 0x3b80000000057811 */ /* 0x000fe200078eb8ff */
[----:B------:R-:W-:-:S05]  /*1de0*/  IMAD.SHL.U32 R0, R3, 0x100000, RZ ;  /* 0x0010000003007824 */ /* 0x000fca00078e00ff */
[----:B------:R-:W-:-:S07]  /*1df0*/  LOP3.LUT R0, R5, R0, R6, 0xfe, !PT ;  /* 0x0000000005007212 */ /* 0x000fce00078efe06 */
.L_x_8050:
[----:B------:R-:W-:Y:S05]  /*1e00*/  BSYNC B0 ;  /* 0x0000000000007941 */ /* 0x000fea0003800000 */
.L_x_8049:
[----:B------:R-:W-:-:S04]  /*1e10*/  F2FP.BF16.F32.PACK_AB R0, RZ, R0 ;  /* 0x00000000ff00723e */ /* 0x000fc800000010ff */
[----:B------:R-:W-:Y:S01]  /*1e20*/  PRMT R17, R0, 0x7610, R17 ;  /* 0x0000761000117816 */ /* 0x000fe20000000011 */
[----:B------:R-:W-:Y:S06]  /*1e30*/  BRA `(.L_x_8034) ;  /* 0x0000000400287947 */ /* 0x000fec0003800000 */
.L_x_8047:
        /* <DEDUP_REMOVED lines=21> */
.L_x_8056:
[----:B------:R-:W-:Y:S05]  /*1f90*/  BSYNC B1 ;  /* 0x0000000000017941 */ /* 0x000fea0003800000 */
.L_x_8055:
[----:B------:R-:W-:Y:S01]  /*1fa0*/  LEA R5, R0, 0x37800000, 0x17 ;  /* 0x3780000000057811 */ /* 0x000fe200078eb8ff */
[----:B------:R-:W-:-:S05]  /*1fb0*/  IMAD.SHL.U32 R0, R3, 0x200000, RZ ;  /* 0x0020000003007824 */ /* 0x000fca00078e00ff */
[----:B------:R-:W-:-:S07]  /*1fc0*/  LOP3.LUT R0, R5, R0, R6, 0xfe, !PT ;  /* 0x0000000005007212 */ /* 0x000fce00078efe06 */
.L_x_8054:
[----:B------:R-:W-:Y:S05]  /*1fd0*/  BSYNC B0 ;  /* 0x0000000000007941 */ /* 0x000fea0003800000 */
.L_x_8053:
[----:B------:R-:W-:-:S04]  /*1fe0*/  F2FP.BF16.F32.PACK_AB R0, RZ, R0 ;  /* 0x00000000ff00723e */ /* 0x000fc800000010ff */
[----:B------:R-:W-:Y:S01]  /*1ff0*/  PRMT R17, R0, 0x7610, R17 ;  /* 0x0000761000117816 */ /* 0x000fe20000000011 */
[----:B------:R-:W-:Y:S06]  /*2000*/  BRA `(.L_x_8034) ;  /* 0x0000000000b47947 */ /* 0x000fec0003800000 */
.L_x_8046:
        /* <DEDUP_REMOVED lines=14> */
.L_x_8060:
[----:B------:R-:W-:Y:S05]  /*20f0*/  BSYNC B0 ;  /* 0x0000000000007941 */ /* 0x000fea0003800000 */
.L_x_8059:
[----:B------:R-:W-:-:S04]  /*2100*/  F2FP.BF16.F32.PACK_AB R0, RZ, R0 ;  /* 0x00000000ff00723e */ /* 0x000fc800000010ff */
[----:B------:R-:W-:Y:S01]  /*2110*/  PRMT R17, R0, 0x7610, R17 ;  /* 0x0000761000117816 */ /* 0x000fe20000000011 */
[----:B------:R-:W-:Y:S06]  /*2120*/  BRA `(.L_x_8034) ;  /* 0x00000000006c7947 */ /* 0x000fec0003800000 */
.L_x_8033:
        /* <DEDUP_REMOVED lines=16> */
.L_x_8061:
[----:B------:R-:W-:Y:S01]  /*2230*/  PRMT R17, RZ, 0x7610, R17 ;  /* 0x00007610ff117816 */ /* 0x000fe20000000011 */
[----:B------:R-:W-:Y:S06]  /*2240*/  BRA `(.L_x_8034) ;  /* 0x0000000000247947 */ /* 0x000fec0003800000 */
.L_x_8058:
[----:B------:R-:W2:Y:S02]  /*2250*/  LDG.E.64 R4, desc[UR36][R4.64] ;  /* 0x0000002404047981 */ /* 0x000ea4000c1e1b00 */
[----:B--2---:R-:W0:Y:S02]  /*2260*/  I2F.U64 R0, R4 ;  /* 0x0000000400007312 */ /* 0x004e240000301000 */
[----:B0-----:R-:W-:-:S04]  /*2270*/  F2FP.BF16.F32.PACK_AB R0, RZ, R0 ;  /* 0x00000000ff00723e */ /* 0x001fc800000010ff */
[----:B------:R-:W-:Y:S01]  /*2280*/  PRMT R17, R0, 0x7610, R17 ;  /* 0x0000761000117816 */ /* 0x000fe20000000011 */
[----:B------:R-:W-:Y:S06]  /*2290*/  BRA `(.L_x_8034) ;  /* 0x0000000000107947 */ /* 0x000fec0003800000 */
.L_x_8057:
[----:B------:R-:W2:Y:S02]  /*22a0*/  LDG.E R4, desc[UR36][R4.64] ;  /* 0x0000002404047981 */ /* 0x000ea4000c1e1900 */
[----:B--2---:R-:W-:-:S04]  /*22b0*/  I2FP.F32.U32 R0, R4 ;  /* 0x0000000400007245 */ /* 0x004fc80000201000 */
[----:B------:R-:W-:-:S04]  /*22c0*/  F2FP.BF16.F32.PACK_AB R0, RZ, R0 ;  /* 0x00000000ff00723e */ /* 0x000fc800000010ff */
[----:B------:R-:W-:-:S07]  /*22d0*/  PRMT R17, R0, 0x7610, R17 ;  /* 0x0000761000117816 */ /* 0x000fce0000000011 */
.L_x_8034:
[----:B------:R-:W-:-:S07]  /*22e0*/  VIADD R23, R23, 0x80 ;  /* 0x0000008017177836 */ /* 0x000fce0000000000 */
.L_x_8028:
[----:B------:R-:W-:Y:S05]  /*22f0*/  BSYNC B6 ;  /* 0x0000000000067941 */ /* 0x000fea0003800000 */
.L_x_8027:
        /* <DEDUP_REMOVED lines=28> */
.L_x_8067:
[----:B------:R-:W2:Y:S02]  /*24c0*/  LDG.E.U8 R4, desc[UR36][R4.64] ;  /* 0x0000002404047981 */ /* 0x000ea4000c1e1100 */
[----:B--2---:R-:W-:-:S04]  /*24d0*/  I2FP.F32.U32 R0, R4 ;  /* 0x0000000400007245 */ /* 0x004fc80000201000 */
[----:B------:R-:W-:-:S04]  /*24e0*/  F2FP.BF16.F32.PACK_AB R0, RZ, R0 ;  /* 0x00000000ff00723e */ /* 0x000fc800000010ff */
[----:B------:R-:W-:Y:S01]  /*24f0*/  PRMT R24, R0, 0x7610, R24 ;  /* 0x0000761000187816 */ /* 0x000fe20000000018 */
[----:B------:R-:W-:Y:S06]  /*2500*/  BRA `(.L_x_8069) ;  /* 0x0000000c00c87947 */ /* 0x000fec0003800000 */
.L_x_8066:
        /* <DEDUP_REMOVED lines=11> */
.L_x_8071:
[----:B------:R-:W2:Y:S02]  /*25c0*/  LDG.E R4, desc[UR36][R4.64] ;  /* 0x0000002404047981 */ /* 0x000ea4000c1e1900 */
[----:B--2---:R-:W-:-:S04]  /*25d0*/  I2FP.F32.S32 R0, R4 ;  /* 0x0000000400007245 */ /* 0x004fc80000201400 */
[----:B------:R-:W-:-:S04]  /*25e0*/  F2FP.BF16.F32.PACK_AB R0, RZ, R0 ;  /* 0x00000000ff00723e */ /* 0x000fc800000010ff */
[----:B------:R-:W-:Y:S01]  /*25f0*/  PRMT R24, R0, 0x7610, R24 ;  /* 0x0000761000187816 */ /* 0x000fe20000000018 */
[----:B------:R-:W-:Y:S06]  /*2600*/  BRA `(.L_x_8069) ;  /* 0x0000000c00887947 */ /* 0x000fec0003800000 */
.L_x_8070:
[----:B------:R-:W2:Y:S02]  /*2610*/  LDG.E.U16 R4, desc[UR36][R4.64] ;  /* 0x0000002404047981 */ /* 0x000ea4000c1e1500 */
[----:B--2---:R-:W0:Y:S02]  /*2620*/  I2F.S16 R0, R4 ;  /* 0x0000000400007306 */ /* 0x004e240000101400 */
[----:B0-----:R-:W-:-:S04]  /*2630*/  F2FP.BF16.F32.PACK_AB R0, RZ, R0 ;  /* 0x00000000ff00723e */ /* 0x001fc800000010ff */
[----:B------:R-:W-:Y:S01]  /*2640*/  PRMT R24, R0, 0x7610, R24 ;  /* 0x0000761000187816 */ /* 0x000fe20000000018 */
[----:B------:R-:W-:Y:S06]  /*2650*/  BRA `(.L_x_8069) ;  /* 0x0000000c00747947 */ /* 0x000fec0003800000 */
.L_x_8065:
        /* <DEDUP_REMOVED lines=9> */
.L_x_8073:
[----:B------:R-:W2:Y:S02]  /*26f0*/  LDG.E.U16 R0, desc[UR36][R4.64] ;  /* 0x0000002404007981 */ /* 0x000ea4000c1e1500 */
[----:B--2---:R-:W-:-:S05]  /*2700*/  HADD2.F32 R0, -RZ, R0.H0_H0 ;  /* 0x20000000ff007230 */ /* 0x004fca0000004100 */
[----:B------:R-:W-:-:S04]  /*2710*/  F2FP.BF16.F32.PACK_AB R0, RZ, R0 ;  /* 0x00000000ff00723e */ /* 0x000fc800000010ff */
[----:B------:R-:W-:Y:S01]  /*2720*/  PRMT R24, R0, 0x7610, R24 ;  /* 0x0000761000187816 */ /* 0x000fe20000000018 */
[----:B------:R-:W-:Y:S06]  /*2730*/  BRA `(.L_x_8069) ;  /* 0x0000000c003c7947 */ /* 0x000fec0003800000 */
.L_x_8072:
        /* <DEDUP_REMOVED lines=9> */
.L_x_8075:
[----:B------:R-:W2:Y:S02]  /*27d0*/  LDG.E.U16 R4, desc[UR36][R4.64] ;  /* 0x0000002404047981 */ /* 0x000ea4000c1e1500 */
[----:B--2---:R-:W-:-:S05]  /*27e0*/  HADD2.F32 R0, -RZ, R4.H0_H0 ;  /* 0x20000004ff007230 */ /* 0x004fca0000004100 */
[----:B------:R-:W-:-:S04]  /*27f0*/  F2FP.BF16.F32.PACK_AB R0, RZ, R0 ;  /* 0x00000000ff00723e */ /* 0x000fc800000010ff */
[----:B------:R-:W-:Y:S01]  /*2800*/  PRMT R24, R0, 0x7610, R24 ;  /* 0x0000761000187816 */ /* 0x000fe20000000018 */
[----:B------:R-:W-:Y:S06]  /*2810*/  BRA `(.L_x_8069) ;  /* 0x0000000c00047947 */ /* 0x000fec0003800000 */
.L_x_8074:
        /* <DEDUP_REMOVED lines=9> */
.L_x_8064:
        /* <DEDUP_REMOVED lines=14> */
.L_x_8078:
        /* <DEDUP_REMOVED lines=9> */
.L_x_8077:
        /* <DEDUP_REMOVED lines=28> */
.L_x_8080:
        /* <DEDUP_REMOVED lines=15> */
.L_x_8079:
[----:B------:R0:W5:Y:S01]  /*2cd0*/  LDG.E.U16 R24, desc[UR36][R4.64] ;  /* 0x0000002404187981 */ /* 0x000162000c1e1500 */
[----:B------:R-:W-:Y:S05]  /*2ce0*/  BRA `(.L_x_8069) ;  /* 0x0000000400d07947 */ /* 0x000fea0003800000 */
.L_x_8076:
        /* <DEDUP_REMOVED lines=13> */
.L_x_8083:
        /* <DEDUP_REMOVED lines=21> */
.L_x_8087:
[----:B------:R-:W-:Y:S05]  /*2f10*/  BSYNC B1 ;  /* 0x0000000000017941 */ /* 0x000fea0003800000 */
.L_x_8086:
[----:B------:R-:W-:Y:S01]  /*2f20*/  LEA R5, R0, 0x3b800000, 0x17 ;  /* 0x3b80000000057811 */ /* 0x000fe200078eb8ff */
[----:B------:R-:W-:-:S05]  /*2f30*/  IMAD.SHL.U32 R0, R3, 0x100000, RZ ;  /* 0x0010000003007824 */ /* 0x000fca00078e00ff */
[----:B------:R-:W-:-:S07]  /*2f40*/  LOP3.LUT R0, R5, R0, R6, 0xfe, !PT ;  /* 0x0000000005007212 */ /* 0x000fce00078efe06 */
.L_x_8085:
[----:B------:R-:W-:Y:S05]  /*2f50*/  BSYNC B0 ;  /* 0x0000000000007941 */ /* 0x000fea0003800000 */
.L_x_8084:
[----:B------:R-:W-:-:S04]  /*2f60*/  F2FP.BF16.F32.PACK_AB R0, RZ, R0 ;  /* 0x00000000ff00723e */ /* 0x000fc800000010ff */
[----:B------:R-:W-:Y:S01]  /*2f70*/  PRMT R24, R0, 0x7610, R24 ;  /* 0x0000761000187816 */ /* 0x000fe20000000018 */
[----:B------:R-:W-:Y:S06]  /*2f80*/  BRA `(.L_x_8069) ;  /* 0x0000000400287947 */ /* 0x000fec0003800000 */
.L_x_8082:
        /* <DEDUP_REMOVED lines=21> */
.L_x_8091:
[----:B------:R-:W-:Y:S05]  /*30e0*/  BSYNC B1 ;  /* 0x0000000000017941 */ /* 0x000fea0003800000 */
.L_x_8090:
[----:B------:R-:W-:Y:S01]  /*30f0*/  LEA R5, R0, 0x37800000, 0x17 ;  /* 0x3780000000057811 */ /* 0x000fe200078eb8ff */
[----:B------:R-:W-:-:S05]  /*3100*/  IMAD.SHL.U32 R0, R3, 0x200000, RZ ;  /* 0x0020000003007824 */ /* 0x000fca00078e00ff */
[----:B------:R-:W-:-:S07]  /*3110*/  LOP3.LUT R0, R5, R0, R6, 0xfe, !PT ;  /* 0x0000000005007212 */ /* 0x000fce00078efe06 */
.L_x_8089:
[----:B------:R-:W-:Y:S05]  /*3120*/  BSYNC B0 ;  /* 0x0000000000007941 */ /* 0x000fea0003800000 */
.L_x_8088:
[----:B------:R-:W-:-:S04]  /*3130*/  F2FP.BF16.F32.PACK_AB R0, RZ, R0 ;  /* 0x00000000ff00723e */ /* 0x000fc800000010ff */
[----:B------:R-:W-:Y:S01]  /*3140*/  PRMT R24, R0, 0x7610, R24 ;  /* 0x0000761000187816 */ /* 0x000fe20000000018 */
[----:B------:R-:W-:Y:S06]  /*3150*/  BRA `(.L_x_8069) ;  /* 0x0000000000b47947 */ /* 0x000fec0003800000 */
.L_x_8081:
        /* <DEDUP_REMOVED lines=14> */
.L_x_8095:
[----:B------:R-:W-:Y:S05]  /*3240*/  BSYNC B0 ;  /* 0x0000000000007941 */ /* 0x000fea0003800000 */
.L_x_8094:
[----:B------:R-:W-:-:S04]  /*3250*/  F2FP.BF16.F32.PACK_AB R0, RZ, R0 ;  /* 0x00000000ff00723e */ /* 0x000fc800000010ff */
[----:B------:R-:W-:Y:S01]  /*3260*/  PRMT R24, R0, 0x7610, R24 ;  /* 0x0000761000187816 */ /* 0x000fe20000000018 */
[----:B------:R-:W-:Y:S06]  /*3270*/  BRA `(.L_x_8069) ;  /* 0x00000000006c7947 */ /* 0x000fec0003800000 */
.L_x_8068:
        /* <DEDUP_REMOVED lines=16> */
.L_x_8096:
[----:B------:R-:W-:Y:S01]  /*3380*/  PRMT R24, RZ, 0x7610, R24 ;  /* 0x00007610ff187816 */ /* 0x000fe20000000018 */
[----:B------:R-:W-:Y:S06]  /*3390*/  BRA `(.L_x_8069) ;  /* 0x0000000000247947 */ /* 0x000fec0003800000 */
.L_x_8093:
[----:B------:R-:W2:Y:S02]  /*33a0*/  LDG.E.64 R4, desc[UR36][R4.64] ;  /* 0x0000002404047981 */ /* 0x000ea4000c1e1b00 */
[----:B--2---:R-:W0:Y:S02]  /*33b0*/  I2F.U64 R0, R4 ;  /* 0x0000000400007312 */ /* 0x004e240000301000 */
[----:B0-----:R-:W-:-:S04]  /*33c0*/  F2FP.BF16.F32.PACK_AB R0, RZ, R0 ;  /* 0x00000000ff00723e */ /* 0x001fc800000010ff */
[----:B------:R-:W-:Y:S01]  /*33d0*/  PRMT R24, R0, 0x7610, R24 ;  /* 0x0000761000187816 */ /* 0x000fe20000000018 */
[----:B------:R-:W-:Y:S06]  /*33e0*/  BRA `(.L_x_8069) ;  /* 0x0000000000107947 */ /* 0x000fec0003800000 */
.L_x_8092:
[----:B------:R-:W2:Y:S02]  /*33f0*/  LDG.E R4, desc[UR36][R4.64] ;  /* 0x0000002404047981 */ /* 0x000ea4000c1e1900 */
[----:B--2---:R-:W-:-:S04]  /*3400*/  I2FP.F32.U32 R0, R4 ;  /* 0x0000000400007245 */ /* 0x004fc80000201000 */
[----:B------:R-:W-:-:S04]  /*3410*/  F2FP.BF16.F32.PACK_AB R0, RZ, R0 ;  /* 0x00000000ff00723e */ /* 0x000fc800000010ff */
[----:B------:R-:W-:-:S07]  /*3420*/  PRMT R24, R0, 0x7610, R24 ;  /* 0x0000761000187816 */ /* 0x000fce0000000018 */
.L_x_8069:
[----:B------:R-:W-:-:S07]  /*3430*/  VIADD R23, R23, 0x80 ;  /* 0x0000008017177836 */ /* 0x000fce0000000000 */
.L_x_8063:
[----:B------:R-:W-:Y:S05]  /*3440*/  BSYNC B6 ;  /* 0x0000000000067941 */ /* 0x000fea0003800000 */
.L_x_8062:
        /* <DEDUP_REMOVED lines=25> */
.L_x_8102:
[----:B------:R-:W2:Y:S02]  /*35e0*/  LDG.E.U8 R4, desc[UR36][R4.64] ;  /* 0x0000002404047981 */ /* 0x000ea4000c1e1100 */
[----:B--2---:R-:W-:-:S04]  /*35f0*/  I2FP.F32.U32 R0, R4 ;  /* 0x0000000400007245 */ /* 0x004fc80000201000 */
[----:B------:R-:W-:-:S04]  /*3600*/  F2FP.BF16.F32.PACK_AB R0, RZ, R0 ;  /* 0x00000000ff00723e */ /* 0x000fc800000010ff */
[----:B------:R-:W-:Y:S01]  /*3610*/  PRMT R18, R0, 0x7610, R18 ;  /* 0x0000761000127816 */ /* 0x000fe20000000012 */
[----:B------:R-:W-:Y:S06]  /*3620*/  BRA `(.L_x_8098) ;  /* 0x0000000c00c87947 */ /* 0x000fec0003800000 */
.L_x_8101:
        /* <DEDUP_REMOVED lines=11> */
.L_x_8105:
[----:B------:R-:W2:Y:S02]  /*36e0*/  LDG.E R4, desc[UR36][R4.64] ;  /* 0x0000002404047981 */ /* 0x000ea4000c1e1900 */
[----:B--2---:R-:W-:-:S04]  /*36f0*/  I2FP.F32.S32 R0, R4 ;  /* 0x0000000400007245 */ /* 0x004fc80000201400 */
[----:B------:R-:W-:-:S04]  /*3700*/  F2FP.BF16.F32.PACK_AB R0, RZ, R0 ;  /* 0x00000000ff00723e */ /* 0x000fc800000010ff */
[----:B------:R-:W-:Y:S01]  /*3710*/  PRMT R18, R0, 0x7610, R18 ;  /* 0x0000761000127816 */ /* 0x000fe20000000012 */
[----:B------:R-:W-:Y:S06]  /*3720*/  BRA `(.L_x_8098) ;  /* 0x0000000c00887947 */ /* 0x000fec0003800000 */
.L_x_8104:
[----:B------:R-:W2:Y:S02]  /*3730*/  LDG.E.U16 R4, desc[UR36][R4.64] ;  /* 0x0000002404047981 */ /* 0x000ea4000c1e1500 */
[----:B--2---:R-:W0:Y:S02]  /*3740*/  I2F.S16 R0, R4 ;  /* 0x0000000400007306 */ /* 0x004e240000101400 */
[----:B0-----:R-:W-:-:S04]  /*3750*/  F2FP.BF16.F32.PACK_AB R0, RZ, R0 ;  /* 0x00000000ff00723e */ /* 0x001fc800000010ff */
[----:B------:R-:W-:Y:S01]  /*3760*/  PRMT R18, R0, 0x7610, R18 ;  /* 0x0000761000127816 */ /* 0x000fe20000000012 */
[----:B------:R-:W-:Y:S06]  /*3770*/  BRA `(.L_x_8098) ;  /* 0x0000000c00747947 */ /* 0x000fec0003800000 */
.L_x_8100:
        /* <DEDUP_REMOVED lines=9> */
.L_x_8107:
[----:B------:R-:W2:Y:S02]  /*3810*/  LDG.E.U16 R0, desc[UR36][R4.64] ;  /* 0x0000002404007981 */ /* 0x000ea4000c1e1500 */
[----:B--2---:R-:W-:-:S05]  /*3820*/  HADD2.F32 R0, -RZ, R0.H0_H0 ;  /* 0x20000000ff007230 */ /* 0x004fca0000004100 */
[----:B------:R-:W-:-:S04]  /*3830*/  F2FP.BF16.F32.PACK_AB R0, RZ, R0 ;  /* 0x00000000ff00723e */ /* 0x000fc800000010ff */
[----:B------:R-:W-:Y:S01]  /*3840*/  PRMT R18, R0, 0x7610, R18 ;  /* 0x0000761000127816 */ /* 0x000fe20000000012 */
[----:B------:R-:W-:Y:S06]  /*3850*/  BRA `(.L_x_8098) ;  /* 0x0000000c003c7947 */ /* 0x000fec0003800000 */
.L_x_8106:
        /* <DEDUP_REMOVED lines=9> */
.L_x_8109:
[----:B------:R-:W2:Y:S02]  /*38f0*/  LDG.E.U16 R4, desc[UR36][R4.64] ;  /* 0x0000002404047981 */ /* 0x000ea4000c1e1500 */
[----:B--2---:R-:W-:-:S05]  /*3900*/  HADD2.F32 R0, -RZ, R4.H0_H0 ;  /* 0x20000004ff007230 */ /* 0x004fca0000004100 */
[----:B------:R-:W-:-:S04]  /*3910*/  F2FP.BF16.F32.PACK_AB R0, RZ, R0 ;  /* 0x00000000ff00723e */ /* 0x000fc800000010ff */
[----:B------:R-:W-:Y:S01]  /*3920*/  PRMT R18, R0, 0x7610, R18 ;  /* 0x0000761000127816 */ /* 0x000fe20000000012 */
[----:B------:R-:W-:Y:S06]  /*3930*/  BRA `(.L_x_8098) ;  /* 0x0000000c00047947 */ /* 0x000fec0003800000 */
.L_x_8108:
        /* <DEDUP_REMOVED lines=9> */
.L_x_8099:
        /* <DEDUP_REMOVED lines=14> */
.L_x_8112:
        /* <DEDUP_REMOVED lines=9> */
.L_x_8111:
        /* <DEDUP_REMOVED lines=28> */
.L_x_8114:
        /* <DEDUP_REMOVED lines=15> */
.L_x_8113:
[----:B------:R1:W5:Y:S01]  /*3df0*/  LDG.E.U16 R18, desc[UR36][R4.64] ;  /* 0x0000002404127981 */ /* 0x000362000c1e1500 */
[----:B------:R-:W-:Y:S05]  /*3e00*/  BRA `(.L_x_8098) ;  /* 0x0000000400d07947 */ /* 0x000fea0003800000 */
.L_x_8110:
        /* <DEDUP_REMOVED lines=13> */
.L_x_8117:
        /* <DEDUP_REMOVED lines=21> */
.L_x_8121:
[----:B------:R-:W-:Y:S05]  /*4030*/  BSYNC B1 ;  /* 0x0000000000017941 */ /* 0x000fea0003800000 */
.L_x_8120:
[----:B------:R-:W-:Y:S01]  /*4040*/  LEA R5, R0, 0x3b800000, 0x17 ;  /* 0x3b80000000057811 */ /* 0x000fe200078eb8ff */
[----:B------:R-:W-:-:S05]  /*4050*/  IMAD.SHL.U32 R0, R3, 0x100000, RZ ;  /* 0x0010000003007824 */ /* 0x000fca00078e00ff */
[----:B------:R-:W-:-:S07]  /*4060*/  LOP3.LUT R0, R5, R0, R6, 0xfe, !PT ;  /* 0x0000000005007212 */ /* 0x000fce00078efe06 */
.L_x_8119:
[----:B------:R-:W-:Y:S05]  /*4070*/  BSYNC B0 ;  /* 0x0000000000007941 */ /* 0x000fea0003800000 */
.L_x_8118:
[----:B------:R-:W-:-:S04]  /*4080*/  F2FP.BF16.F32.PACK_AB R0, RZ, R0 ;  /* 0x00000000ff00723e */ /* 0x000fc800000010ff */
[----:B------:R-:W-:Y:S01]  /*4090*/  PRMT R18, R0, 0x7610, R18 ;  /* 0x0000761000127816 */ /* 0x000fe20000000012 */
[----:B------:R-:W-:Y:S06]  /*40a0*/  BRA `(.L_x_8098) ;  /* 0x0000000400287947 */ /* 0x000fec0003800000 */
.L_x_8116:
        /* <DEDUP_REMOVED lines=21> */
.L_x_8125:
[----:B------:R-:W-:Y:S05]  /*4200*/  BSYNC B1 ;  /* 0x0000000000017941 */ /* 0x000fea0003800000 */
.L_x_8124:
[----:B------:R-:W-:Y:S01]  /*4210*/  LEA R5, R0, 0x37800000, 0x17 ;  /* 0x3780000000057811 */ /* 0x000fe200078eb8ff */
[----:B------:R-:W-:-:S05]  /*4220*/  IMAD.SHL.U32 R0, R3, 0x200000, RZ ;  /* 0x0020000003007824 */ /* 0x000fca00078e00ff */
[----:B------:R-:W-:-:S07]  /*4230*/  LOP3.LUT R0, R5, R0, R6, 0xfe, !PT ;  /* 0x0000000005007212 */ /* 0x000fce00078efe06 */
.L_x_8123:
[----:B------:R-:W-:Y:S05]  /*4240*/  BSYNC B0 ;  /* 0x0000000000007941 */ /* 0x000fea0003800000 */
.L_x_8122:
[----:B------:R-:W-:-:S04]  /*4250*/  F2FP.BF16.F32.PACK_AB R0, RZ, R0 ;  /* 0x00000000ff00723e */ /* 0x000fc800000010ff */
[----:B------:R-:W-:Y:S01]  /*4260*/  PRMT R18, R0, 0x7610, R18 ;  /* 0x0000761000127816 */ /* 0x000fe20000000012 */
[----:B------:R-:W-:Y:S06]  /*4270*/  BRA `(.L_x_8098) ;  /* 0x0000000000b47947 */ /* 0x000fec0003800000 */
.L_x_8115:
        /* <DEDUP_REMOVED lines=14> */
.L_x_8129:
[----:B------:R-:W-:Y:S05]  /*4360*/  BSYNC B0 ;  /* 0x0000000000007941 */ /* 0x000fea0003800000 */
.L_x_8128:
[----:B------:R-:W-:-:S04]  /*4370*/  F2FP.BF16.F32.PACK_AB R0, RZ, R0 ;  /* 0x00000000ff00723e */ /* 0x000fc800000010ff */
[----:B------:R-:W-:Y:S01]  /*4380*/  PRMT R18, R0, 0x7610, R18 ;  /* 0x0000761000127816 */ /* 0x000fe20000000012 */
[----:B------:R-:W-:Y:S06]  /*4390*/  BRA `(.L_x_8098) ;  /* 0x00000000006c7947 */ /* 0x000fec0003800000 */
.L_x_8103:
        /* <DEDUP_REMOVED lines=16> */
.L_x_8130:
[----:B------:R-:W-:Y:S01]  /*44a0*/  PRMT R18, RZ, 0x7610, R18 ;  /* 0x00007610ff127816 */ /* 0x000fe20000000012 */
[----:B------:R-:W-:Y:S06]  /*44b0*/  BRA `(.L_x_8098) ;  /* 0x0000000000247947 */ /* 0x000fec0003800000 */
.L_x_8127:
[----:B------:R-:W2:Y:S02]  /*44c0*/  LDG.E.64 R4, desc[UR36][R4.64] ;  /* 0x0000002404047981 */ /* 0x000ea4000c1e1b00 */
[----:B--2---:R-:W0:Y:S02]  /*44d0*/  I2F.U64 R0, R4 ;  /* 0x0000000400007312 */ /* 0x004e240000301000 */
[----:B0-----:R-:W-:-:S04]  /*44e0*/  F2FP.BF16.F32.PACK_AB R0, RZ, R0 ;  /* 0x00000000ff00723e */ /* 0x001fc800000010ff */
[----:B------:R-:W-:Y:S01]  /*44f0*/  PRMT R18, R0, 0x7610, R18 ;  /* 0x0000761000127816 */ /* 0x000fe20000000012 */
[----:B------:R-:W-:Y:S06]  /*4500*/  BRA `(.L_x_8098) ;  /* 0x0000000000107947 */ /* 0x000fec0003800000 */
.L_x_8126:
[----:B------:R-:W2:Y:S02]  /*4510*/  LDG.E R4, desc[UR36][R4.64] ;  /* 0x0000002404047981 */ /* 0x000ea4000c1e1900 */
[----:B--2---:R-:W-:-:S04]  /*4520*/  I2FP.F32.U32 R0, R4 ;  /* 0x0000000400007245 */ /* 0x004fc80000201000 */
[----:B------:R-:W-:-:S04]  /*4530*/  F2FP.BF16.F32.PACK_AB R0, RZ, R0 ;  /* 0x00000000ff00723e */ /* 0x000fc800000010ff */
[----:B------:R-:W-:-:S07]  /*4540*/  PRMT R18, R0, 0x7610, R18 ;  /* 0x0000761000127816 */ /* 0x000fce0000000012 */
.L_x_8098:
[----:B------:R-:W-:Y:S05]  /*4550*/  BSYNC B6 ;  /* 0x0000000000067941 */ /* 0x000fea0003800000 */
.L_x_8097:
        /* <DEDUP_REMOVED lines=12> */
[----:B------:R-:W0:Y:S03]  /*4620*/  @!P3 MUFU.RCP R0, R0 ;  /* 0x000000000000b308 */ /* 0x000e260000001000 */
[----:B------:R-:W-:Y:S02]  /*4630*/  @!P2 IMAD.U32 R7, R18, 0x10000, RZ ;  /* 0x000100001207a824 */ /* 0x000fe400078e00ff */
[----:B------:R-:W1:Y:S03]  /*4640*/  LDC.U8 R18, c[0x0][0x234] ;  /* 0x00008d00ff127b82 */ /* 0x000e660000000000 */
[----:B------:R-:W2:Y:S08]  /*4650*/  @!P1 MUFU.RCP R6, R24 ;  /* 0x0000001800069308 */ /* 0x000eb00000001000 */
[----:B------:R-:W3:Y:S01]  /*4660*/  @!P2 MUFU.RCP R7, R7 ;  /* 0x000000070007a308 */ /* 0x000ee20000001000 */
[----:B0-----:R-:W-:-:S07]  /*4670*/  @!P3 FADD.FTZ R4, R0, -RZ ;  /* 0x800000ff0004b221 */ /* 0x001fce0000010000 */
[----:B------:R-:W0:Y:S01]  /*4680*/  @!P0 MUFU.RCP R5, R5 ;  /* 0x0000000500058308 */ /* 0x000e220000001000 */
[----:B--2---:R-:W-:-:S07]  /*4690*/  @!P1 FADD.FTZ R6, R6, -RZ ;  /* 0x800000ff06069221 */ /* 0x004fce0000010000 */
[----:B------:R2:W4:Y:S01]  /*46a0*/  @!P3 F2F.BF16.F32 R3, R4 ;  /* 0x000000040003b304 */ /* 0x0005220000202000 */
[----:B---3--:R-:W-:-:S07]  /*46b0*/  @!P2 FADD.FTZ R8, R7, -RZ ;  /* 0x800000ff0708a221 */ /* 0x008fce0000010000 */
[----:B------:R2:W3:Y:S01]  /*46c0*/  @!P1 F2F.BF16.F32 R17, R6 ;  /* 0x0000000600119304 */ /* 0x0004e20000202000 */
[----:B0-----:R-:W-:-:S07]  /*46d0*/  @!P0 FADD.FTZ R0, R5, -RZ ;  /* 0x800000ff05008221 */ /* 0x001fce0000010000 */
[----:B------:R2:W0:Y:S08]  /*46e0*/  @!P2 F2F.BF16.F32 R19, R8 ;  /* 0x000000080013a304 */ /* 0x0004300000202000 */
[----:B------:R2:W0:Y:S01]  /*46f0*/  @!P0 F2F.BF16.F32 R22, R0 ;  /* 0x0000000000168304 */ /* 0x0004220000202000 */
[----:B-1-34-:R-:W-:Y:S05]  /*4700*/  @P3 BRA `(.L_x_8132) ;  /* 0x0000001000443947 */ /* 0x01afea0003800000 */
[----:B--2---:R-:W1:Y:S01]  /*4710*/  LDC.64 R8, c[0x0][0x218] ;  /* 0x00008600ff087b82 */ /* 0x004e620000000a00 */
        /* <DEDUP_REMOVED lines=19> */
[----:B------:R-:W1:Y:S02]  /*4850*/  F2I.FTZ.TRUNC.NTZ R3, R3 ;  /* 0x0000000300037305 */ /* 0x000e64000021f100 */
[----:B-1----:R1:W-:Y:S01]  /*4860*/  STG.E.U8 desc[UR36][R8.64], R3 ;  /* 0x0000000308007986 */ /* 0x0023e2000c101124 */
[----:B------:R-:W-:Y:S05]  /*4870*/  BRA `(.L_x_8132) ;  /* 0x0000000c00e87947 */ /* 0x000fea0003800000 */
.L_x_8136:
[----:B------:R-:W-:Y:S02]  /*4880*/  IMAD.U32 R5, R3, 0x10000, RZ ;  /* 0x0001000003057824 */ /* 0x000fe400078e00ff */
[----:B------:R-:W-:-:S04]  /*4890*/  IMAD.MOV.U32 R25, RZ, RZ, R23 ;  /* 0x000000ffff197224 */ /* 0x000fc800078e0017 */
[----:B------:R-:W1:Y:S02]  /*48a0*/  F2I.S64.TRUNC R4, R5 ;  /* 0x0000000500047311 */ /* 0x000e64000020d900 */
[----:B-1----:R1:W-:Y:S01]  /*48b0*/  STG.E.U8 desc[UR36][R8.64], R4 ;  /* 0x0000000408007986 */ /* 0x0023e2000c101124 */
[----:B------:R-:W-:Y:S05]  /*48c0*/  BRA `(.L_x_8132) ;  /* 0x0000000c00d47947 */ /* 0x000fea0003800000 */
.L_x_8135:
        /* <DEDUP_REMOVED lines=8> */
[----:B------:R-:W1:Y:S02]  /*4950*/  F2I.S64.TRUNC R4, R4 ;  /* 0x0000000400047311 */ /* 0x000e64000020d900 */
[----:B-1----:R1:W-:Y:S01]  /*4960*/  STG.E.64 desc[UR36][R8.64], R4 ;  /* 0x0000000408007986 */ /* 0x0023e2000c101b24 */
[----:B------:R-:W-:Y:S05]  /*4970*/  BRA `(.L_x_8132) ;  /* 0x0000000c00a87947 */ /* 0x000fea0003800000 */
.L_x_8139:
[----:B------:R-:W-:Y:S02]  /*4980*/  IMAD.U32 R3, R3, 0x10000, RZ ;  /* 0x0001000003037824 */ /* 0x000fe400078e00ff */
[----:B------:R-:W-:-:S04]  /*4990*/  IMAD.MOV.U32 R25, RZ, RZ, R23 ;  /* 0x000000ffff197224 */ /* 0x000fc800078e0017 */
[----:B------:R-:W1:Y:S02]  /*49a0*/  F2I.FTZ.TRUNC.NTZ R3, R3 ;  /* 0x0000000300037305 */ /* 0x000e64000021f100 */
[----:B-1----:R1:W-:Y:S01]  /*49b0*/  STG.E desc[UR36][R8.64], R3 ;  /* 0x0000000308007986 */ /* 0x0023e2000c101924 */
[----:B------:R-:W-:Y:S05]  /*49c0*/  BRA `(.L_x_8132) ;  /* 0x0000000c00947947 */ /* 0x000fea0003800000 */
.L_x_8138:
[----:B------:R-:W-:Y:S02]  /*49d0*/  IMAD.U32 R3, R3, 0x10000, RZ ;  /* 0x0001000003037824 */ /* 0x000fe400078e00ff */
[----:B------:R-:W-:-:S04]  /*49e0*/  IMAD.MOV.U32 R25, RZ, RZ, R23 ;  /* 0x000000ffff197224 */ /* 0x000fc800078e0017 */
[----:B------:R-:W1:Y:S02]  /*49f0*/  F2I.FTZ.TRUNC.NTZ R3, R3 ;  /* 0x0000000300037305 */ /* 0x000e64000021f100 */
[----:B-1----:R1:W-:Y:S01]  /*4a00*/  STG.E.U16 desc[UR36][R8.64], R3 ;  /* 0x0000000308007986 */ /* 0x0023e2000c101524 */
[----:B------:R-:W-:Y:S05]  /*4a10*/  BRA `(.L_x_8132) ;  /* 0x0000000c00807947 */ /* 0x000fea0003800000 */
.L_x_8134:
        /* <DEDUP_REMOVED lines=10> */
.L_x_8141:
[----:B------:R-:W-:Y:S02]  /*4ac0*/  IMAD.U32 R0, R3, 0x10000, RZ ;  /* 0x0001000003007824 */ /* 0x000fe400078e00ff */
[----:B------:R-:W-:-:S03]  /*4ad0*/  IMAD.MOV.U32 R25, RZ, RZ, R23 ;  /* 0x000000ffff197224 */ /* 0x000fc600078e0017 */
[----:B------:R-:W-:-:S05]  /*4ae0*/  F2FP.F16.F32.PACK_AB R0, RZ, R0 ;  /* 0x00000000ff00723e */ /* 0x000fca00000000ff */
[----:B------:R1:W-:Y:S01]  /*4af0*/  STG.E.U16 desc[UR36][R8.64], R0 ;  /* 0x0000000008007986 */ /* 0x0003e2000c101524 */
[----:B------:R-:W-:Y:S05]  /*4b00*/  BRA `(.L_x_8132) ;  /* 0x0000000c00447947 */ /* 0x000fea0003800000 */
.L_x_8140:
        /* <DEDUP_REMOVED lines=11> */
.L_x_8143:
[----:B------:R-:W-:Y:S02]  /*4bc0*/  IMAD.U32 R3, R3, 0x10000, RZ ;  /* 0x0001000003037824 */ /* 0x000fe400078e00ff */
[----:B------:R-:W-:-:S03]  /*4bd0*/  IMAD.MOV.U32 R25, RZ, RZ, R23 ;  /* 0x000000ffff197224 */ /* 0x000fc600078e0017 */
[----:B------:R-:W-:-:S04]  /*4be0*/  F2FP.F16.F32.PACK_AB R3, RZ, R3 ;  /* 0x00000003ff03723e */ /* 0x000fc800000000ff */
[----:B------:R-:W-:-:S05]  /*4bf0*/  PRMT R3, R3, 0x5410, RZ ;  /* 0x0000541003037816 */ /* 0x000fca00000000ff */
[----:B------:R1:W-:Y:S01]  /*4c00*/  STG.E desc[UR36][R8.64], R3 ;  /* 0x0000000308007986 */ /* 0x0003e2000c101924 */
[----:B------:R-:W-:Y:S05]  /*4c10*/  BRA `(.L_x_8132) ;  /* 0x0000000c00007947 */ /* 0x000fea0003800000 */
.L_x_8142:
[----:B------:R-:W-:Y:S02]  /*4c20*/  IMAD.U32 R4, R3, 0x10000, RZ ;  /* 0x0001000003047824 */ /* 0x000fe400078e00ff */
[----:B------:R-:W-:Y:S02]  /*4c30*/  IMAD.MOV.U32 R25, RZ, RZ, R23 ;  /* 0x000000ffff197224 */ /* 0x000fe400078e0017 */
[----:B------:R-:W-:-:S06]  /*4c40*/  FMUL.FTZ R4, R4, 1 ;  /* 0x3f80000004047820 */ /* 0x000fcc0000410000 */
[----:B------:R-:W1:Y:S02]  /*4c50*/  F2F.F64.F32 R4, R4 ;  /* 0x0000000400047310 */ /* 0x000e640000201800 */
[----:B-1----:R1:W-:Y:S01]  /*4c60*/  STG.E.64 desc[UR36][R8.64], R4 ;  /* 0x0000000408007986 */ /* 0x0023e2000c101b24 */
[----:B------:R-:W-:Y:S05]  /*4c70*/  BRA `(.L_x_8132) ;  /* 0x0000000800e87947 */ /* 0x000fea0003800000 */
.L_x_8133:
        /* <DEDUP_REMOVED lines=14> */
.L_x_8146:
[----:B------:R-:W-:Y:S01]  /*4d60*/  IMAD.U32 R3, R3, 0x10000, RZ ;  /* 0x0001000003037824 */ /* 0x000fe200078e00ff */
[----:B------:R-:W-:Y:S01]  /*4d70*/  CS2R R6, SRZ ;  /* 0x0000000000067805 */ /* 0x000fe2000001ff00 */
[----:B------:R-:W-:Y:S02]  /*4d80*/  IMAD.MOV.U32 R25, RZ, RZ, R23 ;  /* 0x000000ffff197224 */ /* 0x000fe400078e0017 */
[----:B------:R-:W-:-:S04]  /*4d90*/  FMUL.FTZ R3, R3, 1 ;  /* 0x3f80000003037820 */ /* 0x000fc80000410000 */
[----:B------:R-:W1:Y:S02]  /*4da0*/  F2F.F64.F32 R4, R3 ;  /* 0x0000000300047310 */ /* 0x000e640000201800 */
[----:B-1----:R1:W-:Y:S01]  /*4db0*/  STG.E.128 desc[UR36][R8.64], R4 ;  /* 0x0000000408007986 */ /* 0x0023e2000c101d24 */
[----:B------:R-:W-:Y:S05]  /*4dc0*/  BRA `(.L_x_8132) ;  /* 0x0000000800947947 */ /* 0x000fea0003800000 */
.L_x_8145:
        /* <DEDUP_REMOVED lines=21> */
.L_x_8150:
[----:B------:R-:W-:Y:S05]  /*4f20*/  BSYNC B0 ;  /* 0x0000000000007941 */ /* 0x000fea0003800000 */
.L_x_8149:
[----:B------:R-:W-:Y:S01]  /*4f30*/  LOP3.LUT R5, R0, R5, RZ, 0xfc, !PT ;  /* 0x0000000500057212 */ /* 0x000fe200078efcff */
[----:B------:R-:W-:-:S04]  /*4f40*/  IMAD.MOV.U32 R25, RZ, RZ, R23 ;  /* 0x000000ffff197224 */ /* 0x000fc800078e0017 */
[----:B------:R1:W-:Y:S01]  /*4f50*/  STG.E.U8 desc[UR36][R8.64], R5 ;  /* 0x0000000508007986 */ /* 0x0003e2000c101124 */
[----:B------:R-:W-:Y:S05]  /*4f60*/  BRA `(.L_x_8132) ;  /* 0x00000008002c7947 */ /* 0x000fea0003800000 */
.L_x_8148:
        /* <DEDUP_REMOVED lines=13> */
.L_x_8152:
[----:B------:R-:W-:Y:S01]  /*5040*/  IMAD.MOV.U32 R0, RZ, RZ, 0x7f ;  /* 0x0000007fff007424 */ /* 0x000fe200078e00ff */
[----:B------:R-:W-:-:S04]  /*5050*/  ISETP.GT.U32.AND P0, PT, R3, 0x7f800000, PT ;  /* 0x7f8000000300780c */ /* 0x000fc80003f04070 */
[----:B------:R-:W-:-:S09]  /*5060*/  SEL R0, R0, 0x7c, P0 ;  /* 0x0000007c00007807 */ /* 0x000fd20000000000 */
.L_x_8153:
[----:B------:R-:W-:Y:S05]  /*5070*/  BSYNC B0 ;  /* 0x0000000000007941 */ /* 0x000fea0003800000 */
.L_x_8151:
[----:B------:R-:W-:Y:S01]  /*5080*/  LOP3.LUT R3, R5, 0x80000000, RZ, 0xc0, !PT ;  /* 0x8000000005037812 */ /* 0x000fe200078ec0ff */
[----:B------:R-:W-:-:S03]  /*5090*/  IMAD.MOV.U32 R25, RZ, RZ, R23 ;  /* 0x000000ffff197224 */ /* 0x000fc600078e0017 */
[----:B------:R-:W-:-:S04]  /*50a0*/  SHF.R.U32.HI R3, RZ, 0x18, R3 ;  /* 0x00000018ff037819 */ /* 0x000fc80000011603 */
[----:B------:R-:W-:-:S05]  /*50b0*/  LOP3.LUT R3, R0, R3, RZ, 0xfc, !PT ;  /* 0x0000000300037212 */ /* 0x000fca00078efcff */
[----:B------:R1:W-:Y:S01]  /*50c0*/  STG.E.U8 desc[UR36][R8.64], R3 ;  /* 0x0000000308007986 */ /* 0x0003e2000c101124 */
[----:B------:R-:W-:Y:S05]  /*50d0*/  BRA `(.L_x_8132) ;  /* 0x0000000400d07947 */ /* 0x000fea0003800000 */
.L_x_8147:
[----:B------:R1:W-:Y:S01]  /*50e0*/  STG.E.U16 desc[UR36][R8.64], R3 ;  /* 0x0000000308007986 */ /* 0x0003e2000c101524 */
[----:B------:R-:W-:Y:S01]  /*50f0*/  IMAD.MOV.U32 R25, RZ, RZ, R23 ;  /* 0x000000ffff197224 */ /* 0x000fe200078e0017 */
[----:B------:R-:W-:Y:S06]  /*5100*/  BRA `(.L_x_8132) ;  /* 0x0000000400c47947 */ /* 0x000fec0003800000 */
.L_x_8144:
        /* <DEDUP_REMOVED lines=10> */
[----:B------:R-:W1:Y:S02]  /*51b0*/  F2I.FTZ.U32.TRUNC.NTZ R3, R3 ;  /* 0x0000000300037305 */ /* 0x000e64000021f000 */
[----:B-1----:R1:W-:Y:S01]  /*51c0*/  STG.E.U16 desc[UR36][R8.64], R3 ;  /* 0x0000000308007986 */ /* 0x0023e2000c101524 */
[----:B------:R-:W-:Y:S05]  /*51d0*/  BRA `(.L_x_8132) ;  /* 0x0000000400907947 */ /* 0x000fea0003800000 */
.L_x_8156:
        /* <DEDUP_REMOVED lines=17> */
.L_x_8159:
[----:B------:R-:W-:-:S04]  /*52f0*/  LOP3.LUT R3, R5, 0x80000000, RZ, 0xc0, !PT ;  /* 0x8000000005037812 */ /* 0x000fc800078ec0ff */
[----:B------:R-:W-:-:S04]  /*5300*/  SHF.R.U32.HI R3, RZ, 0x18, R3 ;  /* 0x00000018ff037819 */ /* 0x000fc80000011603 */
[----:B------:R-:W-:-:S04]  /*5310*/  LOP3.LUT R0, R0, R3, RZ, 0xfc, !PT ;  /* 0x0000000300007212 */ /* 0x000fc800078efcff */
[----:B------:R-:W-:-:S07]  /*5320*/  PRMT R4, R0, 0x7610, R4 ;  /* 0x0000761000047816 */ /* 0x000fce0000000004 */
.L_x_8158:
[----:B------:R-:W-:Y:S05]  /*5330*/  BSYNC B0 ;  /* 0x0000000000007941 */ /* 0x000fea0003800000 */
.L_x_8157:
[----:B------:R1:W-:Y:S01]  /*5340*/  STG.E.U8 desc[UR36][R8.64], R4 ;  /* 0x0000000408007986 */ /* 0x0003e2000c101124 */
[----:B------:R-:W-:Y:S01]  /*5350*/  IMAD.MOV.U32 R25, RZ, RZ, R23 ;  /* 0x000000ffff197224 */ /* 0x000fe200078e0017 */
[----:B------:R-:W-:Y:S06]  /*5360*/  BRA `(.L_x_8132) ;  /* 0x00000004002c7947 */ /* 0x000fec0003800000 */
.L_x_8155:
        /* <DEDUP_REMOVED lines=17> */
.L_x_8162:
[----:B------:R-:W-:-:S04]  /*5480*/  LOP3.LUT R3, R5, 0x80000000, RZ, 0xc0, !PT ;  /* 0x8000000005037812 */ /* 0x000fc800078ec0ff */
[----:B------:R-:W-:-:S04]  /*5490*/  SHF.R.U32.HI R3, RZ, 0x18, R3 ;  /* 0x00000018ff037819 */ /* 0x000fc80000011603 */
[----:B------:R-:W-:-:S04]  /*54a0*/  LOP3.LUT R0, R0, R3, RZ, 0xfc, !PT ;  /* 0x0000000300007212 */ /* 0x000fc800078efcff */
[----:B------:R-:W-:-:S07]  /*54b0*/  PRMT R4, R0, 0x7610, R4 ;  /* 0x0000761000047816 */ /* 0x000fce0000000004 */
.L_x_8161:
[----:B------:R-:W-:Y:S05]  /*54c0*/  BSYNC B0 ;  /* 0x0000000000007941 */ /* 0x000fea0003800000 */
.L_x_8160:
[----:B------:R1:W-:Y:S01]  /*54d0*/  STG.E.U8 desc[UR36][R8.64], R4 ;  /* 0x0000000408007986 */ /* 0x0003e2000c101124 */
[----:B------:R-:W-:Y:S01]  /*54e0*/  IMAD.MOV.U32 R25, RZ, RZ, R23 ;  /* 0x000000ffff197224 */ /* 0x000fe200078e0017 */
[----:B------:R-:W-:Y:S06]  /*54f0*/  BRA `(.L_x_8132) ;  /* 0x0000000000c87947 */ /* 0x000fec0003800000 */
.L_x_8154:
        /* <DEDUP_REMOVED lines=23> */
.L_x_8137:
        /* <DEDUP_REMOVED lines=15> */
[----:B01----:R-:W-:Y:S05]  /*5760*/  CALL.ABS.NOINC R14 ;  /* 0x000000000e007343 */ /* 0x003fea0003c00000 */
.L_x_8165:
[----:B------:R-:W-:Y:S01]  /*5770*/  IMAD.MOV.U32 R25, RZ, RZ, R23 ;  /* 0x000000ffff197224 */ /* 0x000fe200078e0017 */
[----:B------:R-:W-:Y:S06]  /*5780*/  BRA `(.L_x_8132) ;  /* 0x0000000000247947 */ /* 0x000fec0003800000 */
.L_x_8164:
[----:B------:R-:W-:Y:S02]  /*5790*/  IMAD.U32 R4, R3, 0x10000, RZ ;  /* 0x0001000003047824 */ /* 0x000fe400078e00ff */
[----:B------:R-:W-:-:S04]  /*57a0*/  IMAD.MOV.U32 R25, RZ, RZ, R23 ;  /* 0x000000ffff197224 */ /* 0x000fc800078e0017 */
[----:B------:R-:W1:Y:S02]  /*57b0*/  F2I.U64.TRUNC R4, R4 ;  /* 0x0000000400047311 */ /* 0x000e64000020d800 */
[----:B-1----:R4:W-:Y:S01]  /*57c0*/  STG.E.64 desc[UR36][R8.64], R4 ;  /* 0x0000000408007986 */ /* 0x0029e2000c101b24 */
[----:B------:R-:W-:Y:S05]  /*57d0*/  BRA `(.L_x_8132) ;  /* 0x0000000000107947 */ /* 0x000fea0003800000 */
.L_x_8163:
[----:B------:R-:W-:Y:S02]  /*57e0*/  IMAD.U32 R3, R3, 0x10000, RZ ;  /* 0x0001000003037824 */ /* 0x000fe400078e00ff */
[----:B------:R-:W-:-:S04]  /*57f0*/  IMAD.MOV.U32 R25, RZ, RZ, R23 ;  /* 0x000000ffff197224 */ /* 0x000fc800078e0017 */
[----:B------:R-:W1:Y:S02]  /*5800*/  F2I.FTZ.U32.TRUNC.NTZ R3, R3 ;  /* 0x0000000300037305 */ /* 0x000e64000021f000 */
[----:B-1----:R1:W-:Y:S02]  /*5810*/  STG.E desc[UR36][R8.64], R3 ;  /* 0x0000000308007986 */ /* 0x0023e4000c101924 */
.L_x_8132:
[----:B------:R-:W-:Y:S05]  /*5820*/  BSYNC B6 ;  /* 0x0000000000067941 */ /* 0x000fea0003800000 */
.L_x_8131:
[----:B------:R-:W-:Y:S01]  /*5830*/  ISETP.GE.AND P0, PT, R25, R16, PT ;  /* 0x000000101900720c */ /* 0x000fe20003f06270 */
[----:B------:R-:W-:-:S12]  /*5840*/  BSSY B6, `(.L_x_8166) ;  /* 0x00001fc000067945 */ /* 0x000fd80003800000 */
[----:B------:R-:W-:Y:S05]  /*5850*/  @P0 BRA `(.L_x_8167) ;  /* 0x0000001c00e80947 */ /* 0x000fea0003800000 */
[----:B-1234-:R-:W1:Y:S01]  /*5860*/  LDC.64 R8, c[0x0][0x218] ;  /* 0x00008600ff087b82 */ /* 0x01ee620000000a00 */
        /* <DEDUP_REMOVED lines=17> */
[----:B0-----:R-:W-:-:S04]  /*5980*/  IMAD.U32 R22, R22, 0x10000, RZ ;  /* 0x0001000016167824 */ /* 0x001fc800078e00ff */
[----:B------:R-:W0:Y:S02]  /*5990*/  F2I.FTZ.TRUNC.NTZ R3, R22 ;  /* 0x0000001600037305 */ /* 0x000e24000021f100 */
[----:B0-----:R0:W-:Y:S01]  /*59a0*/  STG.E.U8 desc[UR36][R8.64], R3 ;  /* 0x0000000308007986 */ /* 0x0011e2000c101124 */
[----:B------:R-:W-:Y:S05]  /*59b0*/  BRA `(.L_x_8173) ;  /* 0x0000000c00947947 */ /* 0x000fea0003800000 */
.L_x_8171:
[----:B0-----:R-:W-:-:S06]  /*59c0*/  IMAD.U32 R5, R22, 0x10000, RZ ;  /* 0x0001000016057824 */ /* 0x001fcc00078e00ff */
[----:B------:R-:W0:Y:S02]  /*59d0*/  F2I.S64.TRUNC R4, R5 ;  /* 0x0000000500047311 */ /* 0x000e24000020d900 */
[----:B0-----:R0:W-:Y:S01]  /*59e0*/  STG.E.U8 desc[UR36][R8.64], R4 ;  /* 0x0000000408007986 */ /* 0x0011e2000c101124 */
[----:B------:R-:W-:Y:S05]  /*59f0*/  BRA `(.L_x_8173) ;  /* 0x0000000c00847947 */ /* 0x000fea0003800000 */
.L_x_8170:
[----:B------:R-:W-:-:S13]  /*5a00*/  ISETP.NE.AND P0, PT, R0, 0x2, PT ;  /* 0x000000020000780c */ /* 0x000fda0003f05270 */
[----:B------:R-:W-:Y:S05]  /*5a10*/  @!P0 BRA `(.L_x_8174) ;  /* 0x0000000000308947 */ /* 0x000fea0003800000 */
[----:B------:R-:W-:-:S13]  /*5a20*/  ISETP.NE.AND P0, PT, R0, 0x3, PT ;  /* 0x000000030000780c */ /* 0x000fda0003f05270 */
[----:B------:R-:W-:Y:S05]  /*5a30*/  @!P0 BRA `(.L_x_8175) ;  /* 0x0000000000188947 */ /* 0x000fea0003800000 */
[----:B------:R-:W-:-:S13]  /*5a40*/  ISETP.NE.AND P0, PT, R0, 0x4, PT ;  /* 0x000000040000780c */ /* 0x000fda0003f05270 */
[----:B------:R-:W-:Y:S05]  /*5a50*/  @P0 BRA `(.L_x_8172) ;  /* 0x0000000c000c0947 */ /* 0x000fea0003800000 */
[----:B0-----:R-:W-:-:S06]  /*5a60*/  IMAD.U32 R4, R22, 0x10000, RZ ;  /* 0x0001000016047824 */ /* 0x001fcc00078e00ff */
[----:B------:R-:W0:Y:S02]  /*5a70*/  F2I.S64.TRUNC R4, R4 ;  /* 0x0000000400047311 */ /* 0x000e24000020d900 */
[----:B0-----:R0:W-:Y:S01]  /*5a80*/  STG.E.64 desc[UR36][R8.64], R4 ;  /* 0x0000000408007986 */ /* 0x0011e2000c101b24 */
[----:B------:R-:W-:Y:S05]  /*5a90*/  BRA `(.L_x_8173) ;  /* 0x0000000c005c7947 */ /* 0x000fea0003800000 */
.L_x_8175:
[----:B0-----:R-:W-:-:S04]  /*5aa0*/  IMAD.U32 R22, R22, 0x10000, RZ ;  /* 0x0001000016167824 */ /* 0x001fc800078e00ff */
[----:B------:R-:W0:Y:S02]  /*5ab0*/  F2I.FTZ.TRUNC.NTZ R3, R22 ;  /* 0x0000001600037305 */ /* 0x000e24000021f100 */
[----:B0-----:R0:W-:Y:S01]  /*5ac0*/  STG.E desc[UR36][R8.64], R3 ;  /* 0x0000000308007986 */ /* 0x0011e2000c101924 */
[----:B------:R-:W-:Y:S05]  /*5ad0*/  BRA `(.L_x_8173) ;  /* 0x0000000c004c7947 */ /* 0x000fea0003800000 */
.L_x_8174:
[----:B0-----:R-:W-:-:S04]  /*5ae0*/  IMAD.U32 R22, R22, 0x10000, RZ ;  /* 0x0001000016167824 */ /* 0x001fc800078e00ff */
[----:B------:R-:W0:Y:S02]  /*5af0*/  F2I.FTZ.TRUNC.NTZ R3, R22 ;  /* 0x0000001600037305 */ /* 0x000e24000021f100 */
[----:B0-----:R0:W-:Y:S01]  /*5b00*/  STG.E.U16 desc[UR36][R8.64], R3 ;  /* 0x0000000308007986 */ /* 0x0011e2000c101524 */
[----:B------:R-:W-:Y:S05]  /*5b10*/  BRA `(.L_x_8173) ;  /* 0x0000000c003c7947 */ /* 0x000fea0003800000 */
.L_x_8169:
[----:B------:R-:W-:-:S13]  /*5b20*/  ISETP.GT.AND P0, PT, R0, 0x6, PT ;  /* 0x000000060000780c */ /* 0x000fda0003f04270 */
[----:B------:R-:W-:Y:S05]  /*5b30*/  @P0 BRA `(.L_x_8176) ;  /* 0x00000000002c0947 */ /* 0x000fea0003800000 */
[----:B------:R-:W-:-:S13]  /*5b40*/  ISETP.NE.AND P0, PT, R0, 0x5, PT ;  /* 0x000000050000780c */ /* 0x000fda0003f05270 */
[----:B------:R-:W-:Y:S05]  /*5b50*/  @!P0 BRA `(.L_x_8177) ;  /* 0x0000000000148947 */ /* 0x000fea0003800000 */
[----:B------:R-:W-:-:S13]  /*5b60*/  ISETP.NE.AND P0, PT, R0, 0x6, PT ;  /* 0x000000060000780c */ /* 0x000fda0003f05270 */
[----:B------:R-:W-:Y:S05]  /*5b70*/  @P0 BRA `(.L_x_8172) ;  /* 0x0000000800c40947 */ /* 0x000fea0003800000 */
[----:B0-----:R-:W-:-:S05]  /*5b80*/  IMAD.U32 R3, R22, 0x10000, RZ ;  /* 0x0001000016037824 */ /* 0x001fca00078e00ff */
[----:B------:R0:W-:Y:S01]  /*5b90*/  STG.E desc[UR36][R8.64], R3 ;  /* 0x0000000308007986 */ /* 0x0001e2000c101924 */
[----:B------:R-:W-:Y:S05]  /*5ba0*/  BRA `(.L_x_8173) ;  /* 0x0000000c00187947 */ /* 0x000fea0003800000 */
.L_x_8177:
[----:B0-----:R-:W-:-:S05]  /*5bb0*/  IMAD.U32 R0, R22, 0x10000, RZ ;  /* 0x0001000016007824 */ /* 0x001fca00078e00ff */
[----:B------:R-:W-:-:S05]  /*5bc0*/  F2FP.F16.F32.PACK_AB R0, RZ, R0 ;  /* 0x00000000ff00723e */ /* 0x000fca00000000ff */
[----:B------:R0:W-:Y:S01]  /*5bd0*/  STG.E.U16 desc[UR36][R8.64], R0 ;  /* 0x0000000008007986 */ /* 0x0001e2000c101524 */
[----:B------:R-:W-:Y:S05]  /*5be0*/  BRA `(.L_x_8173) ;  /* 0x0000000c00087947 */ /* 0x000fea0003800000 */
.L_x_8176:
[----:B------:R-:W-:-:S13]  /*5bf0*/  ISETP.NE.AND P0, PT, R0, 0x7, PT ;  /* 0x000000070000780c */ /* 0x000fda0003f05270 */
[----:B------:R-:W-:Y:S05]  /*5c00*/  @!P0 BRA `(.L_x_8178) ;  /* 0x0000000000348947 */ /* 0x000fea0003800000 */
[----:B------:R-:W-:-:S13]  /*5c10*/  ISETP.NE.AND P0, PT, R0, 0x8, PT ;  /* 0x000000080000780c */ /* 0x000fda0003f05270 */
[----:B------:R-:W-:Y:S05]  /*5c20*/  @!P0 BRA `(.L_x_8179) ;  /* 0x0000000000188947 */ /* 0x000fea0003800000 */
[----:B------:R-:W-:-:S13]  /*5c30*/  ISETP.NE.AND P0, PT, R0, 0x9, PT ;  /* 0x000000090000780c */ /* 0x000fda0003f05270 */
[----:B------:R-:W-:Y:S05]  /*5c40*/  @P0 BRA `(.L_x_8172) ;  /* 0x0000000800900947 */ /* 0x000fea0003800000 */
[----:B0-----:R-:W-:Y:S02]  /*5c50*/  IMAD.U32 R22, R22, 0x10000, RZ ;  /* 0x0001000016167824 */ /* 0x001fe400078e00ff */
[----:B------:R-:W-:-:S05]  /*5c60*/  IMAD.MOV.U32 R23, RZ, RZ, RZ ;  /* 0x000000ffff177224 */ /* 0x000fca00078e00ff */
[----:B------:R0:W-:Y:S01]  /*5c70*/  STG.E.64 desc[UR36][R8.64], R22 ;  /* 0x0000001608007986 */ /* 0x0001e2000c101b24 */
[----:B------:R-:W-:Y:S05]  /*5c80*/  BRA `(.L_x_8173) ;  /* 0x0000000800e07947 */ /* 0x000fea0003800000 */
.L_x_8179:
[----:B0-----:R-:W-:-:S05]  /*5c90*/  IMAD.U32 R22, R22, 0x10000, RZ ;  /* 0x0001000016167824 */ /* 0x001fca00078e00ff */
[----:B------:R-:W-:-:S04]  /*5ca0*/  F2FP.F16.F32.PACK_AB R3, RZ, R22 ;  /* 0x00000016ff03723e */ /* 0x000fc800000000ff */
[----:B------:R-:W-:-:S05]  /*5cb0*/  PRMT R3, R3, 0x5410, RZ ;  /* 0x0000541003037816 */ /* 0x000fca00000000ff */
[----:B------:R0:W-:Y:S01]  /*5cc0*/  STG.E desc[UR36][R8.64], R3 ;  /* 0x0000000308007986 */ /* 0x0001e2000c101924 */
[----:B------:R-:W-:Y:S05]  /*5cd0*/  BRA `(.L_x_8173) ;  /* 0x0000000800cc7947 */ /* 0x000fea0003800000 */
.L_x_8178:
[----:B0-----:R-:W-:-:S04]  /*5ce0*/  IMAD.U32 R4, R22, 0x10000, RZ ;  /* 0x0001000016047824 */ /* 0x001fc800078e00ff */
[----:B------:R-:W-:-:S06]  /*5cf0*/  FMUL.FTZ R4, R4, 1 ;  /* 0x3f80000004047820 */ /* 0x000fcc0000410000 */
[----:B------:R-:W0:Y:S02]  /*5d00*/  F2F.F64.F32 R4, R4 ;  /* 0x0000000400047310 */ /* 0x000e240000201800 */
[----:B0-----:R0:W-:Y:S01]  /*5d10*/  STG.E.64 desc[UR36][R8.64], R4 ;  /* 0x0000000408007986 */ /* 0x0011e2000c101b24 */
[----:B------:R-:W-:Y:S05]  /*5d20*/  BRA `(.L_x_8173) ;  /* 0x0000000800b87947 */ /* 0x000fea0003800000 */
.L_x_8168:
        /* <DEDUP_REMOVED lines=8> */
[----:B0-----:R-:W-:-:S05]  /*5db0*/  IMAD.U32 R22, R22, 0x10000, RZ ;  /* 0x0001000016167824 */ /* 0x001fca00078e00ff */
[----:B------:R-:W-:-:S04]  /*5dc0*/  FSETP.NEU.FTZ.AND P0, PT, R22, RZ, PT ;  /* 0x000000ff1600720b */ /* 0x000fc80003f1d000 */
[----:B------:R-:W-:-:S05]  /*5dd0*/  SEL R3, RZ, 0x1, !P0 ;  /* 0x00000001ff037807 */ /* 0x000fca0004000000 */
[----:B------:R0:W-:Y:S01]  /*5de0*/  STG.E.U8 desc[UR36][R8.64], R3 ;  /* 0x0000000308007986 */ /* 0x0001e2000c101124 */
[----:B------:R-:W-:Y:S05]  /*5df0*/  BRA `(.L_x_8173) ;  /* 0x0000000800847947 */ /* 0x000fea0003800000 */
.L_x_8182:
[----:B0-----:R-:W-:Y:S01]  /*5e00*/  IMAD.U32 R22, R22, 0x10000, RZ ;  /* 0x0001000016167824 */ /* 0x001fe200078e00ff */
[----:B------:R-:W-:-:S03]  /*5e10*/  CS2R R6, SRZ ;  /* 0x0000000000067805 */ /* 0x000fc6000001ff00 */
[----:B------:R-:W-:-:S06]  /*5e20*/  FMUL.FTZ R4, R22, 1 ;  /* 0x3f80000016047820 */ /* 0x000fcc0000410000 */
[----:B------:R-:W0:Y:S02]  /*5e30*/  F2F.F64.F32 R4, R4 ;  /* 0x0000000400047310 */ /* 0x000e240000201800 */
[----:B0-----:R0:W-:Y:S01]  /*5e40*/  STG.E.128 desc[UR36][R8.64], R4 ;  /* 0x0000000408007986 */ /* 0x0011e2000c101d24 */
[----:B------:R-:W-:Y:S05]  /*5e50*/  BRA `(.L_x_8173) ;  /* 0x00000008006c7947 */ /* 0x000fea0003800000 */
.L_x_8181:
[----:B------:R-:W-:-:S13]  /*5e60*/  ISETP.NE.AND P0, PT, R0, 0xf, PT ;  /* 0x0000000f0000780c */ /* 0x000fda0003f05270 */
[----:B------:R-:W-:Y:S05]  /*5e70*/  @!P0 BRA `(.L_x_8183) ;  /* 0x0000000000b48947 */ /* 0x000fea0003800000 */
[----:B------:R-:W-:-:S13]  /*5e80*/  ISETP.NE.AND P0, PT, R0, 0x17, PT ;  /* 0x000000170000780c */ /* 0x000fda0003f05270 */
[----:B------:R-:W-:Y:S05]  /*5e90*/  @!P0 BRA `(.L_x_8184) ;  /* 0x0000000000548947 */ /* 0x000fea0003800000 */
[----:B------:R-:W-:-:S13]  /*5ea0*/  ISETP.NE.AND P0, PT, R0, 0x18, PT ;  /* 0x000000180000780c */ /* 0x000fda0003f05270 */
[----:B------:R-:W-:Y:S05]  /*5eb0*/  @P0 BRA `(.L_x_8172) ;  /* 0x0000000400f40947 */ /* 0x000fea0003800000 */
[----:B0-----:R-:W-:Y:S01]  /*5ec0*/  IMAD.U32 R7, R22, 0x10000, RZ ;  /* 0x0001000016077824 */ /* 0x001fe200078e00ff */
        /* <DEDUP_REMOVED lines=14> */
.L_x_8186:
[----:B------:R-:W-:Y:S05]  /*5fb0*/  BSYNC B0 ;  /* 0x0000000000007941 */ /* 0x000fea0003800000 */
.L_x_8185:
[----:B------:R-:W-:-:S05]  /*5fc0*/  LOP3.LUT R5, R0, R5, RZ, 0xfc, !PT ;  /* 0x0000000500057212 */ /* 0x000fca00078efcff */
[----:B------:R0:W-:Y:S01]  /*5fd0*/  STG.E.U8 desc[UR36][R8.64], R5 ;  /* 0x0000000508007986 */ /* 0x0001e2000c101124 */
[----:B------:R-:W-:Y:S05]  /*5fe0*/  BRA `(.L_x_8173) ;  /* 0x0000000800087947 */ /* 0x000fea0003800000 */
.L_x_8184:
[----:B0-----:R-:W-:Y:S01]  /*5ff0*/  IMAD.U32 R5, R22, 0x10000, RZ ;  /* 0x0001000016057824 */ /* 0x001fe200078e00ff */
        /* <DEDUP_REMOVED lines=12> */
.L_x_8188:
[----:B------:R-:W-:Y:S01]  /*60c0*/  IMAD.MOV.U32 R0, RZ, RZ, 0x7f ;  /* 0x0000007fff007424 */ /* 0x000fe200078e00ff */
[----:B------:R-:W-:-:S04]  /*60d0*/  ISETP.GT.U32.AND P0, PT, R3, 0x7f800000, PT ;  /* 0x7f8000000300780c */ /* 0x000fc80003f04070 */
[----:B------:R-:W-:-:S09]  /*60e0*/  SEL R0, R0, 0x7c, P0 ;  /* 0x0000007c00007807 */ /* 0x000fd20000000000 */
.L_x_8189:
[----:B------:R-:W-:Y:S05]  /*60f0*/  BSYNC B0 ;  /* 0x0000000000007941 */ /* 0x000fea0003800000 */
.L_x_8187:
[----:B------:R-:W-:-:S04]  /*6100*/  LOP3.LUT R3, R5, 0x80000000, RZ, 0xc0, !PT ;  /* 0x8000000005037812 */ /* 0x000fc800078ec0ff */
[----:B------:R-:W-:-:S04]  /*6110*/  SHF.R.U32.HI R3, RZ, 0x18, R3 ;  /* 0x00000018ff037819 */ /* 0x000fc80000011603 */
[----:B------:R-:W-:-:S05]  /*6120*/  LOP3.LUT R3, R0, R3, RZ, 0xfc, !PT ;  /* 0x0000000300037212 */ /* 0x000fca00078efcff */
[----:B------:R0:W-:Y:S01]  /*6130*/  STG.E.U8 desc[UR36][R8.64], R3 ;  /* 0x0000000308007986 */ /* 0x0001e2000c101124 */
[----:B------:R-:W-:Y:S05]  /*6140*/  BRA `(.L_x_8173) ;  /* 0x0000000400b07947 */ /* 0x000fea0003800000 */
.L_x_8183:
[----:B0-----:R0:W-:Y:S01]  /*6150*/  STG.E.U16 desc[UR36][R8.64], R22 ;  /* 0x0000001608007986 */ /* 0x0011e2000c101524 */
[----:B------:R-:W-:Y:S05]  /*6160*/  BRA `(.L_x_8173) ;  /* 0x0000000400a87947 */ /* 0x000fea0003800000 */
.L_x_8180:
        /* <DEDUP_REMOVED lines=8> */
[----:B0-----:R-:W-:-:S06]  /*61f0*/  IMAD.U32 R3, R22, 0x10000, RZ ;  /* 0x0001000016037824 */ /* 0x001fcc00078e00ff */
[----:B------:R-:W0:Y:S02]  /*6200*/  F2I.FTZ.U32.TRUNC.NTZ R3, R3 ;  /* 0x0000000300037305 */ /* 0x000e24000021f000 */
[----:B0-----:R4:W-:Y:S01]  /*6210*/  STG.E.U16 desc[UR36][R8.64], R3 ;  /* 0x0000000308007986 */ /* 0x0019e2000c101524 */
[----:B------:R-:W-:Y:S05]  /*6220*/  BRA `(.L_x_8173) ;  /* 0x0000000400787947 */ /* 0x000fea0003800000 */
.L_x_8192:
[----:B0-----:R-:W-:Y:S01]  /*6230*/  IMAD.U32 R5, R22, 0x10000, RZ ;  /* 0x0001000016057824 */ /* 0x001fe200078e00ff */
        /* <DEDUP_REMOVED lines=16> */
.L_x_8195:
[----:B------:R-:W-:-:S04]  /*6340*/  LOP3.LUT R3, R5, 0x80000000, RZ, 0xc0, !PT ;  /* 0x8000000005037812 */ /* 0x000fc800078ec0ff */
[----:B------:R-:W-:-:S04]  /*6350*/  SHF.R.U32.HI R3, RZ, 0x18, R3 ;  /* 0x00000018ff037819 */ /* 0x000fc80000011603 */
[----:B------:R-:W-:-:S04]  /*6360*/  LOP3.LUT R0, R0, R3, RZ, 0xfc, !PT ;  /* 0x0000000300007212 */ /* 0x000fc800078efcff */
[----:B------:R-:W-:-:S07]  /*6370*/  PRMT R4, R0, 0x7610, R4 ;  /* 0x0000761000047816 */ /* 0x000fce0000000004 */
.L_x_8194:
[----:B------:R-:W-:Y:S05]  /*6380*/  BSYNC B0 ;  /* 0x0000000000007941 */ /* 0x000fea0003800000 */
.L_x_8193:
[----:B------:R3:W-:Y:S01]  /*6390*/  STG.E.U8 desc[UR36][R8.64], R4 ;  /* 0x0000000408007986 */ /* 0x0007e2000c101124 */
[----:B------:R-:W-:Y:S05]  /*63a0*/  BRA `(.L_x_8173) ;  /* 0x0000000400187947 */ /* 0x000fea0003800000 */
.L_x_8191:
        /* <DEDUP_REMOVED lines=17> */
.L_x_8198:
[----:B------:R-:W-:-:S04]  /*64c0*/  LOP3.LUT R3, R5, 0x80000000, RZ, 0xc0, !PT ;  /* 0x8000000005037812 */ /* 0x000fc800078ec0ff */
[----:B------:R-:W-:-:S04]  /*64d0*/  SHF.R.U32.HI R3, RZ, 0x18, R3 ;  /* 0x00000018ff037819 */ /* 0x000fc80000011603 */
[----:B------:R-:W-:-:S04]  /*64e0*/  LOP3.LUT R0, R0, R3, RZ, 0xfc, !PT ;  /* 0x0000000300007212 */ /* 0x000fc800078efcff */
[----:B------:R-:W-:-:S07]  /*64f0*/  PRMT R4, R0, 0x7610, R4 ;  /* 0x0000761000047816 */ /* 0x000fce0000000004 */
.L_x_8197:
[----:B------:R-:W-:Y:S05]  /*6500*/  BSYNC B0 ;  /* 0x0000000000007941 */ /* 0x000fea0003800000 */
.L_x_8196:
[----:B------:R0:W-:Y:S01]  /*6510*/  STG.E.U8 desc[UR36][R8.64], R4 ;  /* 0x0000000408007986 */ /* 0x0001e2000c101124 */
[----:B------:R-:W-:Y:S05]  /*6520*/  BRA `(.L_x_8173) ;  /* 0x0000000000b87947 */ /* 0x000fea0003800000 */
.L_x_8190:
[----:B------:R-:W-:-:S13]  /*6530*/  ISETP.NE.AND P0, PT, R0, 0x1c, PT ;  /* 0x0000001c0000780c */ /* 0x000fda0003f05270 */
[----:B------:R-:W-:Y:S05]  /*6540*/  @!P0 BRA `(.L_x_8199) ;  /* 0x0000000000a48947 */ /* 0x000fea0003800000 */
[----:B------:R-:W-:-:S13]  /*6550*/  ISETP.NE.AND P0, PT, R0, 0x1d, PT ;  /* 0x0000001d0000780c */ /* 0x000fda0003f05270 */
[----:B------:R-:W-:Y:S05]  /*6560*/  @!P0 BRA `(.L_x_8200) ;  /* 0x00000000008c8947 */ /* 0x000fea0003800000 */
[----:B------:R-:W-:-:S13]  /*6570*/  ISETP.NE.AND P0, PT, R0, 0x2c, PT ;  /* 0x0000002c0000780c */ /* 0x000fda0003f05270 */
[----:B------:R-:W-:Y:S05]  /*6580*/  @P0 BRA `(.L_x_8172) ;  /* 0x0000000000400947 */ /* 0x000fea0003800000 */
[----:B0-----:R-:W-:-:S05]  /*6590*/  IMAD.U32 R22, R22, 0x10000, RZ ;  /* 0x0001000016167824 */ /* 0x001fca00078e00ff */
        /* <DEDUP_REMOVED lines=15> */
.L_x_8172:
        /* <DEDUP_REMOVED lines=16> */
.L_x_8201:
[----:B------:R-:W-:Y:S05]  /*6790*/  BRA `(.L_x_8173) ;  /* 0x00000000001c7947 */ /* 0x000fea0003800000 */
.L_x_8200:
[----:B0-----:R-:W-:-:S06]  /*67a0*/  IMAD.U32 R4, R22, 0x10000, RZ ;  /* 0x0001000016047824 */ /* 0x001fcc00078e00ff */
[----:B------:R-:W0:Y:S02]  /*67b0*/  F2I.U64.TRUNC R4, R4 ;  /* 0x0000000400047311 */ /* 0x000e24000020d800 */
[----:B0-----:R2:W-:Y:S01]  /*67c0*/  STG.E.64 desc[UR36][R8.64], R4 ;  /* 0x0000000408007986 */ /* 0x0015e2000c101b24 */
[----:B------:R-:W-:Y:S05]  /*67d0*/  BRA `(.L_x_8173) ;  /* 0x00000000000c7947 */ /* 0x000fea0003800000 */
.L_x_8199:
[----:B0-----:R-:W-:-:S04]  /*67e0*/  IMAD.U32 R22, R22, 0x10000, RZ ;  /* 0x0001000016167824 */ /* 0x001fc800078e00ff */
[----:B------:R-:W0:Y:S02]  /*67f0*/  F2I.FTZ.U32.TRUNC.NTZ R3, R22 ;  /* 0x0000001600037305 */ /* 0x000e24000021f000 */
[----:B0-----:R0:W-:Y:S02]  /*6800*/  STG.E desc[UR36][R8.64], R3 ;  /* 0x0000000308007986 */ /* 0x0011e4000c101924 */
.L_x_8173:
        /* <DEDUP_REMOVED lines=25> */
.L_x_8205:
[----:B------:R-:W-:-:S06]  /*69a0*/  IMAD.U32 R5, R17, 0x10000, RZ ;  /* 0x0001000011057824 */ /* 0x000fcc00078e00ff */
[----:B------:R-:W0:Y:S02]  /*69b0*/  F2I.S64.TRUNC R4, R5 ;  /* 0x0000000500047311 */ /* 0x000e24000020d900 */
[----:B0-----:R3:W-:Y:S01]  /*69c0*/  STG.E.U8 desc[UR36][R8.64], R4 ;  /* 0x0000000408007986 */ /* 0x0017e2000c101124 */
[----:B------:R-:W-:Y:S05]  /*69d0*/  BRA `(.L_x_8207) ;  /* 0x0000000c00847947 */ /* 0x000fea0003800000 */
.L_x_8204:
        /* <DEDUP_REMOVED lines=10> */
.L_x_8209:
[----:B------:R-:W-:-:S06]  /*6a80*/  IMAD.U32 R17, R17, 0x10000, RZ ;  /* 0x0001000011117824 */ /* 0x000fcc00078e00ff */
[----:B------:R-:W0:Y:S02]  /*6a90*/  F2I.FTZ.TRUNC.NTZ R17, R17 ;  /* 0x0000001100117305 */ /* 0x000e24000021f100 */
[----:B0-----:R2:W-:Y:S01]  /*6aa0*/  STG.E desc[UR36][R8.64], R17 ;  /* 0x0000001108007986 */ /* 0x0015e2000c101924 */
[----:B------:R-:W-:Y:S05]  /*6ab0*/  BRA `(.L_x_8207) ;  /* 0x0000000c004c7947 */ /* 0x000fea0003800000 */
.L_x_8208:
[----:B------:R-:W-:-:S06]  /*6ac0*/  IMAD.U32 R17, R17, 0x10000, RZ ;  /* 0x0001000011117824 */ /* 0x000fcc00078e00ff */
[----:B------:R-:W0:Y:S02]  /*6ad0*/  F2I.FTZ.TRUNC.NTZ R17, R17 ;  /* 0x0000001100117305 */ /* 0x000e24000021f100 */
[----:B0-----:R0:W-:Y:S01]  /*6ae0*/  STG.E.U16 desc[UR36][R8.64], R17 ;  /* 0x0000001108007986 */ /* 0x0011e2000c101524 */
[----:B------:R-:W-:Y:S05]  /*6af0*/  BRA `(.L_x_8207) ;  /* 0x0000000c003c7947 */ /* 0x000fea0003800000 */
.L_x_8203:
        /* <DEDUP_REMOVED lines=9> */
.L_x_8211:
[----:B------:R-:W-:-:S05]  /*6b90*/  IMAD.U32 R0, R17, 0x10000, RZ ;  /* 0x0001000011007824 */ /* 0x000fca00078e00ff */
[----:B------:R-:W-:-:S05]  /*6ba0*/  F2FP.F16.F32.PACK_AB R0, RZ, R0 ;  /* 0x00000000ff00723e */ /* 0x000fca00000000ff */
[----:B------:R0:W-:Y:S01]  /*6bb0*/  STG.E.U16 desc[UR36][R8.64], R0 ;  /* 0x0000000008007986 */ /* 0x0001e2000c101524 */
[----:B------:R-:W-:Y:S05]  /*6bc0*/  BRA `(.L_x_8207) ;  /* 0x0000000c00087947 */ /* 0x000fea0003800000 */
.L_x_8210:
        /* <DEDUP_REMOVED lines=10> */
.L_x_8213:
[----:B------:R-:W-:-:S05]  /*6c70*/  IMAD.U32 R17, R17, 0x10000, RZ ;  /* 0x0001000011117824 */ /* 0x000fca00078e00ff */
[----:B------:R-:W-:-:S04]  /*6c80*/  F2FP.F16.F32.PACK_AB R3, RZ, R17 ;  /* 0x00000011ff03723e */ /* 0x000fc800000000ff */
[----:B------:R-:W-:-:S05]  /*6c90*/  PRMT R3, R3, 0x5410, RZ ;  /* 0x0000541003037816 */ /* 0x000fca00000000ff */
[----:B------:R0:W-:Y:S01]  /*6ca0*/  STG.E desc[UR36][R8.64], R3 ;  /* 0x0000000308007986 */ /* 0x0001e2000c101924 */
[----:B------:R-:W-:Y:S05]  /*6cb0*/  BRA `(.L_x_8207) ;  /* 0x0000000800cc7947 */ /* 0x000fea0003800000 */
.L_x_8212:
[----:B------:R-:W-:-:S04]  /*6cc0*/  IMAD.U32 R4, R17, 0x10000, RZ ;  /* 0x0001000011047824 */ /* 0x000fc800078e00ff */
[----:B------:R-:W-:-:S06]  /*6cd0*/  FMUL.FTZ R4, R4, 1 ;  /* 0x3f80000004047820 */ /* 0x000fcc0000410000 */
[----:B------:R-:W0:Y:S02]  /*6ce0*/  F2F.F64.F32 R4, R4 ;  /* 0x0000000400047310 */ /* 0x000e240000201800 */
[----:B0-----:R0:W-:Y:S01]  /*6cf0*/  STG.E.64 desc[UR36][R8.64], R4 ;  /* 0x0000000408007986 */ /* 0x0011e2000c101b24 */
[----:B------:R-:W-:Y:S05]  /*6d00*/  BRA `(.L_x_8207) ;  /* 0x0000000800b87947 */ /* 0x000fea0003800000 */
.L_x_8202:
        /* <DEDUP_REMOVED lines=13> */
.L_x_8216:
[----:B------:R-:W-:Y:S01]  /*6de0*/  IMAD.U32 R17, R17, 0x10000, RZ ;  /* 0x0001000011117824 */ /* 0x000fe200078e00ff */
[----:B------:R-:W-:-:S03]  /*6df0*/  CS2R R6, SRZ ;  /* 0x0000000000067805 */ /* 0x000fc6000001ff00 */
[----:B------:R-:W-:-:S06]  /*6e00*/  FMUL.FTZ R4, R17, 1 ;  /* 0x3f80000011047820 */ /* 0x000fcc0000410000 */
[----:B------:R-:W0:Y:S02]  /*6e10*/  F2F.F64.F32 R4, R4 ;  /* 0x0000000400047310 */ /* 0x000e240000201800 */
[----:B0-----:R0:W-:Y:S01]  /*6e20*/  STG.E.128 desc[UR36][R8.64], R4 ;  /* 0x0000000408007986 */ /* 0x0011e2000c101d24 */
[----:B------:R-:W-:Y:S05]  /*6e30*/  BRA `(.L_x_8207) ;  /* 0x00000008006c7947 */ /* 0x000fea0003800000 */
.L_x_8215:
        /* <DEDUP_REMOVED lines=21> */
.L_x_8220:
[----:B------:R-:W-:Y:S05]  /*6f90*/  BSYNC B0 ;  /* 0x0000000000007941 */ /* 0x000fea0003800000 */
.L_x_8219:
[----:B------:R-:W-:-:S05]  /*6fa0*/  LOP3.LUT R5, R0, R5, RZ, 0xfc, !PT ;  /* 0x0000000500057212 */ /* 0x000fca00078efcff */
[----:B------:R0:W-:Y:S01]  /*6fb0*/  STG.E.U8 desc[UR36][R8.64], R5 ;  /* 0x0000000508007986 */ /* 0x0001e2000c101124 */
[----:B------:R-:W-:Y:S05]  /*6fc0*/  BRA `(.L_x_8207) ;  /* 0x0000000800087947 */ /* 0x000fea0003800000 */
.L_x_8218:
        /* <DEDUP_REMOVED lines=13> */
.L_x_8222:
[----:B------:R-:W-:Y:S01]  /*70a0*/  IMAD.MOV.U32 R0, RZ, RZ, 0x7f ;  /* 0x0000007fff007424 */ /* 0x000fe200078e00ff */
[----:B------:R-:W-:-:S04]  /*70b0*/  ISETP.GT.U32.AND P0, PT, R3, 0x7f800000, PT ;  /* 0x7f8000000300780c */ /* 0x000fc80003f04070 */
[----:B------:R-:W-:-:S09]  /*70c0*/  SEL R0, R0, 0x7c, P0 ;  /* 0x0000007c00007807 */ /* 0x000fd20000000000 */
.L_x_8223:
[----:B------:R-:W-:Y:S05]  /*70d0*/  BSYNC B0 ;  /* 0x0000000000007941 */ /* 0x000fea0003800000 */
.L_x_8221:
[----:B------:R-:W-:-:S04]  /*70e0*/  LOP3.LUT R3, R17, 0x80000000, RZ, 0xc0, !PT ;  /* 0x8000000011037812 */ /* 0x000fc800078ec0ff */
[----:B------:R-:W-:-:S04]  /*70f0*/  SHF.R.U32.HI R3, RZ, 0x18, R3 ;  /* 0x00000018ff037819 */ /* 0x000fc80000011603 */
[----:B------:R-:W-:-:S05]  /*7100*/  LOP3.LUT R3, R0, R3, RZ, 0xfc, !PT ;  /* 0x0000000300037212 */ /* 0x000fca00078efcff */
[----:B------:R0:W-:Y:S01]  /*7110*/  STG.E.U8 desc[UR36][R8.64], R3 ;  /* 0x0000000308007986 */ /* 0x0001e2000c101124 */
[----:B------:R-:W-:Y:S05]  /*7120*/  BRA `(.L_x_8207) ;  /* 0x0000000400b07947 */ /* 0x000fea0003800000 */
.L_x_8217:
[----:B------:R0:W-:Y:S01]  /*7130*/  STG.E.U16 desc[UR36][R8.64], R17 ;  /* 0x0000001108007986 */ /* 0x0001e2000c101524 */
[----:B------:R-:W-:Y:S05]  /*7140*/  BRA `(.L_x_8207) ;  /* 0x0000000400a87947 */ /* 0x000fea0003800000 */
.L_x_8214:
        /* <DEDUP_REMOVED lines=12> */
.L_x_8226:
        /* <DEDUP_REMOVED lines=17> */
.L_x_8229:
[----:B------:R-:W-:-:S04]  /*7320*/  LOP3.LUT R3, R17, 0x80000000, RZ, 0xc0, !PT ;  /* 0x8000000011037812 */ /* 0x000fc800078ec0ff */
[----:B------:R-:W-:-:S04]  /*7330*/  SHF.R.U32.HI R3, RZ, 0x18, R3 ;  /* 0x00000018ff037819 */ /* 0x000fc80000011603 */
[----:B------:R-:W-:-:S04]  /*7340*/  LOP3.LUT R0, R0, R3, RZ, 0xfc, !PT ;  /* 0x0000000300007212 */ /* 0x000fc800078efcff */
[----:B------:R-:W-:-:S07]  /*7350*/  PRMT R4, R0, 0x7610, R4 ;  /* 0x0000761000047816 */ /* 0x000fce0000000004 */
.L_x_8228:
[----:B------:R-:W-:Y:S05]  /*7360*/  BSYNC B0 ;  /* 0x0000000000007941 */ /* 0x000fea0003800000 */
.L_x_8227:
[----:B------:R0:W-:Y:S01]  /*7370*/  STG.E.U8 desc[UR36][R8.64], R4 ;  /* 0x0000000408007986 */ /* 0x0001e2000c101124 */
[----:B------:R-:W-:Y:S05]  /*7380*/  BRA `(.L_x_8207) ;  /* 0x0000000400187947 */ /* 0x000fea0003800000 */
.L_x_8225:
        /* <DEDUP_REMOVED lines=17> */
.L_x_8232:
[----:B------:R-:W-:-:S04]  /*74a0*/  LOP3.LUT R3, R17, 0x80000000, RZ, 0xc0, !PT ;  /* 0x8000000011037812 */ /* 0x000fc800078ec0ff */
[----:B------:R-:W-:-:S04]  /*74b0*/  SHF.R.U32.HI R3, RZ, 0x18, R3 ;  /* 0x00000018ff037819 */ /* 0x000fc80000011603 */
[----:B------:R-:W-:-:S04]  /*74c0*/  LOP3.LUT R0, R0, R3, RZ, 0xfc, !PT ;  /* 0x0000000300007212 */ /* 0x000fc800078efcff */
[----:B------:R-:W-:-:S07]  /*74d0*/  PRMT R4, R0, 0x7610, R4 ;  /* 0x0000761000047816 */ /* 0x000fce0000000004 */
.L_x_8231:
[----:B------:R-:W-:Y:S05]  /*74e0*/  BSYNC B0 ;  /* 0x0000000000007941 */ /* 0x000fea0003800000 */
.L_x_8230:
[----:B------:R0:W-:Y:S01]  /*74f0*/  STG.E.U8 desc[UR36][R8.64], R4 ;  /* 0x0000000408007986 */ /* 0x0001e2000c101124 */
[----:B------:R-:W-:Y:S05]  /*7500*/  BRA `(.L_x_8207) ;  /* 0x0000000000b87947 */ /* 0x000fea0003800000 */
.L_x_8224:
        /* <DEDUP_REMOVED lines=22> */
.L_x_8206:
        /* <DEDUP_REMOVED lines=16> */
.L_x_8235:
[----:B------:R-:W-:Y:S05]  /*7770*/  BRA `(.L_x_8207) ;  /* 0x00000000001c7947 */ /* 0x000fea0003800000 */
.L_x_8234:
[----:B------:R-:W-:-:S06]  /*7780*/  IMAD.U32 R4, R17, 0x10000, RZ ;  /* 0x0001000011047824 */ /* 0x000fcc00078e00ff */
[----:B------:R-:W0:Y:S02]  /*7790*/  F2I.U64.TRUNC R4, R4 ;  /* 0x0000000400047311 */ /* 0x000e24000020d800 */
[----:B0-----:R0:W-:Y:S01]  /*77a0*/  STG.E.64 desc[UR36][R8.64], R4 ;  /* 0x0000000408007986 */ /* 0x0011e2000c101b24 */
[----:B------:R-:W-:Y:S05]  /*77b0*/  BRA `(.L_x_8207) ;  /* 0x00000000000c7947 */ /* 0x000fea0003800000 */
.L_x_8233:
[----:B------:R-:W-:-:S06]  /*77c0*/  IMAD.U32 R17, R17, 0x10000, RZ ;  /* 0x0001000011117824 */ /* 0x000fcc00078e00ff */
[----:B------:R-:W0:Y:S02]  /*77d0*/  F2I.FTZ.U32.TRUNC.NTZ R17, R17 ;  /* 0x0000001100117305 */ /* 0x000e24000021f000 */
[----:B0-----:R0:W-:Y:S02]  /*77e0*/  STG.E desc[UR36][R8.64], R17 ;  /* 0x0000001108007986 */ /* 0x0011e4000c101924 */
.L_x_8207:
[----:B------:R-:W-:-:S07]  /*77f0*/  VIADD R25, R25, 0x80 ;  /* 0x0000008019197836 */ /* 0x000fce0000000000 */
.L_x_8167:
[----:B------:R-:W-:Y:S05]  /*7800*/  BSYNC B6 ;  /* 0x0000000000067941 */ /* 0x000fea0003800000 */
.L_x_8166:
        /* <DEDUP_REMOVED lines=21> */
[----:B0-----:R-:W-:Y:S01]  /*7960*/  STG.E.U8 desc[UR36][R2.64], R19 ;  /* 0x0000001302007986 */ /* 0x001fe2000c101124 */
[----:B------:R-:W-:Y:S05]  /*7970*/  EXIT ;  /* 0x000000000000794d */ /* 0x000fea0003800000 */
.L_x_8239:
[----:B------:R-:W-:-:S06]  /*7980*/  IMAD.U32 R5, R19, 0x10000, RZ ;  /* 0x0001000013057824 */ /* 0x000fcc00078e00ff */
[----:B------:R-:W0:Y:S02]  /*7990*/  F2I.S64.TRUNC R4, R5 ;  /* 0x0000000500047311 */ /* 0x000e24000020d900 */
[----:B0-----:R-:W-:Y:S01]  /*79a0*/  STG.E.U8 desc[UR36][R2.64], R4 ;  /* 0x0000000402007986 */ /* 0x001fe2000c101124 */
[----:B------:R-:W-:Y:S05]  /*79b0*/  EXIT ;  /* 0x000000000000794d */ /* 0x000fea0003800000 */
.L_x_8238:
        /* <DEDUP_REMOVED lines=10> */
.L_x_8242:
[----:B------:R-:W-:-:S06]  /*7a60*/  IMAD.U32 R19, R19, 0x10000, RZ ;  /* 0x0001000013137824 */ /* 0x000fcc00078e00ff */
[----:B------:R-:W0:Y:S02]  /*7a70*/  F2I.FTZ.TRUNC.NTZ R19, R19 ;  /* 0x0000001300137305 */ /* 0x000e24000021f100 */
[----:B0-----:R-:W-:Y:S01]  /*7a80*/  STG.E desc[UR36][R2.64], R19 ;  /* 0x0000001302007986 */ /* 0x001fe2000c101924 */
[----:B------:R-:W-:Y:S05]  /*7a90*/  EXIT ;  /* 0x000000000000794d */ /* 0x000fea0003800000 */
.L_x_8241:
[----:B------:R-:W-:-:S06]  /*7aa0*/  IMAD.U32 R19, R19, 0x10000, RZ ;  /* 0x0001000013137824 */ /* 0x000fcc00078e00ff */
[----:B------:R-:W0:Y:S02]  /*7ab0*/  F2I.FTZ.TRUNC.NTZ R19, R19 ;  /* 0x0000001300137305 */ /* 0x000e24000021f100 */
[----:B0-----:R-:W-:Y:S01]  /*7ac0*/  STG.E.U16 desc[UR36][R2.64], R19 ;  /* 0x0000001302007986 */ /* 0x001fe2000c101524 */
[----:B------:R-:W-:Y:S05]  /*7ad0*/  EXIT ;  /* 0x000000000000794d */ /* 0x000fea0003800000 */
.L_x_8237:
        /* <DEDUP_REMOVED lines=9> */
.L_x_8244:
[----:B------:R-:W-:-:S05]  /*7b70*/  IMAD.U32 R0, R19, 0x10000, RZ ;  /* 0x0001000013007824 */ /* 0x000fca00078e00ff */
[----:B------:R-:W-:-:S05]  /*7b80*/  F2FP.F16.F32.PACK_AB R0, RZ, R0 ;  /* 0x00000000ff00723e */ /* 0x000fca00000000ff */
[----:B------:R-:W-:Y:S01]  /*7b90*/  STG.E.U16 desc[UR36][R2.64], R0 ;  /* 0x0000000002007986 */ /* 0x000fe2000c101524 */
[----:B------:R-:W-:Y:S05]  /*7ba0*/  EXIT ;  /* 0x000000000000794d */ /* 0x000fea0003800000 */
.L_x_8243:
        /* <DEDUP_REMOVED lines=10> */
.L_x_8246:
[----:B------:R-:W-:-:S05]  /*7c50*/  IMAD.U32 R19, R19, 0x10000, RZ ;  /* 0x0001000013137824 */ /* 0x000fca00078e00ff */
[----:B------:R-:W-:-:S04]  /*7c60*/  F2FP.F16.F32.PACK_AB R5, RZ, R19 ;  /* 0x00000013ff05723e */ /* 0x000fc800000000ff */
[----:B------:R-:W-:-:S05]  /*7c70*/  PRMT R5, R5, 0x5410, RZ ;  /* 0x0000541005057816 */ /* 0x000fca00000000ff */
[----:B------:R-:W-:Y:S01]  /*7c80*/  STG.E desc[UR36][R2.64], R5 ;  /* 0x0000000502007986 */ /* 0x000fe2000c101924 */
[----:B------:R-:W-:Y:S05]  /*7c90*/  EXIT ;  /* 0x000000000000794d */ /* 0x000fea0003800000 */
.L_x_8245:
[----:B------:R-:W-:-:S04]  /*7ca0*/  IMAD.U32 R4, R19, 0x10000, RZ ;  /* 0x0001000013047824 */ /* 0x000fc800078e00ff */
[----:B------:R-:W-:-:S06]  /*7cb0*/  FMUL.FTZ R4, R4, 1 ;  /* 0x3f80000004047820 */ /* 0x000fcc0000410000 */
[----:B------:R-:W0:Y:S02]  /*7cc0*/  F2F.F64.F32 R4, R4 ;  /* 0x0000000400047310 */ /* 0x000e240000201800 */
[----:B0-----:R-:W-:Y:S01]  /*7cd0*/  STG.E.64 desc[UR36][R2.64], R4 ;  /* 0x0000000402007986 */ /* 0x001fe2000c101b24 */
[----:B------:R-:W-:Y:S05]  /*7ce0*/  EXIT ;  /* 0x000000000000794d */ /* 0x000fea0003800000 */
.L_x_8236:
        /* <DEDUP_REMOVED lines=13> */
.L_x_8249:
[----:B------:R-:W-:Y:S01]  /*7dc0*/  IMAD.U32 R19, R19, 0x10000, RZ ;  /* 0x0001000013137824 */ /* 0x000fe200078e00ff */
[----:B------:R-:W-:-:S03]  /*7dd0*/  CS2R R6, SRZ ;  /* 0x0000000000067805 */ /* 0x000fc6000001ff00 */
[----:B------:R-:W-:-:S06]  /*7de0*/  FMUL.FTZ R4, R19, 1 ;  /* 0x3f80000013047820 */ /* 0x000fcc0000410000 */
[----:B------:R-:W0:Y:S02]  /*7df0*/  F2F.F64.F32 R4, R4 ;  /* 0x0000000400047310 */ /* 0x000e240000201800 */
[----:B0-----:R-:W-:Y:S01]  /*7e00*/  STG.E.128 desc[UR36][R2.64], R4 ;  /* 0x0000000402007986 */ /* 0x001fe2000c101d24 */
[----:B------:R-:W-:Y:S05]  /*7e10*/  EXIT ;  /* 0x000000000000794d */ /* 0x000fea0003800000 */
.L_x_8248:
        /* <DEDUP_REMOVED lines=21> */
.L_x_8253:
[----:B------:R-:W-:Y:S05]  /*7f70*/  BSYNC B0 ;  /* 0x0000000000007941 */ /* 0x000fea0003800000 */
.L_x_8252:
[----:B------:R-:W-:-:S05]  /*7f80*/  LOP3.LUT R5, R0, R5, RZ, 0xfc, !PT ;  /* 0x0000000500057212 */ /* 0x000fca00078efcff */
[----:B------:R-:W-:Y:S01]  /*7f90*/  STG.E.U8 desc[UR36][R2.64], R5 ;  /* 0x0000000502007986 */ /* 0x000fe2000c101124 */
[----:B------:R-:W-:Y:S05]  /*7fa0*/  EXIT ;  /* 0x000000000000794d */ /* 0x000fea0003800000 */
.L_x_8251:
        /* <DEDUP_REMOVED lines=13> */
.L_x_8255:
[----:B------:R-:W-:Y:S01]  /*8080*/  IMAD.MOV.U32 R0, RZ, RZ, 0x7f ;  /* 0x0000007fff007424 */ /* 0x000fe200078e00ff */
[----:B------:R-:W-:-:S04]  /*8090*/  ISETP.GT.U32.AND P0, PT, R4, 0x7f800000, PT ;  /* 0x7f8000000400780c */ /* 0x000fc80003f04070 */
[----:B------:R-:W-:-:S09]  /*80a0*/  SEL R0, R0, 0x7c, P0 ;  /* 0x0000007c00007807 */ /* 0x000fd20000000000 */
.L_x_8256:
[----:B------:R-:W-:Y:S05]  /*80b0*/  BSYNC B0 ;  /* 0x0000000000007941 */ /* 0x000fea0003800000 */
.L_x_8254:
[----:B------:R-:W-:-:S04]  /*80c0*/  LOP3.LUT R4, R19, 0x80000000, RZ, 0xc0, !PT ;  /* 0x8000000013047812 */ /* 0x000fc800078ec0ff */
[----:B------:R-:W-:-:S04]  /*80d0*/  SHF.R.U32.HI R5, RZ, 0x18, R4 ;  /* 0x00000018ff057819 */ /* 0x000fc80000011604 */
[----:B------:R-:W-:-:S05]  /*80e0*/  LOP3.LUT R5, R0, R5, RZ, 0xfc, !PT ;  /* 0x0000000500057212 */ /* 0x000fca00078efcff */
[----:B------:R-:W-:Y:S01]  /*80f0*/  STG.E.U8 desc[UR36][R2.64], R5 ;  /* 0x0000000502007986 */ /* 0x000fe2000c101124 */
[----:B------:R-:W-:Y:S05]  /*8100*/  EXIT ;  /* 0x000000000000794d */ /* 0x000fea0003800000 */
.L_x_8250:
[----:B------:R-:W-:Y:S01]  /*8110*/  STG.E.U16 desc[UR36][R2.64], R19 ;  /* 0x0000001302007986 */ /* 0x000fe2000c101524 */
[----:B------:R-:W-:Y:S05]  /*8120*/  EXIT ;  /* 0x000000000000794d */ /* 0x000fea0003800000 */
.L_x_8247:
        /* <DEDUP_REMOVED lines=12> */
.L_x_8259:
        /* <DEDUP_REMOVED lines=17> */
.L_x_8262:
[----:B------:R-:W-:-:S04]  /*8300*/  LOP3.LUT R0, R19, 0x80000000, RZ, 0xc0, !PT ;  /* 0x8000000013007812 */ /* 0x000fc800078ec0ff */
[----:B------:R-:W-:-:S04]  /*8310*/  SHF.R.U32.HI R5, RZ, 0x18, R0 ;  /* 0x00000018ff057819 */ /* 0x000fc80000011600 */
[----:B------:R-:W-:-:S04]  /*8320*/  LOP3.LUT R4, R4, R5, RZ, 0xfc, !PT ;  /* 0x0000000504047212 */ /* 0x000fc800078efcff */
[----:B------:R-:W-:-:S07]  /*8330*/  PRMT R0, R4, 0x7610, R0 ;  /* 0x0000761004007816 */ /* 0x000fce0000000000 */
.L_x_8261:
[----:B------:R-:W-:Y:S05]  /*8340*/  BSYNC B0 ;  /* 0x0000000000007941 */ /* 0x000fea0003800000 */
.L_x_8260:
[----:B------:R-:W-:Y:S01]  /*8350*/  STG.E.U8 desc[UR36][R2.64], R0 ;  /* 0x0000000002007986 */ /* 0x000fe2000c101124 */
[----:B------:R-:W-:Y:S05]  /*8360*/  EXIT ;  /* 0x000000000000794d */ /* 0x000fea0003800000 */
.L_x_8258:
        /* <DEDUP_REMOVED lines=17> */
.L_x_8265:
[----:B------:R-:W-:-:S04]  /*8480*/  LOP3.LUT R0, R19, 0x80000000, RZ, 0xc0, !PT ;  /* 0x8000000013007812 */ /* 0x000fc800078ec0ff */
[----:B------:R-:W-:-:S04]  /*8490*/  SHF.R.U32.HI R5, RZ, 0x18, R0 ;  /* 0x00000018ff057819 */ /* 0x000fc80000011600 */
[----:B------:R-:W-:-:S04]  /*84a0*/  LOP3.LUT R4, R4, R5, RZ, 0xfc, !PT ;  /* 0x0000000504047212 */ /* 0x000fc800078efcff */
[----:B------:R-:W-:-:S07]  /*84b0*/  PRMT R0, R4, 0x7610, R0 ;  /* 0x0000761004007816 */ /* 0x000fce0000000000 */
.L_x_8264:
[----:B------:R-:W-:Y:S05]  /*84c0*/  BSYNC B0 ;  /* 0x0000000000007941 */ /* 0x000fea0003800000 */
.L_x_8263:
[----:B------:R-:W-:Y:S01]  /*84d0*/  STG.E.U8 desc[UR36][R2.64], R0 ;  /* 0x0000000002007986 */ /* 0x000fe2000c101124 */
[----:B------:R-:W-:Y:S05]  /*84e0*/  EXIT ;  /* 0x000000000000794d */ /* 0x000fea0003800000 */
.L_x_8257:
[----:B------:R-:W-:-:S13]  /*84f0*/  ISETP.NE.AND P0, PT, R0, 0x1c, PT ;  /* 0x0000001c0000780c */ /* 0x000fda0003f05270 */
[----:B------:R-:W-:Y:S05]  /*8500*/  @!P0 BRA `(.L_x_8266) ;  /* 0x0000000000a48947 */ /* 0x000fea0003800000 */
[----:B------:R-:W-:-:S13]  /*8510*/  ISETP.NE.AND P0, PT, R0, 0x1d, PT ;  /* 0x0000001d0000780c */ /* 0x000fda0003f05270 */
[----:B------:R-:W-:Y:S05]  /*8520*/  @!P0 BRA `(.L_x_8267) ;  /* 0x00000000008c8947 */ /* 0x000fea0003800000 */
[----:B------:R-:W-:-:S13]  /*8530*/  ISETP.NE.AND P0, PT, R0, 0x2c, PT ;  /* 0x0000002c0000780c */ /* 0x000fda0003f05270 */
[----:B------:R-:W-:Y:S05]  /*8540*/  @P0 BRA `(.L_x_8240) ;  /* 0x0000000000400947 */ /* 0x000fea0003800000 */
[----:B------:R-:W-:Y:S02]  /*8550*/  IMAD.U32 R19, R19, 0x10000, RZ ;  /* 0x0001000013137824 */ /* 0x000fe400078e00ff */
        /* <DEDUP_REMOVED lines=15> */
.L_x_8240:
        /* <DEDUP_REMOVED lines=16> */
.L_x_8268:
[----:B------:R-:W-:Y:S05]  /*8750*/  EXIT ;  /* 0x000000000000794d */ /* 0x000fea0003800000 */
.L_x_8267:
[----:B------:R-:W-:-:S06]  /*8760*/  IMAD.U32 R4, R19, 0x10000, RZ ;  /* 0x0001000013047824 */ /* 0x000fcc00078e00ff */
[----:B------:R-:W0:Y:S02]  /*8770*/  F2I.U64.TRUNC R4, R4 ;  /* 0x0000000400047311 */ /* 0x000e24000020d800 */
[----:B0-----:R-:W-:Y:S01]  /*8780*/  STG.E.64 desc[UR36][R2.64], R4 ;  /* 0x0000000402007986 */ /* 0x001fe2000c101b24 */
[----:B------:R-:W-:Y:S05]  /*8790*/  EXIT ;  /* 0x000000000000794d */ /* 0x000fea0003800000 */
.L_x_8266:
[----:B------:R-:W-:-:S06]  /*87a0*/  IMAD.U32 R19, R19, 0x10000, RZ ;  /* 0x0001000013137824 */ /* 0x000fcc00078e00ff */
[----:B------:R-:W0:Y:S02]  /*87b0*/  F2I.FTZ.U32.TRUNC.NTZ R19, R19 ;  /* 0x0000001300137305 */ /* 0x000e24000021f000 */
[----:B0-----:R-:W-:Y:S01]  /*87c0*/  STG.E desc[UR36][R2.64], R19 ;  /* 0x0000001302007986 */ /* 0x001fe2000c101924 */
[----:B------:R-:W-:Y:S05]  /*87d0*/  EXIT ;  /* 0x000000000000794d */ /* 0x000fea0003800000 */
.L_x_8269:
        /* <DEDUP_REMOVED lines=10> */
.L_x_19639:


//--------------------- .text._ZN2at6native18elementwise_kernelILi128ELi4EZNS0_22gpu_kernel_impl_nocastIZZZNS0_22reciprocal_kernel_cudaERNS_18TensorIteratorBaseEENKUlvE_clEvENKUlvE4_clEvEUlN3c108BFloat16EE_EEvS4_RKT_EUliE_EEviT1_ --------------------------
	.section	.text._ZN2at6native18elementwise_kernelILi128ELi4EZNS0_22gpu_kernel_impl_nocastIZZZNS0_22reciprocal_kernel_cudaERNS_18TensorIteratorBaseEENKUlvE_clEvENKUlvE4_clEvEUlN3c108BFloat16EE_EEvS4_RKT_EUliE_EEviT1_,"ax",@progbits
	.align	128
        .global         _ZN2at6native18elementwise_kernelILi128ELi4EZNS0_22gpu_kernel_impl_nocastIZZZNS0_22reciprocal_kernel_cudaERNS_18TensorIteratorBaseEENKUlvE_clEvENKUlvE4_clEvEUlN3c108BFloat16EE_EEvS4_RKT_EUliE_EEviT1_
        .type           _ZN2at6native18elementwise_kernelILi128ELi4EZNS0_22gpu_kernel_impl_nocastIZZZNS0_22reciprocal_kernel_cudaERNS_18TensorIteratorBaseEENKUlvE_clEvENKUlvE4_clEvEUlN3c108BFloat16EE_EEvS4_RKT_EUliE_EEviT1_,@function
        .size           _ZN2at6native18elementwise_kernelILi128ELi4EZNS0_22gpu_kernel_impl_nocastIZZZNS0_22reciprocal_kernel_cudaERNS_18TensorIteratorBaseEENKUlvE_clEvENKUlvE4_clEvEUlN3c108BFloat16EE_EEvS4_RKT_EUliE_EEviT1_,(.L_x_19640 - _ZN2at6native18elementwise_kernelILi128ELi4EZNS0_22gpu_kernel_impl_nocastIZZZNS0_22reciprocal_kernel_cudaERNS_18TensorIteratorBaseEENKUlvE_clEvENKUlvE4_clEvEUlN3c108BFloat16EE_EEvS4_RKT_EUliE_EEviT1_)
        .other          _ZN2at6native18elementwise_kernelILi128ELi4EZNS0_22gpu_kernel_impl_nocastIZZZNS0_22reciprocal_kernel_cudaERNS_18TensorIteratorBaseEENKUlvE_clEvENKUlvE4_clEvEUlN3c108BFloat16EE_EEvS4_RKT_EUliE_EEviT1_,@"STO_CUDA_ENTRY STV_DEFAULT"
_ZN2at6native18elementwise_kernelILi128ELi4EZNS0_22gpu_kernel_impl_nocastIZZZNS0_22reciprocal_kernel_cudaERNS_18TensorIteratorBaseEENKUlvE_clEvENKUlvE4_clEvEUlN3c108BFloat16EE_EEvS4_RKT_EUliE_EEviT1_:
.text._ZN2at6native18elementwise_kernelILi128ELi4EZNS0_22gpu_kernel_impl_nocastIZZZNS0_22reciprocal_kernel_cudaERNS_18TensorIteratorBaseEENKUlvE_clEvENKUlvE4_clEvEUlN3c108BFloat16EE_EEvS4_RKT_EUliE_EEviT1_:
        /* <DEDUP_REMOVED lines=311> */
.L_x_8272:
        /* <DEDUP_REMOVED lines=9> */
[----:B------:R-:W0:Y:S02]  /*1400*/  MUFU.RCP R6, R6 ;  /* 0x0000000600067308 */ /* 0x000e240000001000 */
[----:B0-----:R-:W-:-:S05]  /*1410*/  FADD.FTZ R7, R6, -RZ ;  /* 0x800000ff06077221 */ /* 0x001fca0000010000 */
[----:B------:R-:W-:-:S05]  /*1420*/  F2FP.BF16.F32.PACK_AB R7, RZ, R7 ;  /* 0x00000007ff07723e */ /* 0x000fca00000010ff */
[----:B------:R0:W-:Y:S02]  /*1430*/  STG.E.U16 desc[UR4][R2.64], R7 ;  /* 0x0000000702007986 */ /* 0x0001e4000c101504 */
.L_x_8271:
[----:B------:R-:W-:Y:S05]  /*1440*/  BSYNC B0 ;  /* 0x0000000000007941 */ /* 0x000fea0003800000 */
.L_x_8270:
        /* <DEDUP_REMOVED lines=305> */
.L_x_8275:
        /* <DEDUP_REMOVED lines=8> */
[----:B------:R-:W-:Y:S02]  /*27e0*/  ISETP.GE.AND P0, PT, R0, UR6, PT ;  /* 0x0000000600007c0c */ /* 0x000fe4000bf06270 */
[----:B--2---:R-:W-:-:S06]  /*27f0*/  SHF.L.U32 R6, R4, 0x10, RZ ;  /* 0x0000001004067819 */ /* 0x004fcc00000006ff */
[----:B------:R-:W0:Y:S02]  /*2800*/  MUFU.RCP R6, R6 ;  /* 0x0000000600067308 */ /* 0x000e240000001000 */
[----:B0-----:R-:W-:-:S05]  /*2810*/  FADD.FTZ R7, R6, -RZ ;  /* 0x800000ff06077221 */ /* 0x001fca0000010000 */
[----:B------:R-:W-:-:S05]  /*2820*/  F2FP.BF16.F32.PACK_AB R7, RZ, R7 ;  /* 0x00000007ff07723e */ /* 0x000fca00000010ff */
[----:B------:R1:W-:Y:S01]  /*2830*/  STG.E.U16 desc[UR4][R2.64], R7 ;  /* 0x0000000702007986 */ /* 0x0003e2000c101504 */
[----:B------:R-:W-:Y:S05]  /*2840*/  @P0 BRA `(.L_x_8274) ;  /* 0x0000001000ec0947 */ /* 0x000fea0003800000 */
[----:B------:R-:W0:Y:S01]  /*2850*/  LDC R8, c[0x0][0x218] ;  /* 0x00008600ff087b82 */ /* 0x000e220000000800 */
[----:B-1----:R-:W-:Y:S02]  /*2860*/  CS2R R2, SRZ ;  /* 0x0000000000027805 */ /* 0x002fe4000001ff00 */
[----:B0-----:R-:W-:-:S13]  /*2870*/  ISETP.NE.AND P0, PT, R8, RZ, PT ;  /* 0x000000ff0800720c */ /* 0x001fda0003f05270 */
        /* <DEDUP_REMOVED lines=299> */
.L_x_8276:
        /* <DEDUP_REMOVED lines=9> */
[----:B------:R-:W0:Y:S02]  /*3bc0*/  MUFU.RCP R6, R6 ;  /* 0x0000000600067308 */ /* 0x000e240000001000 */
[----:B0-----:R-:W-:-:S05]  /*3bd0*/  FADD.FTZ R7, R6, -RZ ;  /* 0x800000ff06077221 */ /* 0x001fca0000010000 */
[----:B------:R-:W-:-:S05]  /*3be0*/  F2FP.BF16.F32.PACK_AB R7, RZ, R7 ;  /* 0x00000007ff07723e */ /* 0x000fca00000010ff */
[----:B------:R2:W-:Y:S02]  /*3bf0*/  STG.E.U16 desc[UR4][R2.64], R7 ;  /* 0x0000000702007986 */ /* 0x0005e4000c101504 */
.L_x_8274:
[----:B------:R-:W-:Y:S05]  /*3c00*/  BSYNC B0 ;  /* 0x0000000000007941 */ /* 0x000fea0003800000 */
.L_x_8273:
        /* <DEDUP_REMOVED lines=304> */
.L_x_8277:
        /* <DEDUP_REMOVED lines=8> */
[----:B------:R-:W0:Y:S02]  /*4f90*/  MUFU.RCP R0, R0 ;  /* 0x0000000000007308 */ /* 0x000e240000001000 */
[----:B0-----:R-:W-:-:S05]  /*4fa0*/  FADD.FTZ R6, R0, -RZ ;  /* 0x800000ff00067221 */ /* 0x001fca0000010000 */
[----:B------:R-:W-:-:S05]  /*4fb0*/  F2FP.BF16.F32.PACK_AB R6, RZ, R6 ;  /* 0x00000006ff06723e */ /* 0x000fca00000010ff */
[----:B------:R-:W-:Y:S01]  /*4fc0*/  STG.E.U16 desc[UR4][R2.64], R6 ;  /* 0x0000000602007986 */ /* 0x000fe2000c101504 */
[----:B------:R-:W-:Y:S05]  /*4fd0*/  EXIT ;  /* 0x000000000000794d */ /* 0x000fea0003800000 */
.L_x_8278:
        /* <DEDUP_REMOVED lines=10> */
.L_x_19640:


//--------------------- .text._ZN2at6native27unrolled_elementwise_kernelIZZZNS0_22reciprocal_kernel_cudaERNS_18TensorIteratorBaseEENKUlvE_clEvENKUlvE4_clEvEUlN3c108BFloat16EE_St5arrayIPcLm2EELi4E23TrivialOffsetCalculatorILi1EjESD_NS0_6memory15LoadWithoutCastENSE_16StoreWithoutCastEEEviT_T0_T2_T3_T4_T5_ --------------------------
	.section	.text._ZN2at6native27unrolled_elementwise_kernelIZZZNS0_22reciprocal_kernel_cudaERNS_18TensorIteratorBaseEENKUlvE_clEvENKUlvE4_clEvEUlN3c108BFloat16EE_St5arrayIPcLm2EELi4E23TrivialOffsetCalculatorILi1EjESD_NS0_6memory15LoadWithoutCastENSE_16StoreWithoutCastEEEviT_T0_T2_T3_T4_T5_,"ax",@progbits
	.align	128
        .global         _ZN2at6native27unrolled_elementwise_kernelIZZZNS0_22reciprocal_kernel_cudaERNS_18TensorIteratorBaseEENKUlvE_clEvENKUlvE4_clEvEUlN3c108BFloat16EE_St5arrayIPcLm2EELi4E23TrivialOffsetCalculatorILi1EjESD_NS0_6memory15LoadWithoutCastENSE_16StoreWithoutCastEEEviT_T0_T2_T3_T4_T5_
        .type           _ZN2at6native27unrolled_elementwise_kernelIZZZNS0_22reciprocal_kernel_cudaERNS_18TensorIteratorBaseEENKUlvE_clEvENKUlvE4_clEvEUlN3c108BFloat16EE_St5arrayIPcLm2EELi4E23TrivialOffsetCalculatorILi1EjESD_NS0_6memory15LoadWithoutCastENSE_16StoreWithoutCastEEEviT_T0_T2_T3_T4_T5_,@function
        .size           _ZN2at6native27unrolled_elementwise_kernelIZZZNS0_22reciprocal_kernel_cudaERNS_18TensorIteratorBaseEENKUlvE_clEvENKUlvE4_clEvEUlN3c108BFloat16EE_St5arrayIPcLm2EELi4E23TrivialOffsetCalculatorILi1EjESD_NS0_6memory15LoadWithoutCastENSE_16StoreWithoutCastEEEviT_T0_T2_T3_T4_T5_,(.L_x_19641 - _ZN2at6native27unrolled_elementwise_kernelIZZZNS0_22reciprocal_kernel_cudaERNS_18TensorIteratorBaseEENKUlvE_clEvENKUlvE4_clEvEUlN3c108BFloat16EE_St5arrayIPcLm2EELi4E23TrivialOffsetCalculatorILi1EjESD_NS0_6memory15LoadWithoutCastENSE_16StoreWithoutCastEEEviT_T0_T2_T3_T4_T5_)
        .other          _ZN2at6native27unrolled_elementwise_kernelIZZZNS0_22reciprocal_kernel_cudaERNS_18TensorIteratorBaseEENKUlvE_clEvENKUlvE4_clEvEUlN3c108BFloat16EE_St5arrayIPcLm2EELi4E23TrivialOffsetCalculatorILi1EjESD_NS0_6memory15LoadWithoutCastENSE_16StoreWithoutCastEEEviT_T0_T2_T3_T4_T5_,@"STO_CUDA_ENTRY STV_DEFAULT"
_ZN2at6native27unrolled_elementwise_kernelIZZZNS0_22reciprocal_kernel_cudaERNS_18TensorIteratorBaseEENKUlvE_clEvENKUlvE4_clEvEUlN3c108BFloat16EE_St5arrayIPcLm2EELi4E23TrivialOffsetCalculatorILi1EjESD_NS0_6memory15LoadWithoutCastENSE_16StoreWithoutCastEEEviT_T0_T2_T3_T4_T5_:
.text._ZN2at6native27unrolled_elementwise_kernelIZZZNS0_22reciprocal_kernel_cudaERNS_18TensorIteratorBaseEENKUlvE_clEvENKUlvE4_clEvEUlN3c108BFloat16EE_St5arrayIPcLm2EELi4E23TrivialOffsetCalculatorILi1EjESD_NS0_6memory15LoadWithoutCastENSE_16StoreWithoutCastEEEviT_T0_T2_T3_T4_T5_:
[----:B------:R-:W-:Y:S01]  /*0000*/  LDC R1, c[0x0][0x28] ;  /* 0x00000a00ff017b82 */ /* 0x000fe20000000800 */
[----:B------:R-:W0:Y:S07]  /*0010*/  S2R R0, SR_CTAID.X ;  /* 0x0000000000007919 */ /* 0x000e2e0000002500 */
[----:B------:R-:W0:Y:S01]  /*0020*/  LDC R7, c[0x0][0x210] ;  /* 0x00008400ff077b82 */ /* 0x000e220000000800 */
[----:B------:R-:W-:Y:S01]  /*0030*/  PRMT R8, RZ, 0x7610, R8 ;  /* 0x00007610ff087816 */ /* 0x000fe20000000008 */
        /* <DEDUP_REMOVED lines=14> */
[----:B------:R0:W2:Y:S07]  /*0120*/  @!P0 LDG.E.U16 R8, desc[UR4][R10.64] ;  /* 0x000000040a088981 */ /* 0x0000ae000c1e1500 */
[----:B------:R-:W3:Y:S01]  /*0130*/  @!P2 LDC.64 R6, c[0x0][0x220] ;  /* 0x00008800ff06ab82 */ /* 0x000ee20000000a00 */
[----:B-1----:R-:W-:Y:S01]  /*0140*/  @!P1 IMAD.WIDE.U32 R14, R19, 0x2, R14 ;  /* 0x00000002130e9825 */ /* 0x002fe200078e000e */
[----:B------:R-:W-:Y:S02]  /*0150*/  @!P2 LEA R19, R0, R13, 0x9 ;  /* 0x0000000d0013a211 */ /* 0x000fe400078e48ff */
[----:B------:R-:W-:-:S06]  /*0160*/  PRMT R12, RZ, 0x7610, R12 ;  /* 0x00007610ff0c7816 */ /* 0x000fcc000000000c */
[----:B------:R1:W4:Y:S01]  /*0170*/  @!P1 LDG.E.U16 R12, desc[UR4][R14.64] ;  /* 0x000000040e0c9981 */ /* 0x000322000c1e1500 */
[----:B---3--:R-:W-:Y:S01]  /*0180*/  @!P2 IMAD.WIDE.U32 R18, R19, 0x2, R6 ;  /* 0x000000021312a825 */ /* 0x008fe200078e0006 */
[----:B------:R-:W-:-:S06]  /*0190*/  PRMT R7, RZ, 0x7610, R7 ;  /* 0x00007610ff077816 */ /* 0x000fcc0000000007 */
[----:B------:R-:W3:Y:S01]  /*01a0*/  @!P2 LDG.E.U16 R7, desc[UR4][R18.64] ;  /* 0x000000041207a981 */ /* 0x000ee2000c1e1500 */
[----:B------:R-:W-:-:S05]  /*01b0*/  @!P2 VIADD R13, R13, 0x80 ;  /* 0x000000800d0da836 */ /* 0x000fca0000000000 */
[----:B------:R-:W-:-:S13]  /*01c0*/  ISETP.GE.AND P1, PT, R13, R2, PT ;  /* 0x000000020d00720c */ /* 0x000fda0003f26270 */
[----:B------:R-:W1:Y:S01]  /*01d0*/  @!P1 LDC.64 R16, c[0x0][0x220] ;  /* 0x00008800ff109b82 */ /* 0x000e620000000a00 */
[----:B0-----:R-:W-:Y:S01]  /*01e0*/  @!P1 IMAD R11, R0, 0x200, R13 ;  /* 0x00000200000b9824 */ /* 0x001fe200078e020d */
[----:B------:R-:W-:-:S04]  /*01f0*/  IADD3 R21, R9, 0x80, RZ ;  /* 0x0000008009157810 */ /* 0x000fc80007ffe0ff */
[----:B------:R-:W-:Y:S01]  /*0200*/  ISETP.GE.AND P2, PT, R21, R2, PT ;  /* 0x000000021500720c */ /* 0x000fe20003f46270 */
[----:B-1----:R-:W-:-:S04]  /*0210*/  @!P1 IMAD.WIDE.U32 R16, R11, 0x2, R16 ;  /* 0x000000020b109825 */ /* 0x002fc800078e0010 */
[----:B------:R-:W-:-:S05]  /*0220*/  VIADD R11, R9, 0x100 ;  /* 0x00000100090b7836 */ /* 0x000fca0000000000 */
[----:B------:R-:W-:Y:S02]  /*0230*/  ISETP.GE.AND P3, PT, R11, R2, PT ;  /* 0x000000020b00720c */ /* 0x000fe40003f66270 */
[----:B------:R-:W0:Y:S01]  /*0240*/  @!P0 LDC.64 R10, c[0x0][0x218] ;  /* 0x00008600ff0a8b82 */ /* 0x000e220000000a00 */
[----:B------:R-:W-:-:S06]  /*0250*/  PRMT R6, RZ, 0x7610, R6 ;  /* 0x00007610ff067816 */ /* 0x000fcc0000000006 */
[----:B------:R1:W5:Y:S01]  /*0260*/  @!P1 LDG.E.U16 R6, desc[UR4][R16.64] ;  /* 0x0000000410069981 */ /* 0x000362000c1e1500 */
[----:B------:R-:W-:Y:S01]  /*0270*/  IADD3 R15, R9, 0x180, RZ ;  /* 0x00000180090f7810 */ /* 0x000fe20007ffe0ff */
[----:B-1----:R-:W-:Y:S01]  /*0280*/  @!P0 IMAD R17, R0, 0x200, R9 ;  /* 0x0000020000118824 */ /* 0x002fe200078e0209 */
[----:B------:R-:W-:-:S03]  /*0290*/  @!P0 MOV R9, R21 ;  /* 0x0000001500098202 */ /* 0x000fc60000000f00 */
[----:B0-----:R-:W-:Y:S01]  /*02a0*/  @!P0 IMAD.WIDE.U32 R10, R17, 0x2, R10 ;  /* 0x00000002110a8825 */ /* 0x001fe200078e000a */
[-C--:B------:R-:W-:Y:S01]  /*02b0*/  ISETP.GE.AND P4, PT, R9, R2.reuse, PT ;  /* 0x000000020900720c */ /* 0x080fe20003f86270 */
[----:B------:R-:W-:Y:S01]  /*02c0*/  BSSY B0, `(.L_x_8279) ;  /* 0x000001c000007945 */ /* 0x000fe20003800000 */
[----:B------:R-:W-:Y:S01]  /*02d0*/  ISETP.GE.AND P1, PT, R15, R2, PT ;  /* 0x000000020f00720c */ /* 0x000fe20003f26270 */
[----:B--2---:R-:W-:-:S06]  /*02e0*/  @!P0 IMAD.U32 R8, R8, 0x10000, RZ ;  /* 0x0001000008088824 */ /* 0x004fcc00078e00ff */
[----:B------:R-:W0:Y:S01]  /*02f0*/  @!P0 MUFU.RCP R8, R8 ;  /* 0x0000000800088308 */ /* 0x000e220000001000 */
[----:B----4-:R-:W-:Y:S01]  /*0300*/  @!P2 SHF.L.U32 R12, R12, 0x10, RZ ;  /* 0x000000100c0ca819 */ /* 0x010fe200000006ff */
[----:B---3--:R-:W-:Y:S02]  /*0310*/  @!P3 IMAD.U32 R13, R7, 0x10000, RZ ;  /* 0x00010000070db824 */ /* 0x008fe400078e00ff */
[----:B0-----:R-:W-:-:S05]  /*0320*/  @!P0 FADD.FTZ R7, R8, -RZ ;  /* 0x800000ff08078221 */ /* 0x001fca0000010000 */
[----:B------:R-:W-:Y:S01]  /*0330*/  @!P0 F2FP.BF16.F32.PACK_AB R5, RZ, R7 ;  /* 0x00000007ff05823e */ /* 0x000fe200000010ff */
[----:B------:R-:W0:Y:S03]  /*0340*/  @!P2 MUFU.RCP R12, R12 ;  /* 0x0000000c000ca308 */ /* 0x000e260000001000 */
[----:B------:R-:W-:-:S05]  /*0350*/  PRMT R8, R5, 0x7610, R8 ;  /* 0x0000761005087816 */ /* 0x000fca0000000008 */
[----:B------:R-:W1:Y:S01]  /*0360*/  @!P3 MUFU.RCP R13, R13 ;  /* 0x0000000d000db308 */ /* 0x000e620000001000 */
[----:B------:R2:W-:Y:S01]  /*0370*/  @!P0 STG.E.U16 desc[UR4][R10.64], R8 ;  /* 0x000000080a008986 */ /* 0x0005e2000c101504 */
[----:B0-----:R-:W-:Y:S01]  /*0380*/  @!P2 FADD.FTZ R5, R12, -RZ ;  /* 0x800000ff0c05a221 */ /* 0x001fe20000010000 */
[----:B-1----:R-:W-:-:S04]  /*0390*/  @!P3 FADD.FTZ R7, R13, -RZ ;  /* 0x800000ff0d07b221 */ /* 0x002fc80000010000 */
[----:B------:R-:W-:Y:S02]  /*03a0*/  @!P2 F2FP.BF16.F32.PACK_AB R4, RZ, R5 ;  /* 0x00000005ff04a23e */ /* 0x000fe400000010ff */
[----:B------:R-:W-:Y:S01]  /*03b0*/  @!P3 F2FP.BF16.F32.PACK_AB R3, RZ, R7 ;  /* 0x00000007ff03b23e */ /* 0x000fe200000010ff */
[----:B--2---:R-:W-:Y:S06]  /*03c0*/  @P4 BRA `(.L_x_8280) ;  /* 0x00000000002c4947 */ /* 0x004fec0003800000 */
[----:B------:R-:W0:Y:S01]  /*03d0*/  LDC.64 R10, c[0x0][0x218] ;  /* 0x00008600ff0a7b82 */ /* 0x000e220000000a00 */
[----:B------:R-:W-:Y:S01]  /*03e0*/  IMAD R5, R0, 0x200, R9 ;  /* 0x0000020000057824 */ /* 0x000fe200078e0209 */
[----:B------:R-:W-:Y:S02]  /*03f0*/  IADD3 R9, R9, 0x80, RZ ;  /* 0x0000008009097810 */ /* 0x000fe40007ffe0ff */
[----:B------:R-:W-:Y:S02]  /*0400*/  PRMT R8, R4, 0x7610, R8 ;  /* 0x0000761004087816 */ /* 0x000fe40000000008 */
[----:B------:R-:W-:-:S13]  /*0410*/  ISETP.GE.AND P0, PT, R9, R2, PT ;  /* 0x000000020900720c */ /* 0x000fda0003f06270 */
[----:B------:R-:W-:Y:S01]  /*0420*/  @!P0 IMAD R7, R0, 0x200, R9 ;  /* 0x0000020000078824 */ /* 0x000fe200078e0209 */
[----:B------:R-:W-:Y:S01]  /*0430*/  @!P0 IADD3 R9, R9, 0x80, RZ ;  /* 0x0000008009098810 */ /* 0x000fe20007ffe0ff */
[----:B0-----:R-:W-:-:S04]  /*0440*/  IMAD.WIDE.U32 R4, R5, 0x2, R10 ;  /* 0x0000000205047825 */ /* 0x001fc800078e000a */
[----:B------:R-:W-:Y:S01]  /*0450*/  @!P0 IMAD.WIDE.U32 R10, R7, 0x2, R10 ;  /* 0x00000002070a8825 */ /* 0x000fe200078e000a */
[----:B------:R0:W-:Y:S04]  /*0460*/  STG.E.U16 desc[UR4][R4.64], R8 ;  /* 0x0000000804007986 */ /* 0x0001e8000c101504 */
[----:B------:R0:W-:Y:S02]  /*0470*/  @!P0 STG.E.U16 desc[UR4][R10.64], R3 ;  /* 0x000000030a008986 */ /* 0x0001e4000c101504 */
.L_x_8280:
[----:B------:R-:W-:Y:S05]  /*0480*/  BSYNC B0 ;  /* 0x0000000000007941 */ /* 0x000fea0003800000 */
.L_x_8279:
[----:B-----5:R-:W-:Y:S01]  /*0490*/  @!P1 IMAD.U32 R6, R6, 0x10000, RZ ;  /* 0x0001000006069824 */ /* 0x020fe200078e00ff */
[----:B------:R-:W-:-:S03]  /*04a0*/  ISETP.GE.AND P0, PT, R9, R2, PT ;  /* 0x000000020900720c */ /* 0x000fc60003f06270 */
[----:B0-----:R0:W1:Y:S10]  /*04b0*/  @!P1 MUFU.RCP R4, R6 ;  /* 0x0000000600049308 */ /* 0x0010740000001000 */
[----:B0-----:R-:W-:Y:S05]  /*04c0*/  @P0 EXIT ;  /* 0x000000000000094d */ /* 0x001fea0003800000 */
[----:B------:R-:W0:Y:S01]  /*04d0*/  LDC.64 R2, c[0x0][0x218] ;  /* 0x00008600ff027b82 */ /* 0x000e220000000a00 */
[----:B-1----:R-:W-:Y:S01]  /*04e0*/  @!P1 FADD.FTZ R4, R4, -RZ ;  /* 0x800000ff04049221 */ /* 0x002fe20000010000 */
[----:B------:R-:W-:-:S04]  /*04f0*/  LEA R9, R0, R9, 0x9 ;  /* 0x0000000900097211 */ /* 0x000fc800078e48ff */
[----:B------:R-:W-:Y:S01]  /*0500*/  @!P1 F2FP.BF16.F32.PACK_AB R5, RZ, R4 ;  /* 0x00000004ff05923e */ /* 0x000fe200000010ff */
[----:B0-----:R-:W-:-:S05]  /*0510*/  IMAD.WIDE.U32 R2, R9, 0x2, R2 ;  /* 0x0000000209027825 */ /* 0x001fca00078e0002 */
[----:B------:R-:W-:Y:S01]  /*0520*/  STG.E.U16 desc[UR4][R2.64], R5 ;  /* 0x0000000502007986 */ /* 0x000fe2000c101504 */
[----:B------:R-:W-:Y:S05]  /*0530*/  EXIT ;  /* 0x000000000000794d */ /* 0x000fea0003800000 */
.L_x_8281:
        /* <DEDUP_REMOVED lines=12> */
.L_x_19641:


//--------------------- .text._ZN2at6native29vectorized_elementwise_kernelILi2EZZZNS0_22reciprocal_kernel_cudaERNS_18TensorIteratorBaseEENKUlvE_clEvENKUlvE4_clEvEUlN3c108BFloat16EE_St5arrayIPcLm2EEEEviT0_T1_ --------------------------
	.section	.text._ZN2at6native29vectorized_elementwise_kernelILi2EZZZNS0_22reciprocal_kernel_cudaERNS_18TensorIteratorBaseEENKUlvE_clEvENKUlvE4_clEvEUlN3c108BFloat16EE_St5arrayIPcLm2EEEEviT0_T1_,"ax",@progbits
	.align	128
        .global         _ZN2at6native29vectorized_elementwise_kernelILi2EZZZNS0_22reciprocal_kernel_cudaERNS_18TensorIteratorBaseEENKUlvE_clEvENKUlvE4_clEvEUlN3c108BFloat16EE_St5arrayIPcLm2EEEEviT0_T1_
        .type           _ZN2at6native29vectorized_elementwise_kernelILi2EZZZNS0_22reciprocal_kernel_cudaERNS_18TensorIteratorBaseEENKUlvE_clEvENKUlvE4_clEvEUlN3c108BFloat16EE_St5arrayIPcLm2EEEEviT0_T1_,@function
        .size           _ZN2at6native29vectorized_elementwise_kernelILi2EZZZNS0_22reciprocal_kernel_cudaERNS_18TensorIteratorBaseEENKUlvE_clEvENKUlvE4_clEvEUlN3c108BFloat16EE_St5arrayIPcLm2EEEEviT0_T1_,(.L_x_19642 - _ZN2at6native29vectorized_elementwise_kernelILi2EZZZNS0_22reciprocal_kernel_cudaERNS_18TensorIteratorBaseEENKUlvE_clEvENKUlvE4_clEvEUlN3c108BFloat16EE_St5arrayIPcLm2EEEEviT0_T1_)
        .other          _ZN2at6native29vectorized_elementwise_kernelILi2EZZZNS0_22reciprocal_kernel_cudaERNS_18TensorIteratorBaseEENKUlvE_clEvENKUlvE4_clEvEUlN3c108BFloat16EE_St5arrayIPcLm2EEEEviT0_T1_,@"STO_CUDA_ENTRY STV_DEFAULT"
_ZN2at6native29vectorized_elementwise_kernelILi2EZZZNS0_22reciprocal_kernel_cudaERNS_18TensorIteratorBaseEENKUlvE_clEvENKUlvE4_clEvEUlN3c108BFloat16EE_St5arrayIPcLm2EEEEviT0_T1_:
.text._ZN2at6native29vectorized_elementwise_kernelILi2EZZZNS0_22reciprocal_kernel_cudaERNS_18TensorIteratorBaseEENKUlvE_clEvENKUlvE4_clEvEUlN3c108BFloat16EE_St5arrayIPcLm2EEEEviT0_T1_:
        /* <DEDUP_REMOVED lines=15> */
[----:B------:R0:W5:Y:S02]  /*00f0*/  LDG.E R13, desc[UR4][R4.64+0x600] ;  /* 0x00060004040d7981 */ /* 0x000164000c1e1900 */
[----:B0-----:R-:W0:Y:S02]  /*0100*/  LDC.64 R4, c[0x0][0x218] ;  /* 0x00008600ff047b82 */ /* 0x001e240000000a00 */
[----:B0-----:R-:W-:-:S04]  /*0110*/  IMAD.WIDE.U32 R4, R0, 0x2, R4 ;  /* 0x0000000200047825 */ /* 0x001fc800078e0004 */
[----:B------:R-:W-:-:S04]  /*0120*/  IMAD.WIDE R4, R2, 0x4, R4 ;  /* 0x0000000402047825 */ /* 0x000fc800078e0204 */
[C---:B--2---:R-:W-:Y:S01]  /*0130*/  IMAD.U32 R6, R3.reuse, 0x10000, RZ ;  /* 0x0001000003067824 */ /* 0x044fe200078e00ff */
[----:B------:R-:W-:Y:S02]  /*0140*/  PRMT R3, R3, 0x7632, R3 ;  /* 0x0000763203037816 */ /* 0x000fe40000000003 */
[----:B---3--:R-:W-:Y:S02]  /*0150*/  SHF.L.U32 R8, R9, 0x10, RZ ;  /* 0x0000001009087819 */ /* 0x008fe400000006ff */
[----:B------:R-:W-:Y:S01]  /*0160*/  SHF.L.U32 R7, R3, 0x10, RZ ;  /* 0x0000001003077819 */ /* 0x000fe200000006ff */
[----:B------:R-:W0:Y:S01]  /*0170*/  MUFU.RCP R6, R6 ;  /* 0x0000000600067308 */ /* 0x000e220000001000 */
[----:B------:R-:W-:Y:S01]  /*0180*/  PRMT R3, R9, 0x7632, R3 ;  /* 0x0000763209037816 */ /* 0x000fe20000000003 */
[----:B----4-:R-:W-:Y:S02]  /*0190*/  IMAD.U32 R10, R12, 0x10000, RZ ;  /* 0x000100000c0a7824 */ /* 0x010fe400078e00ff */
[----:B-----5:R-:W-:-:S02]  /*01a0*/  IMAD.U32 R11, R13, 0x10000, RZ ;  /* 0x000100000d0b7824 */ /* 0x020fc400078e00ff */
[----:B------:R-:W-:Y:S01]  /*01b0*/  IMAD.U32 R9, R3, 0x10000, RZ ;  /* 0x0001000003097824 */ /* 0x000fe200078e00ff */
[----:B------:R-:W-:Y:S01]  /*01c0*/  PRMT R3, R12, 0x7632, R3 ;  /* 0x000076320c037816 */ /* 0x000fe20000000003 */
[----:B------:R1:W-:Y:S08]  /*01d0*/  MUFU.RCP R14, R10 ;  /* 0x0000000a000e7308 */ /* 0x0003f00000001000 */
[----:B------:R-:W2:Y:S01]  /*01e0*/  MUFU.RCP R7, R7 ;  /* 0x0000000700077308 */ /* 0x000ea20000001000 */
[----:B-1----:R-:W-:Y:S01]  /*01f0*/  IMAD.U32 R10, R3, 0x10000, RZ ;  /* 0x00010000030a7824 */ /* 0x002fe200078e00ff */
[----:B------:R-:W-:Y:S01]  /*0200*/  PRMT R3, R13, 0x7632, R3 ;  /* 0x000076320d037816 */ /* 0x000fe20000000003 */
[----:B0-----:R-:W-:-:S03]  /*0210*/  FADD.FTZ R0, R6, -RZ ;  /* 0x800000ff06007221 */ /* 0x001fc60000010000 */
[----:B------:R-:W-:Y:S02]  /*0220*/  SHF.L.U32 R12, R3, 0x10, RZ ;  /* 0x00000010030c7819 */ /* 0x000fe400000006ff */
[----:B------:R-:W0:Y:S08]  /*0230*/  MUFU.RCP R9, R9 ;  /* 0x0000000900097308 */ /* 0x000e300000001000 */
[----:B------:R-:W1:Y:S01]  /*0240*/  MUFU.RCP R8, R8 ;  /* 0x0000000800087308 */ /* 0x000e620000001000 */
[----:B--2---:R-:W-:-:S05]  /*0250*/  FADD.FTZ R3, R7, -RZ ;  /* 0x800000ff07037221 */ /* 0x004fca0000010000 */
[----:B------:R-:W-:Y:S02]  /*0260*/  F2FP.BF16.F32.PACK_AB R3, R3, R0 ;  /* 0x000000000303723e */ /* 0x000fe400000010ff */
[----:B------:R-:W2:Y:S01]  /*0270*/  MUFU.RCP R10, R10 ;  /* 0x0000000a000a7308 */ /* 0x000ea20000001000 */
[----:B0-----:R-:W-:Y:S02]  /*0280*/  FADD.FTZ R7, R9, -RZ ;  /* 0x800000ff09077221 */ /* 0x001fe40000010000 */
[----:B------:R-:W-:Y:S05]  /*0290*/  STG.E desc[UR4][R4.64], R3 ;  /* 0x0000000304007986 */ /* 0x000fea000c101904 */
[----:B------:R-:W0:Y:S01]  /*02a0*/  MUFU.RCP R11, R11 ;  /* 0x0000000b000b7308 */ /* 0x000e220000001000 */
[----:B-1----:R-:W-:Y:S01]  /*02b0*/  FADD.FTZ R6, R8, -RZ ;  /* 0x800000ff08067221 */ /* 0x002fe20000010000 */
[----:B------:R-:W-:-:S04]  /*02c0*/  FADD.FTZ R8, R14, -RZ ;  /* 0x800000ff0e087221 */ /* 0x000fc80000010000 */
[----:B------:R-:W-:Y:S02]  /*02d0*/  F2FP.BF16.F32.PACK_AB R7, R7, R6 ;  /* 0x000000060707723e */ /* 0x000fe400000010ff */
[----:B------:R-:W1:Y:S01]  /*02e0*/  MUFU.RCP R12, R12 ;  /* 0x0000000c000c7308 */ /* 0x000e620000001000 */
[----:B--2---:R-:W-:Y:S02]  /*02f0*/  FADD.FTZ R9, R10, -RZ ;  /* 0x800000ff0a097221 */ /* 0x004fe40000010000 */
[----:B------:R-:W-:Y:S03]  /*0300*/  STG.E desc[UR4][R4.64+0x200], R7 ;  /* 0x0002000704007986 */ /* 0x000fe6000c101904 */
[----:B------:R-:W-:Y:S01]  /*0310*/  F2FP.BF16.F32.PACK_AB R9, R9, R8 ;  /* 0x000000080909723e */ /* 0x000fe200000010ff */
[----:B0-----:R-:W-:-:S04]  /*0320*/  FADD.FTZ R11, R11, -RZ ;  /* 0x800000ff0b0b7221 */ /* 0x001fc80000010000 */
[----:B------:R-:W-:Y:S01]  /*0330*/  STG.E desc[UR4][R4.64+0x400], R9 ;  /* 0x0004000904007986 */ /* 0x000fe2000c101904 */
[----:B-1----:R-:W-:-:S05]  /*0340*/  FADD.FTZ R10, R12, -RZ ;  /* 0x800000ff0c0a7221 */ /* 0x002fca0000010000 */
[----:B------:R-:W-:-:S05]  /*0350*/  F2FP.BF16.F32.PACK_AB R11, R10, R11 ;  /* 0x0000000b0a0b723e */ /* 0x000fca00000010ff */
[----:B------:R-:W-:Y:S01]  /*0360*/  STG.E desc[UR4][R4.64+0x600], R11 ;  /* 0x0006000b04007986 */ /* 0x000fe2000c101904 */
[----:B------:R-:W-:Y:S05]  /*0370*/  EXIT ;  /* 0x000000000000794d */ /* 0x000fea0003800000 */
.L_x_8282:
[----:B------:R-:W0:Y:S01]  /*0380*/  S2R R21, SR_TID.X ;  /* 0x0000000000157919 */ /* 0x000e220000002100 */
[----:B------:R-:W-:Y:S02]  /*0390*/  PRMT R20, RZ, 0x7610, R20 ;  /* 0x00007610ff147816 */ /* 0x000fe40000000014 */
[----:B0-----:R-:W-:Y:S01]  /*03a0*/  ISETP.GE.AND P0, PT, R21, R2, PT ;  /* 0x000000021500720c */ /* 0x001fe20003f06270 */
[----:B------:R-:W-:-:S12]  /*03b0*/  IMAD.MOV.U32 R23, RZ, RZ, R21 ;  /* 0x000000ffff177224 */ /* 0x000fd800078e0015 */
[----:B------:R-:W-:Y:S01]  /*03c0*/  @!P0 VIADD R23, R21, 0x80 ;  /* 0x0000008015178836 */ /* 0x000fe20000000000 */
[----:B------:R-:W0:Y:S01]  /*03d0*/  @!P0 LDC.64 R24, c[0x0][0x220] ;  /* 0x00008800ff188b82 */ /* 0x000e220000000a00 */
[----:B------:R-:W-:-:S03]  /*03e0*/  @!P0 IMAD.IADD R3, R0, 0x1, R21 ;  /* 0x0000000100038824 */ /* 0x000fc600078e0215 */
        /* <DEDUP_REMOVED lines=9> */
[----:B------:R-:W-:Y:S01]  /*0480*/  @!P5 IADD3 R23, R23, 0x80, RZ ;  /* 0x000000801717d810 */ /* 0x000fe20007ffe0ff */
[----:B------:R-:W0:Y:S03]  /*0490*/  @!P5 LDC.64 R12, c[0x0][0x220] ;  /* 0x00008800ff0cdb82 */ /* 0x000e260000000a00 */
[----:B------:R-:W-:Y:S01]  /*04a0*/  ISETP.GE.AND P4, PT, R23, R2, PT ;  /* 0x000000021700720c */ /* 0x000fe20003f86270 */
[----:B-1----:R-:W-:-:S05]  /*04b0*/  @!P6 IMAD.WIDE.U32 R16, R19, 0x2, R16 ;  /* 0x000000021310e825 */ /* 0x002fca00078e0010 */
[----:B------:R1:W3:Y:S07]  /*04c0*/  @!P6 LDG.E.U16 R3, desc[UR4][R16.64] ;  /* 0x000000041003e981 */ /* 0x0002ee000c1e1500 */
[----:B------:R-:W-:Y:S01]  /*04d0*/  @!P4 IMAD.IADD R15, R0, 0x1, R23 ;  /* 0x00000001000fc824 */ /* 0x000fe200078e0217 */
[----:B------:R-:W4:Y:S01]  /*04e0*/  @!P4 LDC.64 R28, c[0x0][0x220] ;  /* 0x00008800ff1ccb82 */ /* 0x000f220000000a00 */
[----:B------:R-:W-:-:S05]  /*04f0*/  @!P4 VIADD R23, R23, 0x80 ;  /* 0x000000801717c836 */ /* 0x000fca0000000000 */
[----:B------:R-:W-:-:S13]  /*0500*/  ISETP.GE.AND P3, PT, R23, R2, PT ;  /* 0x000000021700720c */ /* 0x000fda0003f66270 */
[----:B------:R-:W-:Y:S01]  /*0510*/  @!P3 IADD3 R26, R0, R23, RZ ;  /* 0x00000017001ab210 */ /* 0x000fe20007ffe0ff */
[----:B------:R-:W-:Y:S01]  /*0520*/  @!P3 VIADD R23, R23, 0x80 ;  /* 0x000000801717b836 */ /* 0x000fe20000000000 */
[----:B------:R-:W-:Y:S01]  /*0530*/  PRMT R22, RZ, 0x7610, R22 ;  /* 0x00007610ff167816 */ /* 0x000fe20000000016 */
[----:B0-----:R-:W-:Y:S01]  /*0540*/  @!P5 IMAD.WIDE.U32 R12, R14, 0x2, R12 ;  /* 0x000000020e0cd825 */ /* 0x001fe200078e000c */
[----:B------:R-:W0:Y:S02]  /*0550*/  @!P3 LDC.64 R18, c[0x0][0x220] ;  /* 0x00008800ff12bb82 */ /* 0x000e240000000a00 */
[-C--:B------:R-:W-:Y:S01]  /*0560*/  ISETP.GE.AND P2, PT, R23, R2.reuse, PT ;  /* 0x000000021700720c */ /* 0x080fe20003f46270 */
[----:B----4-:R-:W-:Y:S01]  /*0570*/  @!P4 IMAD.WIDE.U32 R28, R15, 0x2, R28 ;  /* 0x000000020f1cc825 */ /* 0x010fe200078e001c */
[----:B------:R4:W5:Y:S11]  /*0580*/  @!P5 LDG.E.U16 R22, desc[UR4][R12.64] ;  /* 0x000000040c16d981 */ /* 0x000976000c1e1500 */
[----:B------:R-:W-:Y:S01]  /*0590*/  @!P2 IMAD.IADD R27, R0, 0x1, R23 ;  /* 0x00000001001ba824 */ /* 0x000fe200078e0217 */
[----:B------:R-:W-:Y:S01]  /*05a0*/  @!P2 IADD3 R23, R23, 0x80, RZ ;  /* 0x000000801717a810 */ /* 0x000fe20007ffe0ff */
[----:B-1----:R-:W1:Y:S03]  /*05b0*/  @!P2 LDC.64 R16, c[0x0][0x220] ;  /* 0x00008800ff10ab82 */ /* 0x002e660000000a00 */
[----:B------:R-:W-:-:S13]  /*05c0*/  ISETP.GE.AND P1, PT, R23, R2, PT ;  /* 0x000000021700720c */ /* 0x000fda0003f26270 */
[----:B------:R-:W-:Y:S01]  /*05d0*/  @!P1 IMAD.IADD R25, R0, 0x1, R23 ;  /* 0x0000000100199824 */ /* 0x000fe200078e0217 */
[----:B------:R-:W-:Y:S01]  /*05e0*/  @!P1 IADD3 R23, R23, 0x80, RZ ;  /* 0x0000008017179810 */ /* 0x000fe20007ffe0ff */
[----:B----4-:R-:W4:Y:S03]  /*05f0*/  @!P1 LDC.64 R12, c[0x0][0x220] ;  /* 0x00008800ff0c9b82 */ /* 0x010f260000000a00 */
[----:B------:R-:W-:-:S13]  /*0600*/  ISETP.GE.AND P6, PT, R23, R2, PT ;  /* 0x000000021700720c */ /* 0x000fda0003fc6270 */
[----:B------:R-:W4:Y:S01]  /*0610*/  @!P6 LDC.64 R14, c[0x0][0x220] ;  /* 0x00008800ff0eeb82 */ /* 0x000f220000000a00 */
[----:B------:R-:W-:Y:S01]  /*0620*/  @!P6 IMAD.IADD R23, R0, 0x1, R23 ;  /* 0x000000010017e824 */ /* 0x000fe200078e0217 */
[----:B------:R-:W-:Y:S01]  /*0630*/  PRMT R24, RZ, 0x7610, R24 ;  /* 0x00007610ff187816 */ /* 0x000fe20000000018 */
[----:B0-----:R-:W-:Y:S01]  /*0640*/  @!P3 IMAD.WIDE.U32 R18, R26, 0x2, R18 ;  /* 0x000000021a12b825 */ /* 0x001fe200078e0012 */
[----:B------:R-:W-:-:S03]  /*0650*/  PRMT R26, RZ, 0x7610, R26 ;  /* 0x00007610ff1a7816 */ /* 0x000fc6000000001a */
[----:B-1----:R-:W-:Y:S01]  /*0660*/  @!P2 IMAD.WIDE.U32 R16, R27, 0x2, R16 ;  /* 0x000000021b10a825 */ /* 0x002fe200078e0010 */
[----:B------:R-:W-:Y:S01]  /*0670*/  PRMT R27, RZ, 0x7610, R27 ;  /* 0x00007610ff1b7816 */ /* 0x000fe2000000001b */
[----:B------:R-:W5:Y:S02]  /*0680*/  @!P4 LDG.E.U16 R24, desc[UR4][R28.64] ;  /* 0x000000041c18c981 */ /* 0x000f64000c1e1500 */
[----:B----4-:R-:W-:Y:S01]  /*0690*/  @!P1 IMAD.WIDE.U32 R12, R25, 0x2, R12 ;  /* 0x00000002190c9825 */ /* 0x010fe200078e000c */
[----:B------:R-:W-:Y:S01]  /*06a0*/  PRMT R25, RZ, 0x7610, R25 ;  /* 0x00007610ff197816 */ /* 0x000fe20000000019 */
[----:B------:R0:W4:Y:S04]  /*06b0*/  @!P3 LDG.E.U16 R26, desc[UR4][R18.64] ;  /* 0x00000004121ab981 */ /* 0x000128000c1e1500 */
[----:B------:R-:W4:Y:S04]  /*06c0*/  @!P2 LDG.E.U16 R27, desc[UR4][R16.64] ;  /* 0x00000004101ba981 */ /* 0x000f28000c1e1500 */
[----:B------:R1:W4:Y:S01]  /*06d0*/  @!P1 LDG.E.U16 R25, desc[UR4][R12.64] ;  /* 0x000000040c199981 */ /* 0x000322000c1e1500 */
[----:B------:R-:W-:Y:S01]  /*06e0*/  @!P6 IMAD.WIDE.U32 R14, R23, 0x2, R14 ;  /* 0x00000002170ee825 */ /* 0x000fe200078e000e */
[----:B------:R-:W-:-:S06]  /*06f0*/  PRMT R23, RZ, 0x7610, R23 ;  /* 0x00007610ff177816 */ /* 0x000fcc0000000017 */
[----:B------:R3:W4:Y:S01]  /*0700*/  @!P6 LDG.E.U16 R23, desc[UR4][R14.64] ;  /* 0x000000040e17e981 */ /* 0x000722000c1e1500 */
[----:B0-----:R-:W-:-:S05]  /*0710*/  VIADD R19, R21, 0x80 ;  /* 0x0000008015137836 */ /* 0x001fca0000000000 */
[-C--:B------:R-:W-:Y:S02]  /*0720*/  ISETP.GE.AND P6, PT, R19, R2.reuse, PT ;  /* 0x000000021300720c */ /* 0x080fe40003fc6270 */
[C---:B-1----:R-:W-:Y:S02]  /*0730*/  IADD3 R13, R21.reuse, 0x180, RZ ;  /* 0x00000180150d7810 */ /* 0x042fe40007ffe0ff */
[----:B------:R-:W-:Y:S02]  /*0740*/  IADD3 R17, R21, 0x100, RZ ;  /* 0x0000010015117810 */ /* 0x000fe40007ffe0ff */
[-C--:B------:R-:W-:Y:S02]  /*0750*/  ISETP.GE.AND P2, PT, R13, R2.reuse, PT ;  /* 0x000000020d00720c */ /* 0x080fe40003f46270 */
[----:B------:R-:W-:Y:S02]  /*0760*/  IADD3 R13, R21, 0x200, RZ ;  /* 0x00000200150d7810 */ /* 0x000fe40007ffe0ff */
[----:B------:R-:W-:-:S02]  /*0770*/  ISETP.GE.AND P1, PT, R17, R2, PT ;  /* 0x000000021100720c */ /* 0x000fc40003f26270 */
[-C--:B------:R-:W-:Y:S02]  /*0780*/  ISETP.GE.AND P3, PT, R13, R2.reuse, PT ;  /* 0x000000020d00720c */ /* 0x080fe40003f66270 */
[C---:B------:R-:W-:Y:S02]  /*0790*/  IADD3 R17, R21.reuse, 0x300, RZ ;  /* 0x0000030015117810 */ /* 0x040fe40007ffe0ff */
[----:B------:R-:W-:Y:S02]  /*07a0*/  IADD3 R13, R21, 0x280, RZ ;  /* 0x00000280150d7810 */ /* 0x000fe40007ffe0ff */
[-C--:B------:R-:W-:Y:S02]  /*07b0*/  ISETP.GE.AND P5, PT, R17, R2.reuse, PT ;  /* 0x000000021100720c */ /* 0x080fe40003fa6270 */
[----:B------:R-:W-:Y:S02]  /*07c0*/  ISETP.GE.AND P4, PT, R13, R2, PT ;  /* 0x000000020d00720c */ /* 0x000fe40003f86270 */
[----:B------:R-:W-:Y:S01]  /*07d0*/  IADD3 R29, R21, 0x380, RZ ;  /* 0x00000380151d7810 */ /* 0x000fe20007ffe0ff */
[----:B------:R-:W-:Y:S04]  /*07e0*/  BSSY B0, `(.L_x_8283) ;  /* 0x0000053000007945 */ /* 0x000fe80003800000 */
[----:B------:R-:W-:Y:S01]  /*07f0*/  BSSY B1, `(.L_x_8284) ;  /* 0x000004b000017945 */ /* 0x000fe20003800000 */
[----:B--2---:R-:W-:-:S02]  /*0800*/  @!P0 IMAD.U32 R16, R20, 0x10000, RZ ;  /* 0x0001000014108824 */ /* 0x004fc400078e00ff */
[----:B---3--:R-:W-:-:S04]  /*0810*/  @!P6 IMAD.U32 R12, R3, 0x10000, RZ ;  /* 0x00010000030ce824 */ /* 0x008fc800078e00ff */
[----:B------:R0:W1:Y:S02]  /*0820*/  @!P6 MUFU.RCP R15, R12 ;  /* 0x0000000c000fe308 */ /* 0x0000640000001000 */
[----:B0-----:R-:W0:Y:S06]  /*0830*/  @!P0 LDC.64 R12, c[0x0][0x218] ;  /* 0x00008600ff0c8b82 */ /* 0x001e2c0000000a00 */
[----:B------:R-:W2:Y:S01]  /*0840*/  @!P0 MUFU.RCP R16, R16 ;  /* 0x0000001000108308 */ /* 0x000ea20000001000 */
[----:B-1----:R-:W-:-:S05]  /*0850*/  @!P6 FADD.FTZ R17, R15, -RZ ;  /* 0x800000ff0f11e221 */ /* 0x002fca0000010000 */
[----:B------:R-:W-:Y:S02]  /*0860*/  @!P6 F2FP.BF16.F32.PACK_AB R4, RZ, R17 ;  /* 0x00000011ff04e23e */ /* 0x000fe400000010ff */
[----:B------:R-:W-:Y:S01]  /*0870*/  ISETP.GE.AND P6, PT, R29, R2, PT ;  /* 0x000000021d00720c */ /* 0x000fe20003fc6270 */
[----:B-----5:R-:W-:Y:S02]  /*0880*/  @!P1 IMAD.U32 R3, R22, 0x10000, RZ ;  /* 0x0001000016039824 */ /* 0x020fe400078e00ff */
[----:B--2---:R-:W-:-:S04]  /*0890*/  @!P0 FADD.FTZ R18, R16, -RZ ;  /* 0x800000ff10128221 */ /* 0x004fc80000010000 */
[----:B------:R-:W1:Y:S01]  /*08a0*/  @!P1 MUFU.RCP R3, R3 ;  /* 0x0000000300039308 */ /* 0x000e620000001000 */
[----:B------:R-:W-:Y:S01]  /*08b0*/  @!P0 F2FP.BF16.F32.PACK_AB R11, RZ, R18 ;  /* 0x00000012ff0b823e */ /* 0x000fe200000010ff */
[----:B-1----:R-:W-:-:S05]  /*08c0*/  @!P1 FADD.FTZ R3, R3, -RZ ;  /* 0x800000ff03039221 */ /* 0x002fca0000010000 */
[----:B------:R-:W-:Y:S01]  /*08d0*/  @!P1 F2FP.BF16.F32.PACK_AB R5, RZ, R3 ;  /* 0x00000003ff05923e */ /* 0x000fe200000010ff */
[----:B------:R-:W-:Y:S02]  /*08e0*/  @!P2 IMAD.U32 R14, R24, 0x10000, RZ ;  /* 0x00010000180ea824 */ /* 0x000fe400078e00ff */
[----:B----4-:R-:W-:Y:S02]  /*08f0*/  @!P3 IMAD.U32 R15, R26, 0x10000, RZ ;  /* 0x000100001a0fb824 */ /* 0x010fe400078e00ff */
[----:B------:R-:W-:Y:S02]  /*0900*/  @!P4 IMAD.U32 R17, R27, 0x10000, RZ ;  /* 0x000100001b11c824 */ /* 0x000fe400078e00ff */
[----:B------:R-:W-:Y:S01]  /*0910*/  @!P0 IMAD.IADD R27, R0, 0x1, R21 ;  /* 0x00000001001b8824 */ /* 0x000fe200078e0215 */
[----:B------:R-:W-:Y:S01]  /*0920*/  @!P5 SHF.L.U32 R25, R25, 0x10, RZ ;  /* 0x000000101919d819 */ /* 0x000fe200000006ff */
[----:B------:R-:W1:Y:S02]  /*0930*/  @!P2 MUFU.RCP R14, R14 ;  /* 0x0000000e000ea308 */ /* 0x000e640000001000 */
[----:B0-----:R-:W-:Y:S01]  /*0940*/  @!P0 IMAD.WIDE.U32 R12, R27, 0x2, R12 ;  /* 0x000000021b0c8825 */ /* 0x001fe200078e000c */
[----:B------:R-:W-:-:S05]  /*0950*/  @!P6 SHF.L.U32 R23, R23, 0x10, RZ ;  /* 0x000000101717e819 */ /* 0x000fca00000006ff */
[----:B------:R-:W0:Y:S01]  /*0960*/  @!P3 MUFU.RCP R15, R15 ;  /* 0x0000000f000fb308 */ /* 0x000e220000001000 */
[----:B------:R-:W-:Y:S01]  /*0970*/  @!P0 IMAD.MOV.U32 R21, RZ, RZ, R19 ;  /* 0x000000ffff158224 */ /* 0x000fe200078e0013 */
[----:B------:R2:W-:Y:S06]  /*0980*/  @!P0 STG.E.U16 desc[UR4][R12.64], R11 ;  /* 0x0000000b0c008986 */ /* 0x0005ec000c101504 */
[----:B------:R-:W3:Y:S01]  /*0990*/  @!P4 MUFU.RCP R17, R17 ;  /* 0x000000110011c308 */ /* 0x000ee20000001000 */
[----:B------:R-:W-:-:S07]  /*09a0*/  ISETP.GE.AND P0, PT, R21, R2, PT ;  /* 0x000000021500720c */ /* 0x000fce0003f06270 */
[----:B------:R-:W4:Y:S08]  /*09b0*/  @!P5 MUFU.RCP R16, R25 ;  /* 0x000000190010d308 */ /* 0x000f300000001000 */
[----:B------:R-:W5:Y:S01]  /*09c0*/  @!P6 MUFU.RCP R23, R23 ;  /* 0x000000170017e308 */ /* 0x000f620000001000 */
[----:B-1----:R-:W-:Y:S01]  /*09d0*/  @!P2 FADD.FTZ R14, R14, -RZ ;  /* 0x800000ff0e0ea221 */ /* 0x002fe20000010000 */
[----:B0-----:R-:W-:Y:S01]  /*09e0*/  @!P3 FADD.FTZ R15, R15, -RZ ;  /* 0x800000ff0f0fb221 */ /* 0x001fe20000010000 */
[----:B---3--:R-:W-:Y:S01]  /*09f0*/  @!P4 FADD.FTZ R17, R17, -RZ ;  /* 0x800000ff1111c221 */ /* 0x008fe20000010000 */
[----:B----4-:R-:W-:-:S02]  /*0a00*/  @!P5 FADD.FTZ R16, R16, -RZ ;  /* 0x800000ff1010d221 */ /* 0x010fc40000010000 */
[----:B------:R-:W-:Y:S02]  /*0a10*/  @!P2 F2FP.BF16.F32.PACK_AB R6, RZ, R14 ;  /* 0x0000000eff06a23e */ /* 0x000fe400000010ff */
[----:B------:R-:W-:Y:S01]  /*0a20*/  @!P3 F2FP.BF16.F32.PACK_AB R7, RZ, R15 ;  /* 0x0000000fff07b23e */ /* 0x000fe200000010ff */
[----:B-----5:R-:W-:Y:S01]  /*0a30*/  @!P6 FADD.FTZ R3, R23, -RZ ;  /* 0x800000ff1703e221 */ /* 0x020fe20000010000 */
[----:B------:R-:W-:Y:S02]  /*0a40*/  @!P4 F2FP.BF16.F32.PACK_AB R8, RZ, R17 ;  /* 0x00000011ff08c23e */ /* 0x000fe400000010ff */
[----:B------:R-:W-:Y:S02]  /*0a50*/  @!P5 F2FP.BF16.F32.PACK_AB R9, RZ, R16 ;  /* 0x00000010ff09d23e */ /* 0x000fe400000010ff */
[----:B------:R-:W-:Y:S01]  /*0a60*/  @!P6 F2FP.BF16.F32.PACK_AB R10, RZ, R3 ;  /* 0x00000003ff0ae23e */ /* 0x000fe200000010ff */
[----:B--2---:R-:W-:Y:S06]  /*0a70*/  @P0 BRA `(.L_x_8285) ;  /* 0x0000000000300947 */ /* 0x004fec0003800000 */
        /* <DEDUP_REMOVED lines=12> */
.L_x_8285:
[----:B------:R-:W-:-:S13]  /*0b40*/  ISETP.GE.AND P0, PT, R21, R2, PT ;  /* 0x000000021500720c */ /* 0x000fda0003f06270 */
[----:B------:R-:W-:Y:S05]  /*0b50*/  @P0 BRA `(.L_x_8287) ;  /* 0x0000000000300947 */ /* 0x000fea0003800000 */
[----:B0-----:R-:W0:Y:S01]  /*0b60*/  LDC.64 R4, c[0x0][0x218] ;  /* 0x00008600ff047b82 */ /* 0x001e220000000a00 */
[----:B------:R-:W-:Y:S01]  /*0b70*/  IADD3 R3, R0, R21, RZ ;  /* 0x0000001500037210 */ /* 0x000fe20007ffe0ff */
[----:B------:R-:W-:-:S04]  /*0b80*/  VIADD R21, R21, 0x80 ;  /* 0x0000008015157836 */ /* 0x000fc80000000000 */
[----:B0-----:R-:W-:-:S05]  /*0b90*/  IMAD.WIDE.U32 R4, R3, 0x2, R4 ;  /* 0x0000000203047825 */ /* 0x001fca00078e0004 */
[----:B------:R1:W-:Y:S02]  /*0ba0*/  STG.E.U16 desc[UR4][R4.64], R6 ;  /* 0x0000000604007986 */ /* 0x0003e4000c101504 */
.L_x_8286:
[----:B------:R-:W-:-:S13]  /*0bb0*/  ISETP.GE.AND P0, PT, R21, R2, PT ;  /* 0x000000021500720c */ /* 0x000fda0003f06270 */
[----:B------:R-:W-:Y:S05]  /*0bc0*/  @P0 BRA `(.L_x_8288) ;  /* 0x0000000000340947 */ /* 0x000fea0003800000 */
[----:B01----:R-:W0:Y:S01]  /*0bd0*/  LDC.64 R4, c[0x0][0x218] ;  /* 0x00008600ff047b82 */ /* 0x003e220000000a00 */
[----:B------:R-:W-:Y:S01]  /*0be0*/  IADD3 R3, R0, R21, RZ ;  /* 0x0000001500037210 */ /* 0x000fe20007ffe0ff */
[----:B------:R-:W-:-:S04]  /*0bf0*/  VIADD R21, R21, 0x80 ;  /* 0x0000008015157836 */ /* 0x000fc80000000000 */
[----:B0-----:R-:W-:-:S05]  /*0c00*/  IMAD.WIDE.U32 R4, R3, 0x2, R4 ;  /* 0x0000000203047825 */ /* 0x001fca00078e0004 */
[----:B------:R1:W-:Y:S02]  /*0c10*/  STG.E.U16 desc[UR4][R4.64], R7 ;  /* 0x0000000704007986 */ /* 0x0003e4000c101504 */
.L_x_8287:
        /* <DEDUP_REMOVED lines=8> */
.L_x_8288:
[----:B------:R-:W-:Y:S05]  /*0ca0*/  BSYNC B1 ;  /* 0x0000000000017941 */ /* 0x000fea0003800000 */
.L_x_8284:
[----:B------:R-:W-:-:S13]  /*0cb0*/  ISETP.GE.AND P0, PT, R21, R2, PT ;  /* 0x000000021500720c */ /* 0x000fda0003f06270 */
[----:B012---:R-:W0:Y:S01]  /*0cc0*/  @!P0 LDC.64 R4, c[0x0][0x218] ;  /* 0x00008600ff048b82 */ /* 0x007e220000000a00 */
[----:B------:R-:W-:Y:S01]  /*0cd0*/  @!P0 IADD3 R3, R0, R21, RZ ;  /* 0x0000001500038210 */ /* 0x000fe20007ffe0ff */
[----:B------:R-:W-:-:S04]  /*0ce0*/  @!P0 VIADD R21, R21, 0x80 ;  /* 0x0000008015158836 */ /* 0x000fc80000000000 */
[----:B0-----:R-:W-:-:S05]  /*0cf0*/  @!P0 IMAD.WIDE.U32 R4, R3, 0x2, R4 ;  /* 0x0000000203048825 */ /* 0x001fca00078e0004 */
[----:B------:R2:W-:Y:S02]  /*0d00*/  @!P0 STG.E.U16 desc[UR4][R4.64], R9 ;  /* 0x0000000904008986 */ /* 0x0005e4000c101504 */
.L_x_8289:
[----:B------:R-:W-:Y:S05]  /*0d10*/  BSYNC B0 ;  /* 0x0000000000007941 */ /* 0x000fea0003800000 */
.L_x_8283:
        /* <DEDUP_REMOVED lines=8> */
.L_x_8290:
        /* <DEDUP_REMOVED lines=14> */
.L_x_19642:


//--------------------- .text._ZN2at6native29vectorized_elementwise_kernelILi4EZZZNS0_22reciprocal_kernel_cudaERNS_18TensorIteratorBaseEENKUlvE_clEvENKUlvE4_clEvEUlN3c108BFloat16EE_St5arrayIPcLm2EEEEviT0_T1_ --------------------------
	.section	.text._ZN2at6native29vectorized_elementwise_kernelILi4EZZZNS0_22reciprocal_kernel_cudaERNS_18TensorIteratorBaseEENKUlvE_clEvENKUlvE4_clEvEUlN3c108BFloat16EE_St5arrayIPcLm2EEEEviT0_T1_,"ax",@progbits
	.align	128
        .global         _ZN2at6native29vectorized_elementwise_kernelILi4EZZZNS0_22reciprocal_kernel_cudaERNS_18TensorIteratorBaseEENKUlvE_clEvENKUlvE4_clEvEUlN3c108BFloat16EE_St5arrayIPcLm2EEEEviT0_T1_
        .type           _ZN2at6native29vectorized_elementwise_kernelILi4EZZZNS0_22reciprocal_kernel_cudaERNS_18TensorIteratorBaseEENKUlvE_clEvENKUlvE4_clEvEUlN3c108BFloat16EE_St5arrayIPcLm2EEEEviT0_T1_,@function
        .size           _ZN2at6native29vectorized_elementwise_kernelILi4EZZZNS0_22reciprocal_kernel_cudaERNS_18TensorIteratorBaseEENKUlvE_clEvENKUlvE4_clEvEUlN3c108BFloat16EE_St5arrayIPcLm2EEEEviT0_T1_,(.L_x_19643 - _ZN2at6native29vectorized_elementwise_kernelILi4EZZZNS0_22reciprocal_kernel_cudaERNS_18TensorIteratorBaseEENKUlvE_clEvENKUlvE4_clEvEUlN3c108BFloat16EE_St5arrayIPcLm2EEEEviT0_T1_)
        .other          _ZN2at6native29vectorized_elementwise_kernelILi4EZZZNS0_22reciprocal_kernel_cudaERNS_18TensorIteratorBaseEENKUlvE_clEvENKUlvE4_clEvEUlN3c108BFloat16EE_St5arrayIPcLm2EEEEviT0_T1_,@"STO_CUDA_ENTRY STV_DEFAULT"
_ZN2at6native29vectorized_elementwise_kernelILi4EZZZNS0_22reciprocal_kernel_cudaERNS_18TensorIteratorBaseEENKUlvE_clEvENKUlvE4_clEvEUlN3c108BFloat16EE_St5arrayIPcLm2EEEEviT0_T1_:
.text._ZN2at6native29vectorized_elementwise_kernelILi4EZZZNS0_22reciprocal_kernel_cudaERNS_18TensorIteratorBaseEENKUlvE_clEvENKUlvE4_clEvEUlN3c108BFloat16EE_St5arrayIPcLm2EEEEviT0_T1_:
        /* <DEDUP_REMOVED lines=12> */
[----:B------:R-:W2:Y:S04]  /*00c0*/  LDG.E.64 R14, desc[UR4][R6.64] ;  /* 0x00000004060e7981 */ /* 0x000ea8000c1e1b00 */
[----:B------:R0:W3:Y:S02]  /*00d0*/  LDG.E.64 R4, desc[UR4][R6.64+0x400] ;  /* 0x0004000406047981 */ /* 0x0000e4000c1e1b00 */
[----:B0-----:R-:W0:Y:S02]  /*00e0*/  LDC.64 R6, c[0x0][0x218] ;  /* 0x00008600ff067b82 */ /* 0x001e240000000a00 */
[----:B0-----:R-:W-:-:S04]  /*00f0*/  IMAD.WIDE.U32 R6, R0, 0x2, R6 ;  /* 0x0000000200067825 */ /* 0x001fc800078e0006 */
[----:B------:R-:W-:Y:S01]  /*0100*/  IMAD.WIDE R6, R2, 0x8, R6 ;  /* 0x0000000802067825 */ /* 0x000fe200078e0206 */
[----:B--2---:R-:W-:-:S03]  /*0110*/  PRMT R3, R14, 0x7632, R3 ;  /* 0x000076320e037816 */ /* 0x004fc60000000003 */
[----:B------:R-:W-:Y:S01]  /*0120*/  IMAD.U32 R8, R14, 0x10000, RZ ;  /* 0x000100000e087824 */ /* 0x000fe200078e00ff */
[----:B------:R-:W-:Y:S01]  /*0130*/  SHF.L.U32 R10, R15, 0x10, RZ ;  /* 0x000000100f0a7819 */ /* 0x000fe200000006ff */
[C---:B---3--:R-:W-:Y:S01]  /*0140*/  IMAD.U32 R11, R4.reuse, 0x10000, RZ ;  /* 0x00010000040b7824 */ /* 0x048fe200078e00ff */
[----:B------:R-:W-:Y:S01]  /*0150*/  PRMT R4, R4, 0x7632, R4 ;  /* 0x0000763204047816 */ /* 0x000fe20000000004 */
[----:B------:R-:W-:Y:S01]  /*0160*/  IMAD.U32 R12, R5, 0x10000, RZ ;  /* 0x00010000050c7824 */ /* 0x000fe200078e00ff */
[----:B------:R-:W-:Y:S01]  /*0170*/  SHF.L.U32 R9, R3, 0x10, RZ ;  /* 0x0000001003097819 */ /* 0x000fe200000006ff */
[----:B------:R0:W1:Y:S01]  /*0180*/  MUFU.RCP R13, R10 ;  /* 0x0000000a000d7308 */ /* 0x0000620000001000 */
[----:B------:R-:W-:Y:S02]  /*0190*/  PRMT R5, R5, 0x7632, R5 ;  /* 0x0000763205057816 */ /* 0x000fe40000000005 */
[----:B------:R-:W-:-:S05]  /*01a0*/  PRMT R3, R15, 0x7632, R3 ;  /* 0x000076320f037816 */ /* 0x000fca0000000003 */
[----:B------:R2:W-:Y:S01]  /*01b0*/  MUFU.RCP R16, R12 ;  /* 0x0000000c00107308 */ /* 0x0005e20000001000 */
[----:B0-----:R-:W-:Y:S02]  /*01c0*/  IMAD.U32 R10, R4, 0x10000, RZ ;  /* 0x00010000040a7824 */ /* 0x001fe400078e00ff */
[----:B------:R-:W-:-:S05]  /*01d0*/  IMAD.U32 R3, R3, 0x10000, RZ ;  /* 0x0001000003037824 */ /* 0x000fca00078e00ff */
[----:B------:R-:W0:Y:S01]  /*01e0*/  MUFU.RCP R8, R8 ;  /* 0x0000000800087308 */ /* 0x000e220000001000 */
[----:B--2---:R-:W-:Y:S01]  /*01f0*/  SHF.L.U32 R12, R5, 0x10, RZ ;  /* 0x00000010050c7819 */ /* 0x004fe200000006ff */
[----:B-1----:R-:W-:-:S06]  /*0200*/  FADD.FTZ R4, R13, -RZ ;  /* 0x800000ff0d047221 */ /* 0x002fcc0000010000 */
[----:B------:R-:W-:Y:S08]  /*0210*/  MUFU.RCP R9, R9 ;  /* 0x0000000900097308 */ /* 0x000ff00000001000 */
[----:B------:R-:W1:Y:S01]  /*0220*/  MUFU.RCP R11, R11 ;  /* 0x0000000b000b7308 */ /* 0x000e620000001000 */
[----:B0-----:R-:W-:-:S07]  /*0230*/  FADD.FTZ R0, R8, -RZ ;  /* 0x800000ff08007221 */ /* 0x001fce0000010000 */
[----:B------:R-:W0:Y:S08]  /*0240*/  MUFU.RCP R10, R10 ;  /* 0x0000000a000a7308 */ /* 0x000e300000001000 */
[----:B------:R2:W3:Y:S01]  /*0250*/  MUFU.RCP R14, R3 ;  /* 0x00000003000e7308 */ /* 0x0004e20000001000 */
[----:B-1----:R-:W-:Y:S01]  /*0260*/  FADD.FTZ R8, R11, -RZ ;  /* 0x800000ff0b087221 */ /* 0x002fe20000010000 */
[----:B------:R-:W-:-:S06]  /*0270*/  FADD.FTZ R11, R16, -RZ ;  /* 0x800000ff100b7221 */ /* 0x000fcc0000010000 */
[----:B------:R-:W1:Y:S01]  /*0280*/  MUFU.RCP R12, R12 ;  /* 0x0000000c000c7308 */ /* 0x000e620000001000 */
[----:B--2---:R-:W-:Y:S01]  /*0290*/  FADD.FTZ R3, R9, -RZ ;  /* 0x800000ff09037221 */ /* 0x004fe20000010000 */
[----:B0-----:R-:W-:-:S04]  /*02a0*/  FADD.FTZ R9, R10, -RZ ;  /* 0x800000ff0a097221 */ /* 0x001fc80000010000 */
[----:B------:R-:W-:Y:S02]  /*02b0*/  F2FP.BF16.F32.PACK_AB R2, R3, R0 ;  /* 0x000000000302723e */ /* 0x000fe400000010ff */
[----:B------:R-:W-:Y:S01]  /*02c0*/  F2FP.BF16.F32.PACK_AB R8, R9, R8 ;  /* 0x000000080908723e */ /* 0x000fe200000010ff */
[----:B---3--:R-:W-:-:S05]  /*02d0*/  FADD.FTZ R5, R14, -RZ ;  /* 0x800000ff0e057221 */ /* 0x008fca0000010000 */
[----:B------:R-:W-:Y:S01]  /*02e0*/  F2FP.BF16.F32.PACK_AB R3, R5, R4 ;  /* 0x000000040503723e */ /* 0x000fe200000010ff */
[----:B-1----:R-:W-:-:S04]  /*02f0*/  FADD.FTZ R10, R12, -RZ ;  /* 0x800000ff0c0a7221 */ /* 0x002fc80000010000 */
[----:B------:R-:W-:Y:S01]  /*0300*/  STG.E.64 desc[UR4][R6.64], R2 ;  /* 0x0000000206007986 */ /* 0x000fe2000c101b04 */
[----:B------:R-:W-:-:S05]  /*0310*/  F2FP.BF16.F32.PACK_AB R9, R10, R11 ;  /* 0x0000000b0a09723e */ /* 0x000fca00000010ff */
[----:B------:R-:W-:Y:S01]  /*0320*/  STG.E.64 desc[UR4][R6.64+0x400], R8 ;  /* 0x0004000806007986 */ /* 0x000fe2000c101b04 */
[----:B------:R-:W-:Y:S05]  /*0330*/  EXIT ;  /* 0x000000000000794d */ /* 0x000fea0003800000 */
.L_x_8291:
        /* <DEDUP_REMOVED lines=124> */
.L_x_8294:
[----:B------:R-:W-:-:S13]  /*0b00*/  ISETP.GE.AND P0, PT, R21, R2, PT ;  /* 0x000000021500720c */ /* 0x000fda0003f06270 */
[----:B------:R-:W-:Y:S05]  /*0b10*/  @P0 BRA `(.L_x_8296) ;  /* 0x0000000000300947 */ /* 0x000fea0003800000 */
[----:B0-----:R-:W0:Y:S01]  /*0b20*/  LDC.64 R4, c[0x0][0x218] ;  /* 0x00008600ff047b82 */ /* 0x001e220000000a00 */
[----:B------:R-:W-:Y:S01]  /*0b30*/  IADD3 R3, R0, R21, RZ ;  /* 0x0000001500037210 */ /* 0x000fe20007ffe0ff */
[----:B------:R-:W-:-:S04]  /*0b40*/  VIADD R21, R21, 0x80 ;  /* 0x0000008015157836 */ /* 0x000fc80000000000 */
[----:B0-----:R-:W-:-:S05]  /*0b50*/  IMAD.WIDE.U32 R4, R3, 0x2, R4 ;  /* 0x0000000203047825 */ /* 0x001fca00078e0004 */
[----:B------:R1:W-:Y:S02]  /*0b60*/  STG.E.U16 desc[UR4][R4.64], R6 ;  /* 0x0000000604007986 */ /* 0x0003e4000c101504 */
.L_x_8295:
[----:B------:R-:W-:-:S13]  /*0b70*/  ISETP.GE.AND P0, PT, R21, R2, PT ;  /* 0x000000021500720c */ /* 0x000fda0003f06270 */
[----:B------:R-:W-:Y:S05]  /*0b80*/  @P0 BRA `(.L_x_8297) ;  /* 0x0000000000340947 */ /* 0x000fea0003800000 */
[----:B01----:R-:W0:Y:S01]  /*0b90*/  LDC.64 R4, c[0x0][0x218] ;  /* 0x00008600ff047b82 */ /* 0x003e220000000a00 */
[----:B------:R-:W-:Y:S01]  /*0ba0*/  IADD3 R3, R0, R21, RZ ;  /* 0x0000001500037210 */ /* 0x000fe20007ffe0ff */
[----:B------:R-:W-:-:S04]  /*0bb0*/  VIADD R21, R21, 0x80 ;  /* 0x0000008015157836 */ /* 0x000fc80000000000 */
[----:B0-----:R-:W-:-:S05]  /*0bc0*/  IMAD.WIDE.U32 R4, R3, 0x2, R4 ;  /* 0x0000000203047825 */ /* 0x001fca00078e0004 */
[----:B------:R1:W-:Y:S02]  /*0bd0*/  STG.E.U16 desc[UR4][R4.64], R7 ;  /* 0x0000000704007986 */ /* 0x0003e4000c101504 */
.L_x_8296:
        /* <DEDUP_REMOVED lines=8> */
.L_x_8297:
[----:B------:R-:W-:Y:S05]  /*0c60*/  BSYNC B1 ;  /* 0x0000000000017941 */ /* 0x000fea0003800000 */
.L_x_8293:
[----:B------:R-:W-:-:S13]  /*0c70*/  ISETP.GE.AND P0, PT, R21, R2, PT ;  /* 0x000000021500720c */ /* 0x000fda0003f06270 */
[----:B012---:R-:W0:Y:S01]  /*0c80*/  @!P0 LDC.64 R4, c[0x0][0x218] ;  /* 0x00008600ff048b82 */ /* 0x007e220000000a00 */
[----:B------:R-:W-:Y:S01]  /*0c90*/  @!P0 IADD3 R3, R0, R21, RZ ;  /* 0x0000001500038210 */ /* 0x000fe20007ffe0ff */
[----:B------:R-:W-:-:S04]  /*0ca0*/  @!P0 VIADD R21, R21, 0x80 ;  /* 0x0000008015158836 */ /* 0x000fc80000000000 */
[----:B0-----:R-:W-:-:S05]  /*0cb0*/  @!P0 IMAD.WIDE.U32 R4, R3, 0x2, R4 ;  /* 0x0000000203048825 */ /* 0x001fca00078e0004 */
[----:B------:R2:W-:Y:S02]  /*0cc0*/  @!P0 STG.E.U16 desc[UR4][R4.64], R9 ;  /* 0x0000000904008986 */ /* 0x0005e4000c101504 */
.L_x_8298:
[----:B------:R-:W-:Y:S05]  /*0cd0*/  BSYNC B0 ;  /* 0x0000000000007941 */ /* 0x000fea0003800000 */
.L_x_8292:
        /* <DEDUP_REMOVED lines=8> */
.L_x_8299:
        /* <DEDUP_REMOVED lines=10> */
.L_x_19643:


//--------------------- .text._ZN2at6native29vectorized_elementwise_kernelILi8EZZZNS0_22reciprocal_kernel_cudaERNS_18TensorIteratorBaseEENKUlvE_clEvENKUlvE4_clEvEUlN3c108BFloat16EE_St5arrayIPcLm2EEEEviT0_T1_ --------------------------
	.section	.text._ZN2at6native29vectorized_elementwise_kernelILi8EZZZNS0_22reciprocal_kernel_cudaERNS_18TensorIteratorBaseEENKUlvE_clEvENKUlvE4_clEvEUlN3c108BFloat16EE_St5arrayIPcLm2EEEEviT0_T1_,"ax",@progbits
	.align	128
        .global         _ZN2at6native29vectorized_elementwise_kernelILi8EZZZNS0_22reciprocal_kernel_cudaERNS_18TensorIteratorBaseEENKUlvE_clEvENKUlvE4_clEvEUlN3c108BFloat16EE_St5arrayIPcLm2EEEEviT0_T1_
        .type           _ZN2at6native29vectorized_elementwise_kernelILi8EZZZNS0_22reciprocal_kernel_cudaERNS_18TensorIteratorBaseEENKUlvE_clEvENKUlvE4_clEvEUlN3c108BFloat16EE_St5arrayIPcLm2EEEEviT0_T1_,@function
        .size           _ZN2at6native29vectorized_elementwise_kernelILi8EZZZNS0_22reciprocal_kernel_cudaERNS_18TensorIteratorBaseEENKUlvE_clEvENKUlvE4_clEvEUlN3c108BFloat16EE_St5arrayIPcLm2EEEEviT0_T1_,(.L_x_19644 - _ZN2at6native29vectorized_elementwise_kernelILi8EZZZNS0_22reciprocal_kernel_cudaERNS_18TensorIteratorBaseEENKUlvE_clEvENKUlvE4_clEvEUlN3c108BFloat16EE_St5arrayIPcLm2EEEEviT0_T1_)
        .other          _ZN2at6native29vectorized_elementwise_kernelILi8EZZZNS0_22reciprocal_kernel_cudaERNS_18TensorIteratorBaseEENKUlvE_clEvENKUlvE4_clEvEUlN3c108BFloat16EE_St5arrayIPcLm2EEEEviT0_T1_,@"STO_CUDA_ENTRY STV_DEFAULT"
_ZN2at6native29vectorized_elementwise_kernelILi8EZZZNS0_22reciprocal_kernel_cudaERNS_18TensorIteratorBaseEENKUlvE_clEvENKUlvE4_clEvEUlN3c108BFloat16EE_St5arrayIPcLm2EEEEviT0_T1_:
.text._ZN2at6native29vectorized_elementwise_kernelILi8EZZZNS0_22reciprocal_kernel_cudaERNS_18TensorIteratorBaseEENKUlvE_clEvENKUlvE4_clEvEUlN3c108BFloat16EE_St5arrayIPcLm2EEEEviT0_T1_:
        /* <DEDUP_REMOVED lines=13> */
[----:B--2---:R-:W-:Y:S01]  /*00d0*/  PRMT R3, R4, 0x7632, R3 ;  /* 0x0000763204037816 */ /* 0x004fe20000000003 */
[----:B------:R-:W-:Y:S01]  /*00e0*/  IMAD.U32 R11, R6, 0x10000, RZ ;  /* 0x00010000060b7824 */ /* 0x000fe200078e00ff */
[----:B------:R-:W-:Y:S01]  /*00f0*/  SHF.L.U32 R10, R5, 0x10, RZ ;  /* 0x00000010050a7819 */ /* 0x000fe200000006ff */
[----:B------:R-:W-:Y:S01]  /*0100*/  IMAD.U32 R8, R4, 0x10000, RZ ;  /* 0x0001000004087824 */ /* 0x000fe200078e00ff */
[----:B------:R-:W-:Y:S01]  /*0110*/  SHF.L.U32 R9, R3, 0x10, RZ ;  /* 0x0000001003097819 */ /* 0x000fe200000006ff */
[----:B------:R-:W-:Y:S01]  /*0120*/  IMAD.U32 R12, R7, 0x10000, RZ ;  /* 0x00010000070c7824 */ /* 0x000fe200078e00ff */
[----:B------:R-:W-:Y:S01]  /*0130*/  PRMT R3, R5, 0x7632, R3 ;  /* 0x0000763205037816 */ /* 0x000fe20000000003 */
[----:B------:R0:W1:Y:S01]  /*0140*/  MUFU.RCP R14, R10 ;  /* 0x0000000a000e7308 */ /* 0x0000620000001000 */
[----:B------:R-:W-:Y:S01]  /*0150*/  PRMT R6, R6, 0x7632, R6 ;  /* 0x0000763206067816 */ /* 0x000fe20000000006 */
[----:B------:R-:W2:Y:S01]  /*0160*/  LDC.64 R4, c[0x0][0x218] ;  /* 0x00008600ff047b82 */ /* 0x000ea20000000a00 */
[----:B------:R-:W-:Y:S01]  /*0170*/  PRMT R7, R7, 0x7632, R7 ;  /* 0x0000763207077816 */ /* 0x000fe20000000007 */
[----:B------:R-:W-:-:S03]  /*0180*/  IMAD.U32 R3, R3, 0x10000, RZ ;  /* 0x0001000003037824 */ /* 0x000fc600078e00ff */
[----:B------:R-:W-:Y:S01]  /*0190*/  SHF.L.U32 R13, R7, 0x10, RZ ;  /* 0x00000010070d7819 */ /* 0x000fe200000006ff */
[----:B------:R-:W3:Y:S01]  /*01a0*/  MUFU.RCP R8, R8 ;  /* 0x0000000800087308 */ /* 0x000ee20000001000 */
[----:B0-----:R-:W-:-:S07]  /*01b0*/  IMAD.U32 R10, R6, 0x10000, RZ ;  /* 0x00010000060a7824 */ /* 0x001fce00078e00ff */
[----:B------:R-:W0:Y:S01]  /*01c0*/  MUFU.RCP R9, R9 ;  /* 0x0000000900097308 */ /* 0x000e220000001000 */
[----:B-1----:R-:W-:-:S07]  /*01d0*/  FADD.FTZ R6, R14, -RZ ;  /* 0x800000ff0e067221 */ /* 0x002fce0000010000 */
[----:B------:R-:W1:Y:S01]  /*01e0*/  MUFU.RCP R11, R11 ;  /* 0x0000000b000b7308 */ /* 0x000e620000001000 */
[----:B--2---:R-:W-:-:S04]  /*01f0*/  IMAD.WIDE.U32 R4, R0, 0x2, R4 ;  /* 0x0000000200047825 */ /* 0x004fc800078e0004 */
[----:B---3--:R-:W-:-:S03]  /*0200*/  FADD.FTZ R0, R8, -RZ ;  /* 0x800000ff08007221 */ /* 0x008fc60000010000 */
[----:B------:R-:W2:Y:S01]  /*0210*/  MUFU.RCP R3, R3 ;  /* 0x0000000300037308 */ /* 0x000ea20000001000 */
[----:B0-----:R-:W-:-:S07]  /*0220*/  FADD.FTZ R7, R9, -RZ ;  /* 0x800000ff09077221 */ /* 0x001fce0000010000 */
[----:B------:R-:W0:Y:S01]  /*0230*/  MUFU.RCP R12, R12 ;  /* 0x0000000c000c7308 */ /* 0x000e220000001000 */
[----:B-1----:R-:W-:-:S07]  /*0240*/  FADD.FTZ R8, R11, -RZ ;  /* 0x800000ff0b087221 */ /* 0x002fce0000010000 */
[----:B------:R-:W1:Y:S01]  /*0250*/  MUFU.RCP R10, R10 ;  /* 0x0000000a000a7308 */ /* 0x000e620000001000 */
[----:B--2---:R-:W-:Y:S01]  /*0260*/  FADD.FTZ R9, R3, -RZ ;  /* 0x800000ff03097221 */ /* 0x004fe20000010000 */
[----:B------:R-:W-:Y:S01]  /*0270*/  IMAD.WIDE R2, R2, 0x10, R4 ;  /* 0x0000001002027825 */ /* 0x000fe200078e0204 */
[----:B------:R-:W-:-:S03]  /*0280*/  F2FP.BF16.F32.PACK_AB R4, R7, R0 ;  /* 0x000000000704723e */ /* 0x000fc600000010ff */
[----:B------:R-:W-:Y:S02]  /*0290*/  F2FP.BF16.F32.PACK_AB R5, R9, R6 ;  /* 0x000000060905723e */ /* 0x000fe400000010ff */
[----:B------:R-:W2:Y:S01]  /*02a0*/  MUFU.RCP R13, R13 ;  /* 0x0000000d000d7308 */ /* 0x000ea20000001000 */
[----:B0-----:R-:W-:Y:S01]  /*02b0*/  FADD.FTZ R12, R12, -RZ ;  /* 0x800000ff0c0c7221 */ /* 0x001fe20000010000 */
[----:B-1----:R-:W-:-:S05]  /*02c0*/  FADD.FTZ R11, R10, -RZ ;  /* 0x800000ff0a0b7221 */ /* 0x002fca0000010000 */
[----:B------:R-:W-:Y:S01]  /*02d0*/  F2FP.BF16.F32.PACK_AB R6, R11, R8 ;  /* 0x000000080b06723e */ /* 0x000fe200000010ff */
[----:B--2---:R-:W-:-:S05]  /*02e0*/  FADD.FTZ R15, R13, -RZ ;  /* 0x800000ff0d0f7221 */ /* 0x004fca0000010000 */
[----:B------:R-:W-:-:S05]  /*02f0*/  F2FP.BF16.F32.PACK_AB R7, R15, R12 ;  /* 0x0000000c0f07723e */ /* 0x000fca00000010ff */
[----:B------:R-:W-:Y:S01]  /*0300*/  STG.E.128 desc[UR4][R2.64], R4 ;  /* 0x0000000402007986 */ /* 0x000fe2000c101d04 */
[----:B------:R-:W-:Y:S05]  /*0310*/  EXIT ;  /* 0x000000000000794d */ /* 0x000fea0003800000 */
.L_x_8300:
        /* <DEDUP_REMOVED lines=124> */
.L_x_8303:
[----:B------:R-:W-:-:S13]  /*0ae0*/  ISETP.GE.AND P0, PT, R21, R2, PT ;  /* 0x000000021500720c */ /* 0x000fda0003f06270 */
[----:B------:R-:W-:Y:S05]  /*0af0*/  @P0 BRA `(.L_x_8305) ;  /* 0x0000000000300947 */ /* 0x000fea0003800000 */
[----:B0-----:R-:W0:Y:S01]  /*0b00*/  LDC.64 R4, c[0x0][0x218] ;  /* 0x00008600ff047b82 */ /* 0x001e220000000a00 */
[----:B------:R-:W-:Y:S01]  /*0b10*/  IADD3 R3, R0, R21, RZ ;  /* 0x0000001500037210 */ /* 0x000fe20007ffe0ff */
[----:B------:R-:W-:-:S04]  /*0b20*/  VIADD R21, R21, 0x80 ;  /* 0x0000008015157836 */ /* 0x000fc80000000000 */
[----:B0-----:R-:W-:-:S05]  /*0b30*/  IMAD.WIDE.U32 R4, R3, 0x2, R4 ;  /* 0x0000000203047825 */ /* 0x001fca00078e0004 */
[----:B------:R1:W-:Y:S02]  /*0b40*/  STG.E.U16 desc[UR4][R4.64], R6 ;  /* 0x0000000604007986 */ /* 0x0003e4000c101504 */
.L_x_8304:
[----:B------:R-:W-:-:S13]  /*0b50*/  ISETP.GE.AND P0, PT, R21, R2, PT ;  /* 0x000000021500720c */ /* 0x000fda0003f06270 */
[----:B------:R-:W-:Y:S05]  /*0b60*/  @P0 BRA `(.L_x_8306) ;  /* 0x0000000000340947 */ /* 0x000fea0003800000 */
[----:B01----:R-:W0:Y:S01]  /*0b70*/  LDC.64 R4, c[0x0][0x218] ;  /* 0x00008600ff047b82 */ /* 0x003e220000000a00 */
[----:B------:R-:W-:Y:S01]  /*0b80*/  IADD3 R3, R0, R21, RZ ;  /* 0x0000001500037210 */ /* 0x000fe20007ffe0ff */
[----:B------:R-:W-:-:S04]  /*0b90*/  VIADD R21, R21, 0x80 ;  /* 0x0000008015157836 */ /* 0x000fc80000000000 */
[----:B0-----:R-:W-:-:S05]  /*0ba0*/  IMAD.WIDE.U32 R4, R3, 0x2, R4 ;  /* 0x0000000203047825 */ /* 0x001fca00078e0004 */
[----:B------:R1:W-:Y:S02]  /*0bb0*/  STG.E.U16 desc[UR4][R4.64], R7 ;  /* 0x0000000704007986 */ /* 0x0003e4000c101504 */
.L_x_8305:
        /* <DEDUP_REMOVED lines=8> */
.L_x_8306:
[----:B------:R-:W-:Y:S05]  /*0c40*/  BSYNC B1 ;  /* 0x0000000000017941 */ /* 0x000fea0003800000 */
.L_x_8302:
[----:B------:R-:W-:-:S13]  /*0c50*/  ISETP.GE.AND P0, PT, R21, R2, PT ;  /* 0x000000021500720c */ /* 0x000fda0003f06270 */
[----:B012---:R-:W0:Y:S01]  /*0c60*/  @!P0 LDC.64 R4, c[0x0][0x218] ;  /* 0x00008600ff048b82 */ /* 0x007e220000000a00 */
[----:B------:R-:W-:Y:S01]  /*0c70*/  @!P0 IADD3 R3, R0, R21, RZ ;  /* 0x0000001500038210 */ /* 0x000fe20007ffe0ff */
[----:B------:R-:W-:-:S04]  /*0c80*/  @!P0 VIADD R21, R21, 0x80 ;  /* 0x0000008015158836 */ /* 0x000fc80000000000 */
[----:B0-----:R-:W-:-:S05]  /*0c90*/  @!P0 IMAD.WIDE.U32 R4, R3, 0x2, R4 ;  /* 0x0000000203048825 */ /* 0x001fca00078e0004 */
[----:B------:R2:W-:Y:S02]  /*0ca0*/  @!P0 STG.E.U16 desc[UR4][R4.64], R9 ;  /* 0x0000000904008986 */ /* 0x0005e4000c101504 */
.L_x_8307:
[----:B------:R-:W-:Y:S05]  /*0cb0*/  BSYNC B0 ;  /* 0x0000000000007941 */ /* 0x000fea0003800000 */
.L_x_8301:
        /* <DEDUP_REMOVED lines=8> */
.L_x_8308:
        /* <DEDUP_REMOVED lines=12> */
.L_x_19644:


//--------------------- .text._ZN2at6native18elementwise_kernelILi128ELi4EZNS0_15gpu_kernel_implIZZZNS0_22reciprocal_kernel_cudaERNS_18TensorIteratorBaseEENKUlvE_clEvENKUlvE3_clEvEUlN3c104HalfEE_EEvS4_RKT_EUliE_EEviT1_ --------------------------
	.section	.text._ZN2at6native18elementwise_kernelILi128ELi4EZNS0_15gpu_kernel_implIZZZNS0_22reciprocal_kernel_cudaERNS_18TensorIteratorBaseEENKUlvE_clEvENKUlvE3_clEvEUlN3c104HalfEE_EEvS4_RKT_EUliE_EEviT1_,"ax",@progbits
	.align	128
        .global         _ZN2at6native18elementwise_kernelILi128ELi4EZNS0_15gpu_kernel_implIZZZNS0_22reciprocal_kernel_cudaERNS_18TensorIteratorBaseEENKUlvE_clEvENKUlvE3_clEvEUlN3c104HalfEE_EEvS4_RKT_EUliE_EEviT1_
        .type           _ZN2at6native18elementwise_kernelILi128ELi4EZNS0_15gpu_kernel_implIZZZNS0_22reciprocal_kernel_cudaERNS_18TensorIteratorBaseEENKUlvE_clEvENKUlvE3_clEvEUlN3c104HalfEE_EEvS4_RKT_EUliE_EEviT1_,@function
        .size           _ZN2at6native18elementwise_kernelILi128ELi4EZNS0_15gpu_kernel_implIZZZNS0_22reciprocal_kernel_cudaERNS_18TensorIteratorBaseEENKUlvE_clEvENKUlvE3_clEvEUlN3c104HalfEE_EEvS4_RKT_EUliE_EEviT1_,(.L_x_19645 - _ZN2at6native18elementwise_kernelILi128ELi4EZNS0_15gpu_kernel_implIZZZNS0_22reciprocal_kernel_cudaERNS_18TensorIteratorBaseEENKUlvE_clEvENKUlvE3_clEvEUlN3c104HalfEE_EEvS4_RKT_EUliE_EEviT1_)
        .other          _ZN2at6native18elementwise_kernelILi128ELi4EZNS0_15gpu_kernel_implIZZZNS0_22reciprocal_kernel_cudaERNS_18TensorIteratorBaseEENKUlvE_clEvENKUlvE3_clEvEUlN3c104HalfEE_EEvS4_RKT_EUliE_EEviT1_,@"STO_CUDA_ENTRY STV_DEFAULT"
_ZN2at6native18elementwise_kernelILi128ELi4EZNS0_15gpu_kernel_implIZZZNS0_22reciprocal_kernel_cudaERNS_18TensorIteratorBaseEENKUlvE_clEvENKUlvE3_clEvEUlN3c104HalfEE_EEvS4_RKT_EUliE_EEviT1_:
.text._ZN2at6native18elementwise_kernelILi128ELi4EZNS0_15gpu_kernel_implIZZZNS0_22reciprocal_kernel_cudaERNS_18TensorIteratorBaseEENKUlvE_clEvENKUlvE3_clEvEUlN3c104HalfEE_EEvS4_RKT_EUliE_EEviT1_:
        /* <DEDUP_REMOVED lines=313> */
.L_x_8311:
        /* <DEDUP_REMOVED lines=22> */
.L_x_8315:
[----:B------:R-:W2:Y:S02]  /*14f0*/  LDG.E.U8 R2, desc[UR36][R2.64] ;  /* 0x0000002402027981 */ /* 0x000ea4000c1e1100 */
[----:B--2---:R-:W-:-:S04]  /*1500*/  I2FP.F32.U32 R0, R2 ;  /* 0x0000000200007245 */ /* 0x004fc80000201000 */
[----:B------:R-:W-:Y:S01]  /*1510*/  F2FP.F16.F32.PACK_AB R0, RZ, R0 ;  /* 0x00000000ff00723e */ /* 0x000fe200000000ff */
[----:B------:R-:W-:Y:S06]  /*1520*/  BRA `(.L_x_8317) ;  /* 0x0000000c00887947 */ /* 0x000fec0003800000 */
.L_x_8314:
        /* <DEDUP_REMOVED lines=10> */
.L_x_8319:
[----:B------:R-:W2:Y:S02]  /*15d0*/  LDG.E R2, desc[UR36][R2.64] ;  /* 0x0000002402027981 */ /* 0x000ea4000c1e1900 */
[----:B--2---:R-:W-:-:S04]  /*15e0*/  I2FP.F32.S32 R0, R2 ;  /* 0x0000000200007245 */ /* 0x004fc80000201400 */
[----:B------:R-:W-:Y:S01]  /*15f0*/  F2FP.F16.F32.PACK_AB R0, RZ, R0 ;  /* 0x00000000ff00723e */ /* 0x000fe200000000ff */
[----:B------:R-:W-:Y:S06]  /*1600*/  BRA `(.L_x_8317) ;  /* 0x0000000c00507947 */ /* 0x000fec0003800000 */
.L_x_8318:
[----:B------:R-:W2:Y:S02]  /*1610*/  LDG.E.U16 R2, desc[UR36][R2.64] ;  /* 0x0000002402027981 */ /* 0x000ea4000c1e1500 */
[----:B--2---:R-:W0:Y:S02]  /*1620*/  I2F.S16 R0, R2 ;  /* 0x0000000200007306 */ /* 0x004e240000101400 */
[----:B0-----:R-:W-:Y:S01]  /*1630*/  F2FP.F16.F32.PACK_AB R0, RZ, R0 ;  /* 0x00000000ff00723e */ /* 0x001fe200000000ff */
[----:B------:R-:W-:Y:S06]  /*1640*/  BRA `(.L_x_8317) ;  /* 0x0000000c00407947 */ /* 0x000fec0003800000 */
.L_x_8313:
        /* <DEDUP_REMOVED lines=9> */
.L_x_8321:
[----:B------:R0:W5:Y:S01]  /*16e0*/  LDG.E.U16 R0, desc[UR36][R2.64] ;  /* 0x0000002402007981 */ /* 0x000162000c1e1500 */
[----:B------:R-:W-:Y:S05]  /*16f0*/  BRA `(.L_x_8317) ;  /* 0x0000000c00147947 */ /* 0x000fea0003800000 */
.L_x_8320:
        /* <DEDUP_REMOVED lines=9> */
.L_x_8323:
[----:B------:R1:W5:Y:S01]  /*1790*/  LDG.E.U16 R0, desc[UR36][R2.64] ;  /* 0x0000002402007981 */ /* 0x000362000c1e1500 */
[----:B------:R-:W-:Y:S05]  /*17a0*/  BRA `(.L_x_8317) ;  /* 0x0000000800e87947 */ /* 0x000fea0003800000 */
.L_x_8322:
        /* <DEDUP_REMOVED lines=8> */
.L_x_8312:
        /* <DEDUP_REMOVED lines=13> */
.L_x_8326:
        /* <DEDUP_REMOVED lines=8> */
.L_x_8325:
        /* <DEDUP_REMOVED lines=28> */
.L_x_8328:
        /* <DEDUP_REMOVED lines=15> */
.L_x_8327:
[----:B------:R-:W2:Y:S02]  /*1c30*/  LDG.E.U16 R0, desc[UR36][R2.64] ;  /* 0x0000002402007981 */ /* 0x000ea4000c1e1500 */
[----:B--2---:R-:W-:-:S05]  /*1c40*/  IMAD.U32 R0, R0, 0x10000, RZ ;  /* 0x0001000000007824 */ /* 0x004fca00078e00ff */
[----:B------:R-:W-:Y:S01]  /*1c50*/  F2FP.F16.F32.PACK_AB R0, RZ, R0 ;  /* 0x00000000ff00723e */ /* 0x000fe200000000ff */
[----:B------:R-:W-:Y:S06]  /*1c60*/  BRA `(.L_x_8317) ;  /* 0x0000000400b87947 */ /* 0x000fec0003800000 */
.L_x_8324:
        /* <DEDUP_REMOVED lines=12> */
.L_x_8331:
        /* <DEDUP_REMOVED lines=21> */
.L_x_8335:
[----:B------:R-:W-:Y:S05]  /*1e80*/  BSYNC B1 ;  /* 0x0000000000017941 */ /* 0x000fea0003800000 */
.L_x_8334:
[----:B------:R-:W-:Y:S01]  /*1e90*/  LEA R3, R0, 0x3b800000, 0x17 ;  /* 0x3b80000000037811 */ /* 0x000fe200078eb8ff */
[----:B------:R-:W-:-:S05]  /*1ea0*/  IMAD.SHL.U32 R0, R2, 0x100000, RZ ;  /* 0x0010000002007824 */ /* 0x000fca00078e00ff */
[----:B------:R-:W-:-:S07]  /*1eb0*/  LOP3.LUT R0, R3, R0, R4, 0xfe, !PT ;  /* 0x0000000003007212 */ /* 0x000fce00078efe04 */
.L_x_8333:
[----:B------:R-:W-:Y:S05]  /*1ec0*/  BSYNC B0 ;  /* 0x0000000000007941 */ /* 0x000fea0003800000 */
.L_x_8332:
[----:B------:R-:W-:Y:S01]  /*1ed0*/  F2FP.F16.F32.PACK_AB R0, RZ, R0 ;  /* 0x00000000ff00723e */ /* 0x000fe200000000ff */
[----:B------:R-:W-:Y:S06]  /*1ee0*/  BRA `(.L_x_8317) ;  /* 0x0000000400187947 */ /* 0x000fec0003800000 */
.L_x_8330:
        /* <DEDUP_REMOVED lines=21> */
.L_x_8339:
[----:B------:R-:W-:Y:S05]  /*2040*/  BSYNC B1 ;  /* 0x0000000000017941 */ /* 0x000fea0003800000 */
.L_x_8338:
[----:B------:R-:W-:Y:S01]  /*2050*/  LEA R3, R0, 0x37800000, 0x17 ;  /* 0x3780000000037811 */ /* 0x000fe200078eb8ff */
[----:B------:R-:W-:-:S05]  /*2060*/  IMAD.SHL.U32 R0, R2, 0x200000, RZ ;  /* 0x0020000002007824 */ /* 0x000fca00078e00ff */
[----:B------:R-:W-:-:S07]  /*2070*/  LOP3.LUT R0, R3, R0, R4, 0xfe, !PT ;  /* 0x0000000003007212 */ /* 0x000fce00078efe04 */
.L_x_8337:
[----:B------:R-:W-:Y:S05]  /*2080*/  BSYNC B0 ;  /* 0x0000000000007941 */ /* 0x000fea0003800000 */
.L_x_8336:
[----:B------:R-:W-:Y:S01]  /*2090*/  F2FP.F16.F32.PACK_AB R0, RZ, R0 ;  /* 0x00000000ff00723e */ /* 0x000fe200000000ff */
[----:B------:R-:W-:Y:S06]  /*20a0*/  BRA `(.L_x_8317) ;  /* 0x0000000000a87947 */ /* 0x000fec0003800000 */
.L_x_8329:
        /* <DEDUP_REMOVED lines=14> */
.L_x_8343:
[----:B------:R-:W-:Y:S05]  /*2190*/  BSYNC B0 ;  /* 0x0000000000007941 */ /* 0x000fea0003800000 */
.L_x_8342:
[----:B------:R-:W-:Y:S01]  /*21a0*/  F2FP.F16.F32.PACK_AB R0, RZ, R0 ;  /* 0x00000000ff00723e */ /* 0x000fe200000000ff */
[----:B------:R-:W-:Y:S06]  /*21b0*/  BRA `(.L_x_8317) ;  /* 0x0000000000647947 */ /* 0x000fec0003800000 */
.L_x_8316:
        /* <DEDUP_REMOVED lines=16> */
.L_x_8344:
[----:B------:R-:W-:Y:S01]  /*22c0*/  PRMT R0, RZ, 0x7610, R0 ;  /* 0x00007610ff007816 */ /* 0x000fe20000000000 */
[----:B------:R-:W-:Y:S06]  /*22d0*/  BRA `(.L_x_8317) ;  /* 0x00000000001c7947 */ /* 0x000fec0003800000 */
.L_x_8341:
[----:B------:R-:W2:Y:S02]  /*22e0*/  LDG.E.64 R2, desc[UR36][R2.64] ;  /* 0x0000002402027981 */ /* 0x000ea4000c1e1b00 */
[----:B--2---:R-:W0:Y:S02]  /*22f0*/  I2F.U64 R0, R2 ;  /* 0x0000000200007312 */ /* 0x004e240000301000 */
[----:B0-----:R-:W-:Y:S01]  /*2300*/  F2FP.F16.F32.PACK_AB R0, RZ, R0 ;  /* 0x00000000ff00723e */ /* 0x001fe200000000ff */
[----:B------:R-:W-:Y:S06]  /*2310*/  BRA `(.L_x_8317) ;  /* 0x00000000000c7947 */ /* 0x000fec0003800000 */
.L_x_8340:
[----:B------:R-:W2:Y:S02]  /*2320*/  LDG.E R2, desc[UR36][R2.64] ;  /* 0x0000002402027981 */ /* 0x000ea4000c1e1900 */
[----:B--2---:R-:W-:-:S04]  /*2330*/  I2FP.F32.U32 R0, R2 ;  /* 0x0000000200007245 */ /* 0x004fc80000201000 */
[----:B------:R-:W-:-:S07]  /*2340*/  F2FP.F16.F32.PACK_AB R0, RZ, R0 ;  /* 0x00000000ff00723e */ /* 0x000fce00000000ff */
.L_x_8317:
[----:B------:R-:W0:Y:S01]  /*2350*/  LDC.U8 R4, c[0x0][0x421] ;  /* 0x00010840ff047b82 */ /* 0x000e220000000000 */
[----:B-----5:R-:W-:-:S06]  /*2360*/  HADD2.F32 R0, -RZ, R0.H0_H0 ;  /* 0x20000000ff007230 */ /* 0x020fcc0000004100 */
[----:B------:R-:W2:Y:S01]  /*2370*/  MUFU.RCP R0, R0 ;  /* 0x0000000000007308 */ /* 0x000ea20000001000 */
[----:B01----:R-:W-:Y:S01]  /*2380*/  PRMT R3, R4, 0x9910, RZ ;  /* 0x0000991004037816 */ /* 0x003fe200000000ff */
[----:B--2---:R-:W-:-:S03]  /*2390*/  FADD.FTZ R2, R0, -RZ ;  /* 0x800000ff00027221 */ /* 0x004fc60000010000 */
[----:B------:R-:W-:Y:S02]  /*23a0*/  ISETP.GT.AND P0, PT, R3, 0x9, PT ;  /* 0x000000090300780c */ /* 0x000fe40003f04270 */
[----:B------:R-:W-:-:S11]  /*23b0*/  F2FP.F16.F32.PACK_AB R2, RZ, R2 ;  /* 0x00000002ff02723e */ /* 0x000fd600000000ff */
        /* <DEDUP_REMOVED lines=13> */
.L_x_8348:
[----:B------:R-:W-:-:S06]  /*2490*/  HADD2.F32 R3, -RZ, R2.H0_H0 ;  /* 0x20000002ff037230 */ /* 0x000fcc0000004100 */
[----:B------:R-:W0:Y:S02]  /*24a0*/  F2I.S64.TRUNC R2, R3 ;  /* 0x0000000300027311 */ /* 0x000e24000020d900 */
[----:B0-----:R3:W-:Y:S01]  /*24b0*/  STG.E.U8 desc[UR36][R16.64], R2 ;  /* 0x0000000210007986 */ /* 0x0017e2000c101124 */
[----:B------:R-:W-:Y:S05]  /*24c0*/  BRA `(.L_x_8350) ;  /* 0x0000000c00847947 */ /* 0x000fea0003800000 */
.L_x_8347:
        /* <DEDUP_REMOVED lines=10> */
.L_x_8352:
[----:B------:R-:W-:-:S04]  /*2570*/  HADD2.F32 R2, -RZ, R2.H0_H0 ;  /* 0x20000002ff027230 */ /* 0x000fc80000004100 */
[----:B------:R-:W0:Y:S02]  /*2580*/  F2I.FTZ.TRUNC.NTZ R3, R2 ;  /* 0x0000000200037305 */ /* 0x000e24000021f100 */
[----:B0-----:R1:W-:Y:S01]  /*2590*/  STG.E desc[UR36][R16.64], R3 ;  /* 0x0000000310007986 */ /* 0x0013e2000c101924 */
[----:B------:R-:W-:Y:S05]  /*25a0*/  BRA `(.L_x_8350) ;  /* 0x0000000c004c7947 */ /* 0x000fea0003800000 */
.L_x_8351:
[----:B------:R-:W-:-:S04]  /*25b0*/  HADD2.F32 R2, -RZ, R2.H0_H0 ;  /* 0x20000002ff027230 */ /* 0x000fc80000004100 */
[----:B------:R-:W0:Y:S02]  /*25c0*/  F2I.FTZ.TRUNC.NTZ R3, R2 ;  /* 0x0000000200037305 */ /* 0x000e24000021f100 */
[----:B0-----:R2:W-:Y:S01]  /*25d0*/  STG.E.U16 desc[UR36][R16.64], R3 ;  /* 0x0000000310007986 */ /* 0x0015e2000c101524 */
[----:B------:R-:W-:Y:S05]  /*25e0*/  BRA `(.L_x_8350) ;  /* 0x0000000c003c7947 */ /* 0x000fea0003800000 */
.L_x_8346:
        /* <DEDUP_REMOVED lines=9> */
.L_x_8354:
[----:B------:R0:W-:Y:S01]  /*2680*/  STG.E.U16 desc[UR36][R16.64], R2 ;  /* 0x0000000210007986 */ /* 0x0001e2000c101524 */
[----:B------:R-:W-:Y:S05]  /*2690*/  BRA `(.L_x_8350) ;  /* 0x0000000c00107947 */ /* 0x000fea0003800000 */
.L_x_8353:
        /* <DEDUP_REMOVED lines=10> */
.L_x_8356:
[----:B------:R-:W-:-:S05]  /*2740*/  HADD2.F32 R0, -RZ, R2.H0_H0 ;  /* 0x20000002ff007230 */ /* 0x000fca0000004100 */
[----:B------:R-:W-:-:S04]  /*2750*/  F2FP.F16.F32.PACK_AB R0, RZ, R0 ;  /* 0x00000000ff00723e */ /* 0x000fc800000000ff */
[----:B------:R-:W-:-:S05]  /*2760*/  PRMT R0, R0, 0x5410, RZ ;  /* 0x0000541000007816 */ /* 0x000fca00000000ff */
[----:B------:R0:W-:Y:S01]  /*2770*/  STG.E desc[UR36][R16.64], R0 ;  /* 0x0000000010007986 */ /* 0x0001e2000c101924 */
[----:B------:R-:W-:Y:S05]  /*2780*/  BRA `(.L_x_8350) ;  /* 0x0000000800d47947 */ /* 0x000fea0003800000 */
.L_x_8355:
[----:B------:R-:W-:-:S05]  /*2790*/  HADD2.F32 R2, -RZ, R2.H0_H0 ;  /* 0x20000002ff027230 */ /* 0x000fca0000004100 */
[----:B------:R-:W-:-:S06]  /*27a0*/  FMUL.FTZ R2, R2, 1 ;  /* 0x3f80000002027820 */ /* 0x000fcc0000410000 */
[----:B------:R-:W0:Y:S02]  /*27b0*/  F2F.F64.F32 R2, R2 ;  /* 0x0000000200027310 */ /* 0x000e240000201800 */
[----:B0-----:R0:W-:Y:S01]  /*27c0*/  STG.E.64 desc[UR36][R16.64], R2 ;  /* 0x0000000210007986 */ /* 0x0011e2000c101b24 */
[----:B------:R-:W-:Y:S05]  /*27d0*/  BRA `(.L_x_8350) ;  /* 0x0000000800c07947 */ /* 0x000fea0003800000 */
.L_x_8345:
        /* <DEDUP_REMOVED lines=13> */
.L_x_8359:
[----:B------:R-:W-:Y:S01]  /*28b0*/  HADD2.F32 R2, -RZ, R2.H0_H0 ;  /* 0x20000002ff027230 */ /* 0x000fe20000004100 */
[----:B------:R-:W-:-:S04]  /*28c0*/  CS2R R6, SRZ ;  /* 0x0000000000067805 */ /* 0x000fc8000001ff00 */
[----:B------:R-:W-:-:S04]  /*28d0*/  FMUL.FTZ R2, R2, 1 ;  /* 0x3f80000002027820 */ /* 0x000fc80000410000 */
[----:B------:R-:W0:Y:S02]  /*28e0*/  F2F.F64.F32 R4, R2 ;  /* 0x0000000200047310 */ /* 0x000e240000201800 */
[----:B0-----:R0:W-:Y:S01]  /*28f0*/  STG.E.128 desc[UR36][R16.64], R4 ;  /* 0x0000000410007986 */ /* 0x0011e2000c101d24 */
[----:B------:R-:W-:Y:S05]  /*2900*/  BRA `(.L_x_8350) ;  /* 0x0000000800747947 */ /* 0x000fea0003800000 */
.L_x_8358:
        /* <DEDUP_REMOVED lines=21> */
.L_x_8363:
[----:B------:R-:W-:Y:S05]  /*2a60*/  BSYNC B0 ;  /* 0x0000000000007941 */ /* 0x000fea0003800000 */
.L_x_8362:
[----:B------:R-:W-:-:S05]  /*2a70*/  LOP3.LUT R3, R0, R3, RZ, 0xfc, !PT ;  /* 0x0000000300037212 */ /* 0x000fca00078efcff */
[----:B------:R0:W-:Y:S01]  /*2a80*/  STG.E.U8 desc[UR36][R16.64], R3 ;  /* 0x0000000310007986 */ /* 0x0001e2000c101124 */
[----:B------:R-:W-:Y:S05]  /*2a90*/  BRA `(.L_x_8350) ;  /* 0x0000000800107947 */ /* 0x000fea0003800000 */
.L_x_8361:
        /* <DEDUP_REMOVED lines=13> */
.L_x_8365:
[----:B------:R-:W-:Y:S01]  /*2b70*/  IMAD.MOV.U32 R0, RZ, RZ, 0x7f ;  /* 0x0000007fff007424 */ /* 0x000fe200078e00ff */
[----:B------:R-:W-:-:S04]  /*2b80*/  ISETP.GT.U32.AND P0, PT, R2, 0x7f800000, PT ;  /* 0x7f8000000200780c */ /* 0x000fc80003f04070 */
[----:B------:R-:W-:-:S09]  /*2b90*/  SEL R0, R0, 0x7c, P0 ;  /* 0x0000007c00007807 */ /* 0x000fd20000000000 */
.L_x_8366:
[----:B------:R-:W-:Y:S05]  /*2ba0*/  BSYNC B0 ;  /* 0x0000000000007941 */ /* 0x000fea0003800000 */
.L_x_8364:
[----:B------:R-:W-:-:S04]  /*2bb0*/  LOP3.LUT R2, R3, 0x80000000, RZ, 0xc0, !PT ;  /* 0x8000000003027812 */ /* 0x000fc800078ec0ff */
[----:B------:R-:W-:-:S04]  /*2bc0*/  SHF.R.U32.HI R3, RZ, 0x18, R2 ;  /* 0x00000018ff037819 */ /* 0x000fc80000011602 */
[----:B------:R-:W-:-:S05]  /*2bd0*/  LOP3.LUT R3, R0, R3, RZ, 0xfc, !PT ;  /* 0x0000000300037212 */ /* 0x000fca00078efcff */
[----:B------:R0:W-:Y:S01]  /*2be0*/  STG.E.U8 desc[UR36][R16.64], R3 ;  /* 0x0000000310007986 */ /* 0x0001e2000c101124 */
[----:B------:R-:W-:Y:S05]  /*2bf0*/  BRA `(.L_x_8350) ;  /* 0x0000000400b87947 */ /* 0x000fea0003800000 */
.L_x_8360:
[----:B------:R-:W-:-:S05]  /*2c00*/  HADD2.F32 R0, -RZ, R2.H0_H0 ;  /* 0x20000002ff007230 */ /* 0x000fca0000004100 */
[----:B------:R-:W-:-:S05]  /*2c10*/  F2FP.BF16.F32.PACK_AB R0, RZ, R0 ;  /* 0x00000000ff00723e */ /* 0x000fca00000010ff */
[----:B------:R0:W-:Y:S01]  /*2c20*/  STG.E.U16 desc[UR36][R16.64], R0 ;  /* 0x0000000010007986 */ /* 0x0001e2000c101524 */
[----:B------:R-:W-:Y:S05]  /*2c30*/  BRA `(.L_x_8350) ;  /* 0x0000000400a87947 */ /* 0x000fea0003800000 */
.L_x_8357:
        /* <DEDUP_REMOVED lines=12> */
.L_x_8369:
        /* <DEDUP_REMOVED lines=17> */
.L_x_8372:
[----:B------:R-:W-:-:S04]  /*2e10*/  LOP3.LUT R2, R3, 0x80000000, RZ, 0xc0, !PT ;  /* 0x8000000003027812 */ /* 0x000fc800078ec0ff */
[----:B------:R-:W-:-:S04]  /*2e20*/  SHF.R.U32.HI R3, RZ, 0x18, R2 ;  /* 0x00000018ff037819 */ /* 0x000fc80000011602 */
[----:B------:R-:W-:-:S04]  /*2e30*/  LOP3.LUT R0, R0, R3, RZ, 0xfc, !PT ;  /* 0x0000000300007212 */ /* 0x000fc800078efcff */
[----:B------:R-:W-:-:S07]  /*2e40*/  PRMT R8, R0, 0x7610, R8 ;  /* 0x0000761000087816 */ /* 0x000fce0000000008 */
.L_x_8371:
[----:B------:R-:W-:Y:S05]  /*2e50*/  BSYNC B0 ;  /* 0x0000000000007941 */ /* 0x000fea0003800000 */
.L_x_8370:
[----:B------:R0:W-:Y:S01]  /*2e60*/  STG.E.U8 desc[UR36][R16.64], R8 ;  /* 0x0000000810007986 */ /* 0x0001e2000c101124 */
[----:B------:R-:W-:Y:S05]  /*2e70*/  BRA `(.L_x_8350) ;  /* 0x0000000400187947 */ /* 0x000fea0003800000 */
.L_x_8368:
        /* <DEDUP_REMOVED lines=17> */
.L_x_8375:
[----:B------:R-:W-:-:S04]  /*2f90*/  LOP3.LUT R2, R3, 0x80000000, RZ, 0xc0, !PT ;  /* 0x8000000003027812 */ /* 0x000fc800078ec0ff */
[----:B------:R-:W-:-:S04]  /*2fa0*/  SHF.R.U32.HI R3, RZ, 0x18, R2 ;  /* 0x00000018ff037819 */ /* 0x000fc80000011602 */
[----:B------:R-:W-:-:S04]  /*2fb0*/  LOP3.LUT R0, R0, R3, RZ, 0xfc, !PT ;  /* 0x0000000300007212 */ /* 0x000fc800078efcff */
[----:B------:R-:W-:-:S07]  /*2fc0*/  PRMT R8, R0, 0x7610, R8 ;  /* 0x0000761000087816 */ /* 0x000fce0000000008 */
.L_x_8374:
[----:B------:R-:W-:Y:S05]  /*2fd0*/  BSYNC B0 ;  /* 0x0000000000007941 */ /* 0x000fea0003800000 */
.L_x_8373:
[----:B------:R0:W-:Y:S01]  /*2fe0*/  STG.E.U8 desc[UR36][R16.64], R8 ;  /* 0x0000000810007986 */ /* 0x0001e2000c101124 */
[----:B------:R-:W-:Y:S05]  /*2ff0*/  BRA `(.L_x_8350) ;  /* 0x0000000000b87947 */ /* 0x000fea0003800000 */
.L_x_8367:
        /* <DEDUP_REMOVED lines=22> */
.L_x_8349:
        /* <DEDUP_REMOVED lines=16> */
.L_x_8378:
[----:B------:R-:W-:Y:S05]  /*3260*/  BRA `(.L_x_8350) ;  /* 0x00000000001c7947 */ /* 0x000fea0003800000 */
.L_x_8377:
[----:B------:R-:W-:-:S06]  /*3270*/  HADD2.F32 R2, -RZ, R2.H0_H0 ;  /* 0x20000002ff027230 */ /* 0x000fcc0000004100 */
[----:B------:R-:W0:Y:S02]  /*3280*/  F2I.U64.TRUNC R2, R2 ;  /* 0x0000000200027311 */ /* 0x000e24000020d800 */
[----:B0-----:R0:W-:Y:S01]  /*3290*/  STG.E.64 desc[UR36][R16.64], R2 ;  /* 0x0000000210007986 */ /* 0x0011e2000c101b24 */
[----:B------:R-:W-:Y:S05]  /*32a0*/  BRA `(.L_x_8350) ;  /* 0x00000000000c7947 */ /* 0x000fea0003800000 */
.L_x_8376:
[----:B------:R-:W-:-:S04]  /*32b0*/  HADD2.F32 R2, -RZ, R2.H0_H0 ;  /* 0x20000002ff027230 */ /* 0x000fc80000004100 */
[----:B------:R-:W0:Y:S02]  /*32c0*/  F2I.FTZ.U32.TRUNC.NTZ R3, R2 ;  /* 0x0000000200037305 */ /* 0x000e24000021f000 */
[----:B0-----:R0:W-:Y:S02]  /*32d0*/  STG.E desc[UR36][R16.64], R3 ;  /* 0x0000000310007986 */ /* 0x0011e4000c101924 */
.L_x_8350:
[----:B------:R-:W-:-:S04]  /*32e0*/  IMAD R18, R23, 0x200, R18 ;  /* 0x0000020017127824 */ /* 0x000fc800078e0212 */
[----:B------:R-:W-:-:S07]  /*32f0*/  VIADD R19, R18, 0x80 ;  /* 0x0000008012137836 */ /* 0x000fce0000000000 */
.L_x_8310:
[----:B------:R-:W-:Y:S05]  /*3300*/  BSYNC B6 ;  /* 0x0000000000067941 */ /* 0x000fea0003800000 */
.L_x_8309:
        /* <DEDUP_REMOVED lines=307> */
.L_x_8381:
        /* <DEDUP_REMOVED lines=22> */
.L_x_8385:
[----:B------:R-:W2:Y:S02]  /*47a0*/  LDG.E.U8 R2, desc[UR36][R2.64] ;  /* 0x0000002402027981 */ /* 0x000ea4000c1e1100 */
[----:B--2---:R-:W-:-:S04]  /*47b0*/  I2FP.F32.U32 R0, R2 ;  /* 0x0000000200007245 */ /* 0x004fc80000201000 */
[----:B------:R-:W-:Y:S01]  /*47c0*/  F2FP.F16.F32.PACK_AB R0, RZ, R0 ;  /* 0x00000000ff00723e */ /* 0x000fe200000000ff */
[----:B------:R-:W-:Y:S06]  /*47d0*/  BRA `(.L_x_8387) ;  /* 0x0000000c00887947 */ /* 0x000fec0003800000 */
.L_x_8384:
        /* <DEDUP_REMOVED lines=10> */
.L_x_8389:
[----:B------:R-:W2:Y:S02]  /*4880*/  LDG.E R2, desc[UR36][R2.64] ;  /* 0x0000002402027981 */ /* 0x000ea4000c1e1900 */
[----:B--2---:R-:W-:-:S04]  /*4890*/  I2FP.F32.S32 R0, R2 ;  /* 0x0000000200007245 */ /* 0x004fc80000201400 */
[----:B------:R-:W-:Y:S01]  /*48a0*/  F2FP.F16.F32.PACK_AB R0, RZ, R0 ;  /* 0x00000000ff00723e */ /* 0x000fe200000000ff */
[----:B------:R-:W-:Y:S06]  /*48b0*/  BRA `(.L_x_8387) ;  /* 0x0000000c00507947 */ /* 0x000fec0003800000 */
.L_x_8388:
[----:B------:R-:W2:Y:S02]  /*48c0*/  LDG.E.U16 R2, desc[UR36][R2.64] ;  /* 0x0000002402027981 */ /* 0x000ea4000c1e1500 */
[----:B--2---:R-:W0:Y:S02]  /*48d0*/  I2F.S16 R0, R2 ;  /* 0x0000000200007306 */ /* 0x004e240000101400 */
[----:B0-----:R-:W-:Y:S01]  /*48e0*/  F2FP.F16.F32.PACK_AB R0, RZ, R0 ;  /* 0x00000000ff00723e */ /* 0x001fe200000000ff */
[----:B------:R-:W-:Y:S06]  /*48f0*/  BRA `(.L_x_8387) ;  /* 0x0000000c00407947 */ /* 0x000fec0003800000 */
.L_x_8383:
        /* <DEDUP_REMOVED lines=9> */
.L_x_8391:
[----:B------:R0:W5:Y:S01]  /*4990*/  LDG.E.U16 R0, desc[UR36][R2.64] ;  /* 0x0000002402007981 */ /* 0x000162000c1e1500 */
[----:B------:R-:W-:Y:S05]  /*49a0*/  BRA `(.L_x_8387) ;  /* 0x0000000c00147947 */ /* 0x000fea0003800000 */
.L_x_8390:
        /* <DEDUP_REMOVED lines=9> */
.L_x_8393:
[----:B------:R1:W5:Y:S01]  /*4a40*/  LDG.E.U16 R0, desc[UR36][R2.64] ;  /* 0x0000002402007981 */ /* 0x000362000c1e1500 */
[----:B------:R-:W-:Y:S05]  /*4a50*/  BRA `(.L_x_8387) ;  /* 0x0000000800e87947 */ /* 0x000fea0003800000 */
.L_x_8392:
        /* <DEDUP_REMOVED lines=8> */
.L_x_8382:
        /* <DEDUP_REMOVED lines=13> */
.L_x_8396:
        /* <DEDUP_REMOVED lines=8> */
.L_x_8395:
        /* <DEDUP_REMOVED lines=28> */
.L_x_8398:
        /* <DEDUP_REMOVED lines=15> */
.L_x_8397:
[----:B------:R-:W2:Y:S02]  /*4ee0*/  LDG.E.U16 R0, desc[UR36][R2.64] ;  /* 0x0000002402007981 */ /* 0x000ea4000c1e1500 */
[----:B--2---:R-:W-:-:S05]  /*4ef0*/  IMAD.U32 R0, R0, 0x10000, RZ ;  /* 0x0001000000007824 */ /* 0x004fca00078e00ff */
[----:B------:R-:W-:Y:S01]  /*4f00*/  F2FP.F16.F32.PACK_AB R0, RZ, R0 ;  /* 0x00000000ff00723e */ /* 0x000fe200000000ff */
[----:B------:R-:W-:Y:S06]  /*4f10*/  BRA `(.L_x_8387) ;  /* 0x0000000400b87947 */ /* 0x000fec0003800000 */
.L_x_8394:
        /* <DEDUP_REMOVED lines=12> */
.L_x_8401:
        /* <DEDUP_REMOVED lines=21> */
.L_x_8405:
[----:B------:R-:W-:Y:S05]  /*5130*/  BSYNC B1 ;  /* 0x0000000000017941 */ /* 0x000fea0003800000 */
.L_x_8404:
[----:B------:R-:W-:Y:S01]  /*5140*/  LEA R3, R0, 0x3b800000, 0x17 ;  /* 0x3b80000000037811 */ /* 0x000fe200078eb8ff */
[----:B------:R-:W-:-:S05]  /*5150*/  IMAD.SHL.U32 R0, R2, 0x100000, RZ ;  /* 0x0010000002007824 */ /* 0x000fca00078e00ff */
[----:B------:R-:W-:-:S07]  /*5160*/  LOP3.LUT R0, R3, R0, R4, 0xfe, !PT ;  /* 0x0000000003007212 */ /* 0x000fce00078efe04 */
.L_x_8403:
[----:B------:R-:W-:Y:S05]  /*5170*/  BSYNC B0 ;  /* 0x0000000000007941 */ /* 0x000fea0003800000 */
.L_x_8402:
[----:B------:R-:W-:Y:S01]  /*5180*/  F2FP.F16.F32.PACK_AB R0, RZ, R0 ;  /* 0x00000000ff00723e */ /* 0x000fe200000000ff */
[----:B------:R-:W-:Y:S06]  /*5190*/  BRA `(.L_x_8387) ;  /* 0x0000000400187947 */ /* 0x000fec0003800000 */
.L_x_8400:
        /* <DEDUP_REMOVED lines=21> */
.L_x_8409:
[----:B------:R-:W-:Y:S05]  /*52f0*/  BSYNC B1 ;  /* 0x0000000000017941 */ /* 0x000fea0003800000 */
.L_x_8408:
[----:B------:R-:W-:Y:S01]  /*5300*/  LEA R3, R0, 0x37800000, 0x17 ;  /* 0x3780000000037811 */ /* 0x000fe200078eb8ff */
[----:B------:R-:W-:-:S05]  /*5310*/  IMAD.SHL.U32 R0, R2, 0x200000, RZ ;  /* 0x0020000002007824 */ /* 0x000fca00078e00ff */
[----:B------:R-:W-:-:S07]  /*5320*/  LOP3.LUT R0, R3, R0, R4, 0xfe, !PT ;  /* 0x0000000003007212 */ /* 0x000fce00078efe04 */
.L_x_8407:
[----:B------:R-:W-:Y:S05]  /*5330*/  BSYNC B0 ;  /* 0x0000000000007941 */ /* 0x000fea0003800000 */
.L_x_8406:
[----:B------:R-:W-:Y:S01]  /*5340*/  F2FP.F16.F32.PACK_AB R0, RZ, R0 ;  /* 0x00000000ff00723e */ /* 0x000fe200000000ff */
[----:B------:R-:W-:Y:S06]  /*5350*/  BRA `(.L_x_8387) ;  /* 0x0000000000a87947 */ /* 0x000fec0003800000 */
.L_x_8399:
        /* <DEDUP_REMOVED lines=14> */
.L_x_8413:
[----:B------:R-:W-:Y:S05]  /*5440*/  BSYNC B0 ;  /* 0x0000000000007941 */ /* 0x000fea0003800000 */
.L_x_8412:
[----:B------:R-:W-:Y:S01]  /*5450*/  F2FP.F16.F32.PACK_AB R0, RZ, R0 ;  /* 0x00000000ff00723e */ /* 0x000fe200000000ff */
[----:B------:R-:W-:Y:S06]  /*5460*/  BRA `(.L_x_8387) ;  /* 0x0000000000647947 */ /* 0x000fec0003800000 */
.L_x_8386:
        /* <DEDUP_REMOVED lines=16> */
.L_x_8414:
[----:B------:R-:W-:Y:S01]  /*5570*/  PRMT R0, RZ, 0x7610, R0 ;  /* 0x00007610ff007816 */ /* 0x000fe20000000000 */
[----:B------:R-:W-:Y:S06]  /*5580*/  BRA `(.L_x_8387) ;  /* 0x00000000001c7947 */ /* 0x000fec0003800000 */
.L_x_8411:
[----:B------:R-:W2:Y:S02]  /*5590*/  LDG.E.64 R2, desc[UR36][R2.64] ;  /* 0x0000002402027981 */ /* 0x000ea4000c1e1b00 */
[----:B--2---:R-:W0:Y:S02]  /*55a0*/  I2F.U64 R0, R2 ;  /* 0x0000000200007312 */ /* 0x004e240000301000 */
[----:B0-----:R-:W-:Y:S01]  /*55b0*/  F2FP.F16.F32.PACK_AB R0, RZ, R0 ;  /* 0x00000000ff00723e */ /* 0x001fe200000000ff */
[----:B------:R-:W-:Y:S06]  /*55c0*/  BRA `(.L_x_8387) ;  /* 0x00000000000c7947 */ /* 0x000fec0003800000 */
.L_x_8410:
[----:B------:R-:W2:Y:S02]  /*55d0*/  LDG.E R2, desc[UR36][R2.64] ;  /* 0x0000002402027981 */ /* 0x000ea4000c1e1900 */
[----:B--2---:R-:W-:-:S04]  /*55e0*/  I2FP.F32.U32 R0, R2 ;  /* 0x0000000200007245 */ /* 0x004fc80000201000 */
[----:B------:R-:W-:-:S07]  /*55f0*/  F2FP.F16.F32.PACK_AB R0, RZ, R0 ;  /* 0x00000000ff00723e */ /* 0x000fce00000000ff */
.L_x_8387:
        /* <DEDUP_REMOVED lines=20> */
.L_x_8418:
[----:B------:R-:W-:-:S06]  /*5740*/  HADD2.F32 R3, -RZ, R2.H0_H0 ;  /* 0x20000002ff037230 */ /* 0x000fcc0000004100 */
[----:B------:R-:W0:Y:S02]  /*5750*/  F2I.S64.TRUNC R2, R3 ;  /* 0x0000000300027311 */ /* 0x000e24000020d900 */
[----:B0-----:R0:W-:Y:S01]  /*5760*/  STG.E.U8 desc[UR36][R16.64], R2 ;  /* 0x0000000210007986 */ /* 0x0011e2000c101124 */
[----:B------:R-:W-:Y:S05]  /*5770*/  BRA `(.L_x_8420) ;  /* 0x0000000c00847947 */ /* 0x000fea0003800000 */
.L_x_8417:
        /* <DEDUP_REMOVED lines=10> */
.L_x_8422:
[----:B------:R-:W-:-:S04]  /*5820*/  HADD2.F32 R2, -RZ, R2.H0_H0 ;  /* 0x20000002ff027230 */ /* 0x000fc80000004100 */
[----:B------:R-:W0:Y:S02]  /*5830*/  F2I.FTZ.TRUNC.NTZ R3, R2 ;  /* 0x0000000200037305 */ /* 0x000e24000021f100 */
[----:B0-----:R0:W-:Y:S01]  /*5840*/  STG.E desc[UR36][R16.64], R3 ;  /* 0x0000000310007986 */ /* 0x0011e2000c101924 */
[----:B------:R-:W-:Y:S05]  /*5850*/  BRA `(.L_x_8420) ;  /* 0x0000000c004c7947 */ /* 0x000fea0003800000 */
.L_x_8421:
[----:B------:R-:W-:-:S04]  /*5860*/  HADD2.F32 R2, -RZ, R2.H0_H0 ;  /* 0x20000002ff027230 */ /* 0x000fc80000004100 */
[----:B------:R-:W0:Y:S02]  /*5870*/  F2I.FTZ.TRUNC.NTZ R3, R2 ;  /* 0x0000000200037305 */ /* 0x000e24000021f100 */
[----:B0-----:R0:W-:Y:S01]  /*5880*/  STG.E.U16 desc[UR36][R16.64], R3 ;  /* 0x0000000310007986 */ /* 0x0011e2000c101524 */
[----:B------:R-:W-:Y:S05]  /*5890*/  BRA `(.L_x_8420) ;  /* 0x0000000c003c7947 */ /* 0x000fea0003800000 */
.L_x_8416:
        /* <DEDUP_REMOVED lines=9> */
.L_x_8424:
[----:B------:R0:W-:Y:S01]  /*5930*/  STG.E.U16 desc[UR36][R16.64], R2 ;  /* 0x0000000210007986 */ /* 0x0001e2000c101524 */
[----:B------:R-:W-:Y:S05]  /*5940*/  BRA `(.L_x_8420) ;  /* 0x0000000c00107947 */ /* 0x000fea0003800000 */
.L_x_8423:
        /* <DEDUP_REMOVED lines=10> */
.L_x_8426:
[----:B------:R-:W-:-:S05]  /*59f0*/  HADD2.F32 R0, -RZ, R2.H0_H0 ;  /* 0x20000002ff007230 */ /* 0x000fca0000004100 */
[----:B------:R-:W-:-:S04]  /*5a00*/  F2FP.F16.F32.PACK_AB R0, RZ, R0 ;  /* 0x00000000ff00723e */ /* 0x000fc800000000ff */
[----:B------:R-:W-:-:S05]  /*5a10*/  PRMT R0, R0, 0x5410, RZ ;  /* 0x0000541000007816 */ /* 0x000fca00000000ff */
[----:B------:R0:W-:Y:S01]  /*5a20*/  STG.E desc[UR36][R16.64], R0 ;  /* 0x0000000010007986 */ /* 0x0001e2000c101924 */
[----:B------:R-:W-:Y:S05]  /*5a30*/  BRA `(.L_x_8420) ;  /* 0x0000000800d47947 */ /* 0x000fea0003800000 */
.L_x_8425:
[----:B------:R-:W-:-:S05]  /*5a40*/  HADD2.F32 R2, -RZ, R2.H0_H0 ;  /* 0x20000002ff027230 */ /* 0x000fca0000004100 */
[----:B------:R-:W-:-:S06]  /*5a50*/  FMUL.FTZ R2, R2, 1 ;  /* 0x3f80000002027820 */ /* 0x000fcc0000410000 */
[----:B------:R-:W0:Y:S02]  /*5a60*/  F2F.F64.F32 R2, R2 ;  /* 0x0000000200027310 */ /* 0x000e240000201800 */
[----:B0-----:R0:W-:Y:S01]  /*5a70*/  STG.E.64 desc[UR36][R16.64], R2 ;  /* 0x0000000210007986 */ /* 0x0011e2000c101b24 */
[----:B------:R-:W-:Y:S05]  /*5a80*/  BRA `(.L_x_8420) ;  /* 0x0000000800c07947 */ /* 0x000fea0003800000 */
.L_x_8415:
        /* <DEDUP_REMOVED lines=13> */
.L_x_8429:
[----:B------:R-:W-:Y:S01]  /*5b60*/  HADD2.F32 R2, -RZ, R2.H0_H0 ;  /* 0x20000002ff027230 */ /* 0x000fe20000004100 */
[----:B------:R-:W-:-:S04]  /*5b70*/  CS2R R6, SRZ ;  /* 0x0000000000067805 */ /* 0x000fc8000001ff00 */
[----:B------:R-:W-:-:S04]  /*5b80*/  FMUL.FTZ R2, R2, 1 ;  /* 0x3f80000002027820 */ /* 0x000fc80000410000 */
[----:B------:R-:W0:Y:S02]  /*5b90*/  F2F.F64.F32 R4, R2 ;  /* 0x0000000200047310 */ /* 0x000e240000201800 */
[----:B0-----:R0:W-:Y:S01]  /*5ba0*/  STG.E.128 desc[UR36][R16.64], R4 ;  /* 0x0000000410007986 */ /* 0x0011e2000c101d24 */
[----:B------:R-:W-:Y:S05]  /*5bb0*/  BRA `(.L_x_8420) ;  /* 0x0000000800747947 */ /* 0x000fea0003800000 */
.L_x_8428:
        /* <DEDUP_REMOVED lines=21> */
.L_x_8433:
[----:B------:R-:W-:Y:S05]  /*5d10*/  BSYNC B0 ;  /* 0x0000000000007941 */ /* 0x000fea0003800000 */
.L_x_8432:
[----:B------:R-:W-:-:S05]  /*5d20*/  LOP3.LUT R3, R0, R3, RZ, 0xfc, !PT ;  /* 0x0000000300037212 */ /* 0x000fca00078efcff */
[----:B------:R0:W-:Y:S01]  /*5d30*/  STG.E.U8 desc[UR36][R16.64], R3 ;  /* 0x0000000310007986 */ /* 0x0001e2000c101124 */
[----:B------:R-:W-:Y:S05]  /*5d40*/  BRA `(.L_x_8420) ;  /* 0x0000000800107947 */ /* 0x000fea0003800000 */
.L_x_8431:
        /* <DEDUP_REMOVED lines=13> */
.L_x_8435:
[----:B------:R-:W-:Y:S01]  /*5e20*/  IMAD.MOV.U32 R0, RZ, RZ, 0x7f ;  /* 0x0000007fff007424 */ /* 0x000fe200078e00ff */
[----:B------:R-:W-:-:S04]  /*5e30*/  ISETP.GT.U32.AND P0, PT, R2, 0x7f800000, PT ;  /* 0x7f8000000200780c */ /* 0x000fc80003f04070 */
[----:B------:R-:W-:-:S09]  /*5e40*/  SEL R0, R0, 0x7c, P0 ;  /* 0x0000007c00007807 */ /* 0x000fd20000000000 */
.L_x_8436:
[----:B------:R-:W-:Y:S05]  /*5e50*/  BSYNC B0 ;  /* 0x0000000000007941 */ /* 0x000fea0003800000 */
.L_x_8434:
[----:B------:R-:W-:-:S04]  /*5e60*/  LOP3.LUT R2, R3, 0x80000000, RZ, 0xc0, !PT ;  /* 0x8000000003027812 */ /* 0x000fc800078ec0ff */
[----:B------:R-:W-:-:S04]  /*5e70*/  SHF.R.U32.HI R3, RZ, 0x18, R2 ;  /* 0x00000018ff037819 */ /* 0x000fc80000011602 */
[----:B------:R-:W-:-:S05]  /*5e80*/  LOP3.LUT R3, R0, R3, RZ, 0xfc, !PT ;  /* 0x0000000300037212 */ /* 0x000fca00078efcff */
[----:B------:R0:W-:Y:S01]  /*5e90*/  STG.E.U8 desc[UR36][R16.64], R3 ;  /* 0x0000000310007986 */ /* 0x0001e2000c101124 */
[----:B------:R-:W-:Y:S05]  /*5ea0*/  BRA `(.L_x_8420) ;  /* 0x0000000400b87947 */ /* 0x000fea0003800000 */
.L_x_8430:
[----:B------:R-:W-:-:S05]  /*5eb0*/  HADD2.F32 R0, -RZ, R2.H0_H0 ;  /* 0x20000002ff007230 */ /* 0x000fca0000004100 */
[----:B------:R-:W-:-:S05]  /*5ec0*/  F2FP.BF16.F32.PACK_AB R0, RZ, R0 ;  /* 0x00000000ff00723e */ /* 0x000fca00000010ff */
[----:B------:R0:W-:Y:S01]  /*5ed0*/  STG.E.U16 desc[UR36][R16.64], R0 ;  /* 0x0000000010007986 */ /* 0x0001e2000c101524 */
[----:B------:R-:W-:Y:S05]  /*5ee0*/  BRA `(.L_x_8420) ;  /* 0x0000000400a87947 */ /* 0x000fea0003800000 */
.L_x_8427:
        /* <DEDUP_REMOVED lines=12> */
.L_x_8439:
        /* <DEDUP_REMOVED lines=17> */
.L_x_8442:
[----:B------:R-:W-:-:S04]  /*60c0*/  LOP3.LUT R2, R3, 0x80000000, RZ, 0xc0, !PT ;  /* 0x8000000003027812 */ /* 0x000fc800078ec0ff */
[----:B------:R-:W-:-:S04]  /*60d0*/  SHF.R.U32.HI R3, RZ, 0x18, R2 ;  /* 0x00000018ff037819 */ /* 0x000fc80000011602 */
[----:B------:R-:W-:-:S04]  /*60e0*/  LOP3.LUT R0, R0, R3, RZ, 0xfc, !PT ;  /* 0x0000000300007212 */ /* 0x000fc800078efcff */
[----:B------:R-:W-:-:S07]  /*60f0*/  PRMT R8, R0, 0x7610, R8 ;  /* 0x0000761000087816 */ /* 0x000fce0000000008 */
.L_x_8441:
[----:B------:R-:W-:Y:S05]  /*6100*/  BSYNC B0 ;  /* 0x0000000000007941 */ /* 0x000fea0003800000 */
.L_x_8440:
[----:B------:R3:W-:Y:S01]  /*6110*/  STG.E.U8 desc[UR36][R16.64], R8 ;  /* 0x0000000810007986 */ /* 0x0007e2000c101124 */
[----:B------:R-:W-:Y:S05]  /*6120*/  BRA `(.L_x_8420) ;  /* 0x0000000400187947 */ /* 0x000fea0003800000 */
.L_x_8438:
        /* <DEDUP_REMOVED lines=17> */
.L_x_8445:
[----:B------:R-:W-:-:S04]  /*6240*/  LOP3.LUT R2, R3, 0x80000000, RZ, 0xc0, !PT ;  /* 0x8000000003027812 */ /* 0x000fc800078ec0ff */
[----:B------:R-:W-:-:S04]  /*6250*/  SHF.R.U32.HI R3, RZ, 0x18, R2 ;  /* 0x00000018ff037819 */ /* 0x000fc80000011602 */
[----:B------:R-:W-:-:S04]  /*6260*/  LOP3.LUT R0, R0, R3, RZ, 0xfc, !PT ;  /* 0x0000000300007212 */ /* 0x000fc800078efcff */
[----:B------:R-:W-:-:S07]  /*6270*/  PRMT R8, R0, 0x7610, R8 ;  /* 0x0000761000087816 */ /* 0x000fce0000000008 */
.L_x_8444:
[----:B------:R-:W-:Y:S05]  /*6280*/  BSYNC B0 ;  /* 0x0000000000007941 */ /* 0x000fea0003800000 */
.L_x_8443:
[----:B------:R0:W-:Y:S01]  /*6290*/  STG.E.U8 desc[UR36][R16.64], R8 ;  /* 0x0000000810007986 */ /* 0x0001e2000c101124 */
[----:B------:R-:W-:Y:S05]  /*62a0*/  BRA `(.L_x_8420) ;  /* 0x0000000000b87947 */ /* 0x000fea0003800000 */
.L_x_8437:
        /* <DEDUP_REMOVED lines=22> */
.L_x_8419:
        /* <DEDUP_REMOVED lines=16> */
.L_x_8448:
[----:B------:R-:W-:Y:S05]  /*6510*/  BRA `(.L_x_8420) ;  /* 0x00000000001c7947 */ /* 0x000fea0003800000 */
.L_x_8447:
[----:B------:R-:W-:-:S06]  /*6520*/  HADD2.F32 R2, -RZ, R2.H0_H0 ;  /* 0x20000002ff027230 */ /* 0x000fcc0000004100 */
[----:B------:R-:W0:Y:S02]  /*6530*/  F2I.U64.TRUNC R2, R2 ;  /* 0x0000000200027311 */ /* 0x000e24000020d800 */
[----:B0-----:R2:W-:Y:S01]  /*6540*/  STG.E.64 desc[UR36][R16.64], R2 ;  /* 0x0000000210007986 */ /* 0x0015e2000c101b24 */
[----:B------:R-:W-:Y:S05]  /*6550*/  BRA `(.L_x_8420) ;  /* 0x00000000000c7947 */ /* 0x000fea0003800000 */
.L_x_8446:
[----:B------:R-:W-:-:S04]  /*6560*/  HADD2.F32 R2, -RZ, R2.H0_H0 ;  /* 0x20000002ff027230 */ /* 0x000fc80000004100 */
[----:B------:R-:W0:Y:S02]  /*6570*/  F2I.FTZ.U32.TRUNC.NTZ R3, R2 ;  /* 0x0000000200037305 */ /* 0x000e24000021f000 */
[----:B0-----:R0:W-:Y:S02]  /*6580*/  STG.E desc[UR36][R16.64], R3 ;  /* 0x0000000310007986 */ /* 0x0011e4000c101924 */
.L_x_8420:
[----:B------:R-:W-:-:S07]  /*6590*/  VIADD R19, R19, 0x80 ;  /* 0x0000008013137836 */ /* 0x000fce0000000000 */
.L_x_8380:
[----:B------:R-:W-:Y:S05]  /*65a0*/  BSYNC B6 ;  /* 0x0000000000067941 */ /* 0x000fea0003800000 */
.L_x_8379:
        /* <DEDUP_REMOVED lines=307> */
.L_x_8451:
        /* <DEDUP_REMOVED lines=22> */
.L_x_8455:
[----:B------:R-:W2:Y:S02]  /*7a40*/  LDG.E.U8 R2, desc[UR36][R2.64] ;  /* 0x0000002402027981 */ /* 0x000ea4000c1e1100 */
[----:B--2---:R-:W-:-:S04]  /*7a50*/  I2FP.F32.U32 R0, R2 ;  /* 0x0000000200007245 */ /* 0x004fc80000201000 */
[----:B------:R-:W-:Y:S01]  /*7a60*/  F2FP.F16.F32.PACK_AB R0, RZ, R0 ;  /* 0x00000000ff00723e */ /* 0x000fe200000000ff */
[----:B------:R-:W-:Y:S06]  /*7a70*/  BRA `(.L_x_8457) ;  /* 0x0000000c00887947 */ /* 0x000fec0003800000 */
.L_x_8454:
        /* <DEDUP_REMOVED lines=10> */
.L_x_8459:
[----:B------:R-:W2:Y:S02]  /*7b20*/  LDG.E R2, desc[UR36][R2.64] ;  /* 0x0000002402027981 */ /* 0x000ea4000c1e1900 */
[----:B--2---:R-:W-:-:S04]  /*7b30*/  I2FP.F32.S32 R0, R2 ;  /* 0x0000000200007245 */ /* 0x004fc80000201400 */
[----:B------:R-:W-:Y:S01]  /*7b40*/  F2FP.F16.F32.PACK_AB R0, RZ, R0 ;  /* 0x00000000ff00723e */ /* 0x000fe200000000ff */
[----:B------:R-:W-:Y:S06]  /*7b50*/  BRA `(.L_x_8457) ;  /* 0x0000000c00507947 */ /* 0x000fec0003800000 */
.L_x_8458:
[----:B------:R-:W2:Y:S02]  /*7b60*/  LDG.E.U16 R2, desc[UR36][R2.64] ;  /* 0x0000002402027981 */ /* 0x000ea4000c1e1500 */
[----:B--2---:R-:W0:Y:S02]  /*7b70*/  I2F.S16 R0, R2 ;  /* 0x0000000200007306 */ /* 0x004e240000101400 */
[----:B0-----:R-:W-:Y:S01]  /*7b80*/  F2FP.F16.F32.PACK_AB R0, RZ, R0 ;  /* 0x00000000ff00723e */ /* 0x001fe200000000ff */
[----:B------:R-:W-:Y:S06]  /*7b90*/  BRA `(.L_x_8457) ;  /* 0x0000000c00407947 */ /* 0x000fec0003800000 */
.L_x_8453:
        /* <DEDUP_REMOVED lines=9> */
.L_x_8461:
[----:B------:R1:W5:Y:S01]  /*7c30*/  LDG.E.U16 R0, desc[UR36][R2.64] ;  /* 0x0000002402007981 */ /* 0x000362000c1e1500 */
[----:B------:R-:W-:Y:S05]  /*7c40*/  BRA `(.L_x_8457) ;  /* 0x0000000c00147947 */ /* 0x000fea0003800000 */
.L_x_8460:
        /* <DEDUP_REMOVED lines=9> */
.L_x_8463:
[----:B------:R0:W5:Y:S01]  /*7ce0*/  LDG.E.U16 R0, desc[UR36][R2.64] ;  /* 0x0000002402007981 */ /* 0x000162000c1e1500 */
[----:B------:R-:W-:Y:S05]  /*7cf0*/  BRA `(.L_x_8457) ;  /* 0x0000000800e87947 */ /* 0x000fea0003800000 */
.L_x_8462:
        /* <DEDUP_REMOVED lines=8> */
.L_x_8452:
        /* <DEDUP_REMOVED lines=13> */
.L_x_8466:
        /* <DEDUP_REMOVED lines=8> */
.L_x_8465:
        /* <DEDUP_REMOVED lines=28> */
.L_x_8468:
        /* <DEDUP_REMOVED lines=15> */
.L_x_8467:
[----:B------:R-:W2:Y:S02]  /*8180*/  LDG.E.U16 R0, desc[UR36][R2.64] ;  /* 0x0000002402007981 */ /* 0x000ea4000c1e1500 */
[----:B--2---:R-:W-:-:S05]  /*8190*/  IMAD.U32 R0, R0, 0x10000, RZ ;  /* 0x0001000000007824 */ /* 0x004fca00078e00ff */
[----:B------:R-:W-:Y:S01]  /*81a0*/  F2FP.F16.F32.PACK_AB R0, RZ, R0 ;  /* 0x00000000ff00723e */ /* 0x000fe200000000ff */
[----:B------:R-:W-:Y:S06]  /*81b0*/  BRA `(.L_x_8457) ;  /* 0x0000000400b87947 */ /* 0x000fec0003800000 */
.L_x_8464:
        /* <DEDUP_REMOVED lines=12> */
.L_x_8471:
        /* <DEDUP_REMOVED lines=21> */
.L_x_8475:
[----:B------:R-:W-:Y:S05]  /*83d0*/  BSYNC B1 ;  /* 0x0000000000017941 */ /* 0x000fea0003800000 */
.L_x_8474:
[----:B------:R-:W-:Y:S01]  /*83e0*/  LEA R3, R0, 0x3b800000, 0x17 ;  /* 0x3b80000000037811 */ /* 0x000fe200078eb8ff */
[----:B------:R-:W-:-:S05]  /*83f0*/  IMAD.SHL.U32 R0, R2, 0x100000, RZ ;  /* 0x0010000002007824 */ /* 0x000fca00078e00ff */
[----:B------:R-:W-:-:S07]  /*8400*/  LOP3.LUT R0, R3, R0, R4, 0xfe, !PT ;  /* 0x0000000003007212 */ /* 0x000fce00078efe04 */
.L_x_8473:
[----:B------:R-:W-:Y:S05]  /*8410*/  BSYNC B0 ;  /* 0x0000000000007941 */ /* 0x000fea0003800000 */
.L_x_8472:
[----:B------:R-:W-:Y:S01]  /*8420*/  F2FP.F16.F32.PACK_AB R0, RZ, R0 ;  /* 0x00000000ff00723e */ /* 0x000fe200000000ff */
[----:B------:R-:W-:Y:S06]  /*8430*/  BRA `(.L_x_8457) ;  /* 0x0000000400187947 */ /* 0x000fec0003800000 */
.L_x_8470:
        /* <DEDUP_REMOVED lines=21> */
.L_x_8479:
[----:B------:R-:W-:Y:S05]  /*8590*/  BSYNC B1 ;  /* 0x0000000000017941 */ /* 0x000fea0003800000 */
.L_x_8478:
[----:B------:R-:W-:Y:S01]  /*85a0*/  LEA R3, R0, 0x37800000, 0x17 ;  /* 0x3780000000037811 */ /* 0x000fe200078eb8ff */
[----:B------:R-:W-:-:S05]  /*85b0*/  IMAD.SHL.U32 R0, R2, 0x200000, RZ ;  /* 0x0020000002007824 */ /* 0x000fca00078e00ff */
[----:B------:R-:W-:-:S07]  /*85c0*/  LOP3.LUT R0, R3, R0, R4, 0xfe, !PT ;  /* 0x0000000003007212 */ /* 0x000fce00078efe04 */
.L_x_8477:
[----:B------:R-:W-:Y:S05]  /*85d0*/  BSYNC B0 ;  /* 0x0000000000007941 */ /* 0x000fea0003800000 */
.L_x_8476:
[----:B------:R-:W-:Y:S01]  /*85e0*/  F2FP.F16.F32.PACK_AB R0, RZ, R0 ;  /* 0x00000000ff00723e */ /* 0x000fe200000000ff */
[----:B------:R-:W-:Y:S06]  /*85f0*/  BRA `(.L_x_8457) ;  /* 0x0000000000a87947 */ /* 0x000fec0003800000 */
.L_x_8469:
        /* <DEDUP_REMOVED lines=14> */
.L_x_8483:
[----:B------:R-:W-:Y:S05]  /*86e0*/  BSYNC B0 ;  /* 0x0000000000007941 */ /* 0x000fea0003800000 */
.L_x_8482:
[----:B------:R-:W-:Y:S01]  /*86f0*/  F2FP.F16.F32.PACK_AB R0, RZ, R0 ;  /* 0x00000000ff00723e */ /* 0x000fe200000000ff */
[----:B------:R-:W-:Y:S06]  /*8700*/  BRA `(.L_x_8457) ;  /* 0x0000000000647947 */ /* 0x000fec0003800000 */
.L_x_8456:
        /* <DEDUP_REMOVED lines=16> */
.L_x_8484:
[----:B------:R-:W-:Y:S01]  /*8810*/  PRMT R0, RZ, 0x7610, R0 ;  /* 0x00007610ff007816 */ /* 0x000fe20000000000 */
[----:B------:R-:W-:Y:S06]  /*8820*/  BRA `(.L_x_8457) ;  /* 0x00000000001c7947 */ /* 0x000fec0003800000 */
.L_x_8481:
[----:B------:R-:W2:Y:S02]  /*8830*/  LDG.E.64 R2, desc[UR36][R2.64] ;  /* 0x0000002402027981 */ /* 0x000ea4000c1e1b00 */
[----:B--2---:R-:W0:Y:S02]  /*8840*/  I2F.U64 R0, R2 ;  /* 0x0000000200007312 */ /* 0x004e240000301000 */
[----:B0-----:R-:W-:Y:S01]  /*8850*/  F2FP.F16.F32.PACK_AB R0, RZ, R0 ;  /* 0x00000000ff00723e */ /* 0x001fe200000000ff */
[----:B------:R-:W-:Y:S06]  /*8860*/  BRA `(.L_x_8457) ;  /* 0x00000000000c7947 */ /* 0x000fec0003800000 */
.L_x_8480:
[----:B------:R-:W2:Y:S02]  /*8870*/  LDG.E R2, desc[UR36][R2.64] ;  /* 0x0000002402027981 */ /* 0x000ea4000c1e1900 */
[----:B--2---:R-:W-:-:S04]  /*8880*/  I2FP.F32.U32 R0, R2 ;  /* 0x0000000200007245 */ /* 0x004fc80000201000 */
[----:B------:R-:W-:-:S07]  /*8890*/  F2FP.F16.F32.PACK_AB R0, RZ, R0 ;  /* 0x00000000ff00723e */ /* 0x000fce00000000ff */
.L_x_8457:
        /* <DEDUP_REMOVED lines=20> */
.L_x_8488:
[----:B------:R-:W-:-:S06]  /*89e0*/  HADD2.F32 R3, -RZ, R2.H0_H0 ;  /* 0x20000002ff037230 */ /* 0x000fcc0000004100 */
[----:B------:R-:W0:Y:S02]  /*89f0*/  F2I.S64.TRUNC R2, R3 ;  /* 0x0000000300027311 */ /* 0x000e24000020d900 */
[----:B0-----:R3:W-:Y:S01]  /*8a00*/  STG.E.U8 desc[UR36][R16.64], R2 ;  /* 0x0000000210007986 */ /* 0x0017e2000c101124 */
[----:B------:R-:W-:Y:S05]  /*8a10*/  BRA `(.L_x_8490) ;  /* 0x0000000c00847947 */ /* 0x000fea0003800000 */
.L_x_8487:
        /* <DEDUP_REMOVED lines=10> */
.L_x_8492:
[----:B------:R-:W-:-:S04]  /*8ac0*/  HADD2.F32 R2, -RZ, R2.H0_H0 ;  /* 0x20000002ff027230 */ /* 0x000fc80000004100 */
[----:B------:R-:W0:Y:S02]  /*8ad0*/  F2I.FTZ.TRUNC.NTZ R3, R2 ;  /* 0x0000000200037305 */ /* 0x000e24000021f100 */
[----:B0-----:R2:W-:Y:S01]  /*8ae0*/  STG.E desc[UR36][R16.64], R3 ;  /* 0x0000000310007986 */ /* 0x0015e2000c101924 */
[----:B------:R-:W-:Y:S05]  /*8af0*/  BRA `(.L_x_8490) ;  /* 0x0000000c004c7947 */ /* 0x000fea0003800000 */
.L_x_8491:
[----:B------:R-:W-:-:S04]  /*8b00*/  HADD2.F32 R2, -RZ, R2.H0_H0 ;  /* 0x20000002ff027230 */ /* 0x000fc80000004100 */
[----:B------:R-:W0:Y:S02]  /*8b10*/  F2I.FTZ.TRUNC.NTZ R3, R2 ;  /* 0x0000000200037305 */ /* 0x000e24000021f100 */
[----:B0-----:R0:W-:Y:S01]  /*8b20*/  STG.E.U16 desc[UR36][R16.64], R3 ;  /* 0x0000000310007986 */ /* 0x0011e2000c101524 */
[----:B------:R-:W-:Y:S05]  /*8b30*/  BRA `(.L_x_8490) ;  /* 0x0000000c003c7947 */ /* 0x000fea0003800000 */
.L_x_8486:
        /* <DEDUP_REMOVED lines=9> */
.L_x_8494:
[----:B------:R0:W-:Y:S01]  /*8bd0*/  STG.E.U16 desc[UR36][R16.64], R2 ;  /* 0x0000000210007986 */ /* 0x0001e2000c101524 */
[----:B------:R-:W-:Y:S05]  /*8be0*/  BRA `(.L_x_8490) ;  /* 0x0000000c00107947 */ /* 0x000fea0003800000 */
.L_x_8493:
        /* <DEDUP_REMOVED lines=10> */
.L_x_8496:
[----:B------:R-:W-:-:S05]  /*8c90*/  HADD2.F32 R0, -RZ, R2.H0_H0 ;  /* 0x20000002ff007230 */ /* 0x000fca0000004100 */
[----:B------:R-:W-:-:S04]  /*8ca0*/  F2FP.F16.F32.PACK_AB R0, RZ, R0 ;  /* 0x00000000ff00723e */ /* 0x000fc800000000ff */
[----:B------:R-:W-:-:S05]  /*8cb0*/  PRMT R0, R0, 0x5410, RZ ;  /* 0x0000541000007816 */ /* 0x000fca00000000ff */
[----:B------:R0:W-:Y:S01]  /*8cc0*/  STG.E desc[UR36][R16.64], R0 ;  /* 0x0000000010007986 */ /* 0x0001e2000c101924 */
[----:B------:R-:W-:Y:S05]  /*8cd0*/  BRA `(.L_x_8490) ;  /* 0x0000000800d47947 */ /* 0x000fea0003800000 */
.L_x_8495:
[----:B------:R-:W-:-:S05]  /*8ce0*/  HADD2.F32 R2, -RZ, R2.H0_H0 ;  /* 0x20000002ff027230 */ /* 0x000fca0000004100 */
[----:B------:R-:W-:-:S06]  /*8cf0*/  FMUL.FTZ R2, R2, 1 ;  /* 0x3f80000002027820 */ /* 0x000fcc0000410000 */
[----:B------:R-:W0:Y:S02]  /*8d00*/  F2F.F64.F32 R2, R2 ;  /* 0x0000000200027310 */ /* 0x000e240000201800 */
[----:B0-----:R0:W-:Y:S01]  /*8d10*/  STG.E.64 desc[UR36][R16.64], R2 ;  /* 0x0000000210007986 */ /* 0x0011e2000c101b24 */
[----:B------:R-:W-:Y:S05]  /*8d20*/  BRA `(.L_x_8490) ;  /* 0x0000000800c07947 */ /* 0x000fea0003800000 */
.L_x_8485:
        /* <DEDUP_REMOVED lines=13> */
.L_x_8499:
[----:B------:R-:W-:Y:S01]  /*8e00*/  HADD2.F32 R2, -RZ, R2.H0_H0 ;  /* 0x20000002ff027230 */ /* 0x000fe20000004100 */
[----:B------:R-:W-:-:S04]  /*8e10*/  CS2R R6, SRZ ;  /* 0x0000000000067805 */ /* 0x000fc8000001ff00 */
[----:B------:R-:W-:-:S04]  /*8e20*/  FMUL.FTZ R2, R2, 1 ;  /* 0x3f80000002027820 */ /* 0x000fc80000410000 */
[----:B------:R-:W0:Y:S02]  /*8e30*/  F2F.F64.F32 R4, R2 ;  /* 0x0000000200047310 */ /* 0x000e240000201800 */
[----:B0-----:R0:W-:Y:S01]  /*8e40*/  STG.E.128 desc[UR36][R16.64], R4 ;  /* 0x0000000410007986 */ /* 0x0011e2000c101d24 */
[----:B------:R-:W-:Y:S05]  /*8e50*/  BRA `(.L_x_8490) ;  /* 0x0000000800747947 */ /* 0x000fea0003800000 */
.L_x_8498:
        /* <DEDUP_REMOVED lines=21> */
.L_x_8503:
[----:B------:R-:W-:Y:S05]  /*8fb0*/  BSYNC B0 ;  /* 0x0000000000007941 */ /* 0x000fea0003800000 */
.L_x_8502:
[----:B------:R-:W-:-:S05]  /*8fc0*/  LOP3.LUT R3, R0, R3, RZ, 0xfc, !PT ;  /* 0x0000000300037212 */ /* 0x000fca00078efcff */
[----:B------:R0:W-:Y:S01]  /*8fd0*/  STG.E.U8 desc[UR36][R16.64], R3 ;  /* 0x0000000310007986 */ /* 0x0001e2000c101124 */
[----:B------:R-:W-:Y:S05]  /*8fe0*/  BRA `(.L_x_8490) ;  /* 0x0000000800107947 */ /* 0x000fea0003800000 */
.L_x_8501:
        /* <DEDUP_REMOVED lines=13> */
.L_x_8505:
[----:B------:R-:W-:Y:S01]  /*90c0*/  IMAD.MOV.U32 R0, RZ, RZ, 0x7f ;  /* 0x0000007fff007424 */ /* 0x000fe200078e00ff */
[----:B------:R-:W-:-:S04]  /*90d0*/  ISETP.GT.U32.AND P0, PT, R2, 0x7f800000, PT ;  /* 0x7f8000000200780c */ /* 0x000fc80003f04070 */
[----:B------:R-:W-:-:S09]  /*90e0*/  SEL R0, R0, 0x7c, P0 ;  /* 0x0000007c00007807 */ /* 0x000fd20000000000 */
.L_x_8506:
[----:B------:R-:W-:Y:S05]  /*90f0*/  BSYNC B0 ;  /* 0x0000000000007941 */ /* 0x000fea0003800000 */
.L_x_8504:
[----:B------:R-:W-:-:S04]  /*9100*/  LOP3.LUT R2, R3, 0x80000000, RZ, 0xc0, !PT ;  /* 0x8000000003027812 */ /* 0x000fc800078ec0ff */
[----:B------:R-:W-:-:S04]  /*9110*/  SHF.R.U32.HI R3, RZ, 0x18, R2 ;  /* 0x00000018ff037819 */ /* 0x000fc80000011602 */
[----:B------:R-:W-:-:S05]  /*9120*/  LOP3.LUT R3, R0, R3, RZ, 0xfc, !PT ;  /* 0x0000000300037212 */ /* 0x000fca00078efcff */
[----:B------:R0:W-:Y:S01]  /*9130*/  STG.E.U8 desc[UR36][R16.64], R3 ;  /* 0x0000000310007986 */ /* 0x0001e2000c101124 */
[----:B------:R-:W-:Y:S05]  /*9140*/  BRA `(.L_x_8490) ;  /* 0x0000000400b87947 */ /* 0x000fea0003800000 */
.L_x_8500:
[----:B------:R-:W-:-:S05]  /*9150*/  HADD2.F32 R0, -RZ, R2.H0_H0 ;  /* 0x20000002ff007230 */ /* 0x000fca0000004100 */
[----:B------:R-:W-:-:S05]  /*9160*/  F2FP.BF16.F32.PACK_AB R0, RZ, R0 ;  /* 0x00000000ff00723e */ /* 0x000fca00000010ff */
[----:B------:R0:W-:Y:S01]  /*9170*/  STG.E.U16 desc[UR36][R16.64], R0 ;  /* 0x0000000010007986 */ /* 0x0001e2000c101524 */
[----:B------:R-:W-:Y:S05]  /*9180*/  BRA `(.L_x_8490) ;  /* 0x0000000400a87947 */ /* 0x000fea0003800000 */
.L_x_8497:
        /* <DEDUP_REMOVED lines=12> */
.L_x_8509:
        /* <DEDUP_REMOVED lines=17> */
.L_x_8512:
[----:B------:R-:W-:-:S04]  /*9360*/  LOP3.LUT R2, R3, 0x80000000, RZ, 0xc0, !PT ;  /* 0x8000000003027812 */ /* 0x000fc800078ec0ff */
[----:B------:R-:W-:-:S04]  /*9370*/  SHF.R.U32.HI R3, RZ, 0x18, R2 ;  /* 0x00000018ff037819 */ /* 0x000fc80000011602 */
[----:B------:R-:W-:-:S04]  /*9380*/  LOP3.LUT R0, R0, R3, RZ, 0xfc, !PT ;  /* 0x0000000300007212 */ /* 0x000fc800078efcff */
[----:B------:R-:W-:-:S07]  /*9390*/  PRMT R8, R0, 0x7610, R8 ;  /* 0x0000761000087816 */ /* 0x000fce0000000008 */
.L_x_8511:
[----:B------:R-:W-:Y:S05]  /*93a0*/  BSYNC B0 ;  /* 0x0000000000007941 */ /* 0x000fea0003800000 */
.L_x_8510:
[----:B------:R0:W-:Y:S01]  /*93b0*/  STG.E.U8 desc[UR36][R16.64], R8 ;  /* 0x0000000810007986 */ /* 0x0001e2000c101124 */
[----:B------:R-:W-:Y:S05]  /*93c0*/  BRA `(.L_x_8490) ;  /* 0x0000000400187947 */ /* 0x000fea0003800000 */
.L_x_8508:
        /* <DEDUP_REMOVED lines=17> */
.L_x_8515:
[----:B------:R-:W-:-:S04]  /*94e0*/  LOP3.LUT R2, R3, 0x80000000, RZ, 0xc0, !PT ;  /* 0x8000000003027812 */ /* 0x000fc800078ec0ff */
[----:B------:R-:W-:-:S04]  /*94f0*/  SHF.R.U32.HI R3, RZ, 0x18, R2 ;  /* 0x00000018ff037819 */ /* 0x000fc80000011602 */
[----:B------:R-:W-:-:S04]  /*9500*/  LOP3.LUT R0, R0, R3, RZ, 0xfc, !PT ;  /* 0x0000000300007212 */ /* 0x000fc800078efcff */
[----:B------:R-:W-:-:S07]  /*9510*/  PRMT R8, R0, 0x7610, R8 ;  /* 0x0000761000087816 */ /* 0x000fce0000000008 */
.L_x_8514:
[----:B------:R-:W-:Y:S05]  /*9520*/  BSYNC B0 ;  /* 0x0000000000007941 */ /* 0x000fea0003800000 */
.L_x_8513:
[----:B------:R0:W-:Y:S01]  /*9530*/  STG.E.U8 desc[UR36][R16.64], R8 ;  /* 0x0000000810007986 */ /* 0x0001e2000c101124 */
[----:B------:R-:W-:Y:S05]  /*9540*/  BRA `(.L_x_8490) ;  /* 0x0000000000b87947 */ /* 0x000fea0003800000 */
.L_x_8507:
        /* <DEDUP_REMOVED lines=22> */
.L_x_8489:
        /* <DEDUP_REMOVED lines=16> */
.L_x_8518:
[----:B------:R-:W-:Y:S05]  /*97b0*/  BRA `(.L_x_8490) ;  /* 0x00000000001c7947 */ /* 0x000fea0003800000 */
.L_x_8517:
[----:B------:R-:W-:-:S06]  /*97c0*/  HADD2.F32 R2, -RZ, R2.H0_H0 ;  /* 0x20000002ff027230 */ /* 0x000fcc0000004100 */
[----:B------:R-:W0:Y:S02]  /*97d0*/  F2I.U64.TRUNC R2, R2 ;  /* 0x0000000200027311 */ /* 0x000e24000020d800 */
[----:B0-----:R0:W-:Y:S01]  /*97e0*/  STG.E.64 desc[UR36][R16.64], R2 ;  /* 0x0000000210007986 */ /* 0x0011e2000c101b24 */
[----:B------:R-:W-:Y:S05]  /*97f0*/  BRA `(.L_x_8490) ;  /* 0x00000000000c7947 */ /* 0x000fea0003800000 */
.L_x_8516:
[----:B------:R-:W-:-:S04]  /*9800*/  HADD2.F32 R2, -RZ, R2.H0_H0 ;  /* 0x20000002ff027230 */ /* 0x000fc80000004100 */
[----:B------:R-:W0:Y:S02]  /*9810*/  F2I.FTZ.U32.TRUNC.NTZ R3, R2 ;  /* 0x0000000200037305 */ /* 0x000e24000021f000 */
[----:B0-----:R0:W-:Y:S02]  /*9820*/  STG.E desc[UR36][R16.64], R3 ;  /* 0x0000000310007986 */ /* 0x0011e4000c101924 */
.L_x_8490:
[----:B------:R-:W-:-:S07]  /*9830*/  VIADD R19, R19, 0x80 ;  /* 0x0000008013137836 */ /* 0x000fce0000000000 */
.L_x_8450:
[----:B------:R-:W-:Y:S05]  /*9840*/  BSYNC B6 ;  /* 0x0000000000067941 */ /* 0x000fea0003800000 */
.L_x_8449:
        /* <DEDUP_REMOVED lines=306> */
.L_x_8519:
        /* <DEDUP_REMOVED lines=22> */
.L_x_8523:
[----:B------:R-:W2:Y:S02]  /*acd0*/  LDG.E.U8 R2, desc[UR36][R2.64] ;  /* 0x0000002402027981 */ /* 0x000ea4000c1e1100 */
[----:B--2---:R-:W-:-:S04]  /*ace0*/  I2FP.F32.U32 R0, R2 ;  /* 0x0000000200007245 */ /* 0x004fc80000201000 */
[----:B------:R-:W-:Y:S01]  /*acf0*/  F2FP.F16.F32.PACK_AB R0, RZ, R0 ;  /* 0x00000000ff00723e */ /* 0x000fe200000000ff */
[----:B------:R-:W-:Y:S06]  /*ad00*/  BRA `(.L_x_8525) ;  /* 0x0000000c00887947 */ /* 0x000fec0003800000 */
.L_x_8522:
        /* <DEDUP_REMOVED lines=10> */
.L_x_8527:
[----:B------:R-:W2:Y:S02]  /*adb0*/  LDG.E R2, desc[UR36][R2.64] ;  /* 0x0000002402027981 */ /* 0x000ea4000c1e1900 */
[----:B--2---:R-:W-:-:S04]  /*adc0*/  I2FP.F32.S32 R0, R2 ;  /* 0x0000000200007245 */ /* 0x004fc80000201400 */
[----:B------:R-:W-:Y:S01]  /*add0*/  F2FP.F16.F32.PACK_AB R0, RZ, R0 ;  /* 0x00000000ff00723e */ /* 0x000fe200000000ff */
[----:B------:R-:W-:Y:S06]  /*ade0*/  BRA `(.L_x_8525) ;  /* 0x0000000c00507947 */ /* 0x000fec0003800000 */
.L_x_8526:
[----:B------:R-:W2:Y:S02]  /*adf0*/  LDG.E.U16 R2, desc[UR36][R2.64] ;  /* 0x0000002402027981 */ /* 0x000ea4000c1e1500 */
[----:B--2---:R-:W0:Y:S02]  /*ae00*/  I2F.S16 R0, R2 ;  /* 0x0000000200007306 */ /* 0x004e240000101400 */
[----:B0-----:R-:W-:Y:S01]  /*ae10*/  F2FP.F16.F32.PACK_AB R0, RZ, R0 ;  /* 0x00000000ff00723e */ /* 0x001fe200000000ff */
[----:B------:R-:W-:Y:S06]  /*ae20*/  BRA `(.L_x_8525) ;  /* 0x0000000c00407947 */ /* 0x000fec0003800000 */
.L_x_8521:
        /* <DEDUP_REMOVED lines=9> */
.L_x_8529:
[----:B------:R1:W5:Y:S01]  /*aec0*/  LDG.E.U16 R0, desc[UR36][R2.64] ;  /* 0x0000002402007981 */ /* 0x000362000c1e1500 */
[----:B------:R-:W-:Y:S05]  /*aed0*/  BRA `(.L_x_8525) ;  /* 0x0000000c00147947 */ /* 0x000fea0003800000 */
.L_x_8528:
        /* <DEDUP_REMOVED lines=9> */
.L_x_8531:
[----:B------:R0:W5:Y:S01]  /*af70*/  LDG.E.U16 R0, desc[UR36][R2.64] ;  /* 0x0000002402007981 */ /* 0x000162000c1e1500 */
[----:B------:R-:W-:Y:S05]  /*af80*/  BRA `(.L_x_8525) ;  /* 0x0000000800e87947 */ /* 0x000fea0003800000 */
.L_x_8530:
        /* <DEDUP_REMOVED lines=8> */
.L_x_8520:
        /* <DEDUP_REMOVED lines=13> */
.L_x_8534:
        /* <DEDUP_REMOVED lines=8> */
.L_x_8533:
        /* <DEDUP_REMOVED lines=28> */
.L_x_8536:
        /* <DEDUP_REMOVED lines=15> */
.L_x_8535:
[----:B------:R-:W2:Y:S02]  /*b410*/  LDG.E.U16 R0, desc[UR36][R2.64] ;  /* 0x0000002402007981 */ /* 0x000ea4000c1e1500 */
[----:B--2---:R-:W-:-:S05]  /*b420*/  IMAD.U32 R0, R0, 0x10000, RZ ;  /* 0x0001000000007824 */ /* 0x004fca00078e00ff */
[----:B------:R-:W-:Y:S01]  /*b430*/  F2FP.F16.F32.PACK_AB R0, RZ, R0 ;  /* 0x00000000ff00723e */ /* 0x000fe200000000ff */
[----:B------:R-:W-:Y:S06]  /*b440*/  BRA `(.L_x_8525) ;  /* 0x0000000400b87947 */ /* 0x000fec0003800000 */
.L_x_8532:
        /* <DEDUP_REMOVED lines=12> */
.L_x_8539:
        /* <DEDUP_REMOVED lines=21> */
.L_x_8543:
[----:B------:R-:W-:Y:S05]  /*b660*/  BSYNC B1 ;  /* 0x0000000000017941 */ /* 0x000fea0003800000 */
.L_x_8542:
[----:B------:R-:W-:Y:S01]  /*b670*/  LEA R3, R0, 0x3b800000, 0x17 ;  /* 0x3b80000000037811 */ /* 0x000fe200078eb8ff */
[----:B------:R-:W-:-:S05]  /*b680*/  IMAD.SHL.U32 R0, R2, 0x100000, RZ ;  /* 0x0010000002007824 */ /* 0x000fca00078e00ff */
[----:B------:R-:W-:-:S07]  /*b690*/  LOP3.LUT R0, R3, R0, R4, 0xfe, !PT ;  /* 0x0000000003007212 */ /* 0x000fce00078efe04 */
.L_x_8541:
[----:B------:R-:W-:Y:S05]  /*b6a0*/  BSYNC B0 ;  /* 0x0000000000007941 */ /* 0x000fea0003800000 */
.L_x_8540:
[----:B------:R-:W-:Y:S01]  /*b6b0*/  F2FP.F16.F32.PACK_AB R0, RZ, R0 ;  /* 0x00000000ff00723e */ /* 0x000fe200000000ff */
[----:B------:R-:W-:Y:S06]  /*b6c0*/  BRA `(.L_x_8525) ;  /* 0x0000000400187947 */ /* 0x000fec0003800000 */
.L_x_8538:
        /* <DEDUP_REMOVED lines=21> */
.L_x_8547:
[----:B------:R-:W-:Y:S05]  /*b820*/  BSYNC B1 ;  /* 0x0000000000017941 */ /* 0x000fea0003800000 */
.L_x_8546:
[----:B------:R-:W-:Y:S01]  /*b830*/  LEA R3, R0, 0x37800000, 0x17 ;  /* 0x3780000000037811 */ /* 0x000fe200078eb8ff */
[----:B------:R-:W-:-:S05]  /*b840*/  IMAD.SHL.U32 R0, R2, 0x200000, RZ ;  /* 0x0020000002007824 */ /* 0x000fca00078e00ff */
[----:B------:R-:W-:-:S07]  /*b850*/  LOP3.LUT R0, R3, R0, R4, 0xfe, !PT ;  /* 0x0000000003007212 */ /* 0x000fce00078efe04 */
.L_x_8545:
[----:B------:R-:W-:Y:S05]  /*b860*/  BSYNC B0 ;  /* 0x0000000000007941 */ /* 0x000fea0003800000 */
.L_x_8544:
[----:B------:R-:W-:Y:S01]  /*b870*/  F2FP.F16.F32.PACK_AB R0, RZ, R0 ;  /* 0x00000000ff00723e */ /* 0x000fe200000000ff */
[----:B------:R-:W-:Y:S06]  /*b880*/  BRA `(.L_x_8525) ;  /* 0x0000000000a87947 */ /* 0x000fec0003800000 */
.L_x_8537:
        /* <DEDUP_REMOVED lines=14> */
.L_x_8551:
[----:B------:R-:W-:Y:S05]  /*b970*/  BSYNC B0 ;  /* 0x0000000000007941 */ /* 0x000fea0003800000 */
.L_x_8550:
[----:B------:R-:W-:Y:S01]  /*b980*/  F2FP.F16.F32.PACK_AB R0, RZ, R0 ;  /* 0x00000000ff00723e */ /* 0x000fe200000000ff */
[----:B------:R-:W-:Y:S06]  /*b990*/  BRA `(.L_x_8525) ;  /* 0x0000000000647947 */ /* 0x000fec0003800000 */
.L_x_8524:
        /* <DEDUP_REMOVED lines=16> */
.L_x_8552:
[----:B------:R-:W-:Y:S01]  /*baa0*/  PRMT R0, RZ, 0x7610, R0 ;  /* 0x00007610ff007816 */ /* 0x000fe20000000000 */
[----:B------:R-:W-:Y:S06]  /*bab0*/  BRA `(.L_x_8525) ;  /* 0x00000000001c7947 */ /* 0x000fec0003800000 */
.L_x_8549:
[----:B------:R-:W2:Y:S02]  /*bac0*/  LDG.E.64 R2, desc[UR36][R2.64] ;  /* 0x0000002402027981 */ /* 0x000ea4000c1e1b00 */
[----:B--2---:R-:W0:Y:S02]  /*bad0*/  I2F.U64 R0, R2 ;  /* 0x0000000200007312 */ /* 0x004e240000301000 */
[----:B0-----:R-:W-:Y:S01]  /*bae0*/  F2FP.F16.F32.PACK_AB R0, RZ, R0 ;  /* 0x00000000ff00723e */ /* 0x001fe200000000ff */
[----:B------:R-:W-:Y:S06]  /*baf0*/  BRA `(.L_x_8525) ;  /* 0x00000000000c7947 */ /* 0x000fec0003800000 */
.L_x_8548:
[----:B------:R-:W2:Y:S02]  /*bb00*/  LDG.E R2, desc[UR36][R2.64] ;  /* 0x0000002402027981 */ /* 0x000ea4000c1e1900 */
[----:B--2---:R-:W-:-:S04]  /*bb10*/  I2FP.F32.U32 R0, R2 ;  /* 0x0000000200007245 */ /* 0x004fc80000201000 */
[----:B------:R-:W-:-:S07]  /*bb20*/  F2FP.F16.F32.PACK_AB R0, RZ, R0 ;  /* 0x00000000ff00723e */ /* 0x000fce00000000ff */
.L_x_8525:
        /* <DEDUP_REMOVED lines=20> */
.L_x_8556:
[----:B------:R-:W-:-:S06]  /*bc70*/  HADD2.F32 R3, -RZ, R2.H0_H0 ;  /* 0x20000002ff037230 */ /* 0x000fcc0000004100 */
[----:B------:R-:W0:Y:S02]  /*bc80*/  F2I.S64.TRUNC R2, R3 ;  /* 0x0000000300027311 */ /* 0x000e24000020d900 */
[----:B0-----:R-:W-:Y:S01]  /*bc90*/  STG.E.U8 desc[UR36][R16.64], R2 ;  /* 0x0000000210007986 */ /* 0x001fe2000c101124 */
[----:B------:R-:W-:Y:S05]  /*bca0*/  EXIT ;  /* 0x000000000000794d */ /* 0x000fea0003800000 */
.L_x_8555:
        /* <DEDUP_REMOVED lines=10> */
.L_x_8559:
[----:B------:R-:W-:-:S04]  /*bd50*/  HADD2.F32 R2, -RZ, R2.H0_H0 ;  /* 0x20000002ff027230 */ /* 0x000fc80000004100 */
[----:B------:R-:W0:Y:S02]  /*bd60*/  F2I.FTZ.TRUNC.NTZ R3, R2 ;  /* 0x0000000200037305 */ /* 0x000e24000021f100 */
[----:B0-----:R-:W-:Y:S01]  /*bd70*/  STG.E desc[UR36][R16.64], R3 ;  /* 0x0000000310007986 */ /* 0x001fe2000c101924 */
[----:B------:R-:W-:Y:S05]  /*bd80*/  EXIT ;  /* 0x000000000000794d */ /* 0x000fea0003800000 */
.L_x_8558:
[----:B------:R-:W-:-:S04]  /*bd90*/  HADD2.F32 R2, -RZ, R2.H0_H0 ;  /* 0x20000002ff027230 */ /* 0x000fc80000004100 */
[----:B------:R-:W0:Y:S02]  /*bda0*/  F2I.FTZ.TRUNC.NTZ R3, R2 ;  /* 0x0000000200037305 */ /* 0x000e24000021f100 */
[----:B0-----:R-:W-:Y:S01]  /*bdb0*/  STG.E.U16 desc[UR36][R16.64], R3 ;  /* 0x0000000310007986 */ /* 0x001fe2000c101524 */
[----:B------:R-:W-:Y:S05]  /*bdc0*/  EXIT ;  /* 0x000000000000794d */ /* 0x000fea0003800000 */
.L_x_8554:
        /* <DEDUP_REMOVED lines=9> */
.L_x_8561:
[----:B------:R-:W-:Y:S01]  /*be60*/  STG.E.U16 desc[UR36][R16.64], R2 ;  /* 0x0000000210007986 */ /* 0x000fe2000c101524 */
[----:B------:R-:W-:Y:S05]  /*be70*/  EXIT ;  /* 0x000000000000794d */ /* 0x000fea0003800000 */
.L_x_8560:
        /* <DEDUP_REMOVED lines=10> */
.L_x_8563:
[----:B------:R-:W-:-:S05]  /*bf20*/  HADD2.F32 R0, -RZ, R2.H0_H0 ;  /* 0x20000002ff007230 */ /* 0x000fca0000004100 */
[----:B------:R-:W-:-:S04]  /*bf30*/  F2FP.F16.F32.PACK_AB R0, RZ, R0 ;  /* 0x00000000ff00723e */ /* 0x000fc800000000ff */
[----:B------:R-:W-:-:S05]  /*bf40*/  PRMT R0, R0, 0x5410, RZ ;  /* 0x0000541000007816 */ /* 0x000fca00000000ff */
[----:B------:R-:W-:Y:S01]  /*bf50*/  STG.E desc[UR36][R16.64], R0 ;  /* 0x0000000010007986 */ /* 0x000fe2000c101924 */
[----:B------:R-:W-:Y:S05]  /*bf60*/  EXIT ;  /* 0x000000000000794d */ /* 0x000fea0003800000 */
.L_x_8562:
[----:B------:R-:W-:-:S05]  /*bf70*/  HADD2.F32 R2, -RZ, R2.H0_H0 ;  /* 0x20000002ff027230 */ /* 0x000fca0000004100 */
[----:B------:R-:W-:-:S06]  /*bf80*/  FMUL.FTZ R2, R2, 1 ;  /* 0x3f80000002027820 */ /* 0x000fcc0000410000 */
[----:B------:R-:W0:Y:S02]  /*bf90*/  F2F.F64.F32 R2, R2 ;  /* 0x0000000200027310 */ /* 0x000e240000201800 */
[----:B0-----:R-:W-:Y:S01]  /*bfa0*/  STG.E.64 desc[UR36][R16.64], R2 ;  /* 0x0000000210007986 */ /* 0x001fe2000c101b24 */
[----:B------:R-:W-:Y:S05]  /*bfb0*/  EXIT ;  /* 0x000000000000794d */ /* 0x000fea0003800000 */
.L_x_8553:
        /* <DEDUP_REMOVED lines=13> */
.L_x_8566:
[----:B------:R-:W-:Y:S01]  /*c090*/  HADD2.F32 R2, -RZ, R2.H0_H0 ;  /* 0x20000002ff027230 */ /* 0x000fe20000004100 */
[----:B------:R-:W-:-:S04]  /*c0a0*/  CS2R R6, SRZ ;  /* 0x0000000000067805 */ /* 0x000fc8000001ff00 */
[----:B------:R-:W-:-:S04]  /*c0b0*/  FMUL.FTZ R2, R2, 1 ;  /* 0x3f80000002027820 */ /* 0x000fc80000410000 */
[----:B------:R-:W0:Y:S02]  /*c0c0*/  F2F.F64.F32 R4, R2 ;  /* 0x0000000200047310 */ /* 0x000e240000201800 */
[----:B0-----:R-:W-:Y:S01]  /*c0d0*/  STG.E.128 desc[UR36][R16.64], R4 ;  /* 0x0000000410007986 */ /* 0x001fe2000c101d24 */
[----:B------:R-:W-:Y:S05]  /*c0e0*/  EXIT ;  /* 0x000000000000794d */ /* 0x000fea0003800000 */
.L_x_8565:
        /* <DEDUP_REMOVED lines=21> */
.L_x_8570:
[----:B------:R-:W-:Y:S05]  /*c240*/  BSYNC B0 ;  /* 0x0000000000007941 */ /* 0x000fea0003800000 */
.L_x_8569:
[----:B------:R-:W-:-:S05]  /*c250*/  LOP3.LUT R3, R0, R3, RZ, 0xfc, !PT ;  /* 0x0000000300037212 */ /* 0x000fca00078efcff */
[----:B------:R-:W-:Y:S01]  /*c260*/  STG.E.U8 desc[UR36][R16.64], R3 ;  /* 0x0000000310007986 */ /* 0x000fe2000c101124 */
[----:B------:R-:W-:Y:S05]  /*c270*/  EXIT ;  /* 0x000000000000794d */ /* 0x000fea0003800000 */
.L_x_8568:
        /* <DEDUP_REMOVED lines=13> */
.L_x_8572:
[----:B------:R-:W-:Y:S01]  /*c350*/  IMAD.MOV.U32 R0, RZ, RZ, 0x7f ;  /* 0x0000007fff007424 */ /* 0x000fe200078e00ff */
[----:B------:R-:W-:-:S04]  /*c360*/  ISETP.GT.U32.AND P0, PT, R2, 0x7f800000, PT ;  /* 0x7f8000000200780c */ /* 0x000fc80003f04070 */
[----:B------:R-:W-:-:S09]  /*c370*/  SEL R0, R0, 0x7c, P0 ;  /* 0x0000007c00007807 */ /* 0x000fd20000000000 */
.L_x_8573:
[----:B------:R-:W-:Y:S05]  /*c380*/  BSYNC B0 ;  /* 0x0000000000007941 */ /* 0x000fea0003800000 */
.L_x_8571:
[----:B------:R-:W-:-:S04]  /*c390*/  LOP3.LUT R2, R3, 0x80000000, RZ, 0xc0, !PT ;  /* 0x8000000003027812 */ /* 0x000fc800078ec0ff */
[----:B------:R-:W-:-:S04]  /*c3a0*/  SHF.R.U32.HI R3, RZ, 0x18, R2 ;  /* 0x00000018ff037819 */ /* 0x000fc80000011602 */
[----:B------:R-:W-:-:S05]  /*c3b0*/  LOP3.LUT R3, R0, R3, RZ, 0xfc, !PT ;  /* 0x0000000300037212 */ /* 0x000fca00078efcff */
[----:B------:R-:W-:Y:S01]  /*c3c0*/  STG.E.U8 desc[UR36][R16.64], R3 ;  /* 0x0000000310007986 */ /* 0x000fe2000c101124 */
[----:B------:R-:W-:Y:S05]  /*c3d0*/  EXIT ;  /* 0x000000000000794d */ /* 0x000fea0003800000 */
.L_x_8567:
[----:B------:R-:W-:-:S05]  /*c3e0*/  HADD2.F32 R0, -RZ, R2.H0_H0 ;  /* 0x20000002ff007230 */ /* 0x000fca0000004100 */
[----:B------:R-:W-:-:S05]  /*c3f0*/  F2FP.BF16.F32.PACK_AB R0, RZ, R0 ;  /* 0x00000000ff00723e */ /* 0x000fca00000010ff */
[----:B------:R-:W-:Y:S01]  /*c400*/  STG.E.U16 desc[UR36][R16.64], R0 ;  /* 0x0000000010007986 */ /* 0x000fe2000c101524 */
[----:B------:R-:W-:Y:S05]  /*c410*/  EXIT ;  /* 0x000000000000794d */ /* 0x000fea0003800000 */
.L_x_8564:
        /* <DEDUP_REMOVED lines=12> */
.L_x_8576:
        /* <DEDUP_REMOVED lines=17> */
.L_x_8579:
[----:B------:R-:W-:-:S04]  /*c5f0*/  LOP3.LUT R2, R3, 0x80000000, RZ, 0xc0, !PT ;  /* 0x8000000003027812 */ /* 0x000fc800078ec0ff */
[----:B------:R-:W-:-:S04]  /*c600*/  SHF.R.U32.HI R3, RZ, 0x18, R2 ;  /* 0x00000018ff037819 */ /* 0x000fc80000011602 */
[----:B------:R-:W-:-:S04]  /*c610*/  LOP3.LUT R0, R0, R3, RZ, 0xfc, !PT ;  /* 0x0000000300007212 */ /* 0x000fc800078efcff */
[----:B------:R-:W-:-:S07]  /*c620*/  PRMT R8, R0, 0x7610, R8 ;  /* 0x0000761000087816 */ /* 0x000fce0000000008 */
.L_x_8578:
[----:B------:R-:W-:Y:S05]  /*c630*/  BSYNC B0 ;  /* 0x0000000000007941 */ /* 0x000fea0003800000 */
.L_x_8577:
[----:B------:R-:W-:Y:S01]  /*c640*/  STG.E.U8 desc[UR36][R16.64], R8 ;  /* 0x0000000810007986 */ /* 0x000fe2000c101124 */
[----:B------:R-:W-:Y:S05]  /*c650*/  EXIT ;  /* 0x000000000000794d */ /* 0x000fea0003800000 */
.L_x_8575:
        /* <DEDUP_REMOVED lines=17> */
.L_x_8582:
[----:B------:R-:W-:-:S04]  /*c770*/  LOP3.LUT R2, R3, 0x80000000, RZ, 0xc0, !PT ;  /* 0x8000000003027812 */ /* 0x000fc800078ec0ff */
[----:B------:R-:W-:-:S04]  /*c780*/  SHF.R.U32.HI R3, RZ, 0x18, R2 ;  /* 0x00000018ff037819 */ /* 0x000fc80000011602 */
[----:B------:R-:W-:-:S04]  /*c790*/  LOP3.LUT R0, R0, R3, RZ, 0xfc, !PT ;  /* 0x0000000300007212 */ /* 0x000fc800078efcff */
[----:B------:R-:W-:-:S07]  /*c7a0*/  PRMT R8, R0, 0x7610, R8 ;  /* 0x0000761000087816 */ /* 0x000fce0000000008 */
.L_x_8581:
[----:B------:R-:W-:Y:S05]  /*c7b0*/  BSYNC B0 ;  /* 0x0000000000007941 */ /* 0x000fea0003800000 */
.L_x_8580:
[----:B------:R-:W-:Y:S01]  /*c7c0*/  STG.E.U8 desc[UR36][R16.64], R8 ;  /* 0x0000000810007986 */ /* 0x000fe2000c101124 */
[----:B------:R-:W-:Y:S05]  /*c7d0*/  EXIT ;  /* 0x000000000000794d */ /* 0x000fea0003800000 */
.L_x_8574:
        /* <DEDUP_REMOVED lines=22> */
.L_x_8557:
        /* <DEDUP_REMOVED lines=16> */
.L_x_8585:
[----:B------:R-:W-:Y:S05]  /*ca40*/  EXIT ;  /* 0x000000000000794d */ /* 0x000fea0003800000 */
.L_x_8584:
[----:B------:R-:W-:-:S06]  /*ca50*/  HADD2.F32 R2, -RZ, R2.H0_H0 ;  /* 0x20000002ff027230 */ /* 0x000fcc0000004100 */
[----:B------:R-:W0:Y:S02]  /*ca60*/  F2I.U64.TRUNC R2, R2 ;  /* 0x0000000200027311 */ /* 0x000e24000020d800 */
[----:B0-----:R-:W-:Y:S01]  /*ca70*/  STG.E.64 desc[UR36][R16.64], R2 ;  /* 0x0000000210007986 */ /* 0x001fe2000c101b24 */
[----:B------:R-:W-:Y:S05]  /*ca80*/  EXIT ;  /* 0x000000000000794d */ /* 0x000fea0003800000 */
.L_x_8583:
[----:B------:R-:W-:-:S04]  /*ca90*/  HADD2.F32 R2, -RZ, R2.H0_H0 ;  /* 0x20000002ff027230 */ /* 0x000fc80000004100 */
[----:B------:R-:W0:Y:S02]  /*caa0*/  F2I.FTZ.U32.TRUNC.NTZ R3, R2 ;  /* 0x0000000200037305 */ /* 0x000e24000021f000 */
[----:B0-----:R-:W-:Y:S01]  /*cab0*/  STG.E desc[UR36][R16.64], R3 ;  /* 0x0000000310007986 */ /* 0x001fe2000c101924 */
[----:B------:R-:W-:Y:S05]  /*cac0*/  EXIT ;  /* 0x000000000000794d */ /* 0x000fea0003800000 */
.L_x_8586:
        /* <DEDUP_REMOVED lines=11> */
.L_x_19645:


//--------------------- .text._ZN2at6native27unrolled_elementwise_kernelIZZZNS0_22reciprocal_kernel_cudaERNS_18TensorIteratorBaseEENKUlvE_clEvENKUlvE3_clEvEUlN3c104HalfEE_St5arrayIPcLm2EELi4E23TrivialOffsetCalculatorILi1EjESD_NS0_6memory12LoadWithCastILi1EEENSE_13StoreWithCastILi1EEEEEviT_T0_T2_T3_T4_T5_ --------------------------
	.section	.text._ZN2at6native27unrolled_elementwise_kernelIZZZNS0_22reciprocal_kernel_cudaERNS_18TensorIteratorBaseEENKUlvE_clEvENKUlvE3_clEvEUlN3c104HalfEE_St5arrayIPcLm2EELi4E23TrivialOffsetCalculatorILi1EjESD_NS0_6memory12LoadWithCastILi1EEENSE_13StoreWithCastILi1EEEEEviT_T0_T2_T3_T4_T5_,"ax",@progbits
	.align	128
        .global         _ZN2at6native27unrolled_elementwise_kernelIZZZNS0_22reciprocal_kernel_cudaERNS_18TensorIteratorBaseEENKUlvE_clEvENKUlvE3_clEvEUlN3c104HalfEE_St5arrayIPcLm2EELi4E23TrivialOffsetCalculatorILi1EjESD_NS0_6memory12LoadWithCastILi1EEENSE_13StoreWithCastILi1EEEEEviT_T0_T2_T3_T4_T5_
        .type           _ZN2at6native27unrolled_elementwise_kernelIZZZNS0_22reciprocal_kernel_cudaERNS_18TensorIteratorBaseEENKUlvE_clEvENKUlvE3_clEvEUlN3c104HalfEE_St5arrayIPcLm2EELi4E23TrivialOffsetCalculatorILi1EjESD_NS0_6memory12LoadWithCastILi1EEENSE_13StoreWithCastILi1EEEEEviT_T0_T2_T3_T4_T5_,@function
        .size           _ZN2at6native27unrolled_elementwise_kernelIZZZNS0_22reciprocal_kernel_cudaERNS_18TensorIteratorBaseEENKUlvE_clEvENKUlvE3_clEvEUlN3c104HalfEE_St5arrayIPcLm2EELi4E23TrivialOffsetCalculatorILi1EjESD_NS0_6memory12LoadWithCastILi1EEENSE_13StoreWithCastILi1EEEEEviT_T0_T2_T3_T4_T5_,(.L_x_19646 - _ZN2at6native27unrolled_elementwise_kernelIZZZNS0_22reciprocal_kernel_cudaERNS_18TensorIteratorBaseEENKUlvE_clEvENKUlvE3_clEvEUlN3c104HalfEE_St5arrayIPcLm2EELi4E23TrivialOffsetCalculatorILi1EjESD_NS0_6memory12LoadWithCastILi1EEENSE_13StoreWithCastILi1EEEEEviT_T0_T2_T3_T4_T5_)
        .other          _ZN2at6native27unrolled_elementwise_kernelIZZZNS0_22reciprocal_kernel_cudaERNS_18TensorIteratorBaseEENKUlvE_clEvENKUlvE3_clEvEUlN3c104HalfEE_St5arrayIPcLm2EELi4E23TrivialOffsetCalculatorILi1EjESD_NS0_6memory12LoadWithCastILi1EEENSE_13StoreWithCastILi1EEEEEviT_T0_T2_T3_T4_T5_,@"STO_CUDA_ENTRY STV_DEFAULT"
_ZN2at6native27unrolled_elementwise_kernelIZZZNS0_22reciprocal_kernel_cudaERNS_18TensorIteratorBaseEENKUlvE_clEvENKUlvE3_clEvEUlN3c104HalfEE_St5arrayIPcLm2EELi4E23TrivialOffsetCalculatorILi1EjESD_NS0_6memory12LoadWithCastILi1EEENSE_13StoreWithCastILi1EEEEEviT_T0_T2_T3_T4_T5_:
.text._ZN2at6native27unrolled_elementwise_kernelIZZZNS0_22reciprocal_kernel_cudaERNS_18TensorIteratorBaseEENKUlvE_clEvENKUlvE3_clEvEUlN3c104HalfEE_St5arrayIPcLm2EELi4E23TrivialOffsetCalculatorILi1EjESD_NS0_6memory12LoadWithCastILi1EEENSE_13StoreWithCastILi1EEEEEviT_T0_T2_T3_T4_T5_:
        /* <DEDUP_REMOVED lines=34> */
.L_x_8592:
[----:B------:R-:W2:Y:S02]  /*0220*/  LDG.E.U8 R2, desc[UR36][R2.64] ;  /* 0x0000002402027981 */ /* 0x000ea4000c1e1100 */
[----:B--2---:R-:W-:-:S04]  /*0230*/  I2FP.F32.U32 R0, R2 ;  /* 0x0000000200007245 */ /* 0x004fc80000201000 */
[----:B------:R-:W-:-:S04]  /*0240*/  F2FP.F16.F32.PACK_AB R0, RZ, R0 ;  /* 0x00000000ff00723e */ /* 0x000fc800000000ff */
[----:B------:R-:W-:Y:S01]  /*0250*/  PRMT R22, R0, 0x7610, R22 ;  /* 0x0000761000167816 */ /* 0x000fe20000000016 */
[----:B------:R-:W-:Y:S06]  /*0260*/  BRA `(.L_x_8594) ;  /* 0x0000000c00c07947 */ /* 0x000fec0003800000 */
.L_x_8591:
        /* <DEDUP_REMOVED lines=11> */
.L_x_8596:
[----:B------:R-:W2:Y:S02]  /*0320*/  LDG.E R2, desc[UR36][R2.64] ;  /* 0x0000002402027981 */ /* 0x000ea4000c1e1900 */
[----:B--2---:R-:W-:-:S04]  /*0330*/  I2FP.F32.S32 R0, R2 ;  /* 0x0000000200007245 */ /* 0x004fc80000201400 */
[----:B------:R-:W-:-:S04]  /*0340*/  F2FP.F16.F32.PACK_AB R0, RZ, R0 ;  /* 0x00000000ff00723e */ /* 0x000fc800000000ff */
[----:B------:R-:W-:Y:S01]  /*0350*/  PRMT R22, R0, 0x7610, R22 ;  /* 0x0000761000167816 */ /* 0x000fe20000000016 */
[----:B------:R-:W-:Y:S06]  /*0360*/  BRA `(.L_x_8594) ;  /* 0x0000000c00807947 */ /* 0x000fec0003800000 */
.L_x_8595:
[----:B------:R-:W2:Y:S02]  /*0370*/  LDG.E.U16 R2, desc[UR36][R2.64] ;  /* 0x0000002402027981 */ /* 0x000ea4000c1e1500 */
[----:B--2---:R-:W0:Y:S02]  /*0380*/  I2F.S16 R0, R2 ;  /* 0x0000000200007306 */ /* 0x004e240000101400 */
[----:B0-----:R-:W-:-:S04]  /*0390*/  F2FP.F16.F32.PACK_AB R0, RZ, R0 ;  /* 0x00000000ff00723e */ /* 0x001fc800000000ff */
[----:B------:R-:W-:Y:S01]  /*03a0*/  PRMT R22, R0, 0x7610, R22 ;  /* 0x0000761000167816 */ /* 0x000fe20000000016 */
[----:B------:R-:W-:Y:S06]  /*03b0*/  BRA `(.L_x_8594) ;  /* 0x0000000c006c7947 */ /* 0x000fec0003800000 */
.L_x_8590:
        /* <DEDUP_REMOVED lines=9> */
.L_x_8598:
[----:B------:R1:W5:Y:S01]  /*0450*/  LDG.E.U16 R22, desc[UR36][R2.64] ;  /* 0x0000002402167981 */ /* 0x000362000c1e1500 */
[----:B------:R-:W-:Y:S05]  /*0460*/  BRA `(.L_x_8594) ;  /* 0x0000000c00407947 */ /* 0x000fea0003800000 */
.L_x_8597:
        /* <DEDUP_REMOVED lines=9> */
.L_x_8600:
[----:B------:R0:W5:Y:S01]  /*0500*/  LDG.E.U16 R22, desc[UR36][R2.64] ;  /* 0x0000002402167981 */ /* 0x000162000c1e1500 */
[----:B------:R-:W-:Y:S05]  /*0510*/  BRA `(.L_x_8594) ;  /* 0x0000000c00147947 */ /* 0x000fea0003800000 */
.L_x_8599:
        /* <DEDUP_REMOVED lines=9> */
.L_x_8589:
        /* <DEDUP_REMOVED lines=14> */
.L_x_8603:
        /* <DEDUP_REMOVED lines=9> */
.L_x_8602:
        /* <DEDUP_REMOVED lines=28> */
.L_x_8605:
        /* <DEDUP_REMOVED lines=16> */
.L_x_8604:
[----:B------:R-:W2:Y:S02]  /*09e0*/  LDG.E.U16 R0, desc[UR36][R2.64] ;  /* 0x0000002402007981 */ /* 0x000ea4000c1e1500 */
[----:B--2---:R-:W-:-:S05]  /*09f0*/  IMAD.U32 R0, R0, 0x10000, RZ ;  /* 0x0001000000007824 */ /* 0x004fca00078e00ff */
[----:B------:R-:W-:-:S04]  /*0a00*/  F2FP.F16.F32.PACK_AB R0, RZ, R0 ;  /* 0x00000000ff00723e */ /* 0x000fc800000000ff */
[----:B------:R-:W-:Y:S01]  /*0a10*/  PRMT R22, R0, 0x7610, R22 ;  /* 0x0000761000167816 */ /* 0x000fe20000000016 */
[----:B------:R-:W-:Y:S06]  /*0a20*/  BRA `(.L_x_8594) ;  /* 0x0000000400d07947 */ /* 0x000fec0003800000 */
.L_x_8601:
        /* <DEDUP_REMOVED lines=13> */
.L_x_8608:
        /* <DEDUP_REMOVED lines=21> */
.L_x_8612:
[----:B------:R-:W-:Y:S05]  /*0c50*/  BSYNC B1 ;  /* 0x0000000000017941 */ /* 0x000fea0003800000 */
.L_x_8611:
[----:B------:R-:W-:Y:S01]  /*0c60*/  LEA R3, R0, 0x3b800000, 0x17 ;  /* 0x3b80000000037811 */ /* 0x000fe200078eb8ff */
[----:B------:R-:W-:-:S05]  /*0c70*/  IMAD.SHL.U32 R0, R2, 0x100000, RZ ;  /* 0x0010000002007824 */ /* 0x000fca00078e00ff */
[----:B------:R-:W-:-:S07]  /*0c80*/  LOP3.LUT R0, R3, R0, R4, 0xfe, !PT ;  /* 0x0000000003007212 */ /* 0x000fce00078efe04 */
.L_x_8610:
[----:B------:R-:W-:Y:S05]  /*0c90*/  BSYNC B0 ;  /* 0x0000000000007941 */ /* 0x000fea0003800000 */
.L_x_8609:
[----:B------:R-:W-:-:S04]  /*0ca0*/  F2FP.F16.F32.PACK_AB R0, RZ, R0 ;  /* 0x00000000ff00723e */ /* 0x000fc800000000ff */
[----:B------:R-:W-:Y:S01]  /*0cb0*/  PRMT R22, R0, 0x7610, R22 ;  /* 0x0000761000167816 */ /* 0x000fe20000000016 */
[----:B------:R-:W-:Y:S06]  /*0cc0*/  BRA `(.L_x_8594) ;  /* 0x0000000400287947 */ /* 0x000fec0003800000 */
.L_x_8607:
        /* <DEDUP_REMOVED lines=21> */
.L_x_8616:
[----:B------:R-:W-:Y:S05]  /*0e20*/  BSYNC B1 ;  /* 0x0000000000017941 */ /* 0x000fea0003800000 */
.L_x_8615:
[----:B------:R-:W-:Y:S01]  /*0e30*/  LEA R3, R0, 0x37800000, 0x17 ;  /* 0x3780000000037811 */ /* 0x000fe200078eb8ff */
[----:B------:R-:W-:-:S05]  /*0e40*/  IMAD.SHL.U32 R0, R2, 0x200000, RZ ;  /* 0x0020000002007824 */ /* 0x000fca00078e00ff */
[----:B------:R-:W-:-:S07]  /*0e50*/  LOP3.LUT R0, R3, R0, R4, 0xfe, !PT ;  /* 0x0000000003007212 */ /* 0x000fce00078efe04 */
.L_x_8614:
[----:B------:R-:W-:Y:S05]  /*0e60*/  BSYNC B0 ;  /* 0x0000000000007941 */ /* 0x000fea0003800000 */
.L_x_8613:
[----:B------:R-:W-:-:S04]  /*0e70*/  F2FP.F16.F32.PACK_AB R0, RZ, R0 ;  /* 0x00000000ff00723e */ /* 0x000fc800000000ff */
[----:B------:R-:W-:Y:S01]  /*0e80*/  PRMT R22, R0, 0x7610, R22 ;  /* 0x0000761000167816 */ /* 0x000fe20000000016 */
[----:B------:R-:W-:Y:S06]  /*0e90*/  BRA `(.L_x_8594) ;  /* 0x0000000000b47947 */ /* 0x000fec0003800000 */
.L_x_8606:
        /* <DEDUP_REMOVED lines=14> */
.L_x_8620:
[----:B------:R-:W-:Y:S05]  /*0f80*/  BSYNC B0 ;  /* 0x0000000000007941 */ /* 0x000fea0003800000 */
.L_x_8619:
[----:B------:R-:W-:-:S04]  /*0f90*/  F2FP.F16.F32.PACK_AB R0, RZ, R0 ;  /* 0x00000000ff00723e */ /* 0x000fc800000000ff */
[----:B------:R-:W-:Y:S01]  /*0fa0*/  PRMT R22, R0, 0x7610, R22 ;  /* 0x0000761000167816 */ /* 0x000fe20000000016 */
[----:B------:R-:W-:Y:S06]  /*0fb0*/  BRA `(.L_x_8594) ;  /* 0x00000000006c7947 */ /* 0x000fec0003800000 */
.L_x_8593:
        /* <DEDUP_REMOVED lines=16> */
.L_x_8621:
[----:B------:R-:W-:Y:S01]  /*10c0*/  PRMT R22, RZ, 0x7610, R22 ;  /* 0x00007610ff167816 */ /* 0x000fe20000000016 */
[----:B------:R-:W-:Y:S06]  /*10d0*/  BRA `(.L_x_8594) ;  /* 0x0000000000247947 */ /* 0x000fec0003800000 */
.L_x_8618:
[----:B------:R-:W2:Y:S02]  /*10e0*/  LDG.E.64 R2, desc[UR36][R2.64] ;  /* 0x0000002402027981 */ /* 0x000ea4000c1e1b00 */
[----:B--2---:R-:W0:Y:S02]  /*10f0*/  I2F.U64 R0, R2 ;  /* 0x0000000200007312 */ /* 0x004e240000301000 */
[----:B0-----:R-:W-:-:S04]  /*1100*/  F2FP.F16.F32.PACK_AB R0, RZ, R0 ;  /* 0x00000000ff00723e */ /* 0x001fc800000000ff */
[----:B------:R-:W-:Y:S01]  /*1110*/  PRMT R22, R0, 0x7610, R22 ;  /* 0x0000761000167816 */ /* 0x000fe20000000016 */
[----:B------:R-:W-:Y:S06]  /*1120*/  BRA `(.L_x_8594) ;  /* 0x0000000000107947 */ /* 0x000fec0003800000 */
.L_x_8617:
[----:B------:R-:W2:Y:S02]  /*1130*/  LDG.E R2, desc[UR36][R2.64] ;  /* 0x0000002402027981 */ /* 0x000ea4000c1e1900 */
[----:B--2---:R-:W-:-:S04]  /*1140*/  I2FP.F32.U32 R0, R2 ;  /* 0x0000000200007245 */ /* 0x004fc80000201000 */
[----:B------:R-:W-:-:S04]  /*1150*/  F2FP.F16.F32.PACK_AB R0, RZ, R0 ;  /* 0x00000000ff00723e */ /* 0x000fc800000000ff */
[----:B------:R-:W-:-:S07]  /*1160*/  PRMT R22, R0, 0x7610, R22 ;  /* 0x0000761000167816 */ /* 0x000fce0000000016 */
.L_x_8594:
[----:B------:R-:W2:Y:S02]  /*1170*/  S2R R19, SR_TID.X ;  /* 0x0000000000137919 */ /* 0x000ea40000002100 */
[----:B--2---:R-:W-:-:S07]  /*1180*/  VIADD R19, R19, 0x80 ;  /* 0x0000008013137836 */ /* 0x004fce0000000000 */
.L_x_8588:
[----:B------:R-:W-:Y:S05]  /*1190*/  BSYNC B6 ;  /* 0x0000000000067941 */ /* 0x000fea0003800000 */
.L_x_8587:
        /* <DEDUP_REMOVED lines=26> */
.L_x_8627:
[----:B------:R-:W2:Y:S02]  /*1340*/  LDG.E.U8 R2, desc[UR36][R2.64] ;  /* 0x0000002402027981 */ /* 0x000ea4000c1e1100 */
[----:B--2---:R-:W-:-:S04]  /*1350*/  I2FP.F32.U32 R0, R2 ;  /* 0x0000000200007245 */ /* 0x004fc80000201000 */
[----:B------:R-:W-:-:S04]  /*1360*/  F2FP.F16.F32.PACK_AB R0, RZ, R0 ;  /* 0x00000000ff00723e */ /* 0x000fc800000000ff */
[----:B------:R-:W-:Y:S01]  /*1370*/  PRMT R23, R0, 0x7610, R23 ;  /* 0x0000761000177816 */ /* 0x000fe20000000017 */
[----:B------:R-:W-:Y:S06]  /*1380*/  BRA `(.L_x_8629) ;  /* 0x0000000c00bc7947 */ /* 0x000fec0003800000 */
.L_x_8626:
        /* <DEDUP_REMOVED lines=11> */
.L_x_8631:
[----:B------:R-:W2:Y:S02]  /*1440*/  LDG.E R2, desc[UR36][R2.64] ;  /* 0x0000002402027981 */ /* 0x000ea4000c1e1900 */
[----:B--2---:R-:W-:-:S04]  /*1450*/  I2FP.F32.S32 R0, R2 ;  /* 0x0000000200007245 */ /* 0x004fc80000201400 */
[----:B------:R-:W-:-:S04]  /*1460*/  F2FP.F16.F32.PACK_AB R0, RZ, R0 ;  /* 0x00000000ff00723e */ /* 0x000fc800000000ff */
[----:B------:R-:W-:Y:S01]  /*1470*/  PRMT R23, R0, 0x7610, R23 ;  /* 0x0000761000177816 */ /* 0x000fe20000000017 */
[----:B------:R-:W-:Y:S06]  /*1480*/  BRA `(.L_x_8629) ;  /* 0x0000000c007c7947 */ /* 0x000fec0003800000 */
.L_x_8630:
[----:B------:R-:W2:Y:S02]  /*1490*/  LDG.E.U16 R2, desc[UR36][R2.64] ;  /* 0x0000002402027981 */ /* 0x000ea4000c1e1500 */
[----:B--2---:R-:W0:Y:S02]  /*14a0*/  I2F.S16 R0, R2 ;  /* 0x0000000200007306 */ /* 0x004e240000101400 */
[----:B0-----:R-:W-:-:S04]  /*14b0*/  F2FP.F16.F32.PACK_AB R0, RZ, R0 ;  /* 0x00000000ff00723e */ /* 0x001fc800000000ff */
[----:B------:R-:W-:Y:S01]  /*14c0*/  PRMT R23, R0, 0x7610, R23 ;  /* 0x0000761000177816 */ /* 0x000fe20000000017 */
[----:B------:R-:W-:Y:S06]  /*14d0*/  BRA `(.L_x_8629) ;  /* 0x0000000c00687947 */ /* 0x000fec0003800000 */
.L_x_8625:
        /* <DEDUP_REMOVED lines=9> */
.L_x_8633:
[----:B------:R0:W5:Y:S01]  /*1570*/  LDG.E.U16 R23, desc[UR36][R2.64] ;  /* 0x0000002402177981 */ /* 0x000162000c1e1500 */
[----:B------:R-:W-:Y:S05]  /*1580*/  BRA `(.L_x_8629) ;  /* 0x0000000c003c7947 */ /* 0x000fea0003800000 */
.L_x_8632:
        /* <DEDUP_REMOVED lines=9> */
.L_x_8635:
[----:B------:R1:W5:Y:S01]  /*1620*/  LDG.E.U16 R23, desc[UR36][R2.64] ;  /* 0x0000002402177981 */ /* 0x000362000c1e1500 */
[----:B------:R-:W-:Y:S05]  /*1630*/  BRA `(.L_x_8629) ;  /* 0x0000000c00107947 */ /* 0x000fea0003800000 */
.L_x_8634:
        /* <DEDUP_REMOVED lines=9> */
.L_x_8624:
        /* <DEDUP_REMOVED lines=14> */
.L_x_8638:
        /* <DEDUP_REMOVED lines=9> */
.L_x_8637:
        /* <DEDUP_REMOVED lines=28> */
.L_x_8640:
        /* <DEDUP_REMOVED lines=15> */
.L_x_8639:
[----:B------:R-:W2:Y:S02]  /*1af0*/  LDG.E.U16 R0, desc[UR36][R2.64] ;  /* 0x0000002402007981 */ /* 0x000ea4000c1e1500 */
[----:B--2---:R-:W-:-:S05]  /*1b00*/  IMAD.U32 R0, R0, 0x10000, RZ ;  /* 0x0001000000007824 */ /* 0x004fca00078e00ff */
[----:B------:R-:W-:-:S04]  /*1b10*/  F2FP.F16.F32.PACK_AB R0, RZ, R0 ;  /* 0x00000000ff00723e */ /* 0x000fc800000000ff */
[----:B------:R-:W-:Y:S01]  /*1b20*/  PRMT R23, R0, 0x7610, R23 ;  /* 0x0000761000177816 */ /* 0x000fe20000000017 */
[----:B------:R-:W-:Y:S06]  /*1b30*/  BRA `(.L_x_8629) ;  /* 0x0000000400d07947 */ /* 0x000fec0003800000 */
.L_x_8636:
        /* <DEDUP_REMOVED lines=13> */
.L_x_8643:
        /* <DEDUP_REMOVED lines=21> */
.L_x_8647:
[----:B------:R-:W-:Y:S05]  /*1d60*/  BSYNC B1 ;  /* 0x0000000000017941 */ /* 0x000fea0003800000 */
.L_x_8646:
[----:B------:R-:W-:Y:S01]  /*1d70*/  LEA R3, R0, 0x3b800000, 0x17 ;  /* 0x3b80000000037811 */ /* 0x000fe200078eb8ff */
[----:B------:R-:W-:-:S05]  /*1d80*/  IMAD.SHL.U32 R0, R2, 0x100000, RZ ;  /* 0x0010000002007824 */ /* 0x000fca00078e00ff */
[----:B------:R-:W-:-:S07]  /*1d90*/  LOP3.LUT R0, R3, R0, R4, 0xfe, !PT ;  /* 0x0000000003007212 */ /* 0x000fce00078efe04 */
.L_x_8645:
[----:B------:R-:W-:Y:S05]  /*1da0*/  BSYNC B0 ;  /* 0x0000000000007941 */ /* 0x000fea0003800000 */
.L_x_8644:
[----:B------:R-:W-:-:S04]  /*1db0*/  F2FP.F16.F32.PACK_AB R0, RZ, R0 ;  /* 0x00000000ff00723e */ /* 0x000fc800000000ff */
[----:B------:R-:W-:Y:S01]  /*1dc0*/  PRMT R23, R0, 0x7610, R23 ;  /* 0x0000761000177816 */ /* 0x000fe20000000017 */
[----:B------:R-:W-:Y:S06]  /*1dd0*/  BRA `(.L_x_8629) ;  /* 0x0000000400287947 */ /* 0x000fec0003800000 */
.L_x_8642:
        /* <DEDUP_REMOVED lines=21> */
.L_x_8651:
[----:B------:R-:W-:Y:S05]  /*1f30*/  BSYNC B1 ;  /* 0x0000000000017941 */ /* 0x000fea0003800000 */
.L_x_8650:
[----:B------:R-:W-:Y:S01]  /*1f40*/  LEA R3, R0, 0x37800000, 0x17 ;  /* 0x3780000000037811 */ /* 0x000fe200078eb8ff */
[----:B------:R-:W-:-:S05]  /*1f50*/  IMAD.SHL.U32 R0, R2, 0x200000, RZ ;  /* 0x0020000002007824 */ /* 0x000fca00078e00ff */
[----:B------:R-:W-:-:S07]  /*1f60*/  LOP3.LUT R0, R3, R0, R4, 0xfe, !PT ;  /* 0x0000000003007212 */ /* 0x000fce00078efe04 */
.L_x_8649:
[----:B------:R-:W-:Y:S05]  /*1f70*/  BSYNC B0 ;  /* 0x0000000000007941 */ /* 0x000fea0003800000 */
.L_x_8648:
[----:B------:R-:W-:-:S04]  /*1f80*/  F2FP.F16.F32.PACK_AB R0, RZ, R0 ;  /* 0x00000000ff00723e */ /* 0x000fc800000000ff */
[----:B------:R-:W-:Y:S01]  /*1f90*/  PRMT R23, R0, 0x7610, R23 ;  /* 0x0000761000177816 */ /* 0x000fe20000000017 */
[----:B------:R-:W-:Y:S06]  /*1fa0*/  BRA `(.L_x_8629) ;  /* 0x0000000000b47947 */ /* 0x000fec0003800000 */
.L_x_8641:
        /* <DEDUP_REMOVED lines=14> */
.L_x_8655:
[----:B------:R-:W-:Y:S05]  /*2090*/  BSYNC B0 ;  /* 0x0000000000007941 */ /* 0x000fea0003800000 */
.L_x_8654:
[----:B------:R-:W-:-:S04]  /*20a0*/  F2FP.F16.F32.PACK_AB R0, RZ, R0 ;  /* 0x00000000ff00723e */ /* 0x000fc800000000ff */
[----:B------:R-:W-:Y:S01]  /*20b0*/  PRMT R23, R0, 0x7610, R23 ;  /* 0x0000761000177816 */ /* 0x000fe20000000017 */
[----:B------:R-:W-:Y:S06]  /*20c0*/  BRA `(.L_x_8629) ;  /* 0x00000000006c7947 */ /* 0x000fec0003800000 */
.L_x_8628:
        /* <DEDUP_REMOVED lines=16> */
.L_x_8656:
[----:B------:R-:W-:Y:S01]  /*21d0*/  PRMT R23, RZ, 0x7610, R23 ;  /* 0x00007610ff177816 */ /* 0x000fe20000000017 */
[----:B------:R-:W-:Y:S06]  /*21e0*/  BRA `(.L_x_8629) ;  /* 0x0000000000247947 */ /* 0x000fec0003800000 */
.L_x_8653:
[----:B------:R-:W2:Y:S02]  /*21f0*/  LDG.E.64 R2, desc[UR36][R2.64] ;  /* 0x0000002402027981 */ /* 0x000ea4000c1e1b00 */
[----:B--2---:R-:W0:Y:S02]  /*2200*/  I2F.U64 R0, R2 ;  /* 0x0000000200007312 */ /* 0x004e240000301000 */
[----:B0-----:R-:W-:-:S04]  /*2210*/  F2FP.F16.F32.PACK_AB R0, RZ, R0 ;  /* 0x00000000ff00723e */ /* 0x001fc800000000ff */
[----:B------:R-:W-:Y:S01]  /*2220*/  PRMT R23, R0, 0x7610, R23 ;  /* 0x0000761000177816 */ /* 0x000fe20000000017 */
[----:B------:R-:W-:Y:S06]  /*2230*/  BRA `(.L_x_8629) ;  /* 0x0000000000107947 */ /* 0x000fec0003800000 */
.L_x_8652:
[----:B------:R-:W2:Y:S02]  /*2240*/  LDG.E R2, desc[UR36][R2.64] ;  /* 0x0000002402027981 */ /* 0x000ea4000c1e1900 */
[----:B--2---:R-:W-:-:S04]  /*2250*/  I2FP.F32.U32 R0, R2 ;  /* 0x0000000200007245 */ /* 0x004fc80000201000 */
[----:B------:R-:W-:-:S04]  /*2260*/  F2FP.F16.F32.PACK_AB R0, RZ, R0 ;  /* 0x00000000ff00723e */ /* 0x000fc800000000ff */
[----:B------:R-:W-:-:S07]  /*2270*/  PRMT R23, R0, 0x7610, R23 ;  /* 0x0000761000177816 */ /* 0x000fce0000000017 */
.L_x_8629:
[----:B------:R-:W-:-:S07]  /*2280*/  VIADD R19, R19, 0x80 ;  /* 0x0000008013137836 */ /* 0x000fce0000000000 */
.L_x_8623:
[----:B------:R-:W-:Y:S05]  /*2290*/  BSYNC B6 ;  /* 0x0000000000067941 */ /* 0x000fea0003800000 */
.L_x_8622:
        /* <DEDUP_REMOVED lines=28> */
.L_x_8662:
[----:B------:R-:W2:Y:S02]  /*2460*/  LDG.E.U8 R2, desc[UR36][R2.64] ;  /* 0x0000002402027981 */ /* 0x000ea4000c1e1100 */
[----:B--2---:R-:W-:-:S04]  /*2470*/  I2FP.F32.U32 R0, R2 ;  /* 0x0000000200007245 */ /* 0x004fc80000201000 */
[----:B------:R-:W-:-:S04]  /*2480*/  F2FP.F16.F32.PACK_AB R0, RZ, R0 ;  /* 0x00000000ff00723e */ /* 0x000fc800000000ff */
[----:B------:R-:W-:Y:S01]  /*2490*/  PRMT R25, R0, 0x7610, R25 ;  /* 0x0000761000197816 */ /* 0x000fe20000000019 */
[----:B------:R-:W-:Y:S06]  /*24a0*/  BRA `(.L_x_8664) ;  /* 0x0000000c00bc7947 */ /* 0x000fec0003800000 */
.L_x_8661:
        /* <DEDUP_REMOVED lines=11> */
.L_x_8666:
[----:B------:R-:W2:Y:S02]  /*2560*/  LDG.E R2, desc[UR36][R2.64] ;  /* 0x0000002402027981 */ /* 0x000ea4000c1e1900 */
[----:B--2---:R-:W-:-:S04]  /*2570*/  I2FP.F32.S32 R0, R2 ;  /* 0x0000000200007245 */ /* 0x004fc80000201400 */
[----:B------:R-:W-:-:S04]  /*2580*/  F2FP.F16.F32.PACK_AB R0, RZ, R0 ;  /* 0x00000000ff00723e */ /* 0x000fc800000000ff */
[----:B------:R-:W-:Y:S01]  /*2590*/  PRMT R25, R0, 0x7610, R25 ;  /* 0x0000761000197816 */ /* 0x000fe20000000019 */
[----:B------:R-:W-:Y:S06]  /*25a0*/  BRA `(.L_x_8664) ;  /* 0x0000000c007c7947 */ /* 0x000fec0003800000 */
.L_x_8665:
[----:B------:R-:W2:Y:S02]  /*25b0*/  LDG.E.U16 R2, desc[UR36][R2.64] ;  /* 0x0000002402027981 */ /* 0x000ea4000c1e1500 */
[----:B--2---:R-:W0:Y:S02]  /*25c0*/  I2F.S16 R0, R2 ;  /* 0x0000000200007306 */ /* 0x004e240000101400 */
[----:B0-----:R-:W-:-:S04]  /*25d0*/  F2FP.F16.F32.PACK_AB R0, RZ, R0 ;  /* 0x00000000ff00723e */ /* 0x001fc800000000ff */
[----:B------:R-:W-:Y:S01]  /*25e0*/  PRMT R25, R0, 0x7610, R25 ;  /* 0x0000761000197816 */ /* 0x000fe20000000019 */
[----:B------:R-:W-:Y:S06]  /*25f0*/  BRA `(.L_x_8664) ;  /* 0x0000000c00687947 */ /* 0x000fec0003800000 */
.L_x_8660:
        /* <DEDUP_REMOVED lines=9> */
.L_x_8668:
[----:B------:R0:W5:Y:S01]  /*2690*/  LDG.E.U16 R25, desc[UR36][R2.64] ;  /* 0x0000002402197981 */ /* 0x000162000c1e1500 */
[----:B------:R-:W-:Y:S05]  /*26a0*/  BRA `(.L_x_8664) ;  /* 0x0000000c003c7947 */ /* 0x000fea0003800000 */
.L_x_8667:
        /* <DEDUP_REMOVED lines=9> */
.L_x_8670:
[----:B------:R1:W5:Y:S01]  /*2740*/  LDG.E.U16 R25, desc[UR36][R2.64] ;  /* 0x0000002402197981 */ /* 0x000362000c1e1500 */
[----:B------:R-:W-:Y:S05]  /*2750*/  BRA `(.L_x_8664) ;  /* 0x0000000c00107947 */ /* 0x000fea0003800000 */
.L_x_8669:
        /* <DEDUP_REMOVED lines=9> */
.L_x_8659:
        /* <DEDUP_REMOVED lines=14> */
.L_x_8673:
        /* <DEDUP_REMOVED lines=9> */
.L_x_8672:
        /* <DEDUP_REMOVED lines=28> */
.L_x_8675:
        /* <DEDUP_REMOVED lines=15> */
.L_x_8674:
[----:B------:R-:W2:Y:S02]  /*2c10*/  LDG.E.U16 R0, desc[UR36][R2.64] ;  /* 0x0000002402007981 */ /* 0x000ea4000c1e1500 */
[----:B--2---:R-:W-:-:S05]  /*2c20*/  IMAD.U32 R0, R0, 0x10000, RZ ;  /* 0x0001000000007824 */ /* 0x004fca00078e00ff */
[----:B------:R-:W-:-:S04]  /*2c30*/  F2FP.F16.F32.PACK_AB R0, RZ, R0 ;  /* 0x00000000ff00723e */ /* 0x000fc800000000ff */
[----:B------:R-:W-:Y:S01]  /*2c40*/  PRMT R25, R0, 0x7610, R25 ;  /* 0x0000761000197816 */ /* 0x000fe20000000019 */
[----:B------:R-:W-:Y:S06]  /*2c50*/  BRA `(.L_x_8664) ;  /* 0x0000000400d07947 */ /* 0x000fec0003800000 */
.L_x_8671:
        /* <DEDUP_REMOVED lines=13> */
.L_x_8678:
        /* <DEDUP_REMOVED lines=21> */
.L_x_8682:
[----:B------:R-:W-:Y:S05]  /*2e80*/  BSYNC B1 ;  /* 0x0000000000017941 */ /* 0x000fea0003800000 */
.L_x_8681:
[----:B------:R-:W-:Y:S01]  /*2e90*/  LEA R3, R0, 0x3b800000, 0x17 ;  /* 0x3b80000000037811 */ /* 0x000fe200078eb8ff */
[----:B------:R-:W-:-:S05]  /*2ea0*/  IMAD.SHL.U32 R0, R2, 0x100000, RZ ;  /* 0x0010000002007824 */ /* 0x000fca00078e00ff */
[----:B------:R-:W-:-:S07]  /*2eb0*/  LOP3.LUT R0, R3, R0, R4, 0xfe, !PT ;  /* 0x0000000003007212 */ /* 0x000fce00078efe04 */
.L_x_8680:
[----:B------:R-:W-:Y:S05]  /*2ec0*/  BSYNC B0 ;  /* 0x0000000000007941 */ /* 0x000fea0003800000 */
.L_x_8679:
[----:B------:R-:W-:-:S04]  /*2ed0*/  F2FP.F16.F32.PACK_AB R0, RZ, R0 ;  /* 0x00000000ff00723e */ /* 0x000fc800000000ff */
[----:B------:R-:W-:Y:S01]  /*2ee0*/  PRMT R25, R0, 0x7610, R25 ;  /* 0x0000761000197816 */ /* 0x000fe20000000019 */
[----:B------:R-:W-:Y:S06]  /*2ef0*/  BRA `(.L_x_8664) ;  /* 0x0000000400287947 */ /* 0x000fec0003800000 */
.L_x_8677:
        /* <DEDUP_REMOVED lines=21> */
.L_x_8686:
[----:B------:R-:W-:Y:S05]  /*3050*/  BSYNC B1 ;  /* 0x0000000000017941 */ /* 0x000fea0003800000 */
.L_x_8685:
[----:B------:R-:W-:Y:S01]  /*3060*/  LEA R3, R0, 0x37800000, 0x17 ;  /* 0x3780000000037811 */ /* 0x000fe200078eb8ff */
[----:B------:R-:W-:-:S05]  /*3070*/  IMAD.SHL.U32 R0, R2, 0x200000, RZ ;  /* 0x0020000002007824 */ /* 0x000fca00078e00ff */
[----:B------:R-:W-:-:S07]  /*3080*/  LOP3.LUT R0, R3, R0, R4, 0xfe, !PT ;  /* 0x0000000003007212 */ /* 0x000fce00078efe04 */
.L_x_8684:
[----:B------:R-:W-:Y:S05]  /*3090*/  BSYNC B0 ;  /* 0x0000000000007941 */ /* 0x000fea0003800000 */
.L_x_8683:
[----:B------:R-:W-:-:S04]  /*30a0*/  F2FP.F16.F32.PACK_AB R0, RZ, R0 ;  /* 0x00000000ff00723e */ /* 0x000fc800000000ff */
[----:B------:R-:W-:Y:S01]  /*30b0*/  PRMT R25, R0, 0x7610, R25 ;  /* 0x0000761000197816 */ /* 0x000fe20000000019 */
[----:B------:R-:W-:Y:S06]  /*30c0*/  BRA `(.L_x_8664) ;  /* 0x0000000000b47947 */ /* 0x000fec0003800000 */
.L_x_8676:
        /* <DEDUP_REMOVED lines=14> */
.L_x_8690:
[----:B------:R-:W-:Y:S05]  /*31b0*/  BSYNC B0 ;  /* 0x0000000000007941 */ /* 0x000fea0003800000 */
.L_x_8689:
[----:B------:R-:W-:-:S04]  /*31c0*/  F2FP.F16.F32.PACK_AB R0, RZ, R0 ;  /* 0x00000000ff00723e */ /* 0x000fc800000000ff */
[----:B------:R-:W-:Y:S01]  /*31d0*/  PRMT R25, R0, 0x7610, R25 ;  /* 0x0000761000197816 */ /* 0x000fe20000000019 */
[----:B------:R-:W-:Y:S06]  /*31e0*/  BRA `(.L_x_8664) ;  /* 0x00000000006c7947 */ /* 0x000fec0003800000 */
.L_x_8663:
        /* <DEDUP_REMOVED lines=16> */
.L_x_8691:
[----:B------:R-:W-:Y:S01]  /*32f0*/  PRMT R25, RZ, 0x7610, R25 ;  /* 0x00007610ff197816 */ /* 0x000fe20000000019 */
[----:B------:R-:W-:Y:S06]  /*3300*/  BRA `(.L_x_8664) ;  /* 0x0000000000247947 */ /* 0x000fec0003800000 */
.L_x_8688:
[----:B------:R-:W2:Y:S02]  /*3310*/  LDG.E.64 R2, desc[UR36][R2.64] ;  /* 0x0000002402027981 */ /* 0x000ea4000c1e1b00 */
[----:B--2---:R-:W0:Y:S02]  /*3320*/  I2F.U64 R0, R2 ;  /* 0x0000000200007312 */ /* 0x004e240000301000 */
[----:B0-----:R-:W-:-:S04]  /*3330*/  F2FP.F16.F32.PACK_AB R0, RZ, R0 ;  /* 0x00000000ff00723e */ /* 0x001fc800000000ff */
[----:B------:R-:W-:Y:S01]  /*3340*/  PRMT R25, R0, 0x7610, R25 ;  /* 0x0000761000197816 */ /* 0x000fe20000000019 */
[----:B------:R-:W-:Y:S06]  /*3350*/  BRA `(.L_x_8664) ;  /* 0x0000000000107947 */ /* 0x000fec0003800000 */
.L_x_8687:
[----:B------:R-:W2:Y:S02]  /*3360*/  LDG.E R2, desc[UR36][R2.64] ;  /* 0x0000002402027981 */ /* 0x000ea4000c1e1900 */
[----:B--2---:R-:W-:-:S04]  /*3370*/  I2FP.F32.U32 R0, R2 ;  /* 0x0000000200007245 */ /* 0x004fc80000201000 */
[----:B------:R-:W-:-:S04]  /*3380*/  F2FP.F16.F32.PACK_AB R0, RZ, R0 ;  /* 0x00000000ff00723e */ /* 0x000fc800000000ff */
[----:B------:R-:W-:-:S07]  /*3390*/  PRMT R25, R0, 0x7610, R25 ;  /* 0x0000761000197816 */ /* 0x000fce0000000019 */
.L_x_8664:
[----:B------:R-:W-:-:S07]  /*33a0*/  VIADD R19, R19, 0x80 ;  /* 0x0000008013137836 */ /* 0x000fce0000000000 */
.L_x_8658:
[----:B------:R-:W-:Y:S05]  /*33b0*/  BSYNC B6 ;  /* 0x0000000000067941 */ /* 0x000fea0003800000 */
.L_x_8657:
        /* <DEDUP_REMOVED lines=25> */
.L_x_8697:
[----:B------:R-:W2:Y:S02]  /*3550*/  LDG.E.U8 R2, desc[UR36][R2.64] ;  /* 0x0000002402027981 */ /* 0x000ea4000c1e1100 */
[----:B--2---:R-:W-:-:S04]  /*3560*/  I2FP.F32.U32 R0, R2 ;  /* 0x0000000200007245 */ /* 0x004fc80000201000 */
[----:B------:R-:W-:-:S04]  /*3570*/  F2FP.F16.F32.PACK_AB R0, RZ, R0 ;  /* 0x00000000ff00723e */ /* 0x000fc800000000ff */
[----:B------:R-:W-:Y:S01]  /*3580*/  PRMT R24, R0, 0x7610, R24 ;  /* 0x0000761000187816 */ /* 0x000fe20000000018 */
[----:B------:R-:W-:Y:S06]  /*3590*/  BRA `(.L_x_8693) ;  /* 0x0000000c00bc7947 */ /* 0x000fec0003800000 */
.L_x_8696:
        /* <DEDUP_REMOVED lines=11> */
.L_x_8700:
[----:B------:R-:W2:Y:S02]  /*3650*/  LDG.E R2, desc[UR36][R2.64] ;  /* 0x0000002402027981 */ /* 0x000ea4000c1e1900 */
[----:B--2---:R-:W-:-:S04]  /*3660*/  I2FP.F32.S32 R0, R2 ;  /* 0x0000000200007245 */ /* 0x004fc80000201400 */
[----:B------:R-:W-:-:S04]  /*3670*/  F2FP.F16.F32.PACK_AB R0, RZ, R0 ;  /* 0x00000000ff00723e */ /* 0x000fc800000000ff */
[----:B------:R-:W-:Y:S01]  /*3680*/  PRMT R24, R0, 0x7610, R24 ;  /* 0x0000761000187816 */ /* 0x000fe20000000018 */
[----:B------:R-:W-:Y:S06]  /*3690*/  BRA `(.L_x_8693) ;  /* 0x0000000c007c7947 */ /* 0x000fec0003800000 */
.L_x_8699:
[----:B------:R-:W2:Y:S02]  /*36a0*/  LDG.E.U16 R2, desc[UR36][R2.64] ;  /* 0x0000002402027981 */ /* 0x000ea4000c1e1500 */
[----:B--2---:R-:W0:Y:S02]  /*36b0*/  I2F.S16 R0, R2 ;  /* 0x0000000200007306 */ /* 0x004e240000101400 */
[----:B0-----:R-:W-:-:S04]  /*36c0*/  F2FP.F16.F32.PACK_AB R0, RZ, R0 ;  /* 0x00000000ff00723e */ /* 0x001fc800000000ff */
[----:B------:R-:W-:Y:S01]  /*36d0*/  PRMT R24, R0, 0x7610, R24 ;  /* 0x0000761000187816 */ /* 0x000fe20000000018 */
[----:B------:R-:W-:Y:S06]  /*36e0*/  BRA `(.L_x_8693) ;  /* 0x0000000c00687947 */ /* 0x000fec0003800000 */
.L_x_8695:
        /* <DEDUP_REMOVED lines=9> */
.L_x_8702:
[----:B------:R2:W5:Y:S01]  /*3780*/  LDG.E.U16 R24, desc[UR36][R2.64] ;  /* 0x0000002402187981 */ /* 0x000562000c1e1500 */
[----:B------:R-:W-:Y:S05]  /*3790*/  BRA `(.L_x_8693) ;  /* 0x0000000c003c7947 */ /* 0x000fea0003800000 */
.L_x_8701:
        /* <DEDUP_REMOVED lines=9> */
.L_x_8704:
[----:B------:R3:W5:Y:S01]  /*3830*/  LDG.E.U16 R24, desc[UR36][R2.64] ;  /* 0x0000002402187981 */ /* 0x000762000c1e1500 */
[----:B------:R-:W-:Y:S05]  /*3840*/  BRA `(.L_x_8693) ;  /* 0x0000000c00107947 */ /* 0x000fea0003800000 */
.L_x_8703:
        /* <DEDUP_REMOVED lines=9> */
.L_x_8694:
        /* <DEDUP_REMOVED lines=14> */
.L_x_8707:
        /* <DEDUP_REMOVED lines=9> */
.L_x_8706:
        /* <DEDUP_REMOVED lines=28> */
.L_x_8709:
        /* <DEDUP_REMOVED lines=15> */
.L_x_8708:
[----:B------:R-:W2:Y:S02]  /*3d00*/  LDG.E.U16 R0, desc[UR36][R2.64] ;  /* 0x0000002402007981 */ /* 0x000ea4000c1e1500 */
[----:B--2---:R-:W-:-:S05]  /*3d10*/  IMAD.U32 R0, R0, 0x10000, RZ ;  /* 0x0001000000007824 */ /* 0x004fca00078e00ff */
[----:B------:R-:W-:-:S04]  /*3d20*/  F2FP.F16.F32.PACK_AB R0, RZ, R0 ;  /* 0x00000000ff00723e */ /* 0x000fc800000000ff */
[----:B------:R-:W-:Y:S01]  /*3d30*/  PRMT R24, R0, 0x7610, R24 ;  /* 0x0000761000187816 */ /* 0x000fe20000000018 */
[----:B------:R-:W-:Y:S06]  /*3d40*/  BRA `(.L_x_8693) ;  /* 0x0000000400d07947 */ /* 0x000fec0003800000 */
.L_x_8705:
        /* <DEDUP_REMOVED lines=13> */
.L_x_8712:
        /* <DEDUP_REMOVED lines=21> */
.L_x_8716:
[----:B------:R-:W-:Y:S05]  /*3f70*/  BSYNC B1 ;  /* 0x0000000000017941 */ /* 0x000fea0003800000 */
.L_x_8715:
[----:B------:R-:W-:Y:S01]  /*3f80*/  LEA R3, R0, 0x3b800000, 0x17 ;  /* 0x3b80000000037811 */ /* 0x000fe200078eb8ff */
[----:B------:R-:W-:-:S05]  /*3f90*/  IMAD.SHL.U32 R0, R2, 0x100000, RZ ;  /* 0x0010000002007824 */ /* 0x000fca00078e00ff */
[----:B------:R-:W-:-:S07]  /*3fa0*/  LOP3.LUT R0, R3, R0, R4, 0xfe, !PT ;  /* 0x0000000003007212 */ /* 0x000fce00078efe04 */
.L_x_8714:
[----:B------:R-:W-:Y:S05]  /*3fb0*/  BSYNC B0 ;  /* 0x0000000000007941 */ /* 0x000fea0003800000 */
.L_x_8713:
[----:B------:R-:W-:-:S04]  /*3fc0*/  F2FP.F16.F32.PACK_AB R0, RZ, R0 ;  /* 0x00000000ff00723e */ /* 0x000fc800000000ff */
[----:B------:R-:W-:Y:S01]  /*3fd0*/  PRMT R24, R0, 0x7610, R24 ;  /* 0x0000761000187816 */ /* 0x000fe20000000018 */
[----:B------:R-:W-:Y:S06]  /*3fe0*/  BRA `(.L_x_8693) ;  /* 0x0000000400287947 */ /* 0x000fec0003800000 */
.L_x_8711:
        /* <DEDUP_REMOVED lines=21> */
.L_x_8720:
[----:B------:R-:W-:Y:S05]  /*4140*/  BSYNC B1 ;  /* 0x0000000000017941 */ /* 0x000fea0003800000 */
.L_x_8719:
[----:B------:R-:W-:Y:S01]  /*4150*/  LEA R3, R0, 0x37800000, 0x17 ;  /* 0x3780000000037811 */ /* 0x000fe200078eb8ff */
[----:B------:R-:W-:-:S05]  /*4160*/  IMAD.SHL.U32 R0, R2, 0x200000, RZ ;  /* 0x0020000002007824 */ /* 0x000fca00078e00ff */
[----:B------:R-:W-:-:S07]  /*4170*/  LOP3.LUT R0, R3, R0, R4, 0xfe, !PT ;  /* 0x0000000003007212 */ /* 0x000fce00078efe04 */
.L_x_8718:
[----:B------:R-:W-:Y:S05]  /*4180*/  BSYNC B0 ;  /* 0x0000000000007941 */ /* 0x000fea0003800000 */
.L_x_8717:
[----:B------:R-:W-:-:S04]  /*4190*/  F2FP.F16.F32.PACK_AB R0, RZ, R0 ;  /* 0x00000000ff00723e */ /* 0x000fc800000000ff */
[----:B------:R-:W-:Y:S01]  /*41a0*/  PRMT R24, R0, 0x7610, R24 ;  /* 0x0000761000187816 */ /* 0x000fe20000000018 */
[----:B------:R-:W-:Y:S06]  /*41b0*/  BRA `(.L_x_8693) ;  /* 0x0000000000b47947 */ /* 0x000fec0003800000 */
.L_x_8710:
        /* <DEDUP_REMOVED lines=14> */
.L_x_8724:
[----:B------:R-:W-:Y:S05]  /*42a0*/  BSYNC B0 ;  /* 0x0000000000007941 */ /* 0x000fea0003800000 */
.L_x_8723:
[----:B------:R-:W-:-:S04]  /*42b0*/  F2FP.F16.F32.PACK_AB R0, RZ, R0 ;  /* 0x00000000ff00723e */ /* 0x000fc800000000ff */
[----:B------:R-:W-:Y:S01]  /*42c0*/  PRMT R24, R0, 0x7610, R24 ;  /* 0x0000761000187816 */ /* 0x000fe20000000018 */
[----:B------:R-:W-:Y:S06]  /*42d0*/  BRA `(.L_x_8693) ;  /* 0x00000000006c7947 */ /* 0x000fec0003800000 */
.L_x_8698:
        /* <DEDUP_REMOVED lines=16> */
.L_x_8725:
[----:B------:R-:W-:Y:S01]  /*43e0*/  PRMT R24, RZ, 0x7610, R24 ;  /* 0x00007610ff187816 */ /* 0x000fe20000000018 */
[----:B------:R-:W-:Y:S06]  /*43f0*/  BRA `(.L_x_8693) ;  /* 0x0000000000247947 */ /* 0x000fec0003800000 */
.L_x_8722:
[----:B------:R-:W2:Y:S02]  /*4400*/  LDG.E.64 R2, desc[UR36][R2.64] ;  /* 0x0000002402027981 */ /* 0x000ea4000c1e1b00 */
[----:B--2---:R-:W0:Y:S02]  /*4410*/  I2F.U64 R0, R2 ;  /* 0x0000000200007312 */ /* 0x004e240000301000 */
[----:B0-----:R-:W-:-:S04]  /*4420*/  F2FP.F16.F32.PACK_AB R0, RZ, R0 ;  /* 0x00000000ff00723e */ /* 0x001fc800000000ff */
[----:B------:R-:W-:Y:S01]  /*4430*/  PRMT R24, R0, 0x7610, R24 ;  /* 0x0000761000187816 */ /* 0x000fe20000000018 */
[----:B------:R-:W-:Y:S06]  /*4440*/  BRA `(.L_x_8693) ;  /* 0x0000000000107947 */ /* 0x000fec0003800000 */
.L_x_8721:
[----:B------:R-:W2:Y:S02]  /*4450*/  LDG.E R2, desc[UR36][R2.64] ;  /* 0x0000002402027981 */ /* 0x000ea4000c1e1900 */
[----:B--2---:R-:W-:-:S04]  /*4460*/  I2FP.F32.U32 R0, R2 ;  /* 0x0000000200007245 */ /* 0x004fc80000201000 */
[----:B------:R-:W-:-:S04]  /*4470*/  F2FP.F16.F32.PACK_AB R0, RZ, R0 ;  /* 0x00000000ff00723e */ /* 0x000fc800000000ff */
[----:B------:R-:W-:-:S07]  /*4480*/  PRMT R24, R0, 0x7610, R24 ;  /* 0x0000761000187816 */ /* 0x000fce0000000018 */
.L_x_8693:
[----:B------:R-:W-:Y:S05]  /*4490*/  BSYNC B6 ;  /* 0x0000000000067941 */ /* 0x000fea0003800000 */
.L_x_8692:
        /* <DEDUP_REMOVED lines=13> */
[----:B------:R-:W0:Y:S03]  /*4570*/  @!P3 MUFU.RCP R2, R2 ;  /* 0x000000020002b308 */ /* 0x000e260000001000 */
[----:B------:R-:W-:-:S05]  /*4580*/  @!P2 HADD2.F32 R6, -RZ, R24.H0_H0 ;  /* 0x20000018ff06a230 */ /* 0x000fca0000004100 */
[----:B------:R-:W1:Y:S08]  /*4590*/  @!P1 MUFU.RCP R5, R25 ;  /* 0x0000001900059308 */ /* 0x000e700000001000 */
[----:B------:R-:W2:Y:S01]  /*45a0*/  @!P2 MUFU.RCP R6, R6 ;  /* 0x000000060006a308 */ /* 0x000ea20000001000 */
[----:B0-----:R-:W-:-:S05]  /*45b0*/  @!P3 FADD.FTZ R3, R2, -RZ ;  /* 0x800000ff0203b221 */ /* 0x001fca0000010000 */
[----:B------:R-:W-:Y:S02]  /*45c0*/  @!P3 F2FP.F16.F32.PACK_AB R0, RZ, R3 ;  /* 0x00000003ff00b23e */ /* 0x000fe400000000ff */
[----:B------:R-:W0:Y:S01]  /*45d0*/  @!P0 MUFU.RCP R4, R4 ;  /* 0x0000000400048308 */ /* 0x000e220000001000 */
[----:B-1----:R-:W-:-:S05]  /*45e0*/  @!P1 FADD.FTZ R5, R5, -RZ ;  /* 0x800000ff05059221 */ /* 0x002fca0000010000 */
[----:B------:R-:W-:Y:S01]  /*45f0*/  @!P1 F2FP.F16.F32.PACK_AB R23, RZ, R5 ;  /* 0x00000005ff17923e */ /* 0x000fe200000000ff */
[----:B--2---:R-:W-:-:S05]  /*4600*/  @!P2 FADD.FTZ R7, R6, -RZ ;  /* 0x800000ff0607a221 */ /* 0x004fca0000010000 */
[----:B------:R-:W-:Y:S01]  /*4610*/  @!P2 F2FP.F16.F32.PACK_AB R22, RZ, R7 ;  /* 0x00000007ff16a23e */ /* 0x000fe200000000ff */
[----:B0-----:R-:W-:-:S05]  /*4620*/  @!P0 FADD.FTZ R2, R4, -RZ ;  /* 0x800000ff04028221 */ /* 0x001fca0000010000 */
[----:B------:R-:W-:Y:S01]  /*4630*/  @!P0 F2FP.F16.F32.PACK_AB R24, RZ, R2 ;  /* 0x00000002ff18823e */ /* 0x000fe200000000ff */
        /* <DEDUP_REMOVED lines=24> */
.L_x_8731:
[----:B------:R-:W-:Y:S02]  /*47c0*/  HADD2.F32 R5, -RZ, R0.H0_H0 ;  /* 0x20000000ff057230 */ /* 0x000fe40000004100 */
[----:B------:R-:W-:-:S04]  /*47d0*/  IMAD.MOV.U32 R17, RZ, RZ, R27 ;  /* 0x000000ffff117224 */ /* 0x000fc800078e001b */
[----:B------:R-:W0:Y:S02]  /*47e0*/  F2I.S64.TRUNC R4, R5 ;  /* 0x0000000500047311 */ /* 0x000e24000020d900 */
[----:B0-----:R0:W-:Y:S01]  /*47f0*/  STG.E.U8 desc[UR36][R2.64], R4 ;  /* 0x0000000402007986 */ /* 0x0011e2000c101124 */
[----:B------:R-:W-:Y:S05]  /*4800*/  BRA `(.L_x_8727) ;  /* 0x0000000c00d47947 */ /* 0x000fea0003800000 */
.L_x_8730:
        /* <DEDUP_REMOVED lines=11> */
.L_x_8734:
[----:B------:R-:W-:Y:S02]  /*48c0*/  HADD2.F32 R0, -RZ, R0.H0_H0 ;  /* 0x20000000ff007230 */ /* 0x000fe40000004100 */
[----:B------:R-:W-:Y:S02]  /*48d0*/  IMAD.MOV.U32 R17, RZ, RZ, R27 ;  /* 0x000000ffff117224 */ /* 0x000fe400078e001b */
[----:B------:R-:W0:Y:S02]  /*48e0*/  F2I.FTZ.TRUNC.NTZ R5, R0 ;  /* 0x0000000000057305 */ /* 0x000e24000021f100 */
[----:B0-----:R0:W-:Y:S01]  /*48f0*/  STG.E desc[UR36][R2.64], R5 ;  /* 0x0000000502007986 */ /* 0x0011e2000c101924 */
[----:B------:R-:W-:Y:S05]  /*4900*/  BRA `(.L_x_8727) ;  /* 0x0000000c00947947 */ /* 0x000fea0003800000 */
.L_x_8733:
[----:B------:R-:W-:Y:S02]  /*4910*/  HADD2.F32 R0, -RZ, R0.H0_H0 ;  /* 0x20000000ff007230 */ /* 0x000fe40000004100 */
[----:B------:R-:W-:Y:S02]  /*4920*/  IMAD.MOV.U32 R17, RZ, RZ, R27 ;  /* 0x000000ffff117224 */ /* 0x000fe400078e001b */
[----:B------:R-:W0:Y:S02]  /*4930*/  F2I.FTZ.TRUNC.NTZ R5, R0 ;  /* 0x0000000000057305 */ /* 0x000e24000021f100 */
[----:B0-----:R0:W-:Y:S01]  /*4940*/  STG.E.U16 desc[UR36][R2.64], R5 ;  /* 0x0000000502007986 */ /* 0x0011e2000c101524 */
[----:B------:R-:W-:Y:S05]  /*4950*/  BRA `(.L_x_8727) ;  /* 0x0000000c00807947 */ /* 0x000fea0003800000 */
.L_x_8729:
        /* <DEDUP_REMOVED lines=10> */
.L_x_8736:
[----:B------:R0:W-:Y:S01]  /*4a00*/  STG.E.U16 desc[UR36][R2.64], R0 ;  /* 0x0000000002007986 */ /* 0x0001e2000c101524 */
[----:B------:R-:W-:Y:S01]  /*4a10*/  IMAD.MOV.U32 R17, RZ, RZ, R27 ;  /* 0x000000ffff117224 */ /* 0x000fe200078e001b */
[----:B------:R-:W-:Y:S06]  /*4a20*/  BRA `(.L_x_8727) ;  /* 0x0000000c004c7947 */ /* 0x000fec0003800000 */
.L_x_8735:
        /* <DEDUP_REMOVED lines=11> */
.L_x_8738:
[----:B------:R-:W-:Y:S02]  /*4ae0*/  HADD2.F32 R0, -RZ, R0.H0_H0 ;  /* 0x20000000ff007230 */ /* 0x000fe40000004100 */
[----:B------:R-:W-:-:S03]  /*4af0*/  IMAD.MOV.U32 R17, RZ, RZ, R27 ;  /* 0x000000ffff117224 */ /* 0x000fc600078e001b */
[----:B------:R-:W-:-:S04]  /*4b00*/  F2FP.F16.F32.PACK_AB R0, RZ, R0 ;  /* 0x00000000ff00723e */ /* 0x000fc800000000ff */
[----:B------:R-:W-:-:S05]  /*4b10*/  PRMT R0, R0, 0x5410, RZ ;  /* 0x0000541000007816 */ /* 0x000fca00000000ff */
[----:B------:R0:W-:Y:S01]  /*4b20*/  STG.E desc[UR36][R2.64], R0 ;  /* 0x0000000002007986 */ /* 0x0001e2000c101924 */
[----:B------:R-:W-:Y:S05]  /*4b30*/  BRA `(.L_x_8727) ;  /* 0x0000000c00087947 */ /* 0x000fea0003800000 */
.L_x_8737:
[----:B------:R-:W-:Y:S02]  /*4b40*/  HADD2.F32 R4, -RZ, R0.H0_H0 ;  /* 0x20000000ff047230 */ /* 0x000fe40000004100 */
[----:B------:R-:W-:-:S03]  /*4b50*/  IMAD.MOV.U32 R17, RZ, RZ, R27 ;  /* 0x000000ffff117224 */ /* 0x000fc600078e001b */
[----:B------:R-:W-:-:S06]  /*4b60*/  FMUL.FTZ R4, R4, 1 ;  /* 0x3f80000004047820 */ /* 0x000fcc0000410000 */
[----:B------:R-:W0:Y:S02]  /*4b70*/  F2F.F64.F32 R4, R4 ;  /* 0x0000000400047310 */ /* 0x000e240000201800 */
[----:B0-----:R0:W-:Y:S01]  /*4b80*/  STG.E.64 desc[UR36][R2.64], R4 ;  /* 0x0000000402007986 */ /* 0x0011e2000c101b24 */
[----:B------:R-:W-:Y:S05]  /*4b90*/  BRA `(.L_x_8727) ;  /* 0x0000000800f07947 */ /* 0x000fea0003800000 */
.L_x_8728:
        /* <DEDUP_REMOVED lines=14> */
.L_x_8741:
[----:B------:R-:W-:Y:S01]  /*4c80*/  HADD2.F32 R0, -RZ, R0.H0_H0 ;  /* 0x20000000ff007230 */ /* 0x000fe20000004100 */
[----:B------:R-:W-:Y:S01]  /*4c90*/  CS2R R6, SRZ ;  /* 0x0000000000067805 */ /* 0x000fe2000001ff00 */
[----:B------:R-:W-:-:S03]  /*4ca0*/  IMAD.MOV.U32 R17, RZ, RZ, R27 ;  /* 0x000000ffff117224 */ /* 0x000fc600078e001b */
[----:B------:R-:W-:-:S04]  /*4cb0*/  FMUL.FTZ R0, R0, 1 ;  /* 0x3f80000000007820 */ /* 0x000fc80000410000 */
[----:B------:R-:W0:Y:S02]  /*4cc0*/  F2F.F64.F32 R4, R0 ;  /* 0x0000000000047310 */ /* 0x000e240000201800 */
[----:B0-----:R0:W-:Y:S01]  /*4cd0*/  STG.E.128 desc[UR36][R2.64], R4 ;  /* 0x0000000402007986 */ /* 0x0011e2000c101d24 */
[----:B------:R-:W-:Y:S05]  /*4ce0*/  BRA `(.L_x_8727) ;  /* 0x00000008009c7947 */ /* 0x000fea0003800000 */
.L_x_8740:
        /* <DEDUP_REMOVED lines=21> */
.L_x_8745:
[----:B------:R-:W-:Y:S05]  /*4e40*/  BSYNC B0 ;  /* 0x0000000000007941 */ /* 0x000fea0003800000 */
.L_x_8744:
[----:B------:R-:W-:Y:S01]  /*4e50*/  LOP3.LUT R5, R0, R5, RZ, 0xfc, !PT ;  /* 0x0000000500057212 */ /* 0x000fe200078efcff */
[----:B------:R-:W-:-:S04]  /*4e60*/  IMAD.MOV.U32 R17, RZ, RZ, R27 ;  /* 0x000000ffff117224 */ /* 0x000fc800078e001b */
[----:B------:R0:W-:Y:S01]  /*4e70*/  STG.E.U8 desc[UR36][R2.64], R5 ;  /* 0x0000000502007986 */ /* 0x0001e2000c101124 */
[----:B------:R-:W-:Y:S05]  /*4e80*/  BRA `(.L_x_8727) ;  /* 0x0000000800347947 */ /* 0x000fea0003800000 */
.L_x_8743:
        /* <DEDUP_REMOVED lines=13> */
.L_x_8747:
[----:B------:R-:W-:Y:S01]  /*4f60*/  IMAD.MOV.U32 R0, RZ, RZ, 0x7f ;  /* 0x0000007fff007424 */ /* 0x000fe200078e00ff */
[----:B------:R-:W-:-:S04]  /*4f70*/  ISETP.GT.U32.AND P0, PT, R4, 0x7f800000, PT ;  /* 0x7f8000000400780c */ /* 0x000fc80003f04070 */
[----:B------:R-:W-:-:S09]  /*4f80*/  SEL R0, R0, 0x7c, P0 ;  /* 0x0000007c00007807 */ /* 0x000fd20000000000 */
.L_x_8748:
[----:B------:R-:W-:Y:S05]  /*4f90*/  BSYNC B0 ;  /* 0x0000000000007941 */ /* 0x000fea0003800000 */
.L_x_8746:
[----:B------:R-:W-:Y:S01]  /*4fa0*/  LOP3.LUT R4, R5, 0x80000000, RZ, 0xc0, !PT ;  /* 0x8000000005047812 */ /* 0x000fe200078ec0ff */
[----:B------:R-:W-:-:S03]  /*4fb0*/  IMAD.MOV.U32 R17, RZ, RZ, R27 ;  /* 0x000000ffff117224 */ /* 0x000fc600078e001b */
[----:B------:R-:W-:-:S04]  /*4fc0*/  SHF.R.U32.HI R5, RZ, 0x18, R4 ;  /* 0x00000018ff057819 */ /* 0x000fc80000011604 */
[----:B------:R-:W-:-:S05]  /*4fd0*/  LOP3.LUT R5, R0, R5, RZ, 0xfc, !PT ;  /* 0x0000000500057212 */ /* 0x000fca00078efcff */
[----:B------:R0:W-:Y:S01]  /*4fe0*/  STG.E.U8 desc[UR36][R2.64], R5 ;  /* 0x0000000502007986 */ /* 0x0001e2000c101124 */
[----:B------:R-:W-:Y:S05]  /*4ff0*/  BRA `(.L_x_8727) ;  /* 0x0000000400d87947 */ /* 0x000fea0003800000 */
.L_x_8742:
[----:B------:R-:W-:Y:S02]  /*5000*/  HADD2.F32 R0, -RZ, R0.H0_H0 ;  /* 0x20000000ff007230 */ /* 0x000fe40000004100 */
[----:B------:R-:W-:-:S03]  /*5010*/  IMAD.MOV.U32 R17, RZ, RZ, R27 ;  /* 0x000000ffff117224 */ /* 0x000fc600078e001b */
[----:B------:R-:W-:-:S05]  /*5020*/  F2FP.BF16.F32.PACK_AB R0, RZ, R0 ;  /* 0x00000000ff00723e */ /* 0x000fca00000010ff */
[----:B------:R0:W-:Y:S01]  /*5030*/  STG.E.U16 desc[UR36][R2.64], R0 ;  /* 0x0000000002007986 */ /* 0x0001e2000c101524 */
[----:B------:R-:W-:Y:S05]  /*5040*/  BRA `(.L_x_8727) ;  /* 0x0000000400c47947 */ /* 0x000fea0003800000 */
.L_x_8739:
        /* <DEDUP_REMOVED lines=13> */
.L_x_8751:
        /* <DEDUP_REMOVED lines=17> */
.L_x_8754:
[----:B------:R-:W-:-:S04]  /*5230*/  LOP3.LUT R0, R7, 0x80000000, RZ, 0xc0, !PT ;  /* 0x8000000007007812 */ /* 0x000fc800078ec0ff */
[----:B------:R-:W-:-:S04]  /*5240*/  SHF.R.U32.HI R5, RZ, 0x18, R0 ;  /* 0x00000018ff057819 */ /* 0x000fc80000011600 */
[----:B------:R-:W-:-:S04]  /*5250*/  LOP3.LUT R4, R4, R5, RZ, 0xfc, !PT ;  /* 0x0000000504047212 */ /* 0x000fc800078efcff */
[----:B------:R-:W-:-:S07]  /*5260*/  PRMT R0, R4, 0x7610, R0 ;  /* 0x0000761004007816 */ /* 0x000fce0000000000 */
.L_x_8753:
[----:B------:R-:W-:Y:S05]  /*5270*/  BSYNC B0 ;  /* 0x0000000000007941 */ /* 0x000fea0003800000 */
.L_x_8752:
[----:B------:R3:W-:Y:S01]  /*5280*/  STG.E.U8 desc[UR36][R2.64], R0 ;  /* 0x0000000002007986 */ /* 0x0007e2000c101124 */
[----:B------:R-:W-:Y:S01]  /*5290*/  IMAD.MOV.U32 R17, RZ, RZ, R27 ;  /* 0x000000ffff117224 */ /* 0x000fe200078e001b */
[----:B------:R-:W-:Y:S06]  /*52a0*/  BRA `(.L_x_8727) ;  /* 0x00000004002c7947 */ /* 0x000fec0003800000 */
.L_x_8750:
        /* <DEDUP_REMOVED lines=17> */
.L_x_8757:
[----:B------:R-:W-:-:S04]  /*53c0*/  LOP3.LUT R0, R7, 0x80000000, RZ, 0xc0, !PT ;  /* 0x8000000007007812 */ /* 0x000fc800078ec0ff */
[----:B------:R-:W-:-:S04]  /*53d0*/  SHF.R.U32.HI R5, RZ, 0x18, R0 ;  /* 0x00000018ff057819 */ /* 0x000fc80000011600 */
[----:B------:R-:W-:-:S04]  /*53e0*/  LOP3.LUT R4, R4, R5, RZ, 0xfc, !PT ;  /* 0x0000000504047212 */ /* 0x000fc800078efcff */
[----:B------:R-:W-:-:S07]  /*53f0*/  PRMT R0, R4, 0x7610, R0 ;  /* 0x0000761004007816 */ /* 0x000fce0000000000 */
.L_x_8756:
[----:B------:R-:W-:Y:S05]  /*5400*/  BSYNC B0 ;  /* 0x0000000000007941 */ /* 0x000fea0003800000 */
.L_x_8755:
[----:B------:R0:W-:Y:S01]  /*5410*/  STG.E.U8 desc[UR36][R2.64], R0 ;  /* 0x0000000002007986 */ /* 0x0001e2000c101124 */
[----:B------:R-:W-:Y:S01]  /*5420*/  IMAD.MOV.U32 R17, RZ, RZ, R27 ;  /* 0x000000ffff117224 */ /* 0x000fe200078e001b */
[----:B------:R-:W-:Y:S06]  /*5430*/  BRA `(.L_x_8727) ;  /* 0x0000000000c87947 */ /* 0x000fec0003800000 */
.L_x_8749:
        /* <DEDUP_REMOVED lines=23> */
.L_x_8732:
        /* <DEDUP_REMOVED lines=16> */
.L_x_8760:
[----:B------:R-:W-:Y:S01]  /*56b0*/  IMAD.MOV.U32 R17, RZ, RZ, R27 ;  /* 0x000000ffff117224 */ /* 0x000fe200078e001b */
[----:B------:R-:W-:Y:S06]  /*56c0*/  BRA `(.L_x_8727) ;  /* 0x0000000000247947 */ /* 0x000fec0003800000 */
.L_x_8759:
[----:B------:R-:W-:Y:S02]  /*56d0*/  HADD2.F32 R4, -RZ, R0.H0_H0 ;  /* 0x20000000ff047230 */ /* 0x000fe40000004100 */
[----:B------:R-:W-:-:S04]  /*56e0*/  IMAD.MOV.U32 R17, RZ, RZ, R27 ;  /* 0x000000ffff117224 */ /* 0x000fc800078e001b */
[----:B------:R-:W0:Y:S02]  /*56f0*/  F2I.U64.TRUNC R4, R4 ;  /* 0x0000000400047311 */ /* 0x000e24000020d800 */
[----:B0-----:R2:W-:Y:S01]  /*5700*/  STG.E.64 desc[UR36][R2.64], R4 ;  /* 0x0000000402007986 */ /* 0x0015e2000c101b24 */
[----:B------:R-:W-:Y:S05]  /*5710*/  BRA `(.L_x_8727) ;  /* 0x0000000000107947 */ /* 0x000fea0003800000 */
.L_x_8758:
[----:B------:R-:W-:Y:S02]  /*5720*/  HADD2.F32 R0, -RZ, R0.H0_H0 ;  /* 0x20000000ff007230 */ /* 0x000fe40000004100 */
[----:B------:R-:W-:Y:S02]  /*5730*/  IMAD.MOV.U32 R17, RZ, RZ, R27 ;  /* 0x000000ffff117224 */ /* 0x000fe400078e001b */
[----:B------:R-:W0:Y:S02]  /*5740*/  F2I.FTZ.U32.TRUNC.NTZ R5, R0 ;  /* 0x0000000000057305 */ /* 0x000e24000021f000 */
[----:B0-----:R0:W-:Y:S03]  /*5750*/  STG.E desc[UR36][R2.64], R5 ;  /* 0x0000000502007986 */ /* 0x0011e6000c101924 */
.L_x_8727:
[----:B------:R-:W-:Y:S05]  /*5760*/  BSYNC B6 ;  /* 0x0000000000067941 */ /* 0x000fea0003800000 */
.L_x_8726:
        /* <DEDUP_REMOVED lines=25> */
.L_x_8766:
[----:B------:R-:W-:-:S06]  /*5900*/  HADD2.F32 R5, -RZ, R24.H0_H0 ;  /* 0x20000018ff057230 */ /* 0x000fcc0000004100 */
[----:B------:R-:W0:Y:S02]  /*5910*/  F2I.S64.TRUNC R4, R5 ;  /* 0x0000000500047311 */ /* 0x000e24000020d900 */
[----:B0-----:R0:W-:Y:S01]  /*5920*/  STG.E.U8 desc[UR36][R2.64], R4 ;  /* 0x0000000402007986 */ /* 0x0011e2000c101124 */
[----:B------:R-:W-:Y:S05]  /*5930*/  BRA `(.L_x_8768) ;  /* 0x0000000c00847947 */ /* 0x000fea0003800000 */
.L_x_8765:
        /* <DEDUP_REMOVED lines=10> */
.L_x_8770:
[----:B------:R-:W-:-:S04]  /*59e0*/  HADD2.F32 R24, -RZ, R24.H0_H0 ;  /* 0x20000018ff187230 */ /* 0x000fc80000004100 */
[----:B------:R-:W0:Y:S02]  /*59f0*/  F2I.FTZ.TRUNC.NTZ R5, R24 ;  /* 0x0000001800057305 */ /* 0x000e24000021f100 */
[----:B0-----:R0:W-:Y:S01]  /*5a00*/  STG.E desc[UR36][R2.64], R5 ;  /* 0x0000000502007986 */ /* 0x0011e2000c101924 */
[----:B------:R-:W-:Y:S05]  /*5a10*/  BRA `(.L_x_8768) ;  /* 0x0000000c004c7947 */ /* 0x000fea0003800000 */
.L_x_8769:
[----:B------:R-:W-:-:S04]  /*5a20*/  HADD2.F32 R24, -RZ, R24.H0_H0 ;  /* 0x20000018ff187230 */ /* 0x000fc80000004100 */
[----:B------:R-:W0:Y:S02]  /*5a30*/  F2I.FTZ.TRUNC.NTZ R5, R24 ;  /* 0x0000001800057305 */ /* 0x000e24000021f100 */
[----:B0-----:R0:W-:Y:S01]  /*5a40*/  STG.E.U16 desc[UR36][R2.64], R5 ;  /* 0x0000000502007986 */ /* 0x0011e2000c101524 */
[----:B------:R-:W-:Y:S05]  /*5a50*/  BRA `(.L_x_8768) ;  /* 0x0000000c003c7947 */ /* 0x000fea0003800000 */
.L_x_8764:
        /* <DEDUP_REMOVED lines=9> */
.L_x_8772:
[----:B------:R0:W-:Y:S01]  /*5af0*/  STG.E.U16 desc[UR36][R2.64], R24 ;  /* 0x0000001802007986 */ /* 0x0001e2000c101524 */
[----:B------:R-:W-:Y:S05]  /*5b00*/  BRA `(.L_x_8768) ;  /* 0x0000000c00107947 */ /* 0x000fea0003800000 */
.L_x_8771:
        /* <DEDUP_REMOVED lines=10> */
.L_x_8774:
[----:B------:R-:W-:-:S05]  /*5bb0*/  HADD2.F32 R0, -RZ, R24.H0_H0 ;  /* 0x20000018ff007230 */ /* 0x000fca0000004100 */
[----:B------:R-:W-:-:S04]  /*5bc0*/  F2FP.F16.F32.PACK_AB R0, RZ, R0 ;  /* 0x00000000ff00723e */ /* 0x000fc800000000ff */
[----:B------:R-:W-:-:S05]  /*5bd0*/  PRMT R0, R0, 0x5410, RZ ;  /* 0x0000541000007816 */ /* 0x000fca00000000ff */
[----:B------:R0:W-:Y:S01]  /*5be0*/  STG.E desc[UR36][R2.64], R0 ;  /* 0x0000000002007986 */ /* 0x0001e2000c101924 */
[----:B------:R-:W-:Y:S05]  /*5bf0*/  BRA `(.L_x_8768) ;  /* 0x0000000800d47947 */ /* 0x000fea0003800000 */
.L_x_8773:
[----:B------:R-:W-:-:S05]  /*5c00*/  HADD2.F32 R4, -RZ, R24.H0_H0 ;  /* 0x20000018ff047230 */ /* 0x000fca0000004100 */
[----:B------:R-:W-:-:S06]  /*5c10*/  FMUL.FTZ R4, R4, 1 ;  /* 0x3f80000004047820 */ /* 0x000fcc0000410000 */
[----:B------:R-:W0:Y:S02]  /*5c20*/  F2F.F64.F32 R4, R4 ;  /* 0x0000000400047310 */ /* 0x000e240000201800 */
[----:B0-----:R0:W-:Y:S01]  /*5c30*/  STG.E.64 desc[UR36][R2.64], R4 ;  /* 0x0000000402007986 */ /* 0x0011e2000c101b24 */
[----:B------:R-:W-:Y:S05]  /*5c40*/  BRA `(.L_x_8768) ;  /* 0x0000000800c07947 */ /* 0x000fea0003800000 */
.L_x_8763:
        /* <DEDUP_REMOVED lines=13> */
.L_x_8777:
[----:B------:R-:W-:Y:S01]  /*5d20*/  HADD2.F32 R24, -RZ, R24.H0_H0 ;  /* 0x20000018ff187230 */ /* 0x000fe20000004100 */
[----:B------:R-:W-:-:S04]  /*5d30*/  CS2R R6, SRZ ;  /* 0x0000000000067805 */ /* 0x000fc8000001ff00 */
[----:B------:R-:W-:-:S06]  /*5d40*/  FMUL.FTZ R4, R24, 1 ;  /* 0x3f80000018047820 */ /* 0x000fcc0000410000 */
[----:B------:R-:W0:Y:S02]  /*5d50*/  F2F.F64.F32 R4, R4 ;  /* 0x0000000400047310 */ /* 0x000e240000201800 */
[----:B0-----:R0:W-:Y:S01]  /*5d60*/  STG.E.128 desc[UR36][R2.64], R4 ;  /* 0x0000000402007986 */ /* 0x0011e2000c101d24 */
[----:B------:R-:W-:Y:S05]  /*5d70*/  BRA `(.L_x_8768) ;  /* 0x0000000800747947 */ /* 0x000fea0003800000 */
.L_x_8776:
        /* <DEDUP_REMOVED lines=21> */
.L_x_8781:
[----:B------:R-:W-:Y:S05]  /*5ed0*/  BSYNC B0 ;  /* 0x0000000000007941 */ /* 0x000fea0003800000 */
.L_x_8780:
[----:B------:R-:W-:-:S05]  /*5ee0*/  LOP3.LUT R5, R0, R5, RZ, 0xfc, !PT ;  /* 0x0000000500057212 */ /* 0x000fca00078efcff */
[----:B------:R0:W-:Y:S01]  /*5ef0*/  STG.E.U8 desc[UR36][R2.64], R5 ;  /* 0x0000000502007986 */ /* 0x0001e2000c101124 */
[----:B------:R-:W-:Y:S05]  /*5f00*/  BRA `(.L_x_8768) ;  /* 0x0000000800107947 */ /* 0x000fea0003800000 */
.L_x_8779:
        /* <DEDUP_REMOVED lines=13> */
.L_x_8783:
[----:B------:R-:W-:Y:S01]  /*5fe0*/  IMAD.MOV.U32 R0, RZ, RZ, 0x7f ;  /* 0x0000007fff007424 */ /* 0x000fe200078e00ff */
[----:B------:R-:W-:-:S04]  /*5ff0*/  ISETP.GT.U32.AND P0, PT, R4, 0x7f800000, PT ;  /* 0x7f8000000400780c */ /* 0x000fc80003f04070 */
[----:B------:R-:W-:-:S09]  /*6000*/  SEL R0, R0, 0x7c, P0 ;  /* 0x0000007c00007807 */ /* 0x000fd20000000000 */
.L_x_8784:
[----:B------:R-:W-:Y:S05]  /*6010*/  BSYNC B0 ;  /* 0x0000000000007941 */ /* 0x000fea0003800000 */
.L_x_8782:
[----:B------:R-:W-:-:S04]  /*6020*/  LOP3.LUT R4, R5, 0x80000000, RZ, 0xc0, !PT ;  /* 0x8000000005047812 */ /* 0x000fc800078ec0ff */
[----:B------:R-:W-:-:S04]  /*6030*/  SHF.R.U32.HI R5, RZ, 0x18, R4 ;  /* 0x00000018ff057819 */ /* 0x000fc80000011604 */
[----:B------:R-:W-:-:S05]  /*6040*/  LOP3.LUT R5, R0, R5, RZ, 0xfc, !PT ;  /* 0x0000000500057212 */ /* 0x000fca00078efcff */
[----:B------:R0:W-:Y:S01]  /*6050*/  STG.E.U8 desc[UR36][R2.64], R5 ;  /* 0x0000000502007986 */ /* 0x0001e2000c101124 */
[----:B------:R-:W-:Y:S05]  /*6060*/  BRA `(.L_x_8768) ;  /* 0x0000000400b87947 */ /* 0x000fea0003800000 */
.L_x_8778:
[----:B------:R-:W-:-:S05]  /*6070*/  HADD2.F32 R0, -RZ, R24.H0_H0 ;  /* 0x20000018ff007230 */ /* 0x000fca0000004100 */
[----:B------:R-:W-:-:S05]  /*6080*/  F2FP.BF16.F32.PACK_AB R0, RZ, R0 ;  /* 0x00000000ff00723e */ /* 0x000fca00000010ff */
[----:B------:R0:W-:Y:S01]  /*6090*/  STG.E.U16 desc[UR36][R2.64], R0 ;  /* 0x0000000002007986 */ /* 0x0001e2000c101524 */
[----:B------:R-:W-:Y:S05]  /*60a0*/  BRA `(.L_x_8768) ;  /* 0x0000000400a87947 */ /* 0x000fea0003800000 */
.L_x_8775:
        /* <DEDUP_REMOVED lines=12> */
.L_x_8787:
        /* <DEDUP_REMOVED lines=17> */
.L_x_8790:
[----:B------:R-:W-:-:S04]  /*6280*/  LOP3.LUT R0, R7, 0x80000000, RZ, 0xc0, !PT ;  /* 0x8000000007007812 */ /* 0x000fc800078ec0ff */
[----:B------:R-:W-:-:S04]  /*6290*/  SHF.R.U32.HI R5, RZ, 0x18, R0 ;  /* 0x00000018ff057819 */ /* 0x000fc80000011600 */
[----:B------:R-:W-:-:S04]  /*62a0*/  LOP3.LUT R4, R4, R5, RZ, 0xfc, !PT ;  /* 0x0000000504047212 */ /* 0x000fc800078efcff */
[----:B------:R-:W-:-:S07]  /*62b0*/  PRMT R0, R4, 0x7610, R0 ;  /* 0x0000761004007816 */ /* 0x000fce0000000000 */
.L_x_8789:
[----:B------:R-:W-:Y:S05]  /*62c0*/  BSYNC B0 ;  /* 0x0000000000007941 */ /* 0x000fea0003800000 */
.L_x_8788:
[----:B------:R3:W-:Y:S01]  /*62d0*/  STG.E.U8 desc[UR36][R2.64], R0 ;  /* 0x0000000002007986 */ /* 0x0007e2000c101124 */
[----:B------:R-:W-:Y:S05]  /*62e0*/  BRA `(.L_x_8768) ;  /* 0x0000000400187947 */ /* 0x000fea0003800000 */
.L_x_8786:
        /* <DEDUP_REMOVED lines=17> */
.L_x_8793:
[----:B------:R-:W-:-:S04]  /*6400*/  LOP3.LUT R0, R7, 0x80000000, RZ, 0xc0, !PT ;  /* 0x8000000007007812 */ /* 0x000fc800078ec0ff */
[----:B------:R-:W-:-:S04]  /*6410*/  SHF.R.U32.HI R5, RZ, 0x18, R0 ;  /* 0x00000018ff057819 */ /* 0x000fc80000011600 */
[----:B------:R-:W-:-:S04]  /*6420*/  LOP3.LUT R4, R4, R5, RZ, 0xfc, !PT ;  /* 0x0000000504047212 */ /* 0x000fc800078efcff */
[----:B------:R-:W-:-:S07]  /*6430*/  PRMT R0, R4, 0x7610, R0 ;  /* 0x0000761004007816 */ /* 0x000fce0000000000 */
.L_x_8792:
[----:B------:R-:W-:Y:S05]  /*6440*/  BSYNC B0 ;  /* 0x0000000000007941 */ /* 0x000fea0003800000 */
.L_x_8791:
[----:B------:R0:W-:Y:S01]  /*6450*/  STG.E.U8 desc[UR36][R2.64], R0 ;  /* 0x0000000002007986 */ /* 0x0001e2000c101124 */
[----:B------:R-:W-:Y:S05]  /*6460*/  BRA `(.L_x_8768) ;  /* 0x0000000000b87947 */ /* 0x000fea0003800000 */
.L_x_8785:
        /* <DEDUP_REMOVED lines=22> */
.L_x_8767:
        /* <DEDUP_REMOVED lines=16> */
.L_x_8796:
[----:B------:R-:W-:Y:S05]  /*66d0*/  BRA `(.L_x_8768) ;  /* 0x00000000001c7947 */ /* 0x000fea0003800000 */
.L_x_8795:
[----:B------:R-:W-:-:S06]  /*66e0*/  HADD2.F32 R4, -RZ, R24.H0_H0 ;  /* 0x20000018ff047230 */ /* 0x000fcc0000004100 */
[----:B------:R-:W0:Y:S02]  /*66f0*/  F2I.U64.TRUNC R4, R4 ;  /* 0x0000000400047311 */ /* 0x000e24000020d800 */
[----:B0-----:R2:W-:Y:S01]  /*6700*/  STG.E.64 desc[UR36][R2.64], R4 ;  /* 0x0000000402007986 */ /* 0x0015e2000c101b24 */
[----:B------:R-:W-:Y:S05]  /*6710*/  BRA `(.L_x_8768) ;  /* 0x00000000000c7947 */ /* 0x000fea0003800000 */
.L_x_8794:
[----:B------:R-:W-:-:S04]  /*6720*/  HADD2.F32 R24, -RZ, R24.H0_H0 ;  /* 0x20000018ff187230 */ /* 0x000fc80000004100 */
[----:B------:R-:W0:Y:S02]  /*6730*/  F2I.FTZ.U32.TRUNC.NTZ R5, R24 ;  /* 0x0000001800057305 */ /* 0x000e24000021f000 */
[----:B0-----:R0:W-:Y:S02]  /*6740*/  STG.E desc[UR36][R2.64], R5 ;  /* 0x0000000502007986 */ /* 0x0011e4000c101924 */
.L_x_8768:
        /* <DEDUP_REMOVED lines=25> */
.L_x_8800:
[----:B------:R-:W-:-:S06]  /*68e0*/  HADD2.F32 R5, -RZ, R23.H0_H0 ;  /* 0x20000017ff057230 */ /* 0x000fcc0000004100 */
[----:B------:R-:W0:Y:S02]  /*68f0*/  F2I.S64.TRUNC R4, R5 ;  /* 0x0000000500047311 */ /* 0x000e24000020d900 */
[----:B0-----:R3:W-:Y:S01]  /*6900*/  STG.E.U8 desc[UR36][R2.64], R4 ;  /* 0x0000000402007986 */ /* 0x0017e2000c101124 */
[----:B------:R-:W-:Y:S05]  /*6910*/  BRA `(.L_x_8802) ;  /* 0x0000000c00847947 */ /* 0x000fea0003800000 */
.L_x_8799:
        /* <DEDUP_REMOVED lines=10> */
.L_x_8804:
[----:B------:R-:W-:-:S06]  /*69c0*/  HADD2.F32 R23, -RZ, R23.H0_H0 ;  /* 0x20000017ff177230 */ /* 0x000fcc0000004100 */
[----:B------:R-:W0:Y:S02]  /*69d0*/  F2I.FTZ.TRUNC.NTZ R23, R23 ;  /* 0x0000001700177305 */ /* 0x000e24000021f100 */
[----:B0-----:R2:W-:Y:S01]  /*69e0*/  STG.E desc[UR36][R2.64], R23 ;  /* 0x0000001702007986 */ /* 0x0015e2000c101924 */
[----:B------:R-:W-:Y:S05]  /*69f0*/  BRA `(.L_x_8802) ;  /* 0x0000000c004c7947 */ /* 0x000fea0003800000 */
.L_x_8803:
[----:B------:R-:W-:-:S06]  /*6a00*/  HADD2.F32 R23, -RZ, R23.H0_H0 ;  /* 0x20000017ff177230 */ /* 0x000fcc0000004100 */
[----:B------:R-:W0:Y:S02]  /*6a10*/  F2I.FTZ.TRUNC.NTZ R23, R23 ;  /* 0x0000001700177305 */ /* 0x000e24000021f100 */
[----:B0-----:R0:W-:Y:S01]  /*6a20*/  STG.E.U16 desc[UR36][R2.64], R23 ;  /* 0x0000001702007986 */ /* 0x0011e2000c101524 */
[----:B------:R-:W-:Y:S05]  /*6a30*/  BRA `(.L_x_8802) ;  /* 0x0000000c003c7947 */ /* 0x000fea0003800000 */
.L_x_8798:
        /* <DEDUP_REMOVED lines=9> */
.L_x_8806:
[----:B------:R0:W-:Y:S01]  /*6ad0*/  STG.E.U16 desc[UR36][R2.64], R23 ;  /* 0x0000001702007986 */ /* 0x0001e2000c101524 */
[----:B------:R-:W-:Y:S05]  /*6ae0*/  BRA `(.L_x_8802) ;  /* 0x0000000c00107947 */ /* 0x000fea0003800000 */
.L_x_8805:
        /* <DEDUP_REMOVED lines=10> */
.L_x_8808:
[----:B------:R-:W-:-:S05]  /*6b90*/  HADD2.F32 R0, -RZ, R23.H0_H0 ;  /* 0x20000017ff007230 */ /* 0x000fca0000004100 */
[----:B------:R-:W-:-:S04]  /*6ba0*/  F2FP.F16.F32.PACK_AB R0, RZ, R0 ;  /* 0x00000000ff00723e */ /* 0x000fc800000000ff */
[----:B------:R-:W-:-:S05]  /*6bb0*/  PRMT R0, R0, 0x5410, RZ ;  /* 0x0000541000007816 */ /* 0x000fca00000000ff */
[----:B------:R0:W-:Y:S01]  /*6bc0*/  STG.E desc[UR36][R2.64], R0 ;  /* 0x0000000002007986 */ /* 0x0001e2000c101924 */
[----:B------:R-:W-:Y:S05]  /*6bd0*/  BRA `(.L_x_8802) ;  /* 0x0000000800d47947 */ /* 0x000fea0003800000 */
.L_x_8807:
[----:B------:R-:W-:-:S05]  /*6be0*/  HADD2.F32 R4, -RZ, R23.H0_H0 ;  /* 0x20000017ff047230 */ /* 0x000fca0000004100 */
[----:B------:R-:W-:-:S06]  /*6bf0*/  FMUL.FTZ R4, R4, 1 ;  /* 0x3f80000004047820 */ /* 0x000fcc0000410000 */
[----:B------:R-:W0:Y:S02]  /*6c00*/  F2F.F64.F32 R4, R4 ;  /* 0x0000000400047310 */ /* 0x000e240000201800 */
[----:B0-----:R0:W-:Y:S01]  /*6c10*/  STG.E.64 desc[UR36][R2.64], R4 ;  /* 0x0000000402007986 */ /* 0x0011e2000c101b24 */
[----:B------:R-:W-:Y:S05]  /*6c20*/  BRA `(.L_x_8802) ;  /* 0x0000000800c07947 */ /* 0x000fea0003800000 */
.L_x_8797:
        /* <DEDUP_REMOVED lines=13> */
.L_x_8811:
[----:B------:R-:W-:Y:S01]  /*6d00*/  HADD2.F32 R23, -RZ, R23.H0_H0 ;  /* 0x20000017ff177230 */ /* 0x000fe20000004100 */
[----:B------:R-:W-:-:S04]  /*6d10*/  CS2R R6, SRZ ;  /* 0x0000000000067805 */ /* 0x000fc8000001ff00 */
[----:B------:R-:W-:-:S06]  /*6d20*/  FMUL.FTZ R4, R23, 1 ;  /* 0x3f80000017047820 */ /* 0x000fcc0000410000 */
[----:B------:R-:W0:Y:S02]  /*6d30*/  F2F.F64.F32 R4, R4 ;  /* 0x0000000400047310 */ /* 0x000e240000201800 */
[----:B0-----:R0:W-:Y:S01]  /*6d40*/  STG.E.128 desc[UR36][R2.64], R4 ;  /* 0x0000000402007986 */ /* 0x0011e2000c101d24 */
[----:B------:R-:W-:Y:S05]  /*6d50*/  BRA `(.L_x_8802) ;  /* 0x0000000800747947 */ /* 0x000fea0003800000 */
.L_x_8810:
        /* <DEDUP_REMOVED lines=21> */
.L_x_8815:
[----:B------:R-:W-:Y:S05]  /*6eb0*/  BSYNC B0 ;  /* 0x0000000000007941 */ /* 0x000fea0003800000 */
.L_x_8814:
[----:B------:R-:W-:-:S05]  /*6ec0*/  LOP3.LUT R5, R0, R5, RZ, 0xfc, !PT ;  /* 0x0000000500057212 */ /* 0x000fca00078efcff */
[----:B------:R0:W-:Y:S01]  /*6ed0*/  STG.E.U8 desc[UR36][R2.64], R5 ;  /* 0x0000000502007986 */ /* 0x0001e2000c101124 */
[----:B------:R-:W-:Y:S05]  /*6ee0*/  BRA `(.L_x_8802) ;  /* 0x0000000800107947 */ /* 0x000fea0003800000 */
.L_x_8813:
        /* <DEDUP_REMOVED lines=13> */
.L_x_8817:
[----:B------:R-:W-:Y:S01]  /*6fc0*/  IMAD.MOV.U32 R0, RZ, RZ, 0x7f ;  /* 0x0000007fff007424 */ /* 0x000fe200078e00ff */
[----:B------:R-:W-:-:S04]  /*6fd0*/  ISETP.GT.U32.AND P0, PT, R4, 0x7f800000, PT ;  /* 0x7f8000000400780c */ /* 0x000fc80003f04070 */
[----:B------:R-:W-:-:S09]  /*6fe0*/  SEL R0, R0, 0x7c, P0 ;  /* 0x0000007c00007807 */ /* 0x000fd20000000000 */
.L_x_8818:
[----:B------:R-:W-:Y:S05]  /*6ff0*/  BSYNC B0 ;  /* 0x0000000000007941 */ /* 0x000fea0003800000 */
.L_x_8816:
[----:B------:R-:W-:-:S04]  /*7000*/  LOP3.LUT R4, R23, 0x80000000, RZ, 0xc0, !PT ;  /* 0x8000000017047812 */ /* 0x000fc800078ec0ff */
[----:B------:R-:W-:-:S04]  /*7010*/  SHF.R.U32.HI R5, RZ, 0x18, R4 ;  /* 0x00000018ff057819 */ /* 0x000fc80000011604 */
[----:B------:R-:W-:-:S05]  /*7020*/  LOP3.LUT R5, R0, R5, RZ, 0xfc, !PT ;  /* 0x0000000500057212 */ /* 0x000fca00078efcff */
[----:B------:R0:W-:Y:S01]  /*7030*/  STG.E.U8 desc[UR36][R2.64], R5 ;  /* 0x0000000502007986 */ /* 0x0001e2000c101124 */
[----:B------:R-:W-:Y:S05]  /*7040*/  BRA `(.L_x_8802) ;  /* 0x0000000400b87947 */ /* 0x000fea0003800000 */
.L_x_8812:
[----:B------:R-:W-:-:S05]  /*7050*/  HADD2.F32 R0, -RZ, R23.H0_H0 ;  /* 0x20000017ff007230 */ /* 0x000fca0000004100 */
[----:B------:R-:W-:-:S05]  /*7060*/  F2FP.BF16.F32.PACK_AB R0, RZ, R0 ;  /* 0x00000000ff00723e */ /* 0x000fca00000010ff */
[----:B------:R0:W-:Y:S01]  /*7070*/  STG.E.U16 desc[UR36][R2.64], R0 ;  /* 0x0000000002007986 */ /* 0x0001e2000c101524 */
[----:B------:R-:W-:Y:S05]  /*7080*/  BRA `(.L_x_8802) ;  /* 0x0000000400a87947 */ /* 0x000fea0003800000 */
.L_x_8809:
        /* <DEDUP_REMOVED lines=12> */
.L_x_8821:
        /* <DEDUP_REMOVED lines=17> */
.L_x_8824:
[----:B------:R-:W-:-:S04]  /*7260*/  LOP3.LUT R0, R23, 0x80000000, RZ, 0xc0, !PT ;  /* 0x8000000017007812 */ /* 0x000fc800078ec0ff */
[----:B------:R-:W-:-:S04]  /*7270*/  SHF.R.U32.HI R5, RZ, 0x18, R0 ;  /* 0x00000018ff057819 */ /* 0x000fc80000011600 */
[----:B------:R-:W-:-:S04]  /*7280*/  LOP3.LUT R4, R4, R5, RZ, 0xfc, !PT ;  /* 0x0000000504047212 */ /* 0x000fc800078efcff */
[----:B------:R-:W-:-:S07]  /*7290*/  PRMT R0, R4, 0x7610, R0 ;  /* 0x0000761004007816 */ /* 0x000fce0000000000 */
.L_x_8823:
[----:B------:R-:W-:Y:S05]  /*72a0*/  BSYNC B0 ;  /* 0x0000000000007941 */ /* 0x000fea0003800000 */
.L_x_8822:
[----:B------:R0:W-:Y:S01]  /*72b0*/  STG.E.U8 desc[UR36][R2.64], R0 ;  /* 0x0000000002007986 */ /* 0x0001e2000c101124 */
[----:B------:R-:W-:Y:S05]  /*72c0*/  BRA `(.L_x_8802) ;  /* 0x0000000400187947 */ /* 0x000fea0003800000 */
.L_x_8820:
        /* <DEDUP_REMOVED lines=17> */
.L_x_8827:
[----:B------:R-:W-:-:S04]  /*73e0*/  LOP3.LUT R0, R23, 0x80000000, RZ, 0xc0, !PT ;  /* 0x8000000017007812 */ /* 0x000fc800078ec0ff */
[----:B------:R-:W-:-:S04]  /*73f0*/  SHF.R.U32.HI R5, RZ, 0x18, R0 ;  /* 0x00000018ff057819 */ /* 0x000fc80000011600 */
[----:B------:R-:W-:-:S04]  /*7400*/  LOP3.LUT R4, R4, R5, RZ, 0xfc, !PT ;  /* 0x0000000504047212 */ /* 0x000fc800078efcff */
[----:B------:R-:W-:-:S07]  /*7410*/  PRMT R0, R4, 0x7610, R0 ;  /* 0x0000761004007816 */ /* 0x000fce0000000000 */
.L_x_8826:
[----:B------:R-:W-:Y:S05]  /*7420*/  BSYNC B0 ;  /* 0x0000000000007941 */ /* 0x000fea0003800000 */
.L_x_8825:
[----:B------:R0:W-:Y:S01]  /*7430*/  STG.E.U8 desc[UR36][R2.64], R0 ;  /* 0x0000000002007986 */ /* 0x0001e2000c101124 */
[----:B------:R-:W-:Y:S05]  /*7440*/  BRA `(.L_x_8802) ;  /* 0x0000000000b87947 */ /* 0x000fea0003800000 */
.L_x_8819:
        /* <DEDUP_REMOVED lines=22> */
.L_x_8801:
        /* <DEDUP_REMOVED lines=16> */
.L_x_8830:
[----:B------:R-:W-:Y:S05]  /*76b0*/  BRA `(.L_x_8802) ;  /* 0x00000000001c7947 */ /* 0x000fea0003800000 */
.L_x_8829:
[----:B------:R-:W-:-:S06]  /*76c0*/  HADD2.F32 R4, -RZ, R23.H0_H0 ;  /* 0x20000017ff047230 */ /* 0x000fcc0000004100 */
[----:B------:R-:W0:Y:S02]  /*76d0*/  F2I.U64.TRUNC R4, R4 ;  /* 0x0000000400047311 */ /* 0x000e24000020d800 */
[----:B0-----:R0:W-:Y:S01]  /*76e0*/  STG.E.64 desc[UR36][R2.64], R4 ;  /* 0x0000000402007986 */ /* 0x0011e2000c101b24 */
[----:B------:R-:W-:Y:S05]  /*76f0*/  BRA `(.L_x_8802) ;  /* 0x00000000000c7947 */ /* 0x000fea0003800000 */
.L_x_8828:
[----:B------:R-:W-:-:S06]  /*7700*/  HADD2.F32 R23, -RZ, R23.H0_H0 ;  /* 0x20000017ff177230 */ /* 0x000fcc0000004100 */
[----:B------:R-:W0:Y:S02]  /*7710*/  F2I.FTZ.U32.TRUNC.NTZ R23, R23 ;  /* 0x0000001700177305 */ /* 0x000e24000021f000 */
[----:B0-----:R0:W-:Y:S02]  /*7720*/  STG.E desc[UR36][R2.64], R23 ;  /* 0x0000001702007986 */ /* 0x0011e4000c101924 */
.L_x_8802:
[----:B------:R-:W-:-:S07]  /*7730*/  VIADD R17, R17, 0x80 ;  /* 0x0000008011117836 */ /* 0x000fce0000000000 */
.L_x_8762:
[----:B------:R-:W-:Y:S05]  /*7740*/  BSYNC B6 ;  /* 0x0000000000067941 */ /* 0x000fea0003800000 */
.L_x_8761:
        /* <DEDUP_REMOVED lines=23> */
.L_x_8834:
[----:B------:R-:W-:-:S06]  /*78c0*/  HADD2.F32 R5, -RZ, R22.H0_H0 ;  /* 0x20000016ff057230 */ /* 0x000fcc0000004100 */
[----:B------:R-:W0:Y:S02]  /*78d0*/  F2I.S64.TRUNC R4, R5 ;  /* 0x0000000500047311 */ /* 0x000e24000020d900 */
[----:B0-----:R-:W-:Y:S01]  /*78e0*/  STG.E.U8 desc[UR36][R2.64], R4 ;  /* 0x0000000402007986 */ /* 0x001fe2000c101124 */
[----:B------:R-:W-:Y:S05]  /*78f0*/  EXIT ;  /* 0x000000000000794d */ /* 0x000fea0003800000 */
.L_x_8833:
        /* <DEDUP_REMOVED lines=10> */
.L_x_8837:
[----:B------:R-:W-:-:S04]  /*79a0*/  HADD2.F32 R22, -RZ, R22.H0_H0 ;  /* 0x20000016ff167230 */ /* 0x000fc80000004100 */
[----:B------:R-:W0:Y:S02]  /*79b0*/  F2I.FTZ.TRUNC.NTZ R5, R22 ;  /* 0x0000001600057305 */ /* 0x000e24000021f100 */
[----:B0-----:R-:W-:Y:S01]  /*79c0*/  STG.E desc[UR36][R2.64], R5 ;  /* 0x0000000502007986 */ /* 0x001fe2000c101924 */
[----:B------:R-:W-:Y:S05]  /*79d0*/  EXIT ;  /* 0x000000000000794d */ /* 0x000fea0003800000 */
.L_x_8836:
[----:B------:R-:W-:-:S04]  /*79e0*/  HADD2.F32 R22, -RZ, R22.H0_H0 ;  /* 0x20000016ff167230 */ /* 0x000fc80000004100 */
[----:B------:R-:W0:Y:S02]  /*79f0*/  F2I.FTZ.TRUNC.NTZ R5, R22 ;  /* 0x0000001600057305 */ /* 0x000e24000021f100 */
[----:B0-----:R-:W-:Y:S01]  /*7a00*/  STG.E.U16 desc[UR36][R2.64], R5 ;  /* 0x0000000502007986 */ /* 0x001fe2000c101524 */
[----:B------:R-:W-:Y:S05]  /*7a10*/  EXIT ;  /* 0x000000000000794d */ /* 0x000fea0003800000 */
.L_x_8832:
        /* <DEDUP_REMOVED lines=9> */
.L_x_8839:
[----:B------:R-:W-:Y:S01]  /*7ab0*/  STG.E.U16 desc[UR36][R2.64], R22 ;  /* 0x0000001602007986 */ /* 0x000fe2000c101524 */
[----:B------:R-:W-:Y:S05]  /*7ac0*/  EXIT ;  /* 0x000000000000794d */ /* 0x000fea0003800000 */
.L_x_8838:
        /* <DEDUP_REMOVED lines=10> */
.L_x_8841:
[----:B------:R-:W-:-:S05]  /*7b70*/  HADD2.F32 R0, -RZ, R22.H0_H0 ;  /* 0x20000016ff007230 */ /* 0x000fca0000004100 */
[----:B------:R-:W-:-:S04]  /*7b80*/  F2FP.F16.F32.PACK_AB R0, RZ, R0 ;  /* 0x00000000ff00723e */ /* 0x000fc800000000ff */
[----:B------:R-:W-:-:S05]  /*7b90*/  PRMT R0, R0, 0x5410, RZ ;  /* 0x0000541000007816 */ /* 0x000fca00000000ff */
[----:B------:R-:W-:Y:S01]  /*7ba0*/  STG.E desc[UR36][R2.64], R0 ;  /* 0x0000000002007986 */ /* 0x000fe2000c101924 */
[----:B------:R-:W-:Y:S05]  /*7bb0*/  EXIT ;  /* 0x000000000000794d */ /* 0x000fea0003800000 */
.L_x_8840:
[----:B------:R-:W-:-:S05]  /*7bc0*/  HADD2.F32 R4, -RZ, R22.H0_H0 ;  /* 0x20000016ff047230 */ /* 0x000fca0000004100 */
[----:B------:R-:W-:-:S06]  /*7bd0*/  FMUL.FTZ R4, R4, 1 ;  /* 0x3f80000004047820 */ /* 0x000fcc0000410000 */
[----:B------:R-:W0:Y:S02]  /*7be0*/  F2F.F64.F32 R4, R4 ;  /* 0x0000000400047310 */ /* 0x000e240000201800 */
[----:B0-----:R-:W-:Y:S01]  /*7bf0*/  STG.E.64 desc[UR36][R2.64], R4 ;  /* 0x0000000402007986 */ /* 0x001fe2000c101b24 */
[----:B------:R-:W-:Y:S05]  /*7c00*/  EXIT ;  /* 0x000000000000794d */ /* 0x000fea0003800000 */
.L_x_8831:
        /* <DEDUP_REMOVED lines=13> */
.L_x_8844:
[----:B------:R-:W-:Y:S01]  /*7ce0*/  HADD2.F32 R22, -RZ, R22.H0_H0 ;  /* 0x20000016ff167230 */ /* 0x000fe20000004100 */
[----:B------:R-:W-:-:S04]  /*7cf0*/  CS2R R6, SRZ ;  /* 0x0000000000067805 */ /* 0x000fc8000001ff00 */
[----:B------:R-:W-:-:S06]  /*7d00*/  FMUL.FTZ R4, R22, 1 ;  /* 0x3f80000016047820 */ /* 0x000fcc0000410000 */
[----:B------:R-:W0:Y:S02]  /*7d10*/  F2F.F64.F32 R4, R4 ;  /* 0x0000000400047310 */ /* 0x000e240000201800 */
[----:B0-----:R-:W-:Y:S01]  /*7d20*/  STG.E.128 desc[UR36][R2.64], R4 ;  /* 0x0000000402007986 */ /* 0x001fe2000c101d24 */
[----:B------:R-:W-:Y:S05]  /*7d30*/  EXIT ;  /* 0x000000000000794d */ /* 0x000fea0003800000 */
.L_x_8843:
        /* <DEDUP_REMOVED lines=21> */
.L_x_8848:
[----:B------:R-:W-:Y:S05]  /*7e90*/  BSYNC B0 ;  /* 0x0000000000007941 */ /* 0x000fea0003800000 */
.L_x_8847:
[----:B------:R-:W-:-:S05]  /*7ea0*/  LOP3.LUT R5, R0, R5, RZ, 0xfc, !PT ;  /* 0x0000000500057212 */ /* 0x000fca00078efcff */
[----:B------:R-:W-:Y:S01]  /*7eb0*/  STG.E.U8 desc[UR36][R2.64], R5 ;  /* 0x0000000502007986 */ /* 0x000fe2000c101124 */
[----:B------:R-:W-:Y:S05]  /*7ec0*/  EXIT ;  /* 0x000000000000794d */ /* 0x000fea0003800000 */
.L_x_8846:
        /* <DEDUP_REMOVED lines=13> */
.L_x_8850:
[----:B------:R-:W-:Y:S01]  /*7fa0*/  IMAD.MOV.U32 R0, RZ, RZ, 0x7f ;  /* 0x0000007fff007424 */ /* 0x000fe200078e00ff */
[----:B------:R-:W-:-:S04]  /*7fb0*/  ISETP.GT.U32.AND P0, PT, R4, 0x7f800000, PT ;  /* 0x7f8000000400780c */ /* 0x000fc80003f04070 */
[----:B------:R-:W-:-:S09]  /*7fc0*/  SEL R0, R0, 0x7c, P0 ;  /* 0x0000007c00007807 */ /* 0x000fd20000000000 */
.L_x_8851:
[----:B------:R-:W-:Y:S05]  /*7fd0*/  BSYNC B0 ;  /* 0x0000000000007941 */ /* 0x000fea0003800000 */
.L_x_8849:
[----:B------:R-:W-:-:S04]  /*7fe0*/  LOP3.LUT R4, R5, 0x80000000, RZ, 0xc0, !PT ;  /* 0x8000000005047812 */ /* 0x000fc800078ec0ff */
[----:B------:R-:W-:-:S04]  /*7ff0*/  SHF.R.U32.HI R5, RZ, 0x18, R4 ;  /* 0x00000018ff057819 */ /* 0x000fc80000011604 */
[----:B------:R-:W-:-:S05]  /*8000*/  LOP3.LUT R5, R0, R5, RZ, 0xfc, !PT ;  /* 0x0000000500057212 */ /* 0x000fca00078efcff */
[----:B------:R-:W-:Y:S01]  /*8010*/  STG.E.U8 desc[UR36][R2.64], R5 ;  /* 0x0000000502007986 */ /* 0x000fe2000c101124 */
[----:B------:R-:W-:Y:S05]  /*8020*/  EXIT ;  /* 0x000000000000794d */ /* 0x000fea0003800000 */
.L_x_8845:
[----:B------:R-:W-:-:S05]  /*8030*/  HADD2.F32 R0, -RZ, R22.H0_H0 ;  /* 0x20000016ff007230 */ /* 0x000fca0000004100 */
[----:B------:R-:W-:-:S05]  /*8040*/  F2FP.BF16.F32.PACK_AB R0, RZ, R0 ;  /* 0x00000000ff00723e */ /* 0x000fca00000010ff */
[----:B------:R-:W-:Y:S01]  /*8050*/  STG.E.U16 desc[UR36][R2.64], R0 ;  /* 0x0000000002007986 */ /* 0x000fe2000c101524 */
[----:B------:R-:W-:Y:S05]  /*8060*/  EXIT ;  /* 0x000000000000794d */ /* 0x000fea0003800000 */
.L_x_8842:
        /* <DEDUP_REMOVED lines=12> */
.L_x_8854:
        /* <DEDUP_REMOVED lines=17> */
.L_x_8857:
[----:B------:R-:W-:-:S04]  /*8240*/  LOP3.LUT R0, R7, 0x80000000, RZ, 0xc0, !PT ;  /* 0x8000000007007812 */ /* 0x000fc800078ec0ff */
[----:B------:R-:W-:-:S04]  /*8250*/  SHF.R.U32.HI R5, RZ, 0x18, R0 ;  /* 0x00000018ff057819 */ /* 0x000fc80000011600 */
[----:B------:R-:W-:-:S04]  /*8260*/  LOP3.LUT R4, R4, R5, RZ, 0xfc, !PT ;  /* 0x0000000504047212 */ /* 0x000fc800078efcff */
[----:B------:R-:W-:-:S07]  /*8270*/  PRMT R0, R4, 0x7610, R0 ;  /* 0x0000761004007816 */ /* 0x000fce0000000000 */
.L_x_8856:
[----:B------:R-:W-:Y:S05]  /*8280*/  BSYNC B0 ;  /* 0x0000000000007941 */ /* 0x000fea0003800000 */
.L_x_8855:
[----:B------:R-:W-:Y:S01]  /*8290*/  STG.E.U8 desc[UR36][R2.64], R0 ;  /* 0x0000000002007986 */ /* 0x000fe2000c101124 */
[----:B------:R-:W-:Y:S05]  /*82a0*/  EXIT ;  /* 0x000000000000794d */ /* 0x000fea0003800000 */
.L_x_8853:
        /* <DEDUP_REMOVED lines=17> */
.L_x_8860:
[----:B------:R-:W-:-:S04]  /*83c0*/  LOP3.LUT R0, R7, 0x80000000, RZ, 0xc0, !PT ;  /* 0x8000000007007812 */ /* 0x000fc800078ec0ff */
[----:B------:R-:W-:-:S04]  /*83d0*/  SHF.R.U32.HI R5, RZ, 0x18, R0 ;  /* 0x00000018ff057819 */ /* 0x000fc80000011600 */
[----:B------:R-:W-:-:S04]  /*83e0*/  LOP3.LUT R4, R4, R5, RZ, 0xfc, !PT ;  /* 0x0000000504047212 */ /* 0x000fc800078efcff */
[----:B------:R-:W-:-:S07]  /*83f0*/  PRMT R0, R4, 0x7610, R0 ;  /* 0x0000761004007816 */ /* 0x000fce0000000000 */
.L_x_8859:
[----:B------:R-:W-:Y:S05]  /*8400*/  BSYNC B0 ;  /* 0x0000000000007941 */ /* 0x000fea0003800000 */
.L_x_8858:
[----:B------:R-:W-:Y:S01]  /*8410*/  STG.E.U8 desc[UR36][R2.64], R0 ;  /* 0x0000000002007986 */ /* 0x000fe2000c101124 */
[----:B------:R-:W-:Y:S05]  /*8420*/  EXIT ;  /* 0x000000000000794d */ /* 0x000fea0003800000 */
.L_x_8852:
        /* <DEDUP_REMOVED lines=22> */
.L_x_8835:
        /* <DEDUP_REMOVED lines=16> */
.L_x_8863:
[----:B------:R-:W-:Y:S05]  /*8690*/  EXIT ;  /* 0x000000000000794d */ /* 0x000fea0003800000 */
.L_x_8862:
[----:B------:R-:W-:-:S06]  /*86a0*/  HADD2.F32 R4, -RZ, R22.H0_H0 ;  /* 0x20000016ff047230 */ /* 0x000fcc0000004100 */
[----:B------:R-:W0:Y:S02]  /*86b0*/  F2I.U64.TRUNC R4, R4 ;  /* 0x0000000400047311 */ /* 0x000e24000020d800 */
[----:B0-----:R-:W-:Y:S01]  /*86c0*/  STG.E.64 desc[UR36][R2.64], R4 ;  /* 0x0000000402007986 */ /* 0x001fe2000c101b24 */
[----:B------:R-:W-:Y:S05]  /*86d0*/  EXIT ;  /* 0x000000000000794d */ /* 0x000fea0003800000 */
.L_x_8861:
[----:B------:R-:W-:-:S04]  /*86e0*/  HADD2.F32 R22, -RZ, R22.H0_H0 ;  /* 0x20000016ff167230 */ /* 0x000fc80000004100 */
[----:B------:R-:W0:Y:S02]  /*86f0*/  F2I.FTZ.U32.TRUNC.NTZ R5, R22 ;  /* 0x0000001600057305 */ /* 0x000e24000021f000 */
[----:B0-----:R-:W-:Y:S01]  /*8700*/  STG.E desc[UR36][R2.64], R5 ;  /* 0x0000000502007986 */ /* 0x001fe2000c101924 */
[----:B------:R-:W-:Y:S05]  /*8710*/  EXIT ;  /* 0x000000000000794d */ /* 0x000fea0003800000 */
.L_x_8864:
        /* <DEDUP_REMOVED lines=14> */
.L_x_19646:


//--------------------- .text._ZN2at6native18elementwise_kernelILi128ELi4EZNS0_22gpu_kernel_impl_nocastIZZZNS0_22reciprocal_kernel_cudaERNS_18TensorIteratorBaseEENKUlvE_clEvENKUlvE3_clEvEUlN3c104HalfEE_EEvS4_RKT_EUliE_EEviT1_ --------------------------
	.section	.text._ZN2at6native18elementwise_kernelILi128ELi4EZNS0_22gpu_kernel_impl_nocastIZZZNS0_22reciprocal_kernel_cudaERNS_18TensorIteratorBaseEENKUlvE_clEvENKUlvE3_clEvEUlN3c104HalfEE_EEvS4_RKT_EUliE_EEviT1_,"ax",@progbits
	.align	128
        .global         _ZN2at6native18elementwise_kernelILi128ELi4EZNS0_22gpu_kernel_impl_nocastIZZZNS0_22reciprocal_kernel_cudaERNS_18TensorIteratorBaseEENKUlvE_clEvENKUlvE3_clEvEUlN3c104HalfEE_EEvS4_RKT_EUliE_EEviT1_
        .type           _ZN2at6native18elementwise_kernelILi128ELi4EZNS0_22gpu_kernel_impl_nocastIZZZNS0_22reciprocal_kernel_cudaERNS_18TensorIteratorBaseEENKUlvE_clEvENKUlvE3_clEvEUlN3c104HalfEE_EEvS4_RKT_EUliE_EEviT1_,@function
        .size           _ZN2at6native18elementwise_kernelILi128ELi4EZNS0_22gpu_kernel_impl_nocastIZZZNS0_22reciprocal_kernel_cudaERNS_18TensorIteratorBaseEENKUlvE_clEvENKUlvE3_clEvEUlN3c104HalfEE_EEvS4_RKT_EUliE_EEviT1_,(.L_x_19647 - _ZN2at6native18elementwise_kernelILi128ELi4EZNS0_22gpu_kernel_impl_nocastIZZZNS0_22reciprocal_kernel_cudaERNS_18TensorIteratorBaseEENKUlvE_clEvENKUlvE3_clEvEUlN3c104HalfEE_EEvS4_RKT_EUliE_EEviT1_)
        .other          _ZN2at6native18elementwise_kernelILi128ELi4EZNS0_22gpu_kernel_impl_nocastIZZZNS0_22reciprocal_kernel_cudaERNS_18TensorIteratorBaseEENKUlvE_clEvENKUlvE3_clEvEUlN3c104HalfEE_EEvS4_RKT_EUliE_EEviT1_,@"STO_CUDA_ENTRY STV_DEFAULT"
_ZN2at6native18elementwise_kernelILi128ELi4EZNS0_22gpu_kernel_impl_nocastIZZZNS0_22reciprocal_kernel_cudaERNS_18TensorIteratorBaseEENKUlvE_clEvENKUlvE3_clEvEUlN3c104HalfEE_EEvS4_RKT_EUliE_EEviT1_:
.text._ZN2at6native18elementwise_kernelILi128ELi4EZNS0_22gpu_kernel_impl_nocastIZZZNS0_22reciprocal_kernel_cudaERNS_18TensorIteratorBaseEENKUlvE_clEvENKUlvE3_clEvEUlN3c104HalfEE_EEvS4_RKT_EUliE_EEviT1_:
        /* <DEDUP_REMOVED lines=311> */
.L_x_8867:
        /* <DEDUP_REMOVED lines=9> */
[----:B------:R-:W0:Y:S02]  /*1400*/  MUFU.RCP R6, R6 ;  /* 0x0000000600067308 */ /* 0x000e240000001000 */
[----:B0-----:R-:W-:-:S05]  /*1410*/  FADD.FTZ R7, R6, -RZ ;  /* 0x800000ff06077221 */ /* 0x001fca0000010000 */
[----:B------:R-:W-:-:S05]  /*1420*/  F2FP.F16.F32.PACK_AB R7, RZ, R7 ;  /* 0x00000007ff07723e */ /* 0x000fca00000000ff */
[----:B------:R0:W-:Y:S02]  /*1430*/  STG.E.U16 desc[UR4][R2.64], R7 ;  /* 0x0000000702007986 */ /* 0x0001e4000c101504 */
.L_x_8866:
[----:B------:R-:W-:Y:S05]  /*1440*/  BSYNC B0 ;  /* 0x0000000000007941 */ /* 0x000fea0003800000 */
.L_x_8865:
        /* <DEDUP_REMOVED lines=8> */
[----:B------:R-:W-:Y:S01]  /*14d0*/  IMAD.MOV.U32 R3, RZ, RZ, R0 ;  /* 0x000000ffff037224 */ /* 0x000fe200078e0000 */
        /* <DEDUP_REMOVED lines=296> */
.L_x_8870:
        /* <DEDUP_REMOVED lines=10> */
[----:B------:R-:W0:Y:S02]  /*2800*/  MUFU.RCP R6, R6 ;  /* 0x0000000600067308 */ /* 0x000e240000001000 */
[----:B0-----:R-:W-:-:S05]  /*2810*/  FADD.FTZ R7, R6, -RZ ;  /* 0x800000ff06077221 */ /* 0x001fca0000010000 */
[----:B------:R-:W-:-:S05]  /*2820*/  F2FP.F16.F32.PACK_AB R7, RZ, R7 ;  /* 0x00000007ff07723e */ /* 0x000fca00000000ff */
[----:B------:R1:W-:Y:S01]  /*2830*/  STG.E.U16 desc[UR4][R2.64], R7 ;  /* 0x0000000702007986 */ /* 0x0003e2000c101504 */
[----:B------:R-:W-:Y:S05]  /*2840*/  @P0 BRA `(.L_x_8869) ;  /* 0x0000001000ec0947 */ /* 0x000fea0003800000 */
[----:B------:R-:W0:Y:S01]  /*2850*/  LDC R8, c[0x0][0x218] ;  /* 0x00008600ff087b82 */ /* 0x000e220000000800 */
[----:B-1----:R-:W-:Y:S02]  /*2860*/  CS2R R2, SRZ ;  /* 0x0000000000027805 */ /* 0x002fe4000001ff00 */
[----:B0-----:R-:W-:-:S13]  /*2870*/  ISETP.NE.AND P0, PT, R8, RZ, PT ;  /* 0x000000ff0800720c */ /* 0x001fda0003f05270 */
        /* <DEDUP_REMOVED lines=299> */
.L_x_8871:
        /* <DEDUP_REMOVED lines=13> */
.L_x_8869:
[----:B------:R-:W-:Y:S05]  /*3c00*/  BSYNC B0 ;  /* 0x0000000000007941 */ /* 0x000fea0003800000 */
.L_x_8868:
        /* <DEDUP_REMOVED lines=304> */
.L_x_8872:
        /* <DEDUP_REMOVED lines=8> */
[----:B------:R-:W0:Y:S02]  /*4f90*/  MUFU.RCP R0, R0 ;  /* 0x0000000000007308 */ /* 0x000e240000001000 */
[----:B0-----:R-:W-:-:S05]  /*4fa0*/  FADD.FTZ R6, R0, -RZ ;  /* 0x800000ff00067221 */ /* 0x001fca0000010000 */
[----:B------:R-:W-:-:S05]  /*4fb0*/  F2FP.F16.F32.PACK_AB R6, RZ, R6 ;  /* 0x00000006ff06723e */ /* 0x000fca00000000ff */
[----:B------:R-:W-:Y:S01]  /*4fc0*/  STG.E.U16 desc[UR4][R2.64], R6 ;  /* 0x0000000602007986 */ /* 0x000fe2000c101504 */
[----:B------:R-:W-:Y:S05]  /*4fd0*/  EXIT ;  /* 0x000000000000794d */ /* 0x000fea0003800000 */
.L_x_8873:
        /* <DEDUP_REMOVED lines=10> */
.L_x_19647:


//--------------------- .text._ZN2at6native27unrolled_elementwise_kernelIZZZNS0_22reciprocal_kernel_cudaERNS_18TensorIteratorBaseEENKUlvE_clEvENKUlvE3_clEvEUlN3c104HalfEE_St5arrayIPcLm2EELi4E23TrivialOffsetCalculatorILi1EjESD_NS0_6memory15LoadWithoutCastENSE_16StoreWithoutCastEEEviT_T0_T2_T3_T4_T5_ --------------------------
	.section	.text._ZN2at6native27unrolled_elementwise_kernelIZZZNS0_22reciprocal_kernel_cudaERNS_18TensorIteratorBaseEENKUlvE_clEvENKUlvE3_clEvEUlN3c104HalfEE_St5arrayIPcLm2EELi4E23TrivialOffsetCalculatorILi1EjESD_NS0_6memory15LoadWithoutCastENSE_16StoreWithoutCastEEEviT_T0_T2_T3_T4_T5_,"ax",@progbits
	.align	128
        .global         _ZN2at6native27unrolled_elementwise_kernelIZZZNS0_22reciprocal_kernel_cudaERNS_18TensorIteratorBaseEENKUlvE_clEvENKUlvE3_clEvEUlN3c104HalfEE_St5arrayIPcLm2EELi4E23TrivialOffsetCalculatorILi1EjESD_NS0_6memory15LoadWithoutCastENSE_16StoreWithoutCastEEEviT_T0_T2_T3_T4_T5_
        .type           _ZN2at6native27unrolled_elementwise_kernelIZZZNS0_22reciprocal_kernel_cudaERNS_18TensorIteratorBaseEENKUlvE_clEvENKUlvE3_clEvEUlN3c104HalfEE_St5arrayIPcLm2EELi4E23TrivialOffsetCalculatorILi1EjESD_NS0_6memory15LoadWithoutCastENSE_16StoreWithoutCastEEEviT_T0_T2_T3_T4_T5_,@function
        .size           _ZN2at6native27unrolled_elementwise_kernelIZZZNS0_22reciprocal_kernel_cudaERNS_18TensorIteratorBaseEENKUlvE_clEvENKUlvE3_clEvEUlN3c104HalfEE_St5arrayIPcLm2EELi4E23TrivialOffsetCalculatorILi1EjESD_NS0_6memory15LoadWithoutCastENSE_16StoreWithoutCastEEEviT_T0_T2_T3_T4_T5_,(.L_x_19648 - _ZN2at6native27unrolled_elementwise_kernelIZZZNS0_22reciprocal_kernel_cudaERNS_18TensorIteratorBaseEENKUlvE_clEvENKUlvE3_clEvEUlN3c104HalfEE_St5arrayIPcLm2EELi4E23TrivialOffsetCalculatorILi1EjESD_NS0_6memory15LoadWithoutCastENSE_16StoreWithoutCastEEEviT_T0_T2_T3_T4_T5_)
        .other          _ZN2at6native27unrolled_elementwise_kernelIZZZNS0_22reciprocal_kernel_cudaERNS_18TensorIteratorBaseEENKUlvE_clEvENKUlvE3_clEvEUlN3c104HalfEE_St5arrayIPcLm2EELi4E23TrivialOffsetCalculatorILi1EjESD_NS0_6memory15LoadWithoutCastENSE_16StoreWithoutCastEEEviT_T0_T2_T3_T4_T5_,@"STO_CUDA_ENTRY STV_DEFAULT"
_ZN2at6native27unrolled_elementwise_kernelIZZZNS0_22reciprocal_kernel_cudaERNS_18TensorIteratorBaseEENKUlvE_clEvENKUlvE3_clEvEUlN3c104HalfEE_St5arrayIPcLm2EELi4E23TrivialOffsetCalculatorILi1EjESD_NS0_6memory15LoadWithoutCastENSE_16StoreWithoutCastEEEviT_T0_T2_T3_T4_T5_:
.text._ZN2at6native27unrolled_elementwise_kernelIZZZNS0_22reciprocal_kernel_cudaERNS_18TensorIteratorBaseEENKUlvE_clEvENKUlvE3_clEvEUlN3c104HalfEE_St5arrayIPcLm2EELi4E23TrivialOffsetCalculatorILi1EjESD_NS0_6memory15LoadWithoutCastENSE_16StoreWithoutCastEEEviT_T0_T2_T3_T4_T5_:
        /* <DEDUP_REMOVED lines=11> */
[----:B------:R-:W-:-:S03]  /*00b0*/  @!P0 LEA R17, R0, R9, 0x9 ;  /* 0x0000000900118211 */ /* 0x000fc600078e48ff */
        /* <DEDUP_REMOVED lines=8> */
[----:B-1----:R-:W-:-:S04]  /*0140*/  @!P1 IMAD.WIDE.U32 R14, R19, 0x2, R14 ;  /* 0x00000002130e9825 */ /* 0x002fc800078e000e */
[----:B------:R-:W-:Y:S01]  /*0150*/  @!P2 IMAD R19, R0, 0x200, R13 ;  /* 0x000002000013a824 */ /* 0x000fe200078e020d */
[----:B------:R-:W-:-:S06]  /*0160*/  PRMT R12, RZ, 0x7610, R12 ;  /* 0x00007610ff0c7816 */ /* 0x000fcc000000000c */
[----:B------:R1:W4:Y:S01]  /*0170*/  @!P1 LDG.E.U16 R12, desc[UR4][R14.64] ;  /* 0x000000040e0c9981 */ /* 0x000322000c1e1500 */
[----:B---3--:R-:W-:Y:S01]  /*0180*/  @!P2 IMAD.WIDE.U32 R18, R19, 0x2, R6 ;  /* 0x000000021312a825 */ /* 0x008fe200078e0006 */
[----:B------:R-:W-:-:S06]  /*0190*/  PRMT R7, RZ, 0x7610, R7 ;  /* 0x00007610ff077816 */ /* 0x000fcc0000000007 */
[----:B------:R-:W3:Y:S01]  /*01a0*/  @!P2 LDG.E.U16 R7, desc[UR4][R18.64] ;  /* 0x000000041207a981 */ /* 0x000ee2000c1e1500 */
[----:B------:R-:W-:-:S04]  /*01b0*/  @!P2 IADD3 R13, R13, 0x80, RZ ;  /* 0x000000800d0da810 */ /* 0x000fc80007ffe0ff */
        /* <DEDUP_REMOVED lines=18> */
[----:B--2---:R-:W-:-:S06]  /*02e0*/  @!P0 HADD2.F32 R8, -RZ, R8.H0_H0 ;  /* 0x20000008ff088230 */ /* 0x004fcc0000004100 */
[----:B------:R-:W0:Y:S01]  /*02f0*/  @!P0 MUFU.RCP R8, R8 ;  /* 0x0000000800088308 */ /* 0x000e220000001000 */
[----:B----4-:R-:W-:Y:S02]  /*0300*/  @!P2 HADD2.F32 R12, -RZ, R12.H0_H0 ;  /* 0x2000000cff0ca230 */ /* 0x010fe40000004100 */
[----:B---3--:R-:W-:Y:S02]  /*0310*/  @!P3 HADD2.F32 R13, -RZ, R7.H0_H0 ;  /* 0x20000007ff0db230 */ /* 0x008fe40000004100 */
[----:B0-----:R-:W-:-:S05]  /*0320*/  @!P0 FADD.FTZ R7, R8, -RZ ;  /* 0x800000ff08078221 */ /* 0x001fca0000010000 */
[----:B------:R-:W-:Y:S01]  /*0330*/  @!P0 F2FP.F16.F32.PACK_AB R5, RZ, R7 ;  /* 0x00000007ff05823e */ /* 0x000fe200000000ff */
[----:B------:R-:W0:Y:S03]  /*0340*/  @!P2 MUFU.RCP R12, R12 ;  /* 0x0000000c000ca308 */ /* 0x000e260000001000 */
[----:B------:R-:W-:-:S05]  /*0350*/  PRMT R8, R5, 0x7610, R8 ;  /* 0x0000761005087816 */ /* 0x000fca0000000008 */
[----:B------:R-:W1:Y:S01]  /*0360*/  @!P3 MUFU.RCP R13, R13 ;  /* 0x0000000d000db308 */ /* 0x000e620000001000 */
[----:B------:R2:W-:Y:S01]  /*0370*/  @!P0 STG.E.U16 desc[UR4][R10.64], R8 ;  /* 0x000000080a008986 */ /* 0x0005e2000c101504 */
[----:B0-----:R-:W-:Y:S01]  /*0380*/  @!P2 FADD.FTZ R5, R12, -RZ ;  /* 0x800000ff0c05a221 */ /* 0x001fe20000010000 */
[----:B-1----:R-:W-:-:S04]  /*0390*/  @!P3 FADD.FTZ R7, R13, -RZ ;  /* 0x800000ff0d07b221 */ /* 0x002fc80000010000 */
[----:B------:R-:W-:Y:S02]  /*03a0*/  @!P2 F2FP.F16.F32.PACK_AB R4, RZ, R5 ;  /* 0x00000005ff04a23e */ /* 0x000fe400000000ff */
[----:B------:R-:W-:Y:S01]  /*03b0*/  @!P3 F2FP.F16.F32.PACK_AB R3, RZ, R7 ;  /* 0x00000007ff03b23e */ /* 0x000fe200000000ff */
        /* <DEDUP_REMOVED lines=12> */
.L_x_8875:
[----:B------:R-:W-:Y:S05]  /*0480*/  BSYNC B0 ;  /* 0x0000000000007941 */ /* 0x000fea0003800000 */
.L_x_8874:
[----:B-----5:R-:W-:Y:S01]  /*0490*/  @!P1 HADD2.F32 R6, -RZ, R6.H0_H0 ;  /* 0x20000006ff069230 */ /* 0x020fe20000004100 */
[----:B------:R-:W-:-:S03]  /*04a0*/  ISETP.GE.AND P0, PT, R9, R2, PT ;  /* 0x000000020900720c */ /* 0x000fc60003f06270 */
[----:B0-----:R0:W1:Y:S10]  /*04b0*/  @!P1 MUFU.RCP R4, R6 ;  /* 0x0000000600049308 */ /* 0x0010740000001000 */
[----:B0-----:R-:W-:Y:S05]  /*04c0*/  @P0 EXIT ;  /* 0x000000000000094d */ /* 0x001fea0003800000 */
[----:B------:R-:W0:Y:S01]  /*04d0*/  LDC.64 R2, c[0x0][0x218] ;  /* 0x00008600ff027b82 */ /* 0x000e220000000a00 */
[----:B-1----:R-:W-:Y:S01]  /*04e0*/  @!P1 FADD.FTZ R4, R4, -RZ ;  /* 0x800000ff04049221 */ /* 0x002fe20000010000 */
[----:B------:R-:W-:-:S04]  /*04f0*/  IMAD R9, R0, 0x200, R9 ;  /* 0x0000020000097824 */ /* 0x000fc800078e0209 */
[----:B------:R-:W-:Y:S01]  /*0500*/  @!P1 F2FP.F16.F32.PACK_AB R5, RZ, R4 ;  /* 0x00000004ff05923e */ /* 0x000fe200000000ff */
[----:B0-----:R-:W-:-:S05]  /*0510*/  IMAD.WIDE.U32 R2, R9, 0x2, R2 ;  /* 0x0000000209027825 */ /* 0x001fca00078e0002 */
[----:B------:R-:W-:Y:S01]  /*0520*/  STG.E.U16 desc[UR4][R2.64], R5 ;  /* 0x0000000502007986 */ /* 0x000fe2000c101504 */
[----:B------:R-:W-:Y:S05]  /*0530*/  EXIT ;  /* 0x000000000000794d */ /* 0x000fea0003800000 */
.L_x_8876:
        /* <DEDUP_REMOVED lines=12> */
.L_x_19648:


//--------------------- .text._ZN2at6native29vectorized_elementwise_kernelILi2EZZZNS0_22reciprocal_kernel_cudaERNS_18TensorIteratorBaseEENKUlvE_clEvENKUlvE3_clEvEUlN3c104HalfEE_St5arrayIPcLm2EEEEviT0_T1_ --------------------------
	.section	.text._ZN2at6native29vectorized_elementwise_kernelILi2EZZZNS0_22reciprocal_kernel_cudaERNS_18TensorIteratorBaseEENKUlvE_clEvENKUlvE3_clEvEUlN3c104HalfEE_St5arrayIPcLm2EEEEviT0_T1_,"ax",@progbits
	.align	128
        .global         _ZN2at6native29vectorized_elementwise_kernelILi2EZZZNS0_22reciprocal_kernel_cudaERNS_18TensorIteratorBaseEENKUlvE_clEvENKUlvE3_clEvEUlN3c104HalfEE_St5arrayIPcLm2EEEEviT0_T1_
        .type           _ZN2at6native29vectorized_elementwise_kernelILi2EZZZNS0_22reciprocal_kernel_cudaERNS_18TensorIteratorBaseEENKUlvE_clEvENKUlvE3_clEvEUlN3c104HalfEE_St5arrayIPcLm2EEEEviT0_T1_,@function
        .size           _ZN2at6native29vectorized_elementwise_kernelILi2EZZZNS0_22reciprocal_kernel_cudaERNS_18TensorIteratorBaseEENKUlvE_clEvENKUlvE3_clEvEUlN3c104HalfEE_St5arrayIPcLm2EEEEviT0_T1_,(.L_x_19649 - _ZN2at6native29vectorized_elementwise_kernelILi2EZZZNS0_22reciprocal_kernel_cudaERNS_18TensorIteratorBaseEENKUlvE_clEvENKUlvE3_clEvEUlN3c104HalfEE_St5arrayIPcLm2EEEEviT0_T1_)
        .other          _ZN2at6native29vectorized_elementwise_kernelILi2EZZZNS0_22reciprocal_kernel_cudaERNS_18TensorIteratorBaseEENKUlvE_clEvENKUlvE3_clEvEUlN3c104HalfEE_St5arrayIPcLm2EEEEviT0_T1_,@"STO_CUDA_ENTRY STV_DEFAULT"
_ZN2at6native29vectorized_elementwise_kernelILi2EZZZNS0_22reciprocal_kernel_cudaERNS_18TensorIteratorBaseEENKUlvE_clEvENKUlvE3_clEvEUlN3c104HalfEE_St5arrayIPcLm2EEEEviT0_T1_:
.text._ZN2at6native29vectorized_elementwise_kernelILi2EZZZNS0_22reciprocal_kernel_cudaERNS_18TensorIteratorBaseEENKUlvE_clEvENKUlvE3_clEvEUlN3c104HalfEE_St5arrayIPcLm2EEEEviT0_T1_:
[----:B------:R-:W-:Y:S01]  /*0000*/  LDC R1, c[0x0][0x28] ;  /* 0x00000a00ff017b82 */ /* 0x000fe20000000800 */
[----:B------:R-:W0:Y:S01]  /*0010*/  S2R R0, SR_CTAID.X ;  /* 0x0000000000007919 */ /* 0x000e220000002500 */
[----:B------:R-:W-:Y:S01]  /*0020*/  ULDC UR4, c[0x0][0x210] ;  /* 0x0000840000047ab9 */ /* 0x000fe20000000800 */
        /* <DEDUP_REMOVED lines=16> */
[--C-:B--2---:R-:W-:Y:S02]  /*0130*/  HADD2.F32 R3, -RZ, R6.reuse.H0_H0 ;  /* 0x20000006ff037230 */ /* 0x104fe40000004100 */
[----:B------:R-:W-:Y:S02]  /*0140*/  HADD2.F32 R6, -RZ, R6.H1_H1 ;  /* 0x30000006ff067230 */ /* 0x000fe40000004100 */
[--C-:B---3--:R-:W-:Y:S02]  /*0150*/  HADD2.F32 R7, -RZ, R8.reuse.H0_H0 ;  /* 0x20000008ff077230 */ /* 0x108fe40000004100 */
[----:B------:R-:W-:Y:S01]  /*0160*/  HADD2.F32 R8, -RZ, R8.H1_H1 ;  /* 0x30000008ff087230 */ /* 0x000fe20000004100 */
[----:B------:R-:W0:Y:S01]  /*0170*/  MUFU.RCP R3, R3 ;  /* 0x0000000300037308 */ /* 0x000e220000001000 */
[--C-:B----4-:R-:W-:Y:S02]  /*0180*/  HADD2.F32 R9, -RZ, R10.reuse.H0_H0 ;  /* 0x2000000aff097230 */ /* 0x110fe40000004100 */
[----:B------:R-:W-:-:S02]  /*0190*/  HADD2.F32 R10, -RZ, R10.H1_H1 ;  /* 0x3000000aff0a7230 */ /* 0x000fc40000004100 */
[--C-:B-----5:R-:W-:Y:S02]  /*01a0*/  HADD2.F32 R11, -RZ, R12.reuse.H0_H0 ;  /* 0x2000000cff0b7230 */ /* 0x120fe40000004100 */
[----:B------:R-:W-:Y:S01]  /*01b0*/  HADD2.F32 R12, -RZ, R12.H1_H1 ;  /* 0x3000000cff0c7230 */ /* 0x000fe20000004100 */
[----:B------:R-:W1:Y:S08]  /*01c0*/  MUFU.RCP R6, R6 ;  /* 0x0000000600067308 */ /* 0x000e700000001000 */
[----:B------:R-:W2:Y:S01]  /*01d0*/  MUFU.RCP R7, R7 ;  /* 0x0000000700077308 */ /* 0x000ea20000001000 */
[----:B0-----:R-:W-:-:S07]  /*01e0*/  FADD.FTZ R0, R3, -RZ ;  /* 0x800000ff03007221 */ /* 0x001fce0000010000 */
[----:B------:R-:W0:Y:S01]  /*01f0*/  MUFU.RCP R8, R8 ;  /* 0x0000000800087308 */ /* 0x000e220000001000 */
[----:B-1----:R-:W-:-:S05]  /*0200*/  FADD.FTZ R3, R6, -RZ ;  /* 0x800000ff06037221 */ /* 0x002fca0000010000 */
[----:B------:R-:W-:Y:S02]  /*0210*/  F2FP.F16.F32.PACK_AB R3, R3, R0 ;  /* 0x000000000303723e */ /* 0x000fe400000000ff */
[----:B------:R-:W1:Y:S01]  /*0220*/  MUFU.RCP R9, R9 ;  /* 0x0000000900097308 */ /* 0x000e620000001000 */
[----:B--2---:R-:W-:Y:S02]  /*0230*/  FADD.FTZ R6, R7, -RZ ;  /* 0x800000ff07067221 */ /* 0x004fe40000010000 */
[----:B------:R-:W-:Y:S05]  /*0240*/  STG.E desc[UR4][R4.64], R3 ;  /* 0x0000000304007986 */ /* 0x000fea000c101904 */
[----:B------:R-:W2:Y:S01]  /*0250*/  MUFU.RCP R10, R10 ;  /* 0x0000000a000a7308 */ /* 0x000ea20000001000 */
[----:B0-----:R-:W-:-:S05]  /*0260*/  FADD.FTZ R7, R8, -RZ ;  /* 0x800000ff08077221 */ /* 0x001fca0000010000 */
[----:B------:R-:W-:Y:S02]  /*0270*/  F2FP.F16.F32.PACK_AB R7, R7, R6 ;  /* 0x000000060707723e */ /* 0x000fe400000000ff */
[----:B------:R-:W0:Y:S01]  /*0280*/  MUFU.RCP R11, R11 ;  /* 0x0000000b000b7308 */ /* 0x000e220000001000 */
[----:B-1----:R-:W-:Y:S02]  /*0290*/  FADD.FTZ R8, R9, -RZ ;  /* 0x800000ff09087221 */ /* 0x002fe40000010000 */
[----:B------:R-:W-:Y:S05]  /*02a0*/  STG.E desc[UR4][R4.64+0x200], R7 ;  /* 0x0002000704007986 */ /* 0x000fea000c101904 */
[----:B------:R-:W1:Y:S01]  /*02b0*/  MUFU.RCP R12, R12 ;  /* 0x0000000c000c7308 */ /* 0x000e620000001000 */
[----:B--2---:R-:W-:-:S05]  /*02c0*/  FADD.FTZ R9, R10, -RZ ;  /* 0x800000ff0a097221 */ /* 0x004fca0000010000 */
[----:B------:R-:W-:Y:S01]  /*02d0*/  F2FP.F16.F32.PACK_AB R9, R9, R8 ;  /* 0x000000080909723e */ /* 0x000fe200000000ff */
[----:B0-----:R-:W-:-:S04]  /*02e0*/  FADD.FTZ R10, R11, -RZ ;  /* 0x800000ff0b0a7221 */ /* 0x001fc80000010000 */
[----:B------:R-:W-:Y:S01]  /*02f0*/  STG.E desc[UR4][R4.64+0x400], R9 ;  /* 0x0004000904007986 */ /* 0x000fe2000c101904 */
[----:B-1----:R-:W-:-:S05]  /*0300*/  FADD.FTZ R11, R12, -RZ ;  /* 0x800000ff0c0b7221 */ /* 0x002fca0000010000 */
[----:B------:R-:W-:-:S05]  /*0310*/  F2FP.F16.F32.PACK_AB R11, R11, R10 ;  /* 0x0000000a0b0b723e */ /* 0x000fca00000000ff */
[----:B------:R-:W-:Y:S01]  /*0320*/  STG.E desc[UR4][R4.64+0x600], R11 ;  /* 0x0006000b04007986 */ /* 0x000fe2000c101904 */
[----:B------:R-:W-:Y:S05]  /*0330*/  EXIT ;  /* 0x000000000000794d */ /* 0x000fea0003800000 */
.L_x_8877:
[----:B------:R-:W0:Y:S01]  /*0340*/  S2R R21, SR_TID.X ;  /* 0x0000000000157919 */ /* 0x000e220000002100 */
[----:B------:R-:W-:Y:S02]  /*0350*/  PRMT R20, RZ, 0x7610, R20 ;  /* 0x00007610ff147816 */ /* 0x000fe40000000014 */
        /* <DEDUP_REMOVED lines=20> */
[----:B------:R-:W-:Y:S01]  /*04a0*/  @!P4 IADD3 R23, R23, 0x80, RZ ;  /* 0x000000801717c810 */ /* 0x000fe20007ffe0ff */
[----:B------:R-:W4:Y:S03]  /*04b0*/  @!P4 LDC.64 R28, c[0x0][0x220] ;  /* 0x00008800ff1ccb82 */ /* 0x000f260000000a00 */
[----:B------:R-:W-:-:S13]  /*04c0*/  ISETP.GE.AND P3, PT, R23, R2, PT ;  /* 0x000000021700720c */ /* 0x000fda0003f66270 */
[----:B------:R-:W-:Y:S01]  /*04d0*/  @!P3 IMAD.IADD R26, R0, 0x1, R23 ;  /* 0x00000001001ab824 */ /* 0x000fe200078e0217 */
[----:B------:R-:W-:Y:S01]  /*04e0*/  @!P3 IADD3 R23, R23, 0x80, RZ ;  /* 0x000000801717b810 */ /* 0x000fe20007ffe0ff */
[----:B0-----:R-:W-:Y:S01]  /*04f0*/  @!P5 IMAD.WIDE.U32 R12, R14, 0x2, R12 ;  /* 0x000000020e0cd825 */ /* 0x001fe200078e000c */
[----:B------:R-:W-:Y:S01]  /*0500*/  PRMT R22, RZ, 0x7610, R22 ;  /* 0x00007610ff167816 */ /* 0x000fe20000000016 */
[----:B------:R-:W0:Y:S01]  /*0510*/  @!P3 LDC.64 R18, c[0x0][0x220] ;  /* 0x00008800ff12bb82 */ /* 0x000e220000000a00 */
[----:B------:R-:W-:Y:S01]  /*0520*/  ISETP.GE.AND P2, PT, R23, R2, PT ;  /* 0x000000021700720c */ /* 0x000fe20003f46270 */
[----:B----4-:R-:W-:-:S03]  /*0530*/  @!P4 IMAD.WIDE.U32 R28, R15, 0x2, R28 ;  /* 0x000000020f1cc825 */ /* 0x010fc600078e001c */
[----:B------:R4:W5:Y:S09]  /*0540*/  @!P5 LDG.E.U16 R22, desc[UR4][R12.64] ;  /* 0x000000040c16d981 */ /* 0x000972000c1e1500 */
[----:B------:R-:W-:Y:S01]  /*0550*/  @!P2 IMAD.IADD R27, R0, 0x1, R23 ;  /* 0x00000001001ba824 */ /* 0x000fe200078e0217 */
[----:B------:R-:W-:Y:S01]  /*0560*/  @!P2 IADD3 R23, R23, 0x80, RZ ;  /* 0x000000801717a810 */ /* 0x000fe20007ffe0ff */
[----:B-1----:R-:W1:Y:S03]  /*0570*/  @!P2 LDC.64 R16, c[0x0][0x220] ;  /* 0x00008800ff10ab82 */ /* 0x002e660000000a00 */
[----:B------:R-:W-:-:S13]  /*0580*/  ISETP.GE.AND P1, PT, R23, R2, PT ;  /* 0x000000021700720c */ /* 0x000fda0003f26270 */
[----:B------:R-:W-:Y:S01]  /*0590*/  @!P1 IADD3 R25, R0, R23, RZ ;  /* 0x0000001700199210 */ /* 0x000fe20007ffe0ff */
[----:B------:R-:W-:Y:S01]  /*05a0*/  @!P1 VIADD R23, R23, 0x80 ;  /* 0x0000008017179836 */ /* 0x000fe20000000000 */
[----:B----4-:R-:W4:Y:S04]  /*05b0*/  @!P1 LDC.64 R12, c[0x0][0x220] ;  /* 0x00008800ff0c9b82 */ /* 0x010f280000000a00 */
[----:B------:R-:W-:-:S13]  /*05c0*/  ISETP.GE.AND P6, PT, R23, R2, PT ;  /* 0x000000021700720c */ /* 0x000fda0003fc6270 */
[----:B------:R-:W4:Y:S01]  /*05d0*/  @!P6 LDC.64 R14, c[0x0][0x220] ;  /* 0x00008800ff0eeb82 */ /* 0x000f220000000a00 */
[----:B------:R-:W-:Y:S01]  /*05e0*/  @!P6 IADD3 R23, R0, R23, RZ ;  /* 0x000000170017e210 */ /* 0x000fe20007ffe0ff */
[----:B0-----:R-:W-:Y:S01]  /*05f0*/  @!P3 IMAD.WIDE.U32 R18, R26, 0x2, R18 ;  /* 0x000000021a12b825 */ /* 0x001fe200078e0012 */
[----:B------:R-:W-:Y:S02]  /*0600*/  PRMT R24, RZ, 0x7610, R24 ;  /* 0x00007610ff187816 */ /* 0x000fe40000000018 */
[----:B------:R-:W-:Y:S01]  /*0610*/  PRMT R26, RZ, 0x7610, R26 ;  /* 0x00007610ff1a7816 */ /* 0x000fe2000000001a */
[----:B-1----:R-:W-:Y:S01]  /*0620*/  @!P2 IMAD.WIDE.U32 R16, R27, 0x2, R16 ;  /* 0x000000021b10a825 */ /* 0x002fe200078e0010 */
[----:B------:R-:W-:Y:S02]  /*0630*/  PRMT R27, RZ, 0x7610, R27 ;  /* 0x00007610ff1b7816 */ /* 0x000fe4000000001b */
[----:B------:R-:W5:Y:S01]  /*0640*/  @!P4 LDG.E.U16 R24, desc[UR4][R28.64] ;  /* 0x000000041c18c981 */ /* 0x000f62000c1e1500 */
[----:B----4-:R-:W-:Y:S01]  /*0650*/  @!P1 IMAD.WIDE.U32 R12, R25, 0x2, R12 ;  /* 0x00000002190c9825 */ /* 0x010fe200078e000c */
[----:B------:R-:W-:-:S02]  /*0660*/  PRMT R25, RZ, 0x7610, R25 ;  /* 0x00007610ff197816 */ /* 0x000fc40000000019 */
[----:B------:R0:W4:Y:S04]  /*0670*/  @!P3 LDG.E.U16 R26, desc[UR4][R18.64] ;  /* 0x00000004121ab981 */ /* 0x000128000c1e1500 */
[----:B------:R-:W4:Y:S04]  /*0680*/  @!P2 LDG.E.U16 R27, desc[UR4][R16.64] ;  /* 0x00000004101ba981 */ /* 0x000f28000c1e1500 */
[----:B------:R1:W4:Y:S01]  /*0690*/  @!P1 LDG.E.U16 R25, desc[UR4][R12.64] ;  /* 0x000000040c199981 */ /* 0x000322000c1e1500 */
[----:B------:R-:W-:Y:S01]  /*06a0*/  @!P6 IMAD.WIDE.U32 R14, R23, 0x2, R14 ;  /* 0x00000002170ee825 */ /* 0x000fe200078e000e */
[----:B------:R-:W-:-:S06]  /*06b0*/  PRMT R23, RZ, 0x7610, R23 ;  /* 0x00007610ff177816 */ /* 0x000fcc0000000017 */
[----:B------:R3:W4:Y:S01]  /*06c0*/  @!P6 LDG.E.U16 R23, desc[UR4][R14.64] ;  /* 0x000000040e17e981 */ /* 0x000722000c1e1500 */
[----:B0-----:R-:W-:-:S04]  /*06d0*/  IADD3 R19, R21, 0x80, RZ ;  /* 0x0000008015137810 */ /* 0x001fc80007ffe0ff */
[----:B------:R-:W-:Y:S02]  /*06e0*/  ISETP.GE.AND P6, PT, R19, R2, PT ;  /* 0x000000021300720c */ /* 0x000fe40003fc6270 */
[C---:B-1----:R-:W-:Y:S01]  /*06f0*/  IADD3 R13, R21.reuse, 0x180, RZ ;  /* 0x00000180150d7810 */ /* 0x042fe20007ffe0ff */
[----:B------:R-:W-:-:S03]  /*0700*/  VIADD R17, R21, 0x100 ;  /* 0x0000010015117836 */ /* 0x000fc60000000000 */
[-C--:B------:R-:W-:Y:S02]  /*0710*/  ISETP.GE.AND P2, PT, R13, R2.reuse, PT ;  /* 0x000000020d00720c */ /* 0x080fe40003f46270 */
[----:B------:R-:W-:Y:S02]  /*0720*/  IADD3 R13, R21, 0x200, RZ ;  /* 0x00000200150d7810 */ /* 0x000fe40007ffe0ff */
[-C--:B------:R-:W-:Y:S02]  /*0730*/  ISETP.GE.AND P1, PT, R17, R2.reuse, PT ;  /* 0x000000021100720c */ /* 0x080fe40003f26270 */
[----:B------:R-:W-:Y:S01]  /*0740*/  ISETP.GE.AND P3, PT, R13, R2, PT ;  /* 0x000000020d00720c */ /* 0x000fe20003f66270 */
[C---:B------:R-:W-:Y:S01]  /*0750*/  VIADD R13, R21.reuse, 0x280 ;  /* 0x00000280150d7836 */ /* 0x040fe20000000000 */
[----:B------:R-:W-:-:S04]  /*0760*/  IADD3 R17, R21, 0x300, RZ ;  /* 0x0000030015117810 */ /* 0x000fc80007ffe0ff */
[-C--:B------:R-:W-:Y:S02]  /*0770*/  ISETP.GE.AND P5, PT, R17, R2.reuse, PT ;  /* 0x000000021100720c */ /* 0x080fe40003fa6270 */
[----:B------:R-:W-:Y:S02]  /*0780*/  ISETP.GE.AND P4, PT, R13, R2, PT ;  /* 0x000000020d00720c */ /* 0x000fe40003f86270 */
[----:B------:R-:W-:Y:S01]  /*0790*/  IADD3 R29, R21, 0x380, RZ ;  /* 0x00000380151d7810 */ /* 0x000fe20007ffe0ff */
[----:B------:R-:W-:Y:S04]  /*07a0*/  BSSY B0, `(.L_x_8878) ;  /* 0x0000053000007945 */ /* 0x000fe80003800000 */
[----:B------:R-:W-:Y:S01]  /*07b0*/  BSSY B1, `(.L_x_8879) ;  /* 0x000004b000017945 */ /* 0x000fe20003800000 */
[----:B---3--:R-:W-:-:S04]  /*07c0*/  @!P6 HADD2.F32 R12, -RZ, R3.H0_H0 ;  /* 0x20000003ff0ce230 */ /* 0x008fc80000004100 */
[----:B------:R0:W1:Y:S01]  /*07d0*/  @!P6 MUFU.RCP R15, R12 ;  /* 0x0000000c000fe308 */ /* 0x0000620000001000 */
[----:B--2---:R-:W-:Y:S01]  /*07e0*/  @!P0 HADD2.F32 R16, -RZ, R20.H0_H0 ;  /* 0x20000014ff108230 */ /* 0x004fe20000004100 */
[----:B0-----:R-:W0:Y:S06]  /*07f0*/  @!P0 LDC.64 R12, c[0x0][0x218] ;  /* 0x00008600ff0c8b82 */ /* 0x001e2c0000000a00 */
[----:B------:R-:W2:Y:S01]  /*0800*/  @!P0 MUFU.RCP R16, R16 ;  /* 0x0000001000108308 */ /* 0x000ea20000001000 */
[----:B-1----:R-:W-:-:S05]  /*0810*/  @!P6 FADD.FTZ R17, R15, -RZ ;  /* 0x800000ff0f11e221 */ /* 0x002fca0000010000 */
[----:B------:R-:W-:Y:S02]  /*0820*/  @!P6 F2FP.F16.F32.PACK_AB R4, RZ, R17 ;  /* 0x00000011ff04e23e */ /* 0x000fe400000000ff */
[----:B------:R-:W-:Y:S01]  /*0830*/  ISETP.GE.AND P6, PT, R29, R2, PT ;  /* 0x000000021d00720c */ /* 0x000fe20003fc6270 */
[----:B-----5:R-:W-:Y:S02]  /*0840*/  @!P1 HADD2.F32 R3, -RZ, R22.H0_H0 ;  /* 0x20000016ff039230 */ /* 0x020fe40000004100 */
[----:B--2---:R-:W-:-:S04]  /*0850*/  @!P0 FADD.FTZ R18, R16, -RZ ;  /* 0x800000ff10128221 */ /* 0x004fc80000010000 */
[----:B------:R-:W1:Y:S01]  /*0860*/  @!P1 MUFU.RCP R3, R3 ;  /* 0x0000000300039308 */ /* 0x000e620000001000 */
[----:B------:R-:W-:Y:S01]  /*0870*/  @!P0 F2FP.F16.F32.PACK_AB R11, RZ, R18 ;  /* 0x00000012ff0b823e */ /* 0x000fe200000000ff */
[----:B-1----:R-:W-:-:S05]  /*0880*/  @!P1 FADD.FTZ R3, R3, -RZ ;  /* 0x800000ff03039221 */ /* 0x002fca0000010000 */
[----:B------:R-:W-:Y:S01]  /*0890*/  @!P1 F2FP.F16.F32.PACK_AB R5, RZ, R3 ;  /* 0x00000003ff05923e */ /* 0x000fe200000000ff */
[----:B------:R-:W-:Y:S02]  /*08a0*/  @!P2 HADD2.F32 R14, -RZ, R24.H0_H0 ;  /* 0x20000018ff0ea230 */ /* 0x000fe40000004100 */
[----:B----4-:R-:W-:Y:S02]  /*08b0*/  @!P3 HADD2.F32 R15, -RZ, R26.H0_H0 ;  /* 0x2000001aff0fb230 */ /* 0x010fe40000004100 */
[----:B------:R-:W-:Y:S02]  /*08c0*/  @!P4 HADD2.F32 R17, -RZ, R27.H0_H0 ;  /* 0x2000001bff11c230 */ /* 0x000fe40000004100 */
[----:B------:R-:W-:Y:S02]  /*08d0*/  @!P0 IMAD.IADD R27, R0, 0x1, R21 ;  /* 0x00000001001b8824 */ /* 0x000fe400078e0215 */
[----:B------:R-:W-:Y:S01]  /*08e0*/  @!P5 HADD2.F32 R25, -RZ, R25.H0_H0 ;  /* 0x20000019ff19d230 */ /* 0x000fe20000004100 */
[----:B------:R-:W1:Y:S01]  /*08f0*/  @!P2 MUFU.RCP R14, R14 ;  /* 0x0000000e000ea308 */ /* 0x000e620000001000 */
[----:B0-----:R-:W-:-:S04]  /*0900*/  @!P0 IMAD.WIDE.U32 R12, R27, 0x2, R12 ;  /* 0x000000021b0c8825 */ /* 0x001fc800078e000c */
[----:B------:R-:W-:-:S03]  /*0910*/  @!P6 HADD2.F32 R23, -RZ, R23.H0_H0 ;  /* 0x20000017ff17e230 */ /* 0x000fc60000004100 */
[----:B------:R-:W0:Y:S01]  /*0920*/  @!P3 MUFU.RCP R15, R15 ;  /* 0x0000000f000fb308 */ /* 0x000e220000001000 */
[----:B------:R-:W-:Y:S01]  /*0930*/  @!P0 MOV R21, R19 ;  /* 0x0000001300158202 */ /* 0x000fe20000000f00 */
        /* <DEDUP_REMOVED lines=9> */
[----:B------:R-:W-:Y:S02]  /*09d0*/  @!P2 F2FP.F16.F32.PACK_AB R6, RZ, R14 ;  /* 0x0000000eff06a23e */ /* 0x000fe400000000ff */
[----:B------:R-:W-:Y:S01]  /*09e0*/  @!P3 F2FP.F16.F32.PACK_AB R7, RZ, R15 ;  /* 0x0000000fff07b23e */ /* 0x000fe200000000ff */
[----:B-----5:R-:W-:Y:S01]  /*09f0*/  @!P6 FADD.FTZ R3, R23, -RZ ;  /* 0x800000ff1703e221 */ /* 0x020fe20000010000 */
[----:B------:R-:W-:Y:S02]  /*0a00*/  @!P4 F2FP.F16.F32.PACK_AB R8, RZ, R17 ;  /* 0x00000011ff08c23e */ /* 0x000fe400000000ff */
[----:B------:R-:W-:Y:S02]  /*0a10*/  @!P5 F2FP.F16.F32.PACK_AB R9, RZ, R16 ;  /* 0x00000010ff09d23e */ /* 0x000fe400000000ff */
[----:B------:R-:W-:Y:S01]  /*0a20*/  @!P6 F2FP.F16.F32.PACK_AB R10, RZ, R3 ;  /* 0x00000003ff0ae23e */ /* 0x000fe200000000ff */
        /* <DEDUP_REMOVED lines=13> */
.L_x_8880:
[----:B------:R-:W-:-:S13]  /*0b00*/  ISETP.GE.AND P0, PT, R21, R2, PT ;  /* 0x000000021500720c */ /* 0x000fda0003f06270 */
[----:B------:R-:W-:Y:S05]  /*0b10*/  @P0 BRA `(.L_x_8882) ;  /* 0x0000000000300947 */ /* 0x000fea0003800000 */
[----:B0-----:R-:W0:Y:S01]  /*0b20*/  LDC.64 R4, c[0x0][0x218] ;  /* 0x00008600ff047b82 */ /* 0x001e220000000a00 */
[----:B------:R-:W-:Y:S01]  /*0b30*/  IMAD.IADD R3, R0, 0x1, R21 ;  /* 0x0000000100037824 */ /* 0x000fe200078e0215 */
[----:B------:R-:W-:-:S03]  /*0b40*/  IADD3 R21, R21, 0x80, RZ ;  /* 0x0000008015157810 */ /* 0x000fc60007ffe0ff */
[----:B0-----:R-:W-:-:S05]  /*0b50*/  IMAD.WIDE.U32 R4, R3, 0x2, R4 ;  /* 0x0000000203047825 */ /* 0x001fca00078e0004 */
[----:B------:R1:W-:Y:S02]  /*0b60*/  STG.E.U16 desc[UR4][R4.64], R6 ;  /* 0x0000000604007986 */ /* 0x0003e4000c101504 */
.L_x_8881:
[----:B------:R-:W-:-:S13]  /*0b70*/  ISETP.GE.AND P0, PT, R21, R2, PT ;  /* 0x000000021500720c */ /* 0x000fda0003f06270 */
[----:B------:R-:W-:Y:S05]  /*0b80*/  @P0 BRA `(.L_x_8883) ;  /* 0x0000000000340947 */ /* 0x000fea0003800000 */
[----:B01----:R-:W0:Y:S01]  /*0b90*/  LDC.64 R4, c[0x0][0x218] ;  /* 0x00008600ff047b82 */ /* 0x003e220000000a00 */
[----:B------:R-:W-:Y:S01]  /*0ba0*/  IADD3 R3, R0, R21, RZ ;  /* 0x0000001500037210 */ /* 0x000fe20007ffe0ff */
[----:B------:R-:W-:-:S04]  /*0bb0*/  VIADD R21, R21, 0x80 ;  /* 0x0000008015157836 */ /* 0x000fc80000000000 */
[----:B0-----:R-:W-:-:S05]  /*0bc0*/  IMAD.WIDE.U32 R4, R3, 0x2, R4 ;  /* 0x0000000203047825 */ /* 0x001fca00078e0004 */
[----:B------:R1:W-:Y:S02]  /*0bd0*/  STG.E.U16 desc[UR4][R4.64], R7 ;  /* 0x0000000704007986 */ /* 0x0003e4000c101504 */
.L_x_8882:
        /* <DEDUP_REMOVED lines=8> */
.L_x_8883:
[----:B------:R-:W-:Y:S05]  /*0c60*/  BSYNC B1 ;  /* 0x0000000000017941 */ /* 0x000fea0003800000 */
.L_x_8879:
[----:B------:R-:W-:-:S13]  /*0c70*/  ISETP.GE.AND P0, PT, R21, R2, PT ;  /* 0x000000021500720c */ /* 0x000fda0003f06270 */
[----:B012---:R-:W0:Y:S01]  /*0c80*/  @!P0 LDC.64 R4, c[0x0][0x218] ;  /* 0x00008600ff048b82 */ /* 0x007e220000000a00 */
[----:B------:R-:W-:Y:S01]  /*0c90*/  @!P0 IMAD.IADD R3, R0, 0x1, R21 ;  /* 0x0000000100038824 */ /* 0x000fe200078e0215 */
[----:B------:R-:W-:-:S03]  /*0ca0*/  @!P0 IADD3 R21, R21, 0x80, RZ ;  /* 0x0000008015158810 */ /* 0x000fc60007ffe0ff */
[----:B0-----:R-:W-:-:S05]  /*0cb0*/  @!P0 IMAD.WIDE.U32 R4, R3, 0x2, R4 ;  /* 0x0000000203048825 */ /* 0x001fca00078e0004 */
[----:B------:R2:W-:Y:S02]  /*0cc0*/  @!P0 STG.E.U16 desc[UR4][R4.64], R9 ;  /* 0x0000000904008986 */ /* 0x0005e4000c101504 */
.L_x_8884:
[----:B------:R-:W-:Y:S05]  /*0cd0*/  BSYNC B0 ;  /* 0x0000000000007941 */ /* 0x000fea0003800000 */
.L_x_8878:
        /* <DEDUP_REMOVED lines=8> */
.L_x_8885:
        /* <DEDUP_REMOVED lines=10> */
.L_x_19649:


//--------------------- .text._ZN2at6native29vectorized_elementwise_kernelILi4EZZZNS0_22reciprocal_kernel_cudaERNS_18TensorIteratorBaseEENKUlvE_clEvENKUlvE3_clEvEUlN3c104HalfEE_St5arrayIPcLm2EEEEviT0_T1_ --------------------------
	.section	.text._ZN2at6native29vectorized_elementwise_kernelILi4EZZZNS0_22reciprocal_kernel_cudaERNS_18TensorIteratorBaseEENKUlvE_clEvENKUlvE3_clEvEUlN3c104HalfEE_St5arrayIPcLm2EEEEviT0_T1_,"ax",@progbits
	.align	128
        .global         _ZN2at6native29vectorized_elementwise_kernelILi4EZZZNS0_22reciprocal_kernel_cudaERNS_18TensorIteratorBaseEENKUlvE_clEvENKUlvE3_clEvEUlN3c104HalfEE_St5arrayIPcLm2EEEEviT0_T1_
        .type           _ZN2at6native29vectorized_elementwise_kernelILi4EZZZNS0_22reciprocal_kernel_cudaERNS_18TensorIteratorBaseEENKUlvE_clEvENKUlvE3_clEvEUlN3c104HalfEE_St5arrayIPcLm2EEEEviT0_T1_,@function
        .size           _ZN2at6native29vectorized_elementwise_kernelILi4EZZZNS0_22reciprocal_kernel_cudaERNS_18TensorIteratorBaseEENKUlvE_clEvENKUlvE3_clEvEUlN3c104HalfEE_St5arrayIPcLm2EEEEviT0_T1_,(.L_x_19650 - _ZN2at6native29vectorized_elementwise_kernelILi4EZZZNS0_22reciprocal_kernel_cudaERNS_18TensorIteratorBaseEENKUlvE_clEvENKUlvE3_clEvEUlN3c104HalfEE_St5arrayIPcLm2EEEEviT0_T1_)
        .other          _ZN2at6native29vectorized_elementwise_kernelILi4EZZZNS0_22reciprocal_kernel_cudaERNS_18TensorIteratorBaseEENKUlvE_clEvENKUlvE3_clEvEUlN3c104HalfEE_St5arrayIPcLm2EEEEviT0_T1_,@"STO_CUDA_ENTRY STV_DEFAULT"
_ZN2at6native29vectorized_elementwise_kernelILi4EZZZNS0_22reciprocal_kernel_cudaERNS_18TensorIteratorBaseEENKUlvE_clEvENKUlvE3_clEvEUlN3c104HalfEE_St5arrayIPcLm2EEEEviT0_T1_:
.text._ZN2at6native29vectorized_elementwise_kernelILi4EZZZNS0_22reciprocal_kernel_cudaERNS_18TensorIteratorBaseEENKUlvE_clEvENKUlvE3_clEvEUlN3c104HalfEE_St5arrayIPcLm2EEEEviT0_T1_:
        /* <DEDUP_REMOVED lines=14> */
[----:B0-----:R-:W0:Y:S01]  /*00e0*/  LDC.64 R6, c[0x0][0x218] ;  /* 0x00008600ff067b82 */ /* 0x001e220000000a00 */
[--C-:B--2---:R-:W-:Y:S02]  /*00f0*/  HADD2.F32 R3, -RZ, R10.reuse.H0_H0 ;  /* 0x2000000aff037230 */ /* 0x104fe40000004100 */
[----:B------:R-:W-:Y:S02]  /*0100*/  HADD2.F32 R8, -RZ, R10.H1_H1 ;  /* 0x3000000aff087230 */ /* 0x000fe40000004100 */
[----:B------:R-:W-:-:S02]  /*0110*/  HADD2.F32 R9, -RZ, R11.H0_H0 ;  /* 0x2000000bff097230 */ /* 0x000fc40000004100 */
[----:B------:R-:W-:Y:S01]  /*0120*/  HADD2.F32 R10, -RZ, R11.H1_H1 ;  /* 0x3000000bff0a7230 */ /* 0x000fe20000004100 */
[----:B------:R-:W1:Y:S01]  /*0130*/  MUFU.RCP R3, R3 ;  /* 0x0000000300037308 */ /* 0x000e620000001000 */
[--C-:B---3--:R-:W-:Y:S02]  /*0140*/  HADD2.F32 R11, -RZ, R4.reuse.H0_H0 ;  /* 0x20000004ff0b7230 */ /* 0x108fe40000004100 */
[----:B------:R-:W-:Y:S02]  /*0150*/  HADD2.F32 R12, -RZ, R4.H1_H1 ;  /* 0x30000004ff0c7230 */ /* 0x000fe40000004100 */
[--C-:B------:R-:W-:Y:S02]  /*0160*/  HADD2.F32 R13, -RZ, R5.reuse.H0_H0 ;  /* 0x20000005ff0d7230 */ /* 0x100fe40000004100 */
[----:B------:R-:W-:Y:S01]  /*0170*/  HADD2.F32 R14, -RZ, R5.H1_H1 ;  /* 0x30000005ff0e7230 */ /* 0x000fe20000004100 */
[----:B------:R-:W2:Y:S01]  /*0180*/  MUFU.RCP R8, R8 ;  /* 0x0000000800087308 */ /* 0x000ea20000001000 */
[----:B0-----:R-:W-:-:S04]  /*0190*/  IMAD.WIDE.U32 R4, R0, 0x2, R6 ;  /* 0x0000000200047825 */ /* 0x001fc800078e0006 */
[----:B------:R-:W-:-:S03]  /*01a0*/  IMAD.WIDE R4, R2, 0x8, R4 ;  /* 0x0000000802047825 */ /* 0x000fc600078e0204 */
[----:B------:R-:W0:Y:S01]  /*01b0*/  MUFU.RCP R9, R9 ;  /* 0x0000000900097308 */ /* 0x000e220000001000 */
[----:B-1----:R-:W-:-:S07]  /*01c0*/  FADD.FTZ R0, R3, -RZ ;  /* 0x800000ff03007221 */ /* 0x002fce0000010000 */
[----:B------:R-:W1:Y:S01]  /*01d0*/  MUFU.RCP R10, R10 ;  /* 0x0000000a000a7308 */ /* 0x000e620000001000 */
[----:B--2---:R-:W-:-:S05]  /*01e0*/  FADD.FTZ R3, R8, -RZ ;  /* 0x800000ff08037221 */ /* 0x004fca0000010000 */
[----:B------:R-:W-:Y:S02]  /*01f0*/  F2FP.F16.F32.PACK_AB R2, R3, R0 ;  /* 0x000000000302723e */ /* 0x000fe400000000ff */
[----:B------:R-:W2:Y:S01]  /*0200*/  MUFU.RCP R11, R11 ;  /* 0x0000000b000b7308 */ /* 0x000ea20000001000 */
[----:B0-----:R-:W-:-:S07]  /*0210*/  FADD.FTZ R6, R9, -RZ ;  /* 0x800000ff09067221 */ /* 0x001fce0000010000 */
[----:B------:R-:W0:Y:S01]  /*0220*/  MUFU.RCP R12, R12 ;  /* 0x0000000c000c7308 */ /* 0x000e220000001000 */
[----:B-1----:R-:W-:-:S05]  /*0230*/  FADD.FTZ R7, R10, -RZ ;  /* 0x800000ff0a077221 */ /* 0x002fca0000010000 */
[----:B------:R-:W-:Y:S02]  /*0240*/  F2FP.F16.F32.PACK_AB R3, R7, R6 ;  /* 0x000000060703723e */ /* 0x000fe400000000ff */
[----:B------:R-:W1:Y:S01]  /*0250*/  MUFU.RCP R13, R13 ;  /* 0x0000000d000d7308 */ /* 0x000e620000001000 */
[----:B--2---:R-:W-:Y:S02]  /*0260*/  FADD.FTZ R8, R11, -RZ ;  /* 0x800000ff0b087221 */ /* 0x004fe40000010000 */
[----:B------:R-:W-:Y:S05]  /*0270*/  STG.E.64 desc[UR4][R4.64], R2 ;  /* 0x0000000204007986 */ /* 0x000fea000c101b04 */
[----:B------:R-:W2:Y:S01]  /*0280*/  MUFU.RCP R14, R14 ;  /* 0x0000000e000e7308 */ /* 0x000ea20000001000 */
[----:B0-----:R-:W-:-:S05]  /*0290*/  FADD.FTZ R9, R12, -RZ ;  /* 0x800000ff0c097221 */ /* 0x001fca0000010000 */
[----:B------:R-:W-:Y:S01]  /*02a0*/  F2FP.F16.F32.PACK_AB R8, R9, R8 ;  /* 0x000000080908723e */ /* 0x000fe200000000ff */
[----:B-1----:R-:W-:Y:S01]  /*02b0*/  FADD.FTZ R10, R13, -RZ ;  /* 0x800000ff0d0a7221 */ /* 0x002fe20000010000 */
[----:B--2---:R-:W-:-:S05]  /*02c0*/  FADD.FTZ R11, R14, -RZ ;  /* 0x800000ff0e0b7221 */ /* 0x004fca0000010000 */
[----:B------:R-:W-:-:S05]  /*02d0*/  F2FP.F16.F32.PACK_AB R9, R11, R10 ;  /* 0x0000000a0b09723e */ /* 0x000fca00000000ff */
[----:B------:R-:W-:Y:S01]  /*02e0*/  STG.E.64 desc[UR4][R4.64+0x400], R8 ;  /* 0x0004000804007986 */ /* 0x000fe2000c101b04 */
[----:B------:R-:W-:Y:S05]  /*02f0*/  EXIT ;  /* 0x000000000000794d */ /* 0x000fea0003800000 */
.L_x_8886:
        /* <DEDUP_REMOVED lines=124> */
.L_x_8889:
[----:B------:R-:W-:-:S13]  /*0ac0*/  ISETP.GE.AND P0, PT, R21, R2, PT ;  /* 0x000000021500720c */ /* 0x000fda0003f06270 */
[----:B------:R-:W-:Y:S05]  /*0ad0*/  @P0 BRA `(.L_x_8891) ;  /* 0x0000000000300947 */ /* 0x000fea0003800000 */
[----:B0-----:R-:W0:Y:S01]  /*0ae0*/  LDC.64 R4, c[0x0][0x218] ;  /* 0x00008600ff047b82 */ /* 0x001e220000000a00 */
[----:B------:R-:W-:Y:S01]  /*0af0*/  IMAD.IADD R3, R0, 0x1, R21 ;  /* 0x0000000100037824 */ /* 0x000fe200078e0215 */
[----:B------:R-:W-:-:S03]  /*0b00*/  IADD3 R21, R21, 0x80, RZ ;  /* 0x0000008015157810 */ /* 0x000fc60007ffe0ff */
[----:B0-----:R-:W-:-:S05]  /*0b10*/  IMAD.WIDE.U32 R4, R3, 0x2, R4 ;  /* 0x0000000203047825 */ /* 0x001fca00078e0004 */
[----:B------:R1:W-:Y:S02]  /*0b20*/  STG.E.U16 desc[UR4][R4.64], R6 ;  /* 0x0000000604007986 */ /* 0x0003e4000c101504 */
.L_x_8890:
[----:B------:R-:W-:-:S13]  /*0b30*/  ISETP.GE.AND P0, PT, R21, R2, PT ;  /* 0x000000021500720c */ /* 0x000fda0003f06270 */
[----:B------:R-:W-:Y:S05]  /*0b40*/  @P0 BRA `(.L_x_8892) ;  /* 0x0000000000340947 */ /* 0x000fea0003800000 */
[----:B01----:R-:W0:Y:S01]  /*0b50*/  LDC.64 R4, c[0x0][0x218] ;  /* 0x00008600ff047b82 */ /* 0x003e220000000a00 */
[----:B------:R-:W-:Y:S01]  /*0b60*/  IADD3 R3, R0, R21, RZ ;  /* 0x0000001500037210 */ /* 0x000fe20007ffe0ff */
[----:B------:R-:W-:-:S04]  /*0b70*/  VIADD R21, R21, 0x80 ;  /* 0x0000008015157836 */ /* 0x000fc80000000000 */
[----:B0-----:R-:W-:-:S05]  /*0b80*/  IMAD.WIDE.U32 R4, R3, 0x2, R4 ;  /* 0x0000000203047825 */ /* 0x001fca00078e0004 */
[----:B------:R1:W-:Y:S02]  /*0b90*/  STG.E.U16 desc[UR4][R4.64], R7 ;  /* 0x0000000704007986 */ /* 0x0003e4000c101504 */
.L_x_8891:
        /* <DEDUP_REMOVED lines=8> */
.L_x_8892:
[----:B------:R-:W-:Y:S05]  /*0c20*/  BSYNC B1 ;  /* 0x0000000000017941 */ /* 0x000fea0003800000 */
.L_x_8888:
[----:B------:R-:W-:-:S13]  /*0c30*/  ISETP.GE.AND P0, PT, R21, R2, PT ;  /* 0x000000021500720c */ /* 0x000fda0003f06270 */
[----:B012---:R-:W0:Y:S01]  /*0c40*/  @!P0 LDC.64 R4, c[0x0][0x218] ;  /* 0x00008600ff048b82 */ /* 0x007e220000000a00 */
[----:B------:R-:W-:Y:S01]  /*0c50*/  @!P0 IMAD.IADD R3, R0, 0x1, R21 ;  /* 0x0000000100038824 */ /* 0x000fe200078e0215 */
[----:B------:R-:W-:-:S03]  /*0c60*/  @!P0 IADD3 R21, R21, 0x80, RZ ;  /* 0x0000008015158810 */ /* 0x000fc60007ffe0ff */
[----:B0-----:R-:W-:-:S05]  /*0c70*/  @!P0 IMAD.WIDE.U32 R4, R3, 0x2, R4 ;  /* 0x0000000203048825 */ /* 0x001fca00078e0004 */
[----:B------:R2:W-:Y:S02]  /*0c80*/  @!P0 STG.E.U16 desc[UR4][R4.64], R9 ;  /* 0x0000000904008986 */ /* 0x0005e4000c101504 */
.L_x_8893:
[----:B------:R-:W-:Y:S05]  /*0c90*/  BSYNC B0 ;  /* 0x0000000000007941 */ /* 0x000fea0003800000 */
.L_x_8887:
        /* <DEDUP_REMOVED lines=8> */
.L_x_8894:
        /* <DEDUP_REMOVED lines=14> */
.L_x_19650:


//--------------------- .text._ZN2at6native29vectorized_elementwise_kernelILi8EZZZNS0_22reciprocal_kernel_cudaERNS_18TensorIteratorBaseEENKUlvE_clEvENKUlvE3_clEvEUlN3c104HalfEE_St5arrayIPcLm2EEEEviT0_T1_ --------------------------
	.section	.text._ZN2at6native29vectorized_elementwise_kernelILi8EZZZNS0_22reciprocal_kernel_cudaERNS_18TensorIteratorBaseEENKUlvE_clEvENKUlvE3_clEvEUlN3c104HalfEE_St5arrayIPcLm2EEEEviT0_T1_,"ax",@progbits
	.align	128
        .global         _ZN2at6native29vectorized_elementwise_kernelILi8EZZZNS0_22reciprocal_kernel_cudaERNS_18TensorIteratorBaseEENKUlvE_clEvENKUlvE3_clEvEUlN3c104HalfEE_St5arrayIPcLm2EEEEviT0_T1_
        .type           _ZN2at6native29vectorized_elementwise_kernelILi8EZZZNS0_22reciprocal_kernel_cudaERNS_18TensorIteratorBaseEENKUlvE_clEvENKUlvE3_clEvEUlN3c104HalfEE_St5arrayIPcLm2EEEEviT0_T1_,@function
        .size           _ZN2at6native29vectorized_elementwise_kernelILi8EZZZNS0_22reciprocal_kernel_cudaERNS_18TensorIteratorBaseEENKUlvE_clEvENKUlvE3_clEvEUlN3c104HalfEE_St5arrayIPcLm2EEEEviT0_T1_,(.L_x_19651 - _ZN2at6native29vectorized_elementwise_kernelILi8EZZZNS0_22reciprocal_kernel_cudaERNS_18TensorIteratorBaseEENKUlvE_clEvENKUlvE3_clEvEUlN3c104HalfEE_St5arrayIPcLm2EEEEviT0_T1_)
        .other          _ZN2at6native29vectorized_elementwise_kernelILi8EZZZNS0_22reciprocal_kernel_cudaERNS_18TensorIteratorBaseEENKUlvE_clEvENKUlvE3_clEvEUlN3c104HalfEE_St5arrayIPcLm2EEEEviT0_T1_,@"STO_CUDA_ENTRY STV_DEFAULT"
_ZN2at6native29vectorized_elementwise_kernelILi8EZZZNS0_22reciprocal_kernel_cudaERNS_18TensorIteratorBaseEENKUlvE_clEvENKUlvE3_clEvEUlN3c104HalfEE_St5arrayIPcLm2EEEEviT0_T1_:
.text._ZN2at6native29vectorized_elementwise_kernelILi8EZZZNS0_22reciprocal_kernel_cudaERNS_18TensorIteratorBaseEENKUlvE_clEvENKUlvE3_clEvEUlN3c104HalfEE_St5arrayIPcLm2EEEEviT0_T1_:
        /* <DEDUP_REMOVED lines=16> */
[----:B------:R0:W-:Y:S01]  /*0100*/  MUFU.RCP R14, R3 ;  /* 0x00000003000e7308 */ /* 0x0001e20000001000 */
[----:B------:R-:W-:Y:S02]  /*0110*/  HADD2.F32 R10, -RZ, R5.H1_H1 ;  /* 0x30000005ff0a7230 */ /* 0x000fe40000004100 */
[----:B------:R-:W1:Y:S01]  /*0120*/  LDC.64 R4, c[0x0][0x218] ;  /* 0x00008600ff047b82 */ /* 0x000e620000000a00 */
[----:B------:R-:W-:-:S02]  /*0130*/  HADD2.F32 R11, -RZ, R6.H0_H0 ;  /* 0x20000006ff0b7230 */ /* 0x000fc40000004100 */
[----:B------:R-:W-:Y:S02]  /*0140*/  HADD2.F32 R12, -RZ, R6.H1_H1 ;  /* 0x30000006ff0c7230 */ /* 0x000fe40000004100 */
[--C-:B------:R-:W-:Y:S01]  /*0150*/  HADD2.F32 R13, -RZ, R7.reuse.H1_H1 ;  /* 0x30000007ff0d7230 */ /* 0x100fe20000004100 */
[----:B------:R-:W2:Y:S01]  /*0160*/  MUFU.RCP R8, R8 ;  /* 0x0000000800087308 */ /* 0x000ea20000001000 */
[----:B0-----:R-:W-:-:S07]  /*0170*/  HADD2.F32 R3, -RZ, R7.H0_H0 ;  /* 0x20000007ff037230 */ /* 0x001fce0000004100 */
[----:B------:R-:W0:Y:S08]  /*0180*/  MUFU.RCP R9, R9 ;  /* 0x0000000900097308 */ /* 0x000e300000001000 */
[----:B------:R-:W3:Y:S01]  /*0190*/  MUFU.RCP R10, R10 ;  /* 0x0000000a000a7308 */ /* 0x000ee20000001000 */
[----:B--2---:R-:W-:Y:S01]  /*01a0*/  FADD.FTZ R7, R8, -RZ ;  /* 0x800000ff08077221 */ /* 0x004fe20000010000 */
[----:B-1----:R-:W-:-:S04]  /*01b0*/  IMAD.WIDE.U32 R4, R0, 0x2, R4 ;  /* 0x0000000200047825 */ /* 0x002fc800078e0004 */
[----:B------:R-:W-:Y:S02]  /*01c0*/  FADD.FTZ R0, R14, -RZ ;  /* 0x800000ff0e007221 */ /* 0x000fe40000010000 */
[----:B------:R-:W1:Y:S01]  /*01d0*/  MUFU.RCP R11, R11 ;  /* 0x0000000b000b7308 */ /* 0x000e620000001000 */
[----:B0-----:R-:W-:-:S07]  /*01e0*/  FADD.FTZ R6, R9, -RZ ;  /* 0x800000ff09067221 */ /* 0x001fce0000010000 */
[----:B------:R-:W0:Y:S01]  /*01f0*/  MUFU.RCP R12, R12 ;  /* 0x0000000c000c7308 */ /* 0x000e220000001000 */
[----:B---3--:R-:W-:-:S07]  /*0200*/  FADD.FTZ R9, R10, -RZ ;  /* 0x800000ff0a097221 */ /* 0x008fce0000010000 */
[----:B------:R-:W2:Y:S01]  /*0210*/  MUFU.RCP R3, R3 ;  /* 0x0000000300037308 */ /* 0x000ea20000001000 */
[----:B-1----:R-:W-:-:S07]  /*0220*/  FADD.FTZ R8, R11, -RZ ;  /* 0x800000ff0b087221 */ /* 0x002fce0000010000 */
[----:B------:R-:W1:Y:S01]  /*0230*/  MUFU.RCP R13, R13 ;  /* 0x0000000d000d7308 */ /* 0x000e620000001000 */
[----:B0-----:R-:W-:Y:S01]  /*0240*/  FADD.FTZ R11, R12, -RZ ;  /* 0x800000ff0c0b7221 */ /* 0x001fe20000010000 */
[----:B--2---:R-:W-:Y:S01]  /*0250*/  FADD.FTZ R10, R3, -RZ ;  /* 0x800000ff030a7221 */ /* 0x004fe20000010000 */
[----:B------:R-:W-:Y:S01]  /*0260*/  IMAD.WIDE R2, R2, 0x10, R4 ;  /* 0x0000001002027825 */ /* 0x000fe200078e0204 */
[----:B------:R-:W-:Y:S02]  /*0270*/  F2FP.F16.F32.PACK_AB R4, R7, R0 ;  /* 0x000000000704723e */ /* 0x000fe400000000ff */
[----:B------:R-:W-:Y:S02]  /*0280*/  F2FP.F16.F32.PACK_AB R5, R9, R6 ;  /* 0x000000060905723e */ /* 0x000fe400000000ff */
[----:B------:R-:W-:Y:S01]  /*0290*/  F2FP.F16.F32.PACK_AB R6, R11, R8 ;  /* 0x000000080b06723e */ /* 0x000fe200000000ff */
[----:B-1----:R-:W-:-:S05]  /*02a0*/  FADD.FTZ R15, R13, -RZ ;  /* 0x800000ff0d0f7221 */ /* 0x002fca0000010000 */
[----:B------:R-:W-:-:S05]  /*02b0*/  F2FP.F16.F32.PACK_AB R7, R15, R10 ;  /* 0x0000000a0f07723e */ /* 0x000fca00000000ff */
[----:B------:R-:W-:Y:S01]  /*02c0*/  STG.E.128 desc[UR4][R2.64], R4 ;  /* 0x0000000402007986 */ /* 0x000fe2000c101d04 */
[----:B------:R-:W-:Y:S05]  /*02d0*/  EXIT ;  /* 0x000000000000794d */ /* 0x000fea0003800000 */
.L_x_8895:
        /* <DEDUP_REMOVED lines=124> */
.L_x_8898:
[----:B------:R-:W-:-:S13]  /*0aa0*/  ISETP.GE.AND P0, PT, R21, R2, PT ;  /* 0x000000021500720c */ /* 0x000fda0003f06270 */
[----:B------:R-:W-:Y:S05]  /*0ab0*/  @P0 BRA `(.L_x_8900) ;  /* 0x0000000000300947 */ /* 0x000fea0003800000 */
[----:B0-----:R-:W0:Y:S01]  /*0ac0*/  LDC.64 R4, c[0x0][0x218] ;  /* 0x00008600ff047b82 */ /* 0x001e220000000a00 */
[----:B------:R-:W-:Y:S01]  /*0ad0*/  IMAD.IADD R3, R0, 0x1, R21 ;  /* 0x0000000100037824 */ /* 0x000fe200078e0215 */
[----:B------:R-:W-:-:S03]  /*0ae0*/  IADD3 R21, R21, 0x80, RZ ;  /* 0x0000008015157810 */ /* 0x000fc60007ffe0ff */
[----:B0-----:R-:W-:-:S05]  /*0af0*/  IMAD.WIDE.U32 R4, R3, 0x2, R4 ;  /* 0x0000000203047825 */ /* 0x001fca00078e0004 */
[----:B------:R1:W-:Y:S02]  /*0b00*/  STG.E.U16 desc[UR4][R4.64], R6 ;  /* 0x0000000604007986 */ /* 0x0003e4000c101504 */
.L_x_8899:
[----:B------:R-:W-:-:S13]  /*0b10*/  ISETP.GE.AND P0, PT, R21, R2, PT ;  /* 0x000000021500720c */ /* 0x000fda0003f06270 */
[----:B------:R-:W-:Y:S05]  /*0b20*/  @P0 BRA `(.L_x_8901) ;  /* 0x0000000000340947 */ /* 0x000fea0003800000 */
[----:B01----:R-:W0:Y:S01]  /*0b30*/  LDC.64 R4, c[0x0][0x218] ;  /* 0x00008600ff047b82 */ /* 0x003e220000000a00 */
[----:B------:R-:W-:Y:S01]  /*0b40*/  IADD3 R3, R0, R21, RZ ;  /* 0x0000001500037210 */ /* 0x000fe20007ffe0ff */
[----:B------:R-:W-:-:S04]  /*0b50*/  VIADD R21, R21, 0x80 ;  /* 0x0000008015157836 */ /* 0x000fc80000000000 */
[----:B0-----:R-:W-:-:S05]  /*0b60*/  IMAD.WIDE.U32 R4, R3, 0x2, R4 ;  /* 0x0000000203047825 */ /* 0x001fca00078e0004 */
[----:B------:R1:W-:Y:S02]  /*0b70*/  STG.E.U16 desc[UR4][R4.64], R7 ;  /* 0x0000000704007986 */ /* 0x0003e4000c101504 */
.L_x_8900:
        /* <DEDUP_REMOVED lines=8> */
.L_x_8901:
[----:B------:R-:W-:Y:S05]  /*0c00*/  BSYNC B1 ;  /* 0x0000000000017941 */ /* 0x000fea0003800000 */
.L_x_8897:
[----:B------:R-:W-:-:S13]  /*0c10*/  ISETP.GE.AND P0, PT, R21, R2, PT ;  /* 0x000000021500720c */ /* 0x000fda0003f06270 */
[----:B012---:R-:W0:Y:S01]  /*0c20*/  @!P0 LDC.64 R4, c[0x0][0x218] ;  /* 0x00008600ff048b82 */ /* 0x007e220000000a00 */
[----:B------:R-:W-:Y:S01]  /*0c30*/  @!P0 IMAD.IADD R3, R0, 0x1, R21 ;  /* 0x0000000100038824 */ /* 0x000fe200078e0215 */
[----:B------:R-:W-:-:S03]  /*0c40*/  @!P0 IADD3 R21, R21, 0x80, RZ ;  /* 0x0000008015158810 */ /* 0x000fc60007ffe0ff */
[----:B0-----:R-:W-:-:S05]  /*0c50*/  @!P0 IMAD.WIDE.U32 R4, R3, 0x2, R4 ;  /* 0x0000000203048825 */ /* 0x001fca00078e0004 */
[----:B------:R2:W-:Y:S02]  /*0c60*/  @!P0 STG.E.U16 desc[UR4][R4.64], R9 ;  /* 0x0000000904008986 */ /* 0x0005e4000c101504 */
.L_x_8902:
[----:B------:R-:W-:Y:S05]  /*0c70*/  BSYNC B0 ;  /* 0x0000000000007941 */ /* 0x000fea0003800000 */
.L_x_8896:
        /* <DEDUP_REMOVED lines=8> */
.L_x_8903:
        /* <DEDUP_REMOVED lines=16> */
.L_x_19651:


//--------------------- .text._ZN2at6native18elementwise_kernelILi128ELi4EZNS0_15gpu_kernel_implIZZZNS0_22reciprocal_kernel_cudaERNS_18TensorIteratorBaseEENKUlvE_clEvENKUlvE2_clEvEUlN3c107complexIfEEE_EEvS4_RKT_EUliE_EEviT1_ --------------------------
	.section	.text._ZN2at6native18elementwise_kernelILi128ELi4EZNS0_15gpu_kernel_implIZZZNS0_22reciprocal_kernel_cudaERNS_18TensorIteratorBaseEENKUlvE_clEvENKUlvE2_clEvEUlN3c107complexIfEEE_EEvS4_RKT_EUliE_EEviT1_,"ax",@progbits
	.align	128
        .global         _ZN2at6native18elementwise_kernelILi128ELi4EZNS0_15gpu_kernel_implIZZZNS0_22reciprocal_kernel_cudaERNS_18TensorIteratorBaseEENKUlvE_clEvENKUlvE2_clEvEUlN3c107complexIfEEE_EEvS4_RKT_EUliE_EEviT1_
        .type           _ZN2at6native18elementwise_kernelILi128ELi4EZNS0_15gpu_kernel_implIZZZNS0_22reciprocal_kernel_cudaERNS_18TensorIteratorBaseEENKUlvE_clEvENKUlvE2_clEvEUlN3c107complexIfEEE_EEvS4_RKT_EUliE_EEviT1_,@function
        .size           _ZN2at6native18elementwise_kernelILi128ELi4EZNS0_15gpu_kernel_implIZZZNS0_22reciprocal_kernel_cudaERNS_18TensorIteratorBaseEENKUlvE_clEvENKUlvE2_clEvEUlN3c107complexIfEEE_EEvS4_RKT_EUliE_EEviT1_,(.L_x_19652 - _ZN2at6native18elementwise_kernelILi128ELi4EZNS0_15gpu_kernel_implIZZZNS0_22reciprocal_kernel_cudaERNS_18TensorIteratorBaseEENKUlvE_clEvENKUlvE2_clEvEUlN3c107complexIfEEE_EEvS4_RKT_EUliE_EEviT1_)
        .other          _ZN2at6native18elementwise_kernelILi128ELi4EZNS0_15gpu_kernel_implIZZZNS0_22reciprocal_kernel_cudaERNS_18TensorIteratorBaseEENKUlvE_clEvENKUlvE2_clEvEUlN3c107complexIfEEE_EEvS4_RKT_EUliE_EEviT1_,@"STO_CUDA_ENTRY STV_DEFAULT"
_ZN2at6native18elementwise_kernelILi128ELi4EZNS0_15gpu_kernel_implIZZZNS0_22reciprocal_kernel_cudaERNS_18TensorIteratorBaseEENKUlvE_clEvENKUlvE2_clEvEUlN3c107complexIfEEE_EEvS4_RKT_EUliE_EEviT1_:
.text._ZN2at6native18elementwise_kernelILi128ELi4EZNS0_15gpu_kernel_implIZZZNS0_22reciprocal_kernel_cudaERNS_18TensorIteratorBaseEENKUlvE_clEvENKUlvE2_clEvEUlN3c107complexIfEEE_EEvS4_RKT_EUliE_EEviT1_:
        /* <DEDUP_REMOVED lines=313> */
.L_x_8906:
        /* <DEDUP_REMOVED lines=19> */
[----:B------:R-:W2:Y:S01]  /*14c0*/  LDG.E.S8 R2, desc[UR36][R4.64] ;  /* 0x0000002404027981 */ /* 0x000ea2000c1e1300 */
[----:B------:R-:W-:Y:S01]  /*14d0*/  IMAD.MOV.U32 R3, RZ, RZ, RZ ;  /* 0x000000ffff037224 */ /* 0x000fe200078e00ff */
[----:B--2---:R-:W0:Y:S01]  /*14e0*/  I2F.S16 R2, R2 ;  /* 0x0000000200027306 */ /* 0x004e220000101400 */
[----:B------:R-:W-:Y:S05]  /*14f0*/  BRA `(.L_x_8913) ;  /* 0x0000000c008c7947 */ /* 0x000fea0003800000 */
.L_x_8911:
[----:B------:R-:W2:Y:S01]  /*1500*/  LDG.E.U8 R2, desc[UR36][R4.64] ;  /* 0x0000002404027981 */ /* 0x000ea2000c1e1100 */
[----:B------:R-:W-:Y:S01]  /*1510*/  IMAD.MOV.U32 R3, RZ, RZ, RZ ;  /* 0x000000ffff037224 */ /* 0x000fe200078e00ff */
[----:B--2---:R-:W-:Y:S01]  /*1520*/  I2FP.F32.U32 R2, R2 ;  /* 0x0000000200027245 */ /* 0x004fe20000201000 */
[----:B------:R-:W-:Y:S06]  /*1530*/  BRA `(.L_x_8913) ;  /* 0x0000000c007c7947 */ /* 0x000fec0003800000 */
.L_x_8910:
[----:B------:R-:W-:-:S13]  /*1540*/  ISETP.NE.AND P0, PT, R2, 0x2, PT ;  /* 0x000000020200780c */ /* 0x000fda0003f05270 */
[----:B------:R-:W-:Y:S05]  /*1550*/  @!P0 BRA `(.L_x_8914) ;  /* 0x0000000000308947 */ /* 0x000fea0003800000 */
[----:B------:R-:W-:-:S13]  /*1560*/  ISETP.NE.AND P0, PT, R2, 0x3, PT ;  /* 0x000000030200780c */ /* 0x000fda0003f05270 */
[----:B------:R-:W-:Y:S05]  /*1570*/  @!P0 BRA `(.L_x_8915) ;  /* 0x0000000000188947 */ /* 0x000fea0003800000 */
[----:B------:R-:W-:-:S13]  /*1580*/  ISETP.NE.AND P0, PT, R2, 0x4, PT ;  /* 0x000000040200780c */ /* 0x000fda0003f05270 */
[----:B------:R-:W-:Y:S05]  /*1590*/  @P0 BRA `(.L_x_8912) ;  /* 0x0000000c00000947 */ /* 0x000fea0003800000 */
[----:B------:R-:W2:Y:S01]  /*15a0*/  LDG.E.64 R4, desc[UR36][R4.64] ;  /* 0x0000002404047981 */ /* 0x000ea2000c1e1b00 */
[----:B------:R-:W-:Y:S01]  /*15b0*/  IMAD.MOV.U32 R3, RZ, RZ, RZ ;  /* 0x000000ffff037224 */ /* 0x000fe200078e00ff */
[----:B--2---:R4:W0:Y:S01]  /*15c0*/  I2F.S64 R2, R4 ;  /* 0x0000000400027312 */ /* 0x0048220000301400 */
[----:B------:R-:W-:Y:S05]  /*15d0*/  BRA `(.L_x_8913) ;  /* 0x0000000c00547947 */ /* 0x000fea0003800000 */
.L_x_8915:
[----:B------:R-:W2:Y:S01]  /*15e0*/  LDG.E R2, desc[UR36][R4.64] ;  /* 0x0000002404027981 */ /* 0x000ea2000c1e1900 */
[----:B------:R-:W-:Y:S01]  /*15f0*/  IMAD.MOV.U32 R3, RZ, RZ, RZ ;  /* 0x000000ffff037224 */ /* 0x000fe200078e00ff */
[----:B--2---:R-:W-:Y:S01]  /*1600*/  I2FP.F32.S32 R2, R2 ;  /* 0x0000000200027245 */ /* 0x004fe20000201400 */
[----:B------:R-:W-:Y:S06]  /*1610*/  BRA `(.L_x_8913) ;  /* 0x0000000c00447947 */ /* 0x000fec0003800000 */
.L_x_8914:
[----:B------:R-:W2:Y:S01]  /*1620*/  LDG.E.U16 R2, desc[UR36][R4.64] ;  /* 0x0000002404027981 */ /* 0x000ea2000c1e1500 */
[----:B------:R-:W-:Y:S01]  /*1630*/  IMAD.MOV.U32 R3, RZ, RZ, RZ ;  /* 0x000000ffff037224 */ /* 0x000fe200078e00ff */
[----:B--2---:R-:W0:Y:S01]  /*1640*/  I2F.S16 R2, R2 ;  /* 0x0000000200027306 */ /* 0x004e220000101400 */
[----:B------:R-:W-:Y:S05]  /*1650*/  BRA `(.L_x_8913) ;  /* 0x0000000c00347947 */ /* 0x000fea0003800000 */
.L_x_8909:
[----:B------:R-:W-:-:S13]  /*1660*/  ISETP.GT.AND P0, PT, R2, 0x6, PT ;  /* 0x000000060200780c */ /* 0x000fda0003f04270 */
[----:B------:R-:W-:Y:S05]  /*1670*/  @P0 BRA `(.L_x_8916) ;  /* 0x00000000002c0947 */ /* 0x000fea0003800000 */
[----:B------:R-:W-:-:S13]  /*1680*/  ISETP.NE.AND P0, PT, R2, 0x5, PT ;  /* 0x000000050200780c */ /* 0x000fda0003f05270 */
[----:B------:R-:W-:Y:S05]  /*1690*/  @!P0 BRA `(.L_x_8917) ;  /* 0x0000000000148947 */ /* 0x000fea0003800000 */
[----:B------:R-:W-:-:S13]  /*16a0*/  ISETP.NE.AND P0, PT, R2, 0x6, PT ;  /* 0x000000060200780c */ /* 0x000fda0003f05270 */
[----:B------:R-:W-:Y:S05]  /*16b0*/  @P0 BRA `(.L_x_8912) ;  /* 0x0000000800b80947 */ /* 0x000fea0003800000 */
[----:B------:R2:W5:Y:S01]  /*16c0*/  LDG.E R2, desc[UR36][R4.64] ;  /* 0x0000002404027981 */ /* 0x000562000c1e1900 */
[----:B------:R-:W-:Y:S01]  /*16d0*/  HFMA2.MMA R3, -RZ, RZ, 0, 0 ;  /* 0x00000000ff037435 */ /* 0x000fe200000001ff */
[----:B------:R-:W-:Y:S10]  /*16e0*/  BRA `(.L_x_8913) ;  /* 0x0000000c00107947 */ /* 0x000ff40003800000 */
.L_x_8917:
[----:B------:R-:W2:Y:S01]  /*16f0*/  LDG.E.U16 R2, desc[UR36][R4.64] ;  /* 0x0000002404027981 */ /* 0x000ea2000c1e1500 */
[----:B------:R-:W-:Y:S02]  /*1700*/  IMAD.MOV.U32 R3, RZ, RZ, RZ ;  /* 0x000000ffff037224 */ /* 0x000fe400078e00ff */
[----:B--2---:R-:W-:Y:S01]  /*1710*/  HADD2.F32 R2, -RZ, R2.H0_H0 ;  /* 0x20000002ff027230 */ /* 0x004fe20000004100 */
[----:B------:R-:W-:Y:S06]  /*1720*/  BRA `(.L_x_8913) ;  /* 0x0000000c00007947 */ /* 0x000fec0003800000 */
.L_x_8916:
[----:B------:R-:W-:-:S13]  /*1730*/  ISETP.NE.AND P0, PT, R2, 0x7, PT ;  /* 0x000000070200780c */ /* 0x000fda0003f05270 */
[----:B------:R-:W-:Y:S05]  /*1740*/  @!P0 BRA `(.L_x_8918) ;  /* 0x0000000000288947 */ /* 0x000fea0003800000 */
[----:B------:R-:W-:-:S13]  /*1750*/  ISETP.NE.AND P0, PT, R2, 0x8, PT ;  /* 0x000000080200780c */ /* 0x000fda0003f05270 */
[----:B------:R-:W-:Y:S05]  /*1760*/  @!P0 BRA `(.L_x_8919) ;  /* 0x0000000000108947 */ /* 0x000fea0003800000 */
[----:B------:R-:W-:-:S13]  /*1770*/  ISETP.NE.AND P0, PT, R2, 0x9, PT ;  /* 0x000000090200780c */ /* 0x000fda0003f05270 */
[----:B------:R-:W-:Y:S05]  /*1780*/  @P0 BRA `(.L_x_8912) ;  /* 0x0000000800840947 */ /* 0x000fea0003800000 */
[----:B------:R3:W5:Y:S01]  /*1790*/  LDG.E.64 R2, desc[UR36][R4.64] ;  /* 0x0000002404027981 */ /* 0x000762000c1e1b00 */
[----:B------:R-:W-:Y:S05]  /*17a0*/  BRA `(.L_x_8913) ;  /* 0x0000000800e07947 */ /* 0x000fea0003800000 */
.L_x_8919:
[----:B------:R-:W2:Y:S02]  /*17b0*/  LDG.E R2, desc[UR36][R4.64] ;  /* 0x0000002404027981 */ /* 0x000ea4000c1e1900 */
[--C-:B--2---:R-:W-:Y:S02]  /*17c0*/  HADD2.F32 R3, -RZ, R2.reuse.H1_H1 ;  /* 0x30000002ff037230 */ /* 0x104fe40000004100 */
[----:B------:R-:W-:Y:S01]  /*17d0*/  HADD2.F32 R2, -RZ, R2.H0_H0 ;  /* 0x20000002ff027230 */ /* 0x000fe20000004100 */
[----:B------:R-:W-:Y:S06]  /*17e0*/  BRA `(.L_x_8913) ;  /* 0x0000000800d07947 */ /* 0x000fec0003800000 */
.L_x_8918:
[----:B------:R-:W2:Y:S01]  /*17f0*/  LDG.E.64 R4, desc[UR36][R4.64] ;  /* 0x0000002404047981 */ /* 0x000ea2000c1e1b00 */
[----:B------:R-:W-:Y:S01]  /*1800*/  UMOV UR4, 0xf0000000 ;  /* 0xf000000000047882 */ /* 0x000fe20000000000 */
[----:B------:R-:W-:Y:S01]  /*1810*/  UMOV UR5, 0x380fffff ;  /* 0x380fffff00057882 */ /* 0x000fe20000000000 */
[----:B------:R-:W-:Y:S01]  /*1820*/  IMAD.MOV.U32 R3, RZ, RZ, RZ ;  /* 0x000000ffff037224 */ /* 0x000fe200078e00ff */
[----:B--2---:R-:W0:Y:S01]  /*1830*/  F2F.F32.F64 R2, R4 ;  /* 0x0000000400027310 */ /* 0x004e220000301000 */
[----:B------:R-:W-:-:S14]  /*1840*/  DSETP.GEU.AND P0, PT, |R4|, UR4, PT ;  /* 0x0000000404007e2a */ /* 0x000fdc000bf0e200 */
[----:B0-----:R-:W-:Y:S01]  /*1850*/  @!P0 FMUL R2, R2, 1.175494350822287508e-38 ;  /* 0x0080000002028820 */ /* 0x001fe20000400000 */
[----:B------:R-:W-:Y:S06]  /*1860*/  BRA `(.L_x_8913) ;  /* 0x0000000800b07947 */ /* 0x000fec0003800000 */
.L_x_8908:
        /* <DEDUP_REMOVED lines=11> */
[----:B------:R-:W-:Y:S01]  /*1920*/  FSEL R2, RZ, 1, !P0 ;  /* 0x3f800000ff027808 */ /* 0x000fe20004000000 */
[----:B------:R-:W-:Y:S08]  /*1930*/  BRA `(.L_x_8913) ;  /* 0x00000008007c7947 */ /* 0x000ff00003800000 */
.L_x_8922:
[----:B------:R-:W2:Y:S01]  /*1940*/  LDG.E.128 R4, desc[UR36][R4.64] ;  /* 0x0000002404047981 */ /* 0x000ea2000c1e1d00 */
[----:B------:R-:W-:Y:S01]  /*1950*/  UMOV UR4, 0xf0000000 ;  /* 0xf000000000047882 */ /* 0x000fe20000000000 */
[----:B------:R-:W-:Y:S01]  /*1960*/  UMOV UR5, 0x380fffff ;  /* 0x380fffff00057882 */ /* 0x000fe20000000000 */
[----:B--2---:R-:W0:Y:S01]  /*1970*/  F2F.F32.F64 R3, R6 ;  /* 0x0000000600037310 */ /* 0x004e220000301000 */
[----:B------:R-:W-:Y:S02]  /*1980*/  DSETP.GEU.AND P0, PT, |R6|, UR4, PT ;  /* 0x0000000406007e2a */ /* 0x000fe4000bf0e200 */
[----:B------:R-:W-:-:S05]  /*1990*/  DSETP.GEU.AND P1, PT, |R4|, UR4, PT ;  /* 0x0000000404007e2a */ /* 0x000fca000bf2e200 */
[----:B------:R-:W1:Y:S07]  /*19a0*/  F2F.F32.F64 R2, R4 ;  /* 0x0000000400027310 */ /* 0x000e6e0000301000 */
[----:B0-----:R-:W-:Y:S02]  /*19b0*/  @!P0 FMUL R3, R3, 1.175494350822287508e-38 ;  /* 0x0080000003038820 */ /* 0x001fe40000400000 */
[----:B-1----:R-:W-:Y:S01]  /*19c0*/  @!P1 FMUL R2, R2, 1.175494350822287508e-38 ;  /* 0x0080000002029820 */ /* 0x002fe20000400000 */
[----:B------:R-:W-:Y:S06]  /*19d0*/  BRA `(.L_x_8913) ;  /* 0x0000000800547947 */ /* 0x000fec0003800000 */
.L_x_8921:
        /* <DEDUP_REMOVED lines=23> */
[----:B------:R-:W-:Y:S01]  /*1b50*/  LOP3.LUT R5, R6, R3, RZ, 0x30, !PT ;  /* 0x0000000306057212 */ /* 0x000fe200078e30ff */
[----:B------:R-:W-:-:S03]  /*1b60*/  IMAD.MOV.U32 R3, RZ, RZ, RZ ;  /* 0x000000ffff037224 */ /* 0x000fc600078e00ff */
[----:B------:R-:W-:Y:S01]  /*1b70*/  LOP3.LUT R2, R5, 0x80000000, R2, 0xf8, !PT ;  /* 0x8000000005027812 */ /* 0x000fe200078ef802 */
[----:B------:R-:W-:Y:S06]  /*1b80*/  BRA `(.L_x_8913) ;  /* 0x0000000400e87947 */ /* 0x000fec0003800000 */
.L_x_8924:
[----:B------:R-:W2:Y:S01]  /*1b90*/  LDG.E.U8 R4, desc[UR36][R4.64] ;  /* 0x0000002404047981 */ /* 0x000ea2000c1e1100 */
[----:B------:R-:W-:Y:S02]  /*1ba0*/  IMAD.MOV.U32 R3, RZ, RZ, RZ ;  /* 0x000000ffff037224 */ /* 0x000fe400078e00ff */
        /* <DEDUP_REMOVED lines=12> */
.L_x_8923:
[----:B------:R-:W2:Y:S01]  /*1c70*/  LDG.E.U16 R2, desc[UR36][R4.64] ;  /* 0x0000002404027981 */ /* 0x000ea2000c1e1500 */
[----:B------:R-:W-:Y:S02]  /*1c80*/  IMAD.MOV.U32 R3, RZ, RZ, RZ ;  /* 0x000000ffff037224 */ /* 0x000fe400078e00ff */
[----:B--2---:R-:W-:Y:S01]  /*1c90*/  IMAD.U32 R2, R2, 0x10000, RZ ;  /* 0x0001000002027824 */ /* 0x004fe200078e00ff */
[----:B------:R-:W-:Y:S06]  /*1ca0*/  BRA `(.L_x_8913) ;  /* 0x0000000400a07947 */ /* 0x000fec0003800000 */
.L_x_8920:
        /* <DEDUP_REMOVED lines=8> */
[----:B------:R-:W2:Y:S01]  /*1d30*/  LDG.E.U16 R2, desc[UR36][R4.64] ;  /* 0x0000002404027981 */ /* 0x000ea2000c1e1500 */
[----:B------:R-:W-:Y:S01]  /*1d40*/  IMAD.MOV.U32 R3, RZ, RZ, RZ ;  /* 0x000000ffff037224 */ /* 0x000fe200078e00ff */
[----:B--2---:R-:W-:Y:S01]  /*1d50*/  I2FP.F32.U32 R2, R2 ;  /* 0x0000000200027245 */ /* 0x004fe20000201000 */
[----:B------:R-:W-:Y:S06]  /*1d60*/  BRA `(.L_x_8913) ;  /* 0x0000000400707947 */ /* 0x000fec0003800000 */
.L_x_8927:
[----:B------:R-:W2:Y:S01]  /*1d70*/  LDG.E.U8 R5, desc[UR36][R4.64] ;  /* 0x0000002404057981 */ /* 0x000ea2000c1e1100 */
[----:B------:R-:W-:Y:S02]  /*1d80*/  CS2R R2, SRZ ;  /* 0x0000000000027805 */ /* 0x000fe4000001ff00 */
        /* <DEDUP_REMOVED lines=18> */
.L_x_8929:
[----:B------:R-:W-:Y:S05]  /*1eb0*/  BSYNC B0 ;  /* 0x0000000000007941 */ /* 0x000fea0003800000 */
.L_x_8928:
[----:B------:R-:W-:Y:S01]  /*1ec0*/  IMAD.SHL.U32 R2, R2, 0x100000, RZ ;  /* 0x0010000002027824 */ /* 0x000fe200078e00ff */
[----:B------:R-:W-:-:S04]  /*1ed0*/  LEA R5, R0, 0x3b800000, 0x17 ;  /* 0x3b80000000057811 */ /* 0x000fc800078eb8ff */
[----:B------:R-:W-:Y:S01]  /*1ee0*/  LOP3.LUT R2, R5, R2, R6, 0xfe, !PT ;  /* 0x0000000205027212 */ /* 0x000fe200078efe06 */
[----:B------:R-:W-:Y:S06]  /*1ef0*/  BRA `(.L_x_8913) ;  /* 0x00000004000c7947 */ /* 0x000fec0003800000 */
.L_x_8926:
        /* <DEDUP_REMOVED lines=20> */
.L_x_8931:
[----:B------:R-:W-:Y:S05]  /*2040*/  BSYNC B0 ;  /* 0x0000000000007941 */ /* 0x000fea0003800000 */
.L_x_8930:
[----:B------:R-:W-:Y:S01]  /*2050*/  IMAD.SHL.U32 R2, R2, 0x200000, RZ ;  /* 0x0020000002027824 */ /* 0x000fe200078e00ff */
[----:B------:R-:W-:-:S04]  /*2060*/  LEA R5, R0, 0x37800000, 0x17 ;  /* 0x3780000000057811 */ /* 0x000fc800078eb8ff */
[----:B------:R-:W-:Y:S01]  /*2070*/  LOP3.LUT R2, R5, R2, R6, 0xfe, !PT ;  /* 0x0000000205027212 */ /* 0x000fe200078efe06 */
[----:B------:R-:W-:Y:S06]  /*2080*/  BRA `(.L_x_8913) ;  /* 0x0000000000a87947 */ /* 0x000fec0003800000 */
.L_x_8925:
        /* <DEDUP_REMOVED lines=14> */
.L_x_8935:
[----:B------:R-:W-:Y:S05]  /*2170*/  BSYNC B0 ;  /* 0x0000000000007941 */ /* 0x000fea0003800000 */
.L_x_8934:
[----:B------:R-:W-:Y:S01]  /*2180*/  IMAD.MOV.U32 R3, RZ, RZ, RZ ;  /* 0x000000ffff037224 */ /* 0x000fe200078e00ff */
[----:B------:R-:W-:Y:S06]  /*2190*/  BRA `(.L_x_8913) ;  /* 0x0000000000647947 */ /* 0x000fec0003800000 */
.L_x_8912:
[----:B------:R-:W-:Y:S01]  /*21a0*/  MOV R2, 0x0 ;  /* 0x0000000000027802 */ /* 0x000fe20000000f00 */
[----:B------:R-:W-:Y:S01]  /*21b0*/  ULDC.64 UR4, c[0x4][0x148] ;  /* 0x0100520000047ab9 */ /* 0x000fe20000000a00 */
[----:B------:R-:W-:Y:S01]  /*21c0*/  ULDC.64 UR6, c[0x4][0x58] ;  /* 0x0100160000067ab9 */ /* 0x000fe20000000a00 */
[----:B------:R-:W-:Y:S01]  /*21d0*/  MOV R4, UR4 ;  /* 0x0000000400047c02 */ /* 0x000fe20008000f00 */
[----:B------:R-:W-:Y:S01]  /*21e0*/  IMAD.U32 R5, RZ, RZ, UR5 ;  /* 0x00000005ff057e24 */ /* 0x000fe2000f8e00ff */
[----:B------:R-:W-:Y:S01]  /*21f0*/  ULDC.64 UR4, c[0x4][0x150] ;  /* 0x0100540000047ab9 */ /* 0x000fe20000000a00 */
[----:B------:R-:W0:Y:S01]  /*2200*/  LDC.64 R2, c[0x4][R2] ;  /* 0x0100000002027b82 */ /* 0x000e220000000a00 */
[----:B------:R-:W-:Y:S02]  /*2210*/  IMAD.U32 R6, RZ, RZ, UR4 ;  /* 0x00000004ff067e24 */ /* 0x000fe4000f8e00ff */
        /* <DEDUP_REMOVED lines=8> */
.L_x_8936:
[----:B------:R-:W-:Y:S01]  /*22a0*/  CS2R R2, SRZ ;  /* 0x0000000000027805 */ /* 0x000fe2000001ff00 */
[----:B------:R-:W-:Y:S06]  /*22b0*/  BRA `(.L_x_8913) ;  /* 0x00000000001c7947 */ /* 0x000fec0003800000 */
.L_x_8933:
[----:B------:R-:W2:Y:S01]  /*22c0*/  LDG.E.64 R4, desc[UR36][R4.64] ;  /* 0x0000002404047981 */ /* 0x000ea2000c1e1b00 */
[----:B------:R-:W-:Y:S01]  /*22d0*/  IMAD.MOV.U32 R3, RZ, RZ, RZ ;  /* 0x000000ffff037224 */ /* 0x000fe200078e00ff */
[----:B--2---:R0:W1:Y:S01]  /*22e0*/  I2F.U64 R2, R4 ;  /* 0x0000000400027312 */ /* 0x0040620000301000 */
[----:B------:R-:W-:Y:S05]  /*22f0*/  BRA `(.L_x_8913) ;  /* 0x00000000000c7947 */ /* 0x000fea0003800000 */
.L_x_8932:
[----:B------:R-:W2:Y:S01]  /*2300*/  LDG.E R2, desc[UR36][R4.64] ;  /* 0x0000002404027981 */ /* 0x000ea2000c1e1900 */
[----:B------:R-:W-:Y:S01]  /*2310*/  IMAD.MOV.U32 R3, RZ, RZ, RZ ;  /* 0x000000ffff037224 */ /* 0x000fe200078e00ff */
[----:B--2---:R-:W-:-:S07]  /*2320*/  I2FP.F32.U32 R2, R2 ;  /* 0x0000000200027245 */ /* 0x004fce0000201000 */
.L_x_8913:
[----:B------:R-:W-:Y:S05]  /*2330*/  BSYNC B6 ;  /* 0x0000000000067941 */ /* 0x000fea0003800000 */
.L_x_8907:
[----:B01---5:R-:W-:Y:S01]  /*2340*/  FSETP.GTU.FTZ.AND P0, PT, |R2|, +INF , PT ;  /* 0x7f8000000200780b */ /* 0x023fe20003f1c200 */
[----:B------:R-:W-:Y:S01]  /*2350*/  IMAD.MOV.U32 R0, RZ, RZ, 0x1 ;  /* 0x00000001ff007424 */ /* 0x000fe200078e00ff */
[----:B------:R-:W-:Y:S01]  /*2360*/  BSSY B0, `(.L_x_8937) ;  /* 0x0000034000007945 */ /* 0x000fe20003800000 */
[----:B--234-:R-:W-:Y:S02]  /*2370*/  IMAD.MOV.U32 R4, RZ, RZ, 0x7fc00000 ;  /* 0x7fc00000ff047424 */ /* 0x01cfe400078e00ff */
[----:B------:R-:W-:-:S08]  /*2380*/  IMAD.MOV.U32 R5, RZ, RZ, 0x7fc00000 ;  /* 0x7fc00000ff057424 */ /* 0x000fd000078e00ff */
[----:B------:R-:W-:-:S04]  /*2390*/  @!P0 FSETP.GTU.FTZ.AND P1, PT, |R3|, +INF , PT ;  /* 0x7f8000000300880b */ /* 0x000fc80003f3c200 */
[----:B------:R-:W-:-:S04]  /*23a0*/  @!P0 SEL R0, RZ, 0x1, !P1 ;  /* 0x00000001ff008807 */ /* 0x000fc80004800000 */
[----:B------:R-:W-:-:S04]  /*23b0*/  PRMT R0, R0, 0x9910, RZ ;  /* 0x0000991000007816 */ /* 0x000fc800000000ff */
[----:B------:R-:W-:-:S13]  /*23c0*/  ISETP.NE.AND P0, PT, R0, RZ, PT ;  /* 0x000000ff0000720c */ /* 0x000fda0003f05270 */
[----:B------:R-:W-:Y:S05]  /*23d0*/  @P0 BRA `(.L_x_8938) ;  /* 0x0000000000b00947 */ /* 0x000fea0003800000 */
[----:B------:R-:W-:Y:S01]  /*23e0*/  FSETP.NEU.FTZ.AND P0, PT, |R2|, +INF , PT ;  /* 0x7f8000000200780b */ /* 0x000fe20003f1d200 */
[----:B------:R-:W-:Y:S01]  /*23f0*/  IMAD.MOV.U32 R5, RZ, RZ, 0x7fc00000 ;  /* 0x7fc00000ff057424 */ /* 0x000fe200078e00ff */
[----:B------:R-:W-:-:S11]  /*2400*/  PRMT R0, RZ, 0x7610, R0 ;  /* 0x00007610ff007816 */ /* 0x000fd60000000000 */
[----:B------:R-:W-:-:S04]  /*2410*/  @!P0 FSETP.NEU.FTZ.AND P1, PT, |R3|, +INF , PT ;  /* 0x7f8000000300880b */ /* 0x000fc80003f3d200 */
[----:B------:R-:W-:-:S04]  /*2420*/  @!P0 SEL R0, RZ, 0x1, P1 ;  /* 0x00000001ff008807 */ /* 0x000fc80000800000 */
[----:B------:R-:W-:-:S04]  /*2430*/  PRMT R0, R0, 0x9910, RZ ;  /* 0x0000991000007816 */ /* 0x000fc800000000ff */
[----:B------:R-:W-:-:S13]  /*2440*/  ISETP.NE.AND P1, PT, R0, RZ, PT ;  /* 0x000000ff0000720c */ /* 0x000fda0003f25270 */
[----:B------:R-:W-:Y:S05]  /*2450*/  @P1 BRA `(.L_x_8938) ;  /* 0x0000000000901947 */ /* 0x000fea0003800000 */
[----:B------:R-:W-:Y:S01]  /*2460*/  @P0 FSETP.NEU.FTZ.AND P1, PT, |R3|, +INF , PT ;  /* 0x7f8000000300080b */ /* 0x000fe20003f3d200 */
[----:B------:R-:W-:Y:S01]  /*2470*/  IMAD.MOV.U32 R0, RZ, RZ, 0x1 ;  /* 0x00000001ff007424 */ /* 0x000fe200078e00ff */
[----:B------:R-:W-:Y:S02]  /*2480*/  CS2R R4, SRZ ;  /* 0x0000000000047805 */ /* 0x000fe4000001ff00 */
[----:B------:R-:W-:-:S04]  /*2490*/  @P0 SEL R0, RZ, 0x1, P1 ;  /* 0x00000001ff000807 */ /* 0x000fc80000800000 */
[----:B------:R-:W-:-:S04]  /*24a0*/  PRMT R0, R0, 0x9910, RZ ;  /* 0x0000991000007816 */ /* 0x000fc800000000ff */
[----:B------:R-:W-:-:S13]  /*24b0*/  ISETP.NE.AND P0, PT, R0, RZ, PT ;  /* 0x000000ff0000720c */ /* 0x000fda0003f05270 */
[----:B------:R-:W-:Y:S05]  /*24c0*/  @P0 BRA `(.L_x_8938) ;  /* 0x0000000000740947 */ /* 0x000fea0003800000 */
[----:B------:R-:W-:-:S13]  /*24d0*/  FSETP.GE.FTZ.AND P0, PT, |R2|, |R3|, PT ;  /* 0x400000030200720b */ /* 0x000fda0003f16200 */
[----:B------:R-:W-:Y:S05]  /*24e0*/  @!P0 BRA `(.L_x_8939) ;  /* 0x00000000004c8947 */ /* 0x000fea0003800000 */
[C---:B------:R-:W-:Y:S01]  /*24f0*/  FSETP.NEU.FTZ.AND P1, PT, |R2|.reuse, RZ, PT ;  /* 0x000000ff0200720b */ /* 0x040fe20003f3d200 */
[----:B------:R-:W-:Y:S01]  /*2500*/  FADD.FTZ R0, |R2|, -RZ ;  /* 0x800000ff02007221 */ /* 0x000fe20000010200 */
[C---:B------:R-:W-:Y:S01]  /*2510*/  FSETP.NEU.FTZ.AND P0, PT, |R3|.reuse, RZ, PT ;  /* 0x000000ff0300720b */ /* 0x040fe20003f1d200 */
[----:B------:R-:W-:-:S12]  /*2520*/  FADD.FTZ R6, |R3|, -RZ ;  /* 0x800000ff03067221 */ /* 0x000fd80000010200 */
[----:B------:R-:W-:Y:S05]  /*2530*/  @!P0 BRA !P1, `(.L_x_8940) ;  /* 0x0000000000248947 */ /* 0x000fea0004800000 */
[----:B------:R-:W0:Y:S02]  /*2540*/  MUFU.RCP R0, R2 ;  /* 0x0000000200007308 */ /* 0x000e240000001000 */
[----:B0-----:R-:W-:-:S04]  /*2550*/  FMUL.FTZ R5, R0, R3 ;  /* 0x0000000300057220 */ /* 0x001fc80000410000 */
[----:B------:R-:W-:Y:S01]  /*2560*/  FFMA.FTZ R3, R5, R3, R2 ;  /* 0x0000000305037223 */ /* 0x000fe20000010002 */
[----:B------:R-:W-:Y:S01]  /*2570*/  FFMA.FTZ R4, RZ, R5, 1 ;  /* 0x3f800000ff047423 */ /* 0x000fe20000010005 */
[----:B------:R-:W-:-:S04]  /*2580*/  FADD.FTZ R0, RZ, -R5 ;  /* 0x80000005ff007221 */ /* 0x000fc80000010000 */
[----:B------:R-:W0:Y:S02]  /*2590*/  MUFU.RCP R3, R3 ;  /* 0x0000000300037308 */ /* 0x000e240000001000 */
[C---:B0-----:R-:W-:Y:S01]  /*25a0*/  FMUL.FTZ R4, R3.reuse, R4 ;  /* 0x0000000403047220 */ /* 0x041fe20000410000 */
[----:B------:R-:W-:Y:S01]  /*25b0*/  FMUL.FTZ R5, R3, R0 ;  /* 0x0000000003057220 */ /* 0x000fe20000410000 */
[----:B------:R-:W-:Y:S06]  /*25c0*/  BRA `(.L_x_8938) ;  /* 0x0000000000347947 */ /* 0x000fec0003800000 */
.L_x_8940:
[----:B------:R-:W0:Y:S08]  /*25d0*/  MUFU.RCP R4, R0 ;  /* 0x0000000000047308 */ /* 0x000e300000001000 */
[----:B------:R-:W1:Y:S01]  /*25e0*/  MUFU.RCP R5, R6 ;  /* 0x0000000600057308 */ /* 0x000e620000001000 */
[----:B0-----:R-:W-:Y:S01]  /*25f0*/  FADD.FTZ R4, R4, -RZ ;  /* 0x800000ff04047221 */ /* 0x001fe20000010000 */
[----:B-1----:R-:W-:Y:S01]  /*2600*/  FMUL.FTZ R5, RZ, R5 ;  /* 0x00000005ff057220 */ /* 0x002fe20000410000 */
[----:B------:R-:W-:Y:S06]  /*2610*/  BRA `(.L_x_8938) ;  /* 0x0000000000207947 */ /* 0x000fec0003800000 */
.L_x_8939:
[----:B------:R-:W0:Y:S02]  /*2620*/  MUFU.RCP R5, R3 ;  /* 0x0000000300057308 */ /* 0x000e240000001000 */
[----:B0-----:R-:W-:-:S04]  /*2630*/  FMUL.FTZ R0, R5, R2 ;  /* 0x0000000205007220 */ /* 0x001fc80000410000 */
[----:B------:R-:W-:Y:S01]  /*2640*/  FFMA.FTZ R2, R0, R2, R3 ;  /* 0x0000000200027223 */ /* 0x000fe20000010003 */
[----:B------:R-:W-:Y:S01]  /*2650*/  FADD.FTZ R5, RZ, R0 ;  /* 0x00000000ff057221 */ /* 0x000fe20000010000 */
[----:B------:R-:W-:-:S04]  /*2660*/  FFMA.FTZ R7, RZ, R0, -1 ;  /* 0xbf800000ff077423 */ /* 0x000fc80000010000 */
[----:B------:R-:W0:Y:S02]  /*2670*/  MUFU.RCP R2, R2 ;  /* 0x0000000200027308 */ /* 0x000e240000001000 */
[C---:B0-----:R-:W-:Y:S01]  /*2680*/  FMUL.FTZ R4, R2.reuse, R5 ;  /* 0x0000000502047220 */ /* 0x041fe20000410000 */
[----:B------:R-:W-:-:S07]  /*2690*/  FMUL.FTZ R5, R2, R7 ;  /* 0x0000000702057220 */ /* 0x000fce0000410000 */
.L_x_8938:
[----:B------:R-:W-:Y:S05]  /*26a0*/  BSYNC B0 ;  /* 0x0000000000007941 */ /* 0x000fea0003800000 */
.L_x_8937:
        /* <DEDUP_REMOVED lines=15> */
.L_x_8944:
[----:B------:R-:W0:Y:S02]  /*27a0*/  F2I.S64.TRUNC R4, R4 ;  /* 0x0000000400047311 */ /* 0x000e24000020d900 */
[----:B0-----:R-:W-:-:S05]  /*27b0*/  IMAD.MOV.U32 R3, RZ, RZ, R4 ;  /* 0x000000ffff037224 */ /* 0x001fca00078e0004 */
[----:B------:R1:W-:Y:S01]  /*27c0*/  STG.E.U8 desc[UR36][R16.64], R3 ;  /* 0x0000000310007986 */ /* 0x0003e2000c101124 */
[----:B------:R-:W-:Y:S05]  /*27d0*/  BRA `(.L_x_8946) ;  /* 0x0000000c00447947 */ /* 0x000fea0003800000 */
.L_x_8943:
        /* <DEDUP_REMOVED lines=9> */
.L_x_8948:
[----:B------:R-:W0:Y:S02]  /*2870*/  F2I.FTZ.TRUNC.NTZ R3, R4 ;  /* 0x0000000400037305 */ /* 0x000e24000021f100 */
[----:B0-----:R3:W-:Y:S01]  /*2880*/  STG.E desc[UR36][R16.64], R3 ;  /* 0x0000000310007986 */ /* 0x0017e2000c101924 */
[----:B------:R-:W-:Y:S05]  /*2890*/  BRA `(.L_x_8946) ;  /* 0x0000000c00147947 */ /* 0x000fea0003800000 */
.L_x_8947:
[----:B------:R-:W0:Y:S02]  /*28a0*/  F2I.FTZ.TRUNC.NTZ R3, R4 ;  /* 0x0000000400037305 */ /* 0x000e24000021f100 */
[----:B0-----:R2:W-:Y:S01]  /*28b0*/  STG.E.U16 desc[UR36][R16.64], R3 ;  /* 0x0000000310007986 */ /* 0x0015e2000c101524 */
[----:B------:R-:W-:Y:S05]  /*28c0*/  BRA `(.L_x_8946) ;  /* 0x0000000c00087947 */ /* 0x000fea0003800000 */
.L_x_8942:
        /* <DEDUP_REMOVED lines=8> */
.L_x_8950:
[----:B------:R-:W-:-:S05]  /*2950*/  F2FP.F16.F32.PACK_AB R4, RZ, R4 ;  /* 0x00000004ff04723e */ /* 0x000fca00000000ff */
[----:B------:R0:W-:Y:S01]  /*2960*/  STG.E.U16 desc[UR36][R16.64], R4 ;  /* 0x0000000410007986 */ /* 0x0001e2000c101524 */
[----:B------:R-:W-:Y:S05]  /*2970*/  BRA `(.L_x_8946) ;  /* 0x0000000800dc7947 */ /* 0x000fea0003800000 */
.L_x_8949:
[----:B------:R-:W-:-:S13]  /*2980*/  ISETP.NE.AND P0, PT, R0, 0x7, PT ;  /* 0x000000070000780c */ /* 0x000fda0003f05270 */
[----:B------:R-:W-:Y:S05]  /*2990*/  @!P0 BRA `(.L_x_8951) ;  /* 0x0000000000248947 */ /* 0x000fea0003800000 */
[----:B------:R-:W-:-:S13]  /*29a0*/  ISETP.NE.AND P0, PT, R0, 0x8, PT ;  /* 0x000000080000780c */ /* 0x000fda0003f05270 */
[----:B------:R-:W-:Y:S05]  /*29b0*/  @!P0 BRA `(.L_x_8952) ;  /* 0x0000000000108947 */ /* 0x000fea0003800000 */
[----:B------:R-:W-:-:S13]  /*29c0*/  ISETP.NE.AND P0, PT, R0, 0x9, PT ;  /* 0x000000090000780c */ /* 0x000fda0003f05270 */
[----:B------:R-:W-:Y:S05]  /*29d0*/  @P0 BRA `(.L_x_8945) ;  /* 0x00000008006c0947 */ /* 0x000fea0003800000 */
[----:B------:R0:W-:Y:S01]  /*29e0*/  STG.E.64 desc[UR36][R16.64], R4 ;  /* 0x0000000410007986 */ /* 0x0001e2000c101b24 */
[----:B------:R-:W-:Y:S05]  /*29f0*/  BRA `(.L_x_8946) ;  /* 0x0000000800bc7947 */ /* 0x000fea0003800000 */
.L_x_8952:
[----:B------:R-:W-:-:S05]  /*2a00*/  F2FP.F16.F32.PACK_AB R5, R5, R4 ;  /* 0x000000040505723e */ /* 0x000fca00000000ff */
[----:B------:R0:W-:Y:S01]  /*2a10*/  STG.E desc[UR36][R16.64], R5 ;  /* 0x0000000510007986 */ /* 0x0001e2000c101924 */
[----:B------:R-:W-:Y:S05]  /*2a20*/  BRA `(.L_x_8946) ;  /* 0x0000000800b07947 */ /* 0x000fea0003800000 */
.L_x_8951:
[----:B------:R-:W-:-:S06]  /*2a30*/  FMUL.FTZ R2, R4, 1 ;  /* 0x3f80000004027820 */ /* 0x000fcc0000410000 */
[----:B------:R-:W0:Y:S02]  /*2a40*/  F2F.F64.F32 R2, R2 ;  /* 0x0000000200027310 */ /* 0x000e240000201800 */
[----:B0-----:R0:W-:Y:S01]  /*2a50*/  STG.E.64 desc[UR36][R16.64], R2 ;  /* 0x0000000210007986 */ /* 0x0011e2000c101b24 */
[----:B------:R-:W-:Y:S05]  /*2a60*/  BRA `(.L_x_8946) ;  /* 0x0000000800a07947 */ /* 0x000fea0003800000 */
.L_x_8941:
        /* <DEDUP_REMOVED lines=8> */
[----:B------:R-:W-:Y:S02]  /*2af0*/  FSETP.NEU.FTZ.AND P0, PT, R4, RZ, PT ;  /* 0x000000ff0400720b */ /* 0x000fe40003f1d000 */
[----:B------:R-:W-:-:S04]  /*2b00*/  FSETP.NEU.FTZ.AND P1, PT, R5, RZ, PT ;  /* 0x000000ff0500720b */ /* 0x000fc80003f3d000 */
[----:B------:R-:W-:-:S04]  /*2b10*/  PLOP3.LUT P0, PT, P0, P1, PT, 0xa8, 0x0 ;  /* 0x000000000000781c */ /* 0x000fc80000703570 */
[----:B------:R-:W-:-:S05]  /*2b20*/  SEL R3, RZ, 0x1, !P0 ;  /* 0x00000001ff037807 */ /* 0x000fca0004000000 */
[----:B------:R0:W-:Y:S01]  /*2b30*/  STG.E.U8 desc[UR36][R16.64], R3 ;  /* 0x0000000310007986 */ /* 0x0001e2000c101124 */
[----:B------:R-:W-:Y:S05]  /*2b40*/  BRA `(.L_x_8946) ;  /* 0x0000000800687947 */ /* 0x000fea0003800000 */
.L_x_8955:
[----:B------:R-:W-:Y:S01]  /*2b50*/  FMUL.FTZ R8, R4, 1 ;  /* 0x3f80000004087820 */ /* 0x000fe20000410000 */
[----:B------:R-:W-:-:S05]  /*2b60*/  FMUL.FTZ R10, R5, 1 ;  /* 0x3f800000050a7820 */ /* 0x000fca0000410000 */
[----:B------:R-:W-:Y:S08]  /*2b70*/  F2F.F64.F32 R8, R8 ;  /* 0x0000000800087310 */ /* 0x000ff00000201800 */
[----:B------:R-:W0:Y:S02]  /*2b80*/  F2F.F64.F32 R10, R10 ;  /* 0x0000000a000a7310 */ /* 0x000e240000201800 */
[----:B0-----:R0:W-:Y:S01]  /*2b90*/  STG.E.128 desc[UR36][R16.64], R8 ;  /* 0x0000000810007986 */ /* 0x0011e2000c101d24 */
[----:B------:R-:W-:Y:S05]  /*2ba0*/  BRA `(.L_x_8946) ;  /* 0x0000000800507947 */ /* 0x000fea0003800000 */
.L_x_8954:
        /* <DEDUP_REMOVED lines=20> */
.L_x_8959:
[----:B------:R-:W-:Y:S05]  /*2cf0*/  BSYNC B0 ;  /* 0x0000000000007941 */ /* 0x000fea0003800000 */
.L_x_8958:
[----:B------:R-:W-:-:S05]  /*2d00*/  LOP3.LUT R5, R0, R5, RZ, 0xfc, !PT ;  /* 0x0000000500057212 */ /* 0x000fca00078efcff */
[----:B------:R0:W-:Y:S01]  /*2d10*/  STG.E.U8 desc[UR36][R16.64], R5 ;  /* 0x0000000510007986 */ /* 0x0001e2000c101124 */
[----:B------:R-:W-:Y:S05]  /*2d20*/  BRA `(.L_x_8946) ;  /* 0x0000000400f07947 */ /* 0x000fea0003800000 */
.L_x_8957:
        /* <DEDUP_REMOVED lines=12> */
.L_x_8961:
[----:B------:R-:W-:Y:S01]  /*2df0*/  IMAD.MOV.U32 R0, RZ, RZ, 0x7f ;  /* 0x0000007fff007424 */ /* 0x000fe200078e00ff */
[----:B------:R-:W-:-:S04]  /*2e00*/  ISETP.GT.U32.AND P0, PT, R2, 0x7f800000, PT ;  /* 0x7f8000000200780c */ /* 0x000fc80003f04070 */
[----:B------:R-:W-:-:S09]  /*2e10*/  SEL R0, R0, 0x7c, P0 ;  /* 0x0000007c00007807 */ /* 0x000fd20000000000 */
.L_x_8962:
[----:B------:R-:W-:Y:S05]  /*2e20*/  BSYNC B0 ;  /* 0x0000000000007941 */ /* 0x000fea0003800000 */
.L_x_8960:
[----:B------:R-:W-:-:S04]  /*2e30*/  LOP3.LUT R4, R4, 0x80000000, RZ, 0xc0, !PT ;  /* 0x8000000004047812 */ /* 0x000fc800078ec0ff */
[----:B------:R-:W-:-:S04]  /*2e40*/  SHF.R.U32.HI R3, RZ, 0x18, R4 ;  /* 0x00000018ff037819 */ /* 0x000fc80000011604 */
[----:B------:R-:W-:-:S05]  /*2e50*/  LOP3.LUT R3, R0, R3, RZ, 0xfc, !PT ;  /* 0x0000000300037212 */ /* 0x000fca00078efcff */
[----:B------:R0:W-:Y:S01]  /*2e60*/  STG.E.U8 desc[UR36][R16.64], R3 ;  /* 0x0000000310007986 */ /* 0x0001e2000c101124 */
[----:B------:R-:W-:Y:S05]  /*2e70*/  BRA `(.L_x_8946) ;  /* 0x00000004009c7947 */ /* 0x000fea0003800000 */
.L_x_8956:
[----:B------:R-:W-:-:S05]  /*2e80*/  F2FP.BF16.F32.PACK_AB R4, RZ, R4 ;  /* 0x00000004ff04723e */ /* 0x000fca00000010ff */
[----:B------:R0:W-:Y:S01]  /*2e90*/  STG.E.U16 desc[UR36][R16.64], R4 ;  /* 0x0000000410007986 */ /* 0x0001e2000c101524 */
[----:B------:R-:W-:Y:S05]  /*2ea0*/  BRA `(.L_x_8946) ;  /* 0x0000000400907947 */ /* 0x000fea0003800000 */
.L_x_8953:
        /* <DEDUP_REMOVED lines=11> */
.L_x_8965:
        /* <DEDUP_REMOVED lines=16> */
.L_x_8968:
[----:B------:R-:W-:-:S04]  /*3060*/  LOP3.LUT R4, R4, 0x80000000, RZ, 0xc0, !PT ;  /* 0x8000000004047812 */ /* 0x000fc800078ec0ff */
[----:B------:R-:W-:-:S04]  /*3070*/  SHF.R.U32.HI R3, RZ, 0x18, R4 ;  /* 0x00000018ff037819 */ /* 0x000fc80000011604 */
[----:B------:R-:W-:-:S04]  /*3080*/  LOP3.LUT R0, R0, R3, RZ, 0xfc, !PT ;  /* 0x0000000300007212 */ /* 0x000fc800078efcff */
[----:B------:R-:W-:-:S07]  /*3090*/  PRMT R8, R0, 0x7610, R8 ;  /* 0x0000761000087816 */ /* 0x000fce0000000008 */
.L_x_8967:
[----:B------:R-:W-:Y:S05]  /*30a0*/  BSYNC B0 ;  /* 0x0000000000007941 */ /* 0x000fea0003800000 */
.L_x_8966:
[----:B------:R0:W-:Y:S01]  /*30b0*/  STG.E.U8 desc[UR36][R16.64], R8 ;  /* 0x0000000810007986 */ /* 0x0001e2000c101124 */
[----:B------:R-:W-:Y:S05]  /*30c0*/  BRA `(.L_x_8946) ;  /* 0x0000000400087947 */ /* 0x000fea0003800000 */
.L_x_8964:
        /* <DEDUP_REMOVED lines=16> */
.L_x_8971:
[----:B------:R-:W-:-:S04]  /*31d0*/  LOP3.LUT R4, R4, 0x80000000, RZ, 0xc0, !PT ;  /* 0x8000000004047812 */ /* 0x000fc800078ec0ff */
[----:B------:R-:W-:-:S04]  /*31e0*/  SHF.R.U32.HI R3, RZ, 0x18, R4 ;  /* 0x00000018ff037819 */ /* 0x000fc80000011604 */
[----:B------:R-:W-:-:S04]  /*31f0*/  LOP3.LUT R0, R0, R3, RZ, 0xfc, !PT ;  /* 0x0000000300007212 */ /* 0x000fc800078efcff */
[----:B------:R-:W-:-:S07]  /*3200*/  PRMT R8, R0, 0x7610, R8 ;  /* 0x0000761000087816 */ /* 0x000fce0000000008 */
.L_x_8970:
[----:B------:R-:W-:Y:S05]  /*3210*/  BSYNC B0 ;  /* 0x0000000000007941 */ /* 0x000fea0003800000 */
.L_x_8969:
[----:B------:R0:W-:Y:S01]  /*3220*/  STG.E.U8 desc[UR36][R16.64], R8 ;  /* 0x0000000810007986 */ /* 0x0001e2000c101124 */
[----:B------:R-:W-:Y:S05]  /*3230*/  BRA `(.L_x_8946) ;  /* 0x0000000000ac7947 */ /* 0x000fea0003800000 */
.L_x_8963:
        /* <DEDUP_REMOVED lines=21> */
.L_x_8945:
        /* <DEDUP_REMOVED lines=16> */
.L_x_8974:
[----:B------:R-:W-:Y:S05]  /*3490*/  BRA `(.L_x_8946) ;  /* 0x0000000000147947 */ /* 0x000fea0003800000 */
.L_x_8973:
[----:B------:R-:W0:Y:S02]  /*34a0*/  F2I.U64.TRUNC R4, R4 ;  /* 0x0000000400047311 */ /* 0x000e24000020d800 */
[----:B0-----:R0:W-:Y:S01]  /*34b0*/  STG.E.64 desc[UR36][R16.64], R4 ;  /* 0x0000000410007986 */ /* 0x0011e2000c101b24 */
[----:B------:R-:W-:Y:S05]  /*34c0*/  BRA `(.L_x_8946) ;  /* 0x0000000000087947 */ /* 0x000fea0003800000 */
.L_x_8972:
[----:B------:R-:W0:Y:S02]  /*34d0*/  F2I.FTZ.U32.TRUNC.NTZ R3, R4 ;  /* 0x0000000400037305 */ /* 0x000e24000021f000 */
[----:B0-----:R0:W-:Y:S02]  /*34e0*/  STG.E desc[UR36][R16.64], R3 ;  /* 0x0000000310007986 */ /* 0x0011e4000c101924 */
.L_x_8946:
[----:B------:R-:W-:-:S04]  /*34f0*/  IMAD R18, R23, 0x200, R18 ;  /* 0x0000020017127824 */ /* 0x000fc800078e0212 */
[----:B------:R-:W-:-:S07]  /*3500*/  VIADD R19, R18, 0x80 ;  /* 0x0000008012137836 */ /* 0x000fce0000000000 */
.L_x_8905:
[----:B------:R-:W-:Y:S05]  /*3510*/  BSYNC B7 ;  /* 0x0000000000077941 */ /* 0x000fea0003800000 */
.L_x_8904:
[----:B------:R-:W-:Y:S01]  /*3520*/  ULDC UR4, c[0x0][0x210] ;  /* 0x0000840000047ab9 */ /* 0x000fe20000000800 */
[----:B------:R-:W-:Y:S01]  /*3530*/  BSSY B7, `(.L_x_8975) ;  /* 0x0000349000077945 */ /* 0x000fe20003800000 */
[----:B------:R-:W-:-:S13]  /*3540*/  ISETP.GE.AND P0, PT, R19, UR4, PT ;  /* 0x0000000413007c0c */ /* 0x000fda000bf06270 */
[----:B------:R-:W-:Y:S05]  /*3550*/  @P0 BRA `(.L_x_8976) ;  /* 0x0000003400180947 */ /* 0x000fea0003800000 */
[----:B------:R-:W5:Y:S01]  /*3560*/  LDC R6, c[0x0][0x218] ;  /* 0x00008600ff067b82 */ /* 0x000f620000000800 */
[----:B------:R-:W-:Y:S02]  /*3570*/  IMAD.MOV.U32 R0, RZ, RZ, RZ ;  /* 0x000000ffff007224 */ /* 0x000fe400078e00ff */
[----:B01234-:R-:W-:Y:S01]  /*3580*/  IMAD.MOV.U32 R16, RZ, RZ, RZ ;  /* 0x000000ffff107224 */ /* 0x01ffe200078e00ff */
[----:B-----5:R-:W-:-:S13]  /*3590*/  ISETP.NE.AND P0, PT, R6, RZ, PT ;  /* 0x000000ff0600720c */ /* 0x020fda0003f05270 */
        /* <DEDUP_REMOVED lines=299> */
.L_x_8977:
[----:B------:R-:W0:Y:S01]  /*4850*/  LDC.U8 R3, c[0x0][0x422] ;  /* 0x00010880ff037b82 */ /* 0x000e220000000000 */
[----:B------:R-:W-:Y:S01]  /*4860*/  ULDC.64 UR6, c[0x0][0x418] ;  /* 0x0001060000067ab9 */ /* 0x000fe20000000a00 */
[----:B------:R-:W-:Y:S01]  /*4870*/  ULDC.64 UR4, c[0x0][0x410] ;  /* 0x0001040000047ab9 */ /* 0x000fe20000000a00 */
[----:B------:R-:W-:Y:S01]  /*4880*/  IADD3 R4, P1, R0, UR6, RZ ;  /* 0x0000000600047c10 */ /* 0x000fe2000ff3e0ff */
[----:B------:R-:W-:Y:S01]  /*4890*/  BSSY B6, `(.L_x_8978) ;  /* 0x00000f6000067945 */ /* 0x000fe20003800000 */
        /* <DEDUP_REMOVED lines=18> */
.L_x_8982:
[----:B------:R-:W2:Y:S01]  /*49c0*/  LDG.E.U8 R2, desc[UR36][R4.64] ;  /* 0x0000002404027981 */ /* 0x000ea2000c1e1100 */
[----:B------:R-:W-:Y:S01]  /*49d0*/  IMAD.MOV.U32 R3, RZ, RZ, RZ ;  /* 0x000000ffff037224 */ /* 0x000fe200078e00ff */
[----:B--2---:R-:W-:Y:S01]  /*49e0*/  I2FP.F32.U32 R2, R2 ;  /* 0x0000000200027245 */ /* 0x004fe20000201000 */
[----:B------:R-:W-:Y:S06]  /*49f0*/  BRA `(.L_x_8984) ;  /* 0x0000000c007c7947 */ /* 0x000fec0003800000 */
.L_x_8981:
        /* <DEDUP_REMOVED lines=10> */
.L_x_8986:
[----:B------:R-:W2:Y:S01]  /*4aa0*/  LDG.E R2, desc[UR36][R4.64] ;  /* 0x0000002404027981 */ /* 0x000ea2000c1e1900 */
[----:B------:R-:W-:Y:S01]  /*4ab0*/  IMAD.MOV.U32 R3, RZ, RZ, RZ ;  /* 0x000000ffff037224 */ /* 0x000fe200078e00ff */
[----:B--2---:R-:W-:Y:S01]  /*4ac0*/  I2FP.F32.S32 R2, R2 ;  /* 0x0000000200027245 */ /* 0x004fe20000201400 */
[----:B------:R-:W-:Y:S06]  /*4ad0*/  BRA `(.L_x_8984) ;  /* 0x0000000c00447947 */ /* 0x000fec0003800000 */
.L_x_8985:
[----:B------:R-:W2:Y:S01]  /*4ae0*/  LDG.E.U16 R2, desc[UR36][R4.64] ;  /* 0x0000002404027981 */ /* 0x000ea2000c1e1500 */
[----:B------:R-:W-:Y:S01]  /*4af0*/  IMAD.MOV.U32 R3, RZ, RZ, RZ ;  /* 0x000000ffff037224 */ /* 0x000fe200078e00ff */
[----:B--2---:R-:W0:Y:S01]  /*4b00*/  I2F.S16 R2, R2 ;  /* 0x0000000200027306 */ /* 0x004e220000101400 */
[----:B------:R-:W-:Y:S05]  /*4b10*/  BRA `(.L_x_8984) ;  /* 0x0000000c00347947 */ /* 0x000fea0003800000 */
.L_x_8980:
[----:B------:R-:W-:-:S13]  /*4b20*/  ISETP.GT.AND P0, PT, R2, 0x6, PT ;  /* 0x000000060200780c */ /* 0x000fda0003f04270 */
[----:B------:R-:W-:Y:S05]  /*4b30*/  @P0 BRA `(.L_x_8987) ;  /* 0x00000000002c0947 */ /* 0x000fea0003800000 */
[----:B------:R-:W-:-:S13]  /*4b40*/  ISETP.NE.AND P0, PT, R2, 0x5, PT ;  /* 0x000000050200780c */ /* 0x000fda0003f05270 */
[----:B------:R-:W-:Y:S05]  /*4b50*/  @!P0 BRA `(.L_x_8988) ;  /* 0x0000000000148947 */ /* 0x000fea0003800000 */
[----:B------:R-:W-:-:S13]  /*4b60*/  ISETP.NE.AND P0, PT, R2, 0x6, PT ;  /* 0x000000060200780c */ /* 0x000fda0003f05270 */
[----:B------:R-:W-:Y:S05]  /*4b70*/  @P0 BRA `(.L_x_8983) ;  /* 0x0000000800b80947 */ /* 0x000fea0003800000 */
[----:B------:R2:W5:Y:S01]  /*4b80*/  LDG.E R2, desc[UR36][R4.64] ;  /* 0x0000002404027981 */ /* 0x000562000c1e1900 */
[----:B------:R-:W-:Y:S01]  /*4b90*/  IMAD.MOV.U32 R3, RZ, RZ, RZ ;  /* 0x000000ffff037224 */ /* 0x000fe200078e00ff */
[----:B------:R-:W-:Y:S06]  /*4ba0*/  BRA `(.L_x_8984) ;  /* 0x0000000c00107947 */ /* 0x000fec0003800000 */
.L_x_8988:
[----:B------:R-:W2:Y:S01]  /*4bb0*/  LDG.E.U16 R2, desc[UR36][R4.64] ;  /* 0x0000002404027981 */ /* 0x000ea2000c1e1500 */
[----:B------:R-:W-:Y:S02]  /*4bc0*/  IMAD.MOV.U32 R3, RZ, RZ, RZ ;  /* 0x000000ffff037224 */ /* 0x000fe400078e00ff */
[----:B--2---:R-:W-:Y:S01]  /*4bd0*/  HADD2.F32 R2, -RZ, R2.H0_H0 ;  /* 0x20000002ff027230 */ /* 0x004fe20000004100 */
[----:B------:R-:W-:Y:S06]  /*4be0*/  BRA `(.L_x_8984) ;  /* 0x0000000c00007947 */ /* 0x000fec0003800000 */
.L_x_8987:
        /* <DEDUP_REMOVED lines=8> */
.L_x_8990:
[----:B------:R-:W2:Y:S02]  /*4c70*/  LDG.E R2, desc[UR36][R4.64] ;  /* 0x0000002404027981 */ /* 0x000ea4000c1e1900 */
[--C-:B--2---:R-:W-:Y:S02]  /*4c80*/  HADD2.F32 R3, -RZ, R2.reuse.H1_H1 ;  /* 0x30000002ff037230 */ /* 0x104fe40000004100 */
[----:B------:R-:W-:Y:S01]  /*4c90*/  HADD2.F32 R2, -RZ, R2.H0_H0 ;  /* 0x20000002ff027230 */ /* 0x000fe20000004100 */
[----:B------:R-:W-:Y:S06]  /*4ca0*/  BRA `(.L_x_8984) ;  /* 0x0000000800d07947 */ /* 0x000fec0003800000 */
.L_x_8989:
        /* <DEDUP_REMOVED lines=8> */
.L_x_8979:
        /* <DEDUP_REMOVED lines=13> */
.L_x_8993:
        /* <DEDUP_REMOVED lines=10> */
.L_x_8992:
        /* <DEDUP_REMOVED lines=27> */
.L_x_8995:
        /* <DEDUP_REMOVED lines=14> */
.L_x_8994:
[----:B------:R-:W2:Y:S01]  /*5130*/  LDG.E.U16 R2, desc[UR36][R4.64] ;  /* 0x0000002404027981 */ /* 0x000ea2000c1e1500 */
[----:B------:R-:W-:Y:S02]  /*5140*/  IMAD.MOV.U32 R3, RZ, RZ, RZ ;  /* 0x000000ffff037224 */ /* 0x000fe400078e00ff */
[----:B--2---:R-:W-:Y:S01]  /*5150*/  IMAD.U32 R2, R2, 0x10000, RZ ;  /* 0x0001000002027824 */ /* 0x004fe200078e00ff */
[----:B------:R-:W-:Y:S06]  /*5160*/  BRA `(.L_x_8984) ;  /* 0x0000000400a07947 */ /* 0x000fec0003800000 */
.L_x_8991:
        /* <DEDUP_REMOVED lines=12> */
.L_x_8998:
        /* <DEDUP_REMOVED lines=20> */
.L_x_9000:
[----:B------:R-:W-:Y:S05]  /*5370*/  BSYNC B0 ;  /* 0x0000000000007941 */ /* 0x000fea0003800000 */
.L_x_8999:
[----:B------:R-:W-:Y:S01]  /*5380*/  IMAD.SHL.U32 R2, R2, 0x100000, RZ ;  /* 0x0010000002027824 */ /* 0x000fe200078e00ff */
[----:B------:R-:W-:-:S04]  /*5390*/  LEA R5, R0, 0x3b800000, 0x17 ;  /* 0x3b80000000057811 */ /* 0x000fc800078eb8ff */
[----:B------:R-:W-:Y:S01]  /*53a0*/  LOP3.LUT R2, R5, R2, R6, 0xfe, !PT ;  /* 0x0000000205027212 */ /* 0x000fe200078efe06 */
[----:B------:R-:W-:Y:S06]  /*53b0*/  BRA `(.L_x_8984) ;  /* 0x00000004000c7947 */ /* 0x000fec0003800000 */
.L_x_8997:
        /* <DEDUP_REMOVED lines=20> */
.L_x_9002:
[----:B------:R-:W-:Y:S05]  /*5500*/  BSYNC B0 ;  /* 0x0000000000007941 */ /* 0x000fea0003800000 */
.L_x_9001:
[----:B------:R-:W-:Y:S01]  /*5510*/  IMAD.SHL.U32 R2, R2, 0x200000, RZ ;  /* 0x0020000002027824 */ /* 0x000fe200078e00ff */
[----:B------:R-:W-:-:S04]  /*5520*/  LEA R5, R0, 0x37800000, 0x17 ;  /* 0x3780000000057811 */ /* 0x000fc800078eb8ff */
[----:B------:R-:W-:Y:S01]  /*5530*/  LOP3.LUT R2, R5, R2, R6, 0xfe, !PT ;  /* 0x0000000205027212 */ /* 0x000fe200078efe06 */
[----:B------:R-:W-:Y:S06]  /*5540*/  BRA `(.L_x_8984) ;  /* 0x0000000000a87947 */ /* 0x000fec0003800000 */
.L_x_8996:
        /* <DEDUP_REMOVED lines=14> */
.L_x_9006:
[----:B------:R-:W-:Y:S05]  /*5630*/  BSYNC B0 ;  /* 0x0000000000007941 */ /* 0x000fea0003800000 */
.L_x_9005:
[----:B------:R-:W-:Y:S01]  /*5640*/  IMAD.MOV.U32 R3, RZ, RZ, RZ ;  /* 0x000000ffff037224 */ /* 0x000fe200078e00ff */
[----:B------:R-:W-:Y:S06]  /*5650*/  BRA `(.L_x_8984) ;  /* 0x0000000000647947 */ /* 0x000fec0003800000 */
.L_x_8983:
        /* <DEDUP_REMOVED lines=16> */
.L_x_9007:
[----:B------:R-:W-:Y:S01]  /*5760*/  CS2R R2, SRZ ;  /* 0x0000000000027805 */ /* 0x000fe2000001ff00 */
[----:B------:R-:W-:Y:S06]  /*5770*/  BRA `(.L_x_8984) ;  /* 0x00000000001c7947 */ /* 0x000fec0003800000 */
.L_x_9004:
[----:B------:R-:W2:Y:S01]  /*5780*/  LDG.E.64 R4, desc[UR36][R4.64] ;  /* 0x0000002404047981 */ /* 0x000ea2000c1e1b00 */
[----:B------:R-:W-:Y:S01]  /*5790*/  IMAD.MOV.U32 R3, RZ, RZ, RZ ;  /* 0x000000ffff037224 */ /* 0x000fe200078e00ff */
[----:B--2---:R0:W1:Y:S01]  /*57a0*/  I2F.U64 R2, R4 ;  /* 0x0000000400027312 */ /* 0x0040620000301000 */
[----:B------:R-:W-:Y:S05]  /*57b0*/  BRA `(.L_x_8984) ;  /* 0x00000000000c7947 */ /* 0x000fea0003800000 */
.L_x_9003:
[----:B------:R-:W2:Y:S01]  /*57c0*/  LDG.E R2, desc[UR36][R4.64] ;  /* 0x0000002404027981 */ /* 0x000ea2000c1e1900 */
[----:B------:R-:W-:Y:S01]  /*57d0*/  IMAD.MOV.U32 R3, RZ, RZ, RZ ;  /* 0x000000ffff037224 */ /* 0x000fe200078e00ff */
[----:B--2---:R-:W-:-:S07]  /*57e0*/  I2FP.F32.U32 R2, R2 ;  /* 0x0000000200027245 */ /* 0x004fce0000201000 */
.L_x_8984:
[----:B------:R-:W-:Y:S05]  /*57f0*/  BSYNC B6 ;  /* 0x0000000000067941 */ /* 0x000fea0003800000 */
.L_x_8978:
        /* <DEDUP_REMOVED lines=41> */
.L_x_9011:
[----:B------:R-:W0:Y:S08]  /*5a90*/  MUFU.RCP R4, R0 ;  /* 0x0000000000047308 */ /* 0x000e300000001000 */
[----:B------:R-:W1:Y:S01]  /*5aa0*/  MUFU.RCP R5, R6 ;  /* 0x0000000600057308 */ /* 0x000e620000001000 */
[----:B0-----:R-:W-:Y:S01]  /*5ab0*/  FADD.FTZ R4, R4, -RZ ;  /* 0x800000ff04047221 */ /* 0x001fe20000010000 */
[----:B-1----:R-:W-:Y:S01]  /*5ac0*/  FMUL.FTZ R5, RZ, R5 ;  /* 0x00000005ff057220 */ /* 0x002fe20000410000 */
[----:B------:R-:W-:Y:S06]  /*5ad0*/  BRA `(.L_x_9009) ;  /* 0x0000000000207947 */ /* 0x000fec0003800000 */
.L_x_9010:
        /* <DEDUP_REMOVED lines=8> */
.L_x_9009:
[----:B------:R-:W-:Y:S05]  /*5b60*/  BSYNC B0 ;  /* 0x0000000000007941 */ /* 0x000fea0003800000 */
.L_x_9008:
        /* <DEDUP_REMOVED lines=15> */
.L_x_9015:
[----:B------:R-:W0:Y:S02]  /*5c60*/  F2I.S64.TRUNC R4, R4 ;  /* 0x0000000400047311 */ /* 0x000e24000020d900 */
[----:B0-----:R-:W-:-:S05]  /*5c70*/  IMAD.MOV.U32 R3, RZ, RZ, R4 ;  /* 0x000000ffff037224 */ /* 0x001fca00078e0004 */
[----:B------:R0:W-:Y:S01]  /*5c80*/  STG.E.U8 desc[UR36][R16.64], R3 ;  /* 0x0000000310007986 */ /* 0x0001e2000c101124 */
[----:B------:R-:W-:Y:S05]  /*5c90*/  BRA `(.L_x_9017) ;  /* 0x0000000c00447947 */ /* 0x000fea0003800000 */
.L_x_9014:
        /* <DEDUP_REMOVED lines=9> */
.L_x_9019:
[----:B------:R-:W0:Y:S02]  /*5d30*/  F2I.FTZ.TRUNC.NTZ R3, R4 ;  /* 0x0000000400037305 */ /* 0x000e24000021f100 */
[----:B0-----:R3:W-:Y:S01]  /*5d40*/  STG.E desc[UR36][R16.64], R3 ;  /* 0x0000000310007986 */ /* 0x0017e2000c101924 */
[----:B------:R-:W-:Y:S05]  /*5d50*/  BRA `(.L_x_9017) ;  /* 0x0000000c00147947 */ /* 0x000fea0003800000 */
.L_x_9018:
[----:B------:R-:W0:Y:S02]  /*5d60*/  F2I.FTZ.TRUNC.NTZ R3, R4 ;  /* 0x0000000400037305 */ /* 0x000e24000021f100 */
[----:B0-----:R2:W-:Y:S01]  /*5d70*/  STG.E.U16 desc[UR36][R16.64], R3 ;  /* 0x0000000310007986 */ /* 0x0015e2000c101524 */
[----:B------:R-:W-:Y:S05]  /*5d80*/  BRA `(.L_x_9017) ;  /* 0x0000000c00087947 */ /* 0x000fea0003800000 */
.L_x_9013:
        /* <DEDUP_REMOVED lines=8> */
.L_x_9021:
[----:B------:R-:W-:-:S05]  /*5e10*/  F2FP.F16.F32.PACK_AB R4, RZ, R4 ;  /* 0x00000004ff04723e */ /* 0x000fca00000000ff */
[----:B------:R0:W-:Y:S01]  /*5e20*/  STG.E.U16 desc[UR36][R16.64], R4 ;  /* 0x0000000410007986 */ /* 0x0001e2000c101524 */
[----:B------:R-:W-:Y:S05]  /*5e30*/  BRA `(.L_x_9017) ;  /* 0x0000000800dc7947 */ /* 0x000fea0003800000 */
.L_x_9020:
        /* <DEDUP_REMOVED lines=8> */
.L_x_9023:
[----:B------:R-:W-:-:S05]  /*5ec0*/  F2FP.F16.F32.PACK_AB R5, R5, R4 ;  /* 0x000000040505723e */ /* 0x000fca00000000ff */
[----:B------:R0:W-:Y:S01]  /*5ed0*/  STG.E desc[UR36][R16.64], R5 ;  /* 0x0000000510007986 */ /* 0x0001e2000c101924 */
[----:B------:R-:W-:Y:S05]  /*5ee0*/  BRA `(.L_x_9017) ;  /* 0x0000000800b07947 */ /* 0x000fea0003800000 */
.L_x_9022:
[----:B------:R-:W-:-:S06]  /*5ef0*/  FMUL.FTZ R2, R4, 1 ;  /* 0x3f80000004027820 */ /* 0x000fcc0000410000 */
[----:B------:R-:W0:Y:S02]  /*5f00*/  F2F.F64.F32 R2, R2 ;  /* 0x0000000200027310 */ /* 0x000e240000201800 */
[----:B0-----:R0:W-:Y:S01]  /*5f10*/  STG.E.64 desc[UR36][R16.64], R2 ;  /* 0x0000000210007986 */ /* 0x0011e2000c101b24 */
[----:B------:R-:W-:Y:S05]  /*5f20*/  BRA `(.L_x_9017) ;  /* 0x0000000800a07947 */ /* 0x000fea0003800000 */
.L_x_9012:
        /* <DEDUP_REMOVED lines=14> */
.L_x_9026:
[----:B------:R-:W-:Y:S01]  /*6010*/  FMUL.FTZ R8, R4, 1 ;  /* 0x3f80000004087820 */ /* 0x000fe20000410000 */
[----:B------:R-:W-:-:S05]  /*6020*/  FMUL.FTZ R10, R5, 1 ;  /* 0x3f800000050a7820 */ /* 0x000fca0000410000 */
[----:B------:R-:W-:Y:S08]  /*6030*/  F2F.F64.F32 R8, R8 ;  /* 0x0000000800087310 */ /* 0x000ff00000201800 */
[----:B------:R-:W0:Y:S02]  /*6040*/  F2F.F64.F32 R10, R10 ;  /* 0x0000000a000a7310 */ /* 0x000e240000201800 */
[----:B0-----:R0:W-:Y:S01]  /*6050*/  STG.E.128 desc[UR36][R16.64], R8 ;  /* 0x0000000810007986 */ /* 0x0011e2000c101d24 */
[----:B------:R-:W-:Y:S05]  /*6060*/  BRA `(.L_x_9017) ;  /* 0x0000000800507947 */ /* 0x000fea0003800000 */
.L_x_9025:
        /* <DEDUP_REMOVED lines=20> */
.L_x_9030:
[----:B------:R-:W-:Y:S05]  /*61b0*/  BSYNC B0 ;  /* 0x0000000000007941 */ /* 0x000fea0003800000 */
.L_x_9029:
[----:B------:R-:W-:-:S05]  /*61c0*/  LOP3.LUT R5, R0, R5, RZ, 0xfc, !PT ;  /* 0x0000000500057212 */ /* 0x000fca00078efcff */
[----:B------:R0:W-:Y:S01]  /*61d0*/  STG.E.U8 desc[UR36][R16.64], R5 ;  /* 0x0000000510007986 */ /* 0x0001e2000c101124 */
[----:B------:R-:W-:Y:S05]  /*61e0*/  BRA `(.L_x_9017) ;  /* 0x0000000400f07947 */ /* 0x000fea0003800000 */
.L_x_9028:
        /* <DEDUP_REMOVED lines=12> */
.L_x_9032:
[----:B------:R-:W-:Y:S01]  /*62b0*/  IMAD.MOV.U32 R0, RZ, RZ, 0x7f ;  /* 0x0000007fff007424 */ /* 0x000fe200078e00ff */
[----:B------:R-:W-:-:S04]  /*62c0*/  ISETP.GT.U32.AND P0, PT, R2, 0x7f800000, PT ;  /* 0x7f8000000200780c */ /* 0x000fc80003f04070 */
[----:B------:R-:W-:-:S09]  /*62d0*/  SEL R0, R0, 0x7c, P0 ;  /* 0x0000007c00007807 */ /* 0x000fd20000000000 */
.L_x_9033:
[----:B------:R-:W-:Y:S05]  /*62e0*/  BSYNC B0 ;  /* 0x0000000000007941 */ /* 0x000fea0003800000 */
.L_x_9031:
[----:B------:R-:W-:-:S04]  /*62f0*/  LOP3.LUT R4, R4, 0x80000000, RZ, 0xc0, !PT ;  /* 0x8000000004047812 */ /* 0x000fc800078ec0ff */
[----:B------:R-:W-:-:S04]  /*6300*/  SHF.R.U32.HI R3, RZ, 0x18, R4 ;  /* 0x00000018ff037819 */ /* 0x000fc80000011604 */
[----:B------:R-:W-:-:S05]  /*6310*/  LOP3.LUT R3, R0, R3, RZ, 0xfc, !PT ;  /* 0x0000000300037212 */ /* 0x000fca00078efcff */
[----:B------:R0:W-:Y:S01]  /*6320*/  STG.E.U8 desc[UR36][R16.64], R3 ;  /* 0x0000000310007986 */ /* 0x0001e2000c101124 */
[----:B------:R-:W-:Y:S05]  /*6330*/  BRA `(.L_x_9017) ;  /* 0x00000004009c7947 */ /* 0x000fea0003800000 */
.L_x_9027:
[----:B------:R-:W-:-:S05]  /*6340*/  F2FP.BF16.F32.PACK_AB R4, RZ, R4 ;  /* 0x00000004ff04723e */ /* 0x000fca00000010ff */
[----:B------:R0:W-:Y:S01]  /*6350*/  STG.E.U16 desc[UR36][R16.64], R4 ;  /* 0x0000000410007986 */ /* 0x0001e2000c101524 */
[----:B------:R-:W-:Y:S05]  /*6360*/  BRA `(.L_x_9017) ;  /* 0x0000000400907947 */ /* 0x000fea0003800000 */
.L_x_9024:
        /* <DEDUP_REMOVED lines=11> */
.L_x_9036:
        /* <DEDUP_REMOVED lines=16> */
.L_x_9039:
[----:B------:R-:W-:-:S04]  /*6520*/  LOP3.LUT R4, R4, 0x80000000, RZ, 0xc0, !PT ;  /* 0x8000000004047812 */ /* 0x000fc800078ec0ff */
[----:B------:R-:W-:-:S04]  /*6530*/  SHF.R.U32.HI R3, RZ, 0x18, R4 ;  /* 0x00000018ff037819 */ /* 0x000fc80000011604 */
[----:B------:R-:W-:-:S04]  /*6540*/  LOP3.LUT R0, R0, R3, RZ, 0xfc, !PT ;  /* 0x0000000300007212 */ /* 0x000fc800078efcff */
[----:B------:R-:W-:-:S07]  /*6550*/  PRMT R8, R0, 0x7610, R8 ;  /* 0x0000761000087816 */ /* 0x000fce0000000008 */
.L_x_9038:
[----:B------:R-:W-:Y:S05]  /*6560*/  BSYNC B0 ;  /* 0x0000000000007941 */ /* 0x000fea0003800000 */
.L_x_9037:
[----:B------:R0:W-:Y:S01]  /*6570*/  STG.E.U8 desc[UR36][R16.64], R8 ;  /* 0x0000000810007986 */ /* 0x0001e2000c101124 */
[----:B------:R-:W-:Y:S05]  /*6580*/  BRA `(.L_x_9017) ;  /* 0x0000000400087947 */ /* 0x000fea0003800000 */
.L_x_9035:
        /* <DEDUP_REMOVED lines=16> */
.L_x_9042:
[----:B------:R-:W-:-:S04]  /*6690*/  LOP3.LUT R4, R4, 0x80000000, RZ, 0xc0, !PT ;  /* 0x8000000004047812 */ /* 0x000fc800078ec0ff */
[----:B------:R-:W-:-:S04]  /*66a0*/  SHF.R.U32.HI R3, RZ, 0x18, R4 ;  /* 0x00000018ff037819 */ /* 0x000fc80000011604 */
[----:B------:R-:W-:-:S04]  /*66b0*/  LOP3.LUT R0, R0, R3, RZ, 0xfc, !PT ;  /* 0x0000000300007212 */ /* 0x000fc800078efcff */
[----:B------:R-:W-:-:S07]  /*66c0*/  PRMT R8, R0, 0x7610, R8 ;  /* 0x0000761000087816 */ /* 0x000fce0000000008 */
.L_x_9041:
[----:B------:R-:W-:Y:S05]  /*66d0*/  BSYNC B0 ;  /* 0x0000000000007941 */ /* 0x000fea0003800000 */
.L_x_9040:
[----:B------:R0:W-:Y:S01]  /*66e0*/  STG.E.U8 desc[UR36][R16.64], R8 ;  /* 0x0000000810007986 */ /* 0x0001e2000c101124 */
[----:B------:R-:W-:Y:S05]  /*66f0*/  BRA `(.L_x_9017) ;  /* 0x0000000000ac7947 */ /* 0x000fea0003800000 */
.L_x_9034:
        /* <DEDUP_REMOVED lines=21> */
.L_x_9016:
        /* <DEDUP_REMOVED lines=16> */
.L_x_9045:
[----:B------:R-:W-:Y:S05]  /*6950*/  BRA `(.L_x_9017) ;  /* 0x0000000000147947 */ /* 0x000fea0003800000 */
.L_x_9044:
[----:B------:R-:W0:Y:S02]  /*6960*/  F2I.U64.TRUNC R4, R4 ;  /* 0x0000000400047311 */ /* 0x000e24000020d800 */
[----:B0-----:R0:W-:Y:S01]  /*6970*/  STG.E.64 desc[UR36][R16.64], R4 ;  /* 0x0000000410007986 */ /* 0x0011e2000c101b24 */
[----:B------:R-:W-:Y:S05]  /*6980*/  BRA `(.L_x_9017) ;  /* 0x0000000000087947 */ /* 0x000fea0003800000 */
.L_x_9043:
[----:B------:R-:W0:Y:S02]  /*6990*/  F2I.FTZ.U32.TRUNC.NTZ R3, R4 ;  /* 0x0000000400037305 */ /* 0x000e24000021f000 */
[----:B0-----:R0:W-:Y:S02]  /*69a0*/  STG.E desc[UR36][R16.64], R3 ;  /* 0x0000000310007986 */ /* 0x0011e4000c101924 */
.L_x_9017:
[----:B------:R-:W-:-:S07]  /*69b0*/  VIADD R19, R19, 0x80 ;  /* 0x0000008013137836 */ /* 0x000fce0000000000 */
.L_x_8976:
[----:B------:R-:W-:Y:S05]  /*69c0*/  BSYNC B7 ;  /* 0x0000000000077941 */ /* 0x000fea0003800000 */
.L_x_8975:
        /* <DEDUP_REMOVED lines=307> */
.L_x_9048:
        /* <DEDUP_REMOVED lines=21> */
[----:B--2---:R-:W2:Y:S01]  /*7e50*/  I2F.S16 R2, R2 ;  /* 0x0000000200027306 */ /* 0x004ea20000101400 */
[----:B------:R-:W-:Y:S05]  /*7e60*/  BRA `(.L_x_9055) ;  /* 0x0000000c008c7947 */ /* 0x000fea0003800000 */
.L_x_9053:
[----:B------:R-:W2:Y:S01]  /*7e70*/  LDG.E.U8 R2, desc[UR36][R4.64] ;  /* 0x0000002404027981 */ /* 0x000ea2000c1e1100 */
[----:B------:R-:W-:Y:S01]  /*7e80*/  IMAD.MOV.U32 R3, RZ, RZ, RZ ;  /* 0x000000ffff037224 */ /* 0x000fe200078e00ff */
[----:B--2---:R-:W-:Y:S01]  /*7e90*/  I2FP.F32.U32 R2, R2 ;  /* 0x0000000200027245 */ /* 0x004fe20000201000 */
[----:B------:R-:W-:Y:S06]  /*7ea0*/  BRA `(.L_x_9055) ;  /* 0x0000000c007c7947 */ /* 0x000fec0003800000 */
.L_x_9052:
        /* <DEDUP_REMOVED lines=8> */
[----:B--2---:R3:W4:Y:S01]  /*7f30*/  I2F.S64 R2, R4 ;  /* 0x0000000400027312 */ /* 0x0047220000301400 */
[----:B------:R-:W-:Y:S05]  /*7f40*/  BRA `(.L_x_9055) ;  /* 0x0000000c00547947 */ /* 0x000fea0003800000 */
.L_x_9057:
[----:B------:R-:W2:Y:S01]  /*7f50*/  LDG.E R2, desc[UR36][R4.64] ;  /* 0x0000002404027981 */ /* 0x000ea2000c1e1900 */
[----:B------:R-:W-:Y:S01]  /*7f60*/  IMAD.MOV.U32 R3, RZ, RZ, RZ ;  /* 0x000000ffff037224 */ /* 0x000fe200078e00ff */
[----:B--2---:R-:W-:Y:S01]  /*7f70*/  I2FP.F32.S32 R2, R2 ;  /* 0x0000000200027245 */ /* 0x004fe20000201400 */
[----:B------:R-:W-:Y:S06]  /*7f80*/  BRA `(.L_x_9055) ;  /* 0x0000000c00447947 */ /* 0x000fec0003800000 */
.L_x_9056:
[----:B------:R-:W2:Y:S01]  /*7f90*/  LDG.E.U16 R2, desc[UR36][R4.64] ;  /* 0x0000002404027981 */ /* 0x000ea2000c1e1500 */
[----:B------:R-:W-:Y:S01]  /*7fa0*/  IMAD.MOV.U32 R3, RZ, RZ, RZ ;  /* 0x000000ffff037224 */ /* 0x000fe200078e00ff */
[----:B--2---:R-:W0:Y:S01]  /*7fb0*/  I2F.S16 R2, R2 ;  /* 0x0000000200027306 */ /* 0x004e220000101400 */
[----:B------:R-:W-:Y:S05]  /*7fc0*/  BRA `(.L_x_9055) ;  /* 0x0000000c00347947 */ /* 0x000fea0003800000 */
.L_x_9051:
        /* <DEDUP_REMOVED lines=9> */
.L_x_9059:
[----:B------:R-:W2:Y:S01]  /*8060*/  LDG.E.U16 R2, desc[UR36][R4.64] ;  /* 0x0000002404027981 */ /* 0x000ea2000c1e1500 */
[----:B------:R-:W-:Y:S02]  /*8070*/  IMAD.MOV.U32 R3, RZ, RZ, RZ ;  /* 0x000000ffff037224 */ /* 0x000fe400078e00ff */
[----:B--2---:R-:W-:Y:S01]  /*8080*/  HADD2.F32 R2, -RZ, R2.H0_H0 ;  /* 0x20000002ff027230 */ /* 0x004fe20000004100 */
[----:B------:R-:W-:Y:S06]  /*8090*/  BRA `(.L_x_9055) ;  /* 0x0000000c00007947 */ /* 0x000fec0003800000 */
.L_x_9058:
        /* <DEDUP_REMOVED lines=8> */
.L_x_9061:
[----:B------:R-:W2:Y:S02]  /*8120*/  LDG.E R2, desc[UR36][R4.64] ;  /* 0x0000002404027981 */ /* 0x000ea4000c1e1900 */
[--C-:B--2---:R-:W-:Y:S02]  /*8130*/  HADD2.F32 R3, -RZ, R2.reuse.H1_H1 ;  /* 0x30000002ff037230 */ /* 0x104fe40000004100 */
[----:B------:R-:W-:Y:S01]  /*8140*/  HADD2.F32 R2, -RZ, R2.H0_H0 ;  /* 0x20000002ff027230 */ /* 0x000fe20000004100 */
[----:B------:R-:W-:Y:S06]  /*8150*/  BRA `(.L_x_9055) ;  /* 0x0000000800d07947 */ /* 0x000fec0003800000 */
.L_x_9060:
        /* <DEDUP_REMOVED lines=8> */
.L_x_9050:
        /* <DEDUP_REMOVED lines=13> */
.L_x_9064:
        /* <DEDUP_REMOVED lines=10> */
.L_x_9063:
        /* <DEDUP_REMOVED lines=27> */
.L_x_9066:
        /* <DEDUP_REMOVED lines=14> */
.L_x_9065:
[----:B------:R-:W2:Y:S01]  /*85e0*/  LDG.E.U16 R2, desc[UR36][R4.64] ;  /* 0x0000002404027981 */ /* 0x000ea2000c1e1500 */
[----:B------:R-:W-:Y:S02]  /*85f0*/  IMAD.MOV.U32 R3, RZ, RZ, RZ ;  /* 0x000000ffff037224 */ /* 0x000fe400078e00ff */
[----:B--2---:R-:W-:Y:S01]  /*8600*/  IMAD.U32 R2, R2, 0x10000, RZ ;  /* 0x0001000002027824 */ /* 0x004fe200078e00ff */
[----:B------:R-:W-:Y:S06]  /*8610*/  BRA `(.L_x_9055) ;  /* 0x0000000400a07947 */ /* 0x000fec0003800000 */
.L_x_9062:
        /* <DEDUP_REMOVED lines=9> */
[----:B------:R-:W-:Y:S02]  /*86b0*/  MOV R3, RZ ;  /* 0x000000ff00037202 */ /* 0x000fe40000000f00 */
[----:B--2---:R-:W-:Y:S01]  /*86c0*/  I2FP.F32.U32 R2, R2 ;  /* 0x0000000200027245 */ /* 0x004fe20000201000 */
[----:B------:R-:W-:Y:S06]  /*86d0*/  BRA `(.L_x_9055) ;  /* 0x0000000400707947 */ /* 0x000fec0003800000 */
.L_x_9069:
        /* <DEDUP_REMOVED lines=20> */
.L_x_9071:
[----:B------:R-:W-:Y:S05]  /*8820*/  BSYNC B0 ;  /* 0x0000000000007941 */ /* 0x000fea0003800000 */
.L_x_9070:
[----:B------:R-:W-:Y:S01]  /*8830*/  IMAD.SHL.U32 R2, R2, 0x100000, RZ ;  /* 0x0010000002027824 */ /* 0x000fe200078e00ff */
[----:B------:R-:W-:-:S04]  /*8840*/  LEA R5, R0, 0x3b800000, 0x17 ;  /* 0x3b80000000057811 */ /* 0x000fc800078eb8ff */
[----:B------:R-:W-:Y:S01]  /*8850*/  LOP3.LUT R2, R5, R2, R6, 0xfe, !PT ;  /* 0x0000000205027212 */ /* 0x000fe200078efe06 */
[----:B------:R-:W-:Y:S06]  /*8860*/  BRA `(.L_x_9055) ;  /* 0x00000004000c7947 */ /* 0x000fec0003800000 */
.L_x_9068:
        /* <DEDUP_REMOVED lines=20> */
.L_x_9073:
[----:B------:R-:W-:Y:S05]  /*89b0*/  BSYNC B0 ;  /* 0x0000000000007941 */ /* 0x000fea0003800000 */
.L_x_9072:
[----:B------:R-:W-:Y:S01]  /*89c0*/  IMAD.SHL.U32 R2, R2, 0x200000, RZ ;  /* 0x0020000002027824 */ /* 0x000fe200078e00ff */
[----:B------:R-:W-:-:S04]  /*89d0*/  LEA R5, R0, 0x37800000, 0x17 ;  /* 0x3780000000057811 */ /* 0x000fc800078eb8ff */
[----:B------:R-:W-:Y:S01]  /*89e0*/  LOP3.LUT R2, R5, R2, R6, 0xfe, !PT ;  /* 0x0000000205027212 */ /* 0x000fe200078efe06 */
[----:B------:R-:W-:Y:S06]  /*89f0*/  BRA `(.L_x_9055) ;  /* 0x0000000000a87947 */ /* 0x000fec0003800000 */
.L_x_9067:
        /* <DEDUP_REMOVED lines=14> */
.L_x_9077:
[----:B------:R-:W-:Y:S05]  /*8ae0*/  BSYNC B0 ;  /* 0x0000000000007941 */ /* 0x000fea0003800000 */
.L_x_9076:
[----:B------:R-:W-:Y:S01]  /*8af0*/  IMAD.MOV.U32 R3, RZ, RZ, RZ ;  /* 0x000000ffff037224 */ /* 0x000fe200078e00ff */
[----:B------:R-:W-:Y:S06]  /*8b00*/  BRA `(.L_x_9055) ;  /* 0x0000000000647947 */ /* 0x000fec0003800000 */
.L_x_9054:
        /* <DEDUP_REMOVED lines=16> */
.L_x_9078:
[----:B------:R-:W-:Y:S01]  /*8c10*/  CS2R R2, SRZ ;  /* 0x0000000000027805 */ /* 0x000fe2000001ff00 */
[----:B------:R-:W-:Y:S06]  /*8c20*/  BRA `(.L_x_9055) ;  /* 0x00000000001c7947 */ /* 0x000fec0003800000 */
.L_x_9075:
[----:B------:R-:W2:Y:S01]  /*8c30*/  LDG.E.64 R4, desc[UR36][R4.64] ;  /* 0x0000002404047981 */ /* 0x000ea2000c1e1b00 */
[----:B------:R-:W-:Y:S01]  /*8c40*/  IMAD.MOV.U32 R3, RZ, RZ, RZ ;  /* 0x000000ffff037224 */ /* 0x000fe200078e00ff */
[----:B--2---:R0:W1:Y:S01]  /*8c50*/  I2F.U64 R2, R4 ;  /* 0x0000000400027312 */ /* 0x0040620000301000 */
[----:B------:R-:W-:Y:S05]  /*8c60*/  BRA `(.L_x_9055) ;  /* 0x00000000000c7947 */ /* 0x000fea0003800000 */
.L_x_9074:
[----:B------:R-:W2:Y:S01]  /*8c70*/  LDG.E R2, desc[UR36][R4.64] ;  /* 0x0000002404027981 */ /* 0x000ea2000c1e1900 */
[----:B------:R-:W-:Y:S01]  /*8c80*/  IMAD.MOV.U32 R3, RZ, RZ, RZ ;  /* 0x000000ffff037224 */ /* 0x000fe200078e00ff */
[----:B--2---:R-:W-:-:S07]  /*8c90*/  I2FP.F32.U32 R2, R2 ;  /* 0x0000000200027245 */ /* 0x004fce0000201000 */
.L_x_9055:
[----:B------:R-:W-:Y:S05]  /*8ca0*/  BSYNC B6 ;  /* 0x0000000000067941 */ /* 0x000fea0003800000 */
.L_x_9049:
[----:B012-45:R-:W-:Y:S01]  /*8cb0*/  FSETP.GTU.FTZ.AND P0, PT, |R2|, +INF , PT ;  /* 0x7f8000000200780b */ /* 0x037fe20003f1c200 */
[----:B------:R-:W-:Y:S01]  /*8cc0*/  IMAD.MOV.U32 R0, RZ, RZ, 0x1 ;  /* 0x00000001ff007424 */ /* 0x000fe200078e00ff */
[----:B------:R-:W-:Y:S01]  /*8cd0*/  BSSY B0, `(.L_x_9079) ;  /* 0x0000034000007945 */ /* 0x000fe20003800000 */
[----:B---3--:R-:W-:Y:S02]  /*8ce0*/  IMAD.MOV.U32 R4, RZ, RZ, 0x7fc00000 ;  /* 0x7fc00000ff047424 */ /* 0x008fe400078e00ff */
        /* <DEDUP_REMOVED lines=37> */
.L_x_9082:
[----:B------:R-:W0:Y:S08]  /*8f40*/  MUFU.RCP R4, R0 ;  /* 0x0000000000047308 */ /* 0x000e300000001000 */
[----:B------:R-:W1:Y:S01]  /*8f50*/  MUFU.RCP R5, R6 ;  /* 0x0000000600057308 */ /* 0x000e620000001000 */
[----:B0-----:R-:W-:Y:S01]  /*8f60*/  FADD.FTZ R4, R4, -RZ ;  /* 0x800000ff04047221 */ /* 0x001fe20000010000 */
[----:B-1----:R-:W-:Y:S01]  /*8f70*/  FMUL.FTZ R5, RZ, R5 ;  /* 0x00000005ff057220 */ /* 0x002fe20000410000 */
[----:B------:R-:W-:Y:S06]  /*8f80*/  BRA `(.L_x_9080) ;  /* 0x0000000000207947 */ /* 0x000fec0003800000 */
.L_x_9081:
        /* <DEDUP_REMOVED lines=8> */
.L_x_9080:
[----:B------:R-:W-:Y:S05]  /*9010*/  BSYNC B0 ;  /* 0x0000000000007941 */ /* 0x000fea0003800000 */
.L_x_9079:
        /* <DEDUP_REMOVED lines=15> */
.L_x_9086:
[----:B------:R-:W0:Y:S02]  /*9110*/  F2I.S64.TRUNC R4, R4 ;  /* 0x0000000400047311 */ /* 0x000e24000020d900 */
[----:B0-----:R-:W-:-:S05]  /*9120*/  IMAD.MOV.U32 R3, RZ, RZ, R4 ;  /* 0x000000ffff037224 */ /* 0x001fca00078e0004 */
[----:B------:R0:W-:Y:S01]  /*9130*/  STG.E.U8 desc[UR36][R16.64], R3 ;  /* 0x0000000310007986 */ /* 0x0001e2000c101124 */
[----:B------:R-:W-:Y:S05]  /*9140*/  BRA `(.L_x_9088) ;  /* 0x0000000c00447947 */ /* 0x000fea0003800000 */
.L_x_9085:
        /* <DEDUP_REMOVED lines=9> */
.L_x_9090:
[----:B------:R-:W0:Y:S02]  /*91e0*/  F2I.FTZ.TRUNC.NTZ R3, R4 ;  /* 0x0000000400037305 */ /* 0x000e24000021f100 */
[----:B0-----:R0:W-:Y:S01]  /*91f0*/  STG.E desc[UR36][R16.64], R3 ;  /* 0x0000000310007986 */ /* 0x0011e2000c101924 */
[----:B------:R-:W-:Y:S05]  /*9200*/  BRA `(.L_x_9088) ;  /* 0x0000000c00147947 */ /* 0x000fea0003800000 */
.L_x_9089:
[----:B------:R-:W0:Y:S02]  /*9210*/  F2I.FTZ.TRUNC.NTZ R3, R4 ;  /* 0x0000000400037305 */ /* 0x000e24000021f100 */
[----:B0-----:R0:W-:Y:S01]  /*9220*/  STG.E.U16 desc[UR36][R16.64], R3 ;  /* 0x0000000310007986 */ /* 0x0011e2000c101524 */
[----:B------:R-:W-:Y:S05]  /*9230*/  BRA `(.L_x_9088) ;  /* 0x0000000c00087947 */ /* 0x000fea0003800000 */
.L_x_9084:
        /* <DEDUP_REMOVED lines=8> */
.L_x_9092:
[----:B------:R-:W-:-:S05]  /*92c0*/  F2FP.F16.F32.PACK_AB R4, RZ, R4 ;  /* 0x00000004ff04723e */ /* 0x000fca00000000ff */
[----:B------:R0:W-:Y:S01]  /*92d0*/  STG.E.U16 desc[UR36][R16.64], R4 ;  /* 0x0000000410007986 */ /* 0x0001e2000c101524 */
[----:B------:R-:W-:Y:S05]  /*92e0*/  BRA `(.L_x_9088) ;  /* 0x0000000800dc7947 */ /* 0x000fea0003800000 */
.L_x_9091:
        /* <DEDUP_REMOVED lines=8> */
.L_x_9094:
[----:B------:R-:W-:-:S05]  /*9370*/  F2FP.F16.F32.PACK_AB R5, R5, R4 ;  /* 0x000000040505723e */ /* 0x000fca00000000ff */
[----:B------:R0:W-:Y:S01]  /*9380*/  STG.E desc[UR36][R16.64], R5 ;  /* 0x0000000510007986 */ /* 0x0001e2000c101924 */
[----:B------:R-:W-:Y:S05]  /*9390*/  BRA `(.L_x_9088) ;  /* 0x0000000800b07947 */ /* 0x000fea0003800000 */
.L_x_9093:
[----:B------:R-:W-:-:S06]  /*93a0*/  FMUL.FTZ R2, R4, 1 ;  /* 0x3f80000004027820 */ /* 0x000fcc0000410000 */
[----:B------:R-:W0:Y:S02]  /*93b0*/  F2F.F64.F32 R2, R2 ;  /* 0x0000000200027310 */ /* 0x000e240000201800 */
[----:B0-----:R0:W-:Y:S01]  /*93c0*/  STG.E.64 desc[UR36][R16.64], R2 ;  /* 0x0000000210007986 */ /* 0x0011e2000c101b24 */
[----:B------:R-:W-:Y:S05]  /*93d0*/  BRA `(.L_x_9088) ;  /* 0x0000000800a07947 */ /* 0x000fea0003800000 */
.L_x_9083:
        /* <DEDUP_REMOVED lines=14> */
.L_x_9097:
[----:B------:R-:W-:Y:S01]  /*94c0*/  FMUL.FTZ R8, R4, 1 ;  /* 0x3f80000004087820 */ /* 0x000fe20000410000 */
[----:B------:R-:W-:-:S05]  /*94d0*/  FMUL.FTZ R10, R5, 1 ;  /* 0x3f800000050a7820 */ /* 0x000fca0000410000 */
[----:B------:R-:W-:Y:S08]  /*94e0*/  F2F.F64.F32 R8, R8 ;  /* 0x0000000800087310 */ /* 0x000ff00000201800 */
[----:B------:R-:W0:Y:S02]  /*94f0*/  F2F.F64.F32 R10, R10 ;  /* 0x0000000a000a7310 */ /* 0x000e240000201800 */
[----:B0-----:R0:W-:Y:S01]  /*9500*/  STG.E.128 desc[UR36][R16.64], R8 ;  /* 0x0000000810007986 */ /* 0x0011e2000c101d24 */
[----:B------:R-:W-:Y:S05]  /*9510*/  BRA `(.L_x_9088) ;  /* 0x0000000800507947 */ /* 0x000fea0003800000 */
.L_x_9096:
        /* <DEDUP_REMOVED lines=11> */
[----:B------:R-:W-:-:S10]  /*95d0*/  HFMA2.MMA R0, -RZ, RZ, 0, 7.569789886474609375e-06 ;  /* 0x0000007fff007435 */ /* 0x000fd400000001ff */
        /* <DEDUP_REMOVED lines=8> */
.L_x_9101:
[----:B------:R-:W-:Y:S05]  /*9660*/  BSYNC B0 ;  /* 0x0000000000007941 */ /* 0x000fea0003800000 */
.L_x_9100:
[----:B------:R-:W-:-:S05]  /*9670*/  LOP3.LUT R5, R0, R5, RZ, 0xfc, !PT ;  /* 0x0000000500057212 */ /* 0x000fca00078efcff */
[----:B------:R0:W-:Y:S01]  /*9680*/  STG.E.U8 desc[UR36][R16.64], R5 ;  /* 0x0000000510007986 */ /* 0x0001e2000c101124 */
[----:B------:R-:W-:Y:S05]  /*9690*/  BRA `(.L_x_9088) ;  /* 0x0000000400f07947 */ /* 0x000fea0003800000 */
.L_x_9099:
        /* <DEDUP_REMOVED lines=12> */
.L_x_9103:
[----:B------:R-:W-:Y:S01]  /*9760*/  IMAD.MOV.U32 R0, RZ, RZ, 0x7f ;  /* 0x0000007fff007424 */ /* 0x000fe200078e00ff */
[----:B------:R-:W-:-:S04]  /*9770*/  ISETP.GT.U32.AND P0, PT, R2, 0x7f800000, PT ;  /* 0x7f8000000200780c */ /* 0x000fc80003f04070 */
[----:B------:R-:W-:-:S09]  /*9780*/  SEL R0, R0, 0x7c, P0 ;  /* 0x0000007c00007807 */ /* 0x000fd20000000000 */
.L_x_9104:
[----:B------:R-:W-:Y:S05]  /*9790*/  BSYNC B0 ;  /* 0x0000000000007941 */ /* 0x000fea0003800000 */
.L_x_9102:
[----:B------:R-:W-:-:S04]  /*97a0*/  LOP3.LUT R4, R4, 0x80000000, RZ, 0xc0, !PT ;  /* 0x8000000004047812 */ /* 0x000fc800078ec0ff */
[----:B------:R-:W-:-:S04]  /*97b0*/  SHF.R.U32.HI R3, RZ, 0x18, R4 ;  /* 0x00000018ff037819 */ /* 0x000fc80000011604 */
[----:B------:R-:W-:-:S05]  /*97c0*/  LOP3.LUT R3, R0, R3, RZ, 0xfc, !PT ;  /* 0x0000000300037212 */ /* 0x000fca00078efcff */
[----:B------:R0:W-:Y:S01]  /*97d0*/  STG.E.U8 desc[UR36][R16.64], R3 ;  /* 0x0000000310007986 */ /* 0x0001e2000c101124 */
[----:B------:R-:W-:Y:S05]  /*97e0*/  BRA `(.L_x_9088) ;  /* 0x00000004009c7947 */ /* 0x000fea0003800000 */
.L_x_9098:
[----:B------:R-:W-:-:S05]  /*97f0*/  F2FP.BF16.F32.PACK_AB R4, RZ, R4 ;  /* 0x00000004ff04723e */ /* 0x000fca00000010ff */
[----:B------:R0:W-:Y:S01]  /*9800*/  STG.E.U16 desc[UR36][R16.64], R4 ;  /* 0x0000000410007986 */ /* 0x0001e2000c101524 */
[----:B------:R-:W-:Y:S05]  /*9810*/  BRA `(.L_x_9088) ;  /* 0x0000000400907947 */ /* 0x000fea0003800000 */
.L_x_9095:
        /* <DEDUP_REMOVED lines=11> */
.L_x_9107:
        /* <DEDUP_REMOVED lines=16> */
.L_x_9110:
[----:B------:R-:W-:-:S04]  /*99d0*/  LOP3.LUT R4, R4, 0x80000000, RZ, 0xc0, !PT ;  /* 0x8000000004047812 */ /* 0x000fc800078ec0ff */
[----:B------:R-:W-:-:S04]  /*99e0*/  SHF.R.U32.HI R3, RZ, 0x18, R4 ;  /* 0x00000018ff037819 */ /* 0x000fc80000011604 */
[----:B------:R-:W-:-:S04]  /*99f0*/  LOP3.LUT R0, R0, R3, RZ, 0xfc, !PT ;  /* 0x0000000300007212 */ /* 0x000fc800078efcff */
[----:B------:R-:W-:-:S07]  /*9a00*/  PRMT R8, R0, 0x7610, R8 ;  /* 0x0000761000087816 */ /* 0x000fce0000000008 */
.L_x_9109:
[----:B------:R-:W-:Y:S05]  /*9a10*/  BSYNC B0 ;  /* 0x0000000000007941 */ /* 0x000fea0003800000 */
.L_x_9108:
[----:B------:R0:W-:Y:S01]  /*9a20*/  STG.E.U8 desc[UR36][R16.64], R8 ;  /* 0x0000000810007986 */ /* 0x0001e2000c101124 */
[----:B------:R-:W-:Y:S05]  /*9a30*/  BRA `(.L_x_9088) ;  /* 0x0000000400087947 */ /* 0x000fea0003800000 */
.L_x_9106:
        /* <DEDUP_REMOVED lines=16> */
.L_x_9113:
[----:B------:R-:W-:-:S04]  /*9b40*/  LOP3.LUT R4, R4, 0x80000000, RZ, 0xc0, !PT ;  /* 0x8000000004047812 */ /* 0x000fc800078ec0ff */
[----:B------:R-:W-:-:S04]  /*9b50*/  SHF.R.U32.HI R3, RZ, 0x18, R4 ;  /* 0x00000018ff037819 */ /* 0x000fc80000011604 */
[----:B------:R-:W-:-:S04]  /*9b60*/  LOP3.LUT R0, R0, R3, RZ, 0xfc, !PT ;  /* 0x0000000300007212 */ /* 0x000fc800078efcff */
[----:B------:R-:W-:-:S07]  /*9b70*/  PRMT R8, R0, 0x7610, R8 ;  /* 0x0000761000087816 */ /* 0x000fce0000000008 */
.L_x_9112:
[----:B------:R-:W-:Y:S05]  /*9b80*/  BSYNC B0 ;  /* 0x0000000000007941 */ /* 0x000fea0003800000 */
.L_x_9111:
[----:B------:R2:W-:Y:S01]  /*9b90*/  STG.E.U8 desc[UR36][R16.64], R8 ;  /* 0x0000000810007986 */ /* 0x0005e2000c101124 */
[----:B------:R-:W-:Y:S05]  /*9ba0*/  BRA `(.L_x_9088) ;  /* 0x0000000000ac7947 */ /* 0x000fea0003800000 */
.L_x_9105:
        /* <DEDUP_REMOVED lines=21> */
.L_x_9087:
        /* <DEDUP_REMOVED lines=16> */
.L_x_9116:
[----:B------:R-:W-:Y:S05]  /*9e00*/  BRA `(.L_x_9088) ;  /* 0x0000000000147947 */ /* 0x000fea0003800000 */
.L_x_9115:
[----:B------:R-:W0:Y:S02]  /*9e10*/  F2I.U64.TRUNC R4, R4 ;  /* 0x0000000400047311 */ /* 0x000e24000020d800 */
[----:B0-----:R4:W-:Y:S01]  /*9e20*/  STG.E.64 desc[UR36][R16.64], R4 ;  /* 0x0000000410007986 */ /* 0x0019e2000c101b24 */
[----:B------:R-:W-:Y:S05]  /*9e30*/  BRA `(.L_x_9088) ;  /* 0x0000000000087947 */ /* 0x000fea0003800000 */
.L_x_9114:
[----:B------:R-:W0:Y:S02]  /*9e40*/  F2I.FTZ.U32.TRUNC.NTZ R3, R4 ;  /* 0x0000000400037305 */ /* 0x000e24000021f000 */
[----:B0-----:R3:W-:Y:S02]  /*9e50*/  STG.E desc[UR36][R16.64], R3 ;  /* 0x0000000310007986 */ /* 0x0017e4000c101924 */
.L_x_9088:
[----:B------:R-:W-:-:S07]  /*9e60*/  VIADD R19, R19, 0x80 ;  /* 0x0000008013137836 */ /* 0x000fce0000000000 */
.L_x_9047:
[----:B------:R-:W-:Y:S05]  /*9e70*/  BSYNC B7 ;  /* 0x0000000000077941 */ /* 0x000fea0003800000 */
.L_x_9046:
[----:B------:R-:W-:Y:S02]  /*9e80*/  ULDC UR4, c[0x0][0x210] ;  /* 0x0000840000047ab9 */ /* 0x000fe40000000800 */
[----:B------:R-:W-:-:S13]  /*9e90*/  ISETP.GE.AND P0, PT, R19, UR4, PT ;  /* 0x0000000413007c0c */ /* 0x000fda000bf06270 */
[----:B------:R-:W-:Y:S05]  /*9ea0*/  @P0 EXIT ;  /* 0x000000000000094d */ /* 0x000fea0003800000 */
        /* <DEDUP_REMOVED lines=303> */
.L_x_9117:
        /* <DEDUP_REMOVED lines=23> */
.L_x_9122:
[----:B------:R-:W2:Y:S01]  /*b310*/  LDG.E.U8 R2, desc[UR36][R4.64] ;  /* 0x0000002404027981 */ /* 0x000ea2000c1e1100 */
[----:B------:R-:W-:Y:S01]  /*b320*/  IMAD.MOV.U32 R3, RZ, RZ, RZ ;  /* 0x000000ffff037224 */ /* 0x000fe200078e00ff */
[----:B--2---:R-:W-:Y:S01]  /*b330*/  I2FP.F32.U32 R2, R2 ;  /* 0x0000000200027245 */ /* 0x004fe20000201000 */
[----:B------:R-:W-:Y:S06]  /*b340*/  BRA `(.L_x_9124) ;  /* 0x0000000c007c7947 */ /* 0x000fec0003800000 */
.L_x_9121:
        /* <DEDUP_REMOVED lines=10> */
.L_x_9126:
[----:B------:R-:W2:Y:S01]  /*b3f0*/  LDG.E R2, desc[UR36][R4.64] ;  /* 0x0000002404027981 */ /* 0x000ea2000c1e1900 */
[----:B------:R-:W-:Y:S01]  /*b400*/  IMAD.MOV.U32 R3, RZ, RZ, RZ ;  /* 0x000000ffff037224 */ /* 0x000fe200078e00ff */
[----:B--2---:R-:W-:Y:S01]  /*b410*/  I2FP.F32.S32 R2, R2 ;  /* 0x0000000200027245 */ /* 0x004fe20000201400 */
[----:B------:R-:W-:Y:S06]  /*b420*/  BRA `(.L_x_9124) ;  /* 0x0000000c00447947 */ /* 0x000fec0003800000 */
.L_x_9125:
[----:B------:R-:W2:Y:S01]  /*b430*/  LDG.E.U16 R2, desc[UR36][R4.64] ;  /* 0x0000002404027981 */ /* 0x000ea2000c1e1500 */
[----:B------:R-:W-:Y:S01]  /*b440*/  IMAD.MOV.U32 R3, RZ, RZ, RZ ;  /* 0x000000ffff037224 */ /* 0x000fe200078e00ff */
[----:B--2---:R-:W0:Y:S01]  /*b450*/  I2F.S16 R2, R2 ;  /* 0x0000000200027306 */ /* 0x004e220000101400 */
[----:B------:R-:W-:Y:S05]  /*b460*/  BRA `(.L_x_9124) ;  /* 0x0000000c00347947 */ /* 0x000fea0003800000 */
.L_x_9120:
        /* <DEDUP_REMOVED lines=9> */
.L_x_9128:
[----:B------:R-:W2:Y:S01]  /*b500*/  LDG.E.U16 R2, desc[UR36][R4.64] ;  /* 0x0000002404027981 */ /* 0x000ea2000c1e1500 */
[----:B------:R-:W-:Y:S02]  /*b510*/  IMAD.MOV.U32 R3, RZ, RZ, RZ ;  /* 0x000000ffff037224 */ /* 0x000fe400078e00ff */
[----:B--2---:R-:W-:Y:S01]  /*b520*/  HADD2.F32 R2, -RZ, R2.H0_H0 ;  /* 0x20000002ff027230 */ /* 0x004fe20000004100 */
[----:B------:R-:W-:Y:S06]  /*b530*/  BRA `(.L_x_9124) ;  /* 0x0000000c00007947 */ /* 0x000fec0003800000 */
.L_x_9127:
        /* <DEDUP_REMOVED lines=8> */
.L_x_9130:
[----:B------:R-:W2:Y:S02]  /*b5c0*/  LDG.E R2, desc[UR36][R4.64] ;  /* 0x0000002404027981 */ /* 0x000ea4000c1e1900 */
[--C-:B--2---:R-:W-:Y:S02]  /*b5d0*/  HADD2.F32 R3, -RZ, R2.reuse.H1_H1 ;  /* 0x30000002ff037230 */ /* 0x104fe40000004100 */
[----:B------:R-:W-:Y:S01]  /*b5e0*/  HADD2.F32 R2, -RZ, R2.H0_H0 ;  /* 0x20000002ff027230 */ /* 0x000fe20000004100 */
[----:B------:R-:W-:Y:S06]  /*b5f0*/  BRA `(.L_x_9124) ;  /* 0x0000000800d07947 */ /* 0x000fec0003800000 */
.L_x_9129:
        /* <DEDUP_REMOVED lines=8> */
.L_x_9119:
        /* <DEDUP_REMOVED lines=13> */
.L_x_9133:
        /* <DEDUP_REMOVED lines=10> */
.L_x_9132:
        /* <DEDUP_REMOVED lines=23> */
[----:B------:R-:W-:Y:S02]  /*b960*/  LOP3.LUT R5, R6, R3, RZ, 0x30, !PT ;  /* 0x0000000306057212 */ /* 0x000fe400078e30ff */
[----:B------:R-:W-:Y:S02]  /*b970*/  MOV R3, RZ ;  /* 0x000000ff00037202 */ /* 0x000fe40000000f00 */
[----:B------:R-:W-:Y:S01]  /*b980*/  LOP3.LUT R2, R5, 0x80000000, R2, 0xf8, !PT ;  /* 0x8000000005027812 */ /* 0x000fe200078ef802 */
[----:B------:R-:W-:Y:S06]  /*b990*/  BRA `(.L_x_9124) ;  /* 0x0000000400e87947 */ /* 0x000fec0003800000 */
.L_x_9135:
        /* <DEDUP_REMOVED lines=14> */
.L_x_9134:
[----:B------:R-:W2:Y:S01]  /*ba80*/  LDG.E.U16 R2, desc[UR36][R4.64] ;  /* 0x0000002404027981 */ /* 0x000ea2000c1e1500 */
[----:B------:R-:W-:Y:S02]  /*ba90*/  IMAD.MOV.U32 R3, RZ, RZ, RZ ;  /* 0x000000ffff037224 */ /* 0x000fe400078e00ff */
[----:B--2---:R-:W-:Y:S01]  /*baa0*/  IMAD.U32 R2, R2, 0x10000, RZ ;  /* 0x0001000002027824 */ /* 0x004fe200078e00ff */
[----:B------:R-:W-:Y:S06]  /*bab0*/  BRA `(.L_x_9124) ;  /* 0x0000000400a07947 */ /* 0x000fec0003800000 */
.L_x_9131:
        /* <DEDUP_REMOVED lines=12> */
.L_x_9138:
        /* <DEDUP_REMOVED lines=20> */
.L_x_9140:
[----:B------:R-:W-:Y:S05]  /*bcc0*/  BSYNC B0 ;  /* 0x0000000000007941 */ /* 0x000fea0003800000 */
.L_x_9139:
[----:B------:R-:W-:Y:S01]  /*bcd0*/  IMAD.SHL.U32 R2, R2, 0x100000, RZ ;  /* 0x0010000002027824 */ /* 0x000fe200078e00ff */
[----:B------:R-:W-:-:S04]  /*bce0*/  LEA R5, R0, 0x3b800000, 0x17 ;  /* 0x3b80000000057811 */ /* 0x000fc800078eb8ff */
[----:B------:R-:W-:Y:S01]  /*bcf0*/  LOP3.LUT R2, R5, R2, R6, 0xfe, !PT ;  /* 0x0000000205027212 */ /* 0x000fe200078efe06 */
[----:B------:R-:W-:Y:S06]  /*bd00*/  BRA `(.L_x_9124) ;  /* 0x00000004000c7947 */ /* 0x000fec0003800000 */
.L_x_9137:
        /* <DEDUP_REMOVED lines=20> */
.L_x_9142:
[----:B------:R-:W-:Y:S05]  /*be50*/  BSYNC B0 ;  /* 0x0000000000007941 */ /* 0x000fea0003800000 */
.L_x_9141:
[----:B------:R-:W-:Y:S01]  /*be60*/  IMAD.SHL.U32 R2, R2, 0x200000, RZ ;  /* 0x0020000002027824 */ /* 0x000fe200078e00ff */
[----:B------:R-:W-:-:S04]  /*be70*/  LEA R5, R0, 0x37800000, 0x17 ;  /* 0x3780000000057811 */ /* 0x000fc800078eb8ff */
[----:B------:R-:W-:Y:S01]  /*be80*/  LOP3.LUT R2, R5, R2, R6, 0xfe, !PT ;  /* 0x0000000205027212 */ /* 0x000fe200078efe06 */
[----:B------:R-:W-:Y:S06]  /*be90*/  BRA `(.L_x_9124) ;  /* 0x0000000000a87947 */ /* 0x000fec0003800000 */
.L_x_9136:
        /* <DEDUP_REMOVED lines=14> */
.L_x_9146:
[----:B------:R-:W-:Y:S05]  /*bf80*/  BSYNC B0 ;  /* 0x0000000000007941 */ /* 0x000fea0003800000 */
.L_x_9145:
[----:B------:R-:W-:Y:S01]  /*bf90*/  IMAD.MOV.U32 R3, RZ, RZ, RZ ;  /* 0x000000ffff037224 */ /* 0x000fe200078e00ff */
[----:B------:R-:W-:Y:S06]  /*bfa0*/  BRA `(.L_x_9124) ;  /* 0x0000000000647947 */ /* 0x000fec0003800000 */
.L_x_9123:
[----:B------:R-:W-:Y:S01]  /*bfb0*/  MOV R0, 0x0 ;  /* 0x0000000000007802 */ /* 0x000fe20000000f00 */
[----:B------:R-:W-:Y:S01]  /*bfc0*/  ULDC.64 UR4, c[0x4][0x148] ;  /* 0x0100520000047ab9 */ /* 0x000fe20000000a00 */
[----:B------:R-:W-:Y:S01]  /*bfd0*/  ULDC.64 UR6, c[0x4][0x58] ;  /* 0x0100160000067ab9 */ /* 0x000fe20000000a00 */
[----:B------:R-:W-:Y:S01]  /*bfe0*/  IMAD.U32 R4, RZ, RZ, UR4 ;  /* 0x00000004ff047e24 */ /* 0x000fe2000f8e00ff */
[----:B------:R0:W1:Y:S01]  /*bff0*/  LDC.64 R2, c[0x4][R0] ;  /* 0x0100000000027b82 */ /* 0x0000620000000a00 */
[----:B------:R-:W-:Y:S01]  /*c000*/  IMAD.U32 R5, RZ, RZ, UR5 ;  /* 0x00000005ff057e24 */ /* 0x000fe2000f8e00ff */
[----:B------:R-:W-:Y:S01]  /*c010*/  ULDC.64 UR4, c[0x4][0x150] ;  /* 0x0100540000047ab9 */ /* 0x000fe20000000a00 */
[----:B------:R-:W-:Y:S01]  /*c020*/  HFMA2.MMA R13, -RZ, RZ, 0, 0 ;  /* 0x00000000ff0d7435 */ /* 0x000fe200000001ff */
[----:B------:R-:W-:Y:S02]  /*c030*/  IMAD.U32 R6, RZ, RZ, UR4 ;  /* 0x00000004ff067e24 */ /* 0x000fe4000f8e00ff */
[----:B------:R-:W-:-:S02]  /*c040*/  IMAD.U32 R7, RZ, RZ, UR5 ;  /* 0x00000005ff077e24 */ /* 0x000fc4000f8e00ff */
[----:B------:R-:W-:Y:S02]  /*c050*/  IMAD.U32 R10, RZ, RZ, UR6 ;  /* 0x00000006ff0a7e24 */ /* 0x000fe4000f8e00ff */
[----:B------:R-:W-:Y:S02]  /*c060*/  IMAD.U32 R11, RZ, RZ, UR7 ;  /* 0x00000007ff0b7e24 */ /* 0x000fe4000f8e00ff */
[----:B------:R-:W-:Y:S02]  /*c070*/  IMAD.MOV.U32 R8, RZ, RZ, 0x4e ;  /* 0x0000004eff087424 */ /* 0x000fe400078e00ff */
[----:B0-----:R-:W-:-:S07]  /*c080*/  IMAD.MOV.U32 R12, RZ, RZ, 0x1 ;  /* 0x00000001ff0c7424 */ /* 0x001fce00078e00ff */
[----:B------:R-:W-:-:S07]  /*c090*/  LEPC R20, `(.L_x_9147) ;  /* 0x000000001014794e */ /* 0x000fce0000000000 */
[----:B-1----:R-:W-:Y:S05]  /*c0a0*/  CALL.ABS.NOINC R2 ;  /* 0x0000000002007343 */ /* 0x002fea0003c00000 */
.L_x_9147:
[----:B------:R-:W-:Y:S01]  /*c0b0*/  CS2R R2, SRZ ;  /* 0x0000000000027805 */ /* 0x000fe2000001ff00 */
[----:B------:R-:W-:Y:S06]  /*c0c0*/  BRA `(.L_x_9124) ;  /* 0x00000000001c7947 */ /* 0x000fec0003800000 */
.L_x_9144:
[----:B------:R-:W2:Y:S01]  /*c0d0*/  LDG.E.64 R4, desc[UR36][R4.64] ;  /* 0x0000002404047981 */ /* 0x000ea2000c1e1b00 */
[----:B------:R-:W-:Y:S01]  /*c0e0*/  IMAD.MOV.U32 R3, RZ, RZ, RZ ;  /* 0x000000ffff037224 */ /* 0x000fe200078e00ff */
[----:B--2---:R0:W1:Y:S01]  /*c0f0*/  I2F.U64 R2, R4 ;  /* 0x0000000400027312 */ /* 0x0040620000301000 */
[----:B------:R-:W-:Y:S05]  /*c100*/  BRA `(.L_x_9124) ;  /* 0x00000000000c7947 */ /* 0x000fea0003800000 */
.L_x_9143:
[----:B------:R-:W2:Y:S01]  /*c110*/  LDG.E R2, desc[UR36][R4.64] ;  /* 0x0000002404027981 */ /* 0x000ea2000c1e1900 */
[----:B------:R-:W-:Y:S01]  /*c120*/  IMAD.MOV.U32 R3, RZ, RZ, RZ ;  /* 0x000000ffff037224 */ /* 0x000fe200078e00ff */
[----:B--2---:R-:W-:-:S07]  /*c130*/  I2FP.F32.U32 R2, R2 ;  /* 0x0000000200027245 */ /* 0x004fce0000201000 */
.L_x_9124:
[----:B------:R-:W-:Y:S05]  /*c140*/  BSYNC B6 ;  /* 0x0000000000067941 */ /* 0x000fea0003800000 */
.L_x_9118:
        /* <DEDUP_REMOVED lines=41> */
.L_x_9151:
[----:B------:R-:W0:Y:S08]  /*c3e0*/  MUFU.RCP R4, R0 ;  /* 0x0000000000047308 */ /* 0x000e300000001000 */
[----:B------:R-:W1:Y:S01]  /*c3f0*/  MUFU.RCP R5, R6 ;  /* 0x0000000600057308 */ /* 0x000e620000001000 */
[----:B0-----:R-:W-:Y:S01]  /*c400*/  FADD.FTZ R4, R4, -RZ ;  /* 0x800000ff04047221 */ /* 0x001fe20000010000 */
[----:B-1----:R-:W-:Y:S01]  /*c410*/  FMUL.FTZ R5, RZ, R5 ;  /* 0x00000005ff057220 */ /* 0x002fe20000410000 */
[----:B------:R-:W-:Y:S06]  /*c420*/  BRA `(.L_x_9149) ;  /* 0x0000000000207947 */ /* 0x000fec0003800000 */
.L_x_9150:
        /* <DEDUP_REMOVED lines=8> */
.L_x_9149:
[----:B------:R-:W-:Y:S05]  /*c4b0*/  BSYNC B0 ;  /* 0x0000000000007941 */ /* 0x000fea0003800000 */
.L_x_9148:
        /* <DEDUP_REMOVED lines=15> */
.L_x_9155:
[----:B------:R-:W0:Y:S02]  /*c5b0*/  F2I.S64.TRUNC R4, R4 ;  /* 0x0000000400047311 */ /* 0x000e24000020d900 */
[----:B0-----:R-:W-:-:S05]  /*c5c0*/  IMAD.MOV.U32 R3, RZ, RZ, R4 ;  /* 0x000000ffff037224 */ /* 0x001fca00078e0004 */
[----:B------:R-:W-:Y:S01]  /*c5d0*/  STG.E.U8 desc[UR36][R16.64], R3 ;  /* 0x0000000310007986 */ /* 0x000fe2000c101124 */
[----:B------:R-:W-:Y:S05]  /*c5e0*/  EXIT ;  /* 0x000000000000794d */ /* 0x000fea0003800000 */
.L_x_9154:
        /* <DEDUP_REMOVED lines=9> */
.L_x_9158:
[----:B------:R-:W0:Y:S02]  /*c680*/  F2I.FTZ.TRUNC.NTZ R3, R4 ;  /* 0x0000000400037305 */ /* 0x000e24000021f100 */
[----:B0-----:R-:W-:Y:S01]  /*c690*/  STG.E desc[UR36][R16.64], R3 ;  /* 0x0000000310007986 */ /* 0x001fe2000c101924 */
[----:B------:R-:W-:Y:S05]  /*c6a0*/  EXIT ;  /* 0x000000000000794d */ /* 0x000fea0003800000 */
.L_x_9157:
[----:B------:R-:W0:Y:S02]  /*c6b0*/  F2I.FTZ.TRUNC.NTZ R3, R4 ;  /* 0x0000000400037305 */ /* 0x000e24000021f100 */
[----:B0-----:R-:W-:Y:S01]  /*c6c0*/  STG.E.U16 desc[UR36][R16.64], R3 ;  /* 0x0000000310007986 */ /* 0x001fe2000c101524 */
[----:B------:R-:W-:Y:S05]  /*c6d0*/  EXIT ;  /* 0x000000000000794d */ /* 0x000fea0003800000 */
.L_x_9153:
        /* <DEDUP_REMOVED lines=8> */
.L_x_9160:
[----:B------:R-:W-:-:S05]  /*c760*/  F2FP.F16.F32.PACK_AB R4, RZ, R4 ;  /* 0x00000004ff04723e */ /* 0x000fca00000000ff */
[----:B------:R-:W-:Y:S01]  /*c770*/  STG.E.U16 desc[UR36][R16.64], R4 ;  /* 0x0000000410007986 */ /* 0x000fe2000c101524 */
[----:B------:R-:W-:Y:S05]  /*c780*/  EXIT ;  /* 0x000000000000794d */ /* 0x000fea0003800000 */
.L_x_9159:
[----:B------:R-:W-:-:S13]  /*c790*/  ISETP.NE.AND P0, PT, R0, 0x7, PT ;  /* 0x000000070000780c */ /* 0x000fda0003f05270 */
[----:B------:R-:W-:Y:S05]  /*c7a0*/  @!P0 BRA `(.L_x_9161) ;  /* 0x0000000000248947 */ /* 0x000fea0003800000 */
[----:B------:R-:W-:-:S13]  /*c7b0*/  ISETP.NE.AND P0, PT, R0, 0x8, PT ;  /* 0x000000080000780c */ /* 0x000fda0003f05270 */
[----:B------:R-:W-:Y:S05]  /*c7c0*/  @!P0 BRA `(.L_x_9162) ;  /* 0x0000000000108947 */ /* 0x000fea0003800000 */
[----:B------:R-:W-:-:S13]  /*c7d0*/  ISETP.NE.AND P0, PT, R0, 0x9, PT ;  /* 0x000000090000780c */ /* 0x000fda0003f05270 */
[----:B------:R-:W-:Y:S05]  /*c7e0*/  @P0 BRA `(.L_x_9156) ;  /* 0x00000008006c0947 */ /* 0x000fea0003800000 */
[----:B------:R-:W-:Y:S01]  /*c7f0*/  STG.E.64 desc[UR36][R16.64], R4 ;  /* 0x0000000410007986 */ /* 0x000fe2000c101b24 */
[----:B------:R-:W-:Y:S05]  /*c800*/  EXIT ;  /* 0x000000000000794d */ /* 0x000fea0003800000 */
.L_x_9162:
[----:B------:R-:W-:-:S05]  /*c810*/  F2FP.F16.F32.PACK_AB R5, R5, R4 ;  /* 0x000000040505723e */ /* 0x000fca00000000ff */
[----:B------:R-:W-:Y:S01]  /*c820*/  STG.E desc[UR36][R16.64], R5 ;  /* 0x0000000510007986 */ /* 0x000fe2000c101924 */
[----:B------:R-:W-:Y:S05]  /*c830*/  EXIT ;  /* 0x000000000000794d */ /* 0x000fea0003800000 */
.L_x_9161:
[----:B------:R-:W-:-:S06]  /*c840*/  FMUL.FTZ R2, R4, 1 ;  /* 0x3f80000004027820 */ /* 0x000fcc0000410000 */
[----:B------:R-:W0:Y:S02]  /*c850*/  F2F.F64.F32 R2, R2 ;  /* 0x0000000200027310 */ /* 0x000e240000201800 */
[----:B0-----:R-:W-:Y:S01]  /*c860*/  STG.E.64 desc[UR36][R16.64], R2 ;  /* 0x0000000210007986 */ /* 0x001fe2000c101b24 */
[----:B------:R-:W-:Y:S05]  /*c870*/  EXIT ;  /* 0x000000000000794d */ /* 0x000fea0003800000 */
.L_x_9152:
        /* <DEDUP_REMOVED lines=12> */
[----:B------:R-:W-:Y:S01]  /*c940*/  STG.E.U8 desc[UR36][R16.64], R3 ;  /* 0x0000000310007986 */ /* 0x000fe2000c101124 */
[----:B------:R-:W-:Y:S05]  /*c950*/  EXIT ;  /* 0x000000000000794d */ /* 0x000fea0003800000 */
.L_x_9165:
[----:B------:R-:W-:Y:S01]  /*c960*/  FMUL.FTZ R8, R4, 1 ;  /* 0x3f80000004087820 */ /* 0x000fe20000410000 */
[----:B------:R-:W-:-:S05]  /*c970*/  FMUL.FTZ R10, R5, 1 ;  /* 0x3f800000050a7820 */ /* 0x000fca0000410000 */
[----:B------:R-:W-:Y:S08]  /*c980*/  F2F.F64.F32 R8, R8 ;  /* 0x0000000800087310 */ /* 0x000ff00000201800 */
[----:B------:R-:W0:Y:S02]  /*c990*/  F2F.F64.F32 R10, R10 ;  /* 0x0000000a000a7310 */ /* 0x000e240000201800 */
[----:B0-----:R-:W-:Y:S01]  /*c9a0*/  STG.E.128 desc[UR36][R16.64], R8 ;  /* 0x0000000810007986 */ /* 0x001fe2000c101d24 */
[----:B------:R-:W-:Y:S05]  /*c9b0*/  EXIT ;  /* 0x000000000000794d */ /* 0x000fea0003800000 */
.L_x_9164:
        /* <DEDUP_REMOVED lines=20> */
.L_x_9169:
[----:B------:R-:W-:Y:S05]  /*cb00*/  BSYNC B0 ;  /* 0x0000000000007941 */ /* 0x000fea0003800000 */
.L_x_9168:
[----:B------:R-:W-:-:S05]  /*cb10*/  LOP3.LUT R5, R0, R5, RZ, 0xfc, !PT ;  /* 0x0000000500057212 */ /* 0x000fca00078efcff */
[----:B------:R-:W-:Y:S01]  /*cb20*/  STG.E.U8 desc[UR36][R16.64], R5 ;  /* 0x0000000510007986 */ /* 0x000fe2000c101124 */
[----:B------:R-:W-:Y:S05]  /*cb30*/  EXIT ;  /* 0x000000000000794d */ /* 0x000fea0003800000 */
.L_x_9167:
        /* <DEDUP_REMOVED lines=12> */
.L_x_9171:
[----:B------:R-:W-:Y:S01]  /*cc00*/  IMAD.MOV.U32 R0, RZ, RZ, 0x7f ;  /* 0x0000007fff007424 */ /* 0x000fe200078e00ff */
[----:B------:R-:W-:-:S04]  /*cc10*/  ISETP.GT.U32.AND P0, PT, R2, 0x7f800000, PT ;  /* 0x7f8000000200780c */ /* 0x000fc80003f04070 */
[----:B------:R-:W-:-:S09]  /*cc20*/  SEL R0, R0, 0x7c, P0 ;  /* 0x0000007c00007807 */ /* 0x000fd20000000000 */
.L_x_9172:
[----:B------:R-:W-:Y:S05]  /*cc30*/  BSYNC B0 ;  /* 0x0000000000007941 */ /* 0x000fea0003800000 */
.L_x_9170:
[----:B------:R-:W-:-:S04]  /*cc40*/  LOP3.LUT R4, R4, 0x80000000, RZ, 0xc0, !PT ;  /* 0x8000000004047812 */ /* 0x000fc800078ec0ff */
[----:B------:R-:W-:-:S04]  /*cc50*/  SHF.R.U32.HI R3, RZ, 0x18, R4 ;  /* 0x00000018ff037819 */ /* 0x000fc80000011604 */
[----:B------:R-:W-:-:S05]  /*cc60*/  LOP3.LUT R3, R0, R3, RZ, 0xfc, !PT ;  /* 0x0000000300037212 */ /* 0x000fca00078efcff */
[----:B------:R-:W-:Y:S01]  /*cc70*/  STG.E.U8 desc[UR36][R16.64], R3 ;  /* 0x0000000310007986 */ /* 0x000fe2000c101124 */
[----:B------:R-:W-:Y:S05]  /*cc80*/  EXIT ;  /* 0x000000000000794d */ /* 0x000fea0003800000 */
.L_x_9166:
[----:B------:R-:W-:-:S05]  /*cc90*/  F2FP.BF16.F32.PACK_AB R4, RZ, R4 ;  /* 0x00000004ff04723e */ /* 0x000fca00000010ff */
[----:B------:R-:W-:Y:S01]  /*cca0*/  STG.E.U16 desc[UR36][R16.64], R4 ;  /* 0x0000000410007986 */ /* 0x000fe2000c101524 */
[----:B------:R-:W-:Y:S05]  /*ccb0*/  EXIT ;  /* 0x000000000000794d */ /* 0x000fea0003800000 */
.L_x_9163:
        /* <DEDUP_REMOVED lines=11> */
.L_x_9175:
        /* <DEDUP_REMOVED lines=16> */
.L_x_9178:
[----:B------:R-:W-:-:S04]  /*ce70*/  LOP3.LUT R4, R4, 0x80000000, RZ, 0xc0, !PT ;  /* 0x8000000004047812 */ /* 0x000fc800078ec0ff */
[----:B------:R-:W-:-:S04]  /*ce80*/  SHF.R.U32.HI R3, RZ, 0x18, R4 ;  /* 0x00000018ff037819 */ /* 0x000fc80000011604 */
[----:B------:R-:W-:-:S04]  /*ce90*/  LOP3.LUT R0, R0, R3, RZ, 0xfc, !PT ;  /* 0x0000000300007212 */ /* 0x000fc800078efcff */
[----:B------:R-:W-:-:S07]  /*cea0*/  PRMT R8, R0, 0x7610, R8 ;  /* 0x0000761000087816 */ /* 0x000fce0000000008 */
.L_x_9177:
[----:B------:R-:W-:Y:S05]  /*ceb0*/  BSYNC B0 ;  /* 0x0000000000007941 */ /* 0x000fea0003800000 */
.L_x_9176:
[----:B------:R-:W-:Y:S01]  /*cec0*/  STG.E.U8 desc[UR36][R16.64], R8 ;  /* 0x0000000810007986 */ /* 0x000fe2000c101124 */
[----:B------:R-:W-:Y:S05]  /*ced0*/  EXIT ;  /* 0x000000000000794d */ /* 0x000fea0003800000 */
.L_x_9174:
        /* <DEDUP_REMOVED lines=16> */
.L_x_9181:
[----:B------:R-:W-:-:S04]  /*cfe0*/  LOP3.LUT R4, R4, 0x80000000, RZ, 0xc0, !PT ;  /* 0x8000000004047812 */ /* 0x000fc800078ec0ff */
[----:B------:R-:W-:-:S04]  /*cff0*/  SHF.R.U32.HI R3, RZ, 0x18, R4 ;  /* 0x00000018ff037819 */ /* 0x000fc80000011604 */
[----:B------:R-:W-:-:S04]  /*d000*/  LOP3.LUT R0, R0, R3, RZ, 0xfc, !PT ;  /* 0x0000000300007212 */ /* 0x000fc800078efcff */
[----:B------:R-:W-:-:S07]  /*d010*/  PRMT R8, R0, 0x7610, R8 ;  /* 0x0000761000087816 */ /* 0x000fce0000000008 */
.L_x_9180:
[----:B------:R-:W-:Y:S05]  /*d020*/  BSYNC B0 ;  /* 0x0000000000007941 */ /* 0x000fea0003800000 */
.L_x_9179:
[----:B------:R-:W-:Y:S01]  /*d030*/  STG.E.U8 desc[UR36][R16.64], R8 ;  /* 0x0000000810007986 */ /* 0x000fe2000c101124 */
[----:B------:R-:W-:Y:S05]  /*d040*/  EXIT ;  /* 0x000000000000794d */ /* 0x000fea0003800000 */
.L_x_9173:
        /* <DEDUP_REMOVED lines=21> */
.L_x_9156:
        /* <DEDUP_REMOVED lines=16> */
.L_x_9184:
[----:B------:R-:W-:Y:S05]  /*d2a0*/  EXIT ;  /* 0x000000000000794d */ /* 0x000fea0003800000 */
.L_x_9183:
[----:B------:R-:W0:Y:S02]  /*d2b0*/  F2I.U64.TRUNC R4, R4 ;  /* 0x0000000400047311 */ /* 0x000e24000020d800 */
[----:B0-----:R-:W-:Y:S01]  /*d2c0*/  STG.E.64 desc[UR36][R16.64], R4 ;  /* 0x0000000410007986 */ /* 0x001fe2000c101b24 */
[----:B------:R-:W-:Y:S05]  /*d2d0*/  EXIT ;  /* 0x000000000000794d */ /* 0x000fea0003800000 */
.L_x_9182:
[----:B------:R-:W0:Y:S02]  /*d2e0*/  F2I.FTZ.U32.TRUNC.NTZ R3, R4 ;  /* 0x0000000400037305 */ /* 0x000e24000021f000 */
[----:B0-----:R-:W-:Y:S01]  /*d2f0*/  STG.E desc[UR36][R16.64], R3 ;  /* 0x0000000310007986 */ /* 0x001fe2000c101924 */
[----:B------:R-:W-:Y:S05]  /*d300*/  EXIT ;  /* 0x000000000000794d */ /* 0x000fea0003800000 */
.L_x_9185:
        /* <DEDUP_REMOVED lines=15> */
.L_x_19652:


//--------------------- .text._ZN2at6native27unrolled_elementwise_kernelIZZZNS0_22reciprocal_kernel_cudaERNS_18TensorIteratorBaseEENKUlvE_clEvENKUlvE2_clEvEUlN3c107complexIfEEE_St5arrayIPcLm2EELi4E23TrivialOffsetCalculatorILi1EjESE_NS0_6memory12LoadWithCastILi1EEENSF_13StoreWithCastILi1EEEEEviT_T0_T2_T3_T4_T5_ --------------------------
	.section	.text._ZN2at6native27unrolled_elementwise_kernelIZZZNS0_22reciprocal_kernel_cudaERNS_18TensorIteratorBaseEENKUlvE_clEvENKUlvE2_clEvEUlN3c107complexIfEEE_St5arrayIPcLm2EELi4E23TrivialOffsetCalculatorILi1EjESE_NS0_6memory12LoadWithCastILi1EEENSF_13StoreWithCastILi1EEEEEviT_T0_T2_T3_T4_T5_,"ax",@progbits
	.align	128
        .global         _ZN2at6native27unrolled_elementwise_kernelIZZZNS0_22reciprocal_kernel_cudaERNS_18TensorIteratorBaseEENKUlvE_clEvENKUlvE2_clEvEUlN3c107complexIfEEE_St5arrayIPcLm2EELi4E23TrivialOffsetCalculatorILi1EjESE_NS0_6memory12LoadWithCastILi1EEENSF_13StoreWithCastILi1EEEEEviT_T0_T2_T3_T4_T5_
        .type           _ZN2at6native27unrolled_elementwise_kernelIZZZNS0_22reciprocal_kernel_cudaERNS_18TensorIteratorBaseEENKUlvE_clEvENKUlvE2_clEvEUlN3c107complexIfEEE_St5arrayIPcLm2EELi4E23TrivialOffsetCalculatorILi1EjESE_NS0_6memory12LoadWithCastILi1EEENSF_13StoreWithCastILi1EEEEEviT_T0_T2_T3_T4_T5_,@function
        .size           _ZN2at6native27unrolled_elementwise_kernelIZZZNS0_22reciprocal_kernel_cudaERNS_18TensorIteratorBaseEENKUlvE_clEvENKUlvE2_clEvEUlN3c107complexIfEEE_St5arrayIPcLm2EELi4E23TrivialOffsetCalculatorILi1EjESE_NS0_6memory12LoadWithCastILi1EEENSF_13StoreWithCastILi1EEEEEviT_T0_T2_T3_T4_T5_,(.L_x_19653 - _ZN2at6native27unrolled_elementwise_kernelIZZZNS0_22reciprocal_kernel_cudaERNS_18TensorIteratorBaseEENKUlvE_clEvENKUlvE2_clEvEUlN3c107complexIfEEE_St5arrayIPcLm2EELi4E23TrivialOffsetCalculatorILi1EjESE_NS0_6memory12LoadWithCastILi1EEENSF_13StoreWithCastILi1EEEEEviT_T0_T2_T3_T4_T5_)
        .other          _ZN2at6native27unrolled_elementwise_kernelIZZZNS0_22reciprocal_kernel_cudaERNS_18TensorIteratorBaseEENKUlvE_clEvENKUlvE2_clEvEUlN3c107complexIfEEE_St5arrayIPcLm2EELi4E23TrivialOffsetCalculatorILi1EjESE_NS0_6memory12LoadWithCastILi1EEENSF_13StoreWithCastILi1EEEEEviT_T0_T2_T3_T4_T5_,@"STO_CUDA_ENTRY STV_DEFAULT"
_ZN2at6native27unrolled_elementwise_kernelIZZZNS0_22reciprocal_kernel_cudaERNS_18TensorIteratorBaseEENKUlvE_clEvENKUlvE2_clEvEUlN3c107complexIfEEE_St5arrayIPcLm2EELi4E23TrivialOffsetCalculatorILi1EjESE_NS0_6memory12LoadWithCastILi1EEENSF_13StoreWithCastILi1EEEEEviT_T0_T2_T3_T4_T5_:
.text._ZN2at6native27unrolled_elementwise_kernelIZZZNS0_22reciprocal_kernel_cudaERNS_18TensorIteratorBaseEENKUlvE_clEvENKUlvE2_clEvEUlN3c107complexIfEEE_St5arrayIPcLm2EELi4E23TrivialOffsetCalculatorILi1EjESE_NS0_6memory12LoadWithCastILi1EEENSF_13StoreWithCastILi1EEEEEviT_T0_T2_T3_T4_T5_:
[----:B------:R-:W0:Y:S01]  /*0000*/  LDC R1, c[0x0][0x28] ;  /* 0x00000a00ff017b82 */ /* 0x000e220000000800 */
[----:B------:R-:W1:Y:S07]  /*0010*/  S2R R28, SR_CTAID.X ;  /* 0x00000000001c7919 */ /* 0x000e6e0000002500 */
[----:B------:R-:W1:Y:S01]  /*0020*/  LDC R0, c[0x0][0x210] ;  /* 0x00008400ff007b82 */ /* 0x000e620000000800 */
[----:B------:R-:W-:Y:S01]  /*0030*/  ULDC.64 UR36, c[0x0][0x208] ;  /* 0x0000820000247ab9 */ /* 0x000fe20000000a00 */
[----:B------:R-:W-:Y:S01]  /*0040*/  BSSY B7, `(.L_x_9186) ;  /* 0x0000104000077945 */ /* 0x000fe20003800000 */
[----:B------:R-:W2:Y:S01]  /*0050*/  S2R R26, SR_TID.X ;  /* 0x00000000001a7919 */ /* 0x000ea20000002100 */
[----:B------:R-:W-:Y:S01]  /*0060*/  IMAD.MOV.U32 R17, RZ, RZ, RZ ;  /* 0x000000ffff117224 */ /* 0x000fe200078e00ff */
[----:B------:R-:W-:-:S03]  /*0070*/  CS2R R18, SRZ ;  /* 0x0000000000127805 */ /* 0x000fc6000001ff00 */
[----:B------:R-:W3:Y:S01]  /*0080*/  LDC.U8 R27, c[0x0][0x22c] ;  /* 0x00008b00ff1b7b82 */ /* 0x000ee20000000000 */
[----:B-1----:R-:W-:-:S05]  /*0090*/  IMAD R22, R28, -0x200, R0 ;  /* 0xfffffe001c167824 */ /* 0x002fca00078e0200 */
[----:B--2---:R-:W-:-:S13]  /*00a0*/  ISETP.GE.AND P0, PT, R26, R22, PT ;  /* 0x000000161a00720c */ /* 0x004fda0003f06270 */
[----:B0--3--:R-:W-:Y:S05]  /*00b0*/  @P0 BRA `(.L_x_9187) ;  /* 0x0000000c00f00947 */ /* 0x009fea0003800000 */
[----:B------:R-:W0:Y:S01]  /*00c0*/  LDC.64 R2, c[0x0][0x220] ;  /* 0x00008800ff027b82 */ /* 0x000e220000000a00 */
        /* <DEDUP_REMOVED lines=20> */
[----:B--2---:R4:W0:Y:S01]  /*0210*/  I2F.S16 R18, R2 ;  /* 0x0000000200127306 */ /* 0x0048220000101400 */
[----:B------:R-:W-:Y:S05]  /*0220*/  BRA `(.L_x_9194) ;  /* 0x0000000c008c7947 */ /* 0x000fea0003800000 */
.L_x_9192:
[----:B------:R-:W2:Y:S01]  /*0230*/  LDG.E.U8 R2, desc[UR36][R2.64] ;  /* 0x0000002402027981 */ /* 0x000ea2000c1e1100 */
[----:B------:R-:W-:Y:S01]  /*0240*/  IMAD.MOV.U32 R19, RZ, RZ, RZ ;  /* 0x000000ffff137224 */ /* 0x000fe200078e00ff */
[----:B--2---:R-:W-:Y:S01]  /*0250*/  I2FP.F32.U32 R18, R2 ;  /* 0x0000000200127245 */ /* 0x004fe20000201000 */
[----:B------:R-:W-:Y:S06]  /*0260*/  BRA `(.L_x_9194) ;  /* 0x0000000c007c7947 */ /* 0x000fec0003800000 */
.L_x_9191:
        /* <DEDUP_REMOVED lines=8> */
[----:B--2---:R0:W1:Y:S01]  /*02f0*/  I2F.S64 R18, R2 ;  /* 0x0000000200127312 */ /* 0x0040620000301400 */
[----:B------:R-:W-:Y:S05]  /*0300*/  BRA `(.L_x_9194) ;  /* 0x0000000c00547947 */ /* 0x000fea0003800000 */
.L_x_9196:
[----:B------:R-:W2:Y:S01]  /*0310*/  LDG.E R2, desc[UR36][R2.64] ;  /* 0x0000002402027981 */ /* 0x000ea2000c1e1900 */
[----:B------:R-:W-:Y:S01]  /*0320*/  IMAD.MOV.U32 R19, RZ, RZ, RZ ;  /* 0x000000ffff137224 */ /* 0x000fe200078e00ff */
[----:B--2---:R-:W-:Y:S01]  /*0330*/  I2FP.F32.S32 R18, R2 ;  /* 0x0000000200127245 */ /* 0x004fe20000201400 */
[----:B------:R-:W-:Y:S06]  /*0340*/  BRA `(.L_x_9194) ;  /* 0x0000000c00447947 */ /* 0x000fec0003800000 */
.L_x_9195:
[----:B------:R-:W2:Y:S01]  /*0350*/  LDG.E.U16 R2, desc[UR36][R2.64] ;  /* 0x0000002402027981 */ /* 0x000ea2000c1e1500 */
[----:B------:R-:W-:Y:S01]  /*0360*/  IMAD.MOV.U32 R19, RZ, RZ, RZ ;  /* 0x000000ffff137224 */ /* 0x000fe200078e00ff */
[----:B--2---:R2:W3:Y:S01]  /*0370*/  I2F.S16 R18, R2 ;  /* 0x0000000200127306 */ /* 0x0044e20000101400 */
[----:B------:R-:W-:Y:S05]  /*0380*/  BRA `(.L_x_9194) ;  /* 0x0000000c00347947 */ /* 0x000fea0003800000 */
.L_x_9190:
        /* <DEDUP_REMOVED lines=9> */
.L_x_9198:
[----:B------:R-:W2:Y:S01]  /*0420*/  LDG.E.U16 R2, desc[UR36][R2.64] ;  /* 0x0000002402027981 */ /* 0x000ea2000c1e1500 */
[----:B------:R-:W-:Y:S02]  /*0430*/  IMAD.MOV.U32 R19, RZ, RZ, RZ ;  /* 0x000000ffff137224 */ /* 0x000fe400078e00ff */
[----:B--2---:R-:W-:Y:S01]  /*0440*/  HADD2.F32 R18, -RZ, R2.H0_H0 ;  /* 0x20000002ff127230 */ /* 0x004fe20000004100 */
[----:B------:R-:W-:Y:S06]  /*0450*/  BRA `(.L_x_9194) ;  /* 0x0000000c00007947 */ /* 0x000fec0003800000 */
.L_x_9197:
        /* <DEDUP_REMOVED lines=8> */
.L_x_9200:
[----:B------:R-:W2:Y:S02]  /*04e0*/  LDG.E R2, desc[UR36][R2.64] ;  /* 0x0000002402027981 */ /* 0x000ea4000c1e1900 */
[--C-:B--2---:R-:W-:Y:S02]  /*04f0*/  HADD2.F32 R19, -RZ, R2.reuse.H1_H1 ;  /* 0x30000002ff137230 */ /* 0x104fe40000004100 */
[----:B------:R-:W-:Y:S01]  /*0500*/  HADD2.F32 R18, -RZ, R2.H0_H0 ;  /* 0x20000002ff127230 */ /* 0x000fe20000004100 */
[----:B------:R-:W-:Y:S06]  /*0510*/  BRA `(.L_x_9194) ;  /* 0x0000000800d07947 */ /* 0x000fec0003800000 */
.L_x_9199:
        /* <DEDUP_REMOVED lines=8> */
.L_x_9189:
        /* <DEDUP_REMOVED lines=13> */
.L_x_9203:
        /* <DEDUP_REMOVED lines=10> */
.L_x_9202:
        /* <DEDUP_REMOVED lines=8> */
[----:B------:R-:W-:Y:S02]  /*0790*/  IMAD.MOV.U32 R19, RZ, RZ, RZ ;  /* 0x000000ffff137224 */ /* 0x000fe400078e00ff */
        /* <DEDUP_REMOVED lines=8> */
[----:B------:R-:W-:Y:S01]  /*0820*/  SEL R5, R4, RZ, P0 ;  /* 0x000000ff04057207 */ /* 0x000fe20000000000 */
[----:B------:R-:W-:-:S04]  /*0830*/  VIADD R4, R0, 0x1000000 ;  /* 0x0100000000047836 */ /* 0x000fc80000000000 */
[----:B------:R-:W-:Y:S01]  /*0840*/  IMAD R6, R5, R6, 0x3c000000 ;  /* 0x3c00000005067424 */ /* 0x000fe200078e0206 */
[----:B------:R-:W-:Y:S02]  /*0850*/  SHF.L.U32 R5, R0, R5, RZ ;  /* 0x0000000500057219 */ /* 0x000fe400000006ff */
[----:B------:R-:W-:Y:S02]  /*0860*/  SHF.R.S32.HI R4, RZ, 0x8, R4 ;  /* 0x00000008ff047819 */ /* 0x000fe40000011404 */
[----:B------:R-:W-:-:S04]  /*0870*/  LEA.HI R5, R5, R6, RZ, 0x1c ;  /* 0x0000000605057211 */ /* 0x000fc800078fe0ff */
[----:B------:R-:W-:-:S04]  /*0880*/  LOP3.LUT R5, R5, 0x7f800000, R4, 0xf8, !PT ;  /* 0x7f80000005057812 */ /* 0x000fc800078ef804 */
[----:B------:R-:W-:-:S04]  /*0890*/  LOP3.LUT R5, R5, R2, RZ, 0x30, !PT ;  /* 0x0000000205057212 */ /* 0x000fc800078e30ff */
[----:B------:R-:W-:Y:S01]  /*08a0*/  LOP3.LUT R18, R5, 0x80000000, R18, 0xf8, !PT ;  /* 0x8000000005127812 */ /* 0x000fe200078ef812 */
[----:B------:R-:W-:Y:S06]  /*08b0*/  BRA `(.L_x_9194) ;  /* 0x0000000400e87947 */ /* 0x000fec0003800000 */
.L_x_9205:
        /* <DEDUP_REMOVED lines=14> */
.L_x_9204:
[----:B------:R-:W2:Y:S01]  /*09a0*/  LDG.E.U16 R2, desc[UR36][R2.64] ;  /* 0x0000002402027981 */ /* 0x000ea2000c1e1500 */
[----:B------:R-:W-:Y:S02]  /*09b0*/  IMAD.MOV.U32 R19, RZ, RZ, RZ ;  /* 0x000000ffff137224 */ /* 0x000fe400078e00ff */
[----:B--2---:R-:W-:Y:S01]  /*09c0*/  IMAD.U32 R18, R2, 0x10000, RZ ;  /* 0x0001000002127824 */ /* 0x004fe200078e00ff */
[----:B------:R-:W-:Y:S06]  /*09d0*/  BRA `(.L_x_9194) ;  /* 0x0000000400a07947 */ /* 0x000fec0003800000 */
.L_x_9201:
        /* <DEDUP_REMOVED lines=12> */
.L_x_9208:
        /* <DEDUP_REMOVED lines=20> */
.L_x_9210:
[----:B------:R-:W-:Y:S05]  /*0be0*/  BSYNC B0 ;  /* 0x0000000000007941 */ /* 0x000fea0003800000 */
.L_x_9209:
[----:B------:R-:W-:Y:S01]  /*0bf0*/  IMAD.SHL.U32 R2, R2, 0x100000, RZ ;  /* 0x0010000002027824 */ /* 0x000fe200078e00ff */
[----:B------:R-:W-:-:S04]  /*0c00*/  LEA R3, R0, 0x3b800000, 0x17 ;  /* 0x3b80000000037811 */ /* 0x000fc800078eb8ff */
[----:B------:R-:W-:Y:S01]  /*0c10*/  LOP3.LUT R18, R3, R2, R18, 0xfe, !PT ;  /* 0x0000000203127212 */ /* 0x000fe200078efe12 */
[----:B------:R-:W-:Y:S06]  /*0c20*/  BRA `(.L_x_9194) ;  /* 0x00000004000c7947 */ /* 0x000fec0003800000 */
.L_x_9207:
        /* <DEDUP_REMOVED lines=20> */
.L_x_9212:
[----:B------:R-:W-:Y:S05]  /*0d70*/  BSYNC B0 ;  /* 0x0000000000007941 */ /* 0x000fea0003800000 */
.L_x_9211:
[----:B------:R-:W-:Y:S01]  /*0d80*/  IMAD.SHL.U32 R2, R2, 0x200000, RZ ;  /* 0x0020000002027824 */ /* 0x000fe200078e00ff */
[----:B------:R-:W-:-:S04]  /*0d90*/  LEA R3, R0, 0x37800000, 0x17 ;  /* 0x3780000000037811 */ /* 0x000fc800078eb8ff */
[----:B------:R-:W-:Y:S01]  /*0da0*/  LOP3.LUT R18, R3, R2, R18, 0xfe, !PT ;  /* 0x0000000203127212 */ /* 0x000fe200078efe12 */
[----:B------:R-:W-:Y:S06]  /*0db0*/  BRA `(.L_x_9194) ;  /* 0x0000000000a87947 */ /* 0x000fec0003800000 */
.L_x_9206:
        /* <DEDUP_REMOVED lines=14> */
.L_x_9216:
[----:B------:R-:W-:Y:S05]  /*0ea0*/  BSYNC B0 ;  /* 0x0000000000007941 */ /* 0x000fea0003800000 */
.L_x_9215:
[----:B------:R-:W-:Y:S01]  /*0eb0*/  IMAD.MOV.U32 R19, RZ, RZ, RZ ;  /* 0x000000ffff137224 */ /* 0x000fe200078e00ff */
[----:B------:R-:W-:Y:S06]  /*0ec0*/  BRA `(.L_x_9194) ;  /* 0x0000000000647947 */ /* 0x000fec0003800000 */
.L_x_9193:
        /* <DEDUP_REMOVED lines=16> */
.L_x_9217:
[----:B------:R-:W-:Y:S01]  /*0fd0*/  CS2R R18, SRZ ;  /* 0x0000000000127805 */ /* 0x000fe2000001ff00 */
[----:B------:R-:W-:Y:S06]  /*0fe0*/  BRA `(.L_x_9194) ;  /* 0x00000000001c7947 */ /* 0x000fec0003800000 */
.L_x_9214:
[----:B------:R-:W2:Y:S01]  /*0ff0*/  LDG.E.64 R2, desc[UR36][R2.64] ;  /* 0x0000002402027981 */ /* 0x000ea2000c1e1b00 */
[----:B------:R-:W-:Y:S01]  /*1000*/  IMAD.MOV.U32 R19, RZ, RZ, RZ ;  /* 0x000000ffff137224 */ /* 0x000fe200078e00ff */
[----:B--2---:R0:W1:Y:S01]  /*1010*/  I2F.U64 R18, R2 ;  /* 0x0000000200127312 */ /* 0x0040620000301000 */
[----:B------:R-:W-:Y:S05]  /*1020*/  BRA `(.L_x_9194) ;  /* 0x00000000000c7947 */ /* 0x000fea0003800000 */
.L_x_9213:
[----:B------:R-:W2:Y:S01]  /*1030*/  LDG.E R2, desc[UR36][R2.64] ;  /* 0x0000002402027981 */ /* 0x000ea2000c1e1900 */
[----:B------:R-:W-:Y:S01]  /*1040*/  IMAD.MOV.U32 R19, RZ, RZ, RZ ;  /* 0x000000ffff137224 */ /* 0x000fe200078e00ff */
[----:B--2---:R-:W-:-:S07]  /*1050*/  I2FP.F32.U32 R18, R2 ;  /* 0x0000000200127245 */ /* 0x004fce0000201000 */
.L_x_9194:
[----:B------:R-:W-:Y:S05]  /*1060*/  BSYNC B6 ;  /* 0x0000000000067941 */ /* 0x000fea0003800000 */
.L_x_9188:
[----:B------:R-:W-:-:S07]  /*1070*/  VIADD R26, R26, 0x80 ;  /* 0x000000801a1a7836 */ /* 0x000fce0000000000 */
.L_x_9187:
[----:B------:R-:W-:Y:S05]  /*1080*/  BSYNC B7 ;  /* 0x0000000000077941 */ /* 0x000fea0003800000 */
.L_x_9186:
[----:B------:R-:W-:Y:S01]  /*1090*/  ISETP.GE.AND P0, PT, R26, R22, PT ;  /* 0x000000161a00720c */ /* 0x000fe20003f06270 */
[----:B------:R-:W-:Y:S01]  /*10a0*/  BSSY B7, `(.L_x_9218) ;  /* 0x0000100000077945 */ /* 0x000fe20003800000 */
[----:B------:R-:W-:-:S11]  /*10b0*/  IMAD.MOV.U32 R16, RZ, RZ, RZ ;  /* 0x000000ffff107224 */ /* 0x000fd600078e00ff */
        /* <DEDUP_REMOVED lines=22> */
[----:B--2---:R0:W2:Y:S01]  /*1220*/  I2F.S16 R16, R2 ;  /* 0x0000000200107306 */ /* 0x0040a20000101400 */
[----:B------:R-:W-:Y:S05]  /*1230*/  BRA `(.L_x_9226) ;  /* 0x0000000c00907947 */ /* 0x000fea0003800000 */
.L_x_9224:
[----:B------:R-:W2:Y:S01]  /*1240*/  LDG.E.U8 R2, desc[UR36][R2.64] ;  /* 0x0000002402027981 */ /* 0x000ea2000c1e1100 */
[----:B------:R-:W-:Y:S01]  /*1250*/  IMAD.MOV.U32 R17, RZ, RZ, RZ ;  /* 0x000000ffff117224 */ /* 0x000fe200078e00ff */
[----:B--2---:R-:W-:Y:S01]  /*1260*/  I2FP.F32.U32 R16, R2 ;  /* 0x0000000200107245 */ /* 0x004fe20000201000 */
[----:B------:R-:W-:Y:S06]  /*1270*/  BRA `(.L_x_9226) ;  /* 0x0000000c00807947 */ /* 0x000fec0003800000 */
.L_x_9223:
        /* <DEDUP_REMOVED lines=8> */
[----:B--2---:R0:W2:Y:S01]  /*1300*/  I2F.S64 R16, R2 ;  /* 0x0000000200107312 */ /* 0x0040a20000301400 */
[----:B------:R-:W-:Y:S05]  /*1310*/  BRA `(.L_x_9226) ;  /* 0x0000000c00587947 */ /* 0x000fea0003800000 */
.L_x_9228:
[----:B------:R-:W2:Y:S01]  /*1320*/  LDG.E R2, desc[UR36][R2.64] ;  /* 0x0000002402027981 */ /* 0x000ea2000c1e1900 */
[----:B------:R-:W-:Y:S01]  /*1330*/  IMAD.MOV.U32 R17, RZ, RZ, RZ ;  /* 0x000000ffff117224 */ /* 0x000fe200078e00ff */
[----:B--2---:R-:W-:Y:S01]  /*1340*/  I2FP.F32.S32 R16, R2 ;  /* 0x0000000200107245 */ /* 0x004fe20000201400 */
[----:B------:R-:W-:Y:S06]  /*1350*/  BRA `(.L_x_9226) ;  /* 0x0000000c00487947 */ /* 0x000fec0003800000 */
.L_x_9227:
[----:B------:R-:W2:Y:S01]  /*1360*/  LDG.E.U16 R2, desc[UR36][R2.64] ;  /* 0x0000002402027981 */ /* 0x000ea2000c1e1500 */
[----:B------:R-:W-:Y:S01]  /*1370*/  IMAD.MOV.U32 R17, RZ, RZ, RZ ;  /* 0x000000ffff117224 */ /* 0x000fe200078e00ff */
[----:B--2---:R4:W0:Y:S01]  /*1380*/  I2F.S16 R16, R2 ;  /* 0x0000000200107306 */ /* 0x0048220000101400 */
[----:B------:R-:W-:Y:S05]  /*1390*/  BRA `(.L_x_9226) ;  /* 0x0000000c00387947 */ /* 0x000fea0003800000 */
.L_x_9222:
        /* <DEDUP_REMOVED lines=9> */
.L_x_9230:
[----:B------:R-:W2:Y:S01]  /*1430*/  LDG.E.U16 R2, desc[UR36][R2.64] ;  /* 0x0000002402027981 */ /* 0x000ea2000c1e1500 */
[----:B------:R-:W-:Y:S02]  /*1440*/  IMAD.MOV.U32 R17, RZ, RZ, RZ ;  /* 0x000000ffff117224 */ /* 0x000fe400078e00ff */
[----:B--2---:R-:W-:Y:S01]  /*1450*/  HADD2.F32 R16, -RZ, R2.H0_H0 ;  /* 0x20000002ff107230 */ /* 0x004fe20000004100 */
[----:B------:R-:W-:Y:S06]  /*1460*/  BRA `(.L_x_9226) ;  /* 0x0000000c00047947 */ /* 0x000fec0003800000 */
.L_x_9229:
        /* <DEDUP_REMOVED lines=8> */
.L_x_9232:
[----:B------:R-:W2:Y:S02]  /*14f0*/  LDG.E R2, desc[UR36][R2.64] ;  /* 0x0000002402027981 */ /* 0x000ea4000c1e1900 */
[--C-:B--2---:R-:W-:Y:S02]  /*1500*/  HADD2.F32 R17, -RZ, R2.reuse.H1_H1 ;  /* 0x30000002ff117230 */ /* 0x104fe40000004100 */
[----:B------:R-:W-:Y:S01]  /*1510*/  HADD2.F32 R16, -RZ, R2.H0_H0 ;  /* 0x20000002ff107230 */ /* 0x000fe20000004100 */
[----:B------:R-:W-:Y:S06]  /*1520*/  BRA `(.L_x_9226) ;  /* 0x0000000800d47947 */ /* 0x000fec0003800000 */
.L_x_9231:
        /* <DEDUP_REMOVED lines=8> */
.L_x_9221:
        /* <DEDUP_REMOVED lines=13> */
.L_x_9235:
[----:B------:R-:W2:Y:S01]  /*1680*/  LDG.E.128 R4, desc[UR36][R2.64] ;  /* 0x0000002402047981 */ /* 0x000ea2000c1e1d00 */
[----:B------:R-:W-:Y:S01]  /*1690*/  UMOV UR4, 0xf0000000 ;  /* 0xf000000000047882 */ /* 0x000fe20000000000 */
[----:B------:R-:W-:Y:S01]  /*16a0*/  UMOV UR5, 0x380fffff ;  /* 0x380fffff00057882 */ /* 0x000fe20000000000 */
[----:B--2---:R-:W0:Y:S01]  /*16b0*/  F2F.F32.F64 R17, R6 ;  /* 0x0000000600117310 */ /* 0x004e220000301000 */
[----:B------:R-:W-:Y:S02]  /*16c0*/  DSETP.GEU.AND P0, PT, |R6|, UR4, PT ;  /* 0x0000000406007e2a */ /* 0x000fe4000bf0e200 */
[----:B------:R-:W-:-:S05]  /*16d0*/  DSETP.GEU.AND P1, PT, |R4|, UR4, PT ;  /* 0x0000000404007e2a */ /* 0x000fca000bf2e200 */
[----:B------:R-:W2:Y:S07]  /*16e0*/  F2F.F32.F64 R16, R4 ;  /* 0x0000000400107310 */ /* 0x000eae0000301000 */
[----:B0-----:R-:W-:Y:S02]  /*16f0*/  @!P0 FMUL R17, R17, 1.175494350822287508e-38 ;  /* 0x0080000011118820 */ /* 0x001fe40000400000 */
[----:B--2---:R-:W-:Y:S01]  /*1700*/  @!P1 FMUL R16, R16, 1.175494350822287508e-38 ;  /* 0x0080000010109820 */ /* 0x004fe20000400000 */
[----:B------:R-:W-:Y:S06]  /*1710*/  BRA `(.L_x_9226) ;  /* 0x0000000800587947 */ /* 0x000fec0003800000 */
.L_x_9234:
        /* <DEDUP_REMOVED lines=27> */
.L_x_9237:
[----:B------:R-:W2:Y:S01]  /*18d0*/  LDG.E.U8 R3, desc[UR36][R2.64] ;  /* 0x0000002402037981 */ /* 0x000ea2000c1e1100 */
[----:B------:R-:W-:Y:S02]  /*18e0*/  IMAD.MOV.U32 R17, RZ, RZ, RZ ;  /* 0x000000ffff117224 */ /* 0x000fe400078e00ff */
        /* <DEDUP_REMOVED lines=11> */
[----:B------:R-:W-:Y:S01]  /*19a0*/  LOP3.LUT R16, R16, 0x80000000, R3, 0xf8, !PT ;  /* 0x8000000010107812 */ /* 0x000fe200078ef803 */
[----:B------:R-:W-:Y:S06]  /*19b0*/  BRA `(.L_x_9226) ;  /* 0x0000000400b07947 */ /* 0x000fec0003800000 */
.L_x_9236:
[----:B------:R-:W2:Y:S01]  /*19c0*/  LDG.E.U16 R2, desc[UR36][R2.64] ;  /* 0x0000002402027981 */ /* 0x000ea2000c1e1500 */
[----:B------:R-:W-:Y:S02]  /*19d0*/  IMAD.MOV.U32 R17, RZ, RZ, RZ ;  /* 0x000000ffff117224 */ /* 0x000fe400078e00ff */
[----:B--2---:R-:W-:Y:S01]  /*19e0*/  IMAD.U32 R16, R2, 0x10000, RZ ;  /* 0x0001000002107824 */ /* 0x004fe200078e00ff */
[----:B------:R-:W-:Y:S06]  /*19f0*/  BRA `(.L_x_9226) ;  /* 0x0000000400a07947 */ /* 0x000fec0003800000 */
.L_x_9233:
        /* <DEDUP_REMOVED lines=12> */
.L_x_9240:
        /* <DEDUP_REMOVED lines=20> */
.L_x_9242:
[----:B------:R-:W-:Y:S05]  /*1c00*/  BSYNC B0 ;  /* 0x0000000000007941 */ /* 0x000fea0003800000 */
.L_x_9241:
[----:B------:R-:W-:Y:S01]  /*1c10*/  IMAD.SHL.U32 R2, R2, 0x100000, RZ ;  /* 0x0010000002027824 */ /* 0x000fe200078e00ff */
[----:B------:R-:W-:-:S04]  /*1c20*/  LEA R3, R0, 0x3b800000, 0x17 ;  /* 0x3b80000000037811 */ /* 0x000fc800078eb8ff */
[----:B------:R-:W-:Y:S01]  /*1c30*/  LOP3.LUT R16, R3, R2, R16, 0xfe, !PT ;  /* 0x0000000203107212 */ /* 0x000fe200078efe10 */
[----:B------:R-:W-:Y:S06]  /*1c40*/  BRA `(.L_x_9226) ;  /* 0x00000004000c7947 */ /* 0x000fec0003800000 */
.L_x_9239:
        /* <DEDUP_REMOVED lines=20> */
.L_x_9244:
[----:B------:R-:W-:Y:S05]  /*1d90*/  BSYNC B0 ;  /* 0x0000000000007941 */ /* 0x000fea0003800000 */
.L_x_9243:
[----:B------:R-:W-:Y:S01]  /*1da0*/  IMAD.SHL.U32 R2, R2, 0x200000, RZ ;  /* 0x0020000002027824 */ /* 0x000fe200078e00ff */
[----:B------:R-:W-:-:S04]  /*1db0*/  LEA R3, R0, 0x37800000, 0x17 ;  /* 0x3780000000037811 */ /* 0x000fc800078eb8ff */
[----:B------:R-:W-:Y:S01]  /*1dc0*/  LOP3.LUT R16, R3, R2, R16, 0xfe, !PT ;  /* 0x0000000203107212 */ /* 0x000fe200078efe10 */
[----:B------:R-:W-:Y:S06]  /*1dd0*/  BRA `(.L_x_9226) ;  /* 0x0000000000a87947 */ /* 0x000fec0003800000 */
.L_x_9238:
        /* <DEDUP_REMOVED lines=14> */
.L_x_9248:
[----:B------:R-:W-:Y:S05]  /*1ec0*/  BSYNC B0 ;  /* 0x0000000000007941 */ /* 0x000fea0003800000 */
.L_x_9247:
[----:B------:R-:W-:Y:S01]  /*1ed0*/  IMAD.MOV.U32 R17, RZ, RZ, RZ ;  /* 0x000000ffff117224 */ /* 0x000fe200078e00ff */
[----:B------:R-:W-:Y:S06]  /*1ee0*/  BRA `(.L_x_9226) ;  /* 0x0000000000647947 */ /* 0x000fec0003800000 */
.L_x_9225:
        /* <DEDUP_REMOVED lines=16> */
.L_x_9249:
[----:B------:R-:W-:Y:S01]  /*1ff0*/  CS2R R16, SRZ ;  /* 0x0000000000107805 */ /* 0x000fe2000001ff00 */
[----:B------:R-:W-:Y:S06]  /*2000*/  BRA `(.L_x_9226) ;  /* 0x00000000001c7947 */ /* 0x000fec0003800000 */
.L_x_9246:
[----:B------:R-:W2:Y:S01]  /*2010*/  LDG.E.64 R2, desc[UR36][R2.64] ;  /* 0x0000002402027981 */ /* 0x000ea2000c1e1b00 */
[----:B------:R-:W-:Y:S01]  /*2020*/  IMAD.MOV.U32 R17, RZ, RZ, RZ ;  /* 0x000000ffff117224 */ /* 0x000fe200078e00ff */
[----:B--2---:R0:W2:Y:S01]  /*2030*/  I2F.U64 R16, R2 ;  /* 0x0000000200107312 */ /* 0x0040a20000301000 */
[----:B------:R-:W-:Y:S05]  /*2040*/  BRA `(.L_x_9226) ;  /* 0x00000000000c7947 */ /* 0x000fea0003800000 */
.L_x_9245:
[----:B------:R-:W2:Y:S01]  /*2050*/  LDG.E R2, desc[UR36][R2.64] ;  /* 0x0000002402027981 */ /* 0x000ea2000c1e1900 */
[----:B------:R-:W-:Y:S01]  /*2060*/  IMAD.MOV.U32 R17, RZ, RZ, RZ ;  /* 0x000000ffff117224 */ /* 0x000fe200078e00ff */
[----:B--2---:R-:W-:-:S07]  /*2070*/  I2FP.F32.U32 R16, R2 ;  /* 0x0000000200107245 */ /* 0x004fce0000201000 */
.L_x_9226:
[----:B------:R-:W-:Y:S05]  /*2080*/  BSYNC B6 ;  /* 0x0000000000067941 */ /* 0x000fea0003800000 */
.L_x_9220:
[----:B------:R-:W-:-:S07]  /*2090*/  VIADD R26, R26, 0x80 ;  /* 0x000000801a1a7836 */ /* 0x000fce0000000000 */
.L_x_9219:
[----:B------:R-:W-:Y:S05]  /*20a0*/  BSYNC B7 ;  /* 0x0000000000077941 */ /* 0x000fea0003800000 */
.L_x_9218:
[----:B------:R-:W-:Y:S01]  /*20b0*/  ISETP.GE.AND P0, PT, R26, R22, PT ;  /* 0x000000161a00720c */ /* 0x000fe20003f06270 */
[----:B------:R-:W-:Y:S01]  /*20c0*/  BSSY B7, `(.L_x_9250) ;  /* 0x0000100000077945 */ /* 0x000fe20003800000 */
[----:B------:R-:W-:Y:S01]  /*20d0*/  IMAD.MOV.U32 R23, RZ, RZ, RZ ;  /* 0x000000ffff177224 */ /* 0x000fe200078e00ff */
[----:B------:R-:W-:-:S10]  /*20e0*/  CS2R R24, SRZ ;  /* 0x0000000000187805 */ /* 0x000fd4000001ff00 */
        /* <DEDUP_REMOVED lines=24> */
.L_x_9256:
[----:B------:R-:W2:Y:S01]  /*2270*/  LDG.E.U8 R2, desc[UR36][R2.64] ;  /* 0x0000002402027981 */ /* 0x000ea2000c1e1100 */
[----:B------:R-:W-:Y:S01]  /*2280*/  IMAD.MOV.U32 R25, RZ, RZ, RZ ;  /* 0x000000ffff197224 */ /* 0x000fe200078e00ff */
[----:B--2---:R-:W-:Y:S01]  /*2290*/  I2FP.F32.U32 R24, R2 ;  /* 0x0000000200187245 */ /* 0x004fe20000201000 */
[----:B------:R-:W-:Y:S06]  /*22a0*/  BRA `(.L_x_9258) ;  /* 0x0000000c007c7947 */ /* 0x000fec0003800000 */
.L_x_9255:
        /* <DEDUP_REMOVED lines=10> */
.L_x_9260:
[----:B------:R-:W2:Y:S01]  /*2350*/  LDG.E R2, desc[UR36][R2.64] ;  /* 0x0000002402027981 */ /* 0x000ea2000c1e1900 */
[----:B------:R-:W-:Y:S01]  /*2360*/  IMAD.MOV.U32 R25, RZ, RZ, RZ ;  /* 0x000000ffff197224 */ /* 0x000fe200078e00ff */
[----:B--2---:R-:W-:Y:S01]  /*2370*/  I2FP.F32.S32 R24, R2 ;  /* 0x0000000200187245 */ /* 0x004fe20000201400 */
[----:B------:R-:W-:Y:S06]  /*2380*/  BRA `(.L_x_9258) ;  /* 0x0000000c00447947 */ /* 0x000fec0003800000 */
.L_x_9259:
[----:B------:R-:W2:Y:S01]  /*2390*/  LDG.E.U16 R2, desc[UR36][R2.64] ;  /* 0x0000002402027981 */ /* 0x000ea2000c1e1500 */
[----:B------:R-:W-:Y:S01]  /*23a0*/  IMAD.MOV.U32 R25, RZ, RZ, RZ ;  /* 0x000000ffff197224 */ /* 0x000fe200078e00ff */
[----:B--2---:R0:W2:Y:S01]  /*23b0*/  I2F.S16 R24, R2 ;  /* 0x0000000200187306 */ /* 0x0040a20000101400 */
[----:B------:R-:W-:Y:S05]  /*23c0*/  BRA `(.L_x_9258) ;  /* 0x0000000c00347947 */ /* 0x000fea0003800000 */
.L_x_9254:
        /* <DEDUP_REMOVED lines=9> */
.L_x_9262:
[----:B------:R-:W2:Y:S01]  /*2460*/  LDG.E.U16 R2, desc[UR36][R2.64] ;  /* 0x0000002402027981 */ /* 0x000ea2000c1e1500 */
[----:B------:R-:W-:Y:S02]  /*2470*/  IMAD.MOV.U32 R25, RZ, RZ, RZ ;  /* 0x000000ffff197224 */ /* 0x000fe400078e00ff */
[----:B--2---:R-:W-:Y:S01]  /*2480*/  HADD2.F32 R24, -RZ, R2.H0_H0 ;  /* 0x20000002ff187230 */ /* 0x004fe20000004100 */
[----:B------:R-:W-:Y:S06]  /*2490*/  BRA `(.L_x_9258) ;  /* 0x0000000c00007947 */ /* 0x000fec0003800000 */
.L_x_9261:
        /* <DEDUP_REMOVED lines=8> */
.L_x_9264:
[----:B------:R-:W2:Y:S02]  /*2520*/  LDG.E R2, desc[UR36][R2.64] ;  /* 0x0000002402027981 */ /* 0x000ea4000c1e1900 */
[--C-:B--2---:R-:W-:Y:S02]  /*2530*/  HADD2.F32 R25, -RZ, R2.reuse.H1_H1 ;  /* 0x30000002ff197230 */ /* 0x104fe40000004100 */
[----:B------:R-:W-:Y:S01]  /*2540*/  HADD2.F32 R24, -RZ, R2.H0_H0 ;  /* 0x20000002ff187230 */ /* 0x000fe20000004100 */
[----:B------:R-:W-:Y:S06]  /*2550*/  BRA `(.L_x_9258) ;  /* 0x0000000800d07947 */ /* 0x000fec0003800000 */
.L_x_9263:
        /* <DEDUP_REMOVED lines=8> */
.L_x_9253:
        /* <DEDUP_REMOVED lines=13> */
.L_x_9267:
        /* <DEDUP_REMOVED lines=10> */
.L_x_9266:
        /* <DEDUP_REMOVED lines=27> */
.L_x_9269:
        /* <DEDUP_REMOVED lines=14> */
.L_x_9268:
[----:B------:R-:W2:Y:S01]  /*29e0*/  LDG.E.U16 R2, desc[UR36][R2.64] ;  /* 0x0000002402027981 */ /* 0x000ea2000c1e1500 */
[----:B------:R-:W-:Y:S02]  /*29f0*/  IMAD.MOV.U32 R25, RZ, RZ, RZ ;  /* 0x000000ffff197224 */ /* 0x000fe400078e00ff */
[----:B--2---:R-:W-:Y:S01]  /*2a00*/  IMAD.U32 R24, R2, 0x10000, RZ ;  /* 0x0001000002187824 */ /* 0x004fe200078e00ff */
[----:B------:R-:W-:Y:S06]  /*2a10*/  BRA `(.L_x_9258) ;  /* 0x0000000400a07947 */ /* 0x000fec0003800000 */
.L_x_9265:
        /* <DEDUP_REMOVED lines=12> */
.L_x_9272:
        /* <DEDUP_REMOVED lines=20> */
.L_x_9274:
[----:B------:R-:W-:Y:S05]  /*2c20*/  BSYNC B0 ;  /* 0x0000000000007941 */ /* 0x000fea0003800000 */
.L_x_9273:
[----:B------:R-:W-:Y:S01]  /*2c30*/  IMAD.SHL.U32 R2, R2, 0x100000, RZ ;  /* 0x0010000002027824 */ /* 0x000fe200078e00ff */
[----:B------:R-:W-:-:S04]  /*2c40*/  LEA R3, R0, 0x3b800000, 0x17 ;  /* 0x3b80000000037811 */ /* 0x000fc800078eb8ff */
[----:B------:R-:W-:Y:S01]  /*2c50*/  LOP3.LUT R24, R3, R2, R24, 0xfe, !PT ;  /* 0x0000000203187212 */ /* 0x000fe200078efe18 */
[----:B------:R-:W-:Y:S06]  /*2c60*/  BRA `(.L_x_9258) ;  /* 0x00000004000c7947 */ /* 0x000fec0003800000 */
.L_x_9271:
        /* <DEDUP_REMOVED lines=20> */
.L_x_9276:
[----:B------:R-:W-:Y:S05]  /*2db0*/  BSYNC B0 ;  /* 0x0000000000007941 */ /* 0x000fea0003800000 */
.L_x_9275:
[----:B------:R-:W-:Y:S01]  /*2dc0*/  IMAD.SHL.U32 R2, R2, 0x200000, RZ ;  /* 0x0020000002027824 */ /* 0x000fe200078e00ff */
[----:B------:R-:W-:-:S04]  /*2dd0*/  LEA R3, R0, 0x37800000, 0x17 ;  /* 0x3780000000037811 */ /* 0x000fc800078eb8ff */
[----:B------:R-:W-:Y:S01]  /*2de0*/  LOP3.LUT R24, R3, R2, R24, 0xfe, !PT ;  /* 0x0000000203187212 */ /* 0x000fe200078efe18 */
[----:B------:R-:W-:Y:S06]  /*2df0*/  BRA `(.L_x_9258) ;  /* 0x0000000000a87947 */ /* 0x000fec0003800000 */
.L_x_9270:
        /* <DEDUP_REMOVED lines=14> */
.L_x_9280:
[----:B------:R-:W-:Y:S05]  /*2ee0*/  BSYNC B0 ;  /* 0x0000000000007941 */ /* 0x000fea0003800000 */
.L_x_9279:
[----:B------:R-:W-:Y:S01]  /*2ef0*/  IMAD.MOV.U32 R25, RZ, RZ, RZ ;  /* 0x000000ffff197224 */ /* 0x000fe200078e00ff */
[----:B------:R-:W-:Y:S06]  /*2f00*/  BRA `(.L_x_9258) ;  /* 0x0000000000647947 */ /* 0x000fec0003800000 */
.L_x_9257:
        /* <DEDUP_REMOVED lines=16> */
.L_x_9281:
[----:B------:R-:W-:Y:S01]  /*3010*/  CS2R R24, SRZ ;  /* 0x0000000000187805 */ /* 0x000fe2000001ff00 */
[----:B------:R-:W-:Y:S06]  /*3020*/  BRA `(.L_x_9258) ;  /* 0x00000000001c7947 */ /* 0x000fec0003800000 */
.L_x_9278:
[----:B------:R-:W2:Y:S01]  /*3030*/  LDG.E.64 R2, desc[UR36][R2.64] ;  /* 0x0000002402027981 */ /* 0x000ea2000c1e1b00 */
[----:B------:R-:W-:Y:S01]  /*3040*/  IMAD.MOV.U32 R25, RZ, RZ, RZ ;  /* 0x000000ffff197224 */ /* 0x000fe200078e00ff */
[----:B--2---:R0:W2:Y:S01]  /*3050*/  I2F.U64 R24, R2 ;  /* 0x0000000200187312 */ /* 0x0040a20000301000 */
[----:B------:R-:W-:Y:S05]  /*3060*/  BRA `(.L_x_9258) ;  /* 0x00000000000c7947 */ /* 0x000fea0003800000 */
.L_x_9277:
[----:B------:R-:W2:Y:S01]  /*3070*/  LDG.E R2, desc[UR36][R2.64] ;  /* 0x0000002402027981 */ /* 0x000ea2000c1e1900 */
[----:B------:R-:W-:Y:S01]  /*3080*/  IMAD.MOV.U32 R25, RZ, RZ, RZ ;  /* 0x000000ffff197224 */ /* 0x000fe200078e00ff */
[----:B--2---:R-:W-:-:S07]  /*3090*/  I2FP.F32.U32 R24, R2 ;  /* 0x0000000200187245 */ /* 0x004fce0000201000 */
.L_x_9258:
[----:B------:R-:W-:Y:S05]  /*30a0*/  BSYNC B6 ;  /* 0x0000000000067941 */ /* 0x000fea0003800000 */
.L_x_9252:
[----:B------:R-:W-:-:S07]  /*30b0*/  VIADD R26, R26, 0x80 ;  /* 0x000000801a1a7836 */ /* 0x000fce0000000000 */
.L_x_9251:
[----:B------:R-:W-:Y:S05]  /*30c0*/  BSYNC B7 ;  /* 0x0000000000077941 */ /* 0x000fea0003800000 */
.L_x_9250:
[----:B------:R-:W-:Y:S01]  /*30d0*/  ISETP.GE.AND P0, PT, R26, R22, PT ;  /* 0x000000161a00720c */ /* 0x000fe20003f06270 */
[----:B------:R-:W-:Y:S01]  /*30e0*/  BSSY B6, `(.L_x_9282) ;  /* 0x00000fb000067945 */ /* 0x000fe20003800000 */
[----:B------:R-:W-:-:S11]  /*30f0*/  IMAD.MOV.U32 R22, RZ, RZ, RZ ;  /* 0x000000ffff167224 */ /* 0x000fd600078e00ff */
        /* <DEDUP_REMOVED lines=22> */
.L_x_9287:
[----:B------:R-:W2:Y:S01]  /*3260*/  LDG.E.U8 R2, desc[UR36][R2.64] ;  /* 0x0000002402027981 */ /* 0x000ea2000c1e1100 */
[----:B------:R-:W-:Y:S01]  /*3270*/  IMAD.MOV.U32 R23, RZ, RZ, RZ ;  /* 0x000000ffff177224 */ /* 0x000fe200078e00ff */
[----:B--2---:R-:W-:Y:S01]  /*3280*/  I2FP.F32.U32 R22, R2 ;  /* 0x0000000200167245 */ /* 0x004fe20000201000 */
[----:B------:R-:W-:Y:S06]  /*3290*/  BRA `(.L_x_9283) ;  /* 0x0000000c007c7947 */ /* 0x000fec0003800000 */
.L_x_9286:
        /* <DEDUP_REMOVED lines=10> */
.L_x_9290:
[----:B------:R-:W2:Y:S01]  /*3340*/  LDG.E R2, desc[UR36][R2.64] ;  /* 0x0000002402027981 */ /* 0x000ea2000c1e1900 */
[----:B------:R-:W-:Y:S01]  /*3350*/  IMAD.MOV.U32 R23, RZ, RZ, RZ ;  /* 0x000000ffff177224 */ /* 0x000fe200078e00ff */
[----:B--2---:R-:W-:Y:S01]  /*3360*/  I2FP.F32.S32 R22, R2 ;  /* 0x0000000200167245 */ /* 0x004fe20000201400 */
[----:B------:R-:W-:Y:S06]  /*3370*/  BRA `(.L_x_9283) ;  /* 0x0000000c00447947 */ /* 0x000fec0003800000 */
.L_x_9289:
[----:B------:R-:W2:Y:S01]  /*3380*/  LDG.E.U16 R2, desc[UR36][R2.64] ;  /* 0x0000002402027981 */ /* 0x000ea2000c1e1500 */
[----:B------:R-:W-:Y:S01]  /*3390*/  IMAD.MOV.U32 R23, RZ, RZ, RZ ;  /* 0x000000ffff177224 */ /* 0x000fe200078e00ff */
[----:B--2---:R0:W2:Y:S01]  /*33a0*/  I2F.S16 R22, R2 ;  /* 0x0000000200167306 */ /* 0x0040a20000101400 */
[----:B------:R-:W-:Y:S05]  /*33b0*/  BRA `(.L_x_9283) ;  /* 0x0000000c00347947 */ /* 0x000fea0003800000 */
.L_x_9285:
        /* <DEDUP_REMOVED lines=9> */
.L_x_9292:
[----:B------:R-:W2:Y:S01]  /*3450*/  LDG.E.U16 R2, desc[UR36][R2.64] ;  /* 0x0000002402027981 */ /* 0x000ea2000c1e1500 */
[----:B------:R-:W-:Y:S02]  /*3460*/  IMAD.MOV.U32 R23, RZ, RZ, RZ ;  /* 0x000000ffff177224 */ /* 0x000fe400078e00ff */
[----:B--2---:R-:W-:Y:S01]  /*3470*/  HADD2.F32 R22, -RZ, R2.H0_H0 ;  /* 0x20000002ff167230 */ /* 0x004fe20000004100 */
[----:B------:R-:W-:Y:S06]  /*3480*/  BRA `(.L_x_9283) ;  /* 0x0000000c00007947 */ /* 0x000fec0003800000 */
.L_x_9291:
        /* <DEDUP_REMOVED lines=8> */
.L_x_9294:
[----:B------:R-:W2:Y:S02]  /*3510*/  LDG.E R2, desc[UR36][R2.64] ;  /* 0x0000002402027981 */ /* 0x000ea4000c1e1900 */
[--C-:B--2---:R-:W-:Y:S02]  /*3520*/  HADD2.F32 R23, -RZ, R2.reuse.H1_H1 ;  /* 0x30000002ff177230 */ /* 0x104fe40000004100 */
[----:B------:R-:W-:Y:S01]  /*3530*/  HADD2.F32 R22, -RZ, R2.H0_H0 ;  /* 0x20000002ff167230 */ /* 0x000fe20000004100 */
[----:B------:R-:W-:Y:S06]  /*3540*/  BRA `(.L_x_9283) ;  /* 0x0000000800d07947 */ /* 0x000fec0003800000 */
.L_x_9293:
        /* <DEDUP_REMOVED lines=8> */
.L_x_9284:
        /* <DEDUP_REMOVED lines=13> */
.L_x_9297:
        /* <DEDUP_REMOVED lines=10> */
.L_x_9296:
        /* <DEDUP_REMOVED lines=27> */
.L_x_9299:
        /* <DEDUP_REMOVED lines=14> */
.L_x_9298:
[----:B------:R-:W2:Y:S01]  /*39d0*/  LDG.E.U16 R2, desc[UR36][R2.64] ;  /* 0x0000002402027981 */ /* 0x000ea2000c1e1500 */
[----:B------:R-:W-:Y:S02]  /*39e0*/  IMAD.MOV.U32 R23, RZ, RZ, RZ ;  /* 0x000000ffff177224 */ /* 0x000fe400078e00ff */
[----:B--2---:R-:W-:Y:S01]  /*39f0*/  IMAD.U32 R22, R2, 0x10000, RZ ;  /* 0x0001000002167824 */ /* 0x004fe200078e00ff */
[----:B------:R-:W-:Y:S06]  /*3a00*/  BRA `(.L_x_9283) ;  /* 0x0000000400a07947 */ /* 0x000fec0003800000 */
.L_x_9295:
        /* <DEDUP_REMOVED lines=12> */
.L_x_9302:
        /* <DEDUP_REMOVED lines=20> */
.L_x_9304:
[----:B------:R-:W-:Y:S05]  /*3c10*/  BSYNC B0 ;  /* 0x0000000000007941 */ /* 0x000fea0003800000 */
.L_x_9303:
[----:B------:R-:W-:Y:S01]  /*3c20*/  IMAD.SHL.U32 R2, R2, 0x100000, RZ ;  /* 0x0010000002027824 */ /* 0x000fe200078e00ff */
[----:B------:R-:W-:-:S04]  /*3c30*/  LEA R3, R0, 0x3b800000, 0x17 ;  /* 0x3b80000000037811 */ /* 0x000fc800078eb8ff */
[----:B------:R-:W-:Y:S01]  /*3c40*/  LOP3.LUT R22, R3, R2, R22, 0xfe, !PT ;  /* 0x0000000203167212 */ /* 0x000fe200078efe16 */
[----:B------:R-:W-:Y:S06]  /*3c50*/  BRA `(.L_x_9283) ;  /* 0x00000004000c7947 */ /* 0x000fec0003800000 */
.L_x_9301:
        /* <DEDUP_REMOVED lines=20> */
.L_x_9306:
[----:B------:R-:W-:Y:S05]  /*3da0*/  BSYNC B0 ;  /* 0x0000000000007941 */ /* 0x000fea0003800000 */
.L_x_9305:
[----:B------:R-:W-:Y:S01]  /*3db0*/  IMAD.SHL.U32 R2, R2, 0x200000, RZ ;  /* 0x0020000002027824 */ /* 0x000fe200078e00ff */
[----:B------:R-:W-:-:S04]  /*3dc0*/  LEA R3, R0, 0x37800000, 0x17 ;  /* 0x3780000000037811 */ /* 0x000fc800078eb8ff */
[----:B------:R-:W-:Y:S01]  /*3dd0*/  LOP3.LUT R22, R3, R2, R22, 0xfe, !PT ;  /* 0x0000000203167212 */ /* 0x000fe200078efe16 */
[----:B------:R-:W-:Y:S06]  /*3de0*/  BRA `(.L_x_9283) ;  /* 0x0000000000a87947 */ /* 0x000fec0003800000 */
.L_x_9300:
        /* <DEDUP_REMOVED lines=14> */
.L_x_9310:
[----:B------:R-:W-:Y:S05]  /*3ed0*/  BSYNC B0 ;  /* 0x0000000000007941 */ /* 0x000fea0003800000 */
.L_x_9309:
[----:B------:R-:W-:Y:S01]  /*3ee0*/  IMAD.MOV.U32 R23, RZ, RZ, RZ ;  /* 0x000000ffff177224 */ /* 0x000fe200078e00ff */
[----:B------:R-:W-:Y:S06]  /*3ef0*/  BRA `(.L_x_9283) ;  /* 0x0000000000647947 */ /* 0x000fec0003800000 */
.L_x_9288:
        /* <DEDUP_REMOVED lines=16> */
.L_x_9311:
[----:B------:R-:W-:Y:S01]  /*4000*/  CS2R R22, SRZ ;  /* 0x0000000000167805 */ /* 0x000fe2000001ff00 */
[----:B------:R-:W-:Y:S06]  /*4010*/  BRA `(.L_x_9283) ;  /* 0x00000000001c7947 */ /* 0x000fec0003800000 */
.L_x_9308:
[----:B------:R-:W2:Y:S01]  /*4020*/  LDG.E.64 R2, desc[UR36][R2.64] ;  /* 0x0000002402027981 */ /* 0x000ea2000c1e1b00 */
[----:B------:R-:W-:Y:S01]  /*4030*/  IMAD.MOV.U32 R23, RZ, RZ, RZ ;  /* 0x000000ffff177224 */ /* 0x000fe200078e00ff */
[----:B--2---:R0:W2:Y:S01]  /*4040*/  I2F.U64 R22, R2 ;  /* 0x0000000200167312 */ /* 0x0040a20000301000 */
[----:B------:R-:W-:Y:S05]  /*4050*/  BRA `(.L_x_9283) ;  /* 0x00000000000c7947 */ /* 0x000fea0003800000 */
.L_x_9307:
[----:B------:R-:W2:Y:S01]  /*4060*/  LDG.E R2, desc[UR36][R2.64] ;  /* 0x0000002402027981 */ /* 0x000ea2000c1e1900 */
[----:B------:R-:W-:Y:S01]  /*4070*/  IMAD.MOV.U32 R23, RZ, RZ, RZ ;  /* 0x000000ffff177224 */ /* 0x000fe200078e00ff */
[----:B--2---:R-:W-:-:S07]  /*4080*/  I2FP.F32.U32 R22, R2 ;  /* 0x0000000200167245 */ /* 0x004fce0000201000 */
.L_x_9283:
[----:B------:R-:W-:Y:S05]  /*4090*/  BSYNC B6 ;  /* 0x0000000000067941 */ /* 0x000fea0003800000 */
.L_x_9282:
[----:B------:R-:W1:Y:S01]  /*40a0*/  LDC R6, c[0x0][0x210] ;  /* 0x00008400ff067b82 */ /* 0x000e620000000800 */
[----:B------:R-:W-:Y:S01]  /*40b0*/  BSSY B0, `(.L_x_9312) ;  /* 0x000003c000007945 */ /* 0x000fe20003800000 */
[----:B------:R-:W-:Y:S01]  /*40c0*/  IMAD.MOV.U32 R27, RZ, RZ, RZ ;  /* 0x000000ffff1b7224 */ /* 0x000fe200078e00ff */
[----:B0-2-4-:R-:W-:Y:S01]  /*40d0*/  CS2R R2, SRZ ;  /* 0x0000000000027805 */ /* 0x015fe2000001ff00 */
[----:B-1----:R-:W-:Y:S02]  /*40e0*/  IMAD R6, R28, -0x200, R6 ;  /* 0xfffffe001c067824 */ /* 0x002fe400078e0206 */
[----:B------:R-:W0:Y:S03]  /*40f0*/  S2R R28, SR_TID.X ;  /* 0x00000000001c7919 */ /* 0x000e260000002100 */
[----:B0-----:R-:W-:-:S13]  /*4100*/  ISETP.GE.AND P0, PT, R28, R6, PT ;  /* 0x000000061c00720c */ /* 0x001fda0003f06270 */
[----:B------:R-:W-:Y:S05]  /*4110*/  @P0 BRA `(.L_x_9313) ;  /* 0x0000000000d40947 */ /* 0x000fea0003800000 */
[----:B---3-5:R-:W-:Y:S01]  /*4120*/  FSETP.GTU.FTZ.AND P1, PT, |R18|, +INF , PT ;  /* 0x7f8000001200780b */ /* 0x028fe20003f3c200 */
[----:B------:R-:W-:Y:S02]  /*4130*/  IMAD.MOV.U32 R0, RZ, RZ, 0x1 ;  /* 0x00000001ff007424 */ /* 0x000fe400078e00ff */
[----:B------:R-:W-:Y:S02]  /*4140*/  IMAD.MOV.U32 R2, RZ, RZ, 0x7fc00000 ;  /* 0x7fc00000ff027424 */ /* 0x000fe400078e00ff */
        /* <DEDUP_REMOVED lines=37> */
.L_x_9315:
[----:B------:R-:W0:Y:S08]  /*43a0*/  MUFU.RCP R2, R0 ;  /* 0x0000000000027308 */ /* 0x000e300000001000 */
[----:B------:R-:W1:Y:S01]  /*43b0*/  MUFU.RCP R3, R4 ;  /* 0x0000000400037308 */ /* 0x000e620000001000 */
[----:B0-----:R-:W-:Y:S01]  /*43c0*/  FADD.FTZ R2, R2, -RZ ;  /* 0x800000ff02027221 */ /* 0x001fe20000010000 */
[----:B-1----:R-:W-:Y:S01]  /*43d0*/  FMUL.FTZ R3, RZ, R3 ;  /* 0x00000003ff037220 */ /* 0x002fe20000410000 */
[----:B------:R-:W-:Y:S06]  /*43e0*/  BRA `(.L_x_9313) ;  /* 0x0000000000207947 */ /* 0x000fec0003800000 */
.L_x_9314:
        /* <DEDUP_REMOVED lines=8> */
.L_x_9313:
[----:B------:R-:W-:Y:S05]  /*4470*/  BSYNC B0 ;  /* 0x0000000000007941 */ /* 0x000fea0003800000 */
.L_x_9312:
[----:B------:R-:W-:Y:S01]  /*4480*/  VIADD R29, R28, 0x80 ;  /* 0x000000801c1d7836 */ /* 0x000fe20000000000 */
[----:B------:R-:W-:Y:S01]  /*4490*/  BSSY B0, `(.L_x_9316) ;  /* 0x0000039000007945 */ /* 0x000fe20003800000 */
[----:B------:R-:W-:-:S03]  /*44a0*/  IMAD.MOV.U32 R26, RZ, RZ, RZ ;  /* 0x000000ffff1a7224 */ /* 0x000fc600078e00ff */
[----:B------:R-:W-:-:S13]  /*44b0*/  ISETP.GE.AND P1, PT, R29, R6, PT ;  /* 0x000000061d00720c */ /* 0x000fda0003f26270 */
[----:B------:R-:W-:Y:S05]  /*44c0*/  @P1 BRA `(.L_x_9317) ;  /* 0x0000000000d41947 */ /* 0x000fea0003800000 */
[----:B-----5:R-:W-:Y:S01]  /*44d0*/  FSETP.GTU.FTZ.AND P1, PT, |R16|, +INF , PT ;  /* 0x7f8000001000780b */ /* 0x020fe20003f3c200 */
        /* <DEDUP_REMOVED lines=39> */
.L_x_9319:
[----:B------:R-:W0:Y:S08]  /*4750*/  MUFU.RCP R26, R0 ;  /* 0x00000000001a7308 */ /* 0x000e300000001000 */
[----:B------:R-:W1:Y:S01]  /*4760*/  MUFU.RCP R27, R4 ;  /* 0x00000004001b7308 */ /* 0x000e620000001000 */
[----:B0-----:R-:W-:Y:S01]  /*4770*/  FADD.FTZ R26, R26, -RZ ;  /* 0x800000ff1a1a7221 */ /* 0x001fe20000010000 */
[----:B-1----:R-:W-:Y:S01]  /*4780*/  FMUL.FTZ R27, RZ, R27 ;  /* 0x0000001bff1b7220 */ /* 0x002fe20000410000 */
[----:B------:R-:W-:Y:S06]  /*4790*/  BRA `(.L_x_9317) ;  /* 0x0000000000207947 */ /* 0x000fec0003800000 */
.L_x_9318:
        /* <DEDUP_REMOVED lines=8> */
.L_x_9317:
[----:B------:R-:W-:Y:S05]  /*4820*/  BSYNC B0 ;  /* 0x0000000000007941 */ /* 0x000fea0003800000 */
.L_x_9316:
[----:B------:R-:W-:Y:S01]  /*4830*/  VIADD R0, R28, 0x100 ;  /* 0x000001001c007836 */ /* 0x000fe20000000000 */
[----:B------:R-:W-:Y:S01]  /*4840*/  BSSY B0, `(.L_x_9320) ;  /* 0x000003a000007945 */ /* 0x000fe20003800000 */
[----:B-----5:R-:W-:Y:S01]  /*4850*/  IMAD.MOV.U32 R19, RZ, RZ, RZ ;  /* 0x000000ffff137224 */ /* 0x020fe200078e00ff */
[----:B------:R-:W-:Y:S02]  /*4860*/  CS2R R16, SRZ ;  /* 0x0000000000107805 */ /* 0x000fe4000001ff00 */
[----:B------:R-:W-:-:S13]  /*4870*/  ISETP.GE.AND P1, PT, R0, R6, PT ;  /* 0x000000060000720c */ /* 0x000fda0003f26270 */
[----:B------:R-:W-:Y:S05]  /*4880*/  @P1 BRA `(.L_x_9321) ;  /* 0x0000000000d41947 */ /* 0x000fea0003800000 */
[----:B------:R-:W-:Y:S01]  /*4890*/  FSETP.GTU.FTZ.AND P1, PT, |R24|, +INF , PT ;  /* 0x7f8000001800780b */ /* 0x000fe20003f3c200 */
        /* <DEDUP_REMOVED lines=39> */
.L_x_9323:
[----:B------:R-:W0:Y:S08]  /*4b10*/  MUFU.RCP R16, R0 ;  /* 0x0000000000107308 */ /* 0x000e300000001000 */
[----:B------:R-:W1:Y:S01]  /*4b20*/  MUFU.RCP R17, R4 ;  /* 0x0000000400117308 */ /* 0x000e620000001000 */
[----:B0-----:R-:W-:Y:S01]  /*4b30*/  FADD.FTZ R16, R16, -RZ ;  /* 0x800000ff10107221 */ /* 0x001fe20000010000 */
[----:B-1----:R-:W-:Y:S01]  /*4b40*/  FMUL.FTZ R17, RZ, R17 ;  /* 0x00000011ff117220 */ /* 0x002fe20000410000 */
[----:B------:R-:W-:Y:S06]  /*4b50*/  BRA `(.L_x_9321) ;  /* 0x0000000000207947 */ /* 0x000fec0003800000 */
.L_x_9322:
        /* <DEDUP_REMOVED lines=8> */
.L_x_9321:
[----:B------:R-:W-:Y:S05]  /*4be0*/  BSYNC B0 ;  /* 0x0000000000007941 */ /* 0x000fea0003800000 */
.L_x_9320:
[----:B------:R-:W0:Y:S01]  /*4bf0*/  S2R R25, SR_CTAID.X ;  /* 0x0000000000197919 */ /* 0x000e220000002500 */
[----:B------:R-:W0:Y:S01]  /*4c00*/  LDC R24, c[0x0][0x210] ;  /* 0x00008400ff187b82 */ /* 0x000e220000000800 */
[----:B------:R-:W-:Y:S01]  /*4c10*/  VIADD R0, R28, 0x180 ;  /* 0x000001801c007836 */ /* 0x000fe20000000000 */
[----:B------:R-:W-:Y:S01]  /*4c20*/  BSSY B0, `(.L_x_9324) ;  /* 0x000003a000007945 */ /* 0x000fe20003800000 */
[----:B---3--:R-:W-:Y:S02]  /*4c30*/  IMAD.MOV.U32 R18, RZ, RZ, RZ ;  /* 0x000000ffff127224 */ /* 0x008fe400078e00ff */
[----:B0-----:R-:W-:-:S05]  /*4c40*/  IMAD R24, R25, -0x200, R24 ;  /* 0xfffffe0019187824 */ /* 0x001fca00078e0218 */
        /* <DEDUP_REMOVED lines=42> */
.L_x_9327:
[----:B------:R-:W0:Y:S08]  /*4ef0*/  MUFU.RCP R18, R0 ;  /* 0x0000000000127308 */ /* 0x000e300000001000 */
[----:B------:R-:W1:Y:S01]  /*4f00*/  MUFU.RCP R19, R4 ;  /* 0x0000000400137308 */ /* 0x000e620000001000 */
[----:B0-----:R-:W-:Y:S01]  /*4f10*/  FADD.FTZ R18, R18, -RZ ;  /* 0x800000ff12127221 */ /* 0x001fe20000010000 */
[----:B-1----:R-:W-:Y:S01]  /*4f20*/  FMUL.FTZ R19, RZ, R19 ;  /* 0x00000013ff137220 */ /* 0x002fe20000410000 */
[----:B------:R-:W-:Y:S06]  /*4f30*/  BRA `(.L_x_9325) ;  /* 0x0000000000207947 */ /* 0x000fec0003800000 */
.L_x_9326:
        /* <DEDUP_REMOVED lines=8> */
.L_x_9325:
[----:B------:R-:W-:Y:S05]  /*4fc0*/  BSYNC B0 ;  /* 0x0000000000007941 */ /* 0x000fea0003800000 */
.L_x_9324:
[----:B------:R-:W0:Y:S01]  /*4fd0*/  LDC.U8 R22, c[0x0][0x234] ;  /* 0x00008d00ff167b82 */ /* 0x000e220000000000 */
        /* <DEDUP_REMOVED lines=19> */
[----:B------:R-:W0:Y:S01]  /*5110*/  F2I.FTZ.TRUNC.NTZ R3, R2 ;  /* 0x0000000200037305 */ /* 0x000e22000021f100 */
[----:B------:R-:W-:Y:S01]  /*5120*/  IMAD.MOV.U32 R28, RZ, RZ, R29 ;  /* 0x000000ffff1c7224 */ /* 0x000fe200078e001d */
[----:B0-----:R0:W-:Y:S01]  /*5130*/  STG.E.U8 desc[UR36][R8.64], R3 ;  /* 0x0000000308007986 */ /* 0x0011e2000c101124 */
[----:B------:R-:W-:Y:S05]  /*5140*/  BRA `(.L_x_9329) ;  /* 0x0000000c00a87947 */ /* 0x000fea0003800000 */
.L_x_9333:
[----:B------:R-:W0:Y:S01]  /*5150*/  F2I.S64.TRUNC R2, R2 ;  /* 0x0000000200027311 */ /* 0x000e22000020d900 */
[----:B------:R-:W-:Y:S02]  /*5160*/  IMAD.MOV.U32 R28, RZ, RZ, R29 ;  /* 0x000000ffff1c7224 */ /* 0x000fe400078e001d */
[----:B0-----:R-:W-:-:S05]  /*5170*/  IMAD.MOV.U32 R5, RZ, RZ, R2 ;  /* 0x000000ffff057224 */ /* 0x001fca00078e0002 */
[----:B------:R0:W-:Y:S01]  /*5180*/  STG.E.U8 desc[UR36][R8.64], R5 ;  /* 0x0000000508007986 */ /* 0x0001e2000c101124 */
[----:B------:R-:W-:Y:S05]  /*5190*/  BRA `(.L_x_9329) ;  /* 0x0000000c00947947 */ /* 0x000fea0003800000 */
.L_x_9332:
[----:B------:R-:W-:-:S13]  /*51a0*/  ISETP.NE.AND P0, PT, R0, 0x2, PT ;  /* 0x000000020000780c */ /* 0x000fda0003f05270 */
[----:B------:R-:W-:Y:S05]  /*51b0*/  @!P0 BRA `(.L_x_9335) ;  /* 0x0000000000308947 */ /* 0x000fea0003800000 */
[----:B------:R-:W-:-:S13]  /*51c0*/  ISETP.NE.AND P0, PT, R0, 0x3, PT ;  /* 0x000000030000780c */ /* 0x000fda0003f05270 */
[----:B------:R-:W-:Y:S05]  /*51d0*/  @!P0 BRA `(.L_x_9336) ;  /* 0x0000000000188947 */ /* 0x000fea0003800000 */
[----:B------:R-:W-:-:S13]  /*51e0*/  ISETP.NE.AND P0, PT, R0, 0x4, PT ;  /* 0x000000040000780c */ /* 0x000fda0003f05270 */
[----:B------:R-:W-:Y:S05]  /*51f0*/  @P0 BRA `(.L_x_9334) ;  /* 0x0000000c00180947 */ /* 0x000fea0003800000 */
[----:B------:R-:W0:Y:S01]  /*5200*/  F2I.S64.TRUNC R2, R2 ;  /* 0x0000000200027311 */ /* 0x000e22000020d900 */
[----:B------:R-:W-:Y:S01]  /*5210*/  IMAD.MOV.U32 R28, RZ, RZ, R29 ;  /* 0x000000ffff1c7224 */ /* 0x000fe200078e001d */
[----:B0-----:R0:W-:Y:S01]  /*5220*/  STG.E.64 desc[UR36][R8.64], R2 ;  /* 0x0000000208007986 */ /* 0x0011e2000c101b24 */
[----:B------:R-:W-:Y:S05]  /*5230*/  BRA `(.L_x_9329) ;  /* 0x0000000c006c7947 */ /* 0x000fea0003800000 */
.L_x_9336:
[----:B------:R-:W0:Y:S01]  /*5240*/  F2I.FTZ.TRUNC.NTZ R3, R2 ;  /* 0x0000000200037305 */ /* 0x000e22000021f100 */
[----:B------:R-:W-:Y:S01]  /*5250*/  IMAD.MOV.U32 R28, RZ, RZ, R29 ;  /* 0x000000ffff1c7224 */ /* 0x000fe200078e001d */
[----:B0-----:R0:W-:Y:S01]  /*5260*/  STG.E desc[UR36][R8.64], R3 ;  /* 0x0000000308007986 */ /* 0x0011e2000c101924 */
[----:B------:R-:W-:Y:S05]  /*5270*/  BRA `(.L_x_9329) ;  /* 0x0000000c005c7947 */ /* 0x000fea0003800000 */
.L_x_9335:
[----:B------:R-:W0:Y:S01]  /*5280*/  F2I.FTZ.TRUNC.NTZ R3, R2 ;  /* 0x0000000200037305 */ /* 0x000e22000021f100 */
[----:B------:R-:W-:Y:S01]  /*5290*/  IMAD.MOV.U32 R28, RZ, RZ, R29 ;  /* 0x000000ffff1c7224 */ /* 0x000fe200078e001d */
[----:B0-----:R0:W-:Y:S01]  /*52a0*/  STG.E.U16 desc[UR36][R8.64], R3 ;  /* 0x0000000308007986 */ /* 0x0011e2000c101524 */
[----:B------:R-:W-:Y:S05]  /*52b0*/  BRA `(.L_x_9329) ;  /* 0x0000000c004c7947 */ /* 0x000fea0003800000 */
.L_x_9331:
        /* <DEDUP_REMOVED lines=9> */
.L_x_9338:
[----:B------:R-:W-:Y:S01]  /*5350*/  F2FP.F16.F32.PACK_AB R2, RZ, R2 ;  /* 0x00000002ff02723e */ /* 0x000fe200000000ff */
[----:B------:R-:W-:-:S04]  /*5360*/  IMAD.MOV.U32 R28, RZ, RZ, R29 ;  /* 0x000000ffff1c7224 */ /* 0x000fc800078e001d */
[----:B------:R0:W-:Y:S01]  /*5370*/  STG.E.U16 desc[UR36][R8.64], R2 ;  /* 0x0000000208007986 */ /* 0x0001e2000c101524 */
[----:B------:R-:W-:Y:S05]  /*5380*/  BRA `(.L_x_9329) ;  /* 0x0000000c00187947 */ /* 0x000fea0003800000 */
.L_x_9337:
[----:B------:R-:W-:-:S13]  /*5390*/  ISETP.NE.AND P0, PT, R0, 0x7, PT ;  /* 0x000000070000780c */ /* 0x000fda0003f05270 */
[----:B------:R-:W-:Y:S05]  /*53a0*/  @!P0 BRA `(.L_x_9339) ;  /* 0x00000000002c8947 */ /* 0x000fea0003800000 */
[----:B------:R-:W-:-:S13]  /*53b0*/  ISETP.NE.AND P0, PT, R0, 0x8, PT ;  /* 0x000000080000780c */ /* 0x000fda0003f05270 */
[----:B------:R-:W-:Y:S05]  /*53c0*/  @!P0 BRA `(.L_x_9340) ;  /* 0x0000000000148947 */ /* 0x000fea0003800000 */
[----:B------:R-:W-:-:S13]  /*53d0*/  ISETP.NE.AND P0, PT, R0, 0x9, PT ;  /* 0x000000090000780c */ /* 0x000fda0003f05270 */
[----:B------:R-:W-:Y:S05]  /*53e0*/  @P0 BRA `(.L_x_9334) ;  /* 0x00000008009c0947 */ /* 0x000fea0003800000 */
[----:B------:R0:W-:Y:S01]  /*53f0*/  STG.E.64 desc[UR36][R8.64], R2 ;  /* 0x0000000208007986 */ /* 0x0001e2000c101b24 */
[----:B------:R-:W-:Y:S01]  /*5400*/  IMAD.MOV.U32 R28, RZ, RZ, R29 ;  /* 0x000000ffff1c7224 */ /* 0x000fe200078e001d */
[----:B------:R-:W-:Y:S06]  /*5410*/  BRA `(.L_x_9329) ;  /* 0x0000000800f47947 */ /* 0x000fec0003800000 */
.L_x_9340:
[----:B------:R-:W-:Y:S01]  /*5420*/  F2FP.F16.F32.PACK_AB R3, R3, R2 ;  /* 0x000000020303723e */ /* 0x000fe200000000ff */
[----:B------:R-:W-:-:S04]  /*5430*/  IMAD.MOV.U32 R28, RZ, RZ, R29 ;  /* 0x000000ffff1c7224 */ /* 0x000fc800078e001d */
[----:B------:R0:W-:Y:S01]  /*5440*/  STG.E desc[UR36][R8.64], R3 ;  /* 0x0000000308007986 */ /* 0x0001e2000c101924 */
[----:B------:R-:W-:Y:S05]  /*5450*/  BRA `(.L_x_9329) ;  /* 0x0000000800e47947 */ /* 0x000fea0003800000 */
.L_x_9339:
[----:B------:R-:W-:Y:S01]  /*5460*/  FMUL.FTZ R2, R2, 1 ;  /* 0x3f80000002027820 */ /* 0x000fe20000410000 */
[----:B------:R-:W-:-:S05]  /*5470*/  IMAD.MOV.U32 R28, RZ, RZ, R29 ;  /* 0x000000ffff1c7224 */ /* 0x000fca00078e001d */
[----:B------:R-:W0:Y:S02]  /*5480*/  F2F.F64.F32 R2, R2 ;  /* 0x0000000200027310 */ /* 0x000e240000201800 */
[----:B0-----:R0:W-:Y:S01]  /*5490*/  STG.E.64 desc[UR36][R8.64], R2 ;  /* 0x0000000208007986 */ /* 0x0011e2000c101b24 */
[----:B------:R-:W-:Y:S05]  /*54a0*/  BRA `(.L_x_9329) ;  /* 0x0000000800d07947 */ /* 0x000fea0003800000 */
.L_x_9330:
        /* <DEDUP_REMOVED lines=9> */
[----:B------:R-:W-:Y:S01]  /*5540*/  IMAD.MOV.U32 R28, RZ, RZ, R29 ;  /* 0x000000ffff1c7224 */ /* 0x000fe200078e001d */
[----:B------:R-:W-:-:S04]  /*5550*/  FSETP.NEU.FTZ.AND P1, PT, R3, RZ, PT ;  /* 0x000000ff0300720b */ /* 0x000fc80003f3d000 */
[----:B------:R-:W-:-:S04]  /*5560*/  PLOP3.LUT P0, PT, P0, P1, PT, 0xa8, 0x0 ;  /* 0x000000000000781c */ /* 0x000fc80000703570 */
[----:B------:R-:W-:-:S05]  /*5570*/  SEL R3, RZ, 0x1, !P0 ;  /* 0x00000001ff037807 */ /* 0x000fca0004000000 */
[----:B------:R0:W-:Y:S01]  /*5580*/  STG.E.U8 desc[UR36][R8.64], R3 ;  /* 0x0000000308007986 */ /* 0x0001e2000c101124 */
[----:B------:R-:W-:Y:S05]  /*5590*/  BRA `(.L_x_9329) ;  /* 0x0000000800947947 */ /* 0x000fea0003800000 */
.L_x_9343:
[----:B------:R-:W-:Y:S01]  /*55a0*/  FMUL.FTZ R6, R3, 1 ;  /* 0x3f80000003067820 */ /* 0x000fe20000410000 */
[----:B------:R-:W-:Y:S01]  /*55b0*/  FMUL.FTZ R4, R2, 1 ;  /* 0x3f80000002047820 */ /* 0x000fe20000410000 */
[----:B------:R-:W-:-:S04]  /*55c0*/  IMAD.MOV.U32 R28, RZ, RZ, R29 ;  /* 0x000000ffff1c7224 */ /* 0x000fc800078e001d */
[----:B------:R-:W-:Y:S08]  /*55d0*/  F2F.F64.F32 R6, R6 ;  /* 0x0000000600067310 */ /* 0x000ff00000201800 */
[----:B------:R-:W0:Y:S02]  /*55e0*/  F2F.F64.F32 R4, R4 ;  /* 0x0000000400047310 */ /* 0x000e240000201800 */
[----:B0-----:R0:W-:Y:S01]  /*55f0*/  STG.E.128 desc[UR36][R8.64], R4 ;  /* 0x0000000408007986 */ /* 0x0011e2000c101d24 */
[----:B------:R-:W-:Y:S05]  /*5600*/  BRA `(.L_x_9329) ;  /* 0x0000000800787947 */ /* 0x000fea0003800000 */
.L_x_9342:
        /* <DEDUP_REMOVED lines=20> */
.L_x_9347:
[----:B------:R-:W-:Y:S05]  /*5750*/  BSYNC B0 ;  /* 0x0000000000007941 */ /* 0x000fea0003800000 */
.L_x_9346:
[----:B------:R-:W-:Y:S01]  /*5760*/  LOP3.LUT R5, R0, R5, RZ, 0xfc, !PT ;  /* 0x0000000500057212 */ /* 0x000fe200078efcff */
[----:B------:R-:W-:-:S04]  /*5770*/  IMAD.MOV.U32 R28, RZ, RZ, R29 ;  /* 0x000000ffff1c7224 */ /* 0x000fc800078e001d */
[----:B------:R0:W-:Y:S01]  /*5780*/  STG.E.U8 desc[UR36][R8.64], R5 ;  /* 0x0000000508007986 */ /* 0x0001e2000c101124 */
[----:B------:R-:W-:Y:S05]  /*5790*/  BRA `(.L_x_9329) ;  /* 0x0000000800147947 */ /* 0x000fea0003800000 */
.L_x_9345:
        /* <DEDUP_REMOVED lines=12> */
.L_x_9349:
[----:B------:R-:W-:Y:S01]  /*5860*/  IMAD.MOV.U32 R0, RZ, RZ, 0x7f ;  /* 0x0000007fff007424 */ /* 0x000fe200078e00ff */
[----:B------:R-:W-:-:S04]  /*5870*/  ISETP.GT.U32.AND P0, PT, R4, 0x7f800000, PT ;  /* 0x7f8000000400780c */ /* 0x000fc80003f04070 */
[----:B------:R-:W-:-:S09]  /*5880*/  SEL R0, R0, 0x7c, P0 ;  /* 0x0000007c00007807 */ /* 0x000fd20000000000 */
.L_x_9350:
[----:B------:R-:W-:Y:S05]  /*5890*/  BSYNC B0 ;  /* 0x0000000000007941 */ /* 0x000fea0003800000 */
.L_x_9348:
[----:B------:R-:W-:Y:S01]  /*58a0*/  LOP3.LUT R2, R2, 0x80000000, RZ, 0xc0, !PT ;  /* 0x8000000002027812 */ /* 0x000fe200078ec0ff */
[----:B------:R-:W-:-:S03]  /*58b0*/  IMAD.MOV.U32 R28, RZ, RZ, R29 ;  /* 0x000000ffff1c7224 */ /* 0x000fc600078e001d */
[----:B------:R-:W-:-:S04]  /*58c0*/  SHF.R.U32.HI R3, RZ, 0x18, R2 ;  /* 0x00000018ff037819 */ /* 0x000fc80000011602 */
[----:B------:R-:W-:-:S05]  /*58d0*/  LOP3.LUT R3, R0, R3, RZ, 0xfc, !PT ;  /* 0x0000000300037212 */ /* 0x000fca00078efcff */
[----:B------:R0:W-:Y:S01]  /*58e0*/  STG.E.U8 desc[UR36][R8.64], R3 ;  /* 0x0000000308007986 */ /* 0x0001e2000c101124 */
[----:B------:R-:W-:Y:S05]  /*58f0*/  BRA `(.L_x_9329) ;  /* 0x0000000400bc7947 */ /* 0x000fea0003800000 */
.L_x_9344:
[----:B------:R-:W-:Y:S01]  /*5900*/  F2FP.BF16.F32.PACK_AB R2, RZ, R2 ;  /* 0x00000002ff02723e */ /* 0x000fe200000010ff */
[----:B------:R-:W-:-:S04]  /*5910*/  IMAD.MOV.U32 R28, RZ, RZ, R29 ;  /* 0x000000ffff1c7224 */ /* 0x000fc800078e001d */
[----:B------:R0:W-:Y:S01]  /*5920*/  STG.E.U16 desc[UR36][R8.64], R2 ;  /* 0x0000000208007986 */ /* 0x0001e2000c101524 */
[----:B------:R-:W-:Y:S05]  /*5930*/  BRA `(.L_x_9329) ;  /* 0x0000000400ac7947 */ /* 0x000fea0003800000 */
.L_x_9341:
        /* <DEDUP_REMOVED lines=8> */
[----:B------:R-:W0:Y:S01]  /*59c0*/  F2I.FTZ.U32.TRUNC.NTZ R3, R2 ;  /* 0x0000000200037305 */ /* 0x000e22000021f000 */
[----:B------:R-:W-:Y:S01]  /*59d0*/  IMAD.MOV.U32 R28, RZ, RZ, R29 ;  /* 0x000000ffff1c7224 */ /* 0x000fe200078e001d */
[----:B0-----:R0:W-:Y:S01]  /*59e0*/  STG.E.U16 desc[UR36][R8.64], R3 ;  /* 0x0000000308007986 */ /* 0x0011e2000c101524 */
[----:B------:R-:W-:Y:S05]  /*59f0*/  BRA `(.L_x_9329) ;  /* 0x00000004007c7947 */ /* 0x000fea0003800000 */
.L_x_9353:
        /* <DEDUP_REMOVED lines=16> */
.L_x_9356:
[----:B------:R-:W-:-:S04]  /*5b00*/  LOP3.LUT R2, R2, 0x80000000, RZ, 0xc0, !PT ;  /* 0x8000000002027812 */ /* 0x000fc800078ec0ff */
[----:B------:R-:W-:-:S04]  /*5b10*/  SHF.R.U32.HI R3, RZ, 0x18, R2 ;  /* 0x00000018ff037819 */ /* 0x000fc80000011602 */
[----:B------:R-:W-:-:S04]  /*5b20*/  LOP3.LUT R0, R0, R3, RZ, 0xfc, !PT ;  /* 0x0000000300007212 */ /* 0x000fc800078efcff */
[----:B------:R-:W-:-:S07]  /*5b30*/  PRMT R4, R0, 0x7610, R4 ;  /* 0x0000761000047816 */ /* 0x000fce0000000004 */
.L_x_9355:
[----:B------:R-:W-:Y:S05]  /*5b40*/  BSYNC B0 ;  /* 0x0000000000007941 */ /* 0x000fea0003800000 */
.L_x_9354:
[----:B------:R4:W-:Y:S01]  /*5b50*/  STG.E.U8 desc[UR36][R8.64], R4 ;  /* 0x0000000408007986 */ /* 0x0009e2000c101124 */
[----:B------:R-:W-:Y:S01]  /*5b60*/  IMAD.MOV.U32 R28, RZ, RZ, R29 ;  /* 0x000000ffff1c7224 */ /* 0x000fe200078e001d */
[----:B------:R-:W-:Y:S06]  /*5b70*/  BRA `(.L_x_9329) ;  /* 0x00000004001c7947 */ /* 0x000fec0003800000 */
.L_x_9352:
        /* <DEDUP_REMOVED lines=16> */
.L_x_9359:
[----:B------:R-:W-:-:S04]  /*5c80*/  LOP3.LUT R2, R2, 0x80000000, RZ, 0xc0, !PT ;  /* 0x8000000002027812 */ /* 0x000fc800078ec0ff */
[----:B------:R-:W-:-:S04]  /*5c90*/  SHF.R.U32.HI R3, RZ, 0x18, R2 ;  /* 0x00000018ff037819 */ /* 0x000fc80000011602 */
[----:B------:R-:W-:-:S04]  /*5ca0*/  LOP3.LUT R0, R0, R3, RZ, 0xfc, !PT ;  /* 0x0000000300007212 */ /* 0x000fc800078efcff */
[----:B------:R-:W-:-:S07]  /*5cb0*/  PRMT R4, R0, 0x7610, R4 ;  /* 0x0000761000047816 */ /* 0x000fce0000000004 */
.L_x_9358:
[----:B------:R-:W-:Y:S05]  /*5cc0*/  BSYNC B0 ;  /* 0x0000000000007941 */ /* 0x000fea0003800000 */
.L_x_9357:
[----:B------:R0:W-:Y:S01]  /*5cd0*/  STG.E.U8 desc[UR36][R8.64], R4 ;  /* 0x0000000408007986 */ /* 0x0001e2000c101124 */
[----:B------:R-:W-:Y:S01]  /*5ce0*/  IMAD.MOV.U32 R28, RZ, RZ, R29 ;  /* 0x000000ffff1c7224 */ /* 0x000fe200078e001d */
[----:B------:R-:W-:Y:S06]  /*5cf0*/  BRA `(.L_x_9329) ;  /* 0x0000000000bc7947 */ /* 0x000fec0003800000 */
.L_x_9351:
        /* <DEDUP_REMOVED lines=22> */
.L_x_9334:
        /* <DEDUP_REMOVED lines=16> */
.L_x_9362:
[----:B------:R-:W-:Y:S01]  /*5f60*/  IMAD.MOV.U32 R28, RZ, RZ, R29 ;  /* 0x000000ffff1c7224 */ /* 0x000fe200078e001d */
[----:B------:R-:W-:Y:S06]  /*5f70*/  BRA `(.L_x_9329) ;  /* 0x00000000001c7947 */ /* 0x000fec0003800000 */
.L_x_9361:
[----:B------:R-:W0:Y:S01]  /*5f80*/  F2I.U64.TRUNC R2, R2 ;  /* 0x0000000200027311 */ /* 0x000e22000020d800 */
[----:B------:R-:W-:Y:S01]  /*5f90*/  IMAD.MOV.U32 R28, RZ, RZ, R29 ;  /* 0x000000ffff1c7224 */ /* 0x000fe200078e001d */
[----:B0-----:R3:W-:Y:S01]  /*5fa0*/  STG.E.64 desc[UR36][R8.64], R2 ;  /* 0x0000000208007986 */ /* 0x0017e2000c101b24 */
[----:B------:R-:W-:Y:S05]  /*5fb0*/  BRA `(.L_x_9329) ;  /* 0x00000000000c7947 */ /* 0x000fea0003800000 */
.L_x_9360:
[----:B------:R-:W0:Y:S01]  /*5fc0*/  F2I.FTZ.U32.TRUNC.NTZ R3, R2 ;  /* 0x0000000200037305 */ /* 0x000e22000021f000 */
[----:B------:R-:W-:Y:S01]  /*5fd0*/  IMAD.MOV.U32 R28, RZ, RZ, R29 ;  /* 0x000000ffff1c7224 */ /* 0x000fe200078e001d */
[----:B0-----:R1:W-:Y:S06]  /*5fe0*/  STG.E desc[UR36][R8.64], R3 ;  /* 0x0000000308007986 */ /* 0x0013ec000c101924 */
.L_x_9329:
[----:B------:R-:W-:Y:S05]  /*5ff0*/  BSYNC B6 ;  /* 0x0000000000067941 */ /* 0x000fea0003800000 */
.L_x_9328:
[----:B------:R-:W-:Y:S01]  /*6000*/  ISETP.GE.AND P0, PT, R28, R24, PT ;  /* 0x000000181c00720c */ /* 0x000fe20003f06270 */
[----:B------:R-:W-:-:S12]  /*6010*/  BSSY B6, `(.L_x_9363) ;  /* 0x00001da000067945 */ /* 0x000fd80003800000 */
[----:B------:R-:W-:Y:S05]  /*6020*/  @P0 BRA `(.L_x_9364) ;  /* 0x0000001c00600947 */ /* 0x000fea0003800000 */
[----:B0123--:R-:W0:Y:S01]  /*6030*/  LDC.64 R2, c[0x0][0x218] ;  /* 0x00008600ff027b82 */ /* 0x00fe220000000a00 */
[----:B------:R-:W-:Y:S01]  /*6040*/  IMAD R0, R25, 0x200, R28 ;  /* 0x0000020019007824 */ /* 0x000fe200078e021c */
[----:B----4-:R-:W-:Y:S01]  /*6050*/  PRMT R4, R22, 0x9910, RZ ;  /* 0x0000991016047816 */ /* 0x010fe200000000ff */
        /* <DEDUP_REMOVED lines=18> */
.L_x_9368:
[----:B------:R-:W0:Y:S02]  /*6180*/  F2I.S64.TRUNC R26, R26 ;  /* 0x0000001a001a7311 */ /* 0x000e24000020d900 */
[----:B0-----:R-:W-:-:S05]  /*6190*/  IMAD.MOV.U32 R5, RZ, RZ, R26 ;  /* 0x000000ffff057224 */ /* 0x001fca00078e001a */
[----:B------:R0:W-:Y:S01]  /*61a0*/  STG.E.U8 desc[UR36][R2.64], R5 ;  /* 0x0000000502007986 */ /* 0x0001e2000c101124 */
[----:B------:R-:W-:Y:S05]  /*61b0*/  BRA `(.L_x_9370) ;  /* 0x0000000c00447947 */ /* 0x000fea0003800000 */
.L_x_9367:
        /* <DEDUP_REMOVED lines=9> */
.L_x_9372:
[----:B------:R-:W0:Y:S02]  /*6250*/  F2I.FTZ.TRUNC.NTZ R5, R26 ;  /* 0x0000001a00057305 */ /* 0x000e24000021f100 */
[----:B0-----:R0:W-:Y:S01]  /*6260*/  STG.E desc[UR36][R2.64], R5 ;  /* 0x0000000502007986 */ /* 0x0011e2000c101924 */
[----:B------:R-:W-:Y:S05]  /*6270*/  BRA `(.L_x_9370) ;  /* 0x0000000c00147947 */ /* 0x000fea0003800000 */
.L_x_9371:
[----:B------:R-:W0:Y:S02]  /*6280*/  F2I.FTZ.TRUNC.NTZ R5, R26 ;  /* 0x0000001a00057305 */ /* 0x000e24000021f100 */
[----:B0-----:R0:W-:Y:S01]  /*6290*/  STG.E.U16 desc[UR36][R2.64], R5 ;  /* 0x0000000502007986 */ /* 0x0011e2000c101524 */
[----:B------:R-:W-:Y:S05]  /*62a0*/  BRA `(.L_x_9370) ;  /* 0x0000000c00087947 */ /* 0x000fea0003800000 */
.L_x_9366:
        /* <DEDUP_REMOVED lines=8> */
.L_x_9374:
[----:B------:R-:W-:-:S05]  /*6330*/  F2FP.F16.F32.PACK_AB R26, RZ, R26 ;  /* 0x0000001aff1a723e */ /* 0x000fca00000000ff */
[----:B------:R0:W-:Y:S01]  /*6340*/  STG.E.U16 desc[UR36][R2.64], R26 ;  /* 0x0000001a02007986 */ /* 0x0001e2000c101524 */
[----:B------:R-:W-:Y:S05]  /*6350*/  BRA `(.L_x_9370) ;  /* 0x0000000800dc7947 */ /* 0x000fea0003800000 */
.L_x_9373:
        /* <DEDUP_REMOVED lines=8> */
.L_x_9376:
[----:B------:R-:W-:-:S05]  /*63e0*/  F2FP.F16.F32.PACK_AB R27, R27, R26 ;  /* 0x0000001a1b1b723e */ /* 0x000fca00000000ff */
[----:B------:R0:W-:Y:S01]  /*63f0*/  STG.E desc[UR36][R2.64], R27 ;  /* 0x0000001b02007986 */ /* 0x0001e2000c101924 */
[----:B------:R-:W-:Y:S05]  /*6400*/  BRA `(.L_x_9370) ;  /* 0x0000000800b07947 */ /* 0x000fea0003800000 */
.L_x_9375:
[----:B------:R-:W-:-:S06]  /*6410*/  FMUL.FTZ R4, R26, 1 ;  /* 0x3f8000001a047820 */ /* 0x000fcc0000410000 */
[----:B------:R-:W0:Y:S02]  /*6420*/  F2F.F64.F32 R4, R4 ;  /* 0x0000000400047310 */ /* 0x000e240000201800 */
[----:B0-----:R0:W-:Y:S01]  /*6430*/  STG.E.64 desc[UR36][R2.64], R4 ;  /* 0x0000000402007986 */ /* 0x0011e2000c101b24 */
[----:B------:R-:W-:Y:S05]  /*6440*/  BRA `(.L_x_9370) ;  /* 0x0000000800a07947 */ /* 0x000fea0003800000 */
.L_x_9365:
        /* <DEDUP_REMOVED lines=14> */
.L_x_9379:
[----:B------:R-:W-:Y:S01]  /*6530*/  FMUL.FTZ R6, R27, 1 ;  /* 0x3f8000001b067820 */ /* 0x000fe20000410000 */
[----:B------:R-:W-:-:S05]  /*6540*/  FMUL.FTZ R4, R26, 1 ;  /* 0x3f8000001a047820 */ /* 0x000fca0000410000 */
[----:B------:R-:W-:Y:S08]  /*6550*/  F2F.F64.F32 R6, R6 ;  /* 0x0000000600067310 */ /* 0x000ff00000201800 */
[----:B------:R-:W0:Y:S02]  /*6560*/  F2F.F64.F32 R4, R4 ;  /* 0x0000000400047310 */ /* 0x000e240000201800 */
[----:B0-----:R0:W-:Y:S01]  /*6570*/  STG.E.128 desc[UR36][R2.64], R4 ;  /* 0x0000000402007986 */ /* 0x0011e2000c101d24 */
[----:B------:R-:W-:Y:S05]  /*6580*/  BRA `(.L_x_9370) ;  /* 0x0000000800507947 */ /* 0x000fea0003800000 */
.L_x_9378:
        /* <DEDUP_REMOVED lines=20> */
.L_x_9383:
[----:B------:R-:W-:Y:S05]  /*66d0*/  BSYNC B0 ;  /* 0x0000000000007941 */ /* 0x000fea0003800000 */
.L_x_9382:
[----:B------:R-:W-:-:S05]  /*66e0*/  LOP3.LUT R7, R0, R7, RZ, 0xfc, !PT ;  /* 0x0000000700077212 */ /* 0x000fca00078efcff */
[----:B------:R0:W-:Y:S01]  /*66f0*/  STG.E.U8 desc[UR36][R2.64], R7 ;  /* 0x0000000702007986 */ /* 0x0001e2000c101124 */
[----:B------:R-:W-:Y:S05]  /*6700*/  BRA `(.L_x_9370) ;  /* 0x0000000400f07947 */ /* 0x000fea0003800000 */
.L_x_9381:
        /* <DEDUP_REMOVED lines=12> */
.L_x_9385:
[----:B------:R-:W-:Y:S01]  /*67d0*/  IMAD.MOV.U32 R0, RZ, RZ, 0x7f ;  /* 0x0000007fff007424 */ /* 0x000fe200078e00ff */
[----:B------:R-:W-:-:S04]  /*67e0*/  ISETP.GT.U32.AND P0, PT, R4, 0x7f800000, PT ;  /* 0x7f8000000400780c */ /* 0x000fc80003f04070 */
[----:B------:R-:W-:-:S09]  /*67f0*/  SEL R0, R0, 0x7c, P0 ;  /* 0x0000007c00007807 */ /* 0x000fd20000000000 */
.L_x_9386:
[----:B------:R-:W-:Y:S05]  /*6800*/  BSYNC B0 ;  /* 0x0000000000007941 */ /* 0x000fea0003800000 */
.L_x_9384:
[----:B------:R-:W-:-:S04]  /*6810*/  LOP3.LUT R26, R26, 0x80000000, RZ, 0xc0, !PT ;  /* 0x800000001a1a7812 */ /* 0x000fc800078ec0ff */
[----:B------:R-:W-:-:S04]  /*6820*/  SHF.R.U32.HI R5, RZ, 0x18, R26 ;  /* 0x00000018ff057819 */ /* 0x000fc8000001161a */
[----:B------:R-:W-:-:S05]  /*6830*/  LOP3.LUT R5, R0, R5, RZ, 0xfc, !PT ;  /* 0x0000000500057212 */ /* 0x000fca00078efcff */
[----:B------:R0:W-:Y:S01]  /*6840*/  STG.E.U8 desc[UR36][R2.64], R5 ;  /* 0x0000000502007986 */ /* 0x0001e2000c101124 */
[----:B------:R-:W-:Y:S05]  /*6850*/  BRA `(.L_x_9370) ;  /* 0x00000004009c7947 */ /* 0x000fea0003800000 */
.L_x_9380:
[----:B------:R-:W-:-:S05]  /*6860*/  F2FP.BF16.F32.PACK_AB R26, RZ, R26 ;  /* 0x0000001aff1a723e */ /* 0x000fca00000010ff */
[----:B------:R0:W-:Y:S01]  /*6870*/  STG.E.U16 desc[UR36][R2.64], R26 ;  /* 0x0000001a02007986 */ /* 0x0001e2000c101524 */
[----:B------:R-:W-:Y:S05]  /*6880*/  BRA `(.L_x_9370) ;  /* 0x0000000400907947 */ /* 0x000fea0003800000 */
.L_x_9377:
        /* <DEDUP_REMOVED lines=11> */
.L_x_9389:
        /* <DEDUP_REMOVED lines=16> */
.L_x_9392:
[----:B------:R-:W-:-:S04]  /*6a40*/  LOP3.LUT R26, R26, 0x80000000, RZ, 0xc0, !PT ;  /* 0x800000001a1a7812 */ /* 0x000fc800078ec0ff */
[----:B------:R-:W-:-:S04]  /*6a50*/  SHF.R.U32.HI R5, RZ, 0x18, R26 ;  /* 0x00000018ff057819 */ /* 0x000fc8000001161a */
[----:B------:R-:W-:-:S04]  /*6a60*/  LOP3.LUT R4, R4, R5, RZ, 0xfc, !PT ;  /* 0x0000000504047212 */ /* 0x000fc800078efcff */
[----:B------:R-:W-:-:S07]  /*6a70*/  PRMT R0, R4, 0x7610, R0 ;  /* 0x0000761004007816 */ /* 0x000fce0000000000 */
.L_x_9391:
[----:B------:R-:W-:Y:S05]  /*6a80*/  BSYNC B0 ;  /* 0x0000000000007941 */ /* 0x000fea0003800000 */
.L_x_9390:
[----:B------:R3:W-:Y:S01]  /*6a90*/  STG.E.U8 desc[UR36][R2.64], R0 ;  /* 0x0000000002007986 */ /* 0x0007e2000c101124 */
[----:B------:R-:W-:Y:S05]  /*6aa0*/  BRA `(.L_x_9370) ;  /* 0x0000000400087947 */ /* 0x000fea0003800000 */
.L_x_9388:
        /* <DEDUP_REMOVED lines=16> */
.L_x_9395:
[----:B------:R-:W-:-:S04]  /*6bb0*/  LOP3.LUT R26, R26, 0x80000000, RZ, 0xc0, !PT ;  /* 0x800000001a1a7812 */ /* 0x000fc800078ec0ff */
[----:B------:R-:W-:-:S04]  /*6bc0*/  SHF.R.U32.HI R5, RZ, 0x18, R26 ;  /* 0x00000018ff057819 */ /* 0x000fc8000001161a */
[----:B------:R-:W-:-:S04]  /*6bd0*/  LOP3.LUT R4, R4, R5, RZ, 0xfc, !PT ;  /* 0x0000000504047212 */ /* 0x000fc800078efcff */
[----:B------:R-:W-:-:S07]  /*6be0*/  PRMT R0, R4, 0x7610, R0 ;  /* 0x0000761004007816 */ /* 0x000fce0000000000 */
.L_x_9394:
[----:B------:R-:W-:Y:S05]  /*6bf0*/  BSYNC B0 ;  /* 0x0000000000007941 */ /* 0x000fea0003800000 */
.L_x_9393:
[----:B------:R0:W-:Y:S01]  /*6c00*/  STG.E.U8 desc[UR36][R2.64], R0 ;  /* 0x0000000002007986 */ /* 0x0001e2000c101124 */
[----:B------:R-:W-:Y:S05]  /*6c10*/  BRA `(.L_x_9370) ;  /* 0x0000000000ac7947 */ /* 0x000fea0003800000 */
.L_x_9387:
        /* <DEDUP_REMOVED lines=21> */
.L_x_9369:
        /* <DEDUP_REMOVED lines=16> */
.L_x_9398:
[----:B------:R-:W-:Y:S05]  /*6e70*/  BRA `(.L_x_9370) ;  /* 0x0000000000147947 */ /* 0x000fea0003800000 */
.L_x_9397:
[----:B------:R-:W0:Y:S02]  /*6e80*/  F2I.U64.TRUNC R26, R26 ;  /* 0x0000001a001a7311 */ /* 0x000e24000020d800 */
[----:B0-----:R2:W-:Y:S01]  /*6e90*/  STG.E.64 desc[UR36][R2.64], R26 ;  /* 0x0000001a02007986 */ /* 0x0015e2000c101b24 */
[----:B------:R-:W-:Y:S05]  /*6ea0*/  BRA `(.L_x_9370) ;  /* 0x0000000000087947 */ /* 0x000fea0003800000 */
.L_x_9396:
[----:B------:R-:W0:Y:S02]  /*6eb0*/  F2I.FTZ.U32.TRUNC.NTZ R5, R26 ;  /* 0x0000001a00057305 */ /* 0x000e24000021f000 */
[----:B0-----:R0:W-:Y:S02]  /*6ec0*/  STG.E desc[UR36][R2.64], R5 ;  /* 0x0000000502007986 */ /* 0x0011e4000c101924 */
.L_x_9370:
        /* <DEDUP_REMOVED lines=24> */
.L_x_9402:
[----:B------:R-:W0:Y:S02]  /*7050*/  F2I.S64.TRUNC R16, R16 ;  /* 0x0000001000107311 */ /* 0x000e24000020d900 */
[----:B0-----:R-:W-:-:S05]  /*7060*/  IMAD.MOV.U32 R5, RZ, RZ, R16 ;  /* 0x000000ffff057224 */ /* 0x001fca00078e0010 */
[----:B------:R0:W-:Y:S01]  /*7070*/  STG.E.U8 desc[UR36][R2.64], R5 ;  /* 0x0000000502007986 */ /* 0x0001e2000c101124 */
[----:B------:R-:W-:Y:S05]  /*7080*/  BRA `(.L_x_9404) ;  /* 0x0000000c00447947 */ /* 0x000fea0003800000 */
.L_x_9401:
        /* <DEDUP_REMOVED lines=9> */
.L_x_9406:
[----:B------:R-:W0:Y:S02]  /*7120*/  F2I.FTZ.TRUNC.NTZ R5, R16 ;  /* 0x0000001000057305 */ /* 0x000e24000021f100 */
[----:B0-----:R3:W-:Y:S01]  /*7130*/  STG.E desc[UR36][R2.64], R5 ;  /* 0x0000000502007986 */ /* 0x0017e2000c101924 */
[----:B------:R-:W-:Y:S05]  /*7140*/  BRA `(.L_x_9404) ;  /* 0x0000000c00147947 */ /* 0x000fea0003800000 */
.L_x_9405:
[----:B------:R-:W0:Y:S02]  /*7150*/  F2I.FTZ.TRUNC.NTZ R5, R16 ;  /* 0x0000001000057305 */ /* 0x000e24000021f100 */
[----:B0-----:R2:W-:Y:S01]  /*7160*/  STG.E.U16 desc[UR36][R2.64], R5 ;  /* 0x0000000502007986 */ /* 0x0015e2000c101524 */
[----:B------:R-:W-:Y:S05]  /*7170*/  BRA `(.L_x_9404) ;  /* 0x0000000c00087947 */ /* 0x000fea0003800000 */
.L_x_9400:
        /* <DEDUP_REMOVED lines=8> */
.L_x_9408:
[----:B------:R-:W-:-:S05]  /*7200*/  F2FP.F16.F32.PACK_AB R16, RZ, R16 ;  /* 0x00000010ff10723e */ /* 0x000fca00000000ff */
[----:B------:R0:W-:Y:S01]  /*7210*/  STG.E.U16 desc[UR36][R2.64], R16 ;  /* 0x0000001002007986 */ /* 0x0001e2000c101524 */
[----:B------:R-:W-:Y:S05]  /*7220*/  BRA `(.L_x_9404) ;  /* 0x0000000800dc7947 */ /* 0x000fea0003800000 */
.L_x_9407:
        /* <DEDUP_REMOVED lines=8> */
.L_x_9410:
[----:B------:R-:W-:-:S05]  /*72b0*/  F2FP.F16.F32.PACK_AB R17, R17, R16 ;  /* 0x000000101111723e */ /* 0x000fca00000000ff */
[----:B------:R0:W-:Y:S01]  /*72c0*/  STG.E desc[UR36][R2.64], R17 ;  /* 0x0000001102007986 */ /* 0x0001e2000c101924 */
[----:B------:R-:W-:Y:S05]  /*72d0*/  BRA `(.L_x_9404) ;  /* 0x0000000800b07947 */ /* 0x000fea0003800000 */
.L_x_9409:
[----:B------:R-:W-:-:S06]  /*72e0*/  FMUL.FTZ R4, R16, 1 ;  /* 0x3f80000010047820 */ /* 0x000fcc0000410000 */
[----:B------:R-:W0:Y:S02]  /*72f0*/  F2F.F64.F32 R4, R4 ;  /* 0x0000000400047310 */ /* 0x000e240000201800 */
[----:B0-----:R0:W-:Y:S01]  /*7300*/  STG.E.64 desc[UR36][R2.64], R4 ;  /* 0x0000000402007986 */ /* 0x0011e2000c101b24 */
[----:B------:R-:W-:Y:S05]  /*7310*/  BRA `(.L_x_9404) ;  /* 0x0000000800a07947 */ /* 0x000fea0003800000 */
.L_x_9399:
        /* <DEDUP_REMOVED lines=14> */
.L_x_9413:
[----:B------:R-:W-:Y:S01]  /*7400*/  FMUL.FTZ R6, R17, 1 ;  /* 0x3f80000011067820 */ /* 0x000fe20000410000 */
[----:B------:R-:W-:-:S05]  /*7410*/  FMUL.FTZ R4, R16, 1 ;  /* 0x3f80000010047820 */ /* 0x000fca0000410000 */
[----:B------:R-:W-:Y:S08]  /*7420*/  F2F.F64.F32 R6, R6 ;  /* 0x0000000600067310 */ /* 0x000ff00000201800 */
[----:B------:R-:W0:Y:S02]  /*7430*/  F2F.F64.F32 R4, R4 ;  /* 0x0000000400047310 */ /* 0x000e240000201800 */
[----:B0-----:R0:W-:Y:S01]  /*7440*/  STG.E.128 desc[UR36][R2.64], R4 ;  /* 0x0000000402007986 */ /* 0x0011e2000c101d24 */
[----:B------:R-:W-:Y:S05]  /*7450*/  BRA `(.L_x_9404) ;  /* 0x0000000800507947 */ /* 0x000fea0003800000 */
.L_x_9412:
        /* <DEDUP_REMOVED lines=20> */
.L_x_9417:
[----:B------:R-:W-:Y:S05]  /*75a0*/  BSYNC B0 ;  /* 0x0000000000007941 */ /* 0x000fea0003800000 */
.L_x_9416:
[----:B------:R-:W-:-:S05]  /*75b0*/  LOP3.LUT R7, R0, R7, RZ, 0xfc, !PT ;  /* 0x0000000700077212 */ /* 0x000fca00078efcff */
[----:B------:R0:W-:Y:S01]  /*75c0*/  STG.E.U8 desc[UR36][R2.64], R7 ;  /* 0x0000000702007986 */ /* 0x0001e2000c101124 */
[----:B------:R-:W-:Y:S05]  /*75d0*/  BRA `(.L_x_9404) ;  /* 0x0000000400f07947 */ /* 0x000fea0003800000 */
.L_x_9415:
        /* <DEDUP_REMOVED lines=12> */
.L_x_9419:
[----:B------:R-:W-:Y:S01]  /*76a0*/  IMAD.MOV.U32 R0, RZ, RZ, 0x7f ;  /* 0x0000007fff007424 */ /* 0x000fe200078e00ff */
[----:B------:R-:W-:-:S04]  /*76b0*/  ISETP.GT.U32.AND P0, PT, R4, 0x7f800000, PT ;  /* 0x7f8000000400780c */ /* 0x000fc80003f04070 */
[----:B------:R-:W-:-:S09]  /*76c0*/  SEL R0, R0, 0x7c, P0 ;  /* 0x0000007c00007807 */ /* 0x000fd20000000000 */
.L_x_9420:
[----:B------:R-:W-:Y:S05]  /*76d0*/  BSYNC B0 ;  /* 0x0000000000007941 */ /* 0x000fea0003800000 */
.L_x_9418:
[----:B------:R-:W-:-:S04]  /*76e0*/  LOP3.LUT R16, R16, 0x80000000, RZ, 0xc0, !PT ;  /* 0x8000000010107812 */ /* 0x000fc800078ec0ff */
[----:B------:R-:W-:-:S04]  /*76f0*/  SHF.R.U32.HI R5, RZ, 0x18, R16 ;  /* 0x00000018ff057819 */ /* 0x000fc80000011610 */
[----:B------:R-:W-:-:S05]  /*7700*/  LOP3.LUT R5, R0, R5, RZ, 0xfc, !PT ;  /* 0x0000000500057212 */ /* 0x000fca00078efcff */
[----:B------:R0:W-:Y:S01]  /*7710*/  STG.E.U8 desc[UR36][R2.64], R5 ;  /* 0x0000000502007986 */ /* 0x0001e2000c101124 */
[----:B------:R-:W-:Y:S05]  /*7720*/  BRA `(.L_x_9404) ;  /* 0x00000004009c7947 */ /* 0x000fea0003800000 */
.L_x_9414:
[----:B------:R-:W-:-:S05]  /*7730*/  F2FP.BF16.F32.PACK_AB R16, RZ, R16 ;  /* 0x00000010ff10723e */ /* 0x000fca00000010ff */
[----:B------:R0:W-:Y:S01]  /*7740*/  STG.E.U16 desc[UR36][R2.64], R16 ;  /* 0x0000001002007986 */ /* 0x0001e2000c101524 */
[----:B------:R-:W-:Y:S05]  /*7750*/  BRA `(.L_x_9404) ;  /* 0x0000000400907947 */ /* 0x000fea0003800000 */
.L_x_9411:
        /* <DEDUP_REMOVED lines=11> */
.L_x_9423:
        /* <DEDUP_REMOVED lines=16> */
.L_x_9426:
[----:B------:R-:W-:-:S04]  /*7910*/  LOP3.LUT R16, R16, 0x80000000, RZ, 0xc0, !PT ;  /* 0x8000000010107812 */ /* 0x000fc800078ec0ff */
[----:B------:R-:W-:-:S04]  /*7920*/  SHF.R.U32.HI R5, RZ, 0x18, R16 ;  /* 0x00000018ff057819 */ /* 0x000fc80000011610 */
[----:B------:R-:W-:-:S04]  /*7930*/  LOP3.LUT R4, R4, R5, RZ, 0xfc, !PT ;  /* 0x0000000504047212 */ /* 0x000fc800078efcff */
[----:B------:R-:W-:-:S07]  /*7940*/  PRMT R0, R4, 0x7610, R0 ;  /* 0x0000761004007816 */ /* 0x000fce0000000000 */
.L_x_9425:
[----:B------:R-:W-:Y:S05]  /*7950*/  BSYNC B0 ;  /* 0x0000000000007941 */ /* 0x000fea0003800000 */
.L_x_9424:
[----:B------:R0:W-:Y:S01]  /*7960*/  STG.E.U8 desc[UR36][R2.64], R0 ;  /* 0x0000000002007986 */ /* 0x0001e2000c101124 */
[----:B------:R-:W-:Y:S05]  /*7970*/  BRA `(.L_x_9404) ;  /* 0x0000000400087947 */ /* 0x000fea0003800000 */
.L_x_9422:
        /* <DEDUP_REMOVED lines=16> */
.L_x_9429:
[----:B------:R-:W-:-:S04]  /*7a80*/  LOP3.LUT R16, R16, 0x80000000, RZ, 0xc0, !PT ;  /* 0x8000000010107812 */ /* 0x000fc800078ec0ff */
[----:B------:R-:W-:-:S04]  /*7a90*/  SHF.R.U32.HI R5, RZ, 0x18, R16 ;  /* 0x00000018ff057819 */ /* 0x000fc80000011610 */
[----:B------:R-:W-:-:S04]  /*7aa0*/  LOP3.LUT R4, R4, R5, RZ, 0xfc, !PT ;  /* 0x0000000504047212 */ /* 0x000fc800078efcff */
[----:B------:R-:W-:-:S07]  /*7ab0*/  PRMT R0, R4, 0x7610, R0 ;  /* 0x0000761004007816 */ /* 0x000fce0000000000 */
.L_x_9428:
[----:B------:R-:W-:Y:S05]  /*7ac0*/  BSYNC B0 ;  /* 0x0000000000007941 */ /* 0x000fea0003800000 */
.L_x_9427:
[----:B------:R0:W-:Y:S01]  /*7ad0*/  STG.E.U8 desc[UR36][R2.64], R0 ;  /* 0x0000000002007986 */ /* 0x0001e2000c101124 */
[----:B------:R-:W-:Y:S05]  /*7ae0*/  BRA `(.L_x_9404) ;  /* 0x0000000000ac7947 */ /* 0x000fea0003800000 */
.L_x_9421:
        /* <DEDUP_REMOVED lines=21> */
.L_x_9403:
        /* <DEDUP_REMOVED lines=16> */
.L_x_9432:
[----:B------:R-:W-:Y:S05]  /*7d40*/  BRA `(.L_x_9404) ;  /* 0x0000000000147947 */ /* 0x000fea0003800000 */
.L_x_9431:
[----:B------:R-:W0:Y:S02]  /*7d50*/  F2I.U64.TRUNC R16, R16 ;  /* 0x0000001000107311 */ /* 0x000e24000020d800 */
[----:B0-----:R0:W-:Y:S01]  /*7d60*/  STG.E.64 desc[UR36][R2.64], R16 ;  /* 0x0000001002007986 */ /* 0x0011e2000c101b24 */
[----:B------:R-:W-:Y:S05]  /*7d70*/  BRA `(.L_x_9404) ;  /* 0x0000000000087947 */ /* 0x000fea0003800000 */
.L_x_9430:
[----:B------:R-:W0:Y:S02]  /*7d80*/  F2I.FTZ.U32.TRUNC.NTZ R5, R16 ;  /* 0x0000001000057305 */ /* 0x000e24000021f000 */
[----:B0-----:R0:W-:Y:S02]  /*7d90*/  STG.E desc[UR36][R2.64], R5 ;  /* 0x0000000502007986 */ /* 0x0011e4000c101924 */
.L_x_9404:
[----:B------:R-:W-:-:S07]  /*7da0*/  VIADD R28, R28, 0x80 ;  /* 0x000000801c1c7836 */ /* 0x000fce0000000000 */
.L_x_9364:
[----:B------:R-:W-:Y:S05]  /*7db0*/  BSYNC B6 ;  /* 0x0000000000067941 */ /* 0x000fea0003800000 */
.L_x_9363:
[----:B------:R-:W-:-:S13]  /*7dc0*/  ISETP.GE.AND P0, PT, R28, R24, PT ;  /* 0x000000181c00720c */ /* 0x000fda0003f06270 */
[----:B------:R-:W-:Y:S05]  /*7dd0*/  @P0 EXIT ;  /* 0x000000000000094d */ /* 0x000fea0003800000 */
[----:B0--3--:R-:W0:Y:S01]  /*7de0*/  S2R R0, SR_CTAID.X ;  /* 0x0000000000007919 */ /* 0x009e220000002500 */
[----:B-12-4-:R-:W1:Y:S01]  /*7df0*/  LDC.64 R2, c[0x0][0x218] ;  /* 0x00008600ff027b82 */ /* 0x016e620000000a00 */
[----:B------:R-:W-:Y:S01]  /*7e00*/  ULDC UR4, c[0x0][0x238] ;  /* 0x00008e0000047ab9 */ /* 0x000fe20000000800 */
[----:B0-----:R-:W-:Y:S01]  /*7e10*/  IMAD R28, R0, 0x200, R28 ;  /* 0x00000200001c7824 */ /* 0x001fe200078e021c */
[----:B------:R-:W-:-:S03]  /*7e20*/  PRMT R0, R22, 0x9910, RZ ;  /* 0x0000991016007816 */ /* 0x000fc600000000ff */
[----:B------:R-:W-:Y:S01]  /*7e30*/  IMAD R5, R28, UR4, RZ ;  /* 0x000000041c057c24 */ /* 0x000fe2000f8e02ff */
[----:B------:R-:W-:-:S04]  /*7e40*/  ISETP.GT.AND P1, PT, R0, 0x9, PT ;  /* 0x000000090000780c */ /* 0x000fc80003f24270 */
[----:B-1----:R-:W-:-:S05]  /*7e50*/  IADD3 R2, P0, R5, R2, RZ ;  /* 0x0000000205027210 */ /* 0x002fca0007f1e0ff */
[----:B------:R-:W-:-:S04]  /*7e60*/  IMAD.X R3, RZ, RZ, R3, P0 ;  /* 0x000000ffff037224 */ /* 0x000fc800000e0603 */
        /* <DEDUP_REMOVED lines=12> */
.L_x_9436:
[----:B------:R-:W0:Y:S02]  /*7f30*/  F2I.S64.TRUNC R18, R18 ;  /* 0x0000001200127311 */ /* 0x000e24000020d900 */
[----:B0-----:R-:W-:-:S05]  /*7f40*/  IMAD.MOV.U32 R5, RZ, RZ, R18 ;  /* 0x000000ffff057224 */ /* 0x001fca00078e0012 */
[----:B------:R-:W-:Y:S01]  /*7f50*/  STG.E.U8 desc[UR36][R2.64], R5 ;  /* 0x0000000502007986 */ /* 0x000fe2000c101124 */
[----:B------:R-:W-:Y:S05]  /*7f60*/  EXIT ;  /* 0x000000000000794d */ /* 0x000fea0003800000 */
.L_x_9435:
        /* <DEDUP_REMOVED lines=9> */
.L_x_9439:
[----:B------:R-:W0:Y:S02]  /*8000*/  F2I.FTZ.TRUNC.NTZ R5, R18 ;  /* 0x0000001200057305 */ /* 0x000e24000021f100 */
[----:B0-----:R-:W-:Y:S01]  /*8010*/  STG.E desc[UR36][R2.64], R5 ;  /* 0x0000000502007986 */ /* 0x001fe2000c101924 */
[----:B------:R-:W-:Y:S05]  /*8020*/  EXIT ;  /* 0x000000000000794d */ /* 0x000fea0003800000 */
.L_x_9438:
[----:B------:R-:W0:Y:S02]  /*8030*/  F2I.FTZ.TRUNC.NTZ R5, R18 ;  /* 0x0000001200057305 */ /* 0x000e24000021f100 */
[----:B0-----:R-:W-:Y:S01]  /*8040*/  STG.E.U16 desc[UR36][R2.64], R5 ;  /* 0x0000000502007986 */ /* 0x001fe2000c101524 */
[----:B------:R-:W-:Y:S05]  /*8050*/  EXIT ;  /* 0x000000000000794d */ /* 0x000fea0003800000 */
.L_x_9434:
        /* <DEDUP_REMOVED lines=8> */
.L_x_9441:
[----:B------:R-:W-:-:S05]  /*80e0*/  F2FP.F16.F32.PACK_AB R18, RZ, R18 ;  /* 0x00000012ff12723e */ /* 0x000fca00000000ff */
[----:B------:R-:W-:Y:S01]  /*80f0*/  STG.E.U16 desc[UR36][R2.64], R18 ;  /* 0x0000001202007986 */ /* 0x000fe2000c101524 */
[----:B------:R-:W-:Y:S05]  /*8100*/  EXIT ;  /* 0x000000000000794d */ /* 0x000fea0003800000 */
.L_x_9440:
        /* <DEDUP_REMOVED lines=8> */
.L_x_9443:
[----:B------:R-:W-:-:S05]  /*8190*/  F2FP.F16.F32.PACK_AB R19, R19, R18 ;  /* 0x000000121313723e */ /* 0x000fca00000000ff */
[----:B------:R-:W-:Y:S01]  /*81a0*/  STG.E desc[UR36][R2.64], R19 ;  /* 0x0000001302007986 */ /* 0x000fe2000c101924 */
[----:B------:R-:W-:Y:S05]  /*81b0*/  EXIT ;  /* 0x000000000000794d */ /* 0x000fea0003800000 */
.L_x_9442:
[----:B------:R-:W-:-:S06]  /*81c0*/  FMUL.FTZ R4, R18, 1 ;  /* 0x3f80000012047820 */ /* 0x000fcc0000410000 */
[----:B------:R-:W0:Y:S02]  /*81d0*/  F2F.F64.F32 R4, R4 ;  /* 0x0000000400047310 */ /* 0x000e240000201800 */
[----:B0-----:R-:W-:Y:S01]  /*81e0*/  STG.E.64 desc[UR36][R2.64], R4 ;  /* 0x0000000402007986 */ /* 0x001fe2000c101b24 */
[----:B------:R-:W-:Y:S05]  /*81f0*/  EXIT ;  /* 0x000000000000794d */ /* 0x000fea0003800000 */
.L_x_9433:
        /* <DEDUP_REMOVED lines=14> */
.L_x_9446:
[----:B------:R-:W-:Y:S01]  /*82e0*/  FMUL.FTZ R6, R19, 1 ;  /* 0x3f80000013067820 */ /* 0x000fe20000410000 */
[----:B------:R-:W-:-:S05]  /*82f0*/  FMUL.FTZ R4, R18, 1 ;  /* 0x3f80000012047820 */ /* 0x000fca0000410000 */
[----:B------:R-:W-:Y:S08]  /*8300*/  F2F.F64.F32 R6, R6 ;  /* 0x0000000600067310 */ /* 0x000ff00000201800 */
[----:B------:R-:W0:Y:S02]  /*8310*/  F2F.F64.F32 R4, R4 ;  /* 0x0000000400047310 */ /* 0x000e240000201800 */
[----:B0-----:R-:W-:Y:S01]  /*8320*/  STG.E.128 desc[UR36][R2.64], R4 ;  /* 0x0000000402007986 */ /* 0x001fe2000c101d24 */
[----:B------:R-:W-:Y:S05]  /*8330*/  EXIT ;  /* 0x000000000000794d */ /* 0x000fea0003800000 */
.L_x_9445:
        /* <DEDUP_REMOVED lines=20> */
.L_x_9450:
[----:B------:R-:W-:Y:S05]  /*8480*/  BSYNC B0 ;  /* 0x0000000000007941 */ /* 0x000fea0003800000 */
.L_x_9449:
[----:B------:R-:W-:-:S05]  /*8490*/  LOP3.LUT R7, R0, R7, RZ, 0xfc, !PT ;  /* 0x0000000700077212 */ /* 0x000fca00078efcff */
[----:B------:R-:W-:Y:S01]  /*84a0*/  STG.E.U8 desc[UR36][R2.64], R7 ;  /* 0x0000000702007986 */ /* 0x000fe2000c101124 */
[----:B------:R-:W-:Y:S05]  /*84b0*/  EXIT ;  /* 0x000000000000794d */ /* 0x000fea0003800000 */
.L_x_9448:
        /* <DEDUP_REMOVED lines=12> */
.L_x_9452:
[----:B------:R-:W-:Y:S01]  /*8580*/  IMAD.MOV.U32 R0, RZ, RZ, 0x7f ;  /* 0x0000007fff007424 */ /* 0x000fe200078e00ff */
[----:B------:R-:W-:-:S04]  /*8590*/  ISETP.GT.U32.AND P0, PT, R4, 0x7f800000, PT ;  /* 0x7f8000000400780c */ /* 0x000fc80003f04070 */
[----:B------:R-:W-:-:S09]  /*85a0*/  SEL R0, R0, 0x7c, P0 ;  /* 0x0000007c00007807 */ /* 0x000fd20000000000 */
.L_x_9453:
[----:B------:R-:W-:Y:S05]  /*85b0*/  BSYNC B0 ;  /* 0x0000000000007941 */ /* 0x000fea0003800000 */
.L_x_9451:
[----:B------:R-:W-:-:S04]  /*85c0*/  LOP3.LUT R18, R18, 0x80000000, RZ, 0xc0, !PT ;  /* 0x8000000012127812 */ /* 0x000fc800078ec0ff */
[----:B------:R-:W-:-:S04]  /*85d0*/  SHF.R.U32.HI R5, RZ, 0x18, R18 ;  /* 0x00000018ff057819 */ /* 0x000fc80000011612 */
[----:B------:R-:W-:-:S05]  /*85e0*/  LOP3.LUT R5, R0, R5, RZ, 0xfc, !PT ;  /* 0x0000000500057212 */ /* 0x000fca00078efcff */
[----:B------:R-:W-:Y:S01]  /*85f0*/  STG.E.U8 desc[UR36][R2.64], R5 ;  /* 0x0000000502007986 */ /* 0x000fe2000c101124 */
[----:B------:R-:W-:Y:S05]  /*8600*/  EXIT ;  /* 0x000000000000794d */ /* 0x000fea0003800000 */
.L_x_9447:
[----:B------:R-:W-:-:S05]  /*8610*/  F2FP.BF16.F32.PACK_AB R18, RZ, R18 ;  /* 0x00000012ff12723e */ /* 0x000fca00000010ff */
[----:B------:R-:W-:Y:S01]  /*8620*/  STG.E.U16 desc[UR36][R2.64], R18 ;  /* 0x0000001202007986 */ /* 0x000fe2000c101524 */
[----:B------:R-:W-:Y:S05]  /*8630*/  EXIT ;  /* 0x000000000000794d */ /* 0x000fea0003800000 */
.L_x_9444:
        /* <DEDUP_REMOVED lines=11> */
.L_x_9456:
        /* <DEDUP_REMOVED lines=16> */
.L_x_9459:
[----:B------:R-:W-:-:S04]  /*87f0*/  LOP3.LUT R18, R18, 0x80000000, RZ, 0xc0, !PT ;  /* 0x8000000012127812 */ /* 0x000fc800078ec0ff */
[----:B------:R-:W-:-:S04]  /*8800*/  SHF.R.U32.HI R5, RZ, 0x18, R18 ;  /* 0x00000018ff057819 */ /* 0x000fc80000011612 */
[----:B------:R-:W-:-:S04]  /*8810*/  LOP3.LUT R4, R4, R5, RZ, 0xfc, !PT ;  /* 0x0000000504047212 */ /* 0x000fc800078efcff */
[----:B------:R-:W-:-:S07]  /*8820*/  PRMT R0, R4, 0x7610, R0 ;  /* 0x0000761004007816 */ /* 0x000fce0000000000 */
.L_x_9458:
[----:B------:R-:W-:Y:S05]  /*8830*/  BSYNC B0 ;  /* 0x0000000000007941 */ /* 0x000fea0003800000 */
.L_x_9457:
[----:B------:R-:W-:Y:S01]  /*8840*/  STG.E.U8 desc[UR36][R2.64], R0 ;  /* 0x0000000002007986 */ /* 0x000fe2000c101124 */
[----:B------:R-:W-:Y:S05]  /*8850*/  EXIT ;  /* 0x000000000000794d */ /* 0x000fea0003800000 */
.L_x_9455:
        /* <DEDUP_REMOVED lines=16> */
.L_x_9462:
[----:B------:R-:W-:-:S04]  /*8960*/  LOP3.LUT R18, R18, 0x80000000, RZ, 0xc0, !PT ;  /* 0x8000000012127812 */ /* 0x000fc800078ec0ff */
[----:B------:R-:W-:-:S04]  /*8970*/  SHF.R.U32.HI R5, RZ, 0x18, R18 ;  /* 0x00000018ff057819 */ /* 0x000fc80000011612 */
[----:B------:R-:W-:-:S04]  /*8980*/  LOP3.LUT R4, R4, R5, RZ, 0xfc, !PT ;  /* 0x0000000504047212 */ /* 0x000fc800078efcff */
[----:B------:R-:W-:-:S07]  /*8990*/  PRMT R0, R4, 0x7610, R0 ;  /* 0x0000761004007816 */ /* 0x000fce0000000000 */
.L_x_9461:
[----:B------:R-:W-:Y:S05]  /*89a0*/  BSYNC B0 ;  /* 0x0000000000007941 */ /* 0x000fea0003800000 */
.L_x_9460:
[----:B------:R-:W-:Y:S01]  /*89b0*/  STG.E.U8 desc[UR36][R2.64], R0 ;  /* 0x0000000002007986 */ /* 0x000fe2000c101124 */
[----:B------:R-:W-:Y:S05]  /*89c0*/  EXIT ;  /* 0x000000000000794d */ /* 0x000fea0003800000 */
.L_x_9454:
        /* <DEDUP_REMOVED lines=21> */
.L_x_9437:
        /* <DEDUP_REMOVED lines=16> */
.L_x_9465:
[----:B------:R-:W-:Y:S05]  /*8c20*/  EXIT ;  /* 0x000000000000794d */ /* 0x000fea0003800000 */
.L_x_9464:
[----:B------:R-:W0:Y:S02]  /*8c30*/  F2I.U64.TRUNC R18, R18 ;  /* 0x0000001200127311 */ /* 0x000e24000020d800 */
[----:B0-----:R-:W-:Y:S01]  /*8c40*/  STG.E.64 desc[UR36][R2.64], R18 ;  /* 0x0000001202007986 */ /* 0x001fe2000c101b24 */
[----:B------:R-:W-:Y:S05]  /*8c50*/  EXIT ;  /* 0x000000000000794d */ /* 0x000fea0003800000 */
.L_x_9463:
[----:B------:R-:W0:Y:S02]  /*8c60*/  F2I.FTZ.U32.TRUNC.NTZ R5, R18 ;  /* 0x0000001200057305 */ /* 0x000e24000021f000 */
[----:B0-----:R-:W-:Y:S01]  /*8c70*/  STG.E desc[UR36][R2.64], R5 ;  /* 0x0000000502007986 */ /* 0x001fe2000c101924 */
[----:B------:R-:W-:Y:S05]  /*8c80*/  EXIT ;  /* 0x000000000000794d */ /* 0x000fea0003800000 */
.L_x_9466:
        /* <DEDUP_REMOVED lines=15> */
.L_x_19653:


//--------------------- .text._ZN2at6native18elementwise_kernelILi128ELi2EZNS0_22gpu_kernel_impl_nocastIZZZNS0_22reciprocal_kernel_cudaERNS_18TensorIteratorBaseEENKUlvE_clEvENKUlvE2_clEvEUlN3c107complexIfEEE_EEvS4_RKT_EUliE_EEviT1_ --------------------------
	.section	.text._ZN2at6native18elementwise_kernelILi128ELi2EZNS0_22gpu_kernel_impl_nocastIZZZNS0_22reciprocal_kernel_cudaERNS_18TensorIteratorBaseEENKUlvE_clEvENKUlvE2_clEvEUlN3c107complexIfEEE_EEvS4_RKT_EUliE_EEviT1_,"ax",@progbits
	.align	128
        .global         _ZN2at6native18elementwise_kernelILi128ELi2EZNS0_22gpu_kernel_impl_nocastIZZZNS0_22reciprocal_kernel_cudaERNS_18TensorIteratorBaseEENKUlvE_clEvENKUlvE2_clEvEUlN3c107complexIfEEE_EEvS4_RKT_EUliE_EEviT1_
        .type           _ZN2at6native18elementwise_kernelILi128ELi2EZNS0_22gpu_kernel_impl_nocastIZZZNS0_22reciprocal_kernel_cudaERNS_18TensorIteratorBaseEENKUlvE_clEvENKUlvE2_clEvEUlN3c107complexIfEEE_EEvS4_RKT_EUliE_EEviT1_,@function
        .size           _ZN2at6native18elementwise_kernelILi128ELi2EZNS0_22gpu_kernel_impl_nocastIZZZNS0_22reciprocal_kernel_cudaERNS_18TensorIteratorBaseEENKUlvE_clEvENKUlvE2_clEvEUlN3c107complexIfEEE_EEvS4_RKT_EUliE_EEviT1_,(.L_x_19654 - _ZN2at6native18elementwise_kernelILi128ELi2EZNS0_22gpu_kernel_impl_nocastIZZZNS0_22reciprocal_kernel_cudaERNS_18TensorIteratorBaseEENKUlvE_clEvENKUlvE2_clEvEUlN3c107complexIfEEE_EEvS4_RKT_EUliE_EEviT1_)
        .other          _ZN2at6native18elementwise_kernelILi128ELi2EZNS0_22gpu_kernel_impl_nocastIZZZNS0_22reciprocal_kernel_cudaERNS_18TensorIteratorBaseEENKUlvE_clEvENKUlvE2_clEvEUlN3c107complexIfEEE_EEvS4_RKT_EUliE_EEviT1_,@"STO_CUDA_ENTRY STV_DEFAULT"
_ZN2at6native18elementwise_kernelILi128ELi2EZNS0_22gpu_kernel_impl_nocastIZZZNS0_22reciprocal_kernel_cudaERNS_18TensorIteratorBaseEENKUlvE_clEvENKUlvE2_clEvEUlN3c107complexIfEEE_EEvS4_RKT_EUliE_EEviT1_:
.text._ZN2at6native18elementwise_kernelILi128ELi2EZNS0_22gpu_kernel_impl_nocastIZZZNS0_22reciprocal_kernel_cudaERNS_18TensorIteratorBaseEENKUlvE_clEvENKUlvE2_clEvEUlN3c107complexIfEEE_EEvS4_RKT_EUliE_EEviT1_:
        /* <DEDUP_REMOVED lines=36> */
[C---:B------:R-:W-:Y:S02]  /*0240*/  IMAD R3, R5.reuse, UR10, RZ ;  /* 0x0000000a05037c24 */ /* 0x040fe4000f8e02ff */
[----:B------:R-:W-:Y:S02]  /*0250*/  IMAD R2, R5, UR11, R2 ;  /* 0x0000000b05027c24 */ /* 0x000fe4000f8e0202 */
        /* <DEDUP_REMOVED lines=268> */
[----:B------:R-:W-:-:S03]  /*1320*/  ULDC.64 UR8, c[0x0][0x400] ;  /* 0x0001000000087ab9 */ /* 0x000fc60000000a00 */
[----:B------:R-:W-:Y:S02]  /*1330*/  @P0 IMAD.MOV R8, RZ, RZ, -R8 ;  /* 0x000000ffff080224 */ /* 0x000fe400078e0a08 */
[----:B------:R-:W-:Y:S02]  /*1340*/  IMAD R3, R4, UR8, R3 ;  /* 0x0000000804037c24 */ /* 0x000fe4000f8e0203 */
[----:B-1----:R-:W-:Y:S02]  /*1350*/  @P0 IMAD R8, R8, R15, R9 ;  /* 0x0000000f08080224 */ /* 0x002fe400078e0209 */
[----:B------:R-:W-:Y:S02]  /*1360*/  IMAD R2, R4, UR9, R2 ;  /* 0x0000000904027c24 */ /* 0x000fe4000f8e0202 */
[C---:B--2---:R-:W-:Y:S02]  /*1370*/  @P0 IMAD R3, R8.reuse, R6, R3 ;  /* 0x0000000608030224 */ /* 0x044fe400078e0203 */
[----:B------:R-:W-:-:S07]  /*1380*/  @P0 IMAD R2, R8, R7, R2 ;  /* 0x0000000708020224 */ /* 0x000fce00078e0202 */
.L_x_9469:
[----:B------:R-:W-:Y:S02]  /*1390*/  ULDC.64 UR8, c[0x0][0x418] ;  /* 0x0001060000087ab9 */ /* 0x000fe40000000a00 */
[----:B------:R-:W-:-:S04]  /*13a0*/  IADD3 R4, P0, R2, UR8, RZ ;  /* 0x0000000802047c10 */ /* 0x000fc8000ff1e0ff */
[----:B------:R-:W-:Y:S01]  /*13b0*/  IADD3.X R5, RZ, UR9, RZ, P0, !PT ;  /* 0x00000009ff057c10 */ /* 0x000fe200087fe4ff */
[----:B------:R-:W-:-:S05]  /*13c0*/  ULDC.64 UR8, c[0x0][0x410] ;  /* 0x0001040000087ab9 */ /* 0x000fca0000000a00 */
[----:B------:R-:W2:Y:S01]  /*13d0*/  LDG.E.64 R4, desc[UR4][R4.64] ;  /* 0x0000000404047981 */ /* 0x000ea2000c1e1b00 */
[----:B------:R-:W-:Y:S01]  /*13e0*/  MOV R2, 0x1 ;  /* 0x0000000100027802 */ /* 0x000fe20000000f00 */
[----:B------:R-:W-:Y:S01]  /*13f0*/  BSSY B1, `(.L_x_9470) ;  /* 0x0000036000017945 */ /* 0x000fe20003800000 */
[----:B------:R-:W-:Y:S02]  /*1400*/  MOV R8, 0x7fc00000 ;  /* 0x7fc0000000087802 */ /* 0x000fe40000000f00 */
[----:B------:R-:W-:Y:S02]  /*1410*/  MOV R9, 0x7fc00000 ;  /* 0x7fc0000000097802 */ /* 0x000fe40000000f00 */
[----:B--2---:R-:W-:-:S13]  /*1420*/  FSETP.GTU.FTZ.AND P0, PT, |R4|, +INF , PT ;  /* 0x7f8000000400780b */ /* 0x004fda0003f1c200 */
[----:B------:R-:W-:-:S04]  /*1430*/  @!P0 FSETP.GTU.FTZ.AND P1, PT, |R5|, +INF , PT ;  /* 0x7f8000000500880b */ /* 0x000fc80003f3c200 */
[----:B------:R-:W-:-:S04]  /*1440*/  @!P0 SEL R2, RZ, 0x1, !P1 ;  /* 0x00000001ff028807 */ /* 0x000fc80004800000 */
[----:B------:R-:W-:Y:S02]  /*1450*/  PRMT R6, R2, 0x9910, RZ ;  /* 0x0000991002067816 */ /* 0x000fe400000000ff */
[----:B------:R-:W-:Y:S02]  /*1460*/  IADD3 R2, P1, R3, UR8, RZ ;  /* 0x0000000803027c10 */ /* 0x000fe4000ff3e0ff */
[----:B------:R-:W-:Y:S02]  /*1470*/  ISETP.NE.AND P0, PT, R6, RZ, PT ;  /* 0x000000ff0600720c */ /* 0x000fe40003f05270 */
[----:B------:R-:W-:-:S11]  /*1480*/  IADD3.X R3, RZ, UR9, RZ, P1, !PT ;  /* 0x00000009ff037c10 */ /* 0x000fd60008ffe4ff */
[----:B------:R-:W-:Y:S05]  /*1490*/  @P0 BRA `(.L_x_9471) ;  /* 0x0000000000ac0947 */ /* 0x000fea0003800000 */
[----:B------:R-:W-:Y:S02]  /*14a0*/  FSETP.NEU.FTZ.AND P0, PT, |R4|, +INF , PT ;  /* 0x7f8000000400780b */ /* 0x000fe40003f1d200 */
[----:B------:R-:W-:-:S11]  /*14b0*/  PRMT R6, RZ, 0x7610, R6 ;  /* 0x00007610ff067816 */ /* 0x000fd60000000006 */
[----:B------:R-:W-:-:S04]  /*14c0*/  @!P0 FSETP.NEU.FTZ.AND P1, PT, |R5|, +INF , PT ;  /* 0x7f8000000500880b */ /* 0x000fc80003f3d200 */
[----:B------:R-:W-:-:S04]  /*14d0*/  @!P0 SEL R6, RZ, 0x1, P1 ;  /* 0x00000001ff068807 */ /* 0x000fc80000800000 */
[----:B------:R-:W-:-:S04]  /*14e0*/  PRMT R6, R6, 0x9910, RZ ;  /* 0x0000991006067816 */ /* 0x000fc800000000ff */
[----:B------:R-:W-:-:S13]  /*14f0*/  ISETP.NE.AND P1, PT, R6, RZ, PT ;  /* 0x000000ff0600720c */ /* 0x000fda0003f25270 */
[----:B------:R-:W-:Y:S05]  /*1500*/  @P1 BRA `(.L_x_9471) ;  /* 0x0000000000901947 */ /* 0x000fea0003800000 */
[----:B------:R-:W-:Y:S01]  /*1510*/  HFMA2.MMA R6, -RZ, RZ, 0, 5.9604644775390625e-08 ;  /* 0x00000001ff067435 */ /* 0x000fe200000001ff */
[----:B------:R-:W-:Y:S02]  /*1520*/  @P0 FSETP.NEU.FTZ.AND P1, PT, |R5|, +INF , PT ;  /* 0x7f8000000500080b */ /* 0x000fe40003f3d200 */
[----:B------:R-:W-:-:S03]  /*1530*/  CS2R R8, SRZ ;  /* 0x0000000000087805 */ /* 0x000fc6000001ff00 */
        /* <DEDUP_REMOVED lines=13> */
[-C--:B------:R-:W-:Y:S01]  /*1610*/  FFMA.FTZ R5, R5, R6.reuse, R4 ;  /* 0x0000000605057223 */ /* 0x080fe20000010004 */
[----:B------:R-:W-:Y:S01]  /*1620*/  FFMA.FTZ R8, RZ, R6, 1 ;  /* 0x3f800000ff087423 */ /* 0x000fe20000010006 */
[----:B------:R-:W-:-:S04]  /*1630*/  FADD.FTZ R6, RZ, -R6 ;  /* 0x80000006ff067221 */ /* 0x000fc80000010000 */
[----:B------:R-:W0:Y:S02]  /*1640*/  MUFU.RCP R5, R5 ;  /* 0x0000000500057308 */ /* 0x000e240000001000 */
[C---:B0-----:R-:W-:Y:S01]  /*1650*/  FMUL.FTZ R8, R5.reuse, R8 ;  /* 0x0000000805087220 */ /* 0x041fe20000410000 */
[----:B------:R-:W-:Y:S01]  /*1660*/  FMUL.FTZ R9, R5, R6 ;  /* 0x0000000605097220 */ /* 0x000fe20000410000 */
[----:B------:R-:W-:Y:S06]  /*1670*/  BRA `(.L_x_9471) ;  /* 0x0000000000347947 */ /* 0x000fec0003800000 */
.L_x_9473:
[----:B------:R-:W0:Y:S08]  /*1680*/  MUFU.RCP R8, R6 ;  /* 0x0000000600087308 */ /* 0x000e300000001000 */
[----:B------:R-:W1:Y:S01]  /*1690*/  MUFU.RCP R9, R7 ;  /* 0x0000000700097308 */ /* 0x000e620000001000 */
[----:B0-----:R-:W-:Y:S01]  /*16a0*/  FADD.FTZ R8, R8, -RZ ;  /* 0x800000ff08087221 */ /* 0x001fe20000010000 */
[----:B-1----:R-:W-:Y:S01]  /*16b0*/  FMUL.FTZ R9, RZ, R9 ;  /* 0x00000009ff097220 */ /* 0x002fe20000410000 */
[----:B------:R-:W-:Y:S06]  /*16c0*/  BRA `(.L_x_9471) ;  /* 0x0000000000207947 */ /* 0x000fec0003800000 */
.L_x_9472:
[----:B------:R-:W0:Y:S02]  /*16d0*/  MUFU.RCP R7, R5 ;  /* 0x0000000500077308 */ /* 0x000e240000001000 */
[----:B0-----:R-:W-:-:S04]  /*16e0*/  FMUL.FTZ R6, R4, R7 ;  /* 0x0000000704067220 */ /* 0x001fc80000410000 */
[-C--:B------:R-:W-:Y:S01]  /*16f0*/  FFMA.FTZ R4, R4, R6.reuse, R5 ;  /* 0x0000000604047223 */ /* 0x080fe20000010005 */
[----:B------:R-:W-:Y:S01]  /*1700*/  FADD.FTZ R7, RZ, R6 ;  /* 0x00000006ff077221 */ /* 0x000fe20000010000 */
[----:B------:R-:W-:-:S04]  /*1710*/  FFMA.FTZ R9, RZ, R6, -1 ;  /* 0xbf800000ff097423 */ /* 0x000fc80000010006 */
[----:B------:R-:W0:Y:S02]  /*1720*/  MUFU.RCP R4, R4 ;  /* 0x0000000400047308 */ /* 0x000e240000001000 */
[C---:B0-----:R-:W-:Y:S01]  /*1730*/  FMUL.FTZ R8, R4.reuse, R7 ;  /* 0x0000000704087220 */ /* 0x041fe20000410000 */
[----:B------:R-:W-:-:S07]  /*1740*/  FMUL.FTZ R9, R4, R9 ;  /* 0x0000000904097220 */ /* 0x000fce0000410000 */
.L_x_9471:
[----:B------:R-:W-:Y:S05]  /*1750*/  BSYNC B1 ;  /* 0x0000000000017941 */ /* 0x000fea0003800000 */
.L_x_9470:
[----:B------:R0:W-:Y:S01]  /*1760*/  STG.E.64 desc[UR4][R2.64], R8 ;  /* 0x0000000802007986 */ /* 0x0001e2000c101b04 */
[----:B------:R-:W-:-:S07]  /*1770*/  IADD3 R7, R0, 0x80, RZ ;  /* 0x0000008000077810 */ /* 0x000fce0007ffe0ff */
.L_x_9468:
[----:B------:R-:W-:Y:S05]  /*1780*/  BSYNC B0 ;  /* 0x0000000000007941 */ /* 0x000fea0003800000 */
.L_x_9467:
[----:B------:R-:W-:-:S13]  /*1790*/  ISETP.GE.AND P0, PT, R7, UR6, PT ;  /* 0x0000000607007c0c */ /* 0x000fda000bf06270 */
[----:B------:R-:W-:Y:S05]  /*17a0*/  @P0 EXIT ;  /* 0x000000000000094d */ /* 0x000fea0003800000 */
[----:B0-----:R-:W0:Y:S01]  /*17b0*/  LDC R8, c[0x0][0x218] ;  /* 0x00008600ff087b82 */ /* 0x001e220000000800 */
[----:B------:R-:W-:Y:S01]  /*17c0*/  HFMA2.MMA R3, -RZ, RZ, 0, 0 ;  /* 0x00000000ff037435 */ /* 0x000fe200000001ff */
[----:B------:R-:W-:Y:S02]  /*17d0*/  MOV R0, RZ ;  /* 0x000000ff00007202 */ /* 0x000fe40000000f00 */
[----:B0-----:R-:W-:-:S13]  /*17e0*/  ISETP.NE.AND P0, PT, R8, RZ, PT ;  /* 0x000000ff0800720c */ /* 0x001fda0003f05270 */
[----:B------:R-:W-:Y:S05]  /*17f0*/  @!P0 BRA `(.L_x_9474) ;  /* 0x0000001000a88947 */ /* 0x000fea0003800000 */
[----:B------:R-:W-:Y:S01]  /*1800*/  MOV R2, RZ ;  /* 0x000000ff00027202 */ /* 0x000fe20000000f00 */
[----:B------:R-:W-:Y:S01]  /*1810*/  IMAD.MOV.U32 R3, RZ, RZ, R7 ;  /* 0x000000ffff037224 */ /* 0x000fe200078e0007 */
        /* <DEDUP_REMOVED lines=296> */
.L_x_9474:
[----:B------:R-:W-:Y:S02]  /*2aa0*/  ULDC.64 UR6, c[0x0][0x418] ;  /* 0x0001060000067ab9 */ /* 0x000fe40000000a00 */
[----:B------:R-:W-:-:S04]  /*2ab0*/  IADD3 R4, P0, R0, UR6, RZ ;  /* 0x0000000600047c10 */ /* 0x000fc8000ff1e0ff */
[----:B------:R-:W-:Y:S01]  /*2ac0*/  IADD3.X R5, RZ, UR7, RZ, P0, !PT ;  /* 0x00000007ff057c10 */ /* 0x000fe200087fe4ff */
[----:B------:R-:W-:-:S04]  /*2ad0*/  ULDC.64 UR6, c[0x0][0x410] ;  /* 0x0001040000067ab9 */ /* 0x000fc80000000a00 */
[----:B------:R-:W2:Y:S01]  /*2ae0*/  LDG.E.64 R8, desc[UR4][R4.64] ;  /* 0x0000000404087981 */ /* 0x000ea2000c1e1b00 */
[----:B------:R-:W-:Y:S01]  /*2af0*/  IADD3 R2, P1, R3, UR6, RZ ;  /* 0x0000000603027c10 */ /* 0x000fe2000ff3e0ff */
[----:B------:R-:W-:Y:S01]  /*2b00*/  BSSY B0, `(.L_x_9475) ;  /* 0x000002d000007945 */ /* 0x000fe20003800000 */
[----:B------:R-:W-:Y:S02]  /*2b10*/  MOV R6, 0x7fc00000 ;  /* 0x7fc0000000067802 */ /* 0x000fe40000000f00 */
[----:B------:R-:W-:Y:S02]  /*2b20*/  IADD3.X R3, RZ, UR7, RZ, P1, !PT ;  /* 0x00000007ff037c10 */ /* 0x000fe40008ffe4ff */
[----:B------:R-:W-:Y:S02]  /*2b30*/  MOV R7, 0x7fc00000 ;  /* 0x7fc0000000077802 */ /* 0x000fe40000000f00 */
[----:B--2---:R-:W-:-:S13]  /*2b40*/  FSETP.GTU.FTZ.AND P0, PT, |R8|, +INF , PT ;  /* 0x7f8000000800780b */ /* 0x004fda0003f1c200 */
[----:B------:R-:W-:Y:S05]  /*2b50*/  @P0 BRA `(.L_x_9476) ;  /* 0x00000000009c0947 */ /* 0x000fea0003800000 */
[----:B------:R-:W-:-:S13]  /*2b60*/  FSETP.GTU.FTZ.AND P0, PT, |R9|, +INF , PT ;  /* 0x7f8000000900780b */ /* 0x000fda0003f1c200 */
[----:B------:R-:W-:Y:S05]  /*2b70*/  @P0 BRA `(.L_x_9476) ;  /* 0x0000000000940947 */ /* 0x000fea0003800000 */
[----:B------:R-:W-:Y:S02]  /*2b80*/  FSETP.NEU.FTZ.AND P2, PT, |R8|, +INF , PT ;  /* 0x7f8000000800780b */ /* 0x000fe40003f5d200 */
[----:B------:R-:W-:-:S04]  /*2b90*/  FSETP.NEU.FTZ.AND P0, PT, |R9|, +INF , PT ;  /* 0x7f8000000900780b */ /* 0x000fc80003f1d200 */
[----:B------:R-:W-:-:S04]  /*2ba0*/  PLOP3.LUT P1, PT, P2, P0, PT, 0xa8, 0x0 ;  /* 0x000000000000781c */ /* 0x000fc80001721570 */
[----:B------:R-:W-:-:S04]  /*2bb0*/  FSEL R6, RZ, +QNAN , P1 ;  /* 0x7fc00000ff067808 */ /* 0x000fc80000800000 */
[----:B------:R-:W-:Y:S01]  /*2bc0*/  MOV R7, R6 ;  /* 0x0000000600077202 */ /* 0x000fe20000000f00 */
[----:B------:R-:W-:Y:S06]  /*2bd0*/  @!P2 BRA `(.L_x_9476) ;  /* 0x00000000007ca947 */ /* 0x000fec0003800000 */
[----:B------:R-:W-:Y:S01]  /*2be0*/  CS2R R6, SRZ ;  /* 0x0000000000067805 */ /* 0x000fe2000001ff00 */
[----:B------:R-:W-:Y:S06]  /*2bf0*/  @!P0 BRA `(.L_x_9476) ;  /* 0x0000000000748947 */ /* 0x000fec0003800000 */
        /* <DEDUP_REMOVED lines=16> */
.L_x_9478:
[----:B------:R-:W0:Y:S08]  /*2d00*/  MUFU.RCP R6, R0 ;  /* 0x0000000000067308 */ /* 0x000e300000001000 */
[----:B------:R-:W1:Y:S01]  /*2d10*/  MUFU.RCP R7, R4 ;  /* 0x0000000400077308 */ /* 0x000e620000001000 */
[----:B0-----:R-:W-:Y:S01]  /*2d20*/  FADD.FTZ R6, R6, -RZ ;  /* 0x800000ff06067221 */ /* 0x001fe20000010000 */
[----:B-1----:R-:W-:Y:S01]  /*2d30*/  FMUL.FTZ R7, RZ, R7 ;  /* 0x00000007ff077220 */ /* 0x002fe20000410000 */
[----:B------:R-:W-:Y:S06]  /*2d40*/  BRA `(.L_x_9476) ;  /* 0x0000000000207947 */ /* 0x000fec0003800000 */
.L_x_9477:
        /* <DEDUP_REMOVED lines=8> */
.L_x_9476:
[----:B------:R-:W-:Y:S05]  /*2dd0*/  BSYNC B0 ;  /* 0x0000000000007941 */ /* 0x000fea0003800000 */
.L_x_9475:
[----:B------:R-:W-:Y:S01]  /*2de0*/  STG.E.64 desc[UR4][R2.64], R6 ;  /* 0x0000000602007986 */ /* 0x000fe2000c101b04 */
[----:B------:R-:W-:Y:S05]  /*2df0*/  EXIT ;  /* 0x000000000000794d */ /* 0x000fea0003800000 */
.L_x_9479:
        /* <DEDUP_REMOVED lines=16> */
.L_x_19654:


//--------------------- .text._ZN2at6native27unrolled_elementwise_kernelIZZZNS0_22reciprocal_kernel_cudaERNS_18TensorIteratorBaseEENKUlvE_clEvENKUlvE2_clEvEUlN3c107complexIfEEE_St5arrayIPcLm2EELi4E23TrivialOffsetCalculatorILi1EjESE_NS0_6memory15LoadWithoutCastENSF_16StoreWithoutCastEEEviT_T0_T2_T3_T4_T5_ --------------------------
	.section	.text._ZN2at6native27unrolled_elementwise_kernelIZZZNS0_22reciprocal_kernel_cudaERNS_18TensorIteratorBaseEENKUlvE_clEvENKUlvE2_clEvEUlN3c107complexIfEEE_St5arrayIPcLm2EELi4E23TrivialOffsetCalculatorILi1EjESE_NS0_6memory15LoadWithoutCastENSF_16StoreWithoutCastEEEviT_T0_T2_T3_T4_T5_,"ax",@progbits
	.align	128
        .global         _ZN2at6native27unrolled_elementwise_kernelIZZZNS0_22reciprocal_kernel_cudaERNS_18TensorIteratorBaseEENKUlvE_clEvENKUlvE2_clEvEUlN3c107complexIfEEE_St5arrayIPcLm2EELi4E23TrivialOffsetCalculatorILi1EjESE_NS0_6memory15LoadWithoutCastENSF_16StoreWithoutCastEEEviT_T0_T2_T3_T4_T5_
        .type           _ZN2at6native27unrolled_elementwise_kernelIZZZNS0_22reciprocal_kernel_cudaERNS_18TensorIteratorBaseEENKUlvE_clEvENKUlvE2_clEvEUlN3c107complexIfEEE_St5arrayIPcLm2EELi4E23TrivialOffsetCalculatorILi1EjESE_NS0_6memory15LoadWithoutCastENSF_16StoreWithoutCastEEEviT_T0_T2_T3_T4_T5_,@function
        .size           _ZN2at6native27unrolled_elementwise_kernelIZZZNS0_22reciprocal_kernel_cudaERNS_18TensorIteratorBaseEENKUlvE_clEvENKUlvE2_clEvEUlN3c107complexIfEEE_St5arrayIPcLm2EELi4E23TrivialOffsetCalculatorILi1EjESE_NS0_6memory15LoadWithoutCastENSF_16StoreWithoutCastEEEviT_T0_T2_T3_T4_T5_,(.L_x_19655 - _ZN2at6native27unrolled_elementwise_kernelIZZZNS0_22reciprocal_kernel_cudaERNS_18TensorIteratorBaseEENKUlvE_clEvENKUlvE2_clEvEUlN3c107complexIfEEE_St5arrayIPcLm2EELi4E23TrivialOffsetCalculatorILi1EjESE_NS0_6memory15LoadWithoutCastENSF_16StoreWithoutCastEEEviT_T0_T2_T3_T4_T5_)
        .other          _ZN2at6native27unrolled_elementwise_kernelIZZZNS0_22reciprocal_kernel_cudaERNS_18TensorIteratorBaseEENKUlvE_clEvENKUlvE2_clEvEUlN3c107complexIfEEE_St5arrayIPcLm2EELi4E23TrivialOffsetCalculatorILi1EjESE_NS0_6memory15LoadWithoutCastENSF_16StoreWithoutCastEEEviT_T0_T2_T3_T4_T5_,@"STO_CUDA_ENTRY STV_DEFAULT"
_ZN2at6native27unrolled_elementwise_kernelIZZZNS0_22reciprocal_kernel_cudaERNS_18TensorIteratorBaseEENKUlvE_clEvENKUlvE2_clEvEUlN3c107complexIfEEE_St5arrayIPcLm2EELi4E23TrivialOffsetCalculatorILi1EjESE_NS0_6memory15LoadWithoutCastENSF_16StoreWithoutCastEEEviT_T0_T2_T3_T4_T5_:
.text._ZN2at6native27unrolled_elementwise_kernelIZZZNS0_22reciprocal_kernel_cudaERNS_18TensorIteratorBaseEENKUlvE_clEvENKUlvE2_clEvEUlN3c107complexIfEEE_St5arrayIPcLm2EELi4E23TrivialOffsetCalculatorILi1EjESE_NS0_6memory15LoadWithoutCastENSF_16StoreWithoutCastEEEviT_T0_T2_T3_T4_T5_:
        /* <DEDUP_REMOVED lines=18> */
[----:B------:R-:W-:-:S04]  /*0120*/  CS2R R2, SRZ ;  /* 0x0000000000027805 */ /* 0x000fc8000001ff00 */
[----:B------:R0:W5:Y:S07]  /*0130*/  @!P1 LDG.E.64 R16, desc[UR4][R20.64] ;  /* 0x0000000414109981 */ /* 0x00016e000c1e1b00 */
[----:B------:R-:W-:Y:S01]  /*0140*/  @!P3 IMAD R15, R0, 0x200, R5 ;  /* 0x00000200000fb824 */ /* 0x000fe200078e0205 */
[----:B------:R-:W-:Y:S01]  /*0150*/  @!P3 IADD3 R5, R5, 0x80, RZ ;  /* 0x000000800505b810 */ /* 0x000fe20007ffe0ff */
[----:B------:R-:W2:Y:S03]  /*0160*/  @!P3 LDC.64 R12, c[0x0][0x220] ;  /* 0x00008800ff0cbb82 */ /* 0x000ea60000000a00 */
[----:B------:R-:W-:Y:S01]  /*0170*/  ISETP.GE.AND P2, PT, R5, R6, PT ;  /* 0x000000060500720c */ /* 0x000fe20003f46270 */
[----:B-1----:R-:W-:-:S12]  /*0180*/  @!P0 IMAD.WIDE.U32 R10, R9, 0x8, R10 ;  /* 0x00000008090a8825 */ /* 0x002fd800078e000a */
[----:B------:R-:W1:Y:S01]  /*0190*/  @!P2 LDC.64 R22, c[0x0][0x220] ;  /* 0x00008800ff16ab82 */ /* 0x000e620000000a00 */
[----:B------:R-:W-:Y:S02]  /*01a0*/  @!P2 IMAD R5, R0, 0x200, R5 ;  /* 0x000002000005a824 */ /* 0x000fe400078e0205 */
[----:B--2---:R-:W-:Y:S01]  /*01b0*/  @!P3 IMAD.WIDE.U32 R12, R15, 0x8, R12 ;  /* 0x000000080f0cb825 */ /* 0x004fe200078e000c */
[----:B------:R-:W-:-:S06]  /*01c0*/  CS2R R14, SRZ ;  /* 0x00000000000e7805 */ /* 0x000fcc000001ff00 */
[----:B------:R0:W5:Y:S01]  /*01d0*/  @!P0 LDG.E.64 R14, desc[UR4][R10.64] ;  /* 0x000000040a0e8981 */ /* 0x000162000c1e1b00 */
[----:B-1----:R-:W-:Y:S01]  /*01e0*/  @!P2 IMAD.WIDE.U32 R22, R5, 0x8, R22 ;  /* 0x000000080516a825 */ /* 0x002fe200078e0016 */
[----:B------:R-:W-:-:S04]  /*01f0*/  CS2R R4, SRZ ;  /* 0x0000000000047805 */ /* 0x000fc8000001ff00 */
[----:B------:R0:W5:Y:S04]  /*0200*/  @!P2 LDG.E.64 R2, desc[UR4][R22.64] ;  /* 0x000000041602a981 */ /* 0x000168000c1e1b00 */
[----:B------:R0:W5:Y:S01]  /*0210*/  @!P3 LDG.E.64 R4, desc[UR4][R12.64] ;  /* 0x000000040c04b981 */ /* 0x000162000c1e1b00 */
[----:B------:R-:W-:Y:S01]  /*0220*/  BSSY B0, `(.L_x_9480) ;  /* 0x0000038000007945 */ /* 0x000fe20003800000 */
[----:B------:R-:W-:Y:S01]  /*0230*/  HFMA2.MMA R9, -RZ, RZ, 0, 0 ;  /* 0x00000000ff097435 */ /* 0x000fe200000001ff */
[----:B------:R-:W-:Y:S02]  /*0240*/  CS2R R18, SRZ ;  /* 0x0000000000127805 */ /* 0x000fe4000001ff00 */
[----:B------:R-:W-:Y:S08]  /*0250*/  @P1 BRA `(.L_x_9481) ;  /* 0x0000000000d01947 */ /* 0x000ff00003800000 */
[----:B-----5:R-:W-:Y:S01]  /*0260*/  FSETP.GTU.FTZ.AND P0, PT, |R16|, +INF , PT ;  /* 0x7f8000001000780b */ /* 0x020fe20003f1c200 */
[----:B------:R-:W-:Y:S01]  /*0270*/  IMAD.MOV.U32 R8, RZ, RZ, 0x1 ;  /* 0x00000001ff087424 */ /* 0x000fe200078e00ff */
[----:B------:R-:W-:Y:S01]  /*0280*/  MOV R18, 0x7fc00000 ;  /* 0x7fc0000000127802 */ /* 0x000fe20000000f00 */
[----:B------:R-:W-:-:S10]  /*0290*/  IMAD.MOV.U32 R19, RZ, RZ, 0x7fc00000 ;  /* 0x7fc00000ff137424 */ /* 0x000fd400078e00ff */
[----:B------:R-:W-:-:S04]  /*02a0*/  @!P0 FSETP.GTU.FTZ.AND P2, PT, |R17|, +INF , PT ;  /* 0x7f8000001100880b */ /* 0x000fc80003f5c200 */
[----:B------:R-:W-:-:S04]  /*02b0*/  @!P0 SEL R8, RZ, 0x1, !P2 ;  /* 0x00000001ff088807 */ /* 0x000fc80005000000 */
[----:B------:R-:W-:-:S04]  /*02c0*/  PRMT R8, R8, 0x9910, RZ ;  /* 0x0000991008087816 */ /* 0x000fc800000000ff */
[----:B------:R-:W-:-:S13]  /*02d0*/  ISETP.NE.AND P0, PT, R8, RZ, PT ;  /* 0x000000ff0800720c */ /* 0x000fda0003f05270 */
        /* <DEDUP_REMOVED lines=8> */
[----:B------:R-:W-:Y:S02]  /*0360*/  @P0 FSETP.NEU.FTZ.AND P2, PT, |R17|, +INF , PT ;  /* 0x7f8000001100080b */ /* 0x000fe40003f5d200 */
[----:B------:R-:W-:Y:S02]  /*0370*/  CS2R R18, SRZ ;  /* 0x0000000000127805 */ /* 0x000fe4000001ff00 */
[----:B------:R-:W-:Y:S02]  /*0380*/  MOV R8, 0x1 ;  /* 0x0000000100087802 */ /* 0x000fe40000000f00 */
        /* <DEDUP_REMOVED lines=9> */
[----:B0-----:R-:W-:-:S12]  /*0420*/  FADD.FTZ R10, |R17|, -RZ ;  /* 0x800000ff110a7221 */ /* 0x001fd80000010200 */
        /* <DEDUP_REMOVED lines=10> */
.L_x_9483:
[----:B------:R-:W0:Y:S08]  /*04d0*/  MUFU.RCP R18, R8 ;  /* 0x0000000800127308 */ /* 0x000e300000001000 */
[----:B------:R-:W1:Y:S01]  /*04e0*/  MUFU.RCP R19, R10 ;  /* 0x0000000a00137308 */ /* 0x000e620000001000 */
[----:B0-----:R-:W-:Y:S01]  /*04f0*/  FADD.FTZ R18, R18, -RZ ;  /* 0x800000ff12127221 */ /* 0x001fe20000010000 */
[----:B-1----:R-:W-:Y:S01]  /*0500*/  FMUL.FTZ R19, RZ, R19 ;  /* 0x00000013ff137220 */ /* 0x002fe20000410000 */
[----:B------:R-:W-:Y:S06]  /*0510*/  BRA `(.L_x_9481) ;  /* 0x0000000000207947 */ /* 0x000fec0003800000 */
.L_x_9482:
[----:B0-----:R-:W0:Y:S02]  /*0520*/  MUFU.RCP R11, R17 ;  /* 0x00000011000b7308 */ /* 0x001e240000001000 */
[----:B0-----:R-:W-:-:S04]  /*0530*/  FMUL.FTZ R8, R11, R16 ;  /* 0x000000100b087220 */ /* 0x001fc80000410000 */
[----:B------:R-:W-:Y:S01]  /*0540*/  FFMA.FTZ R16, R8, R16, R17 ;  /* 0x0000001008107223 */ /* 0x000fe20000010011 */
[----:B------:R-:W-:Y:S01]  /*0550*/  FADD.FTZ R11, RZ, R8 ;  /* 0x00000008ff0b7221 */ /* 0x000fe20000010000 */
[----:B------:R-:W-:-:S04]  /*0560*/  FFMA.FTZ R19, RZ, R8, -1 ;  /* 0xbf800000ff137423 */ /* 0x000fc80000010008 */
[----:B------:R-:W0:Y:S02]  /*0570*/  MUFU.RCP R16, R16 ;  /* 0x0000001000107308 */ /* 0x000e240000001000 */
[C---:B0-----:R-:W-:Y:S01]  /*0580*/  FMUL.FTZ R18, R16.reuse, R11 ;  /* 0x0000000b10127220 */ /* 0x041fe20000410000 */
[----:B------:R-:W-:-:S07]  /*0590*/  FMUL.FTZ R19, R16, R19 ;  /* 0x0000001310137220 */ /* 0x000fce0000410000 */
.L_x_9481:
[----:B------:R-:W-:Y:S05]  /*05a0*/  BSYNC B0 ;  /* 0x0000000000007941 */ /* 0x000fea0003800000 */
.L_x_9480:
[----:B-----5:R-:W-:Y:S01]  /*05b0*/  VIADD R17, R7, 0x80 ;  /* 0x0000008007117836 */ /* 0x020fe20000000000 */
[----:B------:R-:W-:Y:S01]  /*05c0*/  BSSY B0, `(.L_x_9484) ;  /* 0x0000038000007945 */ /* 0x000fe20003800000 */
[----:B------:R-:W-:-:S03]  /*05d0*/  HFMA2.MMA R8, -RZ, RZ, 0, 0 ;  /* 0x00000000ff087435 */ /* 0x000fc600000001ff */
[----:B------:R-:W-:-:S13]  /*05e0*/  ISETP.GE.AND P0, PT, R17, R6, PT ;  /* 0x000000061100720c */ /* 0x000fda0003f06270 */
[----:B------:R-:W-:Y:S05]  /*05f0*/  @P0 BRA `(.L_x_9485) ;  /* 0x0000000000d00947 */ /* 0x000fea0003800000 */
[----:B------:R-:W-:Y:S01]  /*0600*/  FSETP.GTU.FTZ.AND P0, PT, |R14|, +INF , PT ;  /* 0x7f8000000e00780b */ /* 0x000fe20003f1c200 */
[----:B------:R-:W-:Y:S02]  /*0610*/  IMAD.MOV.U32 R8, RZ, RZ, 0x1 ;  /* 0x00000001ff087424 */ /* 0x000fe400078e00ff */
[----:B------:R-:W-:-:S10]  /*0620*/  IMAD.MOV.U32 R9, RZ, RZ, 0x7fc00000 ;  /* 0x7fc00000ff097424 */ /* 0x000fd400078e00ff */
[----:B------:R-:W-:-:S04]  /*0630*/  @!P0 FSETP.GTU.FTZ.AND P2, PT, |R15|, +INF , PT ;  /* 0x7f8000000f00880b */ /* 0x000fc80003f5c200 */
[----:B------:R-:W-:-:S04]  /*0640*/  @!P0 SEL R8, RZ, 0x1, !P2 ;  /* 0x00000001ff088807 */ /* 0x000fc80005000000 */
[----:B------:R-:W-:-:S04]  /*0650*/  PRMT R8, R8, 0x9910, RZ ;  /* 0x0000991008087816 */ /* 0x000fc800000000ff */
[----:B------:R-:W-:Y:S02]  /*0660*/  ISETP.NE.AND P0, PT, R8, RZ, PT ;  /* 0x000000ff0800720c */ /* 0x000fe40003f05270 */
[----:B------:R-:W-:-:S11]  /*0670*/  MOV R8, 0x7fc00000 ;  /* 0x7fc0000000087802 */ /* 0x000fd60000000f00 */
[----:B------:R-:W-:Y:S05]  /*0680*/  @P0 BRA `(.L_x_9485) ;  /* 0x0000000000ac0947 */ /* 0x000fea0003800000 */
[----:B------:R-:W-:Y:S02]  /*0690*/  FSETP.NEU.FTZ.AND P0, PT, |R14|, +INF , PT ;  /* 0x7f8000000e00780b */ /* 0x000fe40003f1d200 */
[----:B0-----:R-:W-:-:S11]  /*06a0*/  PRMT R10, RZ, 0x7610, R10 ;  /* 0x00007610ff0a7816 */ /* 0x001fd6000000000a */
[----:B------:R-:W-:-:S04]  /*06b0*/  @!P0 FSETP.NEU.FTZ.AND P2, PT, |R15|, +INF , PT ;  /* 0x7f8000000f00880b */ /* 0x000fc80003f5d200 */
[----:B------:R-:W-:-:S04]  /*06c0*/  @!P0 SEL R10, RZ, 0x1, P2 ;  /* 0x00000001ff0a8807 */ /* 0x000fc80001000000 */
[----:B------:R-:W-:-:S04]  /*06d0*/  PRMT R10, R10, 0x9910, RZ ;  /* 0x000099100a0a7816 */ /* 0x000fc800000000ff */
[----:B------:R-:W-:-:S13]  /*06e0*/  ISETP.NE.AND P2, PT, R10, RZ, PT ;  /* 0x000000ff0a00720c */ /* 0x000fda0003f45270 */
[----:B------:R-:W-:Y:S05]  /*06f0*/  @P2 BRA `(.L_x_9485) ;  /* 0x0000000000902947 */ /* 0x000fea0003800000 */
[----:B------:R-:W-:Y:S02]  /*0700*/  @P0 FSETP.NEU.FTZ.AND P2, PT, |R15|, +INF , PT ;  /* 0x7f8000000f00080b */ /* 0x000fe40003f5d200 */
[----:B------:R-:W-:Y:S02]  /*0710*/  MOV R8, 0x1 ;  /* 0x0000000100087802 */ /* 0x000fe40000000f00 */
[----:B------:R-:W-:-:S04]  /*0720*/  @P0 SEL R8, RZ, 0x1, P2 ;  /* 0x00000001ff080807 */ /* 0x000fc80001000000 */
[----:B------:R-:W-:-:S04]  /*0730*/  PRMT R8, R8, 0x9910, RZ ;  /* 0x0000991008087816 */ /* 0x000fc800000000ff */
[----:B------:R-:W-:Y:S02]  /*0740*/  ISETP.NE.AND P0, PT, R8, RZ, PT ;  /* 0x000000ff0800720c */ /* 0x000fe40003f05270 */
[----:B------:R-:W-:-:S11]  /*0750*/  CS2R R8, SRZ ;  /* 0x0000000000087805 */ /* 0x000fd6000001ff00 */
        /* <DEDUP_REMOVED lines=17> */
.L_x_9487:
[----:B------:R-:W0:Y:S08]  /*0870*/  MUFU.RCP R8, R10 ;  /* 0x0000000a00087308 */ /* 0x000e300000001000 */
[----:B------:R-:W1:Y:S01]  /*0880*/  MUFU.RCP R9, R11 ;  /* 0x0000000b00097308 */ /* 0x000e620000001000 */
[----:B0-----:R-:W-:Y:S01]  /*0890*/  FADD.FTZ R8, R8, -RZ ;  /* 0x800000ff08087221 */ /* 0x001fe20000010000 */
[----:B-1----:R-:W-:Y:S01]  /*08a0*/  FMUL.FTZ R9, RZ, R9 ;  /* 0x00000009ff097220 */ /* 0x002fe20000410000 */
[----:B------:R-:W-:Y:S06]  /*08b0*/  BRA `(.L_x_9485) ;  /* 0x0000000000207947 */ /* 0x000fec0003800000 */
.L_x_9486:
        /* <DEDUP_REMOVED lines=8> */
.L_x_9485:
[----:B------:R-:W-:Y:S05]  /*0940*/  BSYNC B0 ;  /* 0x0000000000007941 */ /* 0x000fea0003800000 */
.L_x_9484:
[----:B0-----:R-:W-:Y:S01]  /*0950*/  VIADD R11, R7, 0x100 ;  /* 0x00000100070b7836 */ /* 0x001fe20000000000 */
[----:B------:R-:W-:Y:S01]  /*0960*/  BSSY B0, `(.L_x_9488) ;  /* 0x0000034000007945 */ /* 0x000fe20003800000 */
[----:B------:R-:W-:-:S03]  /*0970*/  CS2R R12, SRZ ;  /* 0x00000000000c7805 */ /* 0x000fc6000001ff00 */
[----:B------:R-:W-:Y:S01]  /*0980*/  ISETP.GE.AND P0, PT, R11, R6, PT ;  /* 0x000000060b00720c */ /* 0x000fe20003f06270 */
[----:B------:R-:W-:-:S12]  /*0990*/  HFMA2.MMA R11, -RZ, RZ, 0, 0 ;  /* 0x00000000ff0b7435 */ /* 0x000fd800000001ff */
[----:B------:R-:W-:Y:S05]  /*09a0*/  @P0 BRA `(.L_x_9489) ;  /* 0x0000000000bc0947 */ /* 0x000fea0003800000 */
[----:B------:R-:W-:Y:S01]  /*09b0*/  FSETP.GTU.FTZ.AND P0, PT, |R4|, +INF , PT ;  /* 0x7f8000000400780b */ /* 0x000fe20003f1c200 */
        /* <DEDUP_REMOVED lines=8> */
[----:B------:R-:W-:-:S04]  /*0a40*/  FSETP.NEU.FTZ.AND P0, PT, |R4|, +INF , PT ;  /* 0x7f8000000400780b */ /* 0x000fc80003f1d200 */
[----:B------:R-:W-:-:S04]  /*0a50*/  FSETP.EQ.AND P2, PT, |R5|, +INF , !P0 ;  /* 0x7f8000000500780b */ /* 0x000fc80004742200 */
[----:B------:R-:W-:Y:S02]  /*0a60*/  PLOP3.LUT P0, PT, P2, P0, PT, 0xa2, 0x0 ;  /* 0x000000000000781c */ /* 0x000fe40001701472 */
[----:B------:R-:W-:-:S04]  /*0a70*/  FSEL R12, RZ, +QNAN , !P2 ;  /* 0x7fc00000ff0c7808 */ /* 0x000fc80005000000 */
[----:B------:R-:W-:-:S07]  /*0a80*/  MOV R13, R12 ;  /* 0x0000000c000d7202 */ /* 0x000fce0000000f00 */
[----:B------:R-:W-:Y:S05]  /*0a90*/  @P0 BRA `(.L_x_9489) ;  /* 0x0000000000800947 */ /* 0x000fea0003800000 */
[----:B------:R-:W-:Y:S02]  /*0aa0*/  FSETP.NEU.FTZ.AND P0, PT, |R5|, +INF , PT ;  /* 0x7f8000000500780b */ /* 0x000fe40003f1d200 */
[----:B------:R-:W-:-:S11]  /*0ab0*/  CS2R R12, SRZ ;  /* 0x00000000000c7805 */ /* 0x000fd6000001ff00 */
[----:B------:R-:W-:Y:S05]  /*0ac0*/  @!P0 BRA `(.L_x_9489) ;  /* 0x0000000000748947 */ /* 0x000fea0003800000 */
        /* <DEDUP_REMOVED lines=16> */
.L_x_9491:
[----:B------:R-:W0:Y:S08]  /*0bd0*/  MUFU.RCP R12, R10 ;  /* 0x0000000a000c7308 */ /* 0x000e300000001000 */
[----:B------:R-:W1:Y:S01]  /*0be0*/  MUFU.RCP R13, R14 ;  /* 0x0000000e000d7308 */ /* 0x000e620000001000 */
[----:B0-----:R-:W-:Y:S01]  /*0bf0*/  FADD.FTZ R12, R12, -RZ ;  /* 0x800000ff0c0c7221 */ /* 0x001fe20000010000 */
[----:B-1----:R-:W-:Y:S01]  /*0c00*/  FMUL.FTZ R13, RZ, R13 ;  /* 0x0000000dff0d7220 */ /* 0x002fe20000410000 */
[----:B------:R-:W-:Y:S06]  /*0c10*/  BRA `(.L_x_9489) ;  /* 0x0000000000207947 */ /* 0x000fec0003800000 */
.L_x_9490:
        /* <DEDUP_REMOVED lines=8> */
.L_x_9489:
[----:B------:R-:W-:Y:S05]  /*0ca0*/  BSYNC B0 ;  /* 0x0000000000007941 */ /* 0x000fea0003800000 */
.L_x_9488:
[----:B------:R-:W-:Y:S01]  /*0cb0*/  VIADD R5, R7, 0x180 ;  /* 0x0000018007057836 */ /* 0x000fe20000000000 */
[----:B------:R-:W-:Y:S01]  /*0cc0*/  BSSY B0, `(.L_x_9492) ;  /* 0x000002f000007945 */ /* 0x000fe20003800000 */
[----:B------:R-:W-:-:S03]  /*0cd0*/  HFMA2.MMA R10, -RZ, RZ, 0, 0 ;  /* 0x00000000ff0a7435 */ /* 0x000fc600000001ff */
[----:B------:R-:W-:-:S13]  /*0ce0*/  ISETP.GE.AND P0, PT, R5, R6, PT ;  /* 0x000000060500720c */ /* 0x000fda0003f06270 */
[----:B------:R-:W-:Y:S05]  /*0cf0*/  @P0 BRA `(.L_x_9493) ;  /* 0x0000000000ac0947 */ /* 0x000fea0003800000 */
[----:B------:R-:W-:Y:S01]  /*0d00*/  FSETP.GTU.FTZ.AND P0, PT, |R2|, +INF , PT ;  /* 0x7f8000000200780b */ /* 0x000fe20003f1c200 */
[----:B------:R-:W-:Y:S01]  /*0d10*/  IMAD.MOV.U32 R10, RZ, RZ, 0x7fc00000 ;  /* 0x7fc00000ff0a7424 */ /* 0x000fe200078e00ff */
[----:B------:R-:W-:-:S11]  /*0d20*/  MOV R11, 0x7fc00000 ;  /* 0x7fc00000000b7802 */ /* 0x000fd60000000f00 */
[----:B------:R-:W-:Y:S05]  /*0d30*/  @P0 BRA `(.L_x_9493) ;  /* 0x00000000009c0947 */ /* 0x000fea0003800000 */
[----:B------:R-:W-:-:S13]  /*0d40*/  FSETP.GTU.FTZ.AND P0, PT, |R3|, +INF , PT ;  /* 0x7f8000000300780b */ /* 0x000fda0003f1c200 */
[----:B------:R-:W-:Y:S05]  /*0d50*/  @P0 BRA `(.L_x_9493) ;  /* 0x0000000000940947 */ /* 0x000fea0003800000 */
[----:B------:R-:W-:Y:S02]  /*0d60*/  FSETP.NEU.FTZ.AND P3, PT, |R2|, +INF , PT ;  /* 0x7f8000000200780b */ /* 0x000fe40003f7d200 */
[----:B------:R-:W-:-:S04]  /*0d70*/  FSETP.NEU.FTZ.AND P0, PT, |R3|, +INF , PT ;  /* 0x7f8000000300780b */ /* 0x000fc80003f1d200 */
[----:B------:R-:W-:-:S04]  /*0d80*/  PLOP3.LUT P2, PT, P3, P0, PT, 0xa8, 0x0 ;  /* 0x000000000000781c */ /* 0x000fc80001f41570 */
[----:B------:R-:W-:-:S05]  /*0d90*/  FSEL R10, RZ, +QNAN , P2 ;  /* 0x7fc00000ff0a7808 */ /* 0x000fca0001000000 */
[----:B------:R-:W-:Y:S01]  /*0da0*/  IMAD.MOV.U32 R11, RZ, RZ, R10 ;  /* 0x000000ffff0b7224 */ /* 0x000fe200078e000a */
        /* <DEDUP_REMOVED lines=19> */
.L_x_9495:
[----:B------:R-:W0:Y:S08]  /*0ee0*/  MUFU.RCP R10, R4 ;  /* 0x00000004000a7308 */ /* 0x000e300000001000 */
[----:B------:R-:W1:Y:S01]  /*0ef0*/  MUFU.RCP R11, R5 ;  /* 0x00000005000b7308 */ /* 0x000e620000001000 */
[----:B0-----:R-:W-:Y:S01]  /*0f00*/  FADD.FTZ R10, R10, -RZ ;  /* 0x800000ff0a0a7221 */ /* 0x001fe20000010000 */
[----:B-1----:R-:W-:Y:S01]  /*0f10*/  FMUL.FTZ R11, RZ, R11 ;  /* 0x0000000bff0b7220 */ /* 0x002fe20000410000 */
[----:B------:R-:W-:Y:S06]  /*0f20*/  BRA `(.L_x_9493) ;  /* 0x0000000000207947 */ /* 0x000fec0003800000 */
.L_x_9494:
        /* <DEDUP_REMOVED lines=8> */
.L_x_9493:
[----:B------:R-:W-:Y:S05]  /*0fb0*/  BSYNC B0 ;  /* 0x0000000000007941 */ /* 0x000fea0003800000 */
.L_x_9492:
[----:B------:R-:W0:Y:S01]  /*0fc0*/  @!P1 LDC.64 R2, c[0x0][0x218] ;  /* 0x00008600ff029b82 */ /* 0x000e220000000a00 */
[----:B------:R-:W-:Y:S01]  /*0fd0*/  @!P1 LEA R5, R0, R7, 0x9 ;  /* 0x0000000700059211 */ /* 0x000fe200078e48ff */
[----:B------:R-:W-:Y:S01]  /*0fe0*/  @!P1 IMAD.MOV.U32 R7, RZ, RZ, R17 ;  /* 0x000000ffff079224 */ /* 0x000fe200078e0011 */
[----:B------:R-:W-:Y:S04]  /*0ff0*/  BSSY B0, `(.L_x_9496) ;  /* 0x000000f000007945 */ /* 0x000fe80003800000 */
        /* <DEDUP_REMOVED lines=13> */
[----:B------:R1:W-:Y:S02]  /*10d0*/  @!P0 STG.E.64 desc[UR4][R2.64], R12 ;  /* 0x0000000c02008986 */ /* 0x0003e4000c101b04 */
.L_x_9497:
[----:B------:R-:W-:Y:S05]  /*10e0*/  BSYNC B0 ;  /* 0x0000000000007941 */ /* 0x000fea0003800000 */
.L_x_9496:
[----:B------:R-:W-:-:S13]  /*10f0*/  ISETP.GE.AND P0, PT, R7, R6, PT ;  /* 0x000000060700720c */ /* 0x000fda0003f06270 */
[----:B------:R-:W-:Y:S05]  /*1100*/  @P0 EXIT ;  /* 0x000000000000094d */ /* 0x000fea0003800000 */
[----:B01----:R-:W0:Y:S01]  /*1110*/  LDC.64 R2, c[0x0][0x218] ;  /* 0x00008600ff027b82 */ /* 0x003e220000000a00 */
[----:B------:R-:W-:-:S05]  /*1120*/  LEA R7, R0, R7, 0x9 ;  /* 0x0000000700077211 */ /* 0x000fca00078e48ff */
[----:B0-----:R-:W-:-:S05]  /*1130*/  IMAD.WIDE.U32 R2, R7, 0x8, R2 ;  /* 0x0000000807027825 */ /* 0x001fca00078e0002 */
[----:B------:R-:W-:Y:S01]  /*1140*/  STG.E.64 desc[UR4][R2.64], R10 ;  /* 0x0000000a02007986 */ /* 0x000fe2000c101b04 */
[----:B------:R-:W-:Y:S05]  /*1150*/  EXIT ;  /* 0x000000000000794d */ /* 0x000fea0003800000 */
.L_x_9498:
        /* <DEDUP_REMOVED lines=10> */
.L_x_19655:


//--------------------- .text._ZN2at6native29vectorized_elementwise_kernelILi2EZZZNS0_22reciprocal_kernel_cudaERNS_18TensorIteratorBaseEENKUlvE_clEvENKUlvE2_clEvEUlN3c107complexIfEEE_St5arrayIPcLm2EEEEviT0_T1_ --------------------------
	.section	.text._ZN2at6native29vectorized_elementwise_kernelILi2EZZZNS0_22reciprocal_kernel_cudaERNS_18TensorIteratorBaseEENKUlvE_clEvENKUlvE2_clEvEUlN3c107complexIfEEE_St5arrayIPcLm2EEEEviT0_T1_,"ax",@progbits
	.align	128
        .global         _ZN2at6native29vectorized_elementwise_kernelILi2EZZZNS0_22reciprocal_kernel_cudaERNS_18TensorIteratorBaseEENKUlvE_clEvENKUlvE2_clEvEUlN3c107complexIfEEE_St5arrayIPcLm2EEEEviT0_T1_
        .type           _ZN2at6native29vectorized_elementwise_kernelILi2EZZZNS0_22reciprocal_kernel_cudaERNS_18TensorIteratorBaseEENKUlvE_clEvENKUlvE2_clEvEUlN3c107complexIfEEE_St5arrayIPcLm2EEEEviT0_T1_,@function
        .size           _ZN2at6native29vectorized_elementwise_kernelILi2EZZZNS0_22reciprocal_kernel_cudaERNS_18TensorIteratorBaseEENKUlvE_clEvENKUlvE2_clEvEUlN3c107complexIfEEE_St5arrayIPcLm2EEEEviT0_T1_,(.L_x_19656 - _ZN2at6native29vectorized_elementwise_kernelILi2EZZZNS0_22reciprocal_kernel_cudaERNS_18TensorIteratorBaseEENKUlvE_clEvENKUlvE2_clEvEUlN3c107complexIfEEE_St5arrayIPcLm2EEEEviT0_T1_)
        .other          _ZN2at6native29vectorized_elementwise_kernelILi2EZZZNS0_22reciprocal_kernel_cudaERNS_18TensorIteratorBaseEENKUlvE_clEvENKUlvE2_clEvEUlN3c107complexIfEEE_St5arrayIPcLm2EEEEviT0_T1_,@"STO_CUDA_ENTRY STV_DEFAULT"
_ZN2at6native29vectorized_elementwise_kernelILi2EZZZNS0_22reciprocal_kernel_cudaERNS_18TensorIteratorBaseEENKUlvE_clEvENKUlvE2_clEvEUlN3c107complexIfEEE_St5arrayIPcLm2EEEEviT0_T1_:
.text._ZN2at6native29vectorized_elementwise_kernelILi2EZZZNS0_22reciprocal_kernel_cudaERNS_18TensorIteratorBaseEENKUlvE_clEvENKUlvE2_clEvEUlN3c107complexIfEEE_St5arrayIPcLm2EEEEviT0_T1_:
        /* <DEDUP_REMOVED lines=12> */
[----:B------:R-:W2:Y:S04]  /*00c0*/  LDG.E.128 R4, desc[UR4][R22.64] ;  /* 0x0000000416047981 */ /* 0x000ea8000c1e1d00 */
[----:B------:R0:W5:Y:S04]  /*00d0*/  LDG.E.128 R8, desc[UR4][R22.64+0x800] ;  /* 0x0008000416087981 */ /* 0x000168000c1e1d00 */
[----:B------:R0:W5:Y:S04]  /*00e0*/  LDG.E.128 R12, desc[UR4][R22.64+0x1000] ;  /* 0x00100004160c7981 */ /* 0x000168000c1e1d00 */
[----:B------:R0:W5:Y:S01]  /*00f0*/  LDG.E.128 R16, desc[UR4][R22.64+0x1800] ;  /* 0x0018000416107981 */ /* 0x000162000c1e1d00 */
[----:B------:R-:W-:Y:S01]  /*0100*/  IMAD.MOV.U32 R3, RZ, RZ, 0x1 ;  /* 0x00000001ff037424 */ /* 0x000fe200078e00ff */
[----:B------:R-:W-:Y:S01]  /*0110*/  BSSY B0, `(.L_x_9500) ;  /* 0x0000034000007945 */ /* 0x000fe20003800000 */
[----:B------:R-:W-:Y:S01]  /*0120*/  MOV R20, 0x7fc00000 ;  /* 0x7fc0000000147802 */ /* 0x000fe20000000f00 */
[----:B------:R-:W-:Y:S01]  /*0130*/  IMAD.MOV.U32 R21, RZ, RZ, 0x7fc00000 ;  /* 0x7fc00000ff157424 */ /* 0x000fe200078e00ff */
[----:B--2---:R-:W-:-:S13]  /*0140*/  FSETP.GTU.FTZ.AND P0, PT, |R4|, +INF , PT ;  /* 0x7f8000000400780b */ /* 0x004fda0003f1c200 */
[----:B------:R-:W-:-:S04]  /*0150*/  @!P0 FSETP.GTU.FTZ.AND P1, PT, |R5|, +INF , PT ;  /* 0x7f8000000500880b */ /* 0x000fc80003f3c200 */
[----:B------:R-:W-:-:S04]  /*0160*/  @!P0 SEL R3, RZ, 0x1, !P1 ;  /* 0x00000001ff038807 */ /* 0x000fc80004800000 */
[----:B------:R-:W-:-:S04]  /*0170*/  PRMT R3, R3, 0x9910, RZ ;  /* 0x0000991003037816 */ /* 0x000fc800000000ff */
[----:B------:R-:W-:-:S13]  /*0180*/  ISETP.NE.AND P0, PT, R3, RZ, PT ;  /* 0x000000ff0300720c */ /* 0x000fda0003f05270 */
[----:B0-----:R-:W-:Y:S05]  /*0190*/  @P0 BRA `(.L_x_9501) ;  /* 0x0000000000ac0947 */ /* 0x001fea0003800000 */
[----:B------:R-:W-:Y:S02]  /*01a0*/  FSETP.NEU.FTZ.AND P0, PT, |R4|, +INF , PT ;  /* 0x7f8000000400780b */ /* 0x000fe40003f1d200 */
        /* <DEDUP_REMOVED lines=29> */
.L_x_9503:
[----:B------:R-:W0:Y:S08]  /*0380*/  MUFU.RCP R3, R3 ;  /* 0x0000000300037308 */ /* 0x000e300000001000 */
[----:B------:R-:W1:Y:S01]  /*0390*/  MUFU.RCP R22, R22 ;  /* 0x0000001600167308 */ /* 0x000e620000001000 */
[----:B0-----:R-:W-:Y:S01]  /*03a0*/  FADD.FTZ R20, R3, -RZ ;  /* 0x800000ff03147221 */ /* 0x001fe20000010000 */
[----:B-1----:R-:W-:Y:S01]  /*03b0*/  FMUL.FTZ R21, RZ, R22 ;  /* 0x00000016ff157220 */ /* 0x002fe20000410000 */
[----:B------:R-:W-:Y:S06]  /*03c0*/  BRA `(.L_x_9501) ;  /* 0x0000000000207947 */ /* 0x000fec0003800000 */
.L_x_9502:
        /* <DEDUP_REMOVED lines=8> */
.L_x_9501:
[----:B------:R-:W-:Y:S05]  /*0450*/  BSYNC B0 ;  /* 0x0000000000007941 */ /* 0x000fea0003800000 */
.L_x_9500:
[----:B------:R-:W-:Y:S01]  /*0460*/  FSETP.GTU.FTZ.AND P0, PT, |R6|, +INF , PT ;  /* 0x7f8000000600780b */ /* 0x000fe20003f1c200 */
[----:B------:R-:W-:Y:S01]  /*0470*/  HFMA2.MMA R3, -RZ, RZ, 0, 5.9604644775390625e-08 ;  /* 0x00000001ff037435 */ /* 0x000fe200000001ff */
[----:B------:R-:W-:Y:S01]  /*0480*/  BSSY B0, `(.L_x_9504) ;  /* 0x0000033000007945 */ /* 0x000fe20003800000 */
[----:B------:R-:W-:Y:S02]  /*0490*/  IMAD.MOV.U32 R22, RZ, RZ, 0x7fc00000 ;  /* 0x7fc00000ff167424 */ /* 0x000fe400078e00ff */
[----:B------:R-:W-:-:S08]  /*04a0*/  IMAD.MOV.U32 R23, RZ, RZ, 0x7fc00000 ;  /* 0x7fc00000ff177424 */ /* 0x000fd000078e00ff */
        /* <DEDUP_REMOVED lines=35> */
.L_x_9507:
[----:B------:R-:W0:Y:S08]  /*06e0*/  MUFU.RCP R3, R3 ;  /* 0x0000000300037308 */ /* 0x000e300000001000 */
[----:B------:R-:W1:Y:S01]  /*06f0*/  MUFU.RCP R4, R4 ;  /* 0x0000000400047308 */ /* 0x000e620000001000 */
[----:B0-----:R-:W-:Y:S01]  /*0700*/  FADD.FTZ R22, R3, -RZ ;  /* 0x800000ff03167221 */ /* 0x001fe20000010000 */
[----:B-1----:R-:W-:Y:S01]  /*0710*/  FMUL.FTZ R23, RZ, R4 ;  /* 0x00000004ff177220 */ /* 0x002fe20000410000 */
[----:B------:R-:W-:Y:S06]  /*0720*/  BRA `(.L_x_9505) ;  /* 0x0000000000207947 */ /* 0x000fec0003800000 */
.L_x_9506:
        /* <DEDUP_REMOVED lines=8> */
.L_x_9505:
[----:B------:R-:W-:Y:S05]  /*07b0*/  BSYNC B0 ;  /* 0x0000000000007941 */ /* 0x000fea0003800000 */
.L_x_9504:
[----:B-----5:R-:W-:Y:S01]  /*07c0*/  FSETP.GTU.FTZ.AND P0, PT, |R8|, +INF , PT ;  /* 0x7f8000000800780b */ /* 0x020fe20003f1c200 */
[----:B------:R-:W-:Y:S01]  /*07d0*/  IMAD.MOV.U32 R3, RZ, RZ, 0x1 ;  /* 0x00000001ff037424 */ /* 0x000fe200078e00ff */
[----:B------:R-:W-:Y:S01]  /*07e0*/  BSSY B0, `(.L_x_9508) ;  /* 0x0000033000007945 */ /* 0x000fe20003800000 */
[----:B------:R-:W-:Y:S01]  /*07f0*/  IMAD.MOV.U32 R4, RZ, RZ, 0x7fc00000 ;  /* 0x7fc00000ff047424 */ /* 0x000fe200078e00ff */
[----:B------:R-:W-:-:S09]  /*0800*/  MOV R5, 0x7fc00000 ;  /* 0x7fc0000000057802 */ /* 0x000fd20000000f00 */
        /* <DEDUP_REMOVED lines=35> */
.L_x_9511:
[----:B------:R-:W0:Y:S08]  /*0a40*/  MUFU.RCP R3, R3 ;  /* 0x0000000300037308 */ /* 0x000e300000001000 */
[----:B------:R-:W1:Y:S01]  /*0a50*/  MUFU.RCP R6, R6 ;  /* 0x0000000600067308 */ /* 0x000e620000001000 */
[----:B0-----:R-:W-:Y:S01]  /*0a60*/  FADD.FTZ R4, R3, -RZ ;  /* 0x800000ff03047221 */ /* 0x001fe20000010000 */
[----:B-1----:R-:W-:Y:S01]  /*0a70*/  FMUL.FTZ R5, RZ, R6 ;  /* 0x00000006ff057220 */ /* 0x002fe20000410000 */
[----:B------:R-:W-:Y:S06]  /*0a80*/  BRA `(.L_x_9509) ;  /* 0x0000000000207947 */ /* 0x000fec0003800000 */
.L_x_9510:
        /* <DEDUP_REMOVED lines=8> */
.L_x_9509:
[----:B------:R-:W-:Y:S05]  /*0b10*/  BSYNC B0 ;  /* 0x0000000000007941 */ /* 0x000fea0003800000 */
.L_x_9508:
[----:B------:R-:W-:Y:S01]  /*0b20*/  FSETP.GTU.FTZ.AND P0, PT, |R10|, +INF , PT ;  /* 0x7f8000000a00780b */ /* 0x000fe20003f1c200 */
[----:B------:R-:W-:Y:S01]  /*0b30*/  IMAD.MOV.U32 R3, RZ, RZ, 0x1 ;  /* 0x00000001ff037424 */ /* 0x000fe200078e00ff */
[----:B------:R-:W-:Y:S01]  /*0b40*/  BSSY B0, `(.L_x_9512) ;  /* 0x0000033000007945 */ /* 0x000fe20003800000 */
[----:B------:R-:W-:Y:S01]  /*0b50*/  MOV R6, 0x7fc00000 ;  /* 0x7fc0000000067802 */ /* 0x000fe20000000f00 */
[----:B------:R-:W-:-:S09]  /*0b60*/  IMAD.MOV.U32 R7, RZ, RZ, 0x7fc00000 ;  /* 0x7fc00000ff077424 */ /* 0x000fd200078e00ff */
        /* <DEDUP_REMOVED lines=35> */
.L_x_9515:
[----:B------:R-:W0:Y:S08]  /*0da0*/  MUFU.RCP R3, R3 ;  /* 0x0000000300037308 */ /* 0x000e300000001000 */
[----:B------:R-:W1:Y:S01]  /*0db0*/  MUFU.RCP R8, R8 ;  /* 0x0000000800087308 */ /* 0x000e620000001000 */
[----:B0-----:R-:W-:Y:S01]  /*0dc0*/  FADD.FTZ R6, R3, -RZ ;  /* 0x800000ff03067221 */ /* 0x001fe20000010000 */
[----:B-1----:R-:W-:Y:S01]  /*0dd0*/  FMUL.FTZ R7, RZ, R8 ;  /* 0x00000008ff077220 */ /* 0x002fe20000410000 */
[----:B------:R-:W-:Y:S06]  /*0de0*/  BRA `(.L_x_9513) ;  /* 0x0000000000207947 */ /* 0x000fec0003800000 */
.L_x_9514:
        /* <DEDUP_REMOVED lines=8> */
.L_x_9513:
[----:B------:R-:W-:Y:S05]  /*0e70*/  BSYNC B0 ;  /* 0x0000000000007941 */ /* 0x000fea0003800000 */
.L_x_9512:
        /* <DEDUP_REMOVED lines=40> */
.L_x_9519:
[----:B------:R-:W0:Y:S08]  /*1100*/  MUFU.RCP R3, R3 ;  /* 0x0000000300037308 */ /* 0x000e300000001000 */
[----:B------:R-:W1:Y:S01]  /*1110*/  MUFU.RCP R10, R10 ;  /* 0x0000000a000a7308 */ /* 0x000e620000001000 */
[----:B0-----:R-:W-:Y:S01]  /*1120*/  FADD.FTZ R8, R3, -RZ ;  /* 0x800000ff03087221 */ /* 0x001fe20000010000 */
[----:B-1----:R-:W-:Y:S01]  /*1130*/  FMUL.FTZ R9, RZ, R10 ;  /* 0x0000000aff097220 */ /* 0x002fe20000410000 */
[----:B------:R-:W-:Y:S06]  /*1140*/  BRA `(.L_x_9517) ;  /* 0x0000000000207947 */ /* 0x000fec0003800000 */
.L_x_9518:
        /* <DEDUP_REMOVED lines=8> */
.L_x_9517:
[----:B------:R-:W-:Y:S05]  /*11d0*/  BSYNC B0 ;  /* 0x0000000000007941 */ /* 0x000fea0003800000 */
.L_x_9516:
[----:B------:R-:W-:Y:S01]  /*11e0*/  FSETP.GTU.FTZ.AND P0, PT, |R14|, +INF , PT ;  /* 0x7f8000000e00780b */ /* 0x000fe20003f1c200 */
[----:B------:R-:W-:Y:S01]  /*11f0*/  IMAD.MOV.U32 R3, RZ, RZ, 0x1 ;  /* 0x00000001ff037424 */ /* 0x000fe200078e00ff */
[----:B------:R-:W-:Y:S01]  /*1200*/  BSSY B0, `(.L_x_9520) ;  /* 0x0000030000007945 */ /* 0x000fe20003800000 */
[----:B------:R-:W-:Y:S01]  /*1210*/  IMAD.MOV.U32 R12, RZ, RZ, 0x7fc00000 ;  /* 0x7fc00000ff0c7424 */ /* 0x000fe200078e00ff */
[----:B------:R-:W-:Y:S01]  /*1220*/  MOV R10, 0x7fc00000 ;  /* 0x7fc00000000a7802 */ /* 0x000fe20000000f00 */
        /* <DEDUP_REMOVED lines=13> */
[----:B------:R-:W-:Y:S02]  /*1300*/  FSETP.NEU.AND P0, PT, |R15|, +INF , P0 ;  /* 0x7f8000000f00780b */ /* 0x000fe4000070d200 */
        /* <DEDUP_REMOVED lines=18> */
.L_x_9523:
[----:B------:R-:W0:Y:S08]  /*1430*/  MUFU.RCP R3, R3 ;  /* 0x0000000300037308 */ /* 0x000e300000001000 */
[----:B------:R-:W1:Y:S01]  /*1440*/  MUFU.RCP R13, R13 ;  /* 0x0000000d000d7308 */ /* 0x000e620000001000 */
[----:B0-----:R-:W-:Y:S01]  /*1450*/  FADD.FTZ R10, R3, -RZ ;  /* 0x800000ff030a7221 */ /* 0x001fe20000010000 */
[----:B-1----:R-:W-:Y:S01]  /*1460*/  FMUL.FTZ R11, RZ, R13 ;  /* 0x0000000dff0b7220 */ /* 0x002fe20000410000 */
[----:B------:R-:W-:Y:S06]  /*1470*/  BRA `(.L_x_9521) ;  /* 0x0000000000207947 */ /* 0x000fec0003800000 */
.L_x_9522:
        /* <DEDUP_REMOVED lines=8> */
.L_x_9521:
[----:B------:R-:W-:Y:S05]  /*1500*/  BSYNC B0 ;  /* 0x0000000000007941 */ /* 0x000fea0003800000 */
.L_x_9520:
[----:B------:R-:W-:Y:S01]  /*1510*/  FSETP.GTU.FTZ.AND P0, PT, |R16|, +INF , PT ;  /* 0x7f8000001000780b */ /* 0x000fe20003f1c200 */
[----:B------:R-:W-:Y:S01]  /*1520*/  BSSY B0, `(.L_x_9524) ;  /* 0x000002a000007945 */ /* 0x000fe20003800000 */
[----:B------:R-:W-:-:S11]  /*1530*/  IMAD.MOV.U32 R13, RZ, RZ, 0x7fc00000 ;  /* 0x7fc00000ff0d7424 */ /* 0x000fd600078e00ff */
[----:B------:R-:W-:Y:S05]  /*1540*/  @P0 BRA `(.L_x_9525) ;  /* 0x00000000009c0947 */ /* 0x000fea0003800000 */
[----:B------:R-:W-:-:S13]  /*1550*/  FSETP.GTU.FTZ.AND P0, PT, |R17|, +INF , PT ;  /* 0x7f8000001100780b */ /* 0x000fda0003f1c200 */
[----:B------:R-:W-:Y:S05]  /*1560*/  @P0 BRA `(.L_x_9525) ;  /* 0x0000000000940947 */ /* 0x000fea0003800000 */
[----:B------:R-:W-:-:S13]  /*1570*/  FSETP.NEU.FTZ.AND P0, PT, |R16|, +INF , PT ;  /* 0x7f8000001000780b */ /* 0x000fda0003f1d200 */
[----:B------:R-:W-:-:S04]  /*1580*/  @!P0 FSETP.NEU.FTZ.AND P1, PT, |R17|, +INF , PT ;  /* 0x7f8000001100880b */ /* 0x000fc80003f3d200 */
[----:B------:R-:W-:-:S04]  /*1590*/  @!P0 FSEL R12, RZ, +QNAN , P1 ;  /* 0x7fc00000ff0c8808 */ /* 0x000fc80000800000 */
[----:B------:R-:W-:Y:S01]  /*15a0*/  @!P0 MOV R13, R12 ;  /* 0x0000000c000d8202 */ /* 0x000fe20000000f00 */
[----:B------:R-:W-:Y:S06]  /*15b0*/  @!P0 BRA `(.L_x_9525) ;  /* 0x0000000000808947 */ /* 0x000fec0003800000 */
        /* <DEDUP_REMOVED lines=19> */
.L_x_9527:
[----:B------:R-:W0:Y:S08]  /*16f0*/  MUFU.RCP R3, R3 ;  /* 0x0000000300037308 */ /* 0x000e300000001000 */
[----:B------:R-:W1:Y:S01]  /*1700*/  MUFU.RCP R14, R14 ;  /* 0x0000000e000e7308 */ /* 0x000e620000001000 */
[----:B0-----:R-:W-:Y:S01]  /*1710*/  FADD.FTZ R12, R3, -RZ ;  /* 0x800000ff030c7221 */ /* 0x001fe20000010000 */
[----:B-1----:R-:W-:Y:S01]  /*1720*/  FMUL.FTZ R13, RZ, R14 ;  /* 0x0000000eff0d7220 */ /* 0x002fe20000410000 */
[----:B------:R-:W-:Y:S06]  /*1730*/  BRA `(.L_x_9525) ;  /* 0x0000000000207947 */ /* 0x000fec0003800000 */
.L_x_9526:
        /* <DEDUP_REMOVED lines=8> */
.L_x_9525:
[----:B------:R-:W-:Y:S05]  /*17c0*/  BSYNC B0 ;  /* 0x0000000000007941 */ /* 0x000fea0003800000 */
.L_x_9524:
[----:B------:R-:W-:Y:S01]  /*17d0*/  FSETP.GTU.FTZ.AND P0, PT, |R18|, +INF , PT ;  /* 0x7f8000001200780b */ /* 0x000fe20003f1c200 */
[----:B------:R-:W-:Y:S01]  /*17e0*/  BSSY B0, `(.L_x_9528) ;  /* 0x000002b000007945 */ /* 0x000fe20003800000 */
[----:B------:R-:W-:Y:S02]  /*17f0*/  IMAD.MOV.U32 R14, RZ, RZ, 0x7fc00000 ;  /* 0x7fc00000ff0e7424 */ /* 0x000fe400078e00ff */
[----:B------:R-:W-:-:S09]  /*1800*/  IMAD.MOV.U32 R15, RZ, RZ, 0x7fc00000 ;  /* 0x7fc00000ff0f7424 */ /* 0x000fd200078e00ff */
        /* <DEDUP_REMOVED lines=27> */
.L_x_9531:
[----:B------:R-:W0:Y:S08]  /*19c0*/  MUFU.RCP R3, R3 ;  /* 0x0000000300037308 */ /* 0x000e300000001000 */
[----:B------:R-:W1:Y:S01]  /*19d0*/  MUFU.RCP R16, R16 ;  /* 0x0000001000107308 */ /* 0x000e620000001000 */
[----:B0-----:R-:W-:Y:S01]  /*19e0*/  FADD.FTZ R14, R3, -RZ ;  /* 0x800000ff030e7221 */ /* 0x001fe20000010000 */
[----:B-1----:R-:W-:Y:S01]  /*19f0*/  FMUL.FTZ R15, RZ, R16 ;  /* 0x00000010ff0f7220 */ /* 0x002fe20000410000 */
[----:B------:R-:W-:Y:S06]  /*1a00*/  BRA `(.L_x_9529) ;  /* 0x0000000000207947 */ /* 0x000fec0003800000 */
.L_x_9530:
        /* <DEDUP_REMOVED lines=8> */
.L_x_9529:
[----:B------:R-:W-:Y:S05]  /*1a90*/  BSYNC B0 ;  /* 0x0000000000007941 */ /* 0x000fea0003800000 */
.L_x_9528:
[----:B------:R-:W0:Y:S02]  /*1aa0*/  LDC.64 R16, c[0x0][0x218] ;  /* 0x00008600ff107b82 */ /* 0x000e240000000a00 */
[----:B0-----:R-:W-:-:S04]  /*1ab0*/  IMAD.WIDE.U32 R2, R2, 0x8, R16 ;  /* 0x0000000802027825 */ /* 0x001fc800078e0010 */
[----:B------:R-:W-:-:S05]  /*1ac0*/  IMAD.WIDE R2, R0, 0x10, R2 ;  /* 0x0000001000027825 */ /* 0x000fca00078e0202 */
[----:B------:R-:W-:Y:S04]  /*1ad0*/  STG.E.128 desc[UR4][R2.64], R20 ;  /* 0x0000001402007986 */ /* 0x000fe8000c101d04 */
[----:B------:R-:W-:Y:S04]  /*1ae0*/  STG.E.128 desc[UR4][R2.64+0x800], R4 ;  /* 0x0008000402007986 */ /* 0x000fe8000c101d04 */
[----:B------:R-:W-:Y:S04]  /*1af0*/  STG.E.128 desc[UR4][R2.64+0x1000], R8 ;  /* 0x0010000802007986 */ /* 0x000fe8000c101d04 */
[----:B------:R-:W-:Y:S01]  /*1b00*/  STG.E.128 desc[UR4][R2.64+0x1800], R12 ;  /* 0x0018000c02007986 */ /* 0x000fe2000c101d04 */
[----:B------:R-:W-:Y:S05]  /*1b10*/  EXIT ;  /* 0x000000000000794d */ /* 0x000fea0003800000 */
.L_x_9499:
[----:B------:R-:W0:Y:S02]  /*1b20*/  S2R R3, SR_TID.X ;  /* 0x0000000000037919 */ /* 0x000e240000002100 */
[----:B0-----:R-:W-:Y:S01]  /*1b30*/  ISETP.GE.AND P0, PT, R3, R0, PT ;  /* 0x000000000300720c */ /* 0x001fe20003f06270 */
[----:B------:R-:W-:-:S12]  /*1b40*/  IMAD.MOV.U32 R27, RZ, RZ, R3 ;  /* 0x000000ffff1b7224 */ /* 0x000fd800078e0003 */
[----:B------:R-:W-:Y:S01]  /*1b50*/  @!P0 IMAD.IADD R7, R2, 0x1, R27 ;  /* 0x0000000102078824 */ /* 0x000fe200078e021b */
[----:B------:R-:W-:Y:S01]  /*1b60*/  @!P0 IADD3 R27, R27, 0x80, RZ ;  /* 0x000000801b1b8810 */ /* 0x000fe20007ffe0ff */
[----:B------:R-:W0:Y:S03]  /*1b70*/  @!P0 LDC.64 R10, c[0x0][0x220] ;  /* 0x00008800ff0a8b82 */ /* 0x000e260000000a00 */
[----:B------:R-:W-:-:S13]  /*1b80*/  ISETP.GE.AND P6, PT, R27, R0, PT ;  /* 0x000000001b00720c */ /* 0x000fda0003fc6270 */
[----:B------:R-:W-:Y:S01]  /*1b90*/  @!P6 IMAD.IADD R9, R2, 0x1, R27 ;  /* 0x000000010209e824 */ /* 0x000fe200078e021b */
[----:B------:R-:W1:Y:S01]  /*1ba0*/  @!P6 LDC.64 R12, c[0x0][0x220] ;  /* 0x00008800ff0ceb82 */ /* 0x000e620000000a00 */
[----:B------:R-:W-:-:S05]  /*1bb0*/  @!P6 VIADD R27, R27, 0x80 ;  /* 0x000000801b1be836 */ /* 0x000fca0000000000 */
[----:B------:R-:W-:-:S13]  /*1bc0*/  ISETP.GE.AND P5, PT, R27, R0, PT ;  /* 0x000000001b00720c */ /* 0x000fda0003fa6270 */
[----:B------:R-:W-:Y:S01]  /*1bd0*/  @!P5 IADD3 R4, R2, R27, RZ ;  /* 0x0000001b0204d210 */ /* 0x000fe20007ffe0ff */
[----:B------:R-:W-:Y:S01]  /*1be0*/  @!P5 VIADD R27, R27, 0x80 ;  /* 0x000000801b1bd836 */ /* 0x000fe20000000000 */
[----:B------:R-:W2:Y:S01]  /*1bf0*/  @!P5 LDC.64 R22, c[0x0][0x220] ;  /* 0x00008800ff16db82 */ /* 0x000ea20000000a00 */
[----:B-1----:R-:W-:-:S03]  /*1c00*/  @!P6 IMAD.WIDE.U32 R12, R9, 0x8, R12 ;  /* 0x00000008090ce825 */ /* 0x002fc600078e000c */
[----:B------:R-:W-:Y:S02]  /*1c10*/  ISETP.GE.AND P4, PT, R27, R0, PT ;  /* 0x000000001b00720c */ /* 0x000fe40003f86270 */
[----:B------:R-:W-:-:S06]  /*1c20*/  CS2R R8, SRZ ;  /* 0x0000000000087805 */ /* 0x000fcc000001ff00 */
[----:B------:R-:W5:Y:S05]  /*1c30*/  @!P6 LDG.E.64 R8, desc[UR4][R12.64] ;  /* 0x000000040c08e981 */ /* 0x000f6a000c1e1b00 */
[----:B------:R-:W-:Y:S01]  /*1c40*/  @!P4 IMAD.IADD R5, R2, 0x1, R27 ;  /* 0x000000010205c824 */ /* 0x000fe200078e021b */
[----:B------:R-:W-:Y:S01]  /*1c50*/  @!P4 IADD3 R27, R27, 0x80, RZ ;  /* 0x000000801b1bc810 */ /* 0x000fe20007ffe0ff */
[----:B0-----:R-:W-:Y:S01]  /*1c60*/  @!P0 IMAD.WIDE.U32 R10, R7, 0x8, R10 ;  /* 0x00000008070a8825 */ /* 0x001fe200078e000a */
[----:B------:R-:W0:Y:S02]  /*1c70*/  @!P4 LDC.64 R14, c[0x0][0x220] ;  /* 0x00008800ff0ecb82 */ /* 0x000e240000000a00 */
[----:B------:R-:W-:-:S13]  /*1c80*/  ISETP.GE.AND P3, PT, R27, R0, PT ;  /* 0x000000001b00720c */ /* 0x000fda0003f66270 */
[----:B------:R-:W-:Y:S01]  /*1c90*/  @!P3 IMAD.IADD R29, R2, 0x1, R27 ;  /* 0x00000001021db824 */ /* 0x000fe200078e021b */
[----:B------:R-:W-:Y:S01]  /*1ca0*/  CS2R R6, SRZ ;  /* 0x0000000000067805 */ /* 0x000fe2000001ff00 */
[----:B------:R-:W-:Y:S01]  /*1cb0*/  @!P3 VIADD R27, R27, 0x80 ;  /* 0x000000801b1bb836 */ /* 0x000fe20000000000 */
[----:B------:R-:W1:Y:S04]  /*1cc0*/  @!P3 LDC.64 R16, c[0x0][0x220] ;  /* 0x00008800ff10bb82 */ /* 0x000e680000000a00 */
[----:B------:R-:W-:Y:S01]  /*1cd0*/  ISETP.GE.AND P2, PT, R27, R0, PT ;  /* 0x000000001b00720c */ /* 0x000fe20003f46270 */
[----:B------:R3:W5:-:S12]  /*1ce0*/  @!P0 LDG.E.64 R6, desc[UR4][R10.64] ;  /* 0x000000040a068981 */ /* 0x000758000c1e1b00 */
[----:B------:R-:W-:Y:S01]  /*1cf0*/  @!P2 IADD3 R21, R2, R27, RZ ;  /* 0x0000001b0215a210 */ /* 0x000fe20007ffe0ff */
[----:B------:R-:W-:Y:S01]  /*1d00*/  @!P2 VIADD R27, R27, 0x80 ;  /* 0x000000801b1ba836 */ /* 0x000fe20000000000 */
[----:B------:R-:W4:Y:S04]  /*1d10*/  @!P2 LDC.64 R18, c[0x0][0x220] ;  /* 0x00008800ff12ab82 */ /* 0x000f280000000a00 */
[----:B------:R-:W-:-:S13]  /*1d20*/  ISETP.GE.AND P1, PT, R27, R0, PT ;  /* 0x000000001b00720c */ /* 0x000fda0003f26270 */
[----:B------:R-:W-:Y:S01]  /*1d30*/  @!P1 IMAD.IADD R25, R2, 0x1, R27 ;  /* 0x0000000102199824 */ /* 0x000fe200078e021b */
[----:B------:R-:W-:Y:S01]  /*1d40*/  @!P1 IADD3 R27, R27, 0x80, RZ ;  /* 0x000000801b1b9810 */ /* 0x000fe20007ffe0ff */
[----:B---3--:R-:W3:Y:S03]  /*1d50*/  @!P1 LDC.64 R10, c[0x0][0x220] ;  /* 0x00008800ff0a9b82 */ /* 0x008ee60000000a00 */
[----:B------:R-:W-:-:S13]  /*1d60*/  ISETP.GE.AND P6, PT, R27, R0, PT ;  /* 0x000000001b00720c */ /* 0x000fda0003fc6270 */
[----:B------:R-:W4:Y:S01]  /*1d70*/  @!P6 LDC.64 R12, c[0x0][0x220] ;  /* 0x00008800ff0ceb82 */ /* 0x000f220000000a00 */
[----:B--2---:R-:W-:-:S04]  /*1d80*/  @!P5 IMAD.WIDE.U32 R22, R4, 0x8, R22 ;  /* 0x000000080416d825 */ /* 0x004fc800078e0016 */
[----:B0-----:R-:W-:Y:S01]  /*1d90*/  @!P4 IMAD.WIDE.U32 R14, R5, 0x8, R14 ;  /* 0x00000008050ec825 */ /* 0x001fe200078e000e */
[----:B------:R-:W-:-:S03]  /*1da0*/  CS2R R4, SRZ ;  /* 0x0000000000047805 */ /* 0x000fc6000001ff00 */
[----:B-1----:R-:W-:-:S03]  /*1db0*/  @!P3 IMAD.WIDE.U32 R16, R29, 0x8, R16 ;  /* 0x000000081d10b825 */ /* 0x002fc600078e0010 */
[----:B------:R0:W5:Y:S01]  /*1dc0*/  @!P5 LDG.E.64 R4, desc[UR4][R22.64] ;  /* 0x000000041604d981 */ /* 0x000162000c1e1b00 */
[----:B------:R-:W-:Y:S02]  /*1dd0*/  @!P6 IMAD.IADD R29, R2, 0x1, R27 ;  /* 0x00000001021de824 */ /* 0x000fe400078e021b */
[----:B---3--:R-:W-:Y:S01]  /*1de0*/  @!P1 IMAD.WIDE.U32 R10, R25, 0x8, R10 ;  /* 0x00000008190a9825 */ /* 0x008fe200078e000a */
[----:B------:R-:W-:-:S03]  /*1df0*/  CS2R R24, SRZ ;  /* 0x0000000000187805 */ /* 0x000fc6000001ff00 */
[----:B----4-:R-:W-:Y:S01]  /*1e00*/  @!P2 IMAD.WIDE.U32 R18, R21, 0x8, R18 ;  /* 0x000000081512a825 */ /* 0x010fe200078e0012 */
[----:B0-----:R-:W-:Y:S02]  /*1e10*/  CS2R R22, SRZ ;  /* 0x0000000000167805 */ /* 0x001fe4000001ff00 */
[----:B------:R-:W5:Y:S01]  /*1e20*/  @!P1 LDG.E.64 R24, desc[UR4][R10.64] ;  /* 0x000000040a189981 */ /* 0x000f62000c1e1b00 */
[----:B------:R-:W-:Y:S01]  /*1e30*/  @!P6 IMAD.WIDE.U32 R12, R29, 0x8, R12 ;  /* 0x000000081d0ce825 */ /* 0x000fe200078e000c */
[----:B------:R-:W-:-:S04]  /*1e40*/  CS2R R28, SRZ ;  /* 0x00000000001c7805 */ /* 0x000fc8000001ff00 */
[----:B------:R-:W5:Y:S04]  /*1e50*/  @!P6 LDG.E.64 R22, desc[UR4][R12.64] ;  /* 0x000000040c16e981 */ /* 0x000f68000c1e1b00 */
[----:B------:R-:W5:Y:S01]  /*1e60*/  @!P2 LDG.E.64 R28, desc[UR4][R18.64] ;  /* 0x00000004121ca981 */ /* 0x000f62000c1e1b00 */
[----:B------:R-:W-:Y:S02]  /*1e70*/  CS2R R20, SRZ ;  /* 0x0000000000147805 */ /* 0x000fe4000001ff00 */
[----:B------:R-:W-:Y:S01]  /*1e80*/  CS2R R26, SRZ ;  /* 0x00000000001a7805 */ /* 0x000fe2000001ff00 */
[----:B------:R-:W-:Y:S03]  /*1e90*/  BSSY B0, `(.L_x_9532) ;  /* 0x000003a000007945 */ /* 0x000fe60003800000 */
[----:B------:R0:W5:Y:S04]  /*1ea0*/  @!P4 LDG.E.64 R20, desc[UR4][R14.64] ;  /* 0x000000040e14c981 */ /* 0x000168000c1e1b00 */
[----:B------:R1:W5:Y:S01]  /*1eb0*/  @!P3 LDG.E.64 R26, desc[UR4][R16.64] ;  /* 0x00000004101ab981 */ /* 0x000362000c1e1b00 */
[----:B0-----:R-:W-:Y:S01]  /*1ec0*/  IMAD.MOV.U32 R15, RZ, RZ, RZ ;  /* 0x000000ffff0f7224 */ /* 0x001fe200078e00ff */
[----:B-1----:R-:W-:Y:S01]  /*1ed0*/  CS2R R16, SRZ ;  /* 0x0000000000107805 */ /* 0x002fe2000001ff00 */
[----:B------:R-:W-:Y:S06]  /*1ee0*/  @P0 BRA `(.L_x_9533) ;  /* 0x0000000000d00947 */ /* 0x000fec0003800000 */
[----:B-----5:R-:W-:Y:S01]  /*1ef0*/  FSETP.GTU.FTZ.AND P1, PT, |R6|, +INF , PT ;  /* 0x7f8000000600780b */ /* 0x020fe20003f3c200 */
[----:B------:R-:W-:Y:S01]  /*1f00*/  HFMA2.MMA R10, -RZ, RZ, 0, 5.9604644775390625e-08 ;  /* 0x00000001ff0a7435 */ /* 0x000fe200000001ff */
[----:B------:R-:W-:Y:S02]  /*1f10*/  IMAD.MOV.U32 R16, RZ, RZ, 0x7fc00000 ;  /* 0x7fc00000ff107424 */ /* 0x000fe400078e00ff */
        /* <DEDUP_REMOVED lines=36> */
.L_x_9535:
[----:B------:R-:W0:Y:S08]  /*2160*/  MUFU.RCP R16, R10 ;  /* 0x0000000a00107308 */ /* 0x000e300000001000 */
[----:B------:R-:W1:Y:S01]  /*2170*/  MUFU.RCP R17, R11 ;  /* 0x0000000b00117308 */ /* 0x000e620000001000 */
[----:B0-----:R-:W-:Y:S01]  /*2180*/  FADD.FTZ R16, R16, -RZ ;  /* 0x800000ff10107221 */ /* 0x001fe20000010000 */
[----:B-1----:R-:W-:Y:S01]  /*2190*/  FMUL.FTZ R17, RZ, R17 ;  /* 0x00000011ff117220 */ /* 0x002fe20000410000 */
[----:B------:R-:W-:Y:S06]  /*21a0*/  BRA `(.L_x_9533) ;  /* 0x0000000000207947 */ /* 0x000fec0003800000 */
.L_x_9534:
        /* <DEDUP_REMOVED lines=8> */
.L_x_9533:
[----:B------:R-:W-:Y:S05]  /*2230*/  BSYNC B0 ;  /* 0x0000000000007941 */ /* 0x000fea0003800000 */
.L_x_9532:
[----:B-----5:R-:W-:Y:S01]  /*2240*/  VIADD R7, R3, 0x80 ;  /* 0x0000008003077836 */ /* 0x020fe20000000000 */
[----:B------:R-:W-:Y:S01]  /*2250*/  BSSY B0, `(.L_x_9536) ;  /* 0x0000038000007945 */ /* 0x000fe20003800000 */
[----:B------:R-:W-:-:S03]  /*2260*/  IMAD.MOV.U32 R14, RZ, RZ, RZ ;  /* 0x000000ffff0e7224 */ /* 0x000fc600078e00ff */
[----:B------:R-:W-:-:S13]  /*2270*/  ISETP.GE.AND P1, PT, R7, R0, PT ;  /* 0x000000000700720c */ /* 0x000fda0003f26270 */
[----:B------:R-:W-:Y:S05]  /*2280*/  @P1 BRA `(.L_x_9537) ;  /* 0x0000000000d01947 */ /* 0x000fea0003800000 */
[----:B------:R-:W-:Y:S01]  /*2290*/  FSETP.GTU.FTZ.AND P1, PT, |R8|, +INF , PT ;  /* 0x7f8000000800780b */ /* 0x000fe20003f3c200 */
        /* <DEDUP_REMOVED lines=38> */
.L_x_9539:
[----:B------:R-:W0:Y:S08]  /*2500*/  MUFU.RCP R14, R6 ;  /* 0x00000006000e7308 */ /* 0x000e300000001000 */
[----:B------:R-:W1:Y:S01]  /*2510*/  MUFU.RCP R15, R7 ;  /* 0x00000007000f7308 */ /* 0x000e620000001000 */
[----:B0-----:R-:W-:Y:S01]  /*2520*/  FADD.FTZ R14, R14, -RZ ;  /* 0x800000ff0e0e7221 */ /* 0x001fe20000010000 */
[----:B-1----:R-:W-:Y:S01]  /*2530*/  FMUL.FTZ R15, RZ, R15 ;  /* 0x0000000fff0f7220 */ /* 0x002fe20000410000 */
[----:B------:R-:W-:Y:S06]  /*2540*/  BRA `(.L_x_9537) ;  /* 0x0000000000207947 */ /* 0x000fec0003800000 */
.L_x_9538:
        /* <DEDUP_REMOVED lines=8> */
.L_x_9537:
[----:B------:R-:W-:Y:S05]  /*25d0*/  BSYNC B0 ;  /* 0x0000000000007941 */ /* 0x000fea0003800000 */
.L_x_9536:
[----:B------:R-:W-:Y:S01]  /*25e0*/  VIADD R7, R3, 0x100 ;  /* 0x0000010003077836 */ /* 0x000fe20000000000 */
[----:B------:R-:W-:Y:S01]  /*25f0*/  BSSY B0, `(.L_x_9540) ;  /* 0x0000039000007945 */ /* 0x000fe20003800000 */
[----:B------:R-:W-:-:S03]  /*2600*/  CS2R R8, SRZ ;  /* 0x0000000000087805 */ /* 0x000fc6000001ff00 */
[----:B------:R-:W-:Y:S01]  /*2610*/  ISETP.GE.AND P1, PT, R7, R0, PT ;  /* 0x000000000700720c */ /* 0x000fe20003f26270 */
[----:B------:R-:W-:-:S12]  /*2620*/  IMAD.MOV.U32 R7, RZ, RZ, RZ ;  /* 0x000000ffff077224 */ /* 0x000fd800078e00ff */
        /* <DEDUP_REMOVED lines=40> */
.L_x_9543:
[----:B------:R-:W0:Y:S08]  /*28b0*/  MUFU.RCP R8, R6 ;  /* 0x0000000600087308 */ /* 0x000e300000001000 */
[----:B------:R-:W1:Y:S01]  /*28c0*/  MUFU.RCP R9, R10 ;  /* 0x0000000a00097308 */ /* 0x000e620000001000 */
[----:B0-----:R-:W-:Y:S01]  /*28d0*/  FADD.FTZ R8, R8, -RZ ;  /* 0x800000ff08087221 */ /* 0x001fe20000010000 */
[----:B-1----:R-:W-:Y:S01]  /*28e0*/  FMUL.FTZ R9, RZ, R9 ;  /* 0x00000009ff097220 */ /* 0x002fe20000410000 */
[----:B------:R-:W-:Y:S06]  /*28f0*/  BRA `(.L_x_9541) ;  /* 0x0000000000207947 */ /* 0x000fec0003800000 */
.L_x_9542:
        /* <DEDUP_REMOVED lines=8> */
.L_x_9541:
[----:B------:R-:W-:Y:S05]  /*2980*/  BSYNC B0 ;  /* 0x0000000000007941 */ /* 0x000fea0003800000 */
.L_x_9540:
[----:B------:R-:W-:Y:S01]  /*2990*/  VIADD R5, R3, 0x180 ;  /* 0x0000018003057836 */ /* 0x000fe20000000000 */
        /* <DEDUP_REMOVED lines=43> */
.L_x_9547:
[----:B------:R-:W0:Y:S08]  /*2c50*/  MUFU.RCP R6, R4 ;  /* 0x0000000400067308 */ /* 0x000e300000001000 */
[----:B------:R-:W1:Y:S01]  /*2c60*/  MUFU.RCP R7, R5 ;  /* 0x0000000500077308 */ /* 0x000e620000001000 */
[----:B0-----:R-:W-:Y:S01]  /*2c70*/  FADD.FTZ R6, R6, -RZ ;  /* 0x800000ff06067221 */ /* 0x001fe20000010000 */
[----:B-1----:R-:W-:Y:S01]  /*2c80*/  FMUL.FTZ R7, RZ, R7 ;  /* 0x00000007ff077220 */ /* 0x002fe20000410000 */
[----:B------:R-:W-:Y:S06]  /*2c90*/  BRA `(.L_x_9545) ;  /* 0x0000000000207947 */ /* 0x000fec0003800000 */
.L_x_9546:
        /* <DEDUP_REMOVED lines=8> */
.L_x_9545:
[----:B------:R-:W-:Y:S05]  /*2d20*/  BSYNC B0 ;  /* 0x0000000000007941 */ /* 0x000fea0003800000 */
.L_x_9544:
        /* <DEDUP_REMOVED lines=45> */
.L_x_9551:
[----:B------:R-:W0:Y:S08]  /*3000*/  MUFU.RCP R10, R4 ;  /* 0x00000004000a7308 */ /* 0x000e300000001000 */
[----:B------:R-:W1:Y:S01]  /*3010*/  MUFU.RCP R11, R12 ;  /* 0x0000000c000b7308 */ /* 0x000e620000001000 */
[----:B0-----:R-:W-:Y:S01]  /*3020*/  FADD.FTZ R10, R10, -RZ ;  /* 0x800000ff0a0a7221 */ /* 0x001fe20000010000 */
[----:B-1----:R-:W-:Y:S01]  /*3030*/  FMUL.FTZ R11, RZ, R11 ;  /* 0x0000000bff0b7220 */ /* 0x002fe20000410000 */
[----:B------:R-:W-:Y:S06]  /*3040*/  BRA `(.L_x_9549) ;  /* 0x0000000000207947 */ /* 0x000fec0003800000 */
.L_x_9550:
        /* <DEDUP_REMOVED lines=8> */
.L_x_9549:
[----:B------:R-:W-:Y:S05]  /*30d0*/  BSYNC B0 ;  /* 0x0000000000007941 */ /* 0x000fea0003800000 */
.L_x_9548:
[----:B------:R-:W-:Y:S01]  /*30e0*/  VIADD R13, R3, 0x280 ;  /* 0x00000280030d7836 */ /* 0x000fe20000000000 */
[----:B------:R-:W-:Y:S01]  /*30f0*/  BSSY B0, `(.L_x_9552) ;  /* 0x0000038000007945 */ /* 0x000fe20003800000 */
[----:B------:R-:W-:-:S03]  /*3100*/  IMAD.MOV.U32 R4, RZ, RZ, RZ ;  /* 0x000000ffff047224 */ /* 0x000fc600078e00ff */
[----:B------:R-:W-:-:S13]  /*3110*/  ISETP.GE.AND P1, PT, R13, R0, PT ;  /* 0x000000000d00720c */ /* 0x000fda0003f26270 */
[----:B------:R-:W-:Y:S05]  /*3120*/  @P1 BRA `(.L_x_9553) ;  /* 0x0000000000d01947 */ /* 0x000fea0003800000 */
[----:B------:R-:W-:Y:S01]  /*3130*/  FSETP.GTU.FTZ.AND P1, PT, |R28|, +INF , PT ;  /* 0x7f8000001c00780b */ /* 0x000fe20003f3c200 */
[----:B------:R-:W-:Y:S01]  /*3140*/  HFMA2.MMA R4, -RZ, RZ, 0, 5.9604644775390625e-08 ;  /* 0x00000001ff047435 */ /* 0x000fe200000001ff */
[----:B------:R-:W-:-:S11]  /*3150*/  IMAD.MOV.U32 R5, RZ, RZ, 0x7fc00000 ;  /* 0x7fc00000ff057424 */ /* 0x000fd600078e00ff */
[----:B------:R-:W-:-:S04]  /*3160*/  @!P1 FSETP.GTU.FTZ.AND P2, PT, |R29|, +INF , PT ;  /* 0x7f8000001d00980b */ /* 0x000fc80003f5c200 */
[----:B------:R-:W-:-:S04]  /*3170*/  @!P1 SEL R4, RZ, 0x1, !P2 ;  /* 0x00000001ff049807 */ /* 0x000fc80005000000 */
[----:B------:R-:W-:-:S04]  /*3180*/  PRMT R4, R4, 0x9910, RZ ;  /* 0x0000991004047816 */ /* 0x000fc800000000ff */
[----:B------:R-:W-:Y:S01]  /*3190*/  ISETP.NE.AND P1, PT, R4, RZ, PT ;  /* 0x000000ff0400720c */ /* 0x000fe20003f25270 */
[----:B------:R-:W-:-:S12]  /*31a0*/  IMAD.MOV.U32 R4, RZ, RZ, 0x7fc00000 ;  /* 0x7fc00000ff047424 */ /* 0x000fd800078e00ff */
        /* <DEDUP_REMOVED lines=31> */
.L_x_9555:
[----:B------:R-:W0:Y:S08]  /*33a0*/  MUFU.RCP R4, R12 ;  /* 0x0000000c00047308 */ /* 0x000e300000001000 */
[----:B------:R-:W1:Y:S01]  /*33b0*/  MUFU.RCP R5, R13 ;  /* 0x0000000d00057308 */ /* 0x000e620000001000 */
[----:B0-----:R-:W-:Y:S01]  /*33c0*/  FADD.FTZ R4, R4, -RZ ;  /* 0x800000ff04047221 */ /* 0x001fe20000010000 */
[----:B-1----:R-:W-:Y:S01]  /*33d0*/  FMUL.FTZ R5, RZ, R5 ;  /* 0x00000005ff057220 */ /* 0x002fe20000410000 */
[----:B------:R-:W-:Y:S06]  /*33e0*/  BRA `(.L_x_9553) ;  /* 0x0000000000207947 */ /* 0x000fec0003800000 */
.L_x_9554:
        /* <DEDUP_REMOVED lines=8> */
.L_x_9553:
[----:B------:R-:W-:Y:S05]  /*3470*/  BSYNC B0 ;  /* 0x0000000000007941 */ /* 0x000fea0003800000 */
.L_x_9552:
[----:B------:R-:W-:Y:S01]  /*3480*/  VIADD R13, R3, 0x300 ;  /* 0x00000300030d7836 */ /* 0x000fe20000000000 */
[----:B------:R-:W-:Y:S01]  /*3490*/  BSSY B0, `(.L_x_9556) ;  /* 0x0000039000007945 */ /* 0x000fe20003800000 */
[----:B------:R-:W-:-:S03]  /*34a0*/  IMAD.MOV.U32 R19, RZ, RZ, RZ ;  /* 0x000000ffff137224 */ /* 0x000fc600078e00ff */
[----:B------:R-:W-:Y:S02]  /*34b0*/  ISETP.GE.AND P1, PT, R13, R0, PT ;  /* 0x000000000d00720c */ /* 0x000fe40003f26270 */
[----:B------:R-:W-:-:S11]  /*34c0*/  CS2R R12, SRZ ;  /* 0x00000000000c7805 */ /* 0x000fd6000001ff00 */
        /* <DEDUP_REMOVED lines=40> */
.L_x_9559:
[----:B------:R-:W0:Y:S08]  /*3750*/  MUFU.RCP R12, R18 ;  /* 0x00000012000c7308 */ /* 0x000e300000001000 */
[----:B------:R-:W1:Y:S01]  /*3760*/  MUFU.RCP R13, R20 ;  /* 0x00000014000d7308 */ /* 0x000e620000001000 */
[----:B0-----:R-:W-:Y:S01]  /*3770*/  FADD.FTZ R12, R12, -RZ ;  /* 0x800000ff0c0c7221 */ /* 0x001fe20000010000 */
[----:B-1----:R-:W-:Y:S01]  /*3780*/  FMUL.FTZ R13, RZ, R13 ;  /* 0x0000000dff0d7220 */ /* 0x002fe20000410000 */
[----:B------:R-:W-:Y:S06]  /*3790*/  BRA `(.L_x_9557) ;  /* 0x0000000000207947 */ /* 0x000fec0003800000 */
.L_x_9558:
        /* <DEDUP_REMOVED lines=8> */
.L_x_9557:
[----:B------:R-:W-:Y:S05]  /*3820*/  BSYNC B0 ;  /* 0x0000000000007941 */ /* 0x000fea0003800000 */
.L_x_9556:
[----:B------:R-:W-:Y:S01]  /*3830*/  VIADD R21, R3, 0x380 ;  /* 0x0000038003157836 */ /* 0x000fe20000000000 */
[----:B------:R-:W-:Y:S01]  /*3840*/  BSSY B0, `(.L_x_9560) ;  /* 0x000002f000007945 */ /* 0x000fe20003800000 */
[----:B------:R-:W-:-:S03]  /*3850*/  IMAD.MOV.U32 R18, RZ, RZ, RZ ;  /* 0x000000ffff127224 */ /* 0x000fc600078e00ff */
        /* <DEDUP_REMOVED lines=8> */
[----:B------:R-:W-:-:S13]  /*38e0*/  FSETP.NEU.FTZ.AND P1, PT, |R22|, +INF , PT ;  /* 0x7f8000001600780b */ /* 0x000fda0003f3d200 */
[----:B------:R-:W-:-:S04]  /*38f0*/  @!P1 FSETP.NEU.FTZ.AND P2, PT, |R23|, +INF , PT ;  /* 0x7f8000001700980b */ /* 0x000fc80003f5d200 */
[----:B------:R-:W-:-:S05]  /*3900*/  @!P1 FSEL R18, RZ, +QNAN , P2 ;  /* 0x7fc00000ff129808 */ /* 0x000fca0001000000 */
[----:B------:R-:W-:Y:S01]  /*3910*/  @!P1 IMAD.MOV.U32 R19, RZ, RZ, R18 ;  /* 0x000000ffff139224 */ /* 0x000fe200078e0012 */
        /* <DEDUP_REMOVED lines=20> */
.L_x_9563:
[----:B------:R-:W0:Y:S08]  /*3a60*/  MUFU.RCP R18, R20 ;  /* 0x0000001400127308 */ /* 0x000e300000001000 */
[----:B------:R-:W1:Y:S01]  /*3a70*/  MUFU.RCP R19, R21 ;  /* 0x0000001500137308 */ /* 0x000e620000001000 */
[----:B0-----:R-:W-:Y:S01]  /*3a80*/  FADD.FTZ R18, R18, -RZ ;  /* 0x800000ff12127221 */ /* 0x001fe20000010000 */
[----:B-1----:R-:W-:Y:S01]  /*3a90*/  FMUL.FTZ R19, RZ, R19 ;  /* 0x00000013ff137220 */ /* 0x002fe20000410000 */
[----:B------:R-:W-:Y:S06]  /*3aa0*/  BRA `(.L_x_9561) ;  /* 0x0000000000207947 */ /* 0x000fec0003800000 */
.L_x_9562:
        /* <DEDUP_REMOVED lines=8> */
.L_x_9561:
[----:B------:R-:W-:Y:S05]  /*3b30*/  BSYNC B0 ;  /* 0x0000000000007941 */ /* 0x000fea0003800000 */
.L_x_9560:
[----:B------:R-:W0:Y:S01]  /*3b40*/  @!P0 LDC.64 R20, c[0x0][0x218] ;  /* 0x00008600ff148b82 */ /* 0x000e220000000a00 */
[----:B------:R-:W-:Y:S01]  /*3b50*/  @!P0 IADD3 R23, R2, R3, RZ ;  /* 0x0000000302178210 */ /* 0x000fe20007ffe0ff */
[----:B------:R-:W-:Y:S01]  /*3b60*/  @!P0 VIADD R3, R3, 0x80 ;  /* 0x0000008003038836 */ /* 0x000fe20000000000 */
[----:B------:R-:W-:Y:S04]  /*3b70*/  BSSY B0, `(.L_x_9564) ;  /* 0x000002f000007945 */ /* 0x000fe80003800000 */
[----:B------:R-:W-:Y:S01]  /*3b80*/  BSSY B1, `(.L_x_9565) ;  /* 0x0000027000017945 */ /* 0x000fe20003800000 */
[----:B0-----:R-:W-:-:S05]  /*3b90*/  @!P0 IMAD.WIDE.U32 R20, R23, 0x8, R20 ;  /* 0x0000000817148825 */ /* 0x001fca00078e0014 */
[----:B------:R0:W-:Y:S01]  /*3ba0*/  @!P0 STG.E.64 desc[UR4][R20.64], R16 ;  /* 0x0000001014008986 */ /* 0x0001e2000c101b04 */
[----:B------:R-:W-:-:S13]  /*3bb0*/  ISETP.GE.AND P0, PT, R3, R0, PT ;  /* 0x000000000300720c */ /* 0x000fda0003f06270 */
[----:B0-----:R-:W-:Y:S05]  /*3bc0*/  @P0 BRA `(.L_x_9566) ;  /* 0x0000000000300947 */ /* 0x001fea0003800000 */
[----:B------:R-:W0:Y:S01]  /*3bd0*/  LDC.64 R16, c[0x0][0x218] ;  /* 0x00008600ff107b82 */ /* 0x000e220000000a00 */
[----:B------:R-:W-:Y:S01]  /*3be0*/  IADD3 R21, R2, R3, RZ ;  /* 0x0000000302157210 */ /* 0x000fe20007ffe0ff */
        /* <DEDUP_REMOVED lines=10> */
.L_x_9566:
[----:B------:R-:W-:-:S13]  /*3c90*/  ISETP.GE.AND P0, PT, R3, R0, PT ;  /* 0x000000000300720c */ /* 0x000fda0003f06270 */
[----:B------:R-:W-:Y:S05]  /*3ca0*/  @P0 BRA `(.L_x_9568) ;  /* 0x0000000000300947 */ /* 0x000fea0003800000 */
[----:B0-----:R-:W0:Y:S01]  /*3cb0*/  LDC.64 R8, c[0x0][0x218] ;  /* 0x00008600ff087b82 */ /* 0x001e220000000a00 */
[----:B------:R-:W-:Y:S01]  /*3cc0*/  IADD3 R15, R2, R3, RZ ;  /* 0x00000003020f7210 */ /* 0x000fe20007ffe0ff */
[----:B------:R-:W-:-:S04]  /*3cd0*/  VIADD R3, R3, 0x80 ;  /* 0x0000008003037836 */ /* 0x000fc80000000000 */
[----:B0-----:R-:W-:-:S05]  /*3ce0*/  IMAD.WIDE.U32 R8, R15, 0x8, R8 ;  /* 0x000000080f087825 */ /* 0x001fca00078e0008 */
[----:B------:R1:W-:Y:S02]  /*3cf0*/  STG.E.64 desc[UR4][R8.64], R6 ;  /* 0x0000000608007986 */ /* 0x0003e4000c101b04 */
.L_x_9567:
[----:B------:R-:W-:-:S13]  /*3d00*/  ISETP.GE.AND P0, PT, R3, R0, PT ;  /* 0x000000000300720c */ /* 0x000fda0003f06270 */
[----:B------:R-:W-:Y:S05]  /*3d10*/  @P0 BRA `(.L_x_9569) ;  /* 0x0000000000340947 */ /* 0x000fea0003800000 */
[----:B-1----:R-:W1:Y:S01]  /*3d20*/  LDC.64 R6, c[0x0][0x218] ;  /* 0x00008600ff067b82 */ /* 0x002e620000000a00 */
[----:B------:R-:W-:Y:S01]  /*3d30*/  IADD3 R9, R2, R3, RZ ;  /* 0x0000000302097210 */ /* 0x000fe20007ffe0ff */
[----:B------:R-:W-:-:S04]  /*3d40*/  VIADD R3, R3, 0x80 ;  /* 0x0000008003037836 */ /* 0x000fc80000000000 */
[----:B-1----:R-:W-:-:S05]  /*3d50*/  IMAD.WIDE.U32 R6, R9, 0x8, R6 ;  /* 0x0000000809067825 */ /* 0x002fca00078e0006 */
[----:B------:R1:W-:Y:S02]  /*3d60*/  STG.E.64 desc[UR4][R6.64], R10 ;  /* 0x0000000a06007986 */ /* 0x0003e4000c101b04 */
.L_x_9568:
[----:B------:R-:W-:-:S13]  /*3d70*/  ISETP.GE.AND P0, PT, R3, R0, PT ;  /* 0x000000000300720c */ /* 0x000fda0003f06270 */
[----:B------:R-:W-:Y:S05]  /*3d80*/  @P0 BREAK B1 ;  /* 0x0000000000010942 */ /* 0x000fea0003800000 */
[----:B------:R-:W-:Y:S05]  /*3d90*/  @P0 BRA `(.L_x_9570) ;  /* 0x0000000000300947 */ /* 0x000fea0003800000 */
[----:B-1----:R-:W1:Y:S01]  /*3da0*/  LDC.64 R6, c[0x0][0x218] ;  /* 0x00008600ff067b82 */ /* 0x002e620000000a00 */
[----:B0-----:R-:W-:Y:S01]  /*3db0*/  IADD3 R9, R2, R3, RZ ;  /* 0x0000000302097210 */ /* 0x001fe20007ffe0ff */
[----:B------:R-:W-:-:S04]  /*3dc0*/  VIADD R3, R3, 0x80 ;  /* 0x0000008003037836 */ /* 0x000fc80000000000 */
[----:B-1----:R-:W-:-:S05]  /*3dd0*/  IMAD.WIDE.U32 R6, R9, 0x8, R6 ;  /* 0x0000000809067825 */ /* 0x002fca00078e0006 */
[----:B------:R2:W-:Y:S02]  /*3de0*/  STG.E.64 desc[UR4][R6.64], R4 ;  /* 0x0000000406007986 */ /* 0x0005e4000c101b04 */
.L_x_9569:
[----:B------:R-:W-:Y:S05]  /*3df0*/  BSYNC B1 ;  /* 0x0000000000017941 */ /* 0x000fea0003800000 */
.L_x_9565:
[----:B------:R-:W-:-:S13]  /*3e00*/  ISETP.GE.AND P0, PT, R3, R0, PT ;  /* 0x000000000300720c */ /* 0x000fda0003f06270 */
[----:B--2---:R-:W2:Y:S01]  /*3e10*/  @!P0 LDC.64 R4, c[0x0][0x218] ;  /* 0x00008600ff048b82 */ /* 0x004ea20000000a00 */
[----:B-1----:R-:W-:Y:S01]  /*3e20*/  @!P0 IADD3 R7, R2, R3, RZ ;  /* 0x0000000302078210 */ /* 0x002fe20007ffe0ff */
[----:B------:R-:W-:-:S04]  /*3e30*/  @!P0 VIADD R3, R3, 0x80 ;  /* 0x0000008003038836 */ /* 0x000fc80000000000 */
[----:B--2---:R-:W-:-:S05]  /*3e40*/  @!P0 IMAD.WIDE.U32 R4, R7, 0x8, R4 ;  /* 0x0000000807048825 */ /* 0x004fca00078e0004 */
[----:B------:R2:W-:Y:S02]  /*3e50*/  @!P0 STG.E.64 desc[UR4][R4.64], R12 ;  /* 0x0000000c04008986 */ /* 0x0005e4000c101b04 */
.L_x_9570:
[----:B------:R-:W-:Y:S05]  /*3e60*/  BSYNC B0 ;  /* 0x0000000000007941 */ /* 0x000fea0003800000 */
.L_x_9564:
[----:B------:R-:W-:Y:S05]  /*3e70*/  WARPSYNC.ALL ;  /* 0x0000000000007948 */ /* 0x000fea0003800000 */
[----:B------:R-:W-:-:S13]  /*3e80*/  ISETP.GE.AND P0, PT, R3, R0, PT ;  /* 0x000000000300720c */ /* 0x000fda0003f06270 */
[----:B------:R-:W-:Y:S05]  /*3e90*/  @P0 EXIT ;  /* 0x000000000000094d */ /* 0x000fea0003800000 */
[----:B--2---:R-:W2:Y:S01]  /*3ea0*/  LDC.64 R4, c[0x0][0x218] ;  /* 0x00008600ff047b82 */ /* 0x004ea20000000a00 */
[----:B------:R-:W-:-:S05]  /*3eb0*/  IADD3 R3, R2, R3, RZ ;  /* 0x0000000302037210 */ /* 0x000fca0007ffe0ff */
[----:B--2---:R-:W-:-:S05]  /*3ec0*/  IMAD.WIDE.U32 R2, R3, 0x8, R4 ;  /* 0x0000000803027825 */ /* 0x004fca00078e0004 */
[----:B------:R-:W-:Y:S01]  /*3ed0*/  STG.E.64 desc[UR4][R2.64], R18 ;  /* 0x0000001202007986 */ /* 0x000fe2000c101b04 */
[----:B------:R-:W-:Y:S05]  /*3ee0*/  EXIT ;  /* 0x000000000000794d */ /* 0x000fea0003800000 */
.L_x_9571:
        /* <DEDUP_REMOVED lines=9> */
.L_x_19656:


//--------------------- .text._ZN2at6native29vectorized_elementwise_kernelILi4EZZZNS0_22reciprocal_kernel_cudaERNS_18TensorIteratorBaseEENKUlvE_clEvENKUlvE2_clEvEUlN3c107complexIfEEE_St5arrayIPcLm2EEEEviT0_T1_ --------------------------
	.section	.text._ZN2at6native29vectorized_elementwise_kernelILi4EZZZNS0_22reciprocal_kernel_cudaERNS_18TensorIteratorBaseEENKUlvE_clEvENKUlvE2_clEvEUlN3c107complexIfEEE_St5arrayIPcLm2EEEEviT0_T1_,"ax",@progbits
	.align	128
        .global         _ZN2at6native29vectorized_elementwise_kernelILi4EZZZNS0_22reciprocal_kernel_cudaERNS_18TensorIteratorBaseEENKUlvE_clEvENKUlvE2_clEvEUlN3c107complexIfEEE_St5arrayIPcLm2EEEEviT0_T1_
        .type           _ZN2at6native29vectorized_elementwise_kernelILi4EZZZNS0_22reciprocal_kernel_cudaERNS_18TensorIteratorBaseEENKUlvE_clEvENKUlvE2_clEvEUlN3c107complexIfEEE_St5arrayIPcLm2EEEEviT0_T1_,@function
        .size           _ZN2at6native29vectorized_elementwise_kernelILi4EZZZNS0_22reciprocal_kernel_cudaERNS_18TensorIteratorBaseEENKUlvE_clEvENKUlvE2_clEvEUlN3c107complexIfEEE_St5arrayIPcLm2EEEEviT0_T1_,(.L_x_19657 - _ZN2at6native29vectorized_elementwise_kernelILi4EZZZNS0_22reciprocal_kernel_cudaERNS_18TensorIteratorBaseEENKUlvE_clEvENKUlvE2_clEvEUlN3c107complexIfEEE_St5arrayIPcLm2EEEEviT0_T1_)
        .other          _ZN2at6native29vectorized_elementwise_kernelILi4EZZZNS0_22reciprocal_kernel_cudaERNS_18TensorIteratorBaseEENKUlvE_clEvENKUlvE2_clEvEUlN3c107complexIfEEE_St5arrayIPcLm2EEEEviT0_T1_,@"STO_CUDA_ENTRY STV_DEFAULT"
_ZN2at6native29vectorized_elementwise_kernelILi4EZZZNS0_22reciprocal_kernel_cudaERNS_18TensorIteratorBaseEENKUlvE_clEvENKUlvE2_clEvEUlN3c107complexIfEEE_St5arrayIPcLm2EEEEviT0_T1_:
.text._ZN2at6native29vectorized_elementwise_kernelILi4EZZZNS0_22reciprocal_kernel_cudaERNS_18TensorIteratorBaseEENKUlvE_clEvENKUlvE2_clEvEUlN3c107complexIfEEE_St5arrayIPcLm2EEEEviT0_T1_:
        /* <DEDUP_REMOVED lines=56> */
.L_x_9576:
[----:B------:R-:W0:Y:S08]  /*0380*/  MUFU.RCP R3, R3 ;  /* 0x0000000300037308 */ /* 0x000e300000001000 */
[----:B------:R-:W1:Y:S01]  /*0390*/  MUFU.RCP R22, R22 ;  /* 0x0000001600167308 */ /* 0x000e620000001000 */
[----:B0-----:R-:W-:Y:S01]  /*03a0*/  FADD.FTZ R20, R3, -RZ ;  /* 0x800000ff03147221 */ /* 0x001fe20000010000 */
[----:B-1----:R-:W-:Y:S01]  /*03b0*/  FMUL.FTZ R21, RZ, R22 ;  /* 0x00000016ff157220 */ /* 0x002fe20000410000 */
[----:B------:R-:W-:Y:S06]  /*03c0*/  BRA `(.L_x_9574) ;  /* 0x0000000000207947 */ /* 0x000fec0003800000 */
.L_x_9575:
        /* <DEDUP_REMOVED lines=8> */
.L_x_9574:
[----:B------:R-:W-:Y:S05]  /*0450*/  BSYNC B0 ;  /* 0x0000000000007941 */ /* 0x000fea0003800000 */
.L_x_9573:
        /* <DEDUP_REMOVED lines=40> */
.L_x_9580:
[----:B------:R-:W0:Y:S08]  /*06e0*/  MUFU.RCP R3, R3 ;  /* 0x0000000300037308 */ /* 0x000e300000001000 */
[----:B------:R-:W1:Y:S01]  /*06f0*/  MUFU.RCP R4, R4 ;  /* 0x0000000400047308 */ /* 0x000e620000001000 */
[----:B0-----:R-:W-:Y:S01]  /*0700*/  FADD.FTZ R22, R3, -RZ ;  /* 0x800000ff03167221 */ /* 0x001fe20000010000 */
[----:B-1----:R-:W-:Y:S01]  /*0710*/  FMUL.FTZ R23, RZ, R4 ;  /* 0x00000004ff177220 */ /* 0x002fe20000410000 */
[----:B------:R-:W-:Y:S06]  /*0720*/  BRA `(.L_x_9578) ;  /* 0x0000000000207947 */ /* 0x000fec0003800000 */
.L_x_9579:
        /* <DEDUP_REMOVED lines=8> */
.L_x_9578:
[----:B------:R-:W-:Y:S05]  /*07b0*/  BSYNC B0 ;  /* 0x0000000000007941 */ /* 0x000fea0003800000 */
.L_x_9577:
        /* <DEDUP_REMOVED lines=40> */
.L_x_9584:
[----:B------:R-:W0:Y:S08]  /*0a40*/  MUFU.RCP R3, R3 ;  /* 0x0000000300037308 */ /* 0x000e300000001000 */
[----:B------:R-:W1:Y:S01]  /*0a50*/  MUFU.RCP R6, R6 ;  /* 0x0000000600067308 */ /* 0x000e620000001000 */
[----:B0-----:R-:W-:Y:S01]  /*0a60*/  FADD.FTZ R4, R3, -RZ ;  /* 0x800000ff03047221 */ /* 0x001fe20000010000 */
[----:B-1----:R-:W-:Y:S01]  /*0a70*/  FMUL.FTZ R5, RZ, R6 ;  /* 0x00000006ff057220 */ /* 0x002fe20000410000 */
[----:B------:R-:W-:Y:S06]  /*0a80*/  BRA `(.L_x_9582) ;  /* 0x0000000000207947 */ /* 0x000fec0003800000 */
.L_x_9583:
        /* <DEDUP_REMOVED lines=8> */
.L_x_9582:
[----:B------:R-:W-:Y:S05]  /*0b10*/  BSYNC B0 ;  /* 0x0000000000007941 */ /* 0x000fea0003800000 */
.L_x_9581:
        /* <DEDUP_REMOVED lines=40> */
.L_x_9588:
[----:B------:R-:W0:Y:S08]  /*0da0*/  MUFU.RCP R3, R3 ;  /* 0x0000000300037308 */ /* 0x000e300000001000 */
[----:B------:R-:W1:Y:S01]  /*0db0*/  MUFU.RCP R8, R8 ;  /* 0x0000000800087308 */ /* 0x000e620000001000 */
[----:B0-----:R-:W-:Y:S01]  /*0dc0*/  FADD.FTZ R6, R3, -RZ ;  /* 0x800000ff03067221 */ /* 0x001fe20000010000 */
[----:B-1----:R-:W-:Y:S01]  /*0dd0*/  FMUL.FTZ R7, RZ, R8 ;  /* 0x00000008ff077220 */ /* 0x002fe20000410000 */
[----:B------:R-:W-:Y:S06]  /*0de0*/  BRA `(.L_x_9586) ;  /* 0x0000000000207947 */ /* 0x000fec0003800000 */
.L_x_9587:
        /* <DEDUP_REMOVED lines=8> */
.L_x_9586:
[----:B------:R-:W-:Y:S05]  /*0e70*/  BSYNC B0 ;  /* 0x0000000000007941 */ /* 0x000fea0003800000 */
.L_x_9585:
        /* <DEDUP_REMOVED lines=40> */
.L_x_9592:
[----:B------:R-:W0:Y:S08]  /*1100*/  MUFU.RCP R3, R3 ;  /* 0x0000000300037308 */ /* 0x000e300000001000 */
[----:B------:R-:W1:Y:S01]  /*1110*/  MUFU.RCP R10, R10 ;  /* 0x0000000a000a7308 */ /* 0x000e620000001000 */
[----:B0-----:R-:W-:Y:S01]  /*1120*/  FADD.FTZ R8, R3, -RZ ;  /* 0x800000ff03087221 */ /* 0x001fe20000010000 */
[----:B-1----:R-:W-:Y:S01]  /*1130*/  FMUL.FTZ R9, RZ, R10 ;  /* 0x0000000aff097220 */ /* 0x002fe20000410000 */
[----:B------:R-:W-:Y:S06]  /*1140*/  BRA `(.L_x_9590) ;  /* 0x0000000000207947 */ /* 0x000fec0003800000 */
.L_x_9591:
        /* <DEDUP_REMOVED lines=8> */
.L_x_9590:
[----:B------:R-:W-:Y:S05]  /*11d0*/  BSYNC B0 ;  /* 0x0000000000007941 */ /* 0x000fea0003800000 */
.L_x_9589:
        /* <DEDUP_REMOVED lines=37> */
.L_x_9596:
[----:B------:R-:W0:Y:S08]  /*1430*/  MUFU.RCP R3, R3 ;  /* 0x0000000300037308 */ /* 0x000e300000001000 */
[----:B------:R-:W1:Y:S01]  /*1440*/  MUFU.RCP R13, R13 ;  /* 0x0000000d000d7308 */ /* 0x000e620000001000 */
[----:B0-----:R-:W-:Y:S01]  /*1450*/  FADD.FTZ R10, R3, -RZ ;  /* 0x800000ff030a7221 */ /* 0x001fe20000010000 */
[----:B-1----:R-:W-:Y:S01]  /*1460*/  FMUL.FTZ R11, RZ, R13 ;  /* 0x0000000dff0b7220 */ /* 0x002fe20000410000 */
[----:B------:R-:W-:Y:S06]  /*1470*/  BRA `(.L_x_9594) ;  /* 0x0000000000207947 */ /* 0x000fec0003800000 */
.L_x_9595:
        /* <DEDUP_REMOVED lines=8> */
.L_x_9594:
[----:B------:R-:W-:Y:S05]  /*1500*/  BSYNC B0 ;  /* 0x0000000000007941 */ /* 0x000fea0003800000 */
.L_x_9593:
        /* <DEDUP_REMOVED lines=30> */
.L_x_9600:
[----:B------:R-:W0:Y:S08]  /*16f0*/  MUFU.RCP R3, R3 ;  /* 0x0000000300037308 */ /* 0x000e300000001000 */
[----:B------:R-:W1:Y:S01]  /*1700*/  MUFU.RCP R14, R14 ;  /* 0x0000000e000e7308 */ /* 0x000e620000001000 */
[----:B0-----:R-:W-:Y:S01]  /*1710*/  FADD.FTZ R12, R3, -RZ ;  /* 0x800000ff030c7221 */ /* 0x001fe20000010000 */
[----:B-1----:R-:W-:Y:S01]  /*1720*/  FMUL.FTZ R13, RZ, R14 ;  /* 0x0000000eff0d7220 */ /* 0x002fe20000410000 */
[----:B------:R-:W-:Y:S06]  /*1730*/  BRA `(.L_x_9598) ;  /* 0x0000000000207947 */ /* 0x000fec0003800000 */
.L_x_9599:
        /* <DEDUP_REMOVED lines=8> */
.L_x_9598:
[----:B------:R-:W-:Y:S05]  /*17c0*/  BSYNC B0 ;  /* 0x0000000000007941 */ /* 0x000fea0003800000 */
.L_x_9597:
        /* <DEDUP_REMOVED lines=31> */
.L_x_9604:
[----:B------:R-:W0:Y:S08]  /*19c0*/  MUFU.RCP R3, R3 ;  /* 0x0000000300037308 */ /* 0x000e300000001000 */
[----:B------:R-:W1:Y:S01]  /*19d0*/  MUFU.RCP R16, R16 ;  /* 0x0000001000107308 */ /* 0x000e620000001000 */
[----:B0-----:R-:W-:Y:S01]  /*19e0*/  FADD.FTZ R14, R3, -RZ ;  /* 0x800000ff030e7221 */ /* 0x001fe20000010000 */
[----:B-1----:R-:W-:Y:S01]  /*19f0*/  FMUL.FTZ R15, RZ, R16 ;  /* 0x00000010ff0f7220 */ /* 0x002fe20000410000 */
[----:B------:R-:W-:Y:S06]  /*1a00*/  BRA `(.L_x_9602) ;  /* 0x0000000000207947 */ /* 0x000fec0003800000 */
.L_x_9603:
        /* <DEDUP_REMOVED lines=8> */
.L_x_9602:
[----:B------:R-:W-:Y:S05]  /*1a90*/  BSYNC B0 ;  /* 0x0000000000007941 */ /* 0x000fea0003800000 */
.L_x_9601:
        /* <DEDUP_REMOVED lines=8> */
.L_x_9572:
        /* <DEDUP_REMOVED lines=100> */
.L_x_9608:
[----:B------:R-:W0:Y:S08]  /*2160*/  MUFU.RCP R16, R10 ;  /* 0x0000000a00107308 */ /* 0x000e300000001000 */
[----:B------:R-:W1:Y:S01]  /*2170*/  MUFU.RCP R17, R11 ;  /* 0x0000000b00117308 */ /* 0x000e620000001000 */
[----:B0-----:R-:W-:Y:S01]  /*2180*/  FADD.FTZ R16, R16, -RZ ;  /* 0x800000ff10107221 */ /* 0x001fe20000010000 */
[----:B-1----:R-:W-:Y:S01]  /*2190*/  FMUL.FTZ R17, RZ, R17 ;  /* 0x00000011ff117220 */ /* 0x002fe20000410000 */
[----:B------:R-:W-:Y:S06]  /*21a0*/  BRA `(.L_x_9606) ;  /* 0x0000000000207947 */ /* 0x000fec0003800000 */
.L_x_9607:
        /* <DEDUP_REMOVED lines=8> */
.L_x_9606:
[----:B------:R-:W-:Y:S05]  /*2230*/  BSYNC B0 ;  /* 0x0000000000007941 */ /* 0x000fea0003800000 */
.L_x_9605:
        /* <DEDUP_REMOVED lines=44> */
.L_x_9612:
[----:B------:R-:W0:Y:S08]  /*2500*/  MUFU.RCP R14, R6 ;  /* 0x00000006000e7308 */ /* 0x000e300000001000 */
[----:B------:R-:W1:Y:S01]  /*2510*/  MUFU.RCP R15, R7 ;  /* 0x00000007000f7308 */ /* 0x000e620000001000 */
[----:B0-----:R-:W-:Y:S01]  /*2520*/  FADD.FTZ R14, R14, -RZ ;  /* 0x800000ff0e0e7221 */ /* 0x001fe20000010000 */
[----:B-1----:R-:W-:Y:S01]  /*2530*/  FMUL.FTZ R15, RZ, R15 ;  /* 0x0000000fff0f7220 */ /* 0x002fe20000410000 */
[----:B------:R-:W-:Y:S06]  /*2540*/  BRA `(.L_x_9610) ;  /* 0x0000000000207947 */ /* 0x000fec0003800000 */
.L_x_9611:
        /* <DEDUP_REMOVED lines=8> */
.L_x_9610:
[----:B------:R-:W-:Y:S05]  /*25d0*/  BSYNC B0 ;  /* 0x0000000000007941 */ /* 0x000fea0003800000 */
.L_x_9609:
        /* <DEDUP_REMOVED lines=45> */
.L_x_9616:
[----:B------:R-:W0:Y:S08]  /*28b0*/  MUFU.RCP R8, R6 ;  /* 0x0000000600087308 */ /* 0x000e300000001000 */
[----:B------:R-:W1:Y:S01]  /*28c0*/  MUFU.RCP R9, R10 ;  /* 0x0000000a00097308 */ /* 0x000e620000001000 */
[----:B0-----:R-:W-:Y:S01]  /*28d0*/  FADD.FTZ R8, R8, -RZ ;  /* 0x800000ff08087221 */ /* 0x001fe20000010000 */
[----:B-1----:R-:W-:Y:S01]  /*28e0*/  FMUL.FTZ R9, RZ, R9 ;  /* 0x00000009ff097220 */ /* 0x002fe20000410000 */
[----:B------:R-:W-:Y:S06]  /*28f0*/  BRA `(.L_x_9614) ;  /* 0x0000000000207947 */ /* 0x000fec0003800000 */
.L_x_9615:
        /* <DEDUP_REMOVED lines=8> */
.L_x_9614:
[----:B------:R-:W-:Y:S05]  /*2980*/  BSYNC B0 ;  /* 0x0000000000007941 */ /* 0x000fea0003800000 */
.L_x_9613:
        /* <DEDUP_REMOVED lines=44> */
.L_x_9620:
[----:B------:R-:W0:Y:S08]  /*2c50*/  MUFU.RCP R6, R4 ;  /* 0x0000000400067308 */ /* 0x000e300000001000 */
[----:B------:R-:W1:Y:S01]  /*2c60*/  MUFU.RCP R7, R5 ;  /* 0x0000000500077308 */ /* 0x000e620000001000 */
[----:B0-----:R-:W-:Y:S01]  /*2c70*/  FADD.FTZ R6, R6, -RZ ;  /* 0x800000ff06067221 */ /* 0x001fe20000010000 */
[----:B-1----:R-:W-:Y:S01]  /*2c80*/  FMUL.FTZ R7, RZ, R7 ;  /* 0x00000007ff077220 */ /* 0x002fe20000410000 */
[----:B------:R-:W-:Y:S06]  /*2c90*/  BRA `(.L_x_9618) ;  /* 0x0000000000207947 */ /* 0x000fec0003800000 */
.L_x_9619:
        /* <DEDUP_REMOVED lines=8> */
.L_x_9618:
[----:B------:R-:W-:Y:S05]  /*2d20*/  BSYNC B0 ;  /* 0x0000000000007941 */ /* 0x000fea0003800000 */
.L_x_9617:
        /* <DEDUP_REMOVED lines=45> */
.L_x_9624:
[----:B------:R-:W0:Y:S08]  /*3000*/  MUFU.RCP R10, R4 ;  /* 0x00000004000a7308 */ /* 0x000e300000001000 */
[----:B------:R-:W1:Y:S01]  /*3010*/  MUFU.RCP R11, R12 ;  /* 0x0000000c000b7308 */ /* 0x000e620000001000 */
[----:B0-----:R-:W-:Y:S01]  /*3020*/  FADD.FTZ R10, R10, -RZ ;  /* 0x800000ff0a0a7221 */ /* 0x001fe20000010000 */
[----:B-1----:R-:W-:Y:S01]  /*3030*/  FMUL.FTZ R11, RZ, R11 ;  /* 0x0000000bff0b7220 */ /* 0x002fe20000410000 */
[----:B------:R-:W-:Y:S06]  /*3040*/  BRA `(.L_x_9622) ;  /* 0x0000000000207947 */ /* 0x000fec0003800000 */
.L_x_9623:
        /* <DEDUP_REMOVED lines=8> */
.L_x_9622:
[----:B------:R-:W-:Y:S05]  /*30d0*/  BSYNC B0 ;  /* 0x0000000000007941 */ /* 0x000fea0003800000 */
.L_x_9621:
        /* <DEDUP_REMOVED lines=44> */
.L_x_9628:
[----:B------:R-:W0:Y:S08]  /*33a0*/  MUFU.RCP R4, R12 ;  /* 0x0000000c00047308 */ /* 0x000e300000001000 */
[----:B------:R-:W1:Y:S01]  /*33b0*/  MUFU.RCP R5, R13 ;  /* 0x0000000d00057308 */ /* 0x000e620000001000 */
[----:B0-----:R-:W-:Y:S01]  /*33c0*/  FADD.FTZ R4, R4, -RZ ;  /* 0x800000ff04047221 */ /* 0x001fe20000010000 */
[----:B-1----:R-:W-:Y:S01]  /*33d0*/  FMUL.FTZ R5, RZ, R5 ;  /* 0x00000005ff057220 */ /* 0x002fe20000410000 */
[----:B------:R-:W-:Y:S06]  /*33e0*/  BRA `(.L_x_9626) ;  /* 0x0000000000207947 */ /* 0x000fec0003800000 */
.L_x_9627:
        /* <DEDUP_REMOVED lines=8> */
.L_x_9626:
[----:B------:R-:W-:Y:S05]  /*3470*/  BSYNC B0 ;  /* 0x0000000000007941 */ /* 0x000fea0003800000 */
.L_x_9625:
        /* <DEDUP_REMOVED lines=45> */
.L_x_9632:
[----:B------:R-:W0:Y:S08]  /*3750*/  MUFU.RCP R12, R18 ;  /* 0x00000012000c7308 */ /* 0x000e300000001000 */
[----:B------:R-:W1:Y:S01]  /*3760*/  MUFU.RCP R13, R20 ;  /* 0x00000014000d7308 */ /* 0x000e620000001000 */
[----:B0-----:R-:W-:Y:S01]  /*3770*/  FADD.FTZ R12, R12, -RZ ;  /* 0x800000ff0c0c7221 */ /* 0x001fe20000010000 */
[----:B-1----:R-:W-:Y:S01]  /*3780*/  FMUL.FTZ R13, RZ, R13 ;  /* 0x0000000dff0d7220 */ /* 0x002fe20000410000 */
[----:B------:R-:W-:Y:S06]  /*3790*/  BRA `(.L_x_9630) ;  /* 0x0000000000207947 */ /* 0x000fec0003800000 */
.L_x_9631:
        /* <DEDUP_REMOVED lines=8> */
.L_x_9630:
[----:B------:R-:W-:Y:S05]  /*3820*/  BSYNC B0 ;  /* 0x0000000000007941 */ /* 0x000fea0003800000 */
.L_x_9629:
        /* <DEDUP_REMOVED lines=35> */
.L_x_9636:
[----:B------:R-:W0:Y:S08]  /*3a60*/  MUFU.RCP R18, R20 ;  /* 0x0000001400127308 */ /* 0x000e300000001000 */
[----:B------:R-:W1:Y:S01]  /*3a70*/  MUFU.RCP R19, R21 ;  /* 0x0000001500137308 */ /* 0x000e620000001000 */
[----:B0-----:R-:W-:Y:S01]  /*3a80*/  FADD.FTZ R18, R18, -RZ ;  /* 0x800000ff12127221 */ /* 0x001fe20000010000 */
[----:B-1----:R-:W-:Y:S01]  /*3a90*/  FMUL.FTZ R19, RZ, R19 ;  /* 0x00000013ff137220 */ /* 0x002fe20000410000 */
[----:B------:R-:W-:Y:S06]  /*3aa0*/  BRA `(.L_x_9634) ;  /* 0x0000000000207947 */ /* 0x000fec0003800000 */
.L_x_9635:
        /* <DEDUP_REMOVED lines=8> */
.L_x_9634:
[----:B------:R-:W-:Y:S05]  /*3b30*/  BSYNC B0 ;  /* 0x0000000000007941 */ /* 0x000fea0003800000 */
.L_x_9633:
        /* <DEDUP_REMOVED lines=21> */
.L_x_9639:
[----:B------:R-:W-:-:S13]  /*3c90*/  ISETP.GE.AND P0, PT, R3, R0, PT ;  /* 0x000000000300720c */ /* 0x000fda0003f06270 */
[----:B------:R-:W-:Y:S05]  /*3ca0*/  @P0 BRA `(.L_x_9641) ;  /* 0x0000000000300947 */ /* 0x000fea0003800000 */
[----:B0-----:R-:W0:Y:S01]  /*3cb0*/  LDC.64 R8, c[0x0][0x218] ;  /* 0x00008600ff087b82 */ /* 0x001e220000000a00 */
[----:B------:R-:W-:Y:S01]  /*3cc0*/  IADD3 R15, R2, R3, RZ ;  /* 0x00000003020f7210 */ /* 0x000fe20007ffe0ff */
[----:B------:R-:W-:-:S04]  /*3cd0*/  VIADD R3, R3, 0x80 ;  /* 0x0000008003037836 */ /* 0x000fc80000000000 */
[----:B0-----:R-:W-:-:S05]  /*3ce0*/  IMAD.WIDE.U32 R8, R15, 0x8, R8 ;  /* 0x000000080f087825 */ /* 0x001fca00078e0008 */
[----:B------:R1:W-:Y:S02]  /*3cf0*/  STG.E.64 desc[UR4][R8.64], R6 ;  /* 0x0000000608007986 */ /* 0x0003e4000c101b04 */
.L_x_9640:
[----:B------:R-:W-:-:S13]  /*3d00*/  ISETP.GE.AND P0, PT, R3, R0, PT ;  /* 0x000000000300720c */ /* 0x000fda0003f06270 */
[----:B------:R-:W-:Y:S05]  /*3d10*/  @P0 BRA `(.L_x_9642) ;  /* 0x0000000000340947 */ /* 0x000fea0003800000 */
[----:B-1----:R-:W1:Y:S01]  /*3d20*/  LDC.64 R6, c[0x0][0x218] ;  /* 0x00008600ff067b82 */ /* 0x002e620000000a00 */
[----:B------:R-:W-:Y:S01]  /*3d30*/  IADD3 R9, R2, R3, RZ ;  /* 0x0000000302097210 */ /* 0x000fe20007ffe0ff */
[----:B------:R-:W-:-:S04]  /*3d40*/  VIADD R3, R3, 0x80 ;  /* 0x0000008003037836 */ /* 0x000fc80000000000 */
[----:B-1----:R-:W-:-:S05]  /*3d50*/  IMAD.WIDE.U32 R6, R9, 0x8, R6 ;  /* 0x0000000809067825 */ /* 0x002fca00078e0006 */
[----:B------:R1:W-:Y:S02]  /*3d60*/  STG.E.64 desc[UR4][R6.64], R10 ;  /* 0x0000000a06007986 */ /* 0x0003e4000c101b04 */
.L_x_9641:
        /* <DEDUP_REMOVED lines=8> */
.L_x_9642:
[----:B------:R-:W-:Y:S05]  /*3df0*/  BSYNC B1 ;  /* 0x0000000000017941 */ /* 0x000fea0003800000 */
.L_x_9638:
[----:B------:R-:W-:-:S13]  /*3e00*/  ISETP.GE.AND P0, PT, R3, R0, PT ;  /* 0x000000000300720c */ /* 0x000fda0003f06270 */
[----:B--2---:R-:W2:Y:S01]  /*3e10*/  @!P0 LDC.64 R4, c[0x0][0x218] ;  /* 0x00008600ff048b82 */ /* 0x004ea20000000a00 */
[----:B-1----:R-:W-:Y:S01]  /*3e20*/  @!P0 IADD3 R7, R2, R3, RZ ;  /* 0x0000000302078210 */ /* 0x002fe20007ffe0ff */
[----:B------:R-:W-:-:S04]  /*3e30*/  @!P0 VIADD R3, R3, 0x80 ;  /* 0x0000008003038836 */ /* 0x000fc80000000000 */
[----:B--2---:R-:W-:-:S05]  /*3e40*/  @!P0 IMAD.WIDE.U32 R4, R7, 0x8, R4 ;  /* 0x0000000807048825 */ /* 0x004fca00078e0004 */
[----:B------:R2:W-:Y:S02]  /*3e50*/  @!P0 STG.E.64 desc[UR4][R4.64], R12 ;  /* 0x0000000c04008986 */ /* 0x0005e4000c101b04 */
.L_x_9643:
[----:B------:R-:W-:Y:S05]  /*3e60*/  BSYNC B0 ;  /* 0x0000000000007941 */ /* 0x000fea0003800000 */
.L_x_9637:
        /* <DEDUP_REMOVED lines=8> */
.L_x_9644:
        /* <DEDUP_REMOVED lines=9> */
.L_x_19657:


//--------------------- .text._ZN2at6native29vectorized_elementwise_kernelILi8EZZZNS0_22reciprocal_kernel_cudaERNS_18TensorIteratorBaseEENKUlvE_clEvENKUlvE2_clEvEUlN3c107complexIfEEE_St5arrayIPcLm2EEEEviT0_T1_ --------------------------
	.section	.text._ZN2at6native29vectorized_elementwise_kernelILi8EZZZNS0_22reciprocal_kernel_cudaERNS_18TensorIteratorBaseEENKUlvE_clEvENKUlvE2_clEvEUlN3c107complexIfEEE_St5arrayIPcLm2EEEEviT0_T1_,"ax",@progbits
	.align	128
        .global         _ZN2at6native29vectorized_elementwise_kernelILi8EZZZNS0_22reciprocal_kernel_cudaERNS_18TensorIteratorBaseEENKUlvE_clEvENKUlvE2_clEvEUlN3c107complexIfEEE_St5arrayIPcLm2EEEEviT0_T1_
        .type           _ZN2at6native29vectorized_elementwise_kernelILi8EZZZNS0_22reciprocal_kernel_cudaERNS_18TensorIteratorBaseEENKUlvE_clEvENKUlvE2_clEvEUlN3c107complexIfEEE_St5arrayIPcLm2EEEEviT0_T1_,@function
        .size           _ZN2at6native29vectorized_elementwise_kernelILi8EZZZNS0_22reciprocal_kernel_cudaERNS_18TensorIteratorBaseEENKUlvE_clEvENKUlvE2_clEvEUlN3c107complexIfEEE_St5arrayIPcLm2EEEEviT0_T1_,(.L_x_19658 - _ZN2at6native29vectorized_elementwise_kernelILi8EZZZNS0_22reciprocal_kernel_cudaERNS_18TensorIteratorBaseEENKUlvE_clEvENKUlvE2_clEvEUlN3c107complexIfEEE_St5arrayIPcLm2EEEEviT0_T1_)
        .other          _ZN2at6native29vectorized_elementwise_kernelILi8EZZZNS0_22reciprocal_kernel_cudaERNS_18TensorIteratorBaseEENKUlvE_clEvENKUlvE2_clEvEUlN3c107complexIfEEE_St5arrayIPcLm2EEEEviT0_T1_,@"STO_CUDA_ENTRY STV_DEFAULT"
_ZN2at6native29vectorized_elementwise_kernelILi8EZZZNS0_22reciprocal_kernel_cudaERNS_18TensorIteratorBaseEENKUlvE_clEvENKUlvE2_clEvEUlN3c107complexIfEEE_St5arrayIPcLm2EEEEviT0_T1_:
.text._ZN2at6native29vectorized_elementwise_kernelILi8EZZZNS0_22reciprocal_kernel_cudaERNS_18TensorIteratorBaseEENKUlvE_clEvENKUlvE2_clEvEUlN3c107complexIfEEE_St5arrayIPcLm2EEEEviT0_T1_:
        /* <DEDUP_REMOVED lines=56> */
.L_x_9649:
[----:B------:R-:W0:Y:S08]  /*0380*/  MUFU.RCP R3, R3 ;  /* 0x0000000300037308 */ /* 0x000e300000001000 */
[----:B------:R-:W1:Y:S01]  /*0390*/  MUFU.RCP R22, R22 ;  /* 0x0000001600167308 */ /* 0x000e620000001000 */
[----:B0-----:R-:W-:Y:S01]  /*03a0*/  FADD.FTZ R20, R3, -RZ ;  /* 0x800000ff03147221 */ /* 0x001fe20000010000 */
[----:B-1----:R-:W-:Y:S01]  /*03b0*/  FMUL.FTZ R21, RZ, R22 ;  /* 0x00000016ff157220 */ /* 0x002fe20000410000 */
[----:B------:R-:W-:Y:S06]  /*03c0*/  BRA `(.L_x_9647) ;  /* 0x0000000000207947 */ /* 0x000fec0003800000 */
.L_x_9648:
        /* <DEDUP_REMOVED lines=8> */
.L_x_9647:
[----:B------:R-:W-:Y:S05]  /*0450*/  BSYNC B0 ;  /* 0x0000000000007941 */ /* 0x000fea0003800000 */
.L_x_9646:
        /* <DEDUP_REMOVED lines=40> */
.L_x_9653:
[----:B------:R-:W0:Y:S08]  /*06e0*/  MUFU.RCP R3, R3 ;  /* 0x0000000300037308 */ /* 0x000e300000001000 */
[----:B------:R-:W1:Y:S01]  /*06f0*/  MUFU.RCP R4, R4 ;  /* 0x0000000400047308 */ /* 0x000e620000001000 */
[----:B0-----:R-:W-:Y:S01]  /*0700*/  FADD.FTZ R22, R3, -RZ ;  /* 0x800000ff03167221 */ /* 0x001fe20000010000 */
[----:B-1----:R-:W-:Y:S01]  /*0710*/  FMUL.FTZ R23, RZ, R4 ;  /* 0x00000004ff177220 */ /* 0x002fe20000410000 */
[----:B------:R-:W-:Y:S06]  /*0720*/  BRA `(.L_x_9651) ;  /* 0x0000000000207947 */ /* 0x000fec0003800000 */
.L_x_9652:
        /* <DEDUP_REMOVED lines=8> */
.L_x_9651:
[----:B------:R-:W-:Y:S05]  /*07b0*/  BSYNC B0 ;  /* 0x0000000000007941 */ /* 0x000fea0003800000 */
.L_x_9650:
        /* <DEDUP_REMOVED lines=40> */
.L_x_9657:
[----:B------:R-:W0:Y:S08]  /*0a40*/  MUFU.RCP R3, R3 ;  /* 0x0000000300037308 */ /* 0x000e300000001000 */
[----:B------:R-:W1:Y:S01]  /*0a50*/  MUFU.RCP R6, R6 ;  /* 0x0000000600067308 */ /* 0x000e620000001000 */
[----:B0-----:R-:W-:Y:S01]  /*0a60*/  FADD.FTZ R4, R3, -RZ ;  /* 0x800000ff03047221 */ /* 0x001fe20000010000 */
[----:B-1----:R-:W-:Y:S01]  /*0a70*/  FMUL.FTZ R5, RZ, R6 ;  /* 0x00000006ff057220 */ /* 0x002fe20000410000 */
[----:B------:R-:W-:Y:S06]  /*0a80*/  BRA `(.L_x_9655) ;  /* 0x0000000000207947 */ /* 0x000fec0003800000 */
.L_x_9656:
        /* <DEDUP_REMOVED lines=8> */
.L_x_9655:
[----:B------:R-:W-:Y:S05]  /*0b10*/  BSYNC B0 ;  /* 0x0000000000007941 */ /* 0x000fea0003800000 */
.L_x_9654:
        /* <DEDUP_REMOVED lines=40> */
.L_x_9661:
[----:B------:R-:W0:Y:S08]  /*0da0*/  MUFU.RCP R3, R3 ;  /* 0x0000000300037308 */ /* 0x000e300000001000 */
[----:B------:R-:W1:Y:S01]  /*0db0*/  MUFU.RCP R8, R8 ;  /* 0x0000000800087308 */ /* 0x000e620000001000 */
[----:B0-----:R-:W-:Y:S01]  /*0dc0*/  FADD.FTZ R6, R3, -RZ ;  /* 0x800000ff03067221 */ /* 0x001fe20000010000 */
[----:B-1----:R-:W-:Y:S01]  /*0dd0*/  FMUL.FTZ R7, RZ, R8 ;  /* 0x00000008ff077220 */ /* 0x002fe20000410000 */
[----:B------:R-:W-:Y:S06]  /*0de0*/  BRA `(.L_x_9659) ;  /* 0x0000000000207947 */ /* 0x000fec0003800000 */
.L_x_9660:
        /* <DEDUP_REMOVED lines=8> */
.L_x_9659:
[----:B------:R-:W-:Y:S05]  /*0e70*/  BSYNC B0 ;  /* 0x0000000000007941 */ /* 0x000fea0003800000 */
.L_x_9658:
        /* <DEDUP_REMOVED lines=40> */
.L_x_9665:
[----:B------:R-:W0:Y:S08]  /*1100*/  MUFU.RCP R3, R3 ;  /* 0x0000000300037308 */ /* 0x000e300000001000 */
[----:B------:R-:W1:Y:S01]  /*1110*/  MUFU.RCP R10, R10 ;  /* 0x0000000a000a7308 */ /* 0x000e620000001000 */
[----:B0-----:R-:W-:Y:S01]  /*1120*/  FADD.FTZ R8, R3, -RZ ;  /* 0x800000ff03087221 */ /* 0x001fe20000010000 */
[----:B-1----:R-:W-:Y:S01]  /*1130*/  FMUL.FTZ R9, RZ, R10 ;  /* 0x0000000aff097220 */ /* 0x002fe20000410000 */
[----:B------:R-:W-:Y:S06]  /*1140*/  BRA `(.L_x_9663) ;  /* 0x0000000000207947 */ /* 0x000fec0003800000 */
.L_x_9664:
        /* <DEDUP_REMOVED lines=8> */
.L_x_9663:
[----:B------:R-:W-:Y:S05]  /*11d0*/  BSYNC B0 ;  /* 0x0000000000007941 */ /* 0x000fea0003800000 */
.L_x_9662:
        /* <DEDUP_REMOVED lines=37> */
.L_x_9669:
[----:B------:R-:W0:Y:S08]  /*1430*/  MUFU.RCP R3, R3 ;  /* 0x0000000300037308 */ /* 0x000e300000001000 */
[----:B------:R-:W1:Y:S01]  /*1440*/  MUFU.RCP R13, R13 ;  /* 0x0000000d000d7308 */ /* 0x000e620000001000 */
[----:B0-----:R-:W-:Y:S01]  /*1450*/  FADD.FTZ R10, R3, -RZ ;  /* 0x800000ff030a7221 */ /* 0x001fe20000010000 */
[----:B-1----:R-:W-:Y:S01]  /*1460*/  FMUL.FTZ R11, RZ, R13 ;  /* 0x0000000dff0b7220 */ /* 0x002fe20000410000 */
[----:B------:R-:W-:Y:S06]  /*1470*/  BRA `(.L_x_9667) ;  /* 0x0000000000207947 */ /* 0x000fec0003800000 */
.L_x_9668:
        /* <DEDUP_REMOVED lines=8> */
.L_x_9667:
[----:B------:R-:W-:Y:S05]  /*1500*/  BSYNC B0 ;  /* 0x0000000000007941 */ /* 0x000fea0003800000 */
.L_x_9666:
[----:B------:R-:W-:Y:S01]  /*1510*/  FSETP.GTU.FTZ.AND P0, PT, |R16|, +INF , PT ;  /* 0x7f8000001000780b */ /* 0x000fe20003f1c200 */
[----:B------:R-:W-:Y:S01]  /*1520*/  BSSY B0, `(.L_x_9670) ;  /* 0x000002a000007945 */ /* 0x000fe20003800000 */
[----:B------:R-:W-:-:S11]  /*1530*/  IMAD.MOV.U32 R13, RZ, RZ, 0x7fc00000 ;  /* 0x7fc00000ff0d7424 */ /* 0x000fd600078e00ff */
        /* <DEDUP_REMOVED lines=27> */
.L_x_9673:
[----:B------:R-:W0:Y:S08]  /*16f0*/  MUFU.RCP R3, R3 ;  /* 0x0000000300037308 */ /* 0x000e300000001000 */
[----:B------:R-:W1:Y:S01]  /*1700*/  MUFU.RCP R14, R14 ;  /* 0x0000000e000e7308 */ /* 0x000e620000001000 */
[----:B0-----:R-:W-:Y:S01]  /*1710*/  FADD.FTZ R12, R3, -RZ ;  /* 0x800000ff030c7221 */ /* 0x001fe20000010000 */
[----:B-1----:R-:W-:Y:S01]  /*1720*/  FMUL.FTZ R13, RZ, R14 ;  /* 0x0000000eff0d7220 */ /* 0x002fe20000410000 */
[----:B------:R-:W-:Y:S06]  /*1730*/  BRA `(.L_x_9671) ;  /* 0x0000000000207947 */ /* 0x000fec0003800000 */
.L_x_9672:
        /* <DEDUP_REMOVED lines=8> */
.L_x_9671:
[----:B------:R-:W-:Y:S05]  /*17c0*/  BSYNC B0 ;  /* 0x0000000000007941 */ /* 0x000fea0003800000 */
.L_x_9670:
        /* <DEDUP_REMOVED lines=31> */
.L_x_9677:
[----:B------:R-:W0:Y:S08]  /*19c0*/  MUFU.RCP R3, R3 ;  /* 0x0000000300037308 */ /* 0x000e300000001000 */
[----:B------:R-:W1:Y:S01]  /*19d0*/  MUFU.RCP R16, R16 ;  /* 0x0000001000107308 */ /* 0x000e620000001000 */
[----:B0-----:R-:W-:Y:S01]  /*19e0*/  FADD.FTZ R14, R3, -RZ ;  /* 0x800000ff030e7221 */ /* 0x001fe20000010000 */
[----:B-1----:R-:W-:Y:S01]  /*19f0*/  FMUL.FTZ R15, RZ, R16 ;  /* 0x00000010ff0f7220 */ /* 0x002fe20000410000 */
[----:B------:R-:W-:Y:S06]  /*1a00*/  BRA `(.L_x_9675) ;  /* 0x0000000000207947 */ /* 0x000fec0003800000 */
.L_x_9676:
        /* <DEDUP_REMOVED lines=8> */
.L_x_9675:
[----:B------:R-:W-:Y:S05]  /*1a90*/  BSYNC B0 ;  /* 0x0000000000007941 */ /* 0x000fea0003800000 */
.L_x_9674:
        /* <DEDUP_REMOVED lines=8> */
.L_x_9645:
        /* <DEDUP_REMOVED lines=100> */
.L_x_9681:
[----:B------:R-:W0:Y:S08]  /*2160*/  MUFU.RCP R16, R10 ;  /* 0x0000000a00107308 */ /* 0x000e300000001000 */
[----:B------:R-:W1:Y:S01]  /*2170*/  MUFU.RCP R17, R11 ;  /* 0x0000000b00117308 */ /* 0x000e620000001000 */
[----:B0-----:R-:W-:Y:S01]  /*2180*/  FADD.FTZ R16, R16, -RZ ;  /* 0x800000ff10107221 */ /* 0x001fe20000010000 */
[----:B-1----:R-:W-:Y:S01]  /*2190*/  FMUL.FTZ R17, RZ, R17 ;  /* 0x00000011ff117220 */ /* 0x002fe20000410000 */
[----:B------:R-:W-:Y:S06]  /*21a0*/  BRA `(.L_x_9679) ;  /* 0x0000000000207947 */ /* 0x000fec0003800000 */
.L_x_9680:
        /* <DEDUP_REMOVED lines=8> */
.L_x_9679:
[----:B------:R-:W-:Y:S05]  /*2230*/  BSYNC B0 ;  /* 0x0000000000007941 */ /* 0x000fea0003800000 */
.L_x_9678:
        /* <DEDUP_REMOVED lines=44> */
.L_x_9685:
[----:B------:R-:W0:Y:S08]  /*2500*/  MUFU.RCP R14, R6 ;  /* 0x00000006000e7308 */ /* 0x000e300000001000 */
[----:B------:R-:W1:Y:S01]  /*2510*/  MUFU.RCP R15, R7 ;  /* 0x00000007000f7308 */ /* 0x000e620000001000 */
[----:B0-----:R-:W-:Y:S01]  /*2520*/  FADD.FTZ R14, R14, -RZ ;  /* 0x800000ff0e0e7221 */ /* 0x001fe20000010000 */
[----:B-1----:R-:W-:Y:S01]  /*2530*/  FMUL.FTZ R15, RZ, R15 ;  /* 0x0000000fff0f7220 */ /* 0x002fe20000410000 */
[----:B------:R-:W-:Y:S06]  /*2540*/  BRA `(.L_x_9683) ;  /* 0x0000000000207947 */ /* 0x000fec0003800000 */
.L_x_9684:
        /* <DEDUP_REMOVED lines=8> */
.L_x_9683:
[----:B------:R-:W-:Y:S05]  /*25d0*/  BSYNC B0 ;  /* 0x0000000000007941 */ /* 0x000fea0003800000 */
.L_x_9682:
        /* <DEDUP_REMOVED lines=45> */
.L_x_9689:
[----:B------:R-:W0:Y:S08]  /*28b0*/  MUFU.RCP R8, R6 ;  /* 0x0000000600087308 */ /* 0x000e300000001000 */
[----:B------:R-:W1:Y:S01]  /*28c0*/  MUFU.RCP R9, R10 ;  /* 0x0000000a00097308 */ /* 0x000e620000001000 */
[----:B0-----:R-:W-:Y:S01]  /*28d0*/  FADD.FTZ R8, R8, -RZ ;  /* 0x800000ff08087221 */ /* 0x001fe20000010000 */
[----:B-1----:R-:W-:Y:S01]  /*28e0*/  FMUL.FTZ R9, RZ, R9 ;  /* 0x00000009ff097220 */ /* 0x002fe20000410000 */
[----:B------:R-:W-:Y:S06]  /*28f0*/  BRA `(.L_x_9687) ;  /* 0x0000000000207947 */ /* 0x000fec0003800000 */
.L_x_9688:
        /* <DEDUP_REMOVED lines=8> */
.L_x_9687:
[----:B------:R-:W-:Y:S05]  /*2980*/  BSYNC B0 ;  /* 0x0000000000007941 */ /* 0x000fea0003800000 */
.L_x_9686:
        /* <DEDUP_REMOVED lines=44> */
.L_x_9693:
[----:B------:R-:W0:Y:S08]  /*2c50*/  MUFU.RCP R6, R4 ;  /* 0x0000000400067308 */ /* 0x000e300000001000 */
[----:B------:R-:W1:Y:S01]  /*2c60*/  MUFU.RCP R7, R5 ;  /* 0x0000000500077308 */ /* 0x000e620000001000 */
[----:B0-----:R-:W-:Y:S01]  /*2c70*/  FADD.FTZ R6, R6, -RZ ;  /* 0x800000ff06067221 */ /* 0x001fe20000010000 */
[----:B-1----:R-:W-:Y:S01]  /*2c80*/  FMUL.FTZ R7, RZ, R7 ;  /* 0x00000007ff077220 */ /* 0x002fe20000410000 */
[----:B------:R-:W-:Y:S06]  /*2c90*/  BRA `(.L_x_9691) ;  /* 0x0000000000207947 */ /* 0x000fec0003800000 */
.L_x_9692:
        /* <DEDUP_REMOVED lines=8> */
.L_x_9691:
[----:B------:R-:W-:Y:S05]  /*2d20*/  BSYNC B0 ;  /* 0x0000000000007941 */ /* 0x000fea0003800000 */
.L_x_9690:
        /* <DEDUP_REMOVED lines=45> */
.L_x_9697:
[----:B------:R-:W0:Y:S08]  /*3000*/  MUFU.RCP R10, R4 ;  /* 0x00000004000a7308 */ /* 0x000e300000001000 */
[----:B------:R-:W1:Y:S01]  /*3010*/  MUFU.RCP R11, R12 ;  /* 0x0000000c000b7308 */ /* 0x000e620000001000 */
[----:B0-----:R-:W-:Y:S01]  /*3020*/  FADD.FTZ R10, R10, -RZ ;  /* 0x800000ff0a0a7221 */ /* 0x001fe20000010000 */
[----:B-1----:R-:W-:Y:S01]  /*3030*/  FMUL.FTZ R11, RZ, R11 ;  /* 0x0000000bff0b7220 */ /* 0x002fe20000410000 */
[----:B------:R-:W-:Y:S06]  /*3040*/  BRA `(.L_x_9695) ;  /* 0x0000000000207947 */ /* 0x000fec0003800000 */
.L_x_9696:
        /* <DEDUP_REMOVED lines=8> */
.L_x_9695:
[----:B------:R-:W-:Y:S05]  /*30d0*/  BSYNC B0 ;  /* 0x0000000000007941 */ /* 0x000fea0003800000 */
.L_x_9694:
        /* <DEDUP_REMOVED lines=44> */
.L_x_9701:
[----:B------:R-:W0:Y:S08]  /*33a0*/  MUFU.RCP R4, R12 ;  /* 0x0000000c00047308 */ /* 0x000e300000001000 */
[----:B------:R-:W1:Y:S01]  /*33b0*/  MUFU.RCP R5, R13 ;  /* 0x0000000d00057308 */ /* 0x000e620000001000 */
[----:B0-----:R-:W-:Y:S01]  /*33c0*/  FADD.FTZ R4, R4, -RZ ;  /* 0x800000ff04047221 */ /* 0x001fe20000010000 */
[----:B-1----:R-:W-:Y:S01]  /*33d0*/  FMUL.FTZ R5, RZ, R5 ;  /* 0x00000005ff057220 */ /* 0x002fe20000410000 */
[----:B------:R-:W-:Y:S06]  /*33e0*/  BRA `(.L_x_9699) ;  /* 0x0000000000207947 */ /* 0x000fec0003800000 */
.L_x_9700:
        /* <DEDUP_REMOVED lines=8> */
.L_x_9699:
[----:B------:R-:W-:Y:S05]  /*3470*/  BSYNC B0 ;  /* 0x0000000000007941 */ /* 0x000fea0003800000 */
.L_x_9698:
        /* <DEDUP_REMOVED lines=45> */
.L_x_9705:
[----:B------:R-:W0:Y:S08]  /*3750*/  MUFU.RCP R12, R18 ;  /* 0x00000012000c7308 */ /* 0x000e300000001000 */
[----:B------:R-:W1:Y:S01]  /*3760*/  MUFU.RCP R13, R20 ;  /* 0x00000014000d7308 */ /* 0x000e620000001000 */
[----:B0-----:R-:W-:Y:S01]  /*3770*/  FADD.FTZ R12, R12, -RZ ;  /* 0x800000ff0c0c7221 */ /* 0x001fe20000010000 */
[----:B-1----:R-:W-:Y:S01]  /*3780*/  FMUL.FTZ R13, RZ, R13 ;  /* 0x0000000dff0d7220 */ /* 0x002fe20000410000 */
[----:B------:R-:W-:Y:S06]  /*3790*/  BRA `(.L_x_9703) ;  /* 0x0000000000207947 */ /* 0x000fec0003800000 */
.L_x_9704:
        /* <DEDUP_REMOVED lines=8> */
.L_x_9703:
[----:B------:R-:W-:Y:S05]  /*3820*/  BSYNC B0 ;  /* 0x0000000000007941 */ /* 0x000fea0003800000 */
.L_x_9702:
        /* <DEDUP_REMOVED lines=35> */
.L_x_9709:
[----:B------:R-:W0:Y:S08]  /*3a60*/  MUFU.RCP R18, R20 ;  /* 0x0000001400127308 */ /* 0x000e300000001000 */
[----:B------:R-:W1:Y:S01]  /*3a70*/  MUFU.RCP R19, R21 ;  /* 0x0000001500137308 */ /* 0x000e620000001000 */
[----:B0-----:R-:W-:Y:S01]  /*3a80*/  FADD.FTZ R18, R18, -RZ ;  /* 0x800000ff12127221 */ /* 0x001fe20000010000 */
[----:B-1----:R-:W-:Y:S01]  /*3a90*/  FMUL.FTZ R19, RZ, R19 ;  /* 0x00000013ff137220 */ /* 0x002fe20000410000 */
[----:B------:R-:W-:Y:S06]  /*3aa0*/  BRA `(.L_x_9707) ;  /* 0x0000000000207947 */ /* 0x000fec0003800000 */
.L_x_9708:
        /* <DEDUP_REMOVED lines=8> */
.L_x_9707:
[----:B------:R-:W-:Y:S05]  /*3b30*/  BSYNC B0 ;  /* 0x0000000000007941 */ /* 0x000fea0003800000 */
.L_x_9706:
        /* <DEDUP_REMOVED lines=21> */
.L_x_9712:
[----:B------:R-:W-:-:S13]  /*3c90*/  ISETP.GE.AND P0, PT, R3, R0, PT ;  /* 0x000000000300720c */ /* 0x000fda0003f06270 */
[----:B------:R-:W-:Y:S05]  /*3ca0*/  @P0 BRA `(.L_x_9714) ;  /* 0x0000000000300947 */ /* 0x000fea0003800000 */
[----:B0-----:R-:W0:Y:S01]  /*3cb0*/  LDC.64 R8, c[0x0][0x218] ;  /* 0x00008600ff087b82 */ /* 0x001e220000000a00 */
[----:B------:R-:W-:Y:S01]  /*3cc0*/  IADD3 R15, R2, R3, RZ ;  /* 0x00000003020f7210 */ /* 0x000fe20007ffe0ff */
[----:B------:R-:W-:-:S04]  /*3cd0*/  VIADD R3, R3, 0x80 ;  /* 0x0000008003037836 */ /* 0x000fc80000000000 */
[----:B0-----:R-:W-:-:S05]  /*3ce0*/  IMAD.WIDE.U32 R8, R15, 0x8, R8 ;  /* 0x000000080f087825 */ /* 0x001fca00078e0008 */
[----:B------:R1:W-:Y:S02]  /*3cf0*/  STG.E.64 desc[UR4][R8.64], R6 ;  /* 0x0000000608007986 */ /* 0x0003e4000c101b04 */
.L_x_9713:
[----:B------:R-:W-:-:S13]  /*3d00*/  ISETP.GE.AND P0, PT, R3, R0, PT ;  /* 0x000000000300720c */ /* 0x000fda0003f06270 */
[----:B------:R-:W-:Y:S05]  /*3d10*/  @P0 BRA `(.L_x_9715) ;  /* 0x0000000000340947 */ /* 0x000fea0003800000 */
[----:B-1----:R-:W1:Y:S01]  /*3d20*/  LDC.64 R6, c[0x0][0x218] ;  /* 0x00008600ff067b82 */ /* 0x002e620000000a00 */
[----:B------:R-:W-:Y:S01]  /*3d30*/  IADD3 R9, R2, R3, RZ ;  /* 0x0000000302097210 */ /* 0x000fe20007ffe0ff */
[----:B------:R-:W-:-:S04]  /*3d40*/  VIADD R3, R3, 0x80 ;  /* 0x0000008003037836 */ /* 0x000fc80000000000 */
[----:B-1----:R-:W-:-:S05]  /*3d50*/  IMAD.WIDE.U32 R6, R9, 0x8, R6 ;  /* 0x0000000809067825 */ /* 0x002fca00078e0006 */
[----:B------:R1:W-:Y:S02]  /*3d60*/  STG.E.64 desc[UR4][R6.64], R10 ;  /* 0x0000000a06007986 */ /* 0x0003e4000c101b04 */
.L_x_9714:
        /* <DEDUP_REMOVED lines=8> */
.L_x_9715:
[----:B------:R-:W-:Y:S05]  /*3df0*/  BSYNC B1 ;  /* 0x0000000000017941 */ /* 0x000fea0003800000 */
.L_x_9711:
[----:B------:R-:W-:-:S13]  /*3e00*/  ISETP.GE.AND P0, PT, R3, R0, PT ;  /* 0x000000000300720c */ /* 0x000fda0003f06270 */
[----:B--2---:R-:W2:Y:S01]  /*3e10*/  @!P0 LDC.64 R4, c[0x0][0x218] ;  /* 0x00008600ff048b82 */ /* 0x004ea20000000a00 */
[----:B-1----:R-:W-:Y:S01]  /*3e20*/  @!P0 IADD3 R7, R2, R3, RZ ;  /* 0x0000000302078210 */ /* 0x002fe20007ffe0ff */
[----:B------:R-:W-:-:S04]  /*3e30*/  @!P0 VIADD R3, R3, 0x80 ;  /* 0x0000008003038836 */ /* 0x000fc80000000000 */
[----:B--2---:R-:W-:-:S05]  /*3e40*/  @!P0 IMAD.WIDE.U32 R4, R7, 0x8, R4 ;  /* 0x0000000807048825 */ /* 0x004fca00078e0004 */
[----:B------:R2:W-:Y:S02]  /*3e50*/  @!P0 STG.E.64 desc[UR4][R4.64], R12 ;  /* 0x0000000c04008986 */ /* 0x0005e4000c101b04 */
.L_x_9716:
[----:B------:R-:W-:Y:S05]  /*3e60*/  BSYNC B0 ;  /* 0x0000000000007941 */ /* 0x000fea0003800000 */
.L_x_9710:
        /* <DEDUP_REMOVED lines=8> */
.L_x_9717:
        /* <DEDUP_REMOVED lines=9> */
.L_x_19658:


//--------------------- .text._ZN2at6native18elementwise_kernelILi128ELi4EZNS0_15gpu_kernel_implIZZZNS0_22reciprocal_kernel_cudaERNS_18TensorIteratorBaseEENKUlvE_clEvENKUlvE1_clEvEUlN3c107complexIdEEE_EEvS4_RKT_EUliE_EEviT1_ --------------------------
	.section	.text._ZN2at6native18elementwise_kernelILi128ELi4EZNS0_15gpu_kernel_implIZZZNS0_22reciprocal_kernel_cudaERNS_18TensorIteratorBaseEENKUlvE_clEvENKUlvE1_clEvEUlN3c107complexIdEEE_EEvS4_RKT_EUliE_EEviT1_,"ax",@progbits
	.align	128
        .global         _ZN2at6native18elementwise_kernelILi128ELi4EZNS0_15gpu_kernel_implIZZZNS0_22reciprocal_kernel_cudaERNS_18TensorIteratorBaseEENKUlvE_clEvENKUlvE1_clEvEUlN3c107complexIdEEE_EEvS4_RKT_EUliE_EEviT1_
        .type           _ZN2at6native18elementwise_kernelILi128ELi4EZNS0_15gpu_kernel_implIZZZNS0_22reciprocal_kernel_cudaERNS_18TensorIteratorBaseEENKUlvE_clEvENKUlvE1_clEvEUlN3c107complexIdEEE_EEvS4_RKT_EUliE_EEviT1_,@function
        .size           _ZN2at6native18elementwise_kernelILi128ELi4EZNS0_15gpu_kernel_implIZZZNS0_22reciprocal_kernel_cudaERNS_18TensorIteratorBaseEENKUlvE_clEvENKUlvE1_clEvEUlN3c107complexIdEEE_EEvS4_RKT_EUliE_EEviT1_,(.L_x_19534 - _ZN2at6native18elementwise_kernelILi128ELi4EZNS0_15gpu_kernel_implIZZZNS0_22reciprocal_kernel_cudaERNS_18TensorIteratorBaseEENKUlvE_clEvENKUlvE1_clEvEUlN3c107complexIdEEE_EEvS4_RKT_EUliE_EEviT1_)
        .other          _ZN2at6native18elementwise_kernelILi128ELi4EZNS0_15gpu_kernel_implIZZZNS0_22reciprocal_kernel_cudaERNS_18TensorIteratorBaseEENKUlvE_clEvENKUlvE1_clEvEUlN3c107complexIdEEE_EEvS4_RKT_EUliE_EEviT1_,@"STO_CUDA_ENTRY STV_DEFAULT"
_ZN2at6native18elementwise_kernelILi128ELi4EZNS0_15gpu_kernel_implIZZZNS0_22reciprocal_kernel_cudaERNS_18TensorIteratorBaseEENKUlvE_clEvENKUlvE1_clEvEUlN3c107complexIdEEE_EEvS4_RKT_EUliE_EEviT1_:
.text._ZN2at6native18elementwise_kernelILi128ELi4EZNS0_15gpu_kernel_implIZZZNS0_22reciprocal_kernel_cudaERNS_18TensorIteratorBaseEENKUlvE_clEvENKUlvE1_clEvEUlN3c107complexIdEEE_EEvS4_RKT_EUliE_EEviT1_:
        /* <DEDUP_REMOVED lines=312> */
.L_x_9720:
        /* <DEDUP_REMOVED lines=19> */
[----:B------:R-:W-:Y:S01]  /*14b0*/  CS2R R14, SRZ ;  /* 0x00000000000e7805 */ /* 0x000fe2000001ff00 */
[----:B--2---:R0:W1:Y:S01]  /*14c0*/  I2F.F64.S16 R12, R2 ;  /* 0x00000002000c7312 */ /* 0x0040620000101c00 */
[----:B------:R-:W-:Y:S05]  /*14d0*/  BRA `(.L_x_9726) ;  /* 0x0000000c00d87947 */ /* 0x000fea0003800000 */
.L_x_9724:
[----:B------:R-:W2:Y:S01]  /*14e0*/  LDG.E.U8 R2, desc[UR36][R2.64] ;  /* 0x0000002402027981 */ /* 0x000ea2000c1e1100 */
[----:B------:R-:W-:Y:S01]  /*14f0*/  CS2R R14, SRZ ;  /* 0x00000000000e7805 */ /* 0x000fe2000001ff00 */
[----:B--2---:R0:W1:Y:S01]  /*1500*/  I2F.F64.U16 R12, R2 ;  /* 0x00000002000c7312 */ /* 0x0040620000101800 */
[----:B------:R-:W-:Y:S05]  /*1510*/  BRA `(.L_x_9726) ;  /* 0x0000000c00c87947 */ /* 0x000fea0003800000 */
.L_x_9723:
[----:B------:R-:W-:-:S13]  /*1520*/  ISETP.NE.AND P0, PT, R4, 0x2, PT ;  /* 0x000000020400780c */ /* 0x000fda0003f05270 */
[----:B------:R-:W-:Y:S05]  /*1530*/  @!P0 BRA `(.L_x_9727) ;  /* 0x0000000000308947 */ /* 0x000fea0003800000 */
[----:B------:R-:W-:-:S13]  /*1540*/  ISETP.NE.AND P0, PT, R4, 0x3, PT ;  /* 0x000000030400780c */ /* 0x000fda0003f05270 */
[----:B------:R-:W-:Y:S05]  /*1550*/  @!P0 BRA `(.L_x_9728) ;  /* 0x0000000000188947 */ /* 0x000fea0003800000 */
[----:B------:R-:W-:-:S13]  /*1560*/  ISETP.NE.AND P0, PT, R4, 0x4, PT ;  /* 0x000000040400780c */ /* 0x000fda0003f05270 */
[----:B------:R-:W-:Y:S05]  /*1570*/  @P0 BRA `(.L_x_9725) ;  /* 0x0000000c00480947 */ /* 0x000fea0003800000 */
[----:B------:R-:W2:Y:S01]  /*1580*/  LDG.E.64 R12, desc[UR36][R2.64] ;  /* 0x00000024020c7981 */ /* 0x000ea2000c1e1b00 */
[----:B------:R-:W-:Y:S01]  /*1590*/  CS2R R14, SRZ ;  /* 0x00000000000e7805 */ /* 0x000fe2000001ff00 */
[----:B--2---:R-:W0:Y:S01]  /*15a0*/  I2F.F64.S64 R12, R12 ;  /* 0x0000000c000c7312 */ /* 0x004e220000301c00 */
[----:B------:R-:W-:Y:S05]  /*15b0*/  BRA `(.L_x_9726) ;  /* 0x0000000c00a07947 */ /* 0x000fea0003800000 */
.L_x_9728:
[----:B------:R-:W2:Y:S01]  /*15c0*/  LDG.E R2, desc[UR36][R2.64] ;  /* 0x0000002402027981 */ /* 0x000ea2000c1e1900 */
[----:B------:R-:W-:Y:S01]  /*15d0*/  CS2R R14, SRZ ;  /* 0x00000000000e7805 */ /* 0x000fe2000001ff00 */
[----:B--2---:R0:W1:Y:S01]  /*15e0*/  I2F.F64 R12, R2 ;  /* 0x00000002000c7312 */ /* 0x0040620000201c00 */
[----:B------:R-:W-:Y:S05]  /*15f0*/  BRA `(.L_x_9726) ;  /* 0x0000000c00907947 */ /* 0x000fea0003800000 */
.L_x_9727:
[----:B------:R-:W2:Y:S01]  /*1600*/  LDG.E.U16 R2, desc[UR36][R2.64] ;  /* 0x0000002402027981 */ /* 0x000ea2000c1e1500 */
[----:B------:R-:W-:Y:S01]  /*1610*/  CS2R R14, SRZ ;  /* 0x00000000000e7805 */ /* 0x000fe2000001ff00 */
[----:B--2---:R0:W1:Y:S01]  /*1620*/  I2F.F64.S16 R12, R2 ;  /* 0x00000002000c7312 */ /* 0x0040620000101c00 */
[----:B------:R-:W-:Y:S05]  /*1630*/  BRA `(.L_x_9726) ;  /* 0x0000000c00807947 */ /* 0x000fea0003800000 */
.L_x_9722:
[----:B------:R-:W-:-:S13]  /*1640*/  ISETP.GT.AND P0, PT, R4, 0x6, PT ;  /* 0x000000060400780c */ /* 0x000fda0003f04270 */
[----:B------:R-:W-:Y:S05]  /*1650*/  @P0 BRA `(.L_x_9729) ;  /* 0x00000000003c0947 */ /* 0x000fea0003800000 */
[----:B------:R-:W-:-:S13]  /*1660*/  ISETP.NE.AND P0, PT, R4, 0x5, PT ;  /* 0x000000050400780c */ /* 0x000fda0003f05270 */
[----:B------:R-:W-:Y:S05]  /*1670*/  @!P0 BRA `(.L_x_9730) ;  /* 0x00000000001c8947 */ /* 0x000fea0003800000 */
[----:B------:R-:W-:-:S13]  /*1680*/  ISETP.NE.AND P0, PT, R4, 0x6, PT ;  /* 0x000000060400780c */ /* 0x000fda0003f05270 */
[----:B------:R-:W-:Y:S05]  /*1690*/  @P0 BRA `(.L_x_9725) ;  /* 0x0000000c00000947 */ /* 0x000fea0003800000 */
[----:B------:R-:W2:Y:S01]  /*16a0*/  LDG.E R12, desc[UR36][R2.64] ;  /* 0x00000024020c7981 */ /* 0x000ea2000c1e1900 */
[----:B------:R-:W-:Y:S01]  /*16b0*/  CS2R R14, SRZ ;  /* 0x00000000000e7805 */ /* 0x000fe2000001ff00 */
[----:B--2---:R-:W-:-:S06]  /*16c0*/  FMUL.FTZ R12, R12, 1 ;  /* 0x3f8000000c0c7820 */ /* 0x004fcc0000410000 */
[----:B------:R-:W0:Y:S01]  /*16d0*/  F2F.F64.F32 R12, R12 ;  /* 0x0000000c000c7310 */ /* 0x000e220000201800 */
[----:B------:R-:W-:Y:S05]  /*16e0*/  BRA `(.L_x_9726) ;  /* 0x0000000c00547947 */ /* 0x000fea0003800000 */
.L_x_9730:
[----:B------:R-:W2:Y:S01]  /*16f0*/  LDG.E.U16 R0, desc[UR36][R2.64] ;  /* 0x0000002402007981 */ /* 0x000ea2000c1e1500 */
[----:B------:R-:W-:Y:S01]  /*1700*/  CS2R R14, SRZ ;  /* 0x00000000000e7805 */ /* 0x000fe2000001ff00 */
[----:B--2---:R-:W-:-:S05]  /*1710*/  HADD2.F32 R0, -RZ, R0.H0_H0 ;  /* 0x20000000ff007230 */ /* 0x004fca0000004100 */
[----:B------:R-:W-:-:S04]  /*1720*/  FMUL.FTZ R0, R0, 1 ;  /* 0x3f80000000007820 */ /* 0x000fc80000410000 */
[----:B------:R0:W1:Y:S01]  /*1730*/  F2F.F64.F32 R12, R0 ;  /* 0x00000000000c7310 */ /* 0x0000620000201800 */
[----:B------:R-:W-:Y:S05]  /*1740*/  BRA `(.L_x_9726) ;  /* 0x0000000c003c7947 */ /* 0x000fea0003800000 */
.L_x_9729:
[----:B------:R-:W-:-:S13]  /*1750*/  ISETP.NE.AND P0, PT, R4, 0x7, PT ;  /* 0x000000070400780c */ /* 0x000fda0003f05270 */
[----:B------:R-:W-:Y:S05]  /*1760*/  @!P0 BRA `(.L_x_9731) ;  /* 0x0000000000488947 */ /* 0x000fea0003800000 */
[----:B------:R-:W-:-:S13]  /*1770*/  ISETP.NE.AND P0, PT, R4, 0x8, PT ;  /* 0x000000080400780c */ /* 0x000fda0003f05270 */
[----:B------:R-:W-:Y:S05]  /*1780*/  @!P0 BRA `(.L_x_9732) ;  /* 0x0000000000208947 */ /* 0x000fea0003800000 */
[----:B------:R-:W-:-:S13]  /*1790*/  ISETP.NE.AND P0, PT, R4, 0x9, PT ;  /* 0x000000090400780c */ /* 0x000fda0003f05270 */
[----:B------:R-:W-:Y:S05]  /*17a0*/  @P0 BRA `(.L_x_9725) ;  /* 0x0000000800bc0947 */ /* 0x000fea0003800000 */
[----:B------:R-:W2:Y:S02]  /*17b0*/  LDG.E.64 R2, desc[UR36][R2.64] ;  /* 0x0000002402027981 */ /* 0x000ea4000c1e1b00 */
[----:B--2---:R-:W-:Y:S01]  /*17c0*/  FMUL.FTZ R14, R3, 1 ;  /* 0x3f800000030e7820 */ /* 0x004fe20000410000 */
[----:B------:R-:W-:-:S05]  /*17d0*/  FMUL.FTZ R12, R2, 1 ;  /* 0x3f800000020c7820 */ /* 0x000fca0000410000 */
[----:B------:R-:W0:Y:S08]  /*17e0*/  F2F.F64.F32 R14, R14 ;  /* 0x0000000e000e7310 */ /* 0x000e300000201800 */
[----:B------:R-:W1:Y:S01]  /*17f0*/  F2F.F64.F32 R12, R12 ;  /* 0x0000000c000c7310 */ /* 0x000e620000201800 */
[----:B------:R-:W-:Y:S05]  /*1800*/  BRA `(.L_x_9726) ;  /* 0x0000000c000c7947 */ /* 0x000fea0003800000 */
.L_x_9732:
[----:B------:R-:W2:Y:S02]  /*1810*/  LDG.E R0, desc[UR36][R2.64] ;  /* 0x0000002402007981 */ /* 0x000ea4000c1e1900 */
[--C-:B--2---:R-:W-:Y:S02]  /*1820*/  HADD2.F32 R4, -RZ, R0.reuse.H1_H1 ;  /* 0x30000000ff047230 */ /* 0x104fe40000004100 */
[----:B------:R-:W-:-:S03]  /*1830*/  HADD2.F32 R0, -RZ, R0.H0_H0 ;  /* 0x20000000ff007230 */ /* 0x000fc60000004100 */
[----:B------:R-:W-:Y:S02]  /*1840*/  FMUL.FTZ R4, R4, 1 ;  /* 0x3f80000004047820 */ /* 0x000fe40000410000 */
[----:B------:R-:W-:Y:S02]  /*1850*/  FMUL.FTZ R0, R0, 1 ;  /* 0x3f80000000007820 */ /* 0x000fe40000410000 */
[----:B------:R0:W1:Y:S08]  /*1860*/  F2F.F64.F32 R14, R4 ;  /* 0x00000004000e7310 */ /* 0x0000700000201800 */
[----:B------:R0:W2:Y:S01]  /*1870*/  F2F.F64.F32 R12, R0 ;  /* 0x00000000000c7310 */ /* 0x0000a20000201800 */
[----:B------:R-:W-:Y:S05]  /*1880*/  BRA `(.L_x_9726) ;  /* 0x0000000800ec7947 */ /* 0x000fea0003800000 */
.L_x_9731:
[----:B------:R0:W5:Y:S01]  /*1890*/  LDG.E.64 R12, desc[UR36][R2.64] ;  /* 0x00000024020c7981 */ /* 0x000162000c1e1b00 */
[----:B------:R-:W-:Y:S01]  /*18a0*/  CS2R R14, SRZ ;  /* 0x00000000000e7805 */ /* 0x000fe2000001ff00 */
[----:B------:R-:W-:Y:S06]  /*18b0*/  BRA `(.L_x_9726) ;  /* 0x0000000800e07947 */ /* 0x000fec0003800000 */
.L_x_9721:
        /* <DEDUP_REMOVED lines=9> */
[----:B------:R-:W-:Y:S01]  /*1950*/  CS2R R14, SRZ ;  /* 0x00000000000e7805 */ /* 0x000fe2000001ff00 */
[----:B------:R-:W-:Y:S01]  /*1960*/  IMAD.MOV.U32 R12, RZ, RZ, RZ ;  /* 0x000000ffff0c7224 */ /* 0x000fe200078e00ff */
[----:B--2---:R-:W-:-:S04]  /*1970*/  ISETP.NE.AND P0, PT, R2, RZ, PT ;  /* 0x000000ff0200720c */ /* 0x004fc80003f05270 */
[----:B------:R-:W-:Y:S01]  /*1980*/  FSEL R13, RZ, 1.875, !P0 ;  /* 0x3ff00000ff0d7808 */ /* 0x000fe20004000000 */
[----:B------:R-:W-:Y:S08]  /*1990*/  BRA `(.L_x_9726) ;  /* 0x0000000800a87947 */ /* 0x000ff00003800000 */
.L_x_9735:
[----:B------:R0:W5:Y:S01]  /*19a0*/  LDG.E.128 R12, desc[UR36][R2.64] ;  /* 0x00000024020c7981 */ /* 0x000162000c1e1d00 */
[----:B------:R-:W-:Y:S05]  /*19b0*/  BRA `(.L_x_9726) ;  /* 0x0000000800a07947 */ /* 0x000fea0003800000 */
.L_x_9734:
        /* <DEDUP_REMOVED lines=8> */
[----:B------:R-:W-:Y:S01]  /*1a40*/  CS2R R14, SRZ ;  /* 0x00000000000e7805 */ /* 0x000fe2000001ff00 */
        /* <DEDUP_REMOVED lines=20> */
.L_x_9737:
[----:B------:R-:W2:Y:S01]  /*1b90*/  LDG.E.U8 R2, desc[UR36][R2.64] ;  /* 0x0000002402027981 */ /* 0x000ea2000c1e1100 */
[----:B------:R-:W-:Y:S01]  /*1ba0*/  CS2R R14, SRZ ;  /* 0x00000000000e7805 */ /* 0x000fe2000001ff00 */
        /* <DEDUP_REMOVED lines=11> */
[----:B------:R-:W-:-:S04]  /*1c60*/  FMUL.FTZ R4, R4, 1 ;  /* 0x3f80000004047820 */ /* 0x000fc80000410000 */
[----:B------:R0:W1:Y:S01]  /*1c70*/  F2F.F64.F32 R12, R4 ;  /* 0x00000004000c7310 */ /* 0x0000620000201800 */
[----:B------:R-:W-:Y:S05]  /*1c80*/  BRA `(.L_x_9726) ;  /* 0x0000000400ec7947 */ /* 0x000fea0003800000 */
.L_x_9736:
[----:B------:R-:W2:Y:S01]  /*1c90*/  LDG.E.U16 R0, desc[UR36][R2.64] ;  /* 0x0000002402007981 */ /* 0x000ea2000c1e1500 */
[----:B------:R-:W-:Y:S01]  /*1ca0*/  CS2R R14, SRZ ;  /* 0x00000000000e7805 */ /* 0x000fe2000001ff00 */
[----:B--2---:R-:W-:-:S04]  /*1cb0*/  IMAD.U32 R0, R0, 0x10000, RZ ;  /* 0x0001000000007824 */ /* 0x004fc800078e00ff */
[----:B------:R-:W-:-:S04]  /*1cc0*/  FMUL.FTZ R0, R0, 1 ;  /* 0x3f80000000007820 */ /* 0x000fc80000410000 */
[----:B------:R0:W1:Y:S01]  /*1cd0*/  F2F.F64.F32 R12, R0 ;  /* 0x00000000000c7310 */ /* 0x0000620000201800 */
[----:B------:R-:W-:Y:S05]  /*1ce0*/  BRA `(.L_x_9726) ;  /* 0x0000000400d47947 */ /* 0x000fea0003800000 */
.L_x_9733:
        /* <DEDUP_REMOVED lines=9> */
[----:B------:R-:W-:Y:S01]  /*1d80*/  CS2R R14, SRZ ;  /* 0x00000000000e7805 */ /* 0x000fe2000001ff00 */
[----:B--2---:R0:W1:Y:S01]  /*1d90*/  I2F.F64.U16 R12, R2 ;  /* 0x00000002000c7312 */ /* 0x0040620000101800 */
[----:B------:R-:W-:Y:S05]  /*1da0*/  BRA `(.L_x_9726) ;  /* 0x0000000400a47947 */ /* 0x000fea0003800000 */
.L_x_9740:
        /* <DEDUP_REMOVED lines=21> */
.L_x_9744:
[----:B------:R-:W-:Y:S05]  /*1f00*/  BSYNC B1 ;  /* 0x0000000000017941 */ /* 0x000fea0003800000 */
.L_x_9743:
[----:B------:R-:W-:Y:S01]  /*1f10*/  LEA R3, R0, 0x3b800000, 0x17 ;  /* 0x3b80000000037811 */ /* 0x000fe200078eb8ff */
[----:B------:R-:W-:-:S05]  /*1f20*/  IMAD.SHL.U32 R0, R2, 0x100000, RZ ;  /* 0x0010000002007824 */ /* 0x000fca00078e00ff */
[----:B------:R-:W-:-:S07]  /*1f30*/  LOP3.LUT R0, R3, R0, R4, 0xfe, !PT ;  /* 0x0000000003007212 */ /* 0x000fce00078efe04 */
.L_x_9742:
[----:B------:R-:W-:Y:S05]  /*1f40*/  BSYNC B0 ;  /* 0x0000000000007941 */ /* 0x000fea0003800000 */
.L_x_9741:
[----:B------:R-:W-:Y:S01]  /*1f50*/  FMUL.FTZ R0, R0, 1 ;  /* 0x3f80000000007820 */ /* 0x000fe20000410000 */
[----:B------:R-:W-:-:S03]  /*1f60*/  CS2R R14, SRZ ;  /* 0x00000000000e7805 */ /* 0x000fc6000001ff00 */
[----:B------:R2:W3:Y:S01]  /*1f70*/  F2F.F64.F32 R12, R0 ;  /* 0x00000000000c7310 */ /* 0x0004e20000201800 */
[----:B------:R-:W-:Y:S05]  /*1f80*/  BRA `(.L_x_9726) ;  /* 0x00000004002c7947 */ /* 0x000fea0003800000 */
.L_x_9739:
        /* <DEDUP_REMOVED lines=21> */
.L_x_9748:
[----:B------:R-:W-:Y:S05]  /*20e0*/  BSYNC B1 ;  /* 0x0000000000017941 */ /* 0x000fea0003800000 */
.L_x_9747:
[----:B------:R-:W-:Y:S01]  /*20f0*/  LEA R3, R0, 0x37800000, 0x17 ;  /* 0x3780000000037811 */ /* 0x000fe200078eb8ff */
[----:B------:R-:W-:-:S05]  /*2100*/  IMAD.SHL.U32 R0, R2, 0x200000, RZ ;  /* 0x0020000002007824 */ /* 0x000fca00078e00ff */
[----:B------:R-:W-:-:S07]  /*2110*/  LOP3.LUT R0, R3, R0, R4, 0xfe, !PT ;  /* 0x0000000003007212 */ /* 0x000fce00078efe04 */
.L_x_9746:
[----:B------:R-:W-:Y:S05]  /*2120*/  BSYNC B0 ;  /* 0x0000000000007941 */ /* 0x000fea0003800000 */
.L_x_9745:
[----:B------:R-:W-:Y:S01]  /*2130*/  FMUL.FTZ R0, R0, 1 ;  /* 0x3f80000000007820 */ /* 0x000fe20000410000 */
[----:B------:R-:W-:-:S03]  /*2140*/  CS2R R14, SRZ ;  /* 0x00000000000e7805 */ /* 0x000fc6000001ff00 */
[----:B------:R4:W0:Y:S01]  /*2150*/  F2F.F64.F32 R12, R0 ;  /* 0x00000000000c7310 */ /* 0x0008220000201800 */
[----:B------:R-:W-:Y:S05]  /*2160*/  BRA `(.L_x_9726) ;  /* 0x0000000000b47947 */ /* 0x000fea0003800000 */
.L_x_9738:
        /* <DEDUP_REMOVED lines=14> */
.L_x_9752:
[----:B------:R-:W-:Y:S05]  /*2250*/  BSYNC B0 ;  /* 0x0000000000007941 */ /* 0x000fea0003800000 */
.L_x_9751:
[----:B------:R-:W-:Y:S01]  /*2260*/  FMUL.FTZ R0, R0, 1 ;  /* 0x3f80000000007820 */ /* 0x000fe20000410000 */
[----:B------:R-:W-:-:S03]  /*2270*/  CS2R R14, SRZ ;  /* 0x00000000000e7805 */ /* 0x000fc6000001ff00 */
[----:B------:R0:W1:Y:S01]  /*2280*/  F2F.F64.F32 R12, R0 ;  /* 0x00000000000c7310 */ /* 0x0000620000201800 */
[----:B------:R-:W-:Y:S05]  /*2290*/  BRA `(.L_x_9726) ;  /* 0x0000000000687947 */ /* 0x000fea0003800000 */
.L_x_9725:
        /* <DEDUP_REMOVED lines=16> */
.L_x_9753:
[----:B------:R-:W-:Y:S02]  /*23a0*/  CS2R R12, SRZ ;  /* 0x00000000000c7805 */ /* 0x000fe4000001ff00 */
[----:B------:R-:W-:Y:S01]  /*23b0*/  CS2R R14, SRZ ;  /* 0x00000000000e7805 */ /* 0x000fe2000001ff00 */
[----:B------:R-:W-:Y:S06]  /*23c0*/  BRA `(.L_x_9726) ;  /* 0x00000000001c7947 */ /* 0x000fec0003800000 */
.L_x_9750:
[----:B------:R-:W2:Y:S01]  /*23d0*/  LDG.E.64 R12, desc[UR36][R2.64] ;  /* 0x00000024020c7981 */ /* 0x000ea2000c1e1b00 */
[----:B------:R-:W-:Y:S01]  /*23e0*/  CS2R R14, SRZ ;  /* 0x00000000000e7805 */ /* 0x000fe2000001ff00 */
[----:B--2---:R-:W0:Y:S01]  /*23f0*/  I2F.F64.U64 R12, R12 ;  /* 0x0000000c000c7312 */ /* 0x004e220000301800 */
[----:B------:R-:W-:Y:S05]  /*2400*/  BRA `(.L_x_9726) ;  /* 0x00000000000c7947 */ /* 0x000fea0003800000 */
.L_x_9749:
[----:B------:R-:W2:Y:S01]  /*2410*/  LDG.E R2, desc[UR36][R2.64] ;  /* 0x0000002402027981 */ /* 0x000ea2000c1e1900 */
[----:B------:R-:W-:Y:S01]  /*2420*/  CS2R R14, SRZ ;  /* 0x00000000000e7805 */ /* 0x000fe2000001ff00 */
[----:B--2---:R0:W1:Y:S06]  /*2430*/  I2F.F64.U32 R12, R2 ;  /* 0x00000002000c7312 */ /* 0x00406c0000201800 */
.L_x_9726:
[----:B0123-5:R-:W-:Y:S01]  /*2440*/  DSETP.GTU.AND P1, PT, |R12|, +INF , PT ;  /* 0x7ff000000c00742a */ /* 0x02ffe20003f2c200 */
[----:B----4-:R-:W-:Y:S01]  /*2450*/  IMAD.MOV.U32 R0, RZ, RZ, 0x1 ;  /* 0x00000001ff007424 */ /* 0x010fe200078e00ff */
[----:B------:R-:W-:Y:S01]  /*2460*/  BSSY B1, `(.L_x_9754) ;  /* 0x0000096000017945 */ /* 0x000fe20003800000 */
[----:B------:R-:W-:Y:S02]  /*2470*/  IMAD.MOV.U32 R8, RZ, RZ, 0x0 ;  /* 0x00000000ff087424 */ /* 0x000fe400078e00ff */
[----:B------:R-:W-:Y:S02]  /*2480*/  IMAD.MOV.U32 R9, RZ, RZ, 0x7ff80000 ;  /* 0x7ff80000ff097424 */ /* 0x000fe400078e00ff */
[----:B------:R-:W-:Y:S02]  /*2490*/  IMAD.MOV.U32 R10, RZ, RZ, 0x0 ;  /* 0x00000000ff0a7424 */ /* 0x000fe400078e00ff */
[----:B------:R-:W-:-:S05]  /*24a0*/  IMAD.MOV.U32 R11, RZ, RZ, 0x7ff80000 ;  /* 0x7ff80000ff0b7424 */ /* 0x000fca00078e00ff */
[----:B------:R-:W-:-:S06]  /*24b0*/  @!P1 DSETP.GTU.AND P0, PT, |R14|, +INF , PT ;  /* 0x7ff000000e00942a */ /* 0x000fcc0003f0c200 */
[----:B------:R-:W-:-:S04]  /*24c0*/  @!P1 SEL R0, RZ, 0x1, !P0 ;  /* 0x00000001ff009807 */ /* 0x000fc80004000000 */
[----:B------:R-:W-:-:S04]  /*24d0*/  PRMT R0, R0, 0x9910, RZ ;  /* 0x0000991000007816 */ /* 0x000fc800000000ff */
[----:B------:R-:W-:-:S13]  /*24e0*/  ISETP.NE.AND P0, PT, R0, RZ, PT ;  /* 0x000000ff0000720c */ /* 0x000fda0003f05270 */
[----:B------:R-:W-:Y:S05]  /*24f0*/  @P0 BRA `(.L_x_9755) ;  /* 0x0000000800300947 */ /* 0x000fea0003800000 */
[----:B------:R-:W-:Y:S01]  /*2500*/  DSETP.NEU.AND P0, PT, |R12|, +INF , PT ;  /* 0x7ff000000c00742a */ /* 0x000fe20003f0d200 */
[----:B------:R-:W-:Y:S01]  /*2510*/  PRMT R0, RZ, 0x7610, R0 ;  /* 0x00007610ff007816 */ /* 0x000fe20000000000 */
[----:B------:R-:W-:Y:S02]  /*2520*/  IMAD.MOV.U32 R10, RZ, RZ, 0x0 ;  /* 0x00000000ff0a7424 */ /* 0x000fe400078e00ff */
[----:B------:R-:W-:-:S10]  /*2530*/  IMAD.MOV.U32 R11, RZ, RZ, 0x7ff80000 ;  /* 0x7ff80000ff0b7424 */ /* 0x000fd400078e00ff */
[----:B------:R-:W-:-:S06]  /*2540*/  @!P0 DSETP.NEU.AND P1, PT, |R14|, +INF , PT ;  /* 0x7ff000000e00842a */ /* 0x000fcc0003f2d200 */
[----:B------:R-:W-:-:S04]  /*2550*/  @!P0 SEL R0, RZ, 0x1, P1 ;  /* 0x00000001ff008807 */ /* 0x000fc80000800000 */
[----:B------:R-:W-:-:S04]  /*2560*/  PRMT R0, R0, 0x9910, RZ ;  /* 0x0000991000007816 */ /* 0x000fc800000000ff */
[----:B------:R-:W-:-:S13]  /*2570*/  ISETP.NE.AND P1, PT, R0, RZ, PT ;  /* 0x000000ff0000720c */ /* 0x000fda0003f25270 */
[----:B------:R-:W-:Y:S05]  /*2580*/  @P1 BRA `(.L_x_9755) ;  /* 0x00000008000c1947 */ /* 0x000fea0003800000 */
[----:B------:R-:W-:Y:S01]  /*2590*/  @P0 DSETP.NEU.AND P1, PT, |R14|, +INF , PT ;  /* 0x7ff000000e00042a */ /* 0x000fe20003f2d200 */
[----:B------:R-:W-:Y:S01]  /*25a0*/  IMAD.MOV.U32 R0, RZ, RZ, 0x1 ;  /* 0x00000001ff007424 */ /* 0x000fe200078e00ff */
[----:B------:R-:W-:Y:S02]  /*25b0*/  CS2R R8, SRZ ;  /* 0x0000000000087805 */ /* 0x000fe4000001ff00 */
[----:B------:R-:W-:Y:S02]  /*25c0*/  CS2R R10, SRZ ;  /* 0x00000000000a7805 */ /* 0x000fe4000001ff00 */
[----:B------:R-:W-:-:S04]  /*25d0*/  @P0 SEL R0, RZ, 0x1, P1 ;  /* 0x00000001ff000807 */ /* 0x000fc80000800000 */
[----:B------:R-:W-:-:S04]  /*25e0*/  PRMT R0, R0, 0x9910, RZ ;  /* 0x0000991000007816 */ /* 0x000fc800000000ff */
[----:B------:R-:W-:-:S13]  /*25f0*/  ISETP.NE.AND P0, PT, R0, RZ, PT ;  /* 0x000000ff0000720c */ /* 0x000fda0003f05270 */
[----:B------:R-:W-:Y:S05]  /*2600*/  @P0 BRA `(.L_x_9755) ;  /* 0x0000000400ec0947 */ /* 0x000fea0003800000 */
[----:B------:R-:W-:-:S14]  /*2610*/  DSETP.GE.AND P0, PT, |R12|, |R14|, PT ;  /* 0x4000000e0c00722a */ /* 0x000fdc0003f06200 */
[----:B------:R-:W-:Y:S05]  /*2620*/  @!P0 BRA `(.L_x_9756) ;  /* 0x00000004002c8947 */ /* 0x000fea0003800000 */
[----:B------:R-:W-:Y:S02]  /*2630*/  DSETP.NEU.AND P0, PT, |R14|, RZ, PT ;  /* 0x000000ff0e00722a */ /* 0x000fe40003f0d200 */
[----:B------:R-:W-:Y:S02]  /*2640*/  DSETP.EQ.AND P1, PT, |R12|, RZ, PT ;  /* 0x000000ff0c00722a */ /* 0x000fe40003f22200 */
[----:B------:R-:W-:-:S12]  /*2650*/  DADD R6, -RZ, |R12| ;  /* 0x00000000ff067229 */ /* 0x000fd8000000050c */
[----:B------:R-:W-:Y:S05]  /*2660*/  @!P0 BRA P1, `(.L_x_9757) ;  /* 0x0000000000bc8947 */ /* 0x000fea0000800000 */
[----:B------:R-:W0:Y:S01]  /*2670*/  MUFU.RCP64H R3, R13 ;  /* 0x0000000d00037308 */ /* 0x000e220000001800 */
[----:B------:R-:W-:Y:S01]  /*2680*/  IMAD.MOV.U32 R2, RZ, RZ, 0x1 ;  /* 0x00000001ff027424 */ /* 0x000fe200078e00ff */
[----:B------:R-:W-:Y:S01]  /*2690*/  FSETP.GEU.AND P1, PT, |R15|, 6.5827683646048100446e-37, PT ;  /* 0x036000000f00780b */ /* 0x000fe20003f2e200 */
[----:B------:R-:W-:Y:S04]  /*26a0*/  BSSY B2, `(.L_x_9758) ;  /* 0x0000014000027945 */ /* 0x000fe80003800000 */
        /* <DEDUP_REMOVED lines=8> */
[----:B------:R-:W-:-:S05]  /*2730*/  FFMA R0, RZ, R13, R3 ;  /* 0x0000000dff007223 */ /* 0x000fca0000000003 */
[----:B------:R-:W-:-:S13]  /*2740*/  FSETP.GT.AND P0, PT, |R0|, 1.469367938527859385e-39, PT ;  /* 0x001000000000780b */ /* 0x000fda0003f04200 */
[----:B------:R-:W-:Y:S05]  /*2750*/  @P0 BRA P1, `(.L_x_9759) ;  /* 0x0000000000200947 */ /* 0x000fea0000800000 */
[----:B------:R-:W-:Y:S01]  /*2760*/  MOV R10, R14 ;  /* 0x0000000e000a7202 */ /* 0x000fe20000000f00 */
[----:B------:R-:W-:Y:S01]  /*2770*/  IMAD.MOV.U32 R11, RZ, RZ, R15 ;  /* 0x000000ffff0b7224 */ /* 0x000fe200078e000f */
[----:B------:R-:W-:Y:S01]  /*2780*/  MOV R0, 0x27c0 ;  /* 0x000027c000007802 */ /* 0x000fe20000000f00 */
[----:B------:R-:W-:Y:S02]  /*2790*/  IMAD.MOV.U32 R6, RZ, RZ, R12 ;  /* 0x000000ffff067224 */ /* 0x000fe400078e000c */
[----:B------:R-:W-:-:S07]  /*27a0*/  IMAD.MOV.U32 R7, RZ, RZ, R13 ;  /* 0x000000ffff077224 */ /* 0x000fce00078e000d */
[----:B------:R-:W-:Y:S05]  /*27b0*/  CALL.REL.NOINC `($__internal_8_$__cuda_sm20_div_rn_f64_full) ;  /* 0x000000d400bc7944 */ /* 0x000fea0003c00000 */
[----:B------:R-:W-:Y:S02]  /*27c0*/  IMAD.MOV.U32 R2, RZ, RZ, R10 ;  /* 0x000000ffff027224 */ /* 0x000fe400078e000a */
[----:B------:R-:W-:-:S07]  /*27d0*/  IMAD.MOV.U32 R3, RZ, RZ, R11 ;  /* 0x000000ffff037224 */ /* 0x000fce00078e000b */
.L_x_9759:
[----:B------:R-:W-:Y:S05]  /*27e0*/  BSYNC B2 ;  /* 0x0000000000027941 */ /* 0x000fea0003800000 */
.L_x_9758:
[----:B------:R-:W-:Y:S01]  /*27f0*/  DFMA R12, R2, R14, R12 ;  /* 0x0000000e020c722b */ /* 0x000fe2000000000c */
[----:B------:R-:W-:Y:S05]  /*2800*/  BSSY B2, `(.L_x_9760) ;  /* 0x0000010000027945 */ /* 0x000fea0003800000 */
[----:B------:R-:W0:Y:S04]  /*2810*/  MUFU.RCP64H R5, R13 ;  /* 0x0000000d00057308 */ /* 0x000e280000001800 */
[----:B------:R-:W-:-:S05]  /*2820*/  VIADD R4, R13, 0x300402 ;  /* 0x003004020d047836 */ /* 0x000fca0000000000 */
[----:B------:R-:W-:Y:S01]  /*2830*/  FSETP.GEU.AND P0, PT, |R4|, 5.8789094863358348022e-39, PT ;  /* 0x004004020400780b */ /* 0x000fe20003f0e200 */
[----:B0-----:R-:W-:-:S08]  /*2840*/  DFMA R6, -R12, R4, 1 ;  /* 0x3ff000000c06742b */ /* 0x001fd00000000104 */
[----:B------:R-:W-:-:S08]  /*2850*/  DFMA R6, R6, R6, R6 ;  /* 0x000000060606722b */ /* 0x000fd00000000006 */
[----:B------:R-:W-:-:S08]  /*2860*/  DFMA R6, R4, R6, R4 ;  /* 0x000000060406722b */ /* 0x000fd00000000004 */
[----:B------:R-:W-:-:S08]  /*2870*/  DFMA R8, -R12, R6, 1 ;  /* 0x3ff000000c08742b */ /* 0x000fd00000000106 */
[----:B------:R-:W-:Y:S01]  /*2880*/  DFMA R6, R6, R8, R6 ;  /* 0x000000080606722b */ /* 0x000fe20000000006 */
[----:B------:R-:W-:Y:S10]  /*2890*/  @P0 BRA `(.L_x_9761) ;  /* 0x0000000000180947 */ /* 0x000ff40003800000 */
[----:B------:R-:W-:Y:S01]  /*28a0*/  LOP3.LUT R8, R13, 0x7fffffff, RZ, 0xc0, !PT ;  /* 0x7fffffff0d087812 */ /* 0x000fe200078ec0ff */
[----:B------:R-:W-:Y:S01]  /*28b0*/  IMAD.MOV.U32 R4, RZ, RZ, R12 ;  /* 0x000000ffff047224 */ /* 0x000fe200078e000c */
[----:B------:R-:W-:Y:S01]  /*28c0*/  MOV R0, 0x2900 ;  /* 0x0000290000007802 */ /* 0x000fe20000000f00 */
[----:B------:R-:W-:Y:S02]  /*28d0*/  IMAD.MOV.U32 R5, RZ, RZ, R13 ;  /* 0x000000ffff057224 */ /* 0x000fe400078e000d */
[----:B------:R-:W-:-:S07]  /*28e0*/  VIADD R8, R8, 0xfff00000 ;  /* 0xfff0000008087836 */ /* 0x000fce0000000000 */
[----:B------:R-:W-:Y:S05]  /*28f0*/  CALL.REL.NOINC `($__internal_7_$__cuda_sm20_dblrcp_rn_slowpath_v3) ;  /* 0x000000d000d07944 */ /* 0x000fea0003c00000 */
.L_x_9761:
[----:B------:R-:W-:Y:S05]  /*2900*/  BSYNC B2 ;  /* 0x0000000000027941 */ /* 0x000fea0003800000 */
.L_x_9760:
[----:B------:R-:W-:Y:S02]  /*2910*/  DFMA R8, RZ, R2, 1 ;  /* 0x3ff00000ff08742b */ /* 0x000fe40000000002 */
[----:B------:R-:W-:-:S06]  /*2920*/  DADD R2, RZ, -R2 ;  /* 0x00000000ff027229 */ /* 0x000fcc0000000802 */
[-C--:B------:R-:W-:Y:S02]  /*2930*/  DMUL R8, R8, R6.reuse ;  /* 0x0000000608087228 */ /* 0x080fe40000000000 */
[----:B------:R-:W-:Y:S01]  /*2940*/  DMUL R10, R2, R6 ;  /* 0x00000006020a7228 */ /* 0x000fe20000000000 */
[----:B------:R-:W-:Y:S10]  /*2950*/  BRA `(.L_x_9755) ;  /* 0x0000000400187947 */ /* 0x000ff40003800000 */
.L_x_9757:
[----:B------:R-:W0:Y:S01]  /*2960*/  MUFU.RCP64H R3, R7 ;  /* 0x0000000700037308 */ /* 0x000e220000001800 */
[----:B------:R-:W-:Y:S01]  /*2970*/  VIADD R2, R7, 0x300402 ;  /* 0x0030040207027836 */ /* 0x000fe20000000000 */
[----:B------:R-:W-:Y:S04]  /*2980*/  BSSY B2, `(.L_x_9762) ;  /* 0x0000010000027945 */ /* 0x000fe80003800000 */
[----:B------:R-:W-:Y:S01]  /*2990*/  FSETP.GEU.AND P0, PT, |R2|, 5.8789094863358348022e-39, PT ;  /* 0x004004020200780b */ /* 0x000fe20003f0e200 */
[----:B0-----:R-:W-:-:S08]  /*29a0*/  DFMA R4, R2, -|R12|, 1 ;  /* 0x3ff000000204742b */ /* 0x001fd00000000c0c */
[----:B------:R-:W-:-:S08]  /*29b0*/  DFMA R4, R4, R4, R4 ;  /* 0x000000040404722b */ /* 0x000fd00000000004 */
[----:B------:R-:W-:-:S08]  /*29c0*/  DFMA R4, R2, R4, R2 ;  /* 0x000000040204722b */ /* 0x000fd00000000002 */
[----:B------:R-:W-:-:S08]  /*29d0*/  DFMA R12, R4, -|R12|, 1 ;  /* 0x3ff00000040c742b */ /* 0x000fd00000000c0c */
        /* <DEDUP_REMOVED lines=8> */
[----:B------:R-:W-:Y:S02]  /*2a60*/  IMAD.MOV.U32 R8, RZ, RZ, R6 ;  /* 0x000000ffff087224 */ /* 0x000fe400078e0006 */
[----:B------:R-:W-:-:S07]  /*2a70*/  IMAD.MOV.U32 R9, RZ, RZ, R7 ;  /* 0x000000ffff097224 */ /* 0x000fce00078e0007 */
.L_x_9763:
[----:B------:R-:W-:Y:S05]  /*2a80*/  BSYNC B2 ;  /* 0x0000000000027941 */ /* 0x000fea0003800000 */
.L_x_9762:
[----:B------:R-:W-:Y:S01]  /*2a90*/  DADD R6, -RZ, |R14| ;  /* 0x00000000ff067229 */ /* 0x000fe2000000050e */
[----:B------:R-:W-:Y:S02]  /*2aa0*/  CS2R R10, SRZ ;  /* 0x00000000000a7805 */ /* 0x000fe4000001ff00 */
[----:B------:R-:W-:-:S08]  /*2ab0*/  MOV R0, 0x2ad0 ;  /* 0x00002ad000007802 */ /* 0x000fd00000000f00 */
[----:B------:R-:W-:Y:S05]  /*2ac0*/  CALL.REL.NOINC `($__internal_8_$__cuda_sm20_div_rn_f64_full) ;  /* 0x000000d000f87944 */ /* 0x000fea0003c00000 */
[----:B------:R-:W-:Y:S05]  /*2ad0*/  BRA `(.L_x_9755) ;  /* 0x0000000000b87947 */ /* 0x000fea0003800000 */
.L_x_9756:
        /* <DEDUP_REMOVED lines=15> */
[----:B------:R-:W-:Y:S01]  /*2bd0*/  IMAD.MOV.U32 R10, RZ, RZ, R12 ;  /* 0x000000ffff0a7224 */ /* 0x000fe200078e000c */
[----:B------:R-:W-:Y:S01]  /*2be0*/  MOV R0, 0x2c30 ;  /* 0x00002c3000007802 */ /* 0x000fe20000000f00 */
[----:B------:R-:W-:Y:S02]  /*2bf0*/  IMAD.MOV.U32 R11, RZ, RZ, R13 ;  /* 0x000000ffff0b7224 */ /* 0x000fe400078e000d */
[----:B------:R-:W-:Y:S02]  /*2c00*/  IMAD.MOV.U32 R6, RZ, RZ, R14 ;  /* 0x000000ffff067224 */ /* 0x000fe400078e000e */
[----:B------:R-:W-:-:S07]  /*2c10*/  IMAD.MOV.U32 R7, RZ, RZ, R15 ;  /* 0x000000ffff077224 */ /* 0x000fce00078e000f */
[----:B------:R-:W-:Y:S05]  /*2c20*/  CALL.REL.NOINC `($__internal_8_$__cuda_sm20_div_rn_f64_full) ;  /* 0x000000d000a07944 */ /* 0x000fea0003c00000 */
[----:B------:R-:W-:Y:S02]  /*2c30*/  IMAD.MOV.U32 R2, RZ, RZ, R10 ;  /* 0x000000ffff027224 */ /* 0x000fe400078e000a */
[----:B------:R-:W-:-:S07]  /*2c40*/  IMAD.MOV.U32 R3, RZ, RZ, R11 ;  /* 0x000000ffff037224 */ /* 0x000fce00078e000b */
.L_x_9765:
[----:B------:R-:W-:Y:S05]  /*2c50*/  BSYNC B2 ;  /* 0x0000000000027941 */ /* 0x000fea0003800000 */
.L_x_9764:
        /* <DEDUP_REMOVED lines=17> */
.L_x_9767:
[----:B------:R-:W-:Y:S05]  /*2d70*/  BSYNC B2 ;  /* 0x0000000000027941 */ /* 0x000fea0003800000 */
.L_x_9766:
[----:B------:R-:W-:Y:S02]  /*2d80*/  DADD R8, RZ, R2 ;  /* 0x00000000ff087229 */ /* 0x000fe40000000002 */
[----:B------:R-:W-:-:S06]  /*2d90*/  DFMA R2, RZ, R2, -1 ;  /* 0xbff00000ff02742b */ /* 0x000fcc0000000002 */
[-C--:B------:R-:W-:Y:S02]  /*2da0*/  DMUL R8, R8, R6.reuse ;  /* 0x0000000608087228 */ /* 0x080fe40000000000 */
[----:B------:R-:W-:-:S11]  /*2db0*/  DMUL R10, R2, R6 ;  /* 0x00000006020a7228 */ /* 0x000fd60000000000 */
.L_x_9755:
[----:B------:R-:W-:Y:S05]  /*2dc0*/  BSYNC B1 ;  /* 0x0000000000017941 */ /* 0x000fea0003800000 */
.L_x_9754:
        /* <DEDUP_REMOVED lines=15> */
.L_x_9771:
[----:B------:R-:W0:Y:S02]  /*2ec0*/  F2I.S64.F64.TRUNC R8, R8 ;  /* 0x0000000800087311 */ /* 0x000e24000030d900 */
[----:B0-----:R-:W-:-:S05]  /*2ed0*/  IMAD.MOV.U32 R3, RZ, RZ, R8 ;  /* 0x000000ffff037224 */ /* 0x001fca00078e0008 */
[----:B------:R0:W-:Y:S01]  /*2ee0*/  STG.E.U8 desc[UR36][R16.64], R3 ;  /* 0x0000000310007986 */ /* 0x0001e2000c101124 */
[----:B------:R-:W-:Y:S05]  /*2ef0*/  BRA `(.L_x_9773) ;  /* 0x0000001000087947 */ /* 0x000fea0003800000 */
.L_x_9770:
        /* <DEDUP_REMOVED lines=9> */
.L_x_9775:
[----:B------:R-:W0:Y:S02]  /*2f90*/  F2I.F64.TRUNC R9, R8 ;  /* 0x0000000800097311 */ /* 0x000e24000030d100 */
[----:B0-----:R0:W-:Y:S01]  /*2fa0*/  STG.E desc[UR36][R16.64], R9 ;  /* 0x0000000910007986 */ /* 0x0011e2000c101924 */
[----:B------:R-:W-:Y:S05]  /*2fb0*/  BRA `(.L_x_9773) ;  /* 0x0000000c00d87947 */ /* 0x000fea0003800000 */
.L_x_9774:
[----:B------:R-:W0:Y:S02]  /*2fc0*/  F2I.F64.TRUNC R9, R8 ;  /* 0x0000000800097311 */ /* 0x000e24000030d100 */
[----:B0-----:R0:W-:Y:S01]  /*2fd0*/  STG.E.U16 desc[UR36][R16.64], R9 ;  /* 0x0000000910007986 */ /* 0x0011e2000c101524 */
[----:B------:R-:W-:Y:S05]  /*2fe0*/  BRA `(.L_x_9773) ;  /* 0x0000000c00cc7947 */ /* 0x000fea0003800000 */
.L_x_9769:
        /* <DEDUP_REMOVED lines=13> */
.L_x_9777:
        /* <DEDUP_REMOVED lines=8> */
.L_x_9776:
        /* <DEDUP_REMOVED lines=9> */
[----:B------:R-:W-:Y:S02]  /*31d0*/  DSETP.GEU.AND P1, PT, |R8|, UR4, PT ;  /* 0x0000000408007e2a */ /* 0x000fe4000bf2e200 */
[----:B------:R-:W-:-:S05]  /*31e0*/  DSETP.GEU.AND P0, PT, |R10|, UR4, PT ;  /* 0x000000040a007e2a */ /* 0x000fca000bf0e200 */
[----:B------:R-:W1:Y:S07]  /*31f0*/  F2F.F32.F64 R3, R10 ;  /* 0x0000000a00037310 */ /* 0x000e6e0000301000 */
[----:B0-----:R-:W-:Y:S02]  /*3200*/  @!P1 FMUL R2, R2, 1.175494350822287508e-38 ;  /* 0x0080000002029820 */ /* 0x001fe40000400000 */
[----:B-1----:R-:W-:-:S05]  /*3210*/  @!P0 FMUL R3, R3, 1.175494350822287508e-38 ;  /* 0x0080000003038820 */ /* 0x002fca0000400000 */
[----:B------:R0:W-:Y:S01]  /*3220*/  STG.E.64 desc[UR36][R16.64], R2 ;  /* 0x0000000210007986 */ /* 0x0001e2000c101b24 */
[----:B------:R-:W-:Y:S05]  /*3230*/  BRA `(.L_x_9773) ;  /* 0x0000000c00387947 */ /* 0x000fea0003800000 */
.L_x_9779:
        /* <DEDUP_REMOVED lines=8> */
[----:B------:R-:W-:-:S05]  /*32c0*/  F2FP.F16.F32.PACK_AB R3, R0, R3 ;  /* 0x000000030003723e */ /* 0x000fca00000000ff */
[----:B------:R0:W-:Y:S01]  /*32d0*/  STG.E desc[UR36][R16.64], R3 ;  /* 0x0000000310007986 */ /* 0x0001e2000c101924 */
[----:B------:R-:W-:Y:S05]  /*32e0*/  BRA `(.L_x_9773) ;  /* 0x0000000c000c7947 */ /* 0x000fea0003800000 */
.L_x_9778:
[----:B------:R0:W-:Y:S01]  /*32f0*/  STG.E.64 desc[UR36][R16.64], R8 ;  /* 0x0000000810007986 */ /* 0x0001e2000c101b24 */
[----:B------:R-:W-:Y:S05]  /*3300*/  BRA `(.L_x_9773) ;  /* 0x0000000c00047947 */ /* 0x000fea0003800000 */
.L_x_9768:
        /* <DEDUP_REMOVED lines=9> */
[----:B------:R-:W-:-:S06]  /*33a0*/  DSETP.NEU.OR P0, PT, R8, RZ, P0 ;  /* 0x000000ff0800722a */ /* 0x000fcc000070d400 */
[----:B------:R-:W-:-:S05]  /*33b0*/  SEL R3, RZ, 0x1, !P0 ;  /* 0x00000001ff037807 */ /* 0x000fca0004000000 */
[----:B------:R0:W-:Y:S01]  /*33c0*/  STG.E.U8 desc[UR36][R16.64], R3 ;  /* 0x0000000310007986 */ /* 0x0001e2000c101124 */
[----:B------:R-:W-:Y:S05]  /*33d0*/  BRA `(.L_x_9773) ;  /* 0x0000000800d07947 */ /* 0x000fea0003800000 */
.L_x_9782:
[----:B------:R0:W-:Y:S01]  /*33e0*/  STG.E.128 desc[UR36][R16.64], R8 ;  /* 0x0000000810007986 */ /* 0x0001e2000c101d24 */
[----:B------:R-:W-:Y:S05]  /*33f0*/  BRA `(.L_x_9773) ;  /* 0x0000000800c87947 */ /* 0x000fea0003800000 */
.L_x_9781:
        /* <DEDUP_REMOVED lines=25> */
.L_x_9786:
[----:B------:R-:W-:Y:S05]  /*3590*/  BSYNC B0 ;  /* 0x0000000000007941 */ /* 0x000fea0003800000 */
.L_x_9785:
[----:B------:R-:W-:-:S05]  /*35a0*/  LOP3.LUT R3, R0, R3, RZ, 0xfc, !PT ;  /* 0x0000000300037212 */ /* 0x000fca00078efcff */
[----:B------:R0:W-:Y:S01]  /*35b0*/  STG.E.U8 desc[UR36][R16.64], R3 ;  /* 0x0000000310007986 */ /* 0x0001e2000c101124 */
[----:B------:R-:W-:Y:S05]  /*35c0*/  BRA `(.L_x_9773) ;  /* 0x0000000800547947 */ /* 0x000fea0003800000 */
.L_x_9784:
        /* <DEDUP_REMOVED lines=17> */
.L_x_9788:
[----:B------:R-:W-:Y:S01]  /*36e0*/  IMAD.MOV.U32 R0, RZ, RZ, 0x7f ;  /* 0x0000007fff007424 */ /* 0x000fe200078e00ff */
[----:B------:R-:W-:-:S04]  /*36f0*/  ISETP.GT.U32.AND P0, PT, R2, 0x7f800000, PT ;  /* 0x7f8000000200780c */ /* 0x000fc80003f04070 */
[----:B------:R-:W-:-:S09]  /*3700*/  SEL R0, R0, 0x7c, P0 ;  /* 0x0000007c00007807 */ /* 0x000fd20000000000 */
.L_x_9789:
[----:B------:R-:W-:Y:S05]  /*3710*/  BSYNC B0 ;  /* 0x0000000000007941 */ /* 0x000fea0003800000 */
.L_x_9787:
[----:B------:R-:W-:-:S04]  /*3720*/  LOP3.LUT R2, R3, 0x80000000, RZ, 0xc0, !PT ;  /* 0x8000000003027812 */ /* 0x000fc800078ec0ff */
[----:B------:R-:W-:-:S04]  /*3730*/  SHF.R.U32.HI R3, RZ, 0x18, R2 ;  /* 0x00000018ff037819 */ /* 0x000fc80000011602 */
[----:B------:R-:W-:-:S05]  /*3740*/  LOP3.LUT R3, R0, R3, RZ, 0xfc, !PT ;  /* 0x0000000300037212 */ /* 0x000fca00078efcff */
[----:B------:R0:W-:Y:S01]  /*3750*/  STG.E.U8 desc[UR36][R16.64], R3 ;  /* 0x0000000310007986 */ /* 0x0001e2000c101124 */
[----:B------:R-:W-:Y:S05]  /*3760*/  BRA `(.L_x_9773) ;  /* 0x0000000400ec7947 */ /* 0x000fea0003800000 */
.L_x_9783:
        /* <DEDUP_REMOVED lines=8> */
.L_x_9780:
        /* <DEDUP_REMOVED lines=11> */
.L_x_9792:
        /* <DEDUP_REMOVED lines=21> */
.L_x_9795:
[----:B------:R-:W-:-:S04]  /*39f0*/  LOP3.LUT R0, R5, 0x80000000, RZ, 0xc0, !PT ;  /* 0x8000000005007812 */ /* 0x000fc800078ec0ff */
[----:B------:R-:W-:-:S04]  /*3a00*/  SHF.R.U32.HI R3, RZ, 0x18, R0 ;  /* 0x00000018ff037819 */ /* 0x000fc80000011600 */
[----:B------:R-:W-:-:S04]  /*3a10*/  LOP3.LUT R2, R2, R3, RZ, 0xfc, !PT ;  /* 0x0000000302027212 */ /* 0x000fc800078efcff */
[----:B------:R-:W-:-:S07]  /*3a20*/  PRMT R0, R2, 0x7610, R0 ;  /* 0x0000761002007816 */ /* 0x000fce0000000000 */
.L_x_9794:
[----:B------:R-:W-:Y:S05]  /*3a30*/  BSYNC B0 ;  /* 0x0000000000007941 */ /* 0x000fea0003800000 */
.L_x_9793:
[----:B------:R3:W-:Y:S01]  /*3a40*/  STG.E.U8 desc[UR36][R16.64], R0 ;  /* 0x0000000010007986 */ /* 0x0007e2000c101124 */
[----:B------:R-:W-:Y:S05]  /*3a50*/  BRA `(.L_x_9773) ;  /* 0x0000000400307947 */ /* 0x000fea0003800000 */
.L_x_9791:
        /* <DEDUP_REMOVED lines=21> */
.L_x_9798:
[----:B------:R-:W-:-:S04]  /*3bb0*/  LOP3.LUT R0, R5, 0x80000000, RZ, 0xc0, !PT ;  /* 0x8000000005007812 */ /* 0x000fc800078ec0ff */
[----:B------:R-:W-:-:S04]  /*3bc0*/  SHF.R.U32.HI R3, RZ, 0x18, R0 ;  /* 0x00000018ff037819 */ /* 0x000fc80000011600 */
[----:B------:R-:W-:-:S04]  /*3bd0*/  LOP3.LUT R2, R2, R3, RZ, 0xfc, !PT ;  /* 0x0000000302027212 */ /* 0x000fc800078efcff */
[----:B------:R-:W-:-:S07]  /*3be0*/  PRMT R0, R2, 0x7610, R0 ;  /* 0x0000761002007816 */ /* 0x000fce0000000000 */
.L_x_9797:
[----:B------:R-:W-:Y:S05]  /*3bf0*/  BSYNC B0 ;  /* 0x0000000000007941 */ /* 0x000fea0003800000 */
.L_x_9796:
[----:B------:R0:W-:Y:S01]  /*3c00*/  STG.E.U8 desc[UR36][R16.64], R0 ;  /* 0x0000000010007986 */ /* 0x0001e2000c101124 */
[----:B------:R-:W-:Y:S05]  /*3c10*/  BRA `(.L_x_9773) ;  /* 0x0000000000c07947 */ /* 0x000fea0003800000 */
.L_x_9790:
        /* <DEDUP_REMOVED lines=26> */
.L_x_9772:
        /* <DEDUP_REMOVED lines=16> */
.L_x_9801:
[----:B------:R-:W-:Y:S05]  /*3ec0*/  BRA `(.L_x_9773) ;  /* 0x0000000000147947 */ /* 0x000fea0003800000 */
.L_x_9800:
[----:B------:R-:W0:Y:S02]  /*3ed0*/  F2I.U64.F64.TRUNC R8, R8 ;  /* 0x0000000800087311 */ /* 0x000e24000030d800 */
[----:B0-----:R2:W-:Y:S01]  /*3ee0*/  STG.E.64 desc[UR36][R16.64], R8 ;  /* 0x0000000810007986 */ /* 0x0015e2000c101b24 */
[----:B------:R-:W-:Y:S05]  /*3ef0*/  BRA `(.L_x_9773) ;  /* 0x0000000000087947 */ /* 0x000fea0003800000 */
.L_x_9799:
[----:B------:R-:W0:Y:S02]  /*3f00*/  F2I.U32.F64.TRUNC R9, R8 ;  /* 0x0000000800097311 */ /* 0x000e24000030d000 */
[----:B0-----:R0:W-:Y:S02]  /*3f10*/  STG.E desc[UR36][R16.64], R9 ;  /* 0x0000000910007986 */ /* 0x0011e4000c101924 */
.L_x_9773:
[----:B01234-:R-:W-:-:S05]  /*3f20*/  LEA R17, R18, R19, 0x9 ;  /* 0x0000001312117211 */ /* 0x01ffca00078e48ff */
[----:B------:R-:W-:-:S07]  /*3f30*/  VIADD R17, R17, 0x80 ;  /* 0x0000008011117836 */ /* 0x000fce0000000000 */
.L_x_9719:
[----:B------:R-:W-:Y:S05]  /*3f40*/  BSYNC B6 ;  /* 0x0000000000067941 */ /* 0x000fea0003800000 */
.L_x_9718:
[----:B------:R-:W-:Y:S01]  /*3f50*/  ULDC UR4, c[0x0][0x210] ;  /* 0x0000840000047ab9 */ /* 0x000fe20000000800 */
[----:B------:R-:W-:Y:S01]  /*3f60*/  BSSY B6, `(.L_x_9802) ;  /* 0x00003ef000067945 */ /* 0x000fe20003800000 */
[----:B------:R-:W-:-:S13]  /*3f70*/  ISETP.GE.AND P0, PT, R17, UR4, PT ;  /* 0x0000000411007c0c */ /* 0x000fda000bf06270 */
[----:B------:R-:W-:Y:S05]  /*3f80*/  @P0 BRA `(.L_x_9803) ;  /* 0x0000003c00b00947 */ /* 0x000fea0003800000 */
        /* <DEDUP_REMOVED lines=303> */
.L_x_9804:
        /* <DEDUP_REMOVED lines=22> */
.L_x_9808:
[----:B------:R-:W2:Y:S01]  /*53e0*/  LDG.E.U8 R2, desc[UR36][R2.64] ;  /* 0x0000002402027981 */ /* 0x000ea2000c1e1100 */
[----:B------:R-:W-:Y:S01]  /*53f0*/  CS2R R14, SRZ ;  /* 0x00000000000e7805 */ /* 0x000fe2000001ff00 */
[----:B--2---:R0:W1:Y:S01]  /*5400*/  I2F.F64.U16 R12, R2 ;  /* 0x00000002000c7312 */ /* 0x0040620000101800 */
[----:B------:R-:W-:Y:S05]  /*5410*/  BRA `(.L_x_9810) ;  /* 0x0000000c00c87947 */ /* 0x000fea0003800000 */
.L_x_9807:
        /* <DEDUP_REMOVED lines=10> */
.L_x_9812:
[----:B------:R-:W2:Y:S01]  /*54c0*/  LDG.E R2, desc[UR36][R2.64] ;  /* 0x0000002402027981 */ /* 0x000ea2000c1e1900 */
[----:B------:R-:W-:Y:S01]  /*54d0*/  CS2R R14, SRZ ;  /* 0x00000000000e7805 */ /* 0x000fe2000001ff00 */
[----:B--2---:R0:W1:Y:S01]  /*54e0*/  I2F.F64 R12, R2 ;  /* 0x00000002000c7312 */ /* 0x0040620000201c00 */
[----:B------:R-:W-:Y:S05]  /*54f0*/  BRA `(.L_x_9810) ;  /* 0x0000000c00907947 */ /* 0x000fea0003800000 */
.L_x_9811:
[----:B------:R-:W2:Y:S01]  /*5500*/  LDG.E.U16 R2, desc[UR36][R2.64] ;  /* 0x0000002402027981 */ /* 0x000ea2000c1e1500 */
[----:B------:R-:W-:Y:S01]  /*5510*/  CS2R R14, SRZ ;  /* 0x00000000000e7805 */ /* 0x000fe2000001ff00 */
[----:B--2---:R0:W1:Y:S01]  /*5520*/  I2F.F64.S16 R12, R2 ;  /* 0x00000002000c7312 */ /* 0x0040620000101c00 */
[----:B------:R-:W-:Y:S05]  /*5530*/  BRA `(.L_x_9810) ;  /* 0x0000000c00807947 */ /* 0x000fea0003800000 */
.L_x_9806:
        /* <DEDUP_REMOVED lines=11> */
.L_x_9814:
[----:B------:R-:W2:Y:S01]  /*55f0*/  LDG.E.U16 R0, desc[UR36][R2.64] ;  /* 0x0000002402007981 */ /* 0x000ea2000c1e1500 */
[----:B------:R-:W-:Y:S01]  /*5600*/  CS2R R14, SRZ ;  /* 0x00000000000e7805 */ /* 0x000fe2000001ff00 */
[----:B--2---:R-:W-:-:S05]  /*5610*/  HADD2.F32 R0, -RZ, R0.H0_H0 ;  /* 0x20000000ff007230 */ /* 0x004fca0000004100 */
[----:B------:R-:W-:-:S04]  /*5620*/  FMUL.FTZ R0, R0, 1 ;  /* 0x3f80000000007820 */ /* 0x000fc80000410000 */
[----:B------:R0:W1:Y:S01]  /*5630*/  F2F.F64.F32 R12, R0 ;  /* 0x00000000000c7310 */ /* 0x0000620000201800 */
[----:B------:R-:W-:Y:S05]  /*5640*/  BRA `(.L_x_9810) ;  /* 0x0000000c003c7947 */ /* 0x000fea0003800000 */
.L_x_9813:
        /* <DEDUP_REMOVED lines=12> */
.L_x_9816:
        /* <DEDUP_REMOVED lines=8> */
.L_x_9815:
[----:B------:R0:W5:Y:S01]  /*5790*/  LDG.E.64 R12, desc[UR36][R2.64] ;  /* 0x00000024020c7981 */ /* 0x000162000c1e1b00 */
[----:B------:R-:W-:Y:S01]  /*57a0*/  CS2R R14, SRZ ;  /* 0x00000000000e7805 */ /* 0x000fe2000001ff00 */
[----:B------:R-:W-:Y:S06]  /*57b0*/  BRA `(.L_x_9810) ;  /* 0x0000000800e07947 */ /* 0x000fec0003800000 */
.L_x_9805:
        /* <DEDUP_REMOVED lines=14> */
.L_x_9819:
[----:B------:R0:W5:Y:S01]  /*58a0*/  LDG.E.128 R12, desc[UR36][R2.64] ;  /* 0x00000024020c7981 */ /* 0x000162000c1e1d00 */
[----:B------:R-:W-:Y:S05]  /*58b0*/  BRA `(.L_x_9810) ;  /* 0x0000000800a07947 */ /* 0x000fea0003800000 */
.L_x_9818:
        /* <DEDUP_REMOVED lines=29> */
.L_x_9821:
        /* <DEDUP_REMOVED lines=16> */
.L_x_9820:
[----:B------:R-:W2:Y:S01]  /*5b90*/  LDG.E.U16 R0, desc[UR36][R2.64] ;  /* 0x0000002402007981 */ /* 0x000ea2000c1e1500 */
[----:B------:R-:W-:Y:S01]  /*5ba0*/  CS2R R14, SRZ ;  /* 0x00000000000e7805 */ /* 0x000fe2000001ff00 */
[----:B--2---:R-:W-:-:S04]  /*5bb0*/  IMAD.U32 R0, R0, 0x10000, RZ ;  /* 0x0001000000007824 */ /* 0x004fc800078e00ff */
[----:B------:R-:W-:-:S04]  /*5bc0*/  FMUL.FTZ R0, R0, 1 ;  /* 0x3f80000000007820 */ /* 0x000fc80000410000 */
[----:B------:R0:W1:Y:S01]  /*5bd0*/  F2F.F64.F32 R12, R0 ;  /* 0x00000000000c7310 */ /* 0x0000620000201800 */
[----:B------:R-:W-:Y:S05]  /*5be0*/  BRA `(.L_x_9810) ;  /* 0x0000000400d47947 */ /* 0x000fea0003800000 */
.L_x_9817:
        /* <DEDUP_REMOVED lines=12> */
.L_x_9824:
        /* <DEDUP_REMOVED lines=21> */
.L_x_9828:
[----:B------:R-:W-:Y:S05]  /*5e00*/  BSYNC B1 ;  /* 0x0000000000017941 */ /* 0x000fea0003800000 */
.L_x_9827:
[----:B------:R-:W-:Y:S01]  /*5e10*/  LEA R3, R0, 0x3b800000, 0x17 ;  /* 0x3b80000000037811 */ /* 0x000fe200078eb8ff */
[----:B------:R-:W-:-:S05]  /*5e20*/  IMAD.SHL.U32 R0, R2, 0x100000, RZ ;  /* 0x0010000002007824 */ /* 0x000fca00078e00ff */
[----:B------:R-:W-:-:S07]  /*5e30*/  LOP3.LUT R0, R3, R0, R4, 0xfe, !PT ;  /* 0x0000000003007212 */ /* 0x000fce00078efe04 */
.L_x_9826:
[----:B------:R-:W-:Y:S05]  /*5e40*/  BSYNC B0 ;  /* 0x0000000000007941 */ /* 0x000fea0003800000 */
.L_x_9825:
[----:B------:R-:W-:Y:S01]  /*5e50*/  FMUL.FTZ R0, R0, 1 ;  /* 0x3f80000000007820 */ /* 0x000fe20000410000 */
[----:B------:R-:W-:-:S03]  /*5e60*/  CS2R R14, SRZ ;  /* 0x00000000000e7805 */ /* 0x000fc6000001ff00 */
[----:B------:R0:W1:Y:S01]  /*5e70*/  F2F.F64.F32 R12, R0 ;  /* 0x00000000000c7310 */ /* 0x0000620000201800 */
[----:B------:R-:W-:Y:S05]  /*5e80*/  BRA `(.L_x_9810) ;  /* 0x00000004002c7947 */ /* 0x000fea0003800000 */
.L_x_9823:
        /* <DEDUP_REMOVED lines=21> */
.L_x_9832:
[----:B------:R-:W-:Y:S05]  /*5fe0*/  BSYNC B1 ;  /* 0x0000000000017941 */ /* 0x000fea0003800000 */
.L_x_9831:
[----:B------:R-:W-:Y:S01]  /*5ff0*/  LEA R3, R0, 0x37800000, 0x17 ;  /* 0x3780000000037811 */ /* 0x000fe200078eb8ff */
[----:B------:R-:W-:-:S05]  /*6000*/  IMAD.SHL.U32 R0, R2, 0x200000, RZ ;  /* 0x0020000002007824 */ /* 0x000fca00078e00ff */
[----:B------:R-:W-:-:S07]  /*6010*/  LOP3.LUT R0, R3, R0, R4, 0xfe, !PT ;  /* 0x0000000003007212 */ /* 0x000fce00078efe04 */
.L_x_9830:
[----:B------:R-:W-:Y:S05]  /*6020*/  BSYNC B0 ;  /* 0x0000000000007941 */ /* 0x000fea0003800000 */
.L_x_9829:
[----:B------:R-:W-:Y:S01]  /*6030*/  FMUL.FTZ R0, R0, 1 ;  /* 0x3f80000000007820 */ /* 0x000fe20000410000 */
[----:B------:R-:W-:-:S03]  /*6040*/  CS2R R14, SRZ ;  /* 0x00000000000e7805 */ /* 0x000fc6000001ff00 */
[----:B------:R0:W1:Y:S01]  /*6050*/  F2F.F64.F32 R12, R0 ;  /* 0x00000000000c7310 */ /* 0x0000620000201800 */
[----:B------:R-:W-:Y:S05]  /*6060*/  BRA `(.L_x_9810) ;  /* 0x0000000000b47947 */ /* 0x000fea0003800000 */
.L_x_9822:
        /* <DEDUP_REMOVED lines=14> */
.L_x_9836:
[----:B------:R-:W-:Y:S05]  /*6150*/  BSYNC B0 ;  /* 0x0000000000007941 */ /* 0x000fea0003800000 */
.L_x_9835:
[----:B------:R-:W-:Y:S01]  /*6160*/  FMUL.FTZ R0, R0, 1 ;  /* 0x3f80000000007820 */ /* 0x000fe20000410000 */
[----:B------:R-:W-:-:S03]  /*6170*/  CS2R R14, SRZ ;  /* 0x00000000000e7805 */ /* 0x000fc6000001ff00 */
[----:B------:R0:W1:Y:S01]  /*6180*/  F2F.F64.F32 R12, R0 ;  /* 0x00000000000c7310 */ /* 0x0000620000201800 */
[----:B------:R-:W-:Y:S05]  /*6190*/  BRA `(.L_x_9810) ;  /* 0x0000000000687947 */ /* 0x000fea0003800000 */
.L_x_9809:
        /* <DEDUP_REMOVED lines=16> */
.L_x_9837:
[----:B------:R-:W-:Y:S02]  /*62a0*/  CS2R R12, SRZ ;  /* 0x00000000000c7805 */ /* 0x000fe4000001ff00 */
[----:B------:R-:W-:Y:S01]  /*62b0*/  CS2R R14, SRZ ;  /* 0x00000000000e7805 */ /* 0x000fe2000001ff00 */
[----:B------:R-:W-:Y:S06]  /*62c0*/  BRA `(.L_x_9810) ;  /* 0x00000000001c7947 */ /* 0x000fec0003800000 */
.L_x_9834:
[----:B------:R-:W2:Y:S01]  /*62d0*/  LDG.E.64 R12, desc[UR36][R2.64] ;  /* 0x00000024020c7981 */ /* 0x000ea2000c1e1b00 */
[----:B------:R-:W-:Y:S01]  /*62e0*/  CS2R R14, SRZ ;  /* 0x00000000000e7805 */ /* 0x000fe2000001ff00 */
[----:B--2---:R-:W2:Y:S01]  /*62f0*/  I2F.F64.U64 R12, R12 ;  /* 0x0000000c000c7312 */ /* 0x004ea20000301800 */
[----:B------:R-:W-:Y:S05]  /*6300*/  BRA `(.L_x_9810) ;  /* 0x00000000000c7947 */ /* 0x000fea0003800000 */
.L_x_9833:
[----:B------:R-:W2:Y:S01]  /*6310*/  LDG.E R2, desc[UR36][R2.64] ;  /* 0x0000002402027981 */ /* 0x000ea2000c1e1900 */
[----:B------:R-:W-:Y:S01]  /*6320*/  CS2R R14, SRZ ;  /* 0x00000000000e7805 */ /* 0x000fe2000001ff00 */
[----:B--2---:R3:W4:Y:S06]  /*6330*/  I2F.F64.U32 R12, R2 ;  /* 0x00000002000c7312 */ /* 0x00472c0000201800 */
.L_x_9810:
[----:B012-45:R-:W-:Y:S01]  /*6340*/  DSETP.GTU.AND P1, PT, |R12|, +INF , PT ;  /* 0x7ff000000c00742a */ /* 0x037fe20003f2c200 */
[----:B------:R-:W-:Y:S01]  /*6350*/  IMAD.MOV.U32 R0, RZ, RZ, 0x1 ;  /* 0x00000001ff007424 */ /* 0x000fe200078e00ff */
        /* <DEDUP_REMOVED lines=12> */
[----:B------:R-:W-:Y:S01]  /*6420*/  IMAD.MOV.U32 R11, RZ, RZ, 0x7ff80000 ;  /* 0x7ff80000ff0b7424 */ /* 0x000fe200078e00ff */
[----:B------:R-:W-:-:S11]  /*6430*/  MOV R10, 0x0 ;  /* 0x00000000000a7802 */ /* 0x000fd60000000f00 */
        /* <DEDUP_REMOVED lines=20> */
[----:B---3--:R-:W-:Y:S01]  /*6580*/  IMAD.MOV.U32 R2, RZ, RZ, 0x1 ;  /* 0x00000001ff027424 */ /* 0x008fe200078e00ff */
        /* <DEDUP_REMOVED lines=21> */
.L_x_9843:
[----:B------:R-:W-:Y:S05]  /*66e0*/  BSYNC B2 ;  /* 0x0000000000027941 */ /* 0x000fea0003800000 */
.L_x_9842:
        /* <DEDUP_REMOVED lines=17> */
.L_x_9845:
[----:B------:R-:W-:Y:S05]  /*6800*/  BSYNC B2 ;  /* 0x0000000000027941 */ /* 0x000fea0003800000 */
.L_x_9844:
[----:B------:R-:W-:Y:S02]  /*6810*/  DFMA R8, RZ, R2, 1 ;  /* 0x3ff00000ff08742b */ /* 0x000fe40000000002 */
[----:B------:R-:W-:-:S06]  /*6820*/  DADD R2, RZ, -R2 ;  /* 0x00000000ff027229 */ /* 0x000fcc0000000802 */
[-C--:B------:R-:W-:Y:S02]  /*6830*/  DMUL R8, R8, R6.reuse ;  /* 0x0000000608087228 */ /* 0x080fe40000000000 */
[----:B------:R-:W-:Y:S01]  /*6840*/  DMUL R10, R2, R6 ;  /* 0x00000006020a7228 */ /* 0x000fe20000000000 */
[----:B------:R-:W-:Y:S10]  /*6850*/  BRA `(.L_x_9839) ;  /* 0x0000000400187947 */ /* 0x000ff40003800000 */
.L_x_9841:
[----:B------:R-:W0:Y:S01]  /*6860*/  MUFU.RCP64H R3, R7 ;  /* 0x0000000700037308 */ /* 0x000e220000001800 */
[----:B---3--:R-:W-:Y:S01]  /*6870*/  VIADD R2, R7, 0x300402 ;  /* 0x0030040207027836 */ /* 0x008fe20000000000 */
        /* <DEDUP_REMOVED lines=16> */
.L_x_9847:
[----:B------:R-:W-:Y:S05]  /*6980*/  BSYNC B2 ;  /* 0x0000000000027941 */ /* 0x000fea0003800000 */
.L_x_9846:
[----:B------:R-:W-:Y:S01]  /*6990*/  DADD R6, -RZ, |R14| ;  /* 0x00000000ff067229 */ /* 0x000fe2000000050e */
[----:B------:R-:W-:Y:S02]  /*69a0*/  CS2R R10, SRZ ;  /* 0x00000000000a7805 */ /* 0x000fe4000001ff00 */
[----:B------:R-:W-:-:S08]  /*69b0*/  MOV R0, 0x69d0 ;  /* 0x000069d000007802 */ /* 0x000fd00000000f00 */
[----:B------:R-:W-:Y:S05]  /*69c0*/  CALL.REL.NOINC `($__internal_8_$__cuda_sm20_div_rn_f64_full) ;  /* 0x0000009400387944 */ /* 0x000fea0003c00000 */
[----:B------:R-:W-:Y:S05]  /*69d0*/  BRA `(.L_x_9839) ;  /* 0x0000000000b87947 */ /* 0x000fea0003800000 */
.L_x_9840:
        /* <DEDUP_REMOVED lines=23> */
.L_x_9849:
[----:B------:R-:W-:Y:S05]  /*6b50*/  BSYNC B2 ;  /* 0x0000000000027941 */ /* 0x000fea0003800000 */
.L_x_9848:
        /* <DEDUP_REMOVED lines=17> */
.L_x_9851:
[----:B------:R-:W-:Y:S05]  /*6c70*/  BSYNC B2 ;  /* 0x0000000000027941 */ /* 0x000fea0003800000 */
.L_x_9850:
[----:B------:R-:W-:Y:S02]  /*6c80*/  DADD R8, RZ, R2 ;  /* 0x00000000ff087229 */ /* 0x000fe40000000002 */
[----:B------:R-:W-:-:S06]  /*6c90*/  DFMA R2, RZ, R2, -1 ;  /* 0xbff00000ff02742b */ /* 0x000fcc0000000002 */
[-C--:B------:R-:W-:Y:S02]  /*6ca0*/  DMUL R8, R8, R6.reuse ;  /* 0x0000000608087228 */ /* 0x080fe40000000000 */
[----:B------:R-:W-:-:S11]  /*6cb0*/  DMUL R10, R2, R6 ;  /* 0x00000006020a7228 */ /* 0x000fd60000000000 */
.L_x_9839:
[----:B------:R-:W-:Y:S05]  /*6cc0*/  BSYNC B1 ;  /* 0x0000000000017941 */ /* 0x000fea0003800000 */
.L_x_9838:
[----:B---3--:R-:W0:Y:S02]  /*6cd0*/  LDC.U8 R2, c[0x0][0x421] ;  /* 0x00010840ff027b82 */ /* 0x008e240000000000 */
        /* <DEDUP_REMOVED lines=14> */
.L_x_9855:
[----:B------:R-:W0:Y:S02]  /*6dc0*/  F2I.S64.F64.TRUNC R8, R8 ;  /* 0x0000000800087311 */ /* 0x000e24000030d900 */
[----:B0-----:R-:W-:-:S05]  /*6dd0*/  IMAD.MOV.U32 R3, RZ, RZ, R8 ;  /* 0x000000ffff037224 */ /* 0x001fca00078e0008 */
[----:B------:R0:W-:Y:S01]  /*6de0*/  STG.E.U8 desc[UR36][R18.64], R3 ;  /* 0x0000000312007986 */ /* 0x0001e2000c101124 */
[----:B------:R-:W-:Y:S05]  /*6df0*/  BRA `(.L_x_9857) ;  /* 0x0000001000107947 */ /* 0x000fea0003800000 */
.L_x_9854:
        /* <DEDUP_REMOVED lines=9> */
.L_x_9859:
[----:B------:R-:W0:Y:S02]  /*6e90*/  F2I.F64.TRUNC R9, R8 ;  /* 0x0000000800097311 */ /* 0x000e24000030d100 */
[----:B0-----:R3:W-:Y:S01]  /*6ea0*/  STG.E desc[UR36][R18.64], R9 ;  /* 0x0000000912007986 */ /* 0x0017e2000c101924 */
[----:B------:R-:W-:Y:S05]  /*6eb0*/  BRA `(.L_x_9857) ;  /* 0x0000000c00e07947 */ /* 0x000fea0003800000 */
.L_x_9858:
[----:B------:R-:W0:Y:S02]  /*6ec0*/  F2I.F64.TRUNC R9, R8 ;  /* 0x0000000800097311 */ /* 0x000e24000030d100 */
[----:B0-----:R2:W-:Y:S01]  /*6ed0*/  STG.E.U16 desc[UR36][R18.64], R9 ;  /* 0x0000000912007986 */ /* 0x0015e2000c101524 */
[----:B------:R-:W-:Y:S05]  /*6ee0*/  BRA `(.L_x_9857) ;  /* 0x0000000c00d47947 */ /* 0x000fea0003800000 */
.L_x_9853:
        /* <DEDUP_REMOVED lines=13> */
.L_x_9861:
        /* <DEDUP_REMOVED lines=8> */
.L_x_9860:
        /* <DEDUP_REMOVED lines=16> */
.L_x_9863:
        /* <DEDUP_REMOVED lines=11> */
.L_x_9862:
[----:B------:R0:W-:Y:S01]  /*71f0*/  STG.E.64 desc[UR36][R18.64], R8 ;  /* 0x0000000812007986 */ /* 0x0001e2000c101b24 */
[----:B------:R-:W-:Y:S05]  /*7200*/  BRA `(.L_x_9857) ;  /* 0x0000000c000c7947 */ /* 0x000fea0003800000 */
.L_x_9852:
        /* <DEDUP_REMOVED lines=13> */
.L_x_9866:
[----:B------:R0:W-:Y:S01]  /*72e0*/  STG.E.128 desc[UR36][R18.64], R8 ;  /* 0x0000000812007986 */ /* 0x0001e2000c101d24 */
[----:B------:R-:W-:Y:S05]  /*72f0*/  BRA `(.L_x_9857) ;  /* 0x0000000800d07947 */ /* 0x000fea0003800000 */
.L_x_9865:
        /* <DEDUP_REMOVED lines=25> */
.L_x_9870:
[----:B------:R-:W-:Y:S05]  /*7490*/  BSYNC B0 ;  /* 0x0000000000007941 */ /* 0x000fea0003800000 */
.L_x_9869:
[----:B------:R-:W-:-:S05]  /*74a0*/  LOP3.LUT R3, R0, R3, RZ, 0xfc, !PT ;  /* 0x0000000300037212 */ /* 0x000fca00078efcff */
[----:B------:R0:W-:Y:S01]  /*74b0*/  STG.E.U8 desc[UR36][R18.64], R3 ;  /* 0x0000000312007986 */ /* 0x0001e2000c101124 */
[----:B------:R-:W-:Y:S05]  /*74c0*/  BRA `(.L_x_9857) ;  /* 0x00000008005c7947 */ /* 0x000fea0003800000 */
.L_x_9868:
        /* <DEDUP_REMOVED lines=17> */
.L_x_9872:
[----:B------:R-:W-:Y:S01]  /*75e0*/  IMAD.MOV.U32 R0, RZ, RZ, 0x7f ;  /* 0x0000007fff007424 */ /* 0x000fe200078e00ff */
[----:B------:R-:W-:-:S04]  /*75f0*/  ISETP.GT.U32.AND P0, PT, R2, 0x7f800000, PT ;  /* 0x7f8000000200780c */ /* 0x000fc80003f04070 */
[----:B------:R-:W-:-:S09]  /*7600*/  SEL R0, R0, 0x7c, P0 ;  /* 0x0000007c00007807 */ /* 0x000fd20000000000 */
.L_x_9873:
[----:B------:R-:W-:Y:S05]  /*7610*/  BSYNC B0 ;  /* 0x0000000000007941 */ /* 0x000fea0003800000 */
.L_x_9871:
[----:B------:R-:W-:-:S04]  /*7620*/  LOP3.LUT R2, R3, 0x80000000, RZ, 0xc0, !PT ;  /* 0x8000000003027812 */ /* 0x000fc800078ec0ff */
[----:B------:R-:W-:-:S04]  /*7630*/  SHF.R.U32.HI R3, RZ, 0x18, R2 ;  /* 0x00000018ff037819 */ /* 0x000fc80000011602 */
[----:B------:R-:W-:-:S05]  /*7640*/  LOP3.LUT R3, R0, R3, RZ, 0xfc, !PT ;  /* 0x0000000300037212 */ /* 0x000fca00078efcff */
[----:B------:R0:W-:Y:S01]  /*7650*/  STG.E.U8 desc[UR36][R18.64], R3 ;  /* 0x0000000312007986 */ /* 0x0001e2000c101124 */
[----:B------:R-:W-:Y:S05]  /*7660*/  BRA `(.L_x_9857) ;  /* 0x0000000400f47947 */ /* 0x000fea0003800000 */
.L_x_9867:
        /* <DEDUP_REMOVED lines=8> */
.L_x_9864:
        /* <DEDUP_REMOVED lines=11> */
.L_x_9876:
[----:B------:R-:W-:Y:S01]  /*77a0*/  UMOV UR4, 0xf0000000 ;  /* 0xf000000000047882 */ /* 0x000fe20000000000 */
[----:B------:R-:W-:Y:S01]  /*77b0*/  UMOV UR5, 0x380fffff ;  /* 0x380fffff00057882 */ /* 0x000fe20000000000 */
[----:B------:R0:W1:Y:S01]  /*77c0*/  F2F.F32.F64 R3, R8 ;  /* 0x0000000800037310 */ /* 0x0000620000301000 */
[----:B------:R-:W-:Y:S01]  /*77d0*/  DSETP.GEU.AND P0, PT, |R8|, UR4, PT ;  /* 0x0000000408007e2a */ /* 0x000fe2000bf0e200 */
[----:B------:R-:W-:Y:S01]  /*77e0*/  IMAD.MOV.U32 R0, RZ, RZ, 0x80 ;  /* 0x00000080ff007424 */ /* 0x000fe200078e00ff */
[----:B------:R-:W-:Y:S04]  /*77f0*/  BSSY B0, `(.L_x_9877) ;  /* 0x0000015000007945 */ /* 0x000fe80003800000 */
[----:B0-----:R-:W-:-:S08]  /*7800*/  PRMT R9, R0, 0x7610, R9 ;  /* 0x0000761000097816 */ /* 0x001fd00000000009 */
        /* <DEDUP_REMOVED lines=15> */
.L_x_9879:
[----:B------:R-:W-:-:S04]  /*7900*/  LOP3.LUT R2, R3, 0x80000000, RZ, 0xc0, !PT ;  /* 0x8000000003027812 */ /* 0x000fc800078ec0ff */
[----:B------:R-:W-:-:S04]  /*7910*/  SHF.R.U32.HI R3, RZ, 0x18, R2 ;  /* 0x00000018ff037819 */ /* 0x000fc80000011602 */
[----:B------:R-:W-:-:S04]  /*7920*/  LOP3.LUT R0, R0, R3, RZ, 0xfc, !PT ;  /* 0x0000000300007212 */ /* 0x000fc800078efcff */
[----:B------:R-:W-:-:S07]  /*7930*/  PRMT R9, R0, 0x7610, R9 ;  /* 0x0000761000097816 */ /* 0x000fce0000000009 */
.L_x_9878:
[----:B------:R-:W-:Y:S05]  /*7940*/  BSYNC B0 ;  /* 0x0000000000007941 */ /* 0x000fea0003800000 */
.L_x_9877:
[----:B------:R0:W-:Y:S01]  /*7950*/  STG.E.U8 desc[UR36][R18.64], R9 ;  /* 0x0000000912007986 */ /* 0x0001e2000c101124 */
[----:B------:R-:W-:Y:S05]  /*7960*/  BRA `(.L_x_9857) ;  /* 0x0000000400347947 */ /* 0x000fea0003800000 */
.L_x_9875:
        /* <DEDUP_REMOVED lines=22> */
.L_x_9882:
[----:B------:R-:W-:-:S04]  /*7ad0*/  LOP3.LUT R2, R3, 0x80000000, RZ, 0xc0, !PT ;  /* 0x8000000003027812 */ /* 0x000fc800078ec0ff */
[----:B------:R-:W-:-:S04]  /*7ae0*/  SHF.R.U32.HI R3, RZ, 0x18, R2 ;  /* 0x00000018ff037819 */ /* 0x000fc80000011602 */
[----:B------:R-:W-:-:S04]  /*7af0*/  LOP3.LUT R0, R0, R3, RZ, 0xfc, !PT ;  /* 0x0000000300007212 */ /* 0x000fc800078efcff */
[----:B------:R-:W-:-:S07]  /*7b00*/  PRMT R9, R0, 0x7610, R9 ;  /* 0x0000761000097816 */ /* 0x000fce0000000009 */
.L_x_9881:
[----:B------:R-:W-:Y:S05]  /*7b10*/  BSYNC B0 ;  /* 0x0000000000007941 */ /* 0x000fea0003800000 */
.L_x_9880:
[----:B------:R0:W-:Y:S01]  /*7b20*/  STG.E.U8 desc[UR36][R18.64], R9 ;  /* 0x0000000912007986 */ /* 0x0001e2000c101124 */
[----:B------:R-:W-:Y:S05]  /*7b30*/  BRA `(.L_x_9857) ;  /* 0x0000000000c07947 */ /* 0x000fea0003800000 */
.L_x_9874:
        /* <DEDUP_REMOVED lines=26> */
.L_x_9856:
        /* <DEDUP_REMOVED lines=16> */
.L_x_9885:
[----:B------:R-:W-:Y:S05]  /*7de0*/  BRA `(.L_x_9857) ;  /* 0x0000000000147947 */ /* 0x000fea0003800000 */
.L_x_9884:
[----:B------:R-:W0:Y:S02]  /*7df0*/  F2I.U64.F64.TRUNC R8, R8 ;  /* 0x0000000800087311 */ /* 0x000e24000030d800 */
[----:B0-----:R0:W-:Y:S01]  /*7e00*/  STG.E.64 desc[UR36][R18.64], R8 ;  /* 0x0000000812007986 */ /* 0x0011e2000c101b24 */
[----:B------:R-:W-:Y:S05]  /*7e10*/  BRA `(.L_x_9857) ;  /* 0x0000000000087947 */ /* 0x000fea0003800000 */
.L_x_9883:
[----:B------:R-:W0:Y:S02]  /*7e20*/  F2I.U32.F64.TRUNC R9, R8 ;  /* 0x0000000800097311 */ /* 0x000e24000030d000 */
[----:B0-----:R0:W-:Y:S02]  /*7e30*/  STG.E desc[UR36][R18.64], R9 ;  /* 0x0000000912007986 */ /* 0x0011e4000c101924 */
.L_x_9857:
[----:B------:R-:W-:-:S07]  /*7e40*/  VIADD R17, R17, 0x80 ;  /* 0x0000008011117836 */ /* 0x000fce0000000000 */
.L_x_9803:
[----:B------:R-:W-:Y:S05]  /*7e50*/  BSYNC B6 ;  /* 0x0000000000067941 */ /* 0x000fea0003800000 */
.L_x_9802:
[----:B------:R-:W-:Y:S01]  /*7e60*/  ULDC UR4, c[0x0][0x210] ;  /* 0x0000840000047ab9 */ /* 0x000fe20000000800 */
[----:B------:R-:W-:Y:S01]  /*7e70*/  BSSY B6, `(.L_x_9886) ;  /* 0x00003ef000067945 */ /* 0x000fe20003800000 */
[----:B------:R-:W-:-:S13]  /*7e80*/  ISETP.GE.AND P0, PT, R17, UR4, PT ;  /* 0x0000000411007c0c */ /* 0x000fda000bf06270 */
[----:B------:R-:W-:Y:S05]  /*7e90*/  @P0 BRA `(.L_x_9887) ;  /* 0x0000003c00b00947 */ /* 0x000fea0003800000 */
[----:B------:R-:W5:Y:S01]  /*7ea0*/  LDC R6, c[0x0][0x218] ;  /* 0x00008600ff067b82 */ /* 0x000f620000000800 */
[----:B0-----:R-:W-:Y:S02]  /*7eb0*/  IMAD.MOV.U32 R0, RZ, RZ, RZ ;  /* 0x000000ffff007224 */ /* 0x001fe400078e00ff */
[----:B-1234-:R-:W-:Y:S01]  /*7ec0*/  IMAD.MOV.U32 R18, RZ, RZ, RZ ;  /* 0x000000ffff127224 */ /* 0x01efe200078e00ff */
        /* <DEDUP_REMOVED lines=300> */
.L_x_9888:
        /* <DEDUP_REMOVED lines=22> */
.L_x_9892:
[----:B------:R-:W2:Y:S01]  /*92f0*/  LDG.E.U8 R2, desc[UR36][R2.64] ;  /* 0x0000002402027981 */ /* 0x000ea2000c1e1100 */
[----:B------:R-:W-:Y:S01]  /*9300*/  CS2R R14, SRZ ;  /* 0x00000000000e7805 */ /* 0x000fe2000001ff00 */
[----:B--2---:R0:W1:Y:S01]  /*9310*/  I2F.F64.U16 R12, R2 ;  /* 0x00000002000c7312 */ /* 0x0040620000101800 */
[----:B------:R-:W-:Y:S05]  /*9320*/  BRA `(.L_x_9894) ;  /* 0x0000000c00c87947 */ /* 0x000fea0003800000 */
.L_x_9891:
        /* <DEDUP_REMOVED lines=10> */
.L_x_9896:
[----:B------:R-:W2:Y:S01]  /*93d0*/  LDG.E R2, desc[UR36][R2.64] ;  /* 0x0000002402027981 */ /* 0x000ea2000c1e1900 */
[----:B------:R-:W-:Y:S01]  /*93e0*/  CS2R R14, SRZ ;  /* 0x00000000000e7805 */ /* 0x000fe2000001ff00 */
[----:B--2---:R0:W1:Y:S01]  /*93f0*/  I2F.F64 R12, R2 ;  /* 0x00000002000c7312 */ /* 0x0040620000201c00 */
[----:B------:R-:W-:Y:S05]  /*9400*/  BRA `(.L_x_9894) ;  /* 0x0000000c00907947 */ /* 0x000fea0003800000 */
.L_x_9895:
[----:B------:R-:W2:Y:S01]  /*9410*/  LDG.E.U16 R2, desc[UR36][R2.64] ;  /* 0x0000002402027981 */ /* 0x000ea2000c1e1500 */
[----:B------:R-:W-:Y:S01]  /*9420*/  CS2R R14, SRZ ;  /* 0x00000000000e7805 */ /* 0x000fe2000001ff00 */
[----:B--2---:R0:W1:Y:S01]  /*9430*/  I2F.F64.S16 R12, R2 ;  /* 0x00000002000c7312 */ /* 0x0040620000101c00 */
[----:B------:R-:W-:Y:S05]  /*9440*/  BRA `(.L_x_9894) ;  /* 0x0000000c00807947 */ /* 0x000fea0003800000 */
.L_x_9890:
        /* <DEDUP_REMOVED lines=11> */
.L_x_9898:
[----:B------:R-:W2:Y:S01]  /*9500*/  LDG.E.U16 R0, desc[UR36][R2.64] ;  /* 0x0000002402007981 */ /* 0x000ea2000c1e1500 */
[----:B------:R-:W-:Y:S01]  /*9510*/  CS2R R14, SRZ ;  /* 0x00000000000e7805 */ /* 0x000fe2000001ff00 */
[----:B--2---:R-:W-:-:S05]  /*9520*/  HADD2.F32 R0, -RZ, R0.H0_H0 ;  /* 0x20000000ff007230 */ /* 0x004fca0000004100 */
[----:B------:R-:W-:-:S04]  /*9530*/  FMUL.FTZ R0, R0, 1 ;  /* 0x3f80000000007820 */ /* 0x000fc80000410000 */
[----:B------:R0:W1:Y:S01]  /*9540*/  F2F.F64.F32 R12, R0 ;  /* 0x00000000000c7310 */ /* 0x0000620000201800 */
[----:B------:R-:W-:Y:S05]  /*9550*/  BRA `(.L_x_9894) ;  /* 0x0000000c003c7947 */ /* 0x000fea0003800000 */
.L_x_9897:
        /* <DEDUP_REMOVED lines=12> */
.L_x_9900:
        /* <DEDUP_REMOVED lines=8> */
.L_x_9899:
[----:B------:R0:W5:Y:S01]  /*96a0*/  LDG.E.64 R12, desc[UR36][R2.64] ;  /* 0x00000024020c7981 */ /* 0x000162000c1e1b00 */
[----:B------:R-:W-:Y:S01]  /*96b0*/  CS2R R14, SRZ ;  /* 0x00000000000e7805 */ /* 0x000fe2000001ff00 */
[----:B------:R-:W-:Y:S06]  /*96c0*/  BRA `(.L_x_9894) ;  /* 0x0000000800e07947 */ /* 0x000fec0003800000 */
.L_x_9889:
        /* <DEDUP_REMOVED lines=14> */
.L_x_9903:
[----:B------:R0:W5:Y:S01]  /*97b0*/  LDG.E.128 R12, desc[UR36][R2.64] ;  /* 0x00000024020c7981 */ /* 0x000162000c1e1d00 */
[----:B------:R-:W-:Y:S05]  /*97c0*/  BRA `(.L_x_9894) ;  /* 0x0000000800a07947 */ /* 0x000fea0003800000 */
.L_x_9902:
        /* <DEDUP_REMOVED lines=27> */
[----:B------:R2:W3:Y:S01]  /*9980*/  F2F.F64.F32 R12, R5 ;  /* 0x00000005000c7310 */ /* 0x0004e20000201800 */
[----:B------:R-:W-:Y:S05]  /*9990*/  BRA `(.L_x_9894) ;  /* 0x00000008002c7947 */ /* 0x000fea0003800000 */
.L_x_9905:
        /* <DEDUP_REMOVED lines=14> */
[----:B------:R4:W0:Y:S01]  /*9a80*/  F2F.F64.F32 R12, R4 ;  /* 0x00000004000c7310 */ /* 0x0008220000201800 */
[----:B------:R-:W-:Y:S05]  /*9a90*/  BRA `(.L_x_9894) ;  /* 0x0000000400ec7947 */ /* 0x000fea0003800000 */
.L_x_9904:
[----:B------:R-:W2:Y:S01]  /*9aa0*/  LDG.E.U16 R0, desc[UR36][R2.64] ;  /* 0x0000002402007981 */ /* 0x000ea2000c1e1500 */
[----:B------:R-:W-:Y:S01]  /*9ab0*/  CS2R R14, SRZ ;  /* 0x00000000000e7805 */ /* 0x000fe2000001ff00 */
[----:B--2---:R-:W-:-:S04]  /*9ac0*/  IMAD.U32 R0, R0, 0x10000, RZ ;  /* 0x0001000000007824 */ /* 0x004fc800078e00ff */
[----:B------:R-:W-:-:S04]  /*9ad0*/  FMUL.FTZ R0, R0, 1 ;  /* 0x3f80000000007820 */ /* 0x000fc80000410000 */
[----:B------:R0:W1:Y:S01]  /*9ae0*/  F2F.F64.F32 R12, R0 ;  /* 0x00000000000c7310 */ /* 0x0000620000201800 */
[----:B------:R-:W-:Y:S05]  /*9af0*/  BRA `(.L_x_9894) ;  /* 0x0000000400d47947 */ /* 0x000fea0003800000 */
.L_x_9901:
        /* <DEDUP_REMOVED lines=12> */
.L_x_9908:
        /* <DEDUP_REMOVED lines=21> */
.L_x_9912:
[----:B------:R-:W-:Y:S05]  /*9d10*/  BSYNC B1 ;  /* 0x0000000000017941 */ /* 0x000fea0003800000 */
.L_x_9911:
[----:B------:R-:W-:Y:S01]  /*9d20*/  LEA R3, R0, 0x3b800000, 0x17 ;  /* 0x3b80000000037811 */ /* 0x000fe200078eb8ff */
[----:B------:R-:W-:-:S05]  /*9d30*/  IMAD.SHL.U32 R0, R2, 0x100000, RZ ;  /* 0x0010000002007824 */ /* 0x000fca00078e00ff */
[----:B------:R-:W-:-:S07]  /*9d40*/  LOP3.LUT R0, R3, R0, R4, 0xfe, !PT ;  /* 0x0000000003007212 */ /* 0x000fce00078efe04 */
.L_x_9910:
[----:B------:R-:W-:Y:S05]  /*9d50*/  BSYNC B0 ;  /* 0x0000000000007941 */ /* 0x000fea0003800000 */
.L_x_9909:
[----:B------:R-:W-:Y:S01]  /*9d60*/  FMUL.FTZ R0, R0, 1 ;  /* 0x3f80000000007820 */ /* 0x000fe20000410000 */
[----:B------:R-:W-:-:S03]  /*9d70*/  CS2R R14, SRZ ;  /* 0x00000000000e7805 */ /* 0x000fc6000001ff00 */
[----:B------:R0:W1:Y:S01]  /*9d80*/  F2F.F64.F32 R12, R0 ;  /* 0x00000000000c7310 */ /* 0x0000620000201800 */
[----:B------:R-:W-:Y:S05]  /*9d90*/  BRA `(.L_x_9894) ;  /* 0x00000004002c7947 */ /* 0x000fea0003800000 */
.L_x_9907:
        /* <DEDUP_REMOVED lines=21> */
.L_x_9916:
[----:B------:R-:W-:Y:S05]  /*9ef0*/  BSYNC B1 ;  /* 0x0000000000017941 */ /* 0x000fea0003800000 */
.L_x_9915:
[----:B------:R-:W-:Y:S01]  /*9f00*/  LEA R3, R0, 0x37800000, 0x17 ;  /* 0x3780000000037811 */ /* 0x000fe200078eb8ff */
[----:B------:R-:W-:-:S05]  /*9f10*/  IMAD.SHL.U32 R0, R2, 0x200000, RZ ;  /* 0x0020000002007824 */ /* 0x000fca00078e00ff */
[----:B------:R-:W-:-:S07]  /*9f20*/  LOP3.LUT R0, R3, R0, R4, 0xfe, !PT ;  /* 0x0000000003007212 */ /* 0x000fce00078efe04 */
.L_x_9914:
[----:B------:R-:W-:Y:S05]  /*9f30*/  BSYNC B0 ;  /* 0x0000000000007941 */ /* 0x000fea0003800000 */
.L_x_9913:
[----:B------:R-:W-:Y:S01]  /*9f40*/  FMUL.FTZ R0, R0, 1 ;  /* 0x3f80000000007820 */ /* 0x000fe20000410000 */
[----:B------:R-:W-:-:S03]  /*9f50*/  CS2R R14, SRZ ;  /* 0x00000000000e7805 */ /* 0x000fc6000001ff00 */
[----:B------:R0:W1:Y:S01]  /*9f60*/  F2F.F64.F32 R12, R0 ;  /* 0x00000000000c7310 */ /* 0x0000620000201800 */
[----:B------:R-:W-:Y:S05]  /*9f70*/  BRA `(.L_x_9894) ;  /* 0x0000000000b47947 */ /* 0x000fea0003800000 */
.L_x_9906:
        /* <DEDUP_REMOVED lines=14> */
.L_x_9920:
[----:B------:R-:W-:Y:S05]  /*a060*/  BSYNC B0 ;  /* 0x0000000000007941 */ /* 0x000fea0003800000 */
.L_x_9919:
[----:B------:R-:W-:Y:S01]  /*a070*/  FMUL.FTZ R0, R0, 1 ;  /* 0x3f80000000007820 */ /* 0x000fe20000410000 */
[----:B------:R-:W-:-:S03]  /*a080*/  CS2R R14, SRZ ;  /* 0x00000000000e7805 */ /* 0x000fc6000001ff00 */
[----:B------:R0:W1:Y:S01]  /*a090*/  F2F.F64.F32 R12, R0 ;  /* 0x00000000000c7310 */ /* 0x0000620000201800 */
[----:B------:R-:W-:Y:S05]  /*a0a0*/  BRA `(.L_x_9894) ;  /* 0x0000000000687947 */ /* 0x000fea0003800000 */
.L_x_9893:
        /* <DEDUP_REMOVED lines=16> */
.L_x_9921:
[----:B------:R-:W-:Y:S02]  /*a1b0*/  CS2R R12, SRZ ;  /* 0x00000000000c7805 */ /* 0x000fe4000001ff00 */
[----:B------:R-:W-:Y:S01]  /*a1c0*/  CS2R R14, SRZ ;  /* 0x00000000000e7805 */ /* 0x000fe2000001ff00 */
[----:B------:R-:W-:Y:S06]  /*a1d0*/  BRA `(.L_x_9894) ;  /* 0x00000000001c7947 */ /* 0x000fec0003800000 */
.L_x_9918:
[----:B------:R-:W2:Y:S01]  /*a1e0*/  LDG.E.64 R12, desc[UR36][R2.64] ;  /* 0x00000024020c7981 */ /* 0x000ea2000c1e1b00 */
[----:B------:R-:W-:Y:S01]  /*a1f0*/  CS2R R14, SRZ ;  /* 0x00000000000e7805 */ /* 0x000fe2000001ff00 */
[----:B--2---:R-:W0:Y:S01]  /*a200*/  I2F.F64.U64 R12, R12 ;  /* 0x0000000c000c7312 */ /* 0x004e220000301800 */
[----:B------:R-:W-:Y:S05]  /*a210*/  BRA `(.L_x_9894) ;  /* 0x00000000000c7947 */ /* 0x000fea0003800000 */
.L_x_9917:
[----:B------:R-:W2:Y:S01]  /*a220*/  LDG.E R2, desc[UR36][R2.64] ;  /* 0x0000002402027981 */ /* 0x000ea2000c1e1900 */
[----:B------:R-:W-:Y:S01]  /*a230*/  CS2R R14, SRZ ;  /* 0x00000000000e7805 */ /* 0x000fe2000001ff00 */
[----:B--2---:R0:W1:Y:S06]  /*a240*/  I2F.F64.U32 R12, R2 ;  /* 0x00000002000c7312 */ /* 0x00406c0000201800 */
.L_x_9894:
[----:B0123-5:R-:W-:Y:S01]  /*a250*/  DSETP.GTU.AND P1, PT, |R12|, +INF , PT ;  /* 0x7ff000000c00742a */ /* 0x02ffe20003f2c200 */
[----:B------:R-:W-:Y:S01]  /*a260*/  IMAD.MOV.U32 R0, RZ, RZ, 0x1 ;  /* 0x00000001ff007424 */ /* 0x000fe200078e00ff */
[----:B------:R-:W-:Y:S01]  /*a270*/  BSSY B1, `(.L_x_9922) ;  /* 0x0000096000017945 */ /* 0x000fe20003800000 */
[----:B------:R-:W-:Y:S01]  /*a280*/  IMAD.MOV.U32 R8, RZ, RZ, 0x0 ;  /* 0x00000000ff087424 */ /* 0x000fe200078e00ff */
[----:B------:R-:W-:Y:S01]  /*a290*/  MOV R9, 0x7ff80000 ;  /* 0x7ff8000000097802 */ /* 0x000fe20000000f00 */
[----:B------:R-:W-:Y:S02]  /*a2a0*/  IMAD.MOV.U32 R10, RZ, RZ, 0x0 ;  /* 0x00000000ff0a7424 */ /* 0x000fe400078e00ff */
[----:B------:R-:W-:-:S07]  /*a2b0*/  IMAD.MOV.U32 R11, RZ, RZ, 0x7ff80000 ;  /* 0x7ff80000ff0b7424 */ /* 0x000fce00078e00ff */
        /* <DEDUP_REMOVED lines=28> */
[----:B------:R-:W4:Y:S01]  /*a480*/  MUFU.RCP64H R3, R13 ;  /* 0x0000000d00037308 */ /* 0x000f220000001800 */
[----:B------:R-:W-:Y:S01]  /*a490*/  IMAD.MOV.U32 R2, RZ, RZ, 0x1 ;  /* 0x00000001ff027424 */ /* 0x000fe200078e00ff */
[----:B------:R-:W-:Y:S01]  /*a4a0*/  FSETP.GEU.AND P1, PT, |R15|, 6.5827683646048100446e-37, PT ;  /* 0x036000000f00780b */ /* 0x000fe20003f2e200 */
[----:B------:R-:W-:Y:S04]  /*a4b0*/  BSSY B2, `(.L_x_9926) ;  /* 0x0000014000027945 */ /* 0x000fe80003800000 */
        /* <DEDUP_REMOVED lines=19> */
.L_x_9927:
[----:B------:R-:W-:Y:S05]  /*a5f0*/  BSYNC B2 ;  /* 0x0000000000027941 */ /* 0x000fea0003800000 */
.L_x_9926:
        /* <DEDUP_REMOVED lines=17> */
.L_x_9929:
[----:B------:R-:W-:Y:S05]  /*a710*/  BSYNC B2 ;  /* 0x0000000000027941 */ /* 0x000fea0003800000 */
.L_x_9928:
[----:B------:R-:W-:Y:S02]  /*a720*/  DFMA R8, RZ, R2, 1 ;  /* 0x3ff00000ff08742b */ /* 0x000fe40000000002 */
[----:B------:R-:W-:-:S06]  /*a730*/  DADD R2, RZ, -R2 ;  /* 0x00000000ff027229 */ /* 0x000fcc0000000802 */
[-C--:B------:R-:W-:Y:S02]  /*a740*/  DMUL R8, R8, R6.reuse ;  /* 0x0000000608087228 */ /* 0x080fe40000000000 */
[----:B------:R-:W-:Y:S01]  /*a750*/  DMUL R10, R2, R6 ;  /* 0x00000006020a7228 */ /* 0x000fe20000000000 */
[----:B------:R-:W-:Y:S10]  /*a760*/  BRA `(.L_x_9923) ;  /* 0x0000000400187947 */ /* 0x000ff40003800000 */
.L_x_9925:
[----:B------:R-:W4:Y:S01]  /*a770*/  MUFU.RCP64H R3, R7 ;  /* 0x0000000700037308 */ /* 0x000f220000001800 */
[----:B------:R-:W-:Y:S01]  /*a780*/  VIADD R2, R7, 0x300402 ;  /* 0x0030040207027836 */ /* 0x000fe20000000000 */
[----:B------:R-:W-:Y:S04]  /*a790*/  BSSY B2, `(.L_x_9930) ;  /* 0x0000010000027945 */ /* 0x000fe80003800000 */
[----:B------:R-:W-:Y:S01]  /*a7a0*/  FSETP.GEU.AND P0, PT, |R2|, 5.8789094863358348022e-39, PT ;  /* 0x004004020200780b */ /* 0x000fe20003f0e200 */
[----:B----4-:R-:W-:-:S08]  /*a7b0*/  DFMA R4, R2, -|R12|, 1 ;  /* 0x3ff000000204742b */ /* 0x010fd00000000c0c */
        /* <DEDUP_REMOVED lines=13> */
.L_x_9931:
[----:B------:R-:W-:Y:S05]  /*a890*/  BSYNC B2 ;  /* 0x0000000000027941 */ /* 0x000fea0003800000 */
.L_x_9930:
[----:B------:R-:W-:Y:S01]  /*a8a0*/  DADD R6, -RZ, |R14| ;  /* 0x00000000ff067229 */ /* 0x000fe2000000050e */
[----:B------:R-:W-:Y:S02]  /*a8b0*/  CS2R R10, SRZ ;  /* 0x00000000000a7805 */ /* 0x000fe4000001ff00 */
[----:B------:R-:W-:-:S08]  /*a8c0*/  MOV R0, 0xa8e0 ;  /* 0x0000a8e000007802 */ /* 0x000fd00000000f00 */
[----:B------:R-:W-:Y:S05]  /*a8d0*/  CALL.REL.NOINC `($__internal_8_$__cuda_sm20_div_rn_f64_full) ;  /* 0x0000005400747944 */ /* 0x000fea0003c00000 */
[----:B------:R-:W-:Y:S05]  /*a8e0*/  BRA `(.L_x_9923) ;  /* 0x0000000000b87947 */ /* 0x000fea0003800000 */
.L_x_9924:
        /* <DEDUP_REMOVED lines=23> */
.L_x_9933:
[----:B------:R-:W-:Y:S05]  /*aa60*/  BSYNC B2 ;  /* 0x0000000000027941 */ /* 0x000fea0003800000 */
.L_x_9932:
        /* <DEDUP_REMOVED lines=17> */
.L_x_9935:
[----:B------:R-:W-:Y:S05]  /*ab80*/  BSYNC B2 ;  /* 0x0000000000027941 */ /* 0x000fea0003800000 */
.L_x_9934:
[----:B------:R-:W-:Y:S02]  /*ab90*/  DADD R8, RZ, R2 ;  /* 0x00000000ff087229 */ /* 0x000fe40000000002 */
[----:B------:R-:W-:-:S06]  /*aba0*/  DFMA R2, RZ, R2, -1 ;  /* 0xbff00000ff02742b */ /* 0x000fcc0000000002 */
[-C--:B------:R-:W-:Y:S02]  /*abb0*/  DMUL R8, R8, R6.reuse ;  /* 0x0000000608087228 */ /* 0x080fe40000000000 */
[----:B------:R-:W-:-:S11]  /*abc0*/  DMUL R10, R2, R6 ;  /* 0x00000006020a7228 */ /* 0x000fd60000000000 */
.L_x_9923:
[----:B------:R-:W-:Y:S05]  /*abd0*/  BSYNC B1 ;  /* 0x0000000000017941 */ /* 0x000fea0003800000 */
.L_x_9922:
        /* <DEDUP_REMOVED lines=15> */
.L_x_9939:
[----:B------:R-:W0:Y:S02]  /*acd0*/  F2I.S64.F64.TRUNC R8, R8 ;  /* 0x0000000800087311 */ /* 0x000e24000030d900 */
[----:B0-----:R-:W-:-:S05]  /*ace0*/  IMAD.MOV.U32 R3, RZ, RZ, R8 ;  /* 0x000000ffff037224 */ /* 0x001fca00078e0008 */
[----:B------:R0:W-:Y:S01]  /*acf0*/  STG.E.U8 desc[UR36][R18.64], R3 ;  /* 0x0000000312007986 */ /* 0x0001e2000c101124 */
[----:B------:R-:W-:Y:S05]  /*ad00*/  BRA `(.L_x_9941) ;  /* 0x0000001000107947 */ /* 0x000fea0003800000 */
.L_x_9938:
        /* <DEDUP_REMOVED lines=9> */
.L_x_9943:
[----:B------:R-:W0:Y:S02]  /*ada0*/  F2I.F64.TRUNC R9, R8 ;  /* 0x0000000800097311 */ /* 0x000e24000030d100 */
[----:B0-----:R0:W-:Y:S01]  /*adb0*/  STG.E desc[UR36][R18.64], R9 ;  /* 0x0000000912007986 */ /* 0x0011e2000c101924 */
[----:B------:R-:W-:Y:S05]  /*adc0*/  BRA `(.L_x_9941) ;  /* 0x0000000c00e07947 */ /* 0x000fea0003800000 */
.L_x_9942:
[----:B------:R-:W0:Y:S02]  /*add0*/  F2I.F64.TRUNC R9, R8 ;  /* 0x0000000800097311 */ /* 0x000e24000030d100 */
[----:B0-----:R0:W-:Y:S01]  /*ade0*/  STG.E.U16 desc[UR36][R18.64], R9 ;  /* 0x0000000912007986 */ /* 0x0011e2000c101524 */
[----:B------:R-:W-:Y:S05]  /*adf0*/  BRA `(.L_x_9941) ;  /* 0x0000000c00d47947 */ /* 0x000fea0003800000 */
.L_x_9937:
        /* <DEDUP_REMOVED lines=13> */
.L_x_9945:
        /* <DEDUP_REMOVED lines=8> */
.L_x_9944:
        /* <DEDUP_REMOVED lines=16> */
.L_x_9947:
        /* <DEDUP_REMOVED lines=11> */
.L_x_9946:
[----:B------:R2:W-:Y:S01]  /*b100*/  STG.E.64 desc[UR36][R18.64], R8 ;  /* 0x0000000812007986 */ /* 0x0005e2000c101b24 */
[----:B------:R-:W-:Y:S05]  /*b110*/  BRA `(.L_x_9941) ;  /* 0x0000000c000c7947 */ /* 0x000fea0003800000 */
.L_x_9936:
        /* <DEDUP_REMOVED lines=13> */
.L_x_9950:
[----:B------:R0:W-:Y:S01]  /*b1f0*/  STG.E.128 desc[UR36][R18.64], R8 ;  /* 0x0000000812007986 */ /* 0x0001e2000c101d24 */
[----:B------:R-:W-:Y:S05]  /*b200*/  BRA `(.L_x_9941) ;  /* 0x0000000800d07947 */ /* 0x000fea0003800000 */
.L_x_9949:
        /* <DEDUP_REMOVED lines=25> */
.L_x_9954:
[----:B------:R-:W-:Y:S05]  /*b3a0*/  BSYNC B0 ;  /* 0x0000000000007941 */ /* 0x000fea0003800000 */
.L_x_9953:
[----:B------:R-:W-:-:S05]  /*b3b0*/  LOP3.LUT R3, R0, R3, RZ, 0xfc, !PT ;  /* 0x0000000300037212 */ /* 0x000fca00078efcff */
[----:B------:R0:W-:Y:S01]  /*b3c0*/  STG.E.U8 desc[UR36][R18.64], R3 ;  /* 0x0000000312007986 */ /* 0x0001e2000c101124 */
[----:B------:R-:W-:Y:S05]  /*b3d0*/  BRA `(.L_x_9941) ;  /* 0x00000008005c7947 */ /* 0x000fea0003800000 */
.L_x_9952:
        /* <DEDUP_REMOVED lines=17> */
.L_x_9956:
[----:B------:R-:W-:Y:S01]  /*b4f0*/  IMAD.MOV.U32 R0, RZ, RZ, 0x7f ;  /* 0x0000007fff007424 */ /* 0x000fe200078e00ff */
[----:B------:R-:W-:-:S04]  /*b500*/  ISETP.GT.U32.AND P0, PT, R2, 0x7f800000, PT ;  /* 0x7f8000000200780c */ /* 0x000fc80003f04070 */
[----:B------:R-:W-:-:S09]  /*b510*/  SEL R0, R0, 0x7c, P0 ;  /* 0x0000007c00007807 */ /* 0x000fd20000000000 */
.L_x_9957:
[----:B------:R-:W-:Y:S05]  /*b520*/  BSYNC B0 ;  /* 0x0000000000007941 */ /* 0x000fea0003800000 */
.L_x_9955:
[----:B------:R-:W-:-:S04]  /*b530*/  LOP3.LUT R2, R3, 0x80000000, RZ, 0xc0, !PT ;  /* 0x8000000003027812 */ /* 0x000fc800078ec0ff */
[----:B------:R-:W-:-:S04]  /*b540*/  SHF.R.U32.HI R3, RZ, 0x18, R2 ;  /* 0x00000018ff037819 */ /* 0x000fc80000011602 */
[----:B------:R-:W-:-:S05]  /*b550*/  LOP3.LUT R3, R0, R3, RZ, 0xfc, !PT ;  /* 0x0000000300037212 */ /* 0x000fca00078efcff */
[----:B------:R0:W-:Y:S01]  /*b560*/  STG.E.U8 desc[UR36][R18.64], R3 ;  /* 0x0000000312007986 */ /* 0x0001e2000c101124 */
[----:B------:R-:W-:Y:S05]  /*b570*/  BRA `(.L_x_9941) ;  /* 0x0000000400f47947 */ /* 0x000fea0003800000 */
.L_x_9951:
        /* <DEDUP_REMOVED lines=8> */
.L_x_9948:
        /* <DEDUP_REMOVED lines=11> */
.L_x_9960:
        /* <DEDUP_REMOVED lines=22> */
.L_x_9963:
[----:B------:R-:W-:-:S04]  /*b810*/  LOP3.LUT R2, R3, 0x80000000, RZ, 0xc0, !PT ;  /* 0x8000000003027812 */ /* 0x000fc800078ec0ff */
[----:B------:R-:W-:-:S04]  /*b820*/  SHF.R.U32.HI R3, RZ, 0x18, R2 ;  /* 0x00000018ff037819 */ /* 0x000fc80000011602 */
[----:B------:R-:W-:-:S04]  /*b830*/  LOP3.LUT R0, R0, R3, RZ, 0xfc, !PT ;  /* 0x0000000300007212 */ /* 0x000fc800078efcff */
[----:B------:R-:W-:-:S07]  /*b840*/  PRMT R9, R0, 0x7610, R9 ;  /* 0x0000761000097816 */ /* 0x000fce0000000009 */
.L_x_9962:
[----:B------:R-:W-:Y:S05]  /*b850*/  BSYNC B0 ;  /* 0x0000000000007941 */ /* 0x000fea0003800000 */
.L_x_9961:
[----:B------:R0:W-:Y:S01]  /*b860*/  STG.E.U8 desc[UR36][R18.64], R9 ;  /* 0x0000000912007986 */ /* 0x0001e2000c101124 */
[----:B------:R-:W-:Y:S05]  /*b870*/  BRA `(.L_x_9941) ;  /* 0x0000000400347947 */ /* 0x000fea0003800000 */
.L_x_9959:
        /* <DEDUP_REMOVED lines=22> */
.L_x_9966:
[----:B------:R-:W-:-:S04]  /*b9e0*/  LOP3.LUT R2, R3, 0x80000000, RZ, 0xc0, !PT ;  /* 0x8000000003027812 */ /* 0x000fc800078ec0ff */
[----:B------:R-:W-:-:S04]  /*b9f0*/  SHF.R.U32.HI R3, RZ, 0x18, R2 ;  /* 0x00000018ff037819 */ /* 0x000fc80000011602 */
[----:B------:R-:W-:-:S04]  /*ba00*/  LOP3.LUT R0, R0, R3, RZ, 0xfc, !PT ;  /* 0x0000000300007212 */ /* 0x000fc800078efcff */
[----:B------:R-:W-:-:S07]  /*ba10*/  PRMT R9, R0, 0x7610, R9 ;  /* 0x0000761000097816 */ /* 0x000fce0000000009 */
.L_x_9965:
[----:B------:R-:W-:Y:S05]  /*ba20*/  BSYNC B0 ;  /* 0x0000000000007941 */ /* 0x000fea0003800000 */
.L_x_9964:
[----:B------:R0:W-:Y:S01]  /*ba30*/  STG.E.U8 desc[UR36][R18.64], R9 ;  /* 0x0000000912007986 */ /* 0x0001e2000c101124 */
[----:B------:R-:W-:Y:S05]  /*ba40*/  BRA `(.L_x_9941) ;  /* 0x0000000000c07947 */ /* 0x000fea0003800000 */
.L_x_9958:
        /* <DEDUP_REMOVED lines=26> */
.L_x_9940:
[----:B------:R-:W-:Y:S01]  /*bbf0*/  MOV R0, 0x0 ;  /* 0x0000000000007802 */ /* 0x000fe20000000f00 */
[----:B------:R-:W-:Y:S01]  /*bc00*/  ULDC.64 UR4, c[0x4][0x148] ;  /* 0x0100520000047ab9 */ /* 0x000fe20000000a00 */
[----:B------:R-:W-:Y:S01]  /*bc10*/  ULDC.64 UR6, c[0x4][0x50] ;  /* 0x0100140000067ab9 */ /* 0x000fe20000000a00 */
[----:B----4-:R-:W-:Y:S01]  /*bc20*/  IMAD.U32 R4, RZ, RZ, UR4 ;  /* 0x00000004ff047e24 */ /* 0x010fe2000f8e00ff */
        /* <DEDUP_REMOVED lines=12> */
.L_x_9969:
[----:B------:R-:W-:Y:S05]  /*bcf0*/  BRA `(.L_x_9941) ;  /* 0x0000000000147947 */ /* 0x000fea0003800000 */
.L_x_9968:
[----:B------:R-:W0:Y:S02]  /*bd00*/  F2I.U64.F64.TRUNC R8, R8 ;  /* 0x0000000800087311 */ /* 0x000e24000030d800 */
[----:B0-----:R0:W-:Y:S01]  /*bd10*/  STG.E.64 desc[UR36][R18.64], R8 ;  /* 0x0000000812007986 */ /* 0x0011e2000c101b24 */
[----:B------:R-:W-:Y:S05]  /*bd20*/  BRA `(.L_x_9941) ;  /* 0x0000000000087947 */ /* 0x000fea0003800000 */
.L_x_9967:
[----:B------:R-:W0:Y:S02]  /*bd30*/  F2I.U32.F64.TRUNC R9, R8 ;  /* 0x0000000800097311 */ /* 0x000e24000030d000 */
[----:B0-----:R0:W-:Y:S02]  /*bd40*/  STG.E desc[UR36][R18.64], R9 ;  /* 0x0000000912007986 */ /* 0x0011e4000c101924 */
.L_x_9941:
[----:B------:R-:W-:-:S07]  /*bd50*/  VIADD R17, R17, 0x80 ;  /* 0x0000008011117836 */ /* 0x000fce0000000000 */
.L_x_9887:
[----:B------:R-:W-:Y:S05]  /*bd60*/  BSYNC B6 ;  /* 0x0000000000067941 */ /* 0x000fea0003800000 */
.L_x_9886:
[----:B------:R-:W-:Y:S02]  /*bd70*/  ULDC UR4, c[0x0][0x210] ;  /* 0x0000840000047ab9 */ /* 0x000fe40000000800 */
[----:B------:R-:W-:-:S13]  /*bd80*/  ISETP.GE.AND P0, PT, R17, UR4, PT ;  /* 0x0000000411007c0c */ /* 0x000fda000bf06270 */
[----:B------:R-:W-:Y:S05]  /*bd90*/  @P0 EXIT ;  /* 0x000000000000094d */ /* 0x000fea0003800000 */
[----:B------:R-:W5:Y:S01]  /*bda0*/  LDC R6, c[0x0][0x218] ;  /* 0x00008600ff067b82 */ /* 0x000f620000000800 */
[----:B01----:R-:W-:Y:S02]  /*bdb0*/  IMAD.MOV.U32 R0, RZ, RZ, RZ ;  /* 0x000000ffff007224 */ /* 0x003fe400078e00ff */
[----:B------:R-:W-:Y:S01]  /*bdc0*/  IMAD.MOV.U32 R16, RZ, RZ, RZ ;  /* 0x000000ffff107224 */ /* 0x000fe200078e00ff */
[----:B-----5:R-:W-:-:S13]  /*bdd0*/  ISETP.NE.AND P0, PT, R6, RZ, PT ;  /* 0x000000ff0600720c */ /* 0x020fda0003f05270 */
[----:B------:R-:W-:Y:S05]  /*bde0*/  @!P0 BRA `(.L_x_9970) ;  /* 0x0000001000a88947 */ /* 0x000fea0003800000 */
[----:B------:R-:W-:Y:S01]  /*bdf0*/  IMAD.MOV.U32 R16, RZ, RZ, RZ ;  /* 0x000000ffff107224 */ /* 0x000fe200078e00ff */
[----:B------:R-:W-:Y:S01]  /*be00*/  ULDC.64 UR4, c[0x0][0x220] ;  /* 0x0000880000047ab9 */ /* 0x000fe20000000a00 */
[----:B------:R-:W-:Y:S02]  /*be10*/  ISETP.NE.AND P0, PT, R6, 0x1, PT ;  /* 0x000000010600780c */ /* 0x000fe40003f05270 */
[----:B---3--:R-:W-:Y:S01]  /*be20*/  IMAD.HI.U32 R2, R17, UR4, R16 ;  /* 0x0000000411027c27 */ /* 0x008fe2000f8e0010 */
        /* <DEDUP_REMOVED lines=12> */
[----:B----4-:R-:W-:-:S05]  /*bef0*/  IMAD.HI.U32 R4, R3, UR7, R2 ;  /* 0x0000000703047c27 */ /* 0x010fca000f8e0002 */
        /* <DEDUP_REMOVED lines=281> */
.L_x_9970:
[----:B------:R-:W4:Y:S01]  /*d090*/  LDC.U8 R5, c[0x0][0x422] ;  /* 0x00010880ff057b82 */ /* 0x000f220000000000 */
[----:B------:R-:W-:Y:S01]  /*d0a0*/  ULDC.64 UR4, c[0x0][0x410] ;  /* 0x0001040000047ab9 */ /* 0x000fe20000000a00 */
[----:B------:R-:W-:Y:S01]  /*d0b0*/  ULDC.64 UR6, c[0x0][0x418] ;  /* 0x0001060000067ab9 */ /* 0x000fe20000000a00 */
[----:B------:R-:W-:Y:S02]  /*d0c0*/  IADD3 R16, P0, R16, UR4, RZ ;  /* 0x0000000410107c10 */ /* 0x000fe4000ff1e0ff */
[----:B---3--:R-:W-:-:S03]  /*d0d0*/  IADD3 R2, P1, R0, UR6, RZ ;  /* 0x0000000600027c10 */ /* 0x008fc6000ff3e0ff */
[----:B------:R-:W-:Y:S02]  /*d0e0*/  IMAD.X R17, RZ, RZ, UR5, P0 ;  /* 0x00000005ff117e24 */ /* 0x000fe400080e06ff */
[----:B------:R-:W-:Y:S01]  /*d0f0*/  IMAD.X R3, RZ, RZ, UR7, P1 ;  /* 0x00000007ff037e24 */ /* 0x000fe200088e06ff */
[----:B----4-:R-:W-:-:S04]  /*d100*/  PRMT R4, R5, 0x9910, RZ ;  /* 0x0000991005047816 */ /* 0x010fc800000000ff */
        /* <DEDUP_REMOVED lines=10> */
[----:B------:R-:W3:Y:S01]  /*d1b0*/  LDG.E.S8 R2, desc[UR36][R2.64] ;  /* 0x0000002402027981 */ /* 0x000ee2000c1e1300 */
[----:B------:R-:W-:Y:S01]  /*d1c0*/  CS2R R14, SRZ ;  /* 0x00000000000e7805 */ /* 0x000fe2000001ff00 */
[----:B---3--:R0:W1:Y:S01]  /*d1d0*/  I2F.F64.S16 R12, R2 ;  /* 0x00000002000c7312 */ /* 0x0080620000101c00 */
[----:B------:R-:W-:Y:S05]  /*d1e0*/  BRA `(.L_x_9976) ;  /* 0x0000000c00d87947 */ /* 0x000fea0003800000 */
.L_x_9974:
[----:B------:R-:W3:Y:S01]  /*d1f0*/  LDG.E.U8 R2, desc[UR36][R2.64] ;  /* 0x0000002402027981 */ /* 0x000ee2000c1e1100 */
[----:B------:R-:W-:Y:S01]  /*d200*/  CS2R R14, SRZ ;  /* 0x00000000000e7805 */ /* 0x000fe2000001ff00 */
[----:B---3--:R0:W1:Y:S01]  /*d210*/  I2F.F64.U16 R12, R2 ;  /* 0x00000002000c7312 */ /* 0x0080620000101800 */
[----:B------:R-:W-:Y:S05]  /*d220*/  BRA `(.L_x_9976) ;  /* 0x0000000c00c87947 */ /* 0x000fea0003800000 */
.L_x_9973:
[----:B------:R-:W-:-:S13]  /*d230*/  ISETP.NE.AND P0, PT, R4, 0x2, PT ;  /* 0x000000020400780c */ /* 0x000fda0003f05270 */
[----:B------:R-:W-:Y:S05]  /*d240*/  @!P0 BRA `(.L_x_9977) ;  /* 0x0000000000308947 */ /* 0x000fea0003800000 */
[----:B------:R-:W-:-:S13]  /*d250*/  ISETP.NE.AND P0, PT, R4, 0x3, PT ;  /* 0x000000030400780c */ /* 0x000fda0003f05270 */
[----:B------:R-:W-:Y:S05]  /*d260*/  @!P0 BRA `(.L_x_9978) ;  /* 0x0000000000188947 */ /* 0x000fea0003800000 */
[----:B------:R-:W-:-:S13]  /*d270*/  ISETP.NE.AND P0, PT, R4, 0x4, PT ;  /* 0x000000040400780c */ /* 0x000fda0003f05270 */
[----:B------:R-:W-:Y:S05]  /*d280*/  @P0 BRA `(.L_x_9975) ;  /* 0x0000000c00480947 */ /* 0x000fea0003800000 */
[----:B------:R-:W3:Y:S01]  /*d290*/  LDG.E.64 R12, desc[UR36][R2.64] ;  /* 0x00000024020c7981 */ /* 0x000ee2000c1e1b00 */
[----:B------:R-:W-:Y:S01]  /*d2a0*/  CS2R R14, SRZ ;  /* 0x00000000000e7805 */ /* 0x000fe2000001ff00 */
[----:B---3--:R-:W0:Y:S01]  /*d2b0*/  I2F.F64.S64 R12, R12 ;  /* 0x0000000c000c7312 */ /* 0x008e220000301c00 */
[----:B------:R-:W-:Y:S05]  /*d2c0*/  BRA `(.L_x_9976) ;  /* 0x0000000c00a07947 */ /* 0x000fea0003800000 */
.L_x_9978:
[----:B------:R-:W3:Y:S01]  /*d2d0*/  LDG.E R2, desc[UR36][R2.64] ;  /* 0x0000002402027981 */ /* 0x000ee2000c1e1900 */
[----:B------:R-:W-:Y:S01]  /*d2e0*/  CS2R R14, SRZ ;  /* 0x00000000000e7805 */ /* 0x000fe2000001ff00 */
[----:B---3--:R0:W1:Y:S01]  /*d2f0*/  I2F.F64 R12, R2 ;  /* 0x00000002000c7312 */ /* 0x0080620000201c00 */
[----:B------:R-:W-:Y:S05]  /*d300*/  BRA `(.L_x_9976) ;  /* 0x0000000c00907947 */ /* 0x000fea0003800000 */
.L_x_9977:
[----:B------:R-:W3:Y:S01]  /*d310*/  LDG.E.U16 R2, desc[UR36][R2.64] ;  /* 0x0000002402027981 */ /* 0x000ee2000c1e1500 */
[----:B------:R-:W-:Y:S01]  /*d320*/  CS2R R14, SRZ ;  /* 0x00000000000e7805 */ /* 0x000fe2000001ff00 */
[----:B---3--:R0:W1:Y:S01]  /*d330*/  I2F.F64.S16 R12, R2 ;  /* 0x00000002000c7312 */ /* 0x0080620000101c00 */
[----:B------:R-:W-:Y:S05]  /*d340*/  BRA `(.L_x_9976) ;  /* 0x0000000c00807947 */ /* 0x000fea0003800000 */
.L_x_9972:
[----:B------:R-:W-:-:S13]  /*d350*/  ISETP.GT.AND P0, PT, R4, 0x6, PT ;  /* 0x000000060400780c */ /* 0x000fda0003f04270 */
[----:B------:R-:W-:Y:S05]  /*d360*/  @P0 BRA `(.L_x_9979) ;  /* 0x00000000003c0947 */ /* 0x000fea0003800000 */
[----:B------:R-:W-:-:S13]  /*d370*/  ISETP.NE.AND P0, PT, R4, 0x5, PT ;  /* 0x000000050400780c */ /* 0x000fda0003f05270 */
[----:B------:R-:W-:Y:S05]  /*d380*/  @!P0 BRA `(.L_x_9980) ;  /* 0x00000000001c8947 */ /* 0x000fea0003800000 */
[----:B------:R-:W-:-:S13]  /*d390*/  ISETP.NE.AND P0, PT, R4, 0x6, PT ;  /* 0x000000060400780c */ /* 0x000fda0003f05270 */
[----:B------:R-:W-:Y:S05]  /*d3a0*/  @P0 BRA `(.L_x_9975) ;  /* 0x0000000c00000947 */ /* 0x000fea0003800000 */
[----:B------:R-:W3:Y:S01]  /*d3b0*/  LDG.E R12, desc[UR36][R2.64] ;  /* 0x00000024020c7981 */ /* 0x000ee2000c1e1900 */
[----:B------:R-:W-:Y:S01]  /*d3c0*/  CS2R R14, SRZ ;  /* 0x00000000000e7805 */ /* 0x000fe2000001ff00 */
[----:B---3--:R-:W-:-:S06]  /*d3d0*/  FMUL.FTZ R12, R12, 1 ;  /* 0x3f8000000c0c7820 */ /* 0x008fcc0000410000 */
[----:B------:R-:W3:Y:S01]  /*d3e0*/  F2F.F64.F32 R12, R12 ;  /* 0x0000000c000c7310 */ /* 0x000ee20000201800 */
[----:B------:R-:W-:Y:S05]  /*d3f0*/  BRA `(.L_x_9976) ;  /* 0x0000000c00547947 */ /* 0x000fea0003800000 */
.L_x_9980:
[----:B------:R-:W3:Y:S01]  /*d400*/  LDG.E.U16 R0, desc[UR36][R2.64] ;  /* 0x0000002402007981 */ /* 0x000ee2000c1e1500 */
[----:B------:R-:W-:Y:S01]  /*d410*/  CS2R R14, SRZ ;  /* 0x00000000000e7805 */ /* 0x000fe2000001ff00 */
[----:B---3--:R-:W-:-:S05]  /*d420*/  HADD2.F32 R0, -RZ, R0.H0_H0 ;  /* 0x20000000ff007230 */ /* 0x008fca0000004100 */
[----:B------:R-:W-:-:S04]  /*d430*/  FMUL.FTZ R0, R0, 1 ;  /* 0x3f80000000007820 */ /* 0x000fc80000410000 */
[----:B------:R0:W1:Y:S01]  /*d440*/  F2F.F64.F32 R12, R0 ;  /* 0x00000000000c7310 */ /* 0x0000620000201800 */
[----:B------:R-:W-:Y:S05]  /*d450*/  BRA `(.L_x_9976) ;  /* 0x0000000c003c7947 */ /* 0x000fea0003800000 */
.L_x_9979:
[----:B------:R-:W-:-:S13]  /*d460*/  ISETP.NE.AND P0, PT, R4, 0x7, PT ;  /* 0x000000070400780c */ /* 0x000fda0003f05270 */
[----:B------:R-:W-:Y:S05]  /*d470*/  @!P0 BRA `(.L_x_9981) ;  /* 0x0000000000488947 */ /* 0x000fea0003800000 */
[----:B------:R-:W-:-:S13]  /*d480*/  ISETP.NE.AND P0, PT, R4, 0x8, PT ;  /* 0x000000080400780c */ /* 0x000fda0003f05270 */
[----:B------:R-:W-:Y:S05]  /*d490*/  @!P0 BRA `(.L_x_9982) ;  /* 0x0000000000208947 */ /* 0x000fea0003800000 */
[----:B------:R-:W-:-:S13]  /*d4a0*/  ISETP.NE.AND P0, PT, R4, 0x9, PT ;  /* 0x000000090400780c */ /* 0x000fda0003f05270 */
[----:B------:R-:W-:Y:S05]  /*d4b0*/  @P0 BRA `(.L_x_9975) ;  /* 0x0000000800bc0947 */ /* 0x000fea0003800000 */
[----:B------:R-:W3:Y:S02]  /*d4c0*/  LDG.E.64 R2, desc[UR36][R2.64] ;  /* 0x0000002402027981 */ /* 0x000ee4000c1e1b00 */
[----:B---3--:R-:W-:Y:S01]  /*d4d0*/  FMUL.FTZ R14, R3, 1 ;  /* 0x3f800000030e7820 */ /* 0x008fe20000410000 */
[----:B------:R-:W-:-:S05]  /*d4e0*/  FMUL.FTZ R12, R2, 1 ;  /* 0x3f800000020c7820 */ /* 0x000fca0000410000 */
[----:B------:R-:W4:Y:S08]  /*d4f0*/  F2F.F64.F32 R14, R14 ;  /* 0x0000000e000e7310 */ /* 0x000f300000201800 */
[----:B------:R-:W0:Y:S01]  /*d500*/  F2F.F64.F32 R12, R12 ;  /* 0x0000000c000c7310 */ /* 0x000e220000201800 */
[----:B------:R-:W-:Y:S05]  /*d510*/  BRA `(.L_x_9976) ;  /* 0x0000000c000c7947 */ /* 0x000fea0003800000 */
.L_x_9982:
[----:B------:R-:W3:Y:S02]  /*d520*/  LDG.E R0, desc[UR36][R2.64] ;  /* 0x0000002402007981 */ /* 0x000ee4000c1e1900 */
[--C-:B---3--:R-:W-:Y:S02]  /*d530*/  HADD2.F32 R4, -RZ, R0.reuse.H1_H1 ;  /* 0x30000000ff047230 */ /* 0x108fe40000004100 */
[----:B------:R-:W-:-:S03]  /*d540*/  HADD2.F32 R0, -RZ, R0.H0_H0 ;  /* 0x20000000ff007230 */ /* 0x000fc60000004100 */
[----:B------:R-:W-:Y:S02]  /*d550*/  FMUL.FTZ R4, R4, 1 ;  /* 0x3f80000004047820 */ /* 0x000fe40000410000 */
[----:B------:R-:W-:Y:S02]  /*d560*/  FMUL.FTZ R0, R0, 1 ;  /* 0x3f80000000007820 */ /* 0x000fe40000410000 */
[----:B------:R0:W1:Y:S08]  /*d570*/  F2F.F64.F32 R14, R4 ;  /* 0x00000004000e7310 */ /* 0x0000700000201800 */
[----:B------:R0:W3:Y:S01]  /*d580*/  F2F.F64.F32 R12, R0 ;  /* 0x00000000000c7310 */ /* 0x0000e20000201800 */
[----:B------:R-:W-:Y:S05]  /*d590*/  BRA `(.L_x_9976) ;  /* 0x0000000800ec7947 */ /* 0x000fea0003800000 */
.L_x_9981:
[----:B------:R0:W5:Y:S01]  /*d5a0*/  LDG.E.64 R12, desc[UR36][R2.64] ;  /* 0x00000024020c7981 */ /* 0x000162000c1e1b00 */
[----:B------:R-:W-:Y:S01]  /*d5b0*/  CS2R R14, SRZ ;  /* 0x00000000000e7805 */ /* 0x000fe2000001ff00 */
[----:B------:R-:W-:Y:S06]  /*d5c0*/  BRA `(.L_x_9976) ;  /* 0x0000000800e07947 */ /* 0x000fec0003800000 */
.L_x_9971:
        /* <DEDUP_REMOVED lines=9> */
[----:B------:R-:W-:Y:S01]  /*d660*/  CS2R R14, SRZ ;  /* 0x00000000000e7805 */ /* 0x000fe2000001ff00 */
[----:B------:R-:W-:Y:S01]  /*d670*/  IMAD.MOV.U32 R12, RZ, RZ, RZ ;  /* 0x000000ffff0c7224 */ /* 0x000fe200078e00ff */
[----:B---3--:R-:W-:-:S04]  /*d680*/  ISETP.NE.AND P0, PT, R2, RZ, PT ;  /* 0x000000ff0200720c */ /* 0x008fc80003f05270 */
[----:B------:R-:W-:Y:S01]  /*d690*/  FSEL R13, RZ, 1.875, !P0 ;  /* 0x3ff00000ff0d7808 */ /* 0x000fe20004000000 */
[----:B------:R-:W-:Y:S08]  /*d6a0*/  BRA `(.L_x_9976) ;  /* 0x0000000800a87947 */ /* 0x000ff00003800000 */
.L_x_9985:
[----:B------:R0:W5:Y:S01]  /*d6b0*/  LDG.E.128 R12, desc[UR36][R2.64] ;  /* 0x00000024020c7981 */ /* 0x000162000c1e1d00 */
[----:B------:R-:W-:Y:S05]  /*d6c0*/  BRA `(.L_x_9976) ;  /* 0x0000000800a07947 */ /* 0x000fea0003800000 */
.L_x_9984:
[----:B------:R-:W-:-:S13]  /*d6d0*/  ISETP.NE.AND P0, PT, R4, 0xf, PT ;  /* 0x0000000f0400780c */ /* 0x000fda0003f05270 */
[----:B------:R-:W-:Y:S05]  /*d6e0*/  @!P0 BRA `(.L_x_9986) ;  /* 0x0000000000ac8947 */ /* 0x000fea0003800000 */
[----:B------:R-:W-:-:S13]  /*d6f0*/  ISETP.NE.AND P0, PT, R4, 0x17, PT ;  /* 0x000000170400780c */ /* 0x000fda0003f05270 */
[----:B------:R-:W-:Y:S05]  /*d700*/  @!P0 BRA `(.L_x_9987) ;  /* 0x0000000000648947 */ /* 0x000fea0003800000 */
[----:B------:R-:W-:-:S13]  /*d710*/  ISETP.NE.AND P0, PT, R4, 0x18, PT ;  /* 0x000000180400780c */ /* 0x000fda0003f05270 */
[----:B------:R-:W-:Y:S05]  /*d720*/  @P0 BRA `(.L_x_9975) ;  /* 0x0000000800200947 */ /* 0x000fea0003800000 */
[----:B------:R-:W3:Y:S01]  /*d730*/  LDG.E.U8 R0, desc[UR36][R2.64] ;  /* 0x0000002402007981 */ /* 0x000ee2000c1e1100 */
[----:B--2---:R-:W-:Y:S01]  /*d740*/  IMAD.MOV.U32 R8, RZ, RZ, -0x800000 ;  /* 0xff800000ff087424 */ /* 0x004fe200078e00ff */
[----:B------:R-:W-:Y:S01]  /*d750*/  CS2R R14, SRZ ;  /* 0x00000000000e7805 */ /* 0x000fe2000001ff00 */
        /* <DEDUP_REMOVED lines=20> */
.L_x_9987:
[----:B------:R-:W3:Y:S01]  /*d8a0*/  LDG.E.U8 R2, desc[UR36][R2.64] ;  /* 0x0000002402027981 */ /* 0x000ee2000c1e1100 */
[----:B------:R-:W-:Y:S01]  /*d8b0*/  CS2R R14, SRZ ;  /* 0x00000000000e7805 */ /* 0x000fe2000001ff00 */
        /* <DEDUP_REMOVED lines=14> */
.L_x_9986:
[----:B------:R-:W3:Y:S01]  /*d9a0*/  LDG.E.U16 R0, desc[UR36][R2.64] ;  /* 0x0000002402007981 */ /* 0x000ee2000c1e1500 */
[----:B------:R-:W-:Y:S01]  /*d9b0*/  CS2R R14, SRZ ;  /* 0x00000000000e7805 */ /* 0x000fe2000001ff00 */
[----:B---3--:R-:W-:-:S04]  /*d9c0*/  IMAD.U32 R0, R0, 0x10000, RZ ;  /* 0x0001000000007824 */ /* 0x008fc800078e00ff */
[----:B------:R-:W-:-:S04]  /*d9d0*/  FMUL.FTZ R0, R0, 1 ;  /* 0x3f80000000007820 */ /* 0x000fc80000410000 */
[----:B------:R0:W1:Y:S01]  /*d9e0*/  F2F.F64.F32 R12, R0 ;  /* 0x00000000000c7310 */ /* 0x0000620000201800 */
[----:B------:R-:W-:Y:S05]  /*d9f0*/  BRA `(.L_x_9976) ;  /* 0x0000000400d47947 */ /* 0x000fea0003800000 */
.L_x_9983:
        /* <DEDUP_REMOVED lines=8> */
[----:B------:R-:W3:Y:S01]  /*da80*/  LDG.E.U16 R2, desc[UR36][R2.64] ;  /* 0x0000002402027981 */ /* 0x000ee2000c1e1500 */
[----:B------:R-:W-:Y:S01]  /*da90*/  CS2R R14, SRZ ;  /* 0x00000000000e7805 */ /* 0x000fe2000001ff00 */
[----:B---3--:R0:W1:Y:S01]  /*daa0*/  I2F.F64.U16 R12, R2 ;  /* 0x00000002000c7312 */ /* 0x0080620000101800 */
[----:B------:R-:W-:Y:S05]  /*dab0*/  BRA `(.L_x_9976) ;  /* 0x0000000400a47947 */ /* 0x000fea0003800000 */
.L_x_9990:
        /* <DEDUP_REMOVED lines=21> */
.L_x_9994:
[----:B------:R-:W-:Y:S05]  /*dc10*/  BSYNC B1 ;  /* 0x0000000000017941 */ /* 0x000fea0003800000 */
.L_x_9993:
[----:B------:R-:W-:Y:S01]  /*dc20*/  LEA R3, R0, 0x3b800000, 0x17 ;  /* 0x3b80000000037811 */ /* 0x000fe200078eb8ff */
[----:B------:R-:W-:-:S05]  /*dc30*/  IMAD.SHL.U32 R0, R2, 0x100000, RZ ;  /* 0x0010000002007824 */ /* 0x000fca00078e00ff */
[----:B------:R-:W-:-:S07]  /*dc40*/  LOP3.LUT R0, R3, R0, R4, 0xfe, !PT ;  /* 0x0000000003007212 */ /* 0x000fce00078efe04 */
.L_x_9992:
[----:B------:R-:W-:Y:S05]  /*dc50*/  BSYNC B0 ;  /* 0x0000000000007941 */ /* 0x000fea0003800000 */
.L_x_9991:
[----:B------:R-:W-:Y:S01]  /*dc60*/  FMUL.FTZ R0, R0, 1 ;  /* 0x3f80000000007820 */ /* 0x000fe20000410000 */
[----:B------:R-:W-:-:S03]  /*dc70*/  CS2R R14, SRZ ;  /* 0x00000000000e7805 */ /* 0x000fc6000001ff00 */
[----:B------:R0:W1:Y:S01]  /*dc80*/  F2F.F64.F32 R12, R0 ;  /* 0x00000000000c7310 */ /* 0x0000620000201800 */
[----:B------:R-:W-:Y:S05]  /*dc90*/  BRA `(.L_x_9976) ;  /* 0x00000004002c7947 */ /* 0x000fea0003800000 */
.L_x_9989:
        /* <DEDUP_REMOVED lines=21> */
.L_x_9998:
[----:B------:R-:W-:Y:S05]  /*ddf0*/  BSYNC B1 ;  /* 0x0000000000017941 */ /* 0x000fea0003800000 */
.L_x_9997:
[----:B------:R-:W-:Y:S01]  /*de00*/  LEA R3, R0, 0x37800000, 0x17 ;  /* 0x3780000000037811 */ /* 0x000fe200078eb8ff */
[----:B------:R-:W-:-:S05]  /*de10*/  IMAD.SHL.U32 R0, R2, 0x200000, RZ ;  /* 0x0020000002007824 */ /* 0x000fca00078e00ff */
[----:B------:R-:W-:-:S07]  /*de20*/  LOP3.LUT R0, R3, R0, R4, 0xfe, !PT ;  /* 0x0000000003007212 */ /* 0x000fce00078efe04 */
.L_x_9996:
[----:B------:R-:W-:Y:S05]  /*de30*/  BSYNC B0 ;  /* 0x0000000000007941 */ /* 0x000fea0003800000 */
.L_x_9995:
[----:B------:R-:W-:Y:S01]  /*de40*/  FMUL.FTZ R0, R0, 1 ;  /* 0x3f80000000007820 */ /* 0x000fe20000410000 */
[----:B------:R-:W-:-:S03]  /*de50*/  CS2R R14, SRZ ;  /* 0x00000000000e7805 */ /* 0x000fc6000001ff00 */
[----:B------:R0:W1:Y:S01]  /*de60*/  F2F.F64.F32 R12, R0 ;  /* 0x00000000000c7310 */ /* 0x0000620000201800 */
[----:B------:R-:W-:Y:S05]  /*de70*/  BRA `(.L_x_9976) ;  /* 0x0000000000b47947 */ /* 0x000fea0003800000 */
.L_x_9988:
        /* <DEDUP_REMOVED lines=14> */
.L_x_10002:
[----:B------:R-:W-:Y:S05]  /*df60*/  BSYNC B0 ;  /* 0x0000000000007941 */ /* 0x000fea0003800000 */
.L_x_10001:
[----:B------:R-:W-:Y:S01]  /*df70*/  FMUL.FTZ R0, R0, 1 ;  /* 0x3f80000000007820 */ /* 0x000fe20000410000 */
[----:B------:R-:W-:-:S03]  /*df80*/  CS2R R14, SRZ ;  /* 0x00000000000e7805 */ /* 0x000fc6000001ff00 */
[----:B------:R0:W1:Y:S01]  /*df90*/  F2F.F64.F32 R12, R0 ;  /* 0x00000000000c7310 */ /* 0x0000620000201800 */
[----:B------:R-:W-:Y:S05]  /*dfa0*/  BRA `(.L_x_9976) ;  /* 0x0000000000687947 */ /* 0x000fea0003800000 */
.L_x_9975:
[----:B------:R-:W-:Y:S01]  /*dfb0*/  MOV R0, 0x0 ;  /* 0x0000000000007802 */ /* 0x000fe20000000f00 */
[----:B------:R-:W-:Y:S01]  /*dfc0*/  ULDC.64 UR4, c[0x4][0x148] ;  /* 0x0100520000047ab9 */ /* 0x000fe20000000a00 */
[----:B------:R-:W-:Y:S01]  /*dfd0*/  ULDC.64 UR6, c[0x4][0x48] ;  /* 0x0100120000067ab9 */ /* 0x000fe20000000a00 */
[----:B------:R-:W-:Y:S01]  /*dfe0*/  IMAD.U32 R4, RZ, RZ, UR4 ;  /* 0x00000004ff047e24 */ /* 0x000fe2000f8e00ff */
[----:B------:R0:W1:Y:S01]  /*dff0*/  LDC.64 R2, c[0x4][R0] ;  /* 0x0100000000027b82 */ /* 0x0000620000000a00 */
[----:B------:R-:W-:Y:S01]  /*e000*/  IMAD.U32 R5, RZ, RZ, UR5 ;  /* 0x00000005ff057e24 */ /* 0x000fe2000f8e00ff */
[----:B------:R-:W-:Y:S01]  /*e010*/  ULDC.64 UR4, c[0x4][0x150] ;  /* 0x0100540000047ab9 */ /* 0x000fe20000000a00 */
[----:B--2---:R-:W-:Y:S01]  /*e020*/  HFMA2.MMA R8, -RZ, RZ, 0, 4.64916229248046875e-06 ;  /* 0x0000004eff087435 */ /* 0x004fe200000001ff */
[----:B------:R-:W-:Y:S02]  /*e030*/  IMAD.U32 R6, RZ, RZ, UR4 ;  /* 0x00000004ff067e24 */ /* 0x000fe4000f8e00ff */
[----:B------:R-:W-:-:S02]  /*e040*/  IMAD.U32 R7, RZ, RZ, UR5 ;  /* 0x00000005ff077e24 */ /* 0x000fc4000f8e00ff */
[----:B------:R-:W-:Y:S02]  /*e050*/  IMAD.U32 R10, RZ, RZ, UR6 ;  /* 0x00000006ff0a7e24 */ /* 0x000fe4000f8e00ff */
[----:B------:R-:W-:Y:S02]  /*e060*/  IMAD.U32 R11, RZ, RZ, UR7 ;  /* 0x00000007ff0b7e24 */ /* 0x000fe4000f8e00ff */
[----:B------:R-:W-:Y:S02]  /*e070*/  IMAD.MOV.U32 R12, RZ, RZ, 0x1 ;  /* 0x00000001ff0c7424 */ /* 0x000fe400078e00ff */
[----:B0-----:R-:W-:-:S07]  /*e080*/  IMAD.MOV.U32 R13, RZ, RZ, RZ ;  /* 0x000000ffff0d7224 */ /* 0x001fce00078e00ff */
[----:B------:R-:W-:-:S07]  /*e090*/  LEPC R20, `(.L_x_10003) ;  /* 0x000000001014794e */ /* 0x000fce0000000000 */
[----:B-1----:R-:W-:Y:S05]  /*e0a0*/  CALL.ABS.NOINC R2 ;  /* 0x0000000002007343 */ /* 0x002fea0003c00000 */
.L_x_10003:
[----:B------:R-:W-:Y:S02]  /*e0b0*/  CS2R R12, SRZ ;  /* 0x00000000000c7805 */ /* 0x000fe4000001ff00 */
[----:B------:R-:W-:Y:S01]  /*e0c0*/  CS2R R14, SRZ ;  /* 0x00000000000e7805 */ /* 0x000fe2000001ff00 */
[----:B------:R-:W-:Y:S06]  /*e0d0*/  BRA `(.L_x_9976) ;  /* 0x00000000001c7947 */ /* 0x000fec0003800000 */
.L_x_10000:
[----:B------:R-:W3:Y:S01]  /*e0e0*/  LDG.E.64 R12, desc[UR36][R2.64] ;  /* 0x00000024020c7981 */ /* 0x000ee2000c1e1b00 */
[----:B------:R-:W-:Y:S01]  /*e0f0*/  CS2R R14, SRZ ;  /* 0x00000000000e7805 */ /* 0x000fe2000001ff00 */
[----:B---3--:R-:W0:Y:S01]  /*e100*/  I2F.F64.U64 R12, R12 ;  /* 0x0000000c000c7312 */ /* 0x008e220000301800 */
[----:B------:R-:W-:Y:S05]  /*e110*/  BRA `(.L_x_9976) ;  /* 0x00000000000c7947 */ /* 0x000fea0003800000 */
.L_x_9999:
[----:B------:R-:W3:Y:S01]  /*e120*/  LDG.E R2, desc[UR36][R2.64] ;  /* 0x0000002402027981 */ /* 0x000ee2000c1e1900 */
[----:B------:R-:W-:Y:S01]  /*e130*/  CS2R R14, SRZ ;  /* 0x00000000000e7805 */ /* 0x000fe2000001ff00 */
[----:B---3--:R0:W1:Y:S06]  /*e140*/  I2F.F64.U32 R12, R2 ;  /* 0x00000002000c7312 */ /* 0x00806c0000201800 */
.L_x_9976:
[----:B01-3-5:R-:W-:Y:S01]  /*e150*/  DSETP.GTU.AND P1, PT, |R12|, +INF , PT ;  /* 0x7ff000000c00742a */ /* 0x02bfe20003f2c200 */
[----:B------:R-:W-:Y:S01]  /*e160*/  IMAD.MOV.U32 R0, RZ, RZ, 0x1 ;  /* 0x00000001ff007424 */ /* 0x000fe200078e00ff */
[----:B------:R-:W-:Y:S01]  /*e170*/  BSSY B1, `(.L_x_10004) ;  /* 0x0000096000017945 */ /* 0x000fe20003800000 */
[----:B--2---:R-:W-:Y:S02]  /*e180*/  IMAD.MOV.U32 R8, RZ, RZ, 0x0 ;  /* 0x00000000ff087424 */ /* 0x004fe400078e00ff */
[----:B------:R-:W-:Y:S02]  /*e190*/  IMAD.MOV.U32 R9, RZ, RZ, 0x7ff80000 ;  /* 0x7ff80000ff097424 */ /* 0x000fe400078e00ff */
[----:B------:R-:W-:Y:S02]  /*e1a0*/  IMAD.MOV.U32 R10, RZ, RZ, 0x0 ;  /* 0x00000000ff0a7424 */ /* 0x000fe400078e00ff */
[----:B------:R-:W-:-:S05]  /*e1b0*/  IMAD.MOV.U32 R11, RZ, RZ, 0x7ff80000 ;  /* 0x7ff80000ff0b7424 */ /* 0x000fca00078e00ff */
[----:B----4-:R-:W-:-:S06]  /*e1c0*/  @!P1 DSETP.GTU.AND P0, PT, |R14|, +INF , PT ;  /* 0x7ff000000e00942a */ /* 0x010fcc0003f0c200 */
        /* <DEDUP_REMOVED lines=50> */
.L_x_10009:
[----:B------:R-:W-:Y:S05]  /*e4f0*/  BSYNC B2 ;  /* 0x0000000000027941 */ /* 0x000fea0003800000 */
.L_x_10008:
        /* <DEDUP_REMOVED lines=17> */
.L_x_10011:
[----:B------:R-:W-:Y:S05]  /*e610*/  BSYNC B2 ;  /* 0x0000000000027941 */ /* 0x000fea0003800000 */
.L_x_10010:
[----:B------:R-:W-:Y:S02]  /*e620*/  DFMA R8, RZ, R2, 1 ;  /* 0x3ff00000ff08742b */ /* 0x000fe40000000002 */
[----:B------:R-:W-:-:S06]  /*e630*/  DADD R2, RZ, -R2 ;  /* 0x00000000ff027229 */ /* 0x000fcc0000000802 */
[-C--:B------:R-:W-:Y:S02]  /*e640*/  DMUL R8, R8, R6.reuse ;  /* 0x0000000608087228 */ /* 0x080fe40000000000 */
[----:B------:R-:W-:Y:S01]  /*e650*/  DMUL R10, R2, R6 ;  /* 0x00000006020a7228 */ /* 0x000fe20000000000 */
[----:B------:R-:W-:Y:S10]  /*e660*/  BRA `(.L_x_10005) ;  /* 0x0000000400187947 */ /* 0x000ff40003800000 */
.L_x_10007:
        /* <DEDUP_REMOVED lines=18> */
.L_x_10013:
[----:B------:R-:W-:Y:S05]  /*e790*/  BSYNC B2 ;  /* 0x0000000000027941 */ /* 0x000fea0003800000 */
.L_x_10012:
[----:B------:R-:W-:Y:S01]  /*e7a0*/  DADD R6, -RZ, |R14| ;  /* 0x00000000ff067229 */ /* 0x000fe2000000050e */
[----:B------:R-:W-:Y:S02]  /*e7b0*/  CS2R R10, SRZ ;  /* 0x00000000000a7805 */ /* 0x000fe4000001ff00 */
[----:B------:R-:W-:-:S08]  /*e7c0*/  MOV R0, 0xe7e0 ;  /* 0x0000e7e000007802 */ /* 0x000fd00000000f00 */
[----:B------:R-:W-:Y:S05]  /*e7d0*/  CALL.REL.NOINC `($__internal_8_$__cuda_sm20_div_rn_f64_full) ;  /* 0x0000001400b47944 */ /* 0x000fea0003c00000 */
[----:B------:R-:W-:Y:S05]  /*e7e0*/  BRA `(.L_x_10005) ;  /* 0x0000000000b87947 */ /* 0x000fea0003800000 */
.L_x_10006:
        /* <DEDUP_REMOVED lines=23> */
.L_x_10015:
[----:B------:R-:W-:Y:S05]  /*e960*/  BSYNC B2 ;  /* 0x0000000000027941 */ /* 0x000fea0003800000 */
.L_x_10014:
        /* <DEDUP_REMOVED lines=17> */
.L_x_10017:
[----:B------:R-:W-:Y:S05]  /*ea80*/  BSYNC B2 ;  /* 0x0000000000027941 */ /* 0x000fea0003800000 */
.L_x_10016:
[----:B------:R-:W-:Y:S02]  /*ea90*/  DADD R8, RZ, R2 ;  /* 0x00000000ff087229 */ /* 0x000fe40000000002 */
[----:B------:R-:W-:-:S06]  /*eaa0*/  DFMA R2, RZ, R2, -1 ;  /* 0xbff00000ff02742b */ /* 0x000fcc0000000002 */
[-C--:B------:R-:W-:Y:S02]  /*eab0*/  DMUL R8, R8, R6.reuse ;  /* 0x0000000608087228 */ /* 0x080fe40000000000 */
[----:B------:R-:W-:-:S11]  /*eac0*/  DMUL R10, R2, R6 ;  /* 0x00000006020a7228 */ /* 0x000fd60000000000 */
.L_x_10005:
[----:B------:R-:W-:Y:S05]  /*ead0*/  BSYNC B1 ;  /* 0x0000000000017941 */ /* 0x000fea0003800000 */
.L_x_10004:
        /* <DEDUP_REMOVED lines=15> */
.L_x_10021:
[----:B------:R-:W0:Y:S02]  /*ebd0*/  F2I.S64.F64.TRUNC R8, R8 ;  /* 0x0000000800087311 */ /* 0x000e24000030d900 */
[----:B0-----:R-:W-:-:S05]  /*ebe0*/  IMAD.MOV.U32 R3, RZ, RZ, R8 ;  /* 0x000000ffff037224 */ /* 0x001fca00078e0008 */
[----:B------:R-:W-:Y:S01]  /*ebf0*/  STG.E.U8 desc[UR36][R16.64], R3 ;  /* 0x0000000310007986 */ /* 0x000fe2000c101124 */
[----:B------:R-:W-:Y:S05]  /*ec00*/  EXIT ;  /* 0x000000000000794d */ /* 0x000fea0003800000 */
.L_x_10020:
        /* <DEDUP_REMOVED lines=9> */
.L_x_10024:
[----:B------:R-:W0:Y:S02]  /*eca0*/  F2I.F64.TRUNC R9, R8 ;  /* 0x0000000800097311 */ /* 0x000e24000030d100 */
[----:B0-----:R-:W-:Y:S01]  /*ecb0*/  STG.E desc[UR36][R16.64], R9 ;  /* 0x0000000910007986 */ /* 0x001fe2000c101924 */
[----:B------:R-:W-:Y:S05]  /*ecc0*/  EXIT ;  /* 0x000000000000794d */ /* 0x000fea0003800000 */
.L_x_10023:
[----:B------:R-:W0:Y:S02]  /*ecd0*/  F2I.F64.TRUNC R9, R8 ;  /* 0x0000000800097311 */ /* 0x000e24000030d100 */
[----:B0-----:R-:W-:Y:S01]  /*ece0*/  STG.E.U16 desc[UR36][R16.64], R9 ;  /* 0x0000000910007986 */ /* 0x001fe2000c101524 */
[----:B------:R-:W-:Y:S05]  /*ecf0*/  EXIT ;  /* 0x000000000000794d */ /* 0x000fea0003800000 */
.L_x_10019:
        /* <DEDUP_REMOVED lines=13> */
.L_x_10026:
        /* <DEDUP_REMOVED lines=8> */
.L_x_10025:
        /* <DEDUP_REMOVED lines=14> */
[----:B------:R-:W-:Y:S01]  /*ef30*/  STG.E.64 desc[UR36][R16.64], R2 ;  /* 0x0000000210007986 */ /* 0x000fe2000c101b24 */
[----:B------:R-:W-:Y:S05]  /*ef40*/  EXIT ;  /* 0x000000000000794d */ /* 0x000fea0003800000 */
.L_x_10028:
        /* <DEDUP_REMOVED lines=9> */
[----:B------:R-:W-:Y:S01]  /*efe0*/  STG.E desc[UR36][R16.64], R3 ;  /* 0x0000000310007986 */ /* 0x000fe2000c101924 */
[----:B------:R-:W-:Y:S05]  /*eff0*/  EXIT ;  /* 0x000000000000794d */ /* 0x000fea0003800000 */
.L_x_10027:
[----:B------:R-:W-:Y:S01]  /*f000*/  STG.E.64 desc[UR36][R16.64], R8 ;  /* 0x0000000810007986 */ /* 0x000fe2000c101b24 */
[----:B------:R-:W-:Y:S05]  /*f010*/  EXIT ;  /* 0x000000000000794d */ /* 0x000fea0003800000 */
.L_x_10018:
        /* <DEDUP_REMOVED lines=11> */
[----:B------:R-:W-:Y:S01]  /*f0d0*/  STG.E.U8 desc[UR36][R16.64], R3 ;  /* 0x0000000310007986 */ /* 0x000fe2000c101124 */
[----:B------:R-:W-:Y:S05]  /*f0e0*/  EXIT ;  /* 0x000000000000794d */ /* 0x000fea0003800000 */
.L_x_10031:
[----:B------:R-:W-:Y:S01]  /*f0f0*/  STG.E.128 desc[UR36][R16.64], R8 ;  /* 0x0000000810007986 */ /* 0x000fe2000c101d24 */
[----:B------:R-:W-:Y:S05]  /*f100*/  EXIT ;  /* 0x000000000000794d */ /* 0x000fea0003800000 */
.L_x_10030:
        /* <DEDUP_REMOVED lines=25> */
.L_x_10035:
[----:B------:R-:W-:Y:S05]  /*f2a0*/  BSYNC B0 ;  /* 0x0000000000007941 */ /* 0x000fea0003800000 */
.L_x_10034:
[----:B------:R-:W-:-:S05]  /*f2b0*/  LOP3.LUT R3, R0, R3, RZ, 0xfc, !PT ;  /* 0x0000000300037212 */ /* 0x000fca00078efcff */
[----:B------:R-:W-:Y:S01]  /*f2c0*/  STG.E.U8 desc[UR36][R16.64], R3 ;  /* 0x0000000310007986 */ /* 0x000fe2000c101124 */
[----:B------:R-:W-:Y:S05]  /*f2d0*/  EXIT ;  /* 0x000000000000794d */ /* 0x000fea0003800000 */
.L_x_10033:
        /* <DEDUP_REMOVED lines=17> */
.L_x_10037:
[----:B------:R-:W-:Y:S01]  /*f3f0*/  IMAD.MOV.U32 R0, RZ, RZ, 0x7f ;  /* 0x0000007fff007424 */ /* 0x000fe200078e00ff */
[----:B------:R-:W-:-:S04]  /*f400*/  ISETP.GT.U32.AND P0, PT, R2, 0x7f800000, PT ;  /* 0x7f8000000200780c */ /* 0x000fc80003f04070 */
[----:B------:R-:W-:-:S09]  /*f410*/  SEL R0, R0, 0x7c, P0 ;  /* 0x0000007c00007807 */ /* 0x000fd20000000000 */
.L_x_10038:
[----:B------:R-:W-:Y:S05]  /*f420*/  BSYNC B0 ;  /* 0x0000000000007941 */ /* 0x000fea0003800000 */
.L_x_10036:
[----:B------:R-:W-:-:S04]  /*f430*/  LOP3.LUT R2, R3, 0x80000000, RZ, 0xc0, !PT ;  /* 0x8000000003027812 */ /* 0x000fc800078ec0ff */
[----:B------:R-:W-:-:S04]  /*f440*/  SHF.R.U32.HI R3, RZ, 0x18, R2 ;  /* 0x00000018ff037819 */ /* 0x000fc80000011602 */
[----:B------:R-:W-:-:S05]  /*f450*/  LOP3.LUT R3, R0, R3, RZ, 0xfc, !PT ;  /* 0x0000000300037212 */ /* 0x000fca00078efcff */
[----:B------:R-:W-:Y:S01]  /*f460*/  STG.E.U8 desc[UR36][R16.64], R3 ;  /* 0x0000000310007986 */ /* 0x000fe2000c101124 */
[----:B------:R-:W-:Y:S05]  /*f470*/  EXIT ;  /* 0x000000000000794d */ /* 0x000fea0003800000 */
.L_x_10032:
        /* <DEDUP_REMOVED lines=8> */
.L_x_10029:
        /* <DEDUP_REMOVED lines=11> */
.L_x_10041:
        /* <DEDUP_REMOVED lines=21> */
.L_x_10044:
[----:B------:R-:W-:-:S04]  /*f700*/  LOP3.LUT R0, R5, 0x80000000, RZ, 0xc0, !PT ;  /* 0x8000000005007812 */ /* 0x000fc800078ec0ff */
[----:B------:R-:W-:-:S04]  /*f710*/  SHF.R.U32.HI R3, RZ, 0x18, R0 ;  /* 0x00000018ff037819 */ /* 0x000fc80000011600 */
[----:B------:R-:W-:-:S04]  /*f720*/  LOP3.LUT R2, R2, R3, RZ, 0xfc, !PT ;  /* 0x0000000302027212 */ /* 0x000fc800078efcff */
[----:B------:R-:W-:-:S07]  /*f730*/  PRMT R0, R2, 0x7610, R0 ;  /* 0x0000761002007816 */ /* 0x000fce0000000000 */
.L_x_10043:
[----:B------:R-:W-:Y:S05]  /*f740*/  BSYNC B0 ;  /* 0x0000000000007941 */ /* 0x000fea0003800000 */
.L_x_10042:
[----:B------:R-:W-:Y:S01]  /*f750*/  STG.E.U8 desc[UR36][R16.64], R0 ;  /* 0x0000000010007986 */ /* 0x000fe2000c101124 */
[----:B------:R-:W-:Y:S05]  /*f760*/  EXIT ;  /* 0x000000000000794d */ /* 0x000fea0003800000 */
.L_x_10040:
        /* <DEDUP_REMOVED lines=21> */
.L_x_10047:
[----:B------:R-:W-:-:S04]  /*f8c0*/  LOP3.LUT R0, R5, 0x80000000, RZ, 0xc0, !PT ;  /* 0x8000000005007812 */ /* 0x000fc800078ec0ff */
[----:B------:R-:W-:-:S04]  /*f8d0*/  SHF.R.U32.HI R3, RZ, 0x18, R0 ;  /* 0x00000018ff037819 */ /* 0x000fc80000011600 */
[----:B------:R-:W-:-:S04]  /*f8e0*/  LOP3.LUT R2, R2, R3, RZ, 0xfc, !PT ;  /* 0x0000000302027212 */ /* 0x000fc800078efcff */
[----:B------:R-:W-:-:S07]  /*f8f0*/  PRMT R0, R2, 0x7610, R0 ;  /* 0x0000761002007816 */ /* 0x000fce0000000000 */
.L_x_10046:
[----:B------:R-:W-:Y:S05]  /*f900*/  BSYNC B0 ;  /* 0x0000000000007941 */ /* 0x000fea0003800000 */
.L_x_10045:
[----:B------:R-:W-:Y:S01]  /*f910*/  STG.E.U8 desc[UR36][R16.64], R0 ;  /* 0x0000000010007986 */ /* 0x000fe2000c101124 */
[----:B------:R-:W-:Y:S05]  /*f920*/  EXIT ;  /* 0x000000000000794d */ /* 0x000fea0003800000 */
.L_x_10039:
        /* <DEDUP_REMOVED lines=26> */
.L_x_10022:
        /* <DEDUP_REMOVED lines=16> */
.L_x_10050:
[----:B------:R-:W-:Y:S05]  /*fbd0*/  EXIT ;  /* 0x000000000000794d */ /* 0x000fea0003800000 */
.L_x_10049:
[----:B------:R-:W0:Y:S02]  /*fbe0*/  F2I.U64.F64.TRUNC R8, R8 ;  /* 0x0000000800087311 */ /* 0x000e24000030d800 */
[----:B0-----:R-:W-:Y:S01]  /*fbf0*/  STG.E.64 desc[UR36][R16.64], R8 ;  /* 0x0000000810007986 */ /* 0x001fe2000c101b24 */
[----:B------:R-:W-:Y:S05]  /*fc00*/  EXIT ;  /* 0x000000000000794d */ /* 0x000fea0003800000 */
.L_x_10048:
[----:B------:R-:W0:Y:S02]  /*fc10*/  F2I.U32.F64.TRUNC R9, R8 ;  /* 0x0000000800097311 */ /* 0x000e24000030d000 */
[----:B0-----:R-:W-:Y:S01]  /*fc20*/  STG.E desc[UR36][R16.64], R9 ;  /* 0x0000000910007986 */ /* 0x001fe2000c101924 */
[----:B------:R-:W-:Y:S05]  /*fc30*/  EXIT ;  /* 0x000000000000794d */ /* 0x000fea0003800000 */
        .weak           $__internal_7_$__cuda_sm20_dblrcp_rn_slowpath_v3
        .type           $__internal_7_$__cuda_sm20_dblrcp_rn_slowpath_v3,@function
        .size           $__internal_7_$__cuda_sm20_dblrcp_rn_slowpath_v3,($__internal_8_$__cuda_sm20_div_rn_f64_full - $__internal_7_$__cuda_sm20_dblrcp_rn_slowpath_v3)
$__internal_7_$__cuda_sm20_dblrcp_rn_slowpath_v3:
[----:B------:R-:W-:Y:S01]  /*fc40*/  DSETP.GTU.AND P0, PT, |R4|, +INF , PT ;  /* 0x7ff000000400742a */ /* 0x000fe20003f0c200 */
[----:B------:R-:W-:-:S13]  /*fc50*/  BSSY B0, `(.L_x_10051) ;  /* 0x0000022000007945 */ /* 0x000fda0003800000 */
[----:B------:R-:W-:Y:S05]  /*fc60*/  @P0 BRA `(.L_x_10052) ;  /* 0x0000000000780947 */ /* 0x000fea0003800000 */
[----:B------:R-:W-:-:S05]  /*fc70*/  LOP3.LUT R9, R5, 0x7fffffff, RZ, 0xc0, !PT ;  /* 0x7fffffff05097812 */ /* 0x000fca00078ec0ff */
[----:B------:R-:W-:-:S05]  /*fc80*/  VIADD R6, R9, 0xffffffff ;  /* 0xffffffff09067836 */ /* 0x000fca0000000000 */
[----:B------:R-:W-:-:S13]  /*fc90*/  ISETP.GE.U32.AND P0, PT, R6, 0x7fefffff, PT ;  /* 0x7fefffff0600780c */ /* 0x000fda0003f06070 */
[----:B------:R-:W-:Y:S01]  /*fca0*/  @P0 LOP3.LUT R7, R5, 0x7ff00000, RZ, 0x3c, !PT ;  /* 0x7ff0000005070812 */ /* 0x000fe200078e3cff */
[----:B------:R-:W-:Y:S01]  /*fcb0*/  @P0 IMAD.MOV.U32 R6, RZ, RZ, RZ ;  /* 0x000000ffff060224 */ /* 0x000fe200078e00ff */
[----:B------:R-:W-:Y:S06]  /*fcc0*/  @P0 BRA `(.L_x_10053) ;  /* 0x0000000000680947 */ /* 0x000fec0003800000 */
[----:B------:R-:W-:-:S13]  /*fcd0*/  ISETP.GE.U32.AND P0, PT, R9, 0x1000001, PT ;  /* 0x010000010900780c */ /* 0x000fda0003f06070 */
[----:B------:R-:W-:Y:S05]  /*fce0*/  @!P0 BRA `(.L_x_10054) ;  /* 0x0000000000348947 */ /* 0x000fea0003800000 */
[----:B------:R-:W-:Y:S02]  /*fcf0*/  VIADD R7, R5, 0xc0200000 ;  /* 0xc020000005077836 */ /* 0x000fe40000000000 */
[----:B------:R-:W-:Y:S02]  /*fd00*/  IMAD.MOV.U32 R6, RZ, RZ, R4 ;  /* 0x000000ffff067224 */ /* 0x000fe400078e0004 */
[----:B------:R-:W0:Y:S04]  /*fd10*/  MUFU.RCP64H R9, R7 ;  /* 0x0000000700097308 */ /* 0x000e280000001800 */
[----:B0-----:R-:W-:-:S08]  /*fd20*/  DFMA R10, -R6, R8, 1 ;  /* 0x3ff00000060a742b */ /* 0x001fd00000000108 */
[----:B------:R-:W-:-:S08]  /*fd30*/  DFMA R10, R10, R10, R10 ;  /* 0x0000000a0a0a722b */ /* 0x000fd0000000000a */
[----:B------:R-:W-:-:S08]  /*fd40*/  DFMA R10, R8, R10, R8 ;  /* 0x0000000a080a722b */ /* 0x000fd00000000008 */
[----:B------:R-:W-:-:S08]  /*fd50*/  DFMA R8, -R6, R10, 1 ;  /* 0x3ff000000608742b */ /* 0x000fd0000000010a */
[----:B------:R-:W-:-:S08]  /*fd60*/  DFMA R8, R10, R8, R10 ;  /* 0x000000080a08722b */ /* 0x000fd0000000000a */
[----:B------:R-:W-:-:S08]  /*fd70*/  DMUL R8, R8, 2.2250738585072013831e-308 ;  /* 0x0010000008087828 */ /* 0x000fd00000000000 */
[----:B------:R-:W-:-:S08]  /*fd80*/  DFMA R4, -R4, R8, 1 ;  /* 0x3ff000000404742b */ /* 0x000fd00000000108 */
[----:B------:R-:W-:-:S08]  /*fd90*/  DFMA R4, R4, R4, R4 ;  /* 0x000000040404722b */ /* 0x000fd00000000004 */
[----:B------:R-:W-:Y:S01]  /*fda0*/  DFMA R6, R8, R4, R8 ;  /* 0x000000040806722b */ /* 0x000fe20000000008 */
[----:B------:R-:W-:Y:S10]  /*fdb0*/  BRA `(.L_x_10053) ;  /* 0x00000000002c7947 */ /* 0x000ff40003800000 */
.L_x_10054:
[----:B------:R-:W-:-:S06]  /*fdc0*/  DMUL R4, R4, 8.11296384146066816958e+31 ;  /* 0x4690000004047828 */ /* 0x000fcc0000000000 */
[----:B------:R-:W0:Y:S02]  /*fdd0*/  MUFU.RCP64H R9, R5 ;  /* 0x0000000500097308 */ /* 0x000e240000001800 */
[----:B0-----:R-:W-:-:S08]  /*fde0*/  DFMA R6, -R4, R8, 1 ;  /* 0x3ff000000406742b */ /* 0x001fd00000000108 */
[----:B------:R-:W-:-:S08]  /*fdf0*/  DFMA R6, R6, R6, R6 ;  /* 0x000000060606722b */ /* 0x000fd00000000006 */
[----:B------:R-:W-:-:S08]  /*fe00*/  DFMA R6, R8, R6, R8 ;  /* 0x000000060806722b */ /* 0x000fd00000000008 */
[----:B------:R-:W-:-:S08]  /*fe10*/  DFMA R8, -R4, R6, 1 ;  /* 0x3ff000000408742b */ /* 0x000fd00000000106 */
[----:B------:R-:W-:-:S08]  /*fe20*/  DFMA R6, R6, R8, R6 ;  /* 0x000000080606722b */ /* 0x000fd00000000006 */
[----:B------:R-:W-:Y:S01]  /*fe30*/  DMUL R6, R6, 8.11296384146066816958e+31 ;  /* 0x4690000006067828 */ /* 0x000fe20000000000 */
[----:B------:R-:W-:Y:S10]  /*fe40*/  BRA `(.L_x_10053) ;  /* 0x0000000000087947 */ /* 0x000ff40003800000 */
.L_x_10052:
[----:B------:R-:W-:Y:S01]  /*fe50*/  LOP3.LUT R7, R5, 0x80000, RZ, 0xfc, !PT ;  /* 0x0008000005077812 */ /* 0x000fe200078efcff */
[----:B------:R-:W-:-:S07]  /*fe60*/  IMAD.MOV.U32 R6, RZ, RZ, R4 ;  /* 0x000000ffff067224 */ /* 0x000fce00078e0004 */
.L_x_10053:
[----:B------:R-:W-:Y:S05]  /*fe70*/  BSYNC B0 ;  /* 0x0000000000007941 */ /* 0x000fea0003800000 */
.L_x_10051:
[----:B------:R-:W-:Y:S02]  /*fe80*/  IMAD.MOV.U32 R4, RZ, RZ, R0 ;  /* 0x000000ffff047224 */ /* 0x000fe400078e0000 */
[----:B------:R-:W-:-:S04]  /*fe90*/  IMAD.MOV.U32 R5, RZ, RZ, 0x0 ;  /* 0x00000000ff057424 */ /* 0x000fc800078e00ff */
[----:B------:R-:W-:Y:S05]  /*fea0*/  RET.REL.NODEC R4 `(_ZN2at6native18elementwise_kernelILi128ELi4EZNS0_15gpu_kernel_implIZZZNS0_22reciprocal_kernel_cudaERNS_18TensorIteratorBaseEENKUlvE_clEvENKUlvE1_clEvEUlN3c107complexIdEEE_EEvS4_RKT_EUliE_EEviT1_) ;  /* 0xffffff0004547950 */ /* 0x000fea0003c3ffff */
        .weak           $__internal_8_$__cuda_sm20_div_rn_f64_full
        .type           $__internal_8_$__cuda_sm20_div_rn_f64_full,@function
        .size           $__internal_8_$__cuda_sm20_div_rn_f64_full,(.L_x_19534 - $__internal_8_$__cuda_sm20_div_rn_f64_full)
$__internal_8_$__cuda_sm20_div_rn_f64_full:
[C---:B------:R-:W-:Y:S01]  /*feb0*/  FSETP.GEU.AND P0, PT, |R7|.reuse, 1.469367938527859385e-39, PT ;  /* 0x001000000700780b */ /* 0x040fe20003f0e200 */
[----:B------:R-:W-:Y:S01]  /*fec0*/  IMAD.MOV.U32 R20, RZ, RZ, 0x1 ;  /* 0x00000001ff147424 */ /* 0x000fe200078e00ff */
[----:B------:R-:W-:Y:S01]  /*fed0*/  LOP3.LUT R24, R7, 0x800fffff, RZ, 0xc0, !PT ;  /* 0x800fffff07187812 */ /* 0x000fe200078ec0ff */
[----:B------:R-:W-:Y:S01]  /*fee0*/  IMAD.MOV.U32 R26, RZ, RZ, R10 ;  /* 0x000000ffff1a7224 */ /* 0x000fe200078e000a */
[C---:B------:R-:W-:Y:S01]  /*fef0*/  FSETP.GEU.AND P2, PT, |R11|.reuse, 1.469367938527859385e-39, PT ;  /* 0x001000000b00780b */ /* 0x040fe20003f4e200 */
[----:B------:R-:W-:Y:S01]  /*ff00*/  BSSY B0, `(.L_x_10055) ;  /* 0x0000052000007945 */ /* 0x000fe20003800000 */
[----:B------:R-:W-:Y:S01]  /*ff10*/  LOP3.LUT R25, R24, 0x3ff00000, RZ, 0xfc, !PT ;  /* 0x3ff0000018197812 */ /* 0x000fe200078efcff */
[----:B------:R-:W-:Y:S01]  /*ff20*/  IMAD.MOV.U32 R24, RZ, RZ, R6 ;  /* 0x000000ffff187224 */ /* 0x000fe200078e0006 */
[----:B------:R-:W-:Y:S02]  /*ff30*/  LOP3.LUT R2, R11, 0x7ff00000, RZ, 0xc0, !PT ;  /* 0x7ff000000b027812 */ /* 0x000fe400078ec0ff */
[----:B------:R-:W-:-:S03]  /*ff40*/  LOP3.LUT R5, R7, 0x7ff00000, RZ, 0xc0, !PT ;  /* 0x7ff0000007057812 */ /* 0x000fc600078ec0ff */
[----:B------:R-:W-:Y:S01]  /*ff50*/  @!P0 DMUL R24, R6, 8.98846567431157953865e+307 ;  /* 0x7fe0000006188828 */ /* 0x000fe20000000000 */
[C---:B------:R-:W-:Y:S01]  /*ff60*/  ISETP.GE.U32.AND P1, PT, R2.reuse, R5, PT ;  /* 0x000000050200720c */ /* 0x040fe20003f26070 */
[----:B------:R-:W-:Y:S02]  /*ff70*/  IMAD.MOV.U32 R4, RZ, RZ, R2 ;  /* 0x000000ffff047224 */ /* 0x000fe400078e0002 */
[----:B------:R-:W-:Y:S01]  /*ff80*/  @!P2 LOP3.LUT R3, R7, 0x7ff00000, RZ, 0xc0, !PT ;  /* 0x7ff000000703a812 */ /* 0x000fe200078ec0ff */
[----:B------:R-:W-:Y:S01]  /*ff90*/  @!P2 IMAD.MOV.U32 R22, RZ, RZ, RZ ;  /* 0x000000ffff16a224 */ /* 0x000fe200078e00ff */
[----:B------:R-:W0:Y:S02]  /*ffa0*/  MUFU.RCP64H R21, R25 ;  /* 0x0000001900157308 */ /* 0x000e240000001800 */
[----:B------:R-:W-:Y:S01]  /*ffb0*/  @!P2 ISETP.GE.U32.AND P3, PT, R2, R3, PT ;  /* 0x000000030200a20c */ /* 0x000fe20003f66070 */
[----:B------:R-:W-:Y:S01]  /*ffc0*/  IMAD.MOV.U32 R3, RZ, RZ, 0x1ca00000 ;  /* 0x1ca00000ff037424 */ /* 0x000fe200078e00ff */
[----:B------:R-:W-:-:S04]  /*ffd0*/  @!P0 LOP3.LUT R5, R25, 0x7ff00000, RZ, 0xc0, !PT ;  /* 0x7ff0000019058812 */ /* 0x000fc800078ec0ff */
[----:B------:R-:W-:-:S04]  /*ffe0*/  @!P2 SEL R23, R3, 0x63400000, !P3 ;  /* 0x634000000317a807 */ /* 0x000fc80005800000 */
[----:B------:R-:W-:-:S04]  /*fff0*/  @!P2 LOP3.LUT R23, R23, 0x80000000, R11, 0xf8, !PT ;  /* 0x800000001717a812 */ /* 0x000fc800078ef80b */
[----:B------:R-:W-:Y:S01]  /*10000*/  @!P2 LOP3.LUT R23, R23, 0x100000, RZ, 0xfc, !PT ;  /* 0x001000001717a812 */ /* 0x000fe200078efcff */
[----:B0-----:R-:W-:-:S08]  /*10010*/  DFMA R28, R20, -R24, 1 ;  /* 0x3ff00000141c742b */ /* 0x001fd00000000818 */
[----:B------:R-:W-:-:S08]  /*10020*/  DFMA R28, R28, R28, R28 ;  /* 0x0000001c1c1c722b */ /* 0x000fd0000000001c */
[----:B------:R-:W-:Y:S01]  /*10030*/  DFMA R28, R20, R28, R20 ;  /* 0x0000001c141c722b */ /* 0x000fe20000000014 */
[----:B------:R-:W-:-:S04]  /*10040*/  SEL R21, R3, 0x63400000, !P1 ;  /* 0x6340000003157807 */ /* 0x000fc80004800000 */
[----:B------:R-:W-:-:S03]  /*10050*/  LOP3.LUT R27, R21, 0x800fffff, R11, 0xf8, !PT ;  /* 0x800fffff151b7812 */ /* 0x000fc600078ef80b */
[----:B------:R-:W-:-:S03]  /*10060*/  DFMA R20, R28, -R24, 1 ;  /* 0x3ff000001c14742b */ /* 0x000fc60000000818 */
[----:B------:R-:W-:-:S05]  /*10070*/  @!P2 DFMA R26, R26, 2, -R22 ;  /* 0x400000001a1aa82b */ /* 0x000fca0000000816 */
[----:B------:R-:W-:Y:S01]  /*10080*/  DFMA R28, R28, R20, R28 ;  /* 0x000000141c1c722b */ /* 0x000fe2000000001c */
[----:B------:R-:W-:-:S04]  /*10090*/  VIADD R21, R5, 0xffffffff ;  /* 0xffffffff05157836 */ /* 0x000fc80000000000 */
        /* <DEDUP_REMOVED lines=35> */
.L_x_10056:
        /* <DEDUP_REMOVED lines=16> */
.L_x_10059:
[----:B------:R-:W-:Y:S01]  /*103d0*/  LOP3.LUT R23, R7, 0x80000, RZ, 0xfc, !PT ;  /* 0x0008000007177812 */ /* 0x000fe200078efcff */
[----:B------:R-:W-:Y:S01]  /*103e0*/  IMAD.MOV.U32 R22, RZ, RZ, R6 ;  /* 0x000000ffff167224 */ /* 0x000fe200078e0006 */
[----:B------:R-:W-:Y:S06]  /*103f0*/  BRA `(.L_x_10057) ;  /* 0x0000000000087947 */ /* 0x000fec0003800000 */
.L_x_10058:
[----:B------:R-:W-:Y:S01]  /*10400*/  LOP3.LUT R23, R11, 0x80000, RZ, 0xfc, !PT ;  /* 0x000800000b177812 */ /* 0x000fe200078efcff */
[----:B------:R-:W-:-:S07]  /*10410*/  IMAD.MOV.U32 R22, RZ, RZ, R10 ;  /* 0x000000ffff167224 */ /* 0x000fce00078e000a */
.L_x_10057:
[----:B------:R-:W-:Y:S05]  /*10420*/  BSYNC B0 ;  /* 0x0000000000007941 */ /* 0x000fea0003800000 */
.L_x_10055:
[----:B------:R-:W-:Y:S02]  /*10430*/  IMAD.MOV.U32 R2, RZ, RZ, R0 ;  /* 0x000000ffff027224 */ /* 0x000fe400078e0000 */
[----:B------:R-:W-:Y:S02]  /*10440*/  IMAD.MOV.U32 R3, RZ, RZ, 0x0 ;  /* 0x00000000ff037424 */ /* 0x000fe400078e00ff */
[----:B------:R-:W-:Y:S02]  /*10450*/  IMAD.MOV.U32 R10, RZ, RZ, R22 ;  /* 0x000000ffff0a7224 */ /* 0x000fe400078e0016 */
[----:B------:R-:W-:Y:S01]  /*10460*/  IMAD.MOV.U32 R11, RZ, RZ, R23 ;  /* 0x000000ffff0b7224 */ /* 0x000fe200078e0017 */
[----:B------:R-:W-:Y:S06]  /*10470*/  RET.REL.NODEC R2 `(_ZN2at6native18elementwise_kernelILi128ELi4EZNS0_15gpu_kernel_implIZZZNS0_22reciprocal_kernel_cudaERNS_18TensorIteratorBaseEENKUlvE_clEvENKUlvE1_clEvEUlN3c107complexIdEEE_EEvS4_RKT_EUliE_EEviT1_) ;  /* 0xfffffef802e07950 */ /* 0x000fec0003c3ffff */
.L_x_10060:
        /* <DEDUP_REMOVED lines=16> */
.L_x_19534:


//--------------------- .text._ZN2at6native27unrolled_elementwise_kernelIZZZNS0_22reciprocal_kernel_cudaERNS_18TensorIteratorBaseEENKUlvE_clEvENKUlvE1_clEvEUlN3c107complexIdEEE_St5arrayIPcLm2EELi4E23TrivialOffsetCalculatorILi1EjESE_NS0_6memory12LoadWithCastILi1EEENSF_13StoreWithCastILi1EEEEEviT_T0_T2_T3_T4_T5_ --------------------------
	.section	.text._ZN2at6native27unrolled_elementwise_kernelIZZZNS0_22reciprocal_kernel_cudaERNS_18TensorIteratorBaseEENKUlvE_clEvENKUlvE1_clEvEUlN3c107complexIdEEE_St5arrayIPcLm2EELi4E23TrivialOffsetCalculatorILi1EjESE_NS0_6memory12LoadWithCastILi1EEENSF_13StoreWithCastILi1EEEEEviT_T0_T2_T3_T4_T5_,"ax",@progbits
	.align	128
        .global         _ZN2at6native27unrolled_elementwise_kernelIZZZNS0_22reciprocal_kernel_cudaERNS_18TensorIteratorBaseEENKUlvE_clEvENKUlvE1_clEvEUlN3c107complexIdEEE_St5arrayIPcLm2EELi4E23TrivialOffsetCalculatorILi1EjESE_NS0_6memory12LoadWithCastILi1EEENSF_13StoreWithCastILi1EEEEEviT_T0_T2_T3_T4_T5_
        .type           _ZN2at6native27unrolled_elementwise_kernelIZZZNS0_22reciprocal_kernel_cudaERNS_18TensorIteratorBaseEENKUlvE_clEvENKUlvE1_clEvEUlN3c107complexIdEEE_St5arrayIPcLm2EELi4E23TrivialOffsetCalculatorILi1EjESE_NS0_6memory12LoadWithCastILi1EEENSF_13StoreWithCastILi1EEEEEviT_T0_T2_T3_T4_T5_,@function
        .size           _ZN2at6native27unrolled_elementwise_kernelIZZZNS0_22reciprocal_kernel_cudaERNS_18TensorIteratorBaseEENKUlvE_clEvENKUlvE1_clEvEUlN3c107complexIdEEE_St5arrayIPcLm2EELi4E23TrivialOffsetCalculatorILi1EjESE_NS0_6memory12LoadWithCastILi1EEENSF_13StoreWithCastILi1EEEEEviT_T0_T2_T3_T4_T5_,(.L_x_19536 - _ZN2at6native27unrolled_elementwise_kernelIZZZNS0_22reciprocal_kernel_cudaERNS_18TensorIteratorBaseEENKUlvE_clEvENKUlvE1_clEvEUlN3c107complexIdEEE_St5arrayIPcLm2EELi4E23TrivialOffsetCalculatorILi1EjESE_NS0_6memory12LoadWithCastILi1EEENSF_13StoreWithCastILi1EEEEEviT_T0_T2_T3_T4_T5_)
        .other          _ZN2at6native27unrolled_elementwise_kernelIZZZNS0_22reciprocal_kernel_cudaERNS_18TensorIteratorBaseEENKUlvE_clEvENKUlvE1_clEvEUlN3c107complexIdEEE_St5arrayIPcLm2EELi4E23TrivialOffsetCalculatorILi1EjESE_NS0_6memory12LoadWithCastILi1EEENSF_13StoreWithCastILi1EEEEEviT_T0_T2_T3_T4_T5_,@"STO_CUDA_ENTRY STV_DEFAULT"
_ZN2at6native27unrolled_elementwise_kernelIZZZNS0_22reciprocal_kernel_cudaERNS_18TensorIteratorBaseEENKUlvE_clEvENKUlvE1_clEvEUlN3c107complexIdEEE_St5arrayIPcLm2EELi4E23TrivialOffsetCalculatorILi1EjESE_NS0_6memory12LoadWithCastILi1EEENSF_13StoreWithCastILi1EEEEEviT_T0_T2_T3_T4_T5_:
.text._ZN2at6native27unrolled_elementwise_kernelIZZZNS0_22reciprocal_kernel_cudaERNS_18TensorIteratorBaseEENKUlvE_clEvENKUlvE1_clEvEUlN3c107complexIdEEE_St5arrayIPcLm2EELi4E23TrivialOffsetCalculatorILi1EjESE_NS0_6memory12LoadWithCastILi1EEENSF_13StoreWithCastILi1EEEEEviT_T0_T2_T3_T4_T5_:
        /* <DEDUP_REMOVED lines=33> */
.L_x_10066:
[----:B------:R-:W2:Y:S01]  /*0210*/  LDG.E.U8 R4, desc[UR36][R4.64] ;  /* 0x0000002404047981 */ /* 0x000ea2000c1e1100 */
[----:B------:R-:W-:Y:S01]  /*0220*/  CS2R R26, SRZ ;  /* 0x00000000001a7805 */ /* 0x000fe2000001ff00 */
[----:B--2---:R0:W1:Y:S01]  /*0230*/  I2F.F64.U16 R24, R4 ;  /* 0x0000000400187312 */ /* 0x0040620000101800 */
[----:B------:R-:W-:Y:S05]  /*0240*/  BRA `(.L_x_10068) ;  /* 0x0000000c00c87947 */ /* 0x000fea0003800000 */
.L_x_10065:
        /* <DEDUP_REMOVED lines=10> */
.L_x_10070:
[----:B------:R-:W2:Y:S01]  /*02f0*/  LDG.E R4, desc[UR36][R4.64] ;  /* 0x0000002404047981 */ /* 0x000ea2000c1e1900 */
[----:B------:R-:W-:Y:S01]  /*0300*/  CS2R R26, SRZ ;  /* 0x00000000001a7805 */ /* 0x000fe2000001ff00 */
[----:B--2---:R1:W2:Y:S01]  /*0310*/  I2F.F64 R24, R4 ;  /* 0x0000000400187312 */ /* 0x0042a20000201c00 */
[----:B------:R-:W-:Y:S05]  /*0320*/  BRA `(.L_x_10068) ;  /* 0x0000000c00907947 */ /* 0x000fea0003800000 */
.L_x_10069:
[----:B------:R-:W2:Y:S01]  /*0330*/  LDG.E.U16 R4, desc[UR36][R4.64] ;  /* 0x0000002404047981 */ /* 0x000ea2000c1e1500 */
[----:B------:R-:W-:Y:S01]  /*0340*/  CS2R R26, SRZ ;  /* 0x00000000001a7805 */ /* 0x000fe2000001ff00 */
[----:B--2---:R3:W4:Y:S01]  /*0350*/  I2F.F64.S16 R24, R4 ;  /* 0x0000000400187312 */ /* 0x0047220000101c00 */
[----:B------:R-:W-:Y:S05]  /*0360*/  BRA `(.L_x_10068) ;  /* 0x0000000c00807947 */ /* 0x000fea0003800000 */
.L_x_10064:
        /* <DEDUP_REMOVED lines=11> */
.L_x_10072:
[----:B------:R-:W2:Y:S01]  /*0420*/  LDG.E.U16 R0, desc[UR36][R4.64] ;  /* 0x0000002404007981 */ /* 0x000ea2000c1e1500 */
[----:B------:R-:W-:Y:S01]  /*0430*/  CS2R R26, SRZ ;  /* 0x00000000001a7805 */ /* 0x000fe2000001ff00 */
[----:B--2---:R-:W-:-:S05]  /*0440*/  HADD2.F32 R0, -RZ, R0.H0_H0 ;  /* 0x20000000ff007230 */ /* 0x004fca0000004100 */
[----:B------:R-:W-:-:S04]  /*0450*/  FMUL.FTZ R0, R0, 1 ;  /* 0x3f80000000007820 */ /* 0x000fc80000410000 */
[----:B------:R0:W1:Y:S01]  /*0460*/  F2F.F64.F32 R24, R0 ;  /* 0x0000000000187310 */ /* 0x0000620000201800 */
[----:B------:R-:W-:Y:S05]  /*0470*/  BRA `(.L_x_10068) ;  /* 0x0000000c003c7947 */ /* 0x000fea0003800000 */
.L_x_10071:
        /* <DEDUP_REMOVED lines=12> */
.L_x_10074:
        /* <DEDUP_REMOVED lines=8> */
.L_x_10073:
[----:B------:R0:W5:Y:S01]  /*05c0*/  LDG.E.64 R24, desc[UR36][R4.64] ;  /* 0x0000002404187981 */ /* 0x000162000c1e1b00 */
[----:B------:R-:W-:Y:S01]  /*05d0*/  CS2R R26, SRZ ;  /* 0x00000000001a7805 */ /* 0x000fe2000001ff00 */
[----:B------:R-:W-:Y:S06]  /*05e0*/  BRA `(.L_x_10068) ;  /* 0x0000000800e07947 */ /* 0x000fec0003800000 */
.L_x_10063:
        /* <DEDUP_REMOVED lines=14> */
.L_x_10077:
[----:B------:R0:W5:Y:S01]  /*06d0*/  LDG.E.128 R24, desc[UR36][R4.64] ;  /* 0x0000002404187981 */ /* 0x000162000c1e1d00 */
[----:B------:R-:W-:Y:S05]  /*06e0*/  BRA `(.L_x_10068) ;  /* 0x0000000800a07947 */ /* 0x000fea0003800000 */
.L_x_10076:
        /* <DEDUP_REMOVED lines=29> */
.L_x_10079:
[----:B------:R-:W2:Y:S01]  /*08c0*/  LDG.E.U8 R4, desc[UR36][R4.64] ;  /* 0x0000002404047981 */ /* 0x000ea2000c1e1100 */
[----:B------:R-:W-:Y:S01]  /*08d0*/  CS2R R26, SRZ ;  /* 0x00000000001a7805 */ /* 0x000fe2000001ff00 */
        /* <DEDUP_REMOVED lines=14> */
.L_x_10078:
[----:B------:R-:W2:Y:S01]  /*09c0*/  LDG.E.U16 R0, desc[UR36][R4.64] ;  /* 0x0000002404007981 */ /* 0x000ea2000c1e1500 */
[----:B------:R-:W-:Y:S01]  /*09d0*/  CS2R R26, SRZ ;  /* 0x00000000001a7805 */ /* 0x000fe2000001ff00 */
[----:B--2---:R-:W-:-:S04]  /*09e0*/  IMAD.U32 R0, R0, 0x10000, RZ ;  /* 0x0001000000007824 */ /* 0x004fc800078e00ff */
[----:B------:R-:W-:-:S04]  /*09f0*/  FMUL.FTZ R0, R0, 1 ;  /* 0x3f80000000007820 */ /* 0x000fc80000410000 */
[----:B------:R0:W1:Y:S01]  /*0a00*/  F2F.F64.F32 R24, R0 ;  /* 0x0000000000187310 */ /* 0x0000620000201800 */
[----:B------:R-:W-:Y:S05]  /*0a10*/  BRA `(.L_x_10068) ;  /* 0x0000000400d47947 */ /* 0x000fea0003800000 */
.L_x_10075:
        /* <DEDUP_REMOVED lines=12> */
.L_x_10082:
        /* <DEDUP_REMOVED lines=21> */
.L_x_10086:
[----:B------:R-:W-:Y:S05]  /*0c30*/  BSYNC B1 ;  /* 0x0000000000017941 */ /* 0x000fea0003800000 */
.L_x_10085:
[----:B------:R-:W-:Y:S01]  /*0c40*/  LEA R5, R0, 0x3b800000, 0x17 ;  /* 0x3b80000000057811 */ /* 0x000fe200078eb8ff */
[----:B------:R-:W-:-:S05]  /*0c50*/  IMAD.SHL.U32 R0, R3, 0x100000, RZ ;  /* 0x0010000003007824 */ /* 0x000fca00078e00ff */
[----:B------:R-:W-:-:S07]  /*0c60*/  LOP3.LUT R0, R5, R0, R6, 0xfe, !PT ;  /* 0x0000000005007212 */ /* 0x000fce00078efe06 */
.L_x_10084:
[----:B------:R-:W-:Y:S05]  /*0c70*/  BSYNC B0 ;  /* 0x0000000000007941 */ /* 0x000fea0003800000 */
.L_x_10083:
[----:B------:R-:W-:Y:S01]  /*0c80*/  FMUL.FTZ R0, R0, 1 ;  /* 0x3f80000000007820 */ /* 0x000fe20000410000 */
[----:B------:R-:W-:-:S03]  /*0c90*/  CS2R R26, SRZ ;  /* 0x00000000001a7805 */ /* 0x000fc6000001ff00 */
[----:B------:R0:W1:Y:S01]  /*0ca0*/  F2F.F64.F32 R24, R0 ;  /* 0x0000000000187310 */ /* 0x0000620000201800 */
[----:B------:R-:W-:Y:S05]  /*0cb0*/  BRA `(.L_x_10068) ;  /* 0x00000004002c7947 */ /* 0x000fea0003800000 */
.L_x_10081:
        /* <DEDUP_REMOVED lines=21> */
.L_x_10090:
[----:B------:R-:W-:Y:S05]  /*0e10*/  BSYNC B1 ;  /* 0x0000000000017941 */ /* 0x000fea0003800000 */
.L_x_10089:
[----:B------:R-:W-:Y:S01]  /*0e20*/  LEA R5, R0, 0x37800000, 0x17 ;  /* 0x3780000000057811 */ /* 0x000fe200078eb8ff */
[----:B------:R-:W-:-:S05]  /*0e30*/  IMAD.SHL.U32 R0, R3, 0x200000, RZ ;  /* 0x0020000003007824 */ /* 0x000fca00078e00ff */
[----:B------:R-:W-:-:S07]  /*0e40*/  LOP3.LUT R0, R5, R0, R6, 0xfe, !PT ;  /* 0x0000000005007212 */ /* 0x000fce00078efe06 */
.L_x_10088:
[----:B------:R-:W-:Y:S05]  /*0e50*/  BSYNC B0 ;  /* 0x0000000000007941 */ /* 0x000fea0003800000 */
.L_x_10087:
[----:B------:R-:W-:Y:S01]  /*0e60*/  FMUL.FTZ R0, R0, 1 ;  /* 0x3f80000000007820 */ /* 0x000fe20000410000 */
[----:B------:R-:W-:-:S03]  /*0e70*/  CS2R R26, SRZ ;  /* 0x00000000001a7805 */ /* 0x000fc6000001ff00 */
[----:B------:R0:W1:Y:S01]  /*0e80*/  F2F.F64.F32 R24, R0 ;  /* 0x0000000000187310 */ /* 0x0000620000201800 */
[----:B------:R-:W-:Y:S05]  /*0e90*/  BRA `(.L_x_10068) ;  /* 0x0000000000b47947 */ /* 0x000fea0003800000 */
.L_x_10080:
        /* <DEDUP_REMOVED lines=14> */
.L_x_10094:
[----:B------:R-:W-:Y:S05]  /*0f80*/  BSYNC B0 ;  /* 0x0000000000007941 */ /* 0x000fea0003800000 */
.L_x_10093:
[----:B------:R-:W-:Y:S01]  /*0f90*/  FMUL.FTZ R0, R0, 1 ;  /* 0x3f80000000007820 */ /* 0x000fe20000410000 */
[----:B------:R-:W-:-:S03]  /*0fa0*/  CS2R R26, SRZ ;  /* 0x00000000001a7805 */ /* 0x000fc6000001ff00 */
[----:B------:R0:W1:Y:S01]  /*0fb0*/  F2F.F64.F32 R24, R0 ;  /* 0x0000000000187310 */ /* 0x0000620000201800 */
[----:B------:R-:W-:Y:S05]  /*0fc0*/  BRA `(.L_x_10068) ;  /* 0x0000000000687947 */ /* 0x000fea0003800000 */
.L_x_10067:
        /* <DEDUP_REMOVED lines=16> */
.L_x_10095:
[----:B------:R-:W-:Y:S02]  /*10d0*/  CS2R R24, SRZ ;  /* 0x0000000000187805 */ /* 0x000fe4000001ff00 */
[----:B------:R-:W-:Y:S01]  /*10e0*/  CS2R R26, SRZ ;  /* 0x00000000001a7805 */ /* 0x000fe2000001ff00 */
[----:B------:R-:W-:Y:S06]  /*10f0*/  BRA `(.L_x_10068) ;  /* 0x00000000001c7947 */ /* 0x000fec0003800000 */
.L_x_10092:
[----:B------:R-:W2:Y:S01]  /*1100*/  LDG.E.64 R24, desc[UR36][R4.64] ;  /* 0x0000002404187981 */ /* 0x000ea2000c1e1b00 */
[----:B------:R-:W-:Y:S01]  /*1110*/  CS2R R26, SRZ ;  /* 0x00000000001a7805 */ /* 0x000fe2000001ff00 */
[----:B--2---:R-:W0:Y:S01]  /*1120*/  I2F.F64.U64 R24, R24 ;  /* 0x0000001800187312 */ /* 0x004e220000301800 */
[----:B------:R-:W-:Y:S05]  /*1130*/  BRA `(.L_x_10068) ;  /* 0x00000000000c7947 */ /* 0x000fea0003800000 */
.L_x_10091:
[----:B------:R-:W2:Y:S01]  /*1140*/  LDG.E R4, desc[UR36][R4.64] ;  /* 0x0000002404047981 */ /* 0x000ea2000c1e1900 */
[----:B------:R-:W-:Y:S01]  /*1150*/  CS2R R26, SRZ ;  /* 0x00000000001a7805 */ /* 0x000fe2000001ff00 */
[----:B--2---:R0:W1:Y:S06]  /*1160*/  I2F.F64.U32 R24, R4 ;  /* 0x0000000400187312 */ /* 0x00406c0000201800 */
.L_x_10068:
[----:B------:R-:W3:Y:S02]  /*1170*/  S2R R29, SR_TID.X ;  /* 0x00000000001d7919 */ /* 0x000ee40000002100 */
[----:B---3--:R-:W-:-:S07]  /*1180*/  VIADD R29, R29, 0x80 ;  /* 0x000000801d1d7836 */ /* 0x008fce0000000000 */
.L_x_10062:
[----:B------:R-:W-:Y:S05]  /*1190*/  BSYNC B6 ;  /* 0x0000000000067941 */ /* 0x000fea0003800000 */
.L_x_10061:
[----:B------:R-:W-:Y:S01]  /*11a0*/  ISETP.GE.AND P0, PT, R29, R22, PT ;  /* 0x000000161d00720c */ /* 0x000fe20003f06270 */
[----:B------:R-:W-:Y:S01]  /*11b0*/  BSSY B6, `(.L_x_10096) ;  /* 0x0000112000067945 */ /* 0x000fe20003800000 */
[----:B------:R-:W-:Y:S02]  /*11c0*/  CS2R R18, SRZ ;  /* 0x0000000000127805 */ /* 0x000fe4000001ff00 */
[----:B------:R-:W-:-:S09]  /*11d0*/  CS2R R16, SRZ ;  /* 0x0000000000107805 */ /* 0x000fd2000001ff00 */
        /* <DEDUP_REMOVED lines=23> */
.L_x_10101:
[----:B------:R-:W3:Y:S01]  /*1350*/  LDG.E.U8 R4, desc[UR36][R4.64] ;  /* 0x0000002404047981 */ /* 0x000ee2000c1e1100 */
[----:B------:R-:W-:Y:S01]  /*1360*/  CS2R R18, SRZ ;  /* 0x0000000000127805 */ /* 0x000fe2000001ff00 */
[----:B---3--:R0:W1:Y:S01]  /*1370*/  I2F.F64.U16 R16, R4 ;  /* 0x0000000400107312 */ /* 0x0080620000101800 */
[----:B------:R-:W-:Y:S05]  /*1380*/  BRA `(.L_x_10103) ;  /* 0x0000000c00cc7947 */ /* 0x000fea0003800000 */
.L_x_10100:
        /* <DEDUP_REMOVED lines=10> */
.L_x_10105:
[----:B------:R-:W3:Y:S01]  /*1430*/  LDG.E R4, desc[UR36][R4.64] ;  /* 0x0000002404047981 */ /* 0x000ee2000c1e1900 */
[----:B------:R-:W-:Y:S01]  /*1440*/  CS2R R18, SRZ ;  /* 0x0000000000127805 */ /* 0x000fe2000001ff00 */
[----:B---3--:R0:W1:Y:S01]  /*1450*/  I2F.F64 R16, R4 ;  /* 0x0000000400107312 */ /* 0x0080620000201c00 */
[----:B------:R-:W-:Y:S05]  /*1460*/  BRA `(.L_x_10103) ;  /* 0x0000000c00947947 */ /* 0x000fea0003800000 */
.L_x_10104:
[----:B------:R-:W3:Y:S01]  /*1470*/  LDG.E.U16 R4, desc[UR36][R4.64] ;  /* 0x0000002404047981 */ /* 0x000ee2000c1e1500 */
[----:B------:R-:W-:Y:S01]  /*1480*/  CS2R R18, SRZ ;  /* 0x0000000000127805 */ /* 0x000fe2000001ff00 */
[----:B---3--:R0:W1:Y:S01]  /*1490*/  I2F.F64.S16 R16, R4 ;  /* 0x0000000400107312 */ /* 0x0080620000101c00 */
[----:B------:R-:W-:Y:S05]  /*14a0*/  BRA `(.L_x_10103) ;  /* 0x0000000c00847947 */ /* 0x000fea0003800000 */
.L_x_10099:
        /* <DEDUP_REMOVED lines=9> */
[----:B------:R-:W0:Y:S01]  /*1540*/  F2F.F64.F32 R16, R16 ;  /* 0x0000001000107310 */ /* 0x000e220000201800 */
[----:B------:R-:W-:Y:S05]  /*1550*/  BRA `(.L_x_10103) ;  /* 0x0000000c00587947 */ /* 0x000fea0003800000 */
.L_x_10107:
[----:B------:R-:W3:Y:S01]  /*1560*/  LDG.E.U16 R0, desc[UR36][R4.64] ;  /* 0x0000002404007981 */ /* 0x000ee2000c1e1500 */
[----:B------:R-:W-:Y:S01]  /*1570*/  CS2R R18, SRZ ;  /* 0x0000000000127805 */ /* 0x000fe2000001ff00 */
[----:B---3--:R-:W-:-:S05]  /*1580*/  HADD2.F32 R0, -RZ, R0.H0_H0 ;  /* 0x20000000ff007230 */ /* 0x008fca0000004100 */
[----:B------:R-:W-:-:S04]  /*1590*/  FMUL.FTZ R0, R0, 1 ;  /* 0x3f80000000007820 */ /* 0x000fc80000410000 */
[----:B------:R0:W1:Y:S01]  /*15a0*/  F2F.F64.F32 R16, R0 ;  /* 0x0000000000107310 */ /* 0x0000620000201800 */
[----:B------:R-:W-:Y:S05]  /*15b0*/  BRA `(.L_x_10103) ;  /* 0x0000000c00407947 */ /* 0x000fea0003800000 */
.L_x_10106:
        /* <DEDUP_REMOVED lines=9> */
[----:B------:R-:W0:Y:S08]  /*1650*/  F2F.F64.F32 R18, R18 ;  /* 0x0000001200127310 */ /* 0x000e300000201800 */
[----:B------:R-:W1:Y:S01]  /*1660*/  F2F.F64.F32 R16, R16 ;  /* 0x0000001000107310 */ /* 0x000e620000201800 */
[----:B------:R-:W-:Y:S05]  /*1670*/  BRA `(.L_x_10103) ;  /* 0x0000000c00107947 */ /* 0x000fea0003800000 */
.L_x_10109:
        /* <DEDUP_REMOVED lines=8> */
.L_x_10108:
[----:B------:R0:W5:Y:S01]  /*1700*/  LDG.E.64 R16, desc[UR36][R4.64] ;  /* 0x0000002404107981 */ /* 0x000162000c1e1b00 */
[----:B------:R-:W-:Y:S01]  /*1710*/  CS2R R18, SRZ ;  /* 0x0000000000127805 */ /* 0x000fe2000001ff00 */
[----:B------:R-:W-:Y:S06]  /*1720*/  BRA `(.L_x_10103) ;  /* 0x0000000800e47947 */ /* 0x000fec0003800000 */
.L_x_10098:
        /* <DEDUP_REMOVED lines=14> */
.L_x_10112:
[----:B------:R0:W5:Y:S01]  /*1810*/  LDG.E.128 R16, desc[UR36][R4.64] ;  /* 0x0000002404107981 */ /* 0x000162000c1e1d00 */
[----:B------:R-:W-:Y:S05]  /*1820*/  BRA `(.L_x_10103) ;  /* 0x0000000800a47947 */ /* 0x000fea0003800000 */
.L_x_10111:
[----:B------:R-:W-:-:S13]  /*1830*/  ISETP.NE.AND P0, PT, R0, 0xf, PT ;  /* 0x0000000f0000780c */ /* 0x000fda0003f05270 */
[----:B------:R-:W-:Y:S05]  /*1840*/  @!P0 BRA `(.L_x_10113) ;  /* 0x0000000000b08947 */ /* 0x000fea0003800000 */
[----:B------:R-:W-:-:S13]  /*1850*/  ISETP.NE.AND P0, PT, R0, 0x17, PT ;  /* 0x000000170000780c */ /* 0x000fda0003f05270 */
[----:B------:R-:W-:Y:S05]  /*1860*/  @!P0 BRA `(.L_x_10114) ;  /* 0x0000000000648947 */ /* 0x000fea0003800000 */
[----:B------:R-:W-:-:S13]  /*1870*/  ISETP.NE.AND P0, PT, R0, 0x18, PT ;  /* 0x000000180000780c */ /* 0x000fda0003f05270 */
[----:B------:R-:W-:Y:S05]  /*1880*/  @P0 BRA `(.L_x_10102) ;  /* 0x0000000800240947 */ /* 0x000fea0003800000 */
[----:B------:R-:W3:Y:S01]  /*1890*/  LDG.E.U8 R0, desc[UR36][R4.64] ;  /* 0x0000002404007981 */ /* 0x000ee2000c1e1100 */
[----:B------:R-:W-:Y:S01]  /*18a0*/  IMAD.MOV.U32 R9, RZ, RZ, -0x800000 ;  /* 0xff800000ff097424 */ /* 0x000fe200078e00ff */
        /* <DEDUP_REMOVED lines=21> */
.L_x_10114:
[----:B------:R-:W3:Y:S01]  /*1a00*/  LDG.E.U8 R4, desc[UR36][R4.64] ;  /* 0x0000002404047981 */ /* 0x000ee2000c1e1100 */
[----:B------:R-:W-:Y:S01]  /*1a10*/  CS2R R18, SRZ ;  /* 0x0000000000127805 */ /* 0x000fe2000001ff00 */
[----:B---3--:R-:W-:-:S05]  /*1a20*/  IMAD.SHL.U32 R0, R4, 0x2000000, RZ ;  /* 0x0200000004007824 */ /* 0x008fca00078e00ff */
        /* <DEDUP_REMOVED lines=14> */
.L_x_10113:
[----:B------:R-:W3:Y:S01]  /*1b10*/  LDG.E.U16 R0, desc[UR36][R4.64] ;  /* 0x0000002404007981 */ /* 0x000ee2000c1e1500 */
[----:B------:R-:W-:Y:S01]  /*1b20*/  CS2R R18, SRZ ;  /* 0x0000000000127805 */ /* 0x000fe2000001ff00 */
[----:B---3--:R-:W-:-:S04]  /*1b30*/  IMAD.U32 R0, R0, 0x10000, RZ ;  /* 0x0001000000007824 */ /* 0x008fc800078e00ff */
[----:B------:R-:W-:-:S04]  /*1b40*/  FMUL.FTZ R0, R0, 1 ;  /* 0x3f80000000007820 */ /* 0x000fc80000410000 */
[----:B------:R0:W1:Y:S01]  /*1b50*/  F2F.F64.F32 R16, R0 ;  /* 0x0000000000107310 */ /* 0x0000620000201800 */
[----:B------:R-:W-:Y:S05]  /*1b60*/  BRA `(.L_x_10103) ;  /* 0x0000000400d47947 */ /* 0x000fea0003800000 */
.L_x_10110:
        /* <DEDUP_REMOVED lines=12> */
.L_x_10117:
        /* <DEDUP_REMOVED lines=21> */
.L_x_10121:
[----:B------:R-:W-:Y:S05]  /*1d80*/  BSYNC B1 ;  /* 0x0000000000017941 */ /* 0x000fea0003800000 */
.L_x_10120:
[----:B------:R-:W-:Y:S01]  /*1d90*/  LEA R5, R0, 0x3b800000, 0x17 ;  /* 0x3b80000000057811 */ /* 0x000fe200078eb8ff */
[----:B------:R-:W-:-:S05]  /*1da0*/  IMAD.SHL.U32 R0, R3, 0x100000, RZ ;  /* 0x0010000003007824 */ /* 0x000fca00078e00ff */
[----:B------:R-:W-:-:S07]  /*1db0*/  LOP3.LUT R0, R5, R0, R6, 0xfe, !PT ;  /* 0x0000000005007212 */ /* 0x000fce00078efe06 */
.L_x_10119:
[----:B------:R-:W-:Y:S05]  /*1dc0*/  BSYNC B0 ;  /* 0x0000000000007941 */ /* 0x000fea0003800000 */
.L_x_10118:
[----:B------:R-:W-:Y:S01]  /*1dd0*/  FMUL.FTZ R0, R0, 1 ;  /* 0x3f80000000007820 */ /* 0x000fe20000410000 */
[----:B------:R-:W-:-:S03]  /*1de0*/  CS2R R18, SRZ ;  /* 0x0000000000127805 */ /* 0x000fc6000001ff00 */
[----:B------:R0:W1:Y:S01]  /*1df0*/  F2F.F64.F32 R16, R0 ;  /* 0x0000000000107310 */ /* 0x0000620000201800 */
[----:B------:R-:W-:Y:S05]  /*1e00*/  BRA `(.L_x_10103) ;  /* 0x00000004002c7947 */ /* 0x000fea0003800000 */
.L_x_10116:
        /* <DEDUP_REMOVED lines=21> */
.L_x_10125:
[----:B------:R-:W-:Y:S05]  /*1f60*/  BSYNC B1 ;  /* 0x0000000000017941 */ /* 0x000fea0003800000 */
.L_x_10124:
[----:B------:R-:W-:Y:S01]  /*1f70*/  LEA R5, R0, 0x37800000, 0x17 ;  /* 0x3780000000057811 */ /* 0x000fe200078eb8ff */
[----:B------:R-:W-:-:S05]  /*1f80*/  IMAD.SHL.U32 R0, R3, 0x200000, RZ ;  /* 0x0020000003007824 */ /* 0x000fca00078e00ff */
[----:B------:R-:W-:-:S07]  /*1f90*/  LOP3.LUT R0, R5, R0, R6, 0xfe, !PT ;  /* 0x0000000005007212 */ /* 0x000fce00078efe06 */
.L_x_10123:
[----:B------:R-:W-:Y:S05]  /*1fa0*/  BSYNC B0 ;  /* 0x0000000000007941 */ /* 0x000fea0003800000 */
.L_x_10122:
[----:B------:R-:W-:Y:S01]  /*1fb0*/  FMUL.FTZ R0, R0, 1 ;  /* 0x3f80000000007820 */ /* 0x000fe20000410000 */
[----:B------:R-:W-:-:S03]  /*1fc0*/  CS2R R18, SRZ ;  /* 0x0000000000127805 */ /* 0x000fc6000001ff00 */
[----:B------:R0:W1:Y:S01]  /*1fd0*/  F2F.F64.F32 R16, R0 ;  /* 0x0000000000107310 */ /* 0x0000620000201800 */
[----:B------:R-:W-:Y:S05]  /*1fe0*/  BRA `(.L_x_10103) ;  /* 0x0000000000b47947 */ /* 0x000fea0003800000 */
.L_x_10115:
        /* <DEDUP_REMOVED lines=14> */
.L_x_10129:
[----:B------:R-:W-:Y:S05]  /*20d0*/  BSYNC B0 ;  /* 0x0000000000007941 */ /* 0x000fea0003800000 */
.L_x_10128:
[----:B------:R-:W-:Y:S01]  /*20e0*/  FMUL.FTZ R0, R0, 1 ;  /* 0x3f80000000007820 */ /* 0x000fe20000410000 */
[----:B------:R-:W-:-:S03]  /*20f0*/  CS2R R18, SRZ ;  /* 0x0000000000127805 */ /* 0x000fc6000001ff00 */
[----:B------:R0:W1:Y:S01]  /*2100*/  F2F.F64.F32 R16, R0 ;  /* 0x0000000000107310 */ /* 0x0000620000201800 */
[----:B------:R-:W-:Y:S05]  /*2110*/  BRA `(.L_x_10103) ;  /* 0x0000000000687947 */ /* 0x000fea0003800000 */
.L_x_10102:
        /* <DEDUP_REMOVED lines=16> */
.L_x_10130:
[----:B------:R-:W-:Y:S02]  /*2220*/  CS2R R16, SRZ ;  /* 0x0000000000107805 */ /* 0x000fe4000001ff00 */
[----:B------:R-:W-:Y:S01]  /*2230*/  CS2R R18, SRZ ;  /* 0x0000000000127805 */ /* 0x000fe2000001ff00 */
[----:B------:R-:W-:Y:S06]  /*2240*/  BRA `(.L_x_10103) ;  /* 0x00000000001c7947 */ /* 0x000fec0003800000 */
.L_x_10127:
[----:B------:R-:W3:Y:S01]  /*2250*/  LDG.E.64 R16, desc[UR36][R4.64] ;  /* 0x0000002404107981 */ /* 0x000ee2000c1e1b00 */
[----:B------:R-:W-:Y:S01]  /*2260*/  CS2R R18, SRZ ;  /* 0x0000000000127805 */ /* 0x000fe2000001ff00 */
[----:B---3--:R-:W0:Y:S01]  /*2270*/  I2F.F64.U64 R16, R16 ;  /* 0x0000001000107312 */ /* 0x008e220000301800 */
[----:B------:R-:W-:Y:S05]  /*2280*/  BRA `(.L_x_10103) ;  /* 0x00000000000c7947 */ /* 0x000fea0003800000 */
.L_x_10126:
[----:B------:R-:W3:Y:S01]  /*2290*/  LDG.E R4, desc[UR36][R4.64] ;  /* 0x0000002404047981 */ /* 0x000ee2000c1e1900 */
[----:B------:R-:W-:Y:S01]  /*22a0*/  CS2R R18, SRZ ;  /* 0x0000000000127805 */ /* 0x000fe2000001ff00 */
[----:B---3--:R0:W1:Y:S06]  /*22b0*/  I2F.F64.U32 R16, R4 ;  /* 0x0000000400107312 */ /* 0x00806c0000201800 */
.L_x_10103:
[----:B------:R-:W-:-:S07]  /*22c0*/  VIADD R29, R29, 0x80 ;  /* 0x000000801d1d7836 */ /* 0x000fce0000000000 */
.L_x_10097:
[----:B------:R-:W-:Y:S05]  /*22d0*/  BSYNC B6 ;  /* 0x0000000000067941 */ /* 0x000fea0003800000 */
.L_x_10096:
        /* <DEDUP_REMOVED lines=27> */
.L_x_10136:
[----:B------:R-:W3:Y:S01]  /*2490*/  LDG.E.U8 R4, desc[UR36][R4.64] ;  /* 0x0000002404047981 */ /* 0x000ee2000c1e1100 */
[----:B------:R-:W-:Y:S01]  /*24a0*/  CS2R R34, SRZ ;  /* 0x0000000000227805 */ /* 0x000fe2000001ff00 */
[----:B---3--:R0:W1:Y:S01]  /*24b0*/  I2F.F64.U16 R32, R4 ;  /* 0x0000000400207312 */ /* 0x0080620000101800 */
[----:B------:R-:W-:Y:S05]  /*24c0*/  BRA `(.L_x_10138) ;  /* 0x0000000c00c87947 */ /* 0x000fea0003800000 */
.L_x_10135:
        /* <DEDUP_REMOVED lines=10> */
.L_x_10140:
[----:B------:R-:W3:Y:S01]  /*2570*/  LDG.E R4, desc[UR36][R4.64] ;  /* 0x0000002404047981 */ /* 0x000ee2000c1e1900 */
[----:B------:R-:W-:Y:S01]  /*2580*/  CS2R R34, SRZ ;  /* 0x0000000000227805 */ /* 0x000fe2000001ff00 */
[----:B---3--:R0:W1:Y:S01]  /*2590*/  I2F.F64 R32, R4 ;  /* 0x0000000400207312 */ /* 0x0080620000201c00 */
[----:B------:R-:W-:Y:S05]  /*25a0*/  BRA `(.L_x_10138) ;  /* 0x0000000c00907947 */ /* 0x000fea0003800000 */
.L_x_10139:
[----:B------:R-:W3:Y:S01]  /*25b0*/  LDG.E.U16 R4, desc[UR36][R4.64] ;  /* 0x0000002404047981 */ /* 0x000ee2000c1e1500 */
[----:B------:R-:W-:Y:S01]  /*25c0*/  CS2R R34, SRZ ;  /* 0x0000000000227805 */ /* 0x000fe2000001ff00 */
[----:B---3--:R0:W1:Y:S01]  /*25d0*/  I2F.F64.S16 R32, R4 ;  /* 0x0000000400207312 */ /* 0x0080620000101c00 */
[----:B------:R-:W-:Y:S05]  /*25e0*/  BRA `(.L_x_10138) ;  /* 0x0000000c00807947 */ /* 0x000fea0003800000 */
.L_x_10134:
        /* <DEDUP_REMOVED lines=11> */
.L_x_10142:
[----:B------:R-:W3:Y:S01]  /*26a0*/  LDG.E.U16 R0, desc[UR36][R4.64] ;  /* 0x0000002404007981 */ /* 0x000ee2000c1e1500 */
[----:B------:R-:W-:Y:S01]  /*26b0*/  CS2R R34, SRZ ;  /* 0x0000000000227805 */ /* 0x000fe2000001ff00 */
[----:B---3--:R-:W-:-:S05]  /*26c0*/  HADD2.F32 R0, -RZ, R0.H0_H0 ;  /* 0x20000000ff007230 */ /* 0x008fca0000004100 */
[----:B------:R-:W-:-:S04]  /*26d0*/  FMUL.FTZ R0, R0, 1 ;  /* 0x3f80000000007820 */ /* 0x000fc80000410000 */
[----:B------:R0:W1:Y:S01]  /*26e0*/  F2F.F64.F32 R32, R0 ;  /* 0x0000000000207310 */ /* 0x0000620000201800 */
[----:B------:R-:W-:Y:S05]  /*26f0*/  BRA `(.L_x_10138) ;  /* 0x0000000c003c7947 */ /* 0x000fea0003800000 */
.L_x_10141:
        /* <DEDUP_REMOVED lines=12> */
.L_x_10144:
        /* <DEDUP_REMOVED lines=8> */
.L_x_10143:
[----:B------:R0:W5:Y:S01]  /*2840*/  LDG.E.64 R32, desc[UR36][R4.64] ;  /* 0x0000002404207981 */ /* 0x000162000c1e1b00 */
[----:B------:R-:W-:Y:S01]  /*2850*/  CS2R R34, SRZ ;  /* 0x0000000000227805 */ /* 0x000fe2000001ff00 */
[----:B------:R-:W-:Y:S06]  /*2860*/  BRA `(.L_x_10138) ;  /* 0x0000000800e07947 */ /* 0x000fec0003800000 */
.L_x_10133:
        /* <DEDUP_REMOVED lines=14> */
.L_x_10147:
[----:B------:R0:W5:Y:S01]  /*2950*/  LDG.E.128 R32, desc[UR36][R4.64] ;  /* 0x0000002404207981 */ /* 0x000162000c1e1d00 */
[----:B------:R-:W-:Y:S05]  /*2960*/  BRA `(.L_x_10138) ;  /* 0x0000000800a07947 */ /* 0x000fea0003800000 */
.L_x_10146:
        /* <DEDUP_REMOVED lines=29> */
.L_x_10149:
[----:B------:R-:W3:Y:S01]  /*2b40*/  LDG.E.U8 R4, desc[UR36][R4.64] ;  /* 0x0000002404047981 */ /* 0x000ee2000c1e1100 */
[----:B------:R-:W-:Y:S01]  /*2b50*/  CS2R R34, SRZ ;  /* 0x0000000000227805 */ /* 0x000fe2000001ff00 */
        /* <DEDUP_REMOVED lines=14> */
.L_x_10148:
[----:B------:R-:W3:Y:S01]  /*2c40*/  LDG.E.U16 R0, desc[UR36][R4.64] ;  /* 0x0000002404007981 */ /* 0x000ee2000c1e1500 */
[----:B------:R-:W-:Y:S01]  /*2c50*/  CS2R R34, SRZ ;  /* 0x0000000000227805 */ /* 0x000fe2000001ff00 */
[----:B---3--:R-:W-:-:S04]  /*2c60*/  IMAD.U32 R0, R0, 0x10000, RZ ;  /* 0x0001000000007824 */ /* 0x008fc800078e00ff */
[----:B------:R-:W-:-:S04]  /*2c70*/  FMUL.FTZ R0, R0, 1 ;  /* 0x3f80000000007820 */ /* 0x000fc80000410000 */
[----:B------:R0:W1:Y:S01]  /*2c80*/  F2F.F64.F32 R32, R0 ;  /* 0x0000000000207310 */ /* 0x0000620000201800 */
[----:B------:R-:W-:Y:S05]  /*2c90*/  BRA `(.L_x_10138) ;  /* 0x0000000400d47947 */ /* 0x000fea0003800000 */
.L_x_10145:
        /* <DEDUP_REMOVED lines=12> */
.L_x_10152:
        /* <DEDUP_REMOVED lines=21> */
.L_x_10156:
[----:B------:R-:W-:Y:S05]  /*2eb0*/  BSYNC B1 ;  /* 0x0000000000017941 */ /* 0x000fea0003800000 */
.L_x_10155:
[----:B------:R-:W-:Y:S01]  /*2ec0*/  LEA R5, R0, 0x3b800000, 0x17 ;  /* 0x3b80000000057811 */ /* 0x000fe200078eb8ff */
[----:B------:R-:W-:-:S05]  /*2ed0*/  IMAD.SHL.U32 R0, R3, 0x100000, RZ ;  /* 0x0010000003007824 */ /* 0x000fca00078e00ff */
[----:B------:R-:W-:-:S07]  /*2ee0*/  LOP3.LUT R0, R5, R0, R6, 0xfe, !PT ;  /* 0x0000000005007212 */ /* 0x000fce00078efe06 */
.L_x_10154:
[----:B------:R-:W-:Y:S05]  /*2ef0*/  BSYNC B0 ;  /* 0x0000000000007941 */ /* 0x000fea0003800000 */
.L_x_10153:
[----:B------:R-:W-:Y:S01]  /*2f00*/  FMUL.FTZ R0, R0, 1 ;  /* 0x3f80000000007820 */ /* 0x000fe20000410000 */
[----:B------:R-:W-:-:S03]  /*2f10*/  CS2R R34, SRZ ;  /* 0x0000000000227805 */ /* 0x000fc6000001ff00 */
[----:B------:R3:W0:Y:S01]  /*2f20*/  F2F.F64.F32 R32, R0 ;  /* 0x0000000000207310 */ /* 0x0006220000201800 */
[----:B------:R-:W-:Y:S05]  /*2f30*/  BRA `(.L_x_10138) ;  /* 0x00000004002c7947 */ /* 0x000fea0003800000 */
.L_x_10151:
        /* <DEDUP_REMOVED lines=21> */
.L_x_10160:
[----:B------:R-:W-:Y:S05]  /*3090*/  BSYNC B1 ;  /* 0x0000000000017941 */ /* 0x000fea0003800000 */
.L_x_10159:
[----:B------:R-:W-:Y:S01]  /*30a0*/  LEA R5, R0, 0x37800000, 0x17 ;  /* 0x3780000000057811 */ /* 0x000fe200078eb8ff */
[----:B------:R-:W-:-:S05]  /*30b0*/  IMAD.SHL.U32 R0, R3, 0x200000, RZ ;  /* 0x0020000003007824 */ /* 0x000fca00078e00ff */
[----:B------:R-:W-:-:S07]  /*30c0*/  LOP3.LUT R0, R5, R0, R6, 0xfe, !PT ;  /* 0x0000000005007212 */ /* 0x000fce00078efe06 */
.L_x_10158:
[----:B------:R-:W-:Y:S05]  /*30d0*/  BSYNC B0 ;  /* 0x0000000000007941 */ /* 0x000fea0003800000 */
.L_x_10157:
[----:B------:R-:W-:Y:S01]  /*30e0*/  FMUL.FTZ R0, R0, 1 ;  /* 0x3f80000000007820 */ /* 0x000fe20000410000 */
[----:B------:R-:W-:-:S03]  /*30f0*/  CS2R R34, SRZ ;  /* 0x0000000000227805 */ /* 0x000fc6000001ff00 */
[----:B------:R0:W1:Y:S01]  /*3100*/  F2F.F64.F32 R32, R0 ;  /* 0x0000000000207310 */ /* 0x0000620000201800 */
[----:B------:R-:W-:Y:S05]  /*3110*/  BRA `(.L_x_10138) ;  /* 0x0000000000b47947 */ /* 0x000fea0003800000 */
.L_x_10150:
        /* <DEDUP_REMOVED lines=14> */
.L_x_10164:
[----:B------:R-:W-:Y:S05]  /*3200*/  BSYNC B0 ;  /* 0x0000000000007941 */ /* 0x000fea0003800000 */
.L_x_10163:
[----:B------:R-:W-:Y:S01]  /*3210*/  FMUL.FTZ R0, R0, 1 ;  /* 0x3f80000000007820 */ /* 0x000fe20000410000 */
[----:B------:R-:W-:-:S03]  /*3220*/  CS2R R34, SRZ ;  /* 0x0000000000227805 */ /* 0x000fc6000001ff00 */
[----:B------:R0:W1:Y:S01]  /*3230*/  F2F.F64.F32 R32, R0 ;  /* 0x0000000000207310 */ /* 0x0000620000201800 */
[----:B------:R-:W-:Y:S05]  /*3240*/  BRA `(.L_x_10138) ;  /* 0x0000000000687947 */ /* 0x000fea0003800000 */
.L_x_10137:
        /* <DEDUP_REMOVED lines=16> */
.L_x_10165:
[----:B------:R-:W-:Y:S02]  /*3350*/  CS2R R32, SRZ ;  /* 0x0000000000207805 */ /* 0x000fe4000001ff00 */
[----:B------:R-:W-:Y:S01]  /*3360*/  CS2R R34, SRZ ;  /* 0x0000000000227805 */ /* 0x000fe2000001ff00 */
[----:B------:R-:W-:Y:S06]  /*3370*/  BRA `(.L_x_10138) ;  /* 0x00000000001c7947 */ /* 0x000fec0003800000 */
.L_x_10162:
[----:B------:R-:W3:Y:S01]  /*3380*/  LDG.E.64 R32, desc[UR36][R4.64] ;  /* 0x0000002404207981 */ /* 0x000ee2000c1e1b00 */
[----:B------:R-:W-:Y:S01]  /*3390*/  CS2R R34, SRZ ;  /* 0x0000000000227805 */ /* 0x000fe2000001ff00 */
[----:B---3--:R-:W0:Y:S01]  /*33a0*/  I2F.F64.U64 R32, R32 ;  /* 0x0000002000207312 */ /* 0x008e220000301800 */
[----:B------:R-:W-:Y:S05]  /*33b0*/  BRA `(.L_x_10138) ;  /* 0x00000000000c7947 */ /* 0x000fea0003800000 */
.L_x_10161:
[----:B------:R-:W3:Y:S01]  /*33c0*/  LDG.E R4, desc[UR36][R4.64] ;  /* 0x0000002404047981 */ /* 0x000ee2000c1e1900 */
[----:B------:R-:W-:Y:S01]  /*33d0*/  CS2R R34, SRZ ;  /* 0x0000000000227805 */ /* 0x000fe2000001ff00 */
[----:B---3--:R0:W1:Y:S06]  /*33e0*/  I2F.F64.U32 R32, R4 ;  /* 0x0000000400207312 */ /* 0x00806c0000201800 */
.L_x_10138:
[----:B------:R-:W-:-:S07]  /*33f0*/  VIADD R29, R29, 0x80 ;  /* 0x000000801d1d7836 */ /* 0x000fce0000000000 */
.L_x_10132:
[----:B------:R-:W-:Y:S05]  /*3400*/  BSYNC B6 ;  /* 0x0000000000067941 */ /* 0x000fea0003800000 */
.L_x_10131:
[----:B------:R-:W-:Y:S01]  /*3410*/  ISETP.GE.AND P0, PT, R29, R22, PT ;  /* 0x000000161d00720c */ /* 0x000fe20003f06270 */
[----:B------:R-:W-:Y:S01]  /*3420*/  BSSY B6, `(.L_x_10166) ;  /* 0x000010f000067945 */ /* 0x000fe20003800000 */
[----:B0-----:R-:W-:Y:S02]  /*3430*/  CS2R R6, SRZ ;  /* 0x0000000000067805 */ /* 0x001fe4000001ff00 */
[----:B-1----:R-:W-:-:S09]  /*3440*/  CS2R R4, SRZ ;  /* 0x0000000000047805 */ /* 0x002fd2000001ff00 */
[----:B------:R-:W-:Y:S05]  /*3450*/  @P0 BRA `(.L_x_10167) ;  /* 0x00000010002c0947 */ /* 0x000fea0003800000 */
[----:B------:R-:W0:Y:S01]  /*3460*/  LDC.64 R8, c[0x0][0x220] ;  /* 0x00008800ff087b82 */ /* 0x000e220000000a00 */
        /* <DEDUP_REMOVED lines=18> */
[----:B---3--:R-:W0:Y:S01]  /*3590*/  I2F.F64.S16 R4, R4 ;  /* 0x0000000400047312 */ /* 0x008e220000101c00 */
[----:B------:R-:W-:Y:S05]  /*35a0*/  BRA `(.L_x_10167) ;  /* 0x0000000c00d87947 */ /* 0x000fea0003800000 */
.L_x_10171:
[----:B------:R-:W3:Y:S01]  /*35b0*/  LDG.E.U8 R4, desc[UR36][R8.64] ;  /* 0x0000002408047981 */ /* 0x000ee2000c1e1100 */
[----:B------:R-:W-:Y:S01]  /*35c0*/  CS2R R6, SRZ ;  /* 0x0000000000067805 */ /* 0x000fe2000001ff00 */
[----:B---3--:R-:W0:Y:S01]  /*35d0*/  I2F.F64.U16 R4, R4 ;  /* 0x0000000400047312 */ /* 0x008e220000101800 */
[----:B------:R-:W-:Y:S05]  /*35e0*/  BRA `(.L_x_10167) ;  /* 0x0000000c00c87947 */ /* 0x000fea0003800000 */
.L_x_10170:
        /* <DEDUP_REMOVED lines=10> */
.L_x_10174:
[----:B------:R-:W3:Y:S01]  /*3690*/  LDG.E R4, desc[UR36][R8.64] ;  /* 0x0000002408047981 */ /* 0x000ee2000c1e1900 */
[----:B------:R-:W-:Y:S01]  /*36a0*/  CS2R R6, SRZ ;  /* 0x0000000000067805 */ /* 0x000fe2000001ff00 */
[----:B---3--:R-:W0:Y:S01]  /*36b0*/  I2F.F64 R4, R4 ;  /* 0x0000000400047312 */ /* 0x008e220000201c00 */
[----:B------:R-:W-:Y:S05]  /*36c0*/  BRA `(.L_x_10167) ;  /* 0x0000000c00907947 */ /* 0x000fea0003800000 */
.L_x_10173:
[----:B------:R-:W3:Y:S01]  /*36d0*/  LDG.E.U16 R4, desc[UR36][R8.64] ;  /* 0x0000002408047981 */ /* 0x000ee2000c1e1500 */
[----:B------:R-:W-:Y:S01]  /*36e0*/  CS2R R6, SRZ ;  /* 0x0000000000067805 */ /* 0x000fe2000001ff00 */
[----:B---3--:R-:W0:Y:S01]  /*36f0*/  I2F.F64.S16 R4, R4 ;  /* 0x0000000400047312 */ /* 0x008e220000101c00 */
[----:B------:R-:W-:Y:S05]  /*3700*/  BRA `(.L_x_10167) ;  /* 0x0000000c00807947 */ /* 0x000fea0003800000 */
.L_x_10169:
        /* <DEDUP_REMOVED lines=11> */
.L_x_10176:
[----:B------:R-:W3:Y:S01]  /*37c0*/  LDG.E.U16 R0, desc[UR36][R8.64] ;  /* 0x0000002408007981 */ /* 0x000ee2000c1e1500 */
[----:B------:R-:W-:Y:S01]  /*37d0*/  CS2R R6, SRZ ;  /* 0x0000000000067805 */ /* 0x000fe2000001ff00 */
[----:B---3--:R-:W-:-:S05]  /*37e0*/  HADD2.F32 R0, -RZ, R0.H0_H0 ;  /* 0x20000000ff007230 */ /* 0x008fca0000004100 */
[----:B------:R-:W-:-:S04]  /*37f0*/  FMUL.FTZ R0, R0, 1 ;  /* 0x3f80000000007820 */ /* 0x000fc80000410000 */
[----:B------:R0:W1:Y:S01]  /*3800*/  F2F.F64.F32 R4, R0 ;  /* 0x0000000000047310 */ /* 0x0000620000201800 */
[----:B------:R-:W-:Y:S05]  /*3810*/  BRA `(.L_x_10167) ;  /* 0x0000000c003c7947 */ /* 0x000fea0003800000 */
.L_x_10175:
        /* <DEDUP_REMOVED lines=12> */
.L_x_10178:
        /* <DEDUP_REMOVED lines=8> */
.L_x_10177:
[----:B------:R0:W5:Y:S01]  /*3960*/  LDG.E.64 R4, desc[UR36][R8.64] ;  /* 0x0000002408047981 */ /* 0x000162000c1e1b00 */
[----:B------:R-:W-:Y:S01]  /*3970*/  CS2R R6, SRZ ;  /* 0x0000000000067805 */ /* 0x000fe2000001ff00 */
[----:B------:R-:W-:Y:S06]  /*3980*/  BRA `(.L_x_10167) ;  /* 0x0000000800e07947 */ /* 0x000fec0003800000 */
.L_x_10168:
        /* <DEDUP_REMOVED lines=14> */
.L_x_10181:
[----:B------:R0:W5:Y:S01]  /*3a70*/  LDG.E.128 R4, desc[UR36][R8.64] ;  /* 0x0000002408047981 */ /* 0x000162000c1e1d00 */
[----:B------:R-:W-:Y:S05]  /*3a80*/  BRA `(.L_x_10167) ;  /* 0x0000000800a07947 */ /* 0x000fea0003800000 */
.L_x_10180:
        /* <DEDUP_REMOVED lines=22> */
[----:B------:R-:W-:Y:S02]  /*3bf0*/  LOP3.LUT R5, R6, 0x7f800000, R5, 0xf8, !PT ;  /* 0x7f80000006057812 */ /* 0x000fe400078ef805 */
[----:B------:R-:W-:Y:S02]  /*3c00*/  CS2R R6, SRZ ;  /* 0x0000000000067805 */ /* 0x000fe4000001ff00 */
[----:B------:R-:W-:-:S04]  /*3c10*/  LOP3.LUT R5, R5, R4, RZ, 0x30, !PT ;  /* 0x0000000405057212 */ /* 0x000fc800078e30ff */
[----:B------:R-:W-:-:S05]  /*3c20*/  LOP3.LUT R5, R5, 0x80000000, R0, 0xf8, !PT ;  /* 0x8000000005057812 */ /* 0x000fca00078ef800 */
[----:B------:R-:W-:-:S06]  /*3c30*/  FMUL.FTZ R5, R5, 1 ;  /* 0x3f80000005057820 */ /* 0x000fcc0000410000 */
[----:B------:R-:W0:Y:S01]  /*3c40*/  F2F.F64.F32 R4, R5 ;  /* 0x0000000500047310 */ /* 0x000e220000201800 */
[----:B------:R-:W-:Y:S05]  /*3c50*/  BRA `(.L_x_10167) ;  /* 0x00000008002c7947 */ /* 0x000fea0003800000 */
.L_x_10183:
        /* <DEDUP_REMOVED lines=16> */
.L_x_10182:
[----:B------:R-:W3:Y:S01]  /*3d60*/  LDG.E.U16 R0, desc[UR36][R8.64] ;  /* 0x0000002408007981 */ /* 0x000ee2000c1e1500 */
[----:B------:R-:W-:Y:S01]  /*3d70*/  CS2R R6, SRZ ;  /* 0x0000000000067805 */ /* 0x000fe2000001ff00 */
[----:B---3--:R-:W-:-:S04]  /*3d80*/  IMAD.U32 R0, R0, 0x10000, RZ ;  /* 0x0001000000007824 */ /* 0x008fc800078e00ff */
[----:B------:R-:W-:-:S04]  /*3d90*/  FMUL.FTZ R0, R0, 1 ;  /* 0x3f80000000007820 */ /* 0x000fc80000410000 */
[----:B------:R0:W1:Y:S01]  /*3da0*/  F2F.F64.F32 R4, R0 ;  /* 0x0000000000047310 */ /* 0x0000620000201800 */
[----:B------:R-:W-:Y:S05]  /*3db0*/  BRA `(.L_x_10167) ;  /* 0x0000000400d47947 */ /* 0x000fea0003800000 */
.L_x_10179:
        /* <DEDUP_REMOVED lines=10> */
[----:B---3--:R-:W0:Y:S01]  /*3e60*/  I2F.F64.U16 R4, R4 ;  /* 0x0000000400047312 */ /* 0x008e220000101800 */
[----:B------:R-:W-:Y:S05]  /*3e70*/  BRA `(.L_x_10167) ;  /* 0x0000000400a47947 */ /* 0x000fea0003800000 */
.L_x_10186:
        /* <DEDUP_REMOVED lines=21> */
.L_x_10190:
[----:B------:R-:W-:Y:S05]  /*3fd0*/  BSYNC B1 ;  /* 0x0000000000017941 */ /* 0x000fea0003800000 */
.L_x_10189:
[----:B------:R-:W-:Y:S01]  /*3fe0*/  LEA R5, R0, 0x3b800000, 0x17 ;  /* 0x3b80000000057811 */ /* 0x000fe200078eb8ff */
[----:B------:R-:W-:-:S05]  /*3ff0*/  IMAD.SHL.U32 R0, R3, 0x100000, RZ ;  /* 0x0010000003007824 */ /* 0x000fca00078e00ff */
[----:B------:R-:W-:-:S07]  /*4000*/  LOP3.LUT R0, R5, R0, R6, 0xfe, !PT ;  /* 0x0000000005007212 */ /* 0x000fce00078efe06 */
.L_x_10188:
[----:B------:R-:W-:Y:S05]  /*4010*/  BSYNC B0 ;  /* 0x0000000000007941 */ /* 0x000fea0003800000 */
.L_x_10187:
[----:B------:R-:W-:Y:S01]  /*4020*/  FMUL.FTZ R0, R0, 1 ;  /* 0x3f80000000007820 */ /* 0x000fe20000410000 */
[----:B------:R-:W-:-:S03]  /*4030*/  CS2R R6, SRZ ;  /* 0x0000000000067805 */ /* 0x000fc6000001ff00 */
[----:B------:R0:W1:Y:S01]  /*4040*/  F2F.F64.F32 R4, R0 ;  /* 0x0000000000047310 */ /* 0x0000620000201800 */
[----:B------:R-:W-:Y:S05]  /*4050*/  BRA `(.L_x_10167) ;  /* 0x00000004002c7947 */ /* 0x000fea0003800000 */
.L_x_10185:
        /* <DEDUP_REMOVED lines=21> */
.L_x_10194:
[----:B------:R-:W-:Y:S05]  /*41b0*/  BSYNC B1 ;  /* 0x0000000000017941 */ /* 0x000fea0003800000 */
.L_x_10193:
[----:B------:R-:W-:Y:S01]  /*41c0*/  LEA R5, R0, 0x37800000, 0x17 ;  /* 0x3780000000057811 */ /* 0x000fe200078eb8ff */
[----:B------:R-:W-:-:S05]  /*41d0*/  IMAD.SHL.U32 R0, R3, 0x200000, RZ ;  /* 0x0020000003007824 */ /* 0x000fca00078e00ff */
[----:B------:R-:W-:-:S07]  /*41e0*/  LOP3.LUT R0, R5, R0, R6, 0xfe, !PT ;  /* 0x0000000005007212 */ /* 0x000fce00078efe06 */
.L_x_10192:
[----:B------:R-:W-:Y:S05]  /*41f0*/  BSYNC B0 ;  /* 0x0000000000007941 */ /* 0x000fea0003800000 */
.L_x_10191:
[----:B------:R-:W-:Y:S01]  /*4200*/  FMUL.FTZ R0, R0, 1 ;  /* 0x3f80000000007820 */ /* 0x000fe20000410000 */
[----:B------:R-:W-:-:S03]  /*4210*/  CS2R R6, SRZ ;  /* 0x0000000000067805 */ /* 0x000fc6000001ff00 */
[----:B------:R0:W1:Y:S01]  /*4220*/  F2F.F64.F32 R4, R0 ;  /* 0x0000000000047310 */ /* 0x0000620000201800 */
[----:B------:R-:W-:Y:S05]  /*4230*/  BRA `(.L_x_10167) ;  /* 0x0000000000b47947 */ /* 0x000fea0003800000 */
.L_x_10184:
        /* <DEDUP_REMOVED lines=14> */
.L_x_10198:
[----:B------:R-:W-:Y:S05]  /*4320*/  BSYNC B0 ;  /* 0x0000000000007941 */ /* 0x000fea0003800000 */
.L_x_10197:
[----:B------:R-:W-:Y:S01]  /*4330*/  FMUL.FTZ R0, R0, 1 ;  /* 0x3f80000000007820 */ /* 0x000fe20000410000 */
[----:B------:R-:W-:-:S03]  /*4340*/  CS2R R6, SRZ ;  /* 0x0000000000067805 */ /* 0x000fc6000001ff00 */
[----:B------:R0:W1:Y:S01]  /*4350*/  F2F.F64.F32 R4, R0 ;  /* 0x0000000000047310 */ /* 0x0000620000201800 */
[----:B------:R-:W-:Y:S05]  /*4360*/  BRA `(.L_x_10167) ;  /* 0x0000000000687947 */ /* 0x000fea0003800000 */
.L_x_10172:
        /* <DEDUP_REMOVED lines=16> */
.L_x_10199:
[----:B------:R-:W-:Y:S02]  /*4470*/  CS2R R4, SRZ ;  /* 0x0000000000047805 */ /* 0x000fe4000001ff00 */
[----:B------:R-:W-:Y:S01]  /*4480*/  CS2R R6, SRZ ;  /* 0x0000000000067805 */ /* 0x000fe2000001ff00 */
[----:B------:R-:W-:Y:S06]  /*4490*/  BRA `(.L_x_10167) ;  /* 0x00000000001c7947 */ /* 0x000fec0003800000 */
.L_x_10196:
[----:B------:R-:W3:Y:S01]  /*44a0*/  LDG.E.64 R4, desc[UR36][R8.64] ;  /* 0x0000002408047981 */ /* 0x000ee2000c1e1b00 */
[----:B------:R-:W-:Y:S01]  /*44b0*/  CS2R R6, SRZ ;  /* 0x0000000000067805 */ /* 0x000fe2000001ff00 */
[----:B---3--:R-:W0:Y:S01]  /*44c0*/  I2F.F64.U64 R4, R4 ;  /* 0x0000000400047312 */ /* 0x008e220000301800 */
[----:B------:R-:W-:Y:S05]  /*44d0*/  BRA `(.L_x_10167) ;  /* 0x00000000000c7947 */ /* 0x000fea0003800000 */
.L_x_10195:
[----:B------:R-:W3:Y:S01]  /*44e0*/  LDG.E R4, desc[UR36][R8.64] ;  /* 0x0000002408047981 */ /* 0x000ee2000c1e1900 */
[----:B------:R-:W-:Y:S01]  /*44f0*/  CS2R R6, SRZ ;  /* 0x0000000000067805 */ /* 0x000fe2000001ff00 */
[----:B---3--:R-:W0:Y:S06]  /*4500*/  I2F.F64.U32 R4, R4 ;  /* 0x0000000400047312 */ /* 0x008e2c0000201800 */
.L_x_10167:
[----:B------:R-:W-:Y:S05]  /*4510*/  BSYNC B6 ;  /* 0x0000000000067941 */ /* 0x000fea0003800000 */
.L_x_10166:
[----:B------:R-:W2:Y:S01]  /*4520*/  S2R R23, SR_TID.X ;  /* 0x0000000000177919 */ /* 0x000ea20000002100 */
[----:B------:R-:W-:Y:S01]  /*4530*/  BSSY B1, `(.L_x_10200) ;  /* 0x000009c000017945 */ /* 0x000fe20003800000 */
[----:B------:R-:W-:Y:S02]  /*4540*/  CS2R R10, SRZ ;  /* 0x00000000000a7805 */ /* 0x000fe4000001ff00 */
[----:B0-----:R-:W-:Y:S02]  /*4550*/  CS2R R8, SRZ ;  /* 0x0000000000087805 */ /* 0x001fe4000001ff00 */
[----:B--2---:R-:W-:-:S13]  /*4560*/  ISETP.GE.AND P1, PT, R23, R22, PT ;  /* 0x000000161700720c */ /* 0x004fda0003f26270 */
[----:B------:R-:W-:Y:S05]  /*4570*/  @P1 BRA `(.L_x_10201) ;  /* 0x00000008005c1947 */ /* 0x000fea0003800000 */
[----:B----45:R-:W-:Y:S01]  /*4580*/  DSETP.GTU.AND P2, PT, |R24|, +INF , PT ;  /* 0x7ff000001800742a */ /* 0x030fe20003f4c200 */
[----:B---3--:R-:W-:Y:S02]  /*4590*/  IMAD.MOV.U32 R0, RZ, RZ, 0x1 ;  /* 0x00000001ff007424 */ /* 0x008fe400078e00ff */
        /* <DEDUP_REMOVED lines=52> */
[----:B-1----:R-:W-:Y:S05]  /*48e0*/  CALL.REL.NOINC `($__internal_10_$__cuda_sm20_div_rn_f64_full) ;  /* 0x0000006c00cc7944 */ /* 0x002fea0003c00000 */
[----:B------:R-:W-:Y:S02]  /*48f0*/  IMAD.MOV.U32 R8, RZ, RZ, R46 ;  /* 0x000000ffff087224 */ /* 0x000fe400078e002e */
[----:B------:R-:W-:-:S07]  /*4900*/  IMAD.MOV.U32 R9, RZ, RZ, R47 ;  /* 0x000000ffff097224 */ /* 0x000fce00078e002f */
.L_x_10205:
[----:B------:R-:W-:Y:S05]  /*4910*/  BSYNC B2 ;  /* 0x0000000000027941 */ /* 0x000fea0003800000 */
.L_x_10204:
        /* <DEDUP_REMOVED lines=16> */
[----:B-1----:R-:W-:Y:S05]  /*4a20*/  CALL.REL.NOINC `($__internal_9_$__cuda_sm20_dblrcp_rn_slowpath_v3) ;  /* 0x0000006800e07944 */ /* 0x002fea0003c00000 */
.L_x_10207:
[----:B------:R-:W-:Y:S05]  /*4a30*/  BSYNC B2 ;  /* 0x0000000000027941 */ /* 0x000fea0003800000 */
.L_x_10206:
[----:B------:R-:W-:Y:S02]  /*4a40*/  DFMA R10, RZ, R8, 1 ;  /* 0x3ff00000ff0a742b */ /* 0x000fe40000000008 */
[----:B------:R-:W-:-:S06]  /*4a50*/  DADD R12, RZ, -R8 ;  /* 0x00000000ff0c7229 */ /* 0x000fcc0000000808 */
[-C--:B------:R-:W-:Y:S02]  /*4a60*/  DMUL R8, R10, R14.reuse ;  /* 0x0000000e0a087228 */ /* 0x080fe40000000000 */
[----:B------:R-:W-:Y:S01]  /*4a70*/  DMUL R10, R12, R14 ;  /* 0x0000000e0c0a7228 */ /* 0x000fe20000000000 */
[----:B------:R-:W-:Y:S10]  /*4a80*/  BRA `(.L_x_10201) ;  /* 0x0000000400187947 */ /* 0x000ff40003800000 */
.L_x_10203:
        /* <DEDUP_REMOVED lines=10> */
[----:B------:R-:W-:Y:S02]  /*4b30*/  LOP3.LUT R20, R13, 0x7fffffff, RZ, 0xc0, !PT ;  /* 0x7fffffff0d147812 */ /* 0x000fe400078ec0ff */
[----:B------:R-:W-:-:S03]  /*4b40*/  MOV R0, 0x4b70 ;  /* 0x00004b7000007802 */ /* 0x000fc60000000f00 */
[----:B------:R-:W-:-:S07]  /*4b50*/  VIADD R20, R20, 0xfff00000 ;  /* 0xfff0000014147836 */ /* 0x000fce0000000000 */
[----:B-1----:R-:W-:Y:S05]  /*4b60*/  CALL.REL.NOINC `($__internal_9_$__cuda_sm20_dblrcp_rn_slowpath_v3) ;  /* 0x0000006800907944 */ /* 0x002fea0003c00000 */
.L_x_10209:
[----:B------:R-:W-:Y:S05]  /*4b70*/  BSYNC B2 ;  /* 0x0000000000027941 */ /* 0x000fea0003800000 */
.L_x_10208:
[----:B------:R-:W-:Y:S01]  /*4b80*/  DADD R12, -RZ, |R26| ;  /* 0x00000000ff0c7229 */ /* 0x000fe2000000051a */
[----:B------:R-:W-:Y:S01]  /*4b90*/  IMAD.MOV.U32 R8, RZ, RZ, R14 ;  /* 0x000000ffff087224 */ /* 0x000fe200078e000e */
[----:B------:R-:W-:Y:S01]  /*4ba0*/  CS2R R38, SRZ ;  /* 0x0000000000267805 */ /* 0x000fe2000001ff00 */
[----:B------:R-:W-:Y:S01]  /*4bb0*/  IMAD.MOV.U32 R9, RZ, RZ, R15 ;  /* 0x000000ffff097224 */ /* 0x000fe200078e000f */
[----:B------:R-:W-:-:S07]  /*4bc0*/  MOV R14, 0x4be0 ;  /* 0x00004be0000e7802 */ /* 0x000fce0000000f00 */
[----:B-1----:R-:W-:Y:S05]  /*4bd0*/  CALL.REL.NOINC `($__internal_10_$__cuda_sm20_div_rn_f64_full) ;  /* 0x0000006c00107944 */ /* 0x002fea0003c00000 */
[----:B------:R-:W-:Y:S02]  /*4be0*/  IMAD.MOV.U32 R10, RZ, RZ, R46 ;  /* 0x000000ffff0a7224 */ /* 0x000fe400078e002e */
[----:B------:R-:W-:Y:S01]  /*4bf0*/  IMAD.MOV.U32 R11, RZ, RZ, R47 ;  /* 0x000000ffff0b7224 */ /* 0x000fe200078e002f */
[----:B------:R-:W-:Y:S06]  /*4c00*/  BRA `(.L_x_10201) ;  /* 0x0000000000b87947 */ /* 0x000fec0003800000 */
.L_x_10202:
        /* <DEDUP_REMOVED lines=23> */
.L_x_10211:
[----:B------:R-:W-:Y:S05]  /*4d80*/  BSYNC B2 ;  /* 0x0000000000027941 */ /* 0x000fea0003800000 */
.L_x_10210:
        /* <DEDUP_REMOVED lines=17> */
.L_x_10213:
[----:B------:R-:W-:Y:S05]  /*4ea0*/  BSYNC B2 ;  /* 0x0000000000027941 */ /* 0x000fea0003800000 */
.L_x_10212:
[----:B------:R-:W-:Y:S02]  /*4eb0*/  DADD R10, RZ, R8 ;  /* 0x00000000ff0a7229 */ /* 0x000fe40000000008 */
[----:B------:R-:W-:-:S06]  /*4ec0*/  DFMA R12, RZ, R8, -1 ;  /* 0xbff00000ff0c742b */ /* 0x000fcc0000000008 */
[-C--:B------:R-:W-:Y:S02]  /*4ed0*/  DMUL R8, R10, R14.reuse ;  /* 0x0000000e0a087228 */ /* 0x080fe40000000000 */
[----:B------:R-:W-:-:S11]  /*4ee0*/  DMUL R10, R12, R14 ;  /* 0x0000000e0c0a7228 */ /* 0x000fd60000000000 */
.L_x_10201:
[----:B------:R-:W-:Y:S05]  /*4ef0*/  BSYNC B1 ;  /* 0x0000000000017941 */ /* 0x000fea0003800000 */
.L_x_10200:
[----:B------:R-:W-:Y:S01]  /*4f00*/  VIADD R37, R23, 0x80 ;  /* 0x0000008017257836 */ /* 0x000fe20000000000 */
[----:B------:R-:W-:Y:S01]  /*4f10*/  BSSY B1, `(.L_x_10214) ;  /* 0x000009e000017945 */ /* 0x000fe20003800000 */
[----:B------:R-:W-:Y:S02]  /*4f20*/  CS2R R30, SRZ ;  /* 0x00000000001e7805 */ /* 0x000fe4000001ff00 */
[----:B------:R-:W-:Y:S02]  /*4f30*/  CS2R R28, SRZ ;  /* 0x00000000001c7805 */ /* 0x000fe4000001ff00 */
[----:B------:R-:W-:-:S13]  /*4f40*/  ISETP.GE.AND P0, PT, R37, R22, PT ;  /* 0x000000162500720c */ /* 0x000fda0003f06270 */
[----:B------:R-:W-:Y:S05]  /*4f50*/  @P0 BRA `(.L_x_10215) ;  /* 0x0000000800640947 */ /* 0x000fea0003800000 */
[----:B---3-5:R-:W-:Y:S01]  /*4f60*/  DSETP.GTU.AND P2, PT, |R16|, +INF , PT ;  /* 0x7ff000001000742a */ /* 0x028fe20003f4c200 */
[----:B------:R-:W-:Y:S02]  /*4f70*/  IMAD.MOV.U32 R0, RZ, RZ, 0x1 ;  /* 0x00000001ff007424 */ /* 0x000fe400078e00ff */
        /* <DEDUP_REMOVED lines=41> */
[----:B----4-:R-:W-:-:S08]  /*5210*/  DMUL R24, R12, R18 ;  /* 0x000000120c187228 */ /* 0x010fd00000000000 */
        /* <DEDUP_REMOVED lines=13> */
.L_x_10219:
[----:B------:R-:W-:Y:S05]  /*52f0*/  BSYNC B2 ;  /* 0x0000000000027941 */ /* 0x000fea0003800000 */
.L_x_10218:
        /* <DEDUP_REMOVED lines=17> */
.L_x_10221:
[----:B------:R-:W-:Y:S05]  /*5410*/  BSYNC B2 ;  /* 0x0000000000027941 */ /* 0x000fea0003800000 */
.L_x_10220:
[----:B------:R-:W-:Y:S02]  /*5420*/  DFMA R28, RZ, R24, 1 ;  /* 0x3ff00000ff1c742b */ /* 0x000fe40000000018 */
[----:B------:R-:W-:-:S06]  /*5430*/  DADD R24, RZ, -R24 ;  /* 0x00000000ff187229 */ /* 0x000fcc0000000818 */
[-C--:B------:R-:W-:Y:S02]  /*5440*/  DMUL R28, R28, R14.reuse ;  /* 0x0000000e1c1c7228 */ /* 0x080fe40000000000 */
[----:B------:R-:W-:Y:S01]  /*5450*/  DMUL R30, R24, R14 ;  /* 0x0000000e181e7228 */ /* 0x000fe20000000000 */
[----:B------:R-:W-:Y:S10]  /*5460*/  BRA `(.L_x_10215) ;  /* 0x0000000400207947 */ /* 0x000ff40003800000 */
.L_x_10217:
        /* <DEDUP_REMOVED lines=11> */
[----:B------:R-:W-:Y:S02]  /*5520*/  IMAD.MOV.U32 R12, RZ, RZ, R20 ;  /* 0x000000ffff0c7224 */ /* 0x000fe400078e0014 */
[----:B------:R-:W-:Y:S02]  /*5530*/  IMAD.MOV.U32 R13, RZ, RZ, R21 ;  /* 0x000000ffff0d7224 */ /* 0x000fe400078e0015 */
[----:B------:R-:W-:Y:S01]  /*5540*/  VIADD R20, R0, 0xfff00000 ;  /* 0xfff0000000147836 */ /* 0x000fe20000000000 */
[----:B------:R-:W-:-:S07]  /*5550*/  MOV R0, 0x5570 ;  /* 0x0000557000007802 */ /* 0x000fce0000000f00 */
[----:B-1--4-:R-:W-:Y:S05]  /*5560*/  CALL.REL.NOINC `($__internal_9_$__cuda_sm20_dblrcp_rn_slowpath_v3) ;  /* 0x0000006000107944 */ /* 0x012fea0003c00000 */
.L_x_10223:
[----:B------:R-:W-:Y:S05]  /*5570*/  BSYNC B2 ;  /* 0x0000000000027941 */ /* 0x000fea0003800000 */
.L_x_10222:
[----:B------:R-:W-:Y:S01]  /*5580*/  DADD R12, -RZ, |R18| ;  /* 0x00000000ff0c7229 */ /* 0x000fe20000000512 */
[----:B------:R-:W-:Y:S01]  /*5590*/  IMAD.MOV.U32 R28, RZ, RZ, R14 ;  /* 0x000000ffff1c7224 */ /* 0x000fe200078e000e */
[----:B------:R-:W-:Y:S01]  /*55a0*/  CS2R R38, SRZ ;  /* 0x0000000000267805 */ /* 0x000fe2000001ff00 */
[----:B------:R-:W-:Y:S01]  /*55b0*/  IMAD.MOV.U32 R29, RZ, RZ, R15 ;  /* 0x000000ffff1d7224 */ /* 0x000fe200078e000f */
[----:B------:R-:W-:-:S07]  /*55c0*/  MOV R14, 0x55e0 ;  /* 0x000055e0000e7802 */ /* 0x000fce0000000f00 */
[----:B-1--4-:R-:W-:Y:S05]  /*55d0*/  CALL.REL.NOINC `($__internal_10_$__cuda_sm20_div_rn_f64_full) ;  /* 0x0000006000907944 */ /* 0x012fea0003c00000 */
[----:B------:R-:W-:Y:S02]  /*55e0*/  IMAD.MOV.U32 R30, RZ, RZ, R46 ;  /* 0x000000ffff1e7224 */ /* 0x000fe400078e002e */
[----:B------:R-:W-:Y:S01]  /*55f0*/  IMAD.MOV.U32 R31, RZ, RZ, R47 ;  /* 0x000000ffff1f7224 */ /* 0x000fe200078e002f */
[----:B------:R-:W-:Y:S06]  /*5600*/  BRA `(.L_x_10215) ;  /* 0x0000000000b87947 */ /* 0x000fec0003800000 */
.L_x_10216:
        /* <DEDUP_REMOVED lines=23> */
.L_x_10225:
[----:B------:R-:W-:Y:S05]  /*5780*/  BSYNC B2 ;  /* 0x0000000000027941 */ /* 0x000fea0003800000 */
.L_x_10224:
        /* <DEDUP_REMOVED lines=17> */
.L_x_10227:
[----:B------:R-:W-:Y:S05]  /*58a0*/  BSYNC B2 ;  /* 0x0000000000027941 */ /* 0x000fea0003800000 */
.L_x_10226:
[----:B------:R-:W-:Y:S02]  /*58b0*/  DADD R28, RZ, R24 ;  /* 0x00000000ff1c7229 */ /* 0x000fe40000000018 */
[----:B------:R-:W-:-:S06]  /*58c0*/  DFMA R24, RZ, R24, -1 ;  /* 0xbff00000ff18742b */ /* 0x000fcc0000000018 */
[-C--:B------:R-:W-:Y:S02]  /*58d0*/  DMUL R28, R28, R14.reuse ;  /* 0x0000000e1c1c7228 */ /* 0x080fe40000000000 */
[----:B------:R-:W-:-:S11]  /*58e0*/  DMUL R30, R24, R14 ;  /* 0x0000000e181e7228 */ /* 0x000fd60000000000 */
.L_x_10215:
[----:B------:R-:W-:Y:S05]  /*58f0*/  BSYNC B1 ;  /* 0x0000000000017941 */ /* 0x000fea0003800000 */
.L_x_10214:
[----:B------:R-:W-:Y:S01]  /*5900*/  VIADD R3, R23, 0x100 ;  /* 0x0000010017037836 */ /* 0x000fe20000000000 */
[----:B------:R-:W-:Y:S01]  /*5910*/  BSSY B1, `(.L_x_10228) ;  /* 0x000009f000017945 */ /* 0x000fe20003800000 */
[----:B-----5:R-:W-:Y:S02]  /*5920*/  CS2R R18, SRZ ;  /* 0x0000000000127805 */ /* 0x020fe4000001ff00 */
[----:B------:R-:W-:Y:S02]  /*5930*/  CS2R R26, SRZ ;  /* 0x00000000001a7805 */ /* 0x000fe4000001ff00 */
[----:B----4-:R-:W-:Y:S02]  /*5940*/  CS2R R24, SRZ ;  /* 0x0000000000187805 */ /* 0x010fe4000001ff00 */
[----:B------:R-:W-:-:S13]  /*5950*/  ISETP.GE.AND P0, PT, R3, R22, PT ;  /* 0x000000160300720c */ /* 0x000fda0003f06270 */
[----:B------:R-:W-:Y:S05]  /*5960*/  @P0 BRA `(.L_x_10229) ;  /* 0x0000000800640947 */ /* 0x000fea0003800000 */
[----:B---3--:R-:W-:Y:S01]  /*5970*/  DSETP.GTU.AND P2, PT, |R32|, +INF , PT ;  /* 0x7ff000002000742a */ /* 0x008fe20003f4c200 */
        /* <DEDUP_REMOVED lines=56> */
.L_x_10233:
[----:B------:R-:W-:Y:S05]  /*5d00*/  BSYNC B2 ;  /* 0x0000000000027941 */ /* 0x000fea0003800000 */
.L_x_10232:
        /* <DEDUP_REMOVED lines=17> */
.L_x_10235:
[----:B------:R-:W-:Y:S05]  /*5e20*/  BSYNC B2 ;  /* 0x0000000000027941 */ /* 0x000fea0003800000 */
.L_x_10234:
[----:B------:R-:W-:Y:S02]  /*5e30*/  DFMA R24, RZ, R16, 1 ;  /* 0x3ff00000ff18742b */ /* 0x000fe40000000010 */
[----:B------:R-:W-:-:S06]  /*5e40*/  DADD R16, RZ, -R16 ;  /* 0x00000000ff107229 */ /* 0x000fcc0000000810 */
[-C--:B------:R-:W-:Y:S02]  /*5e50*/  DMUL R24, R24, R14.reuse ;  /* 0x0000000e18187228 */ /* 0x080fe40000000000 */
[----:B------:R-:W-:Y:S01]  /*5e60*/  DMUL R26, R16, R14 ;  /* 0x0000000e101a7228 */ /* 0x000fe20000000000 */
[----:B------:R-:W-:Y:S10]  /*5e70*/  BRA `(.L_x_10229) ;  /* 0x0000000400207947 */ /* 0x000ff40003800000 */
.L_x_10231:
        /* <DEDUP_REMOVED lines=16> */
.L_x_10237:
[----:B------:R-:W-:Y:S05]  /*5f80*/  BSYNC B2 ;  /* 0x0000000000027941 */ /* 0x000fea0003800000 */
.L_x_10236:
        /* <DEDUP_REMOVED lines=9> */
.L_x_10230:
        /* <DEDUP_REMOVED lines=23> */
.L_x_10239:
[----:B------:R-:W-:Y:S05]  /*6190*/  BSYNC B2 ;  /* 0x0000000000027941 */ /* 0x000fea0003800000 */
.L_x_10238:
        /* <DEDUP_REMOVED lines=17> */
.L_x_10241:
[----:B------:R-:W-:Y:S05]  /*62b0*/  BSYNC B2 ;  /* 0x0000000000027941 */ /* 0x000fea0003800000 */
.L_x_10240:
[----:B------:R-:W-:Y:S02]  /*62c0*/  DADD R24, RZ, R16 ;  /* 0x00000000ff187229 */ /* 0x000fe40000000010 */
[----:B------:R-:W-:-:S06]  /*62d0*/  DFMA R16, RZ, R16, -1 ;  /* 0xbff00000ff10742b */ /* 0x000fcc0000000010 */
[-C--:B------:R-:W-:Y:S02]  /*62e0*/  DMUL R24, R24, R14.reuse ;  /* 0x0000000e18187228 */ /* 0x080fe40000000000 */
[----:B------:R-:W-:-:S11]  /*62f0*/  DMUL R26, R16, R14 ;  /* 0x0000000e101a7228 */ /* 0x000fd60000000000 */
.L_x_10229:
[----:B------:R-:W-:Y:S05]  /*6300*/  BSYNC B1 ;  /* 0x0000000000017941 */ /* 0x000fea0003800000 */
.L_x_10228:
[----:B------:R-:W-:Y:S01]  /*6310*/  VIADD R3, R23, 0x180 ;  /* 0x0000018017037836 */ /* 0x000fe20000000000 */
[----:B------:R-:W-:Y:S01]  /*6320*/  BSSY B1, `(.L_x_10242) ;  /* 0x000009d000017945 */ /* 0x000fe20003800000 */
[----:B---3--:R-:W-:-:S03]  /*6330*/  CS2R R16, SRZ ;  /* 0x0000000000107805 */ /* 0x008fc6000001ff00 */
[----:B------:R-:W-:-:S13]  /*6340*/  ISETP.GE.AND P0, PT, R3, R22, PT ;  /* 0x000000160300720c */ /* 0x000fda0003f06270 */
[----:B------:R-:W-:Y:S05]  /*6350*/  @P0 BRA `(.L_x_10243) ;  /* 0x0000000800640947 */ /* 0x000fea0003800000 */
[----:B-1----:R-:W-:Y:S01]  /*6360*/  DSETP.GTU.AND P2, PT, |R4|, +INF , PT ;  /* 0x7ff000000400742a */ /* 0x002fe20003f4c200 */
        /* <DEDUP_REMOVED lines=53> */
[----:B------:R-:W-:Y:S05]  /*66c0*/  CALL.REL.NOINC `($__internal_10_$__cuda_sm20_div_rn_f64_full) ;  /* 0x0000005000547944 */ /* 0x000fea0003c00000 */
[----:B------:R-:W-:Y:S02]  /*66d0*/  IMAD.MOV.U32 R16, RZ, RZ, R46 ;  /* 0x000000ffff107224 */ /* 0x000fe400078e002e */
[----:B------:R-:W-:-:S07]  /*66e0*/  IMAD.MOV.U32 R17, RZ, RZ, R47 ;  /* 0x000000ffff117224 */ /* 0x000fce00078e002f */
.L_x_10247:
[----:B------:R-:W-:Y:S05]  /*66f0*/  BSYNC B2 ;  /* 0x0000000000027941 */ /* 0x000fea0003800000 */
.L_x_10246:
        /* <DEDUP_REMOVED lines=16> */
[----:B------:R-:W-:Y:S05]  /*6800*/  CALL.REL.NOINC `($__internal_9_$__cuda_sm20_dblrcp_rn_slowpath_v3) ;  /* 0x0000004c00687944 */ /* 0x000fea0003c00000 */
.L_x_10249:
[----:B------:R-:W-:Y:S05]  /*6810*/  BSYNC B2 ;  /* 0x0000000000027941 */ /* 0x000fea0003800000 */
.L_x_10248:
[----:B------:R-:W-:Y:S02]  /*6820*/  DFMA R4, RZ, R16, 1 ;  /* 0x3ff00000ff04742b */ /* 0x000fe40000000010 */
[----:B------:R-:W-:-:S06]  /*6830*/  DADD R18, RZ, -R16 ;  /* 0x00000000ff127229 */ /* 0x000fcc0000000810 */
[-C--:B------:R-:W-:Y:S02]  /*6840*/  DMUL R16, R4, R14.reuse ;  /* 0x0000000e04107228 */ /* 0x080fe40000000000 */
[----:B------:R-:W-:Y:S01]  /*6850*/  DMUL R18, R18, R14 ;  /* 0x0000000e12127228 */ /* 0x000fe20000000000 */
[----:B------:R-:W-:Y:S10]  /*6860*/  BRA `(.L_x_10243) ;  /* 0x0000000400207947 */ /* 0x000ff40003800000 */
.L_x_10245:
        /* <DEDUP_REMOVED lines=16> */
.L_x_10251:
[----:B------:R-:W-:Y:S05]  /*6970*/  BSYNC B2 ;  /* 0x0000000000027941 */ /* 0x000fea0003800000 */
.L_x_10250:
[----:B------:R-:W-:Y:S01]  /*6980*/  DADD R12, -RZ, |R6| ;  /* 0x00000000ff0c7229 */ /* 0x000fe20000000506 */
[----:B------:R-:W-:Y:S01]  /*6990*/  IMAD.MOV.U32 R16, RZ, RZ, R14 ;  /* 0x000000ffff107224 */ /* 0x000fe200078e000e */
[----:B------:R-:W-:Y:S01]  /*69a0*/  CS2R R38, SRZ ;  /* 0x0000000000267805 */ /* 0x000fe2000001ff00 */
[----:B------:R-:W-:Y:S01]  /*69b0*/  IMAD.MOV.U32 R17, RZ, RZ, R15 ;  /* 0x000000ffff117224 */ /* 0x000fe200078e000f */
[----:B------:R-:W-:-:S07]  /*69c0*/  MOV R14, 0x69e0 ;  /* 0x000069e0000e7802 */ /* 0x000fce0000000f00 */
[----:B------:R-:W-:Y:S05]  /*69d0*/  CALL.REL.NOINC `($__internal_10_$__cuda_sm20_div_rn_f64_full) ;  /* 0x0000004c00907944 */ /* 0x000fea0003c00000 */
[----:B------:R-:W-:Y:S02]  /*69e0*/  IMAD.MOV.U32 R18, RZ, RZ, R46 ;  /* 0x000000ffff127224 */ /* 0x000fe400078e002e */
[----:B------:R-:W-:Y:S01]  /*69f0*/  IMAD.MOV.U32 R19, RZ, RZ, R47 ;  /* 0x000000ffff137224 */ /* 0x000fe200078e002f */
[----:B------:R-:W-:Y:S06]  /*6a00*/  BRA `(.L_x_10243) ;  /* 0x0000000000b87947 */ /* 0x000fec0003800000 */
.L_x_10244:
        /* <DEDUP_REMOVED lines=23> */
.L_x_10253:
[----:B------:R-:W-:Y:S05]  /*6b80*/  BSYNC B2 ;  /* 0x0000000000027941 */ /* 0x000fea0003800000 */
.L_x_10252:
        /* <DEDUP_REMOVED lines=17> */
.L_x_10255:
[----:B------:R-:W-:Y:S05]  /*6ca0*/  BSYNC B2 ;  /* 0x0000000000027941 */ /* 0x000fea0003800000 */
.L_x_10254:
[----:B------:R-:W-:Y:S02]  /*6cb0*/  DADD R4, RZ, R16 ;  /* 0x00000000ff047229 */ /* 0x000fe40000000010 */
[----:B------:R-:W-:-:S06]  /*6cc0*/  DFMA R18, RZ, R16, -1 ;  /* 0xbff00000ff12742b */ /* 0x000fcc0000000010 */
[-C--:B------:R-:W-:Y:S02]  /*6cd0*/  DMUL R16, R4, R14.reuse ;  /* 0x0000000e04107228 */ /* 0x080fe40000000000 */
[----:B------:R-:W-:-:S11]  /*6ce0*/  DMUL R18, R18, R14 ;  /* 0x0000000e12127228 */ /* 0x000fd60000000000 */
.L_x_10243:
[----:B------:R-:W-:Y:S05]  /*6cf0*/  BSYNC B1 ;  /* 0x0000000000017941 */ /* 0x000fea0003800000 */
.L_x_10242:
[----:B------:R-:W0:Y:S01]  /*6d00*/  LDC.U8 R32, c[0x0][0x234] ;  /* 0x00008d00ff207b82 */ /* 0x000e220000000000 */
[----:B------:R-:W-:Y:S04]  /*6d10*/  BSSY B6, `(.L_x_10256) ;  /* 0x0000132000067945 */ /* 0x000fe80003800000 */
[----:B------:R-:W-:Y:S05]  /*6d20*/  @P1 BRA `(.L_x_10257) ;  /* 0x0000001000c01947 */ /* 0x000fea0003800000 */
[----:B------:R-:W2:Y:S01]  /*6d30*/  S2R R3, SR_TID.X ;  /* 0x0000000000037919 */ /* 0x000ea20000002100 */
[----:B-1----:R-:W1:Y:S01]  /*6d40*/  LDC.64 R4, c[0x0][0x218] ;  /* 0x00008600ff047b82 */ /* 0x002e620000000a00 */
[----:B0-----:R-:W-:Y:S01]  /*6d50*/  PRMT R6, R32, 0x9910, RZ ;  /* 0x0000991020067816 */ /* 0x001fe200000000ff */
[----:B------:R-:W-:Y:S01]  /*6d60*/  ULDC UR4, c[0x0][0x238] ;  /* 0x00008e0000047ab9 */ /* 0x000fe20000000800 */
[----:B--2---:R-:W-:-:S04]  /*6d70*/  IMAD R0, R2, 0x200, R3 ;  /* 0x0000020002007824 */ /* 0x004fc800078e0203 */
[----:B------:R-:W-:Y:S02]  /*6d80*/  IMAD R3, R0, UR4, RZ ;  /* 0x0000000400037c24 */ /* 0x000fe4000f8e02ff */
[----:B------:R-:W-:-:S03]  /*6d90*/  IMAD.MOV.U32 R0, RZ, RZ, R6 ;  /* 0x000000ffff007224 */ /* 0x000fc600078e0006 */
[----:B-1----:R-:W-:Y:S02]  /*6da0*/  IADD3 R4, P1, R3, R4, RZ ;  /* 0x0000000403047210 */ /* 0x002fe40007f3e0ff */
[----:B------:R-:W-:-:S03]  /*6db0*/  ISETP.GT.AND P0, PT, R0, 0x9, PT ;  /* 0x000000090000780c */ /* 0x000fc60003f04270 */
[----:B------:R-:W-:-:S10]  /*6dc0*/  IMAD.X R5, RZ, RZ, R5, P1 ;  /* 0x000000ffff057224 */ /* 0x000fd400008e0605 */
        /* <DEDUP_REMOVED lines=9> */
[----:B------:R-:W0:Y:S01]  /*6e60*/  F2I.F64.TRUNC R9, R8 ;  /* 0x0000000800097311 */ /* 0x000e22000030d100 */
[----:B------:R-:W-:Y:S01]  /*6e70*/  IMAD.MOV.U32 R23, RZ, RZ, R37 ;  /* 0x000000ffff177224 */ /* 0x000fe200078e0025 */
[----:B0-----:R0:W-:Y:S01]  /*6e80*/  STG.E.U8 desc[UR36][R4.64], R9 ;  /* 0x0000000904007986 */ /* 0x0011e2000c101124 */
[----:B------:R-:W-:Y:S05]  /*6e90*/  BRA `(.L_x_10257) ;  /* 0x0000001000647947 */ /* 0x000fea0003800000 */
.L_x_10261:
[----:B------:R-:W0:Y:S01]  /*6ea0*/  F2I.S64.F64.TRUNC R8, R8 ;  /* 0x0000000800087311 */ /* 0x000e22000030d900 */
[----:B------:R-:W-:Y:S02]  /*6eb0*/  IMAD.MOV.U32 R23, RZ, RZ, R37 ;  /* 0x000000ffff177224 */ /* 0x000fe400078e0025 */
[----:B0-----:R-:W-:-:S05]  /*6ec0*/  IMAD.MOV.U32 R3, RZ, RZ, R8 ;  /* 0x000000ffff037224 */ /* 0x001fca00078e0008 */
[----:B------:R0:W-:Y:S01]  /*6ed0*/  STG.E.U8 desc[UR36][R4.64], R3 ;  /* 0x0000000304007986 */ /* 0x0001e2000c101124 */
[----:B------:R-:W-:Y:S05]  /*6ee0*/  BRA `(.L_x_10257) ;  /* 0x0000001000507947 */ /* 0x000fea0003800000 */
.L_x_10260:
[----:B------:R-:W-:-:S13]  /*6ef0*/  ISETP.NE.AND P0, PT, R0, 0x2, PT ;  /* 0x000000020000780c */ /* 0x000fda0003f05270 */
[----:B------:R-:W-:Y:S05]  /*6f00*/  @!P0 BRA `(.L_x_10263) ;  /* 0x0000000000308947 */ /* 0x000fea0003800000 */
[----:B------:R-:W-:-:S13]  /*6f10*/  ISETP.NE.AND P0, PT, R0, 0x3, PT ;  /* 0x000000030000780c */ /* 0x000fda0003f05270 */
[----:B------:R-:W-:Y:S05]  /*6f20*/  @!P0 BRA `(.L_x_10264) ;  /* 0x0000000000188947 */ /* 0x000fea0003800000 */
[----:B------:R-:W-:-:S13]  /*6f30*/  ISETP.NE.AND P0, PT, R0, 0x4, PT ;  /* 0x000000040000780c */ /* 0x000fda0003f05270 */
[----:B------:R-:W-:Y:S05]  /*6f40*/  @P0 BRA `(.L_x_10262) ;  /* 0x0000000c00d40947 */ /* 0x000fea0003800000 */
[----:B------:R-:W0:Y:S01]  /*6f50*/  F2I.S64.F64.TRUNC R8, R8 ;  /* 0x0000000800087311 */ /* 0x000e22000030d900 */
[----:B------:R-:W-:Y:S01]  /*6f60*/  IMAD.MOV.U32 R23, RZ, RZ, R37 ;  /* 0x000000ffff177224 */ /* 0x000fe200078e0025 */
[----:B0-----:R0:W-:Y:S01]  /*6f70*/  STG.E.64 desc[UR36][R4.64], R8 ;  /* 0x0000000804007986 */ /* 0x0011e2000c101b24 */
[----:B------:R-:W-:Y:S05]  /*6f80*/  BRA `(.L_x_10257) ;  /* 0x0000001000287947 */ /* 0x000fea0003800000 */
.L_x_10264:
[----:B------:R-:W0:Y:S01]  /*6f90*/  F2I.F64.TRUNC R9, R8 ;  /* 0x0000000800097311 */ /* 0x000e22000030d100 */
[----:B------:R-:W-:Y:S01]  /*6fa0*/  IMAD.MOV.U32 R23, RZ, RZ, R37 ;  /* 0x000000ffff177224 */ /* 0x000fe200078e0025 */
[----:B0-----:R0:W-:Y:S01]  /*6fb0*/  STG.E desc[UR36][R4.64], R9 ;  /* 0x0000000904007986 */ /* 0x0011e2000c101924 */
[----:B------:R-:W-:Y:S05]  /*6fc0*/  BRA `(.L_x_10257) ;  /* 0x0000001000187947 */ /* 0x000fea0003800000 */
.L_x_10263:
[----:B------:R-:W0:Y:S01]  /*6fd0*/  F2I.F64.TRUNC R9, R8 ;  /* 0x0000000800097311 */ /* 0x000e22000030d100 */
[----:B------:R-:W-:Y:S01]  /*6fe0*/  IMAD.MOV.U32 R23, RZ, RZ, R37 ;  /* 0x000000ffff177224 */ /* 0x000fe200078e0025 */
[----:B0-----:R0:W-:Y:S01]  /*6ff0*/  STG.E.U16 desc[UR36][R4.64], R9 ;  /* 0x0000000904007986 */ /* 0x0011e2000c101524 */
[----:B------:R-:W-:Y:S05]  /*7000*/  BRA `(.L_x_10257) ;  /* 0x0000001000087947 */ /* 0x000fea0003800000 */
.L_x_10259:
        /* <DEDUP_REMOVED lines=10> */
[----:B------:R-:W-:-:S13]  /*70b0*/  IMAD.MOV.U32 R23, RZ, RZ, R37 ;  /* 0x000000ffff177224 */ /* 0x000fda00078e0025 */
[----:B0-----:R-:W-:-:S05]  /*70c0*/  @!P0 FMUL R3, R3, 1.175494350822287508e-38 ;  /* 0x0080000003038820 */ /* 0x001fca0000400000 */
[----:B------:R0:W-:Y:S01]  /*70d0*/  STG.E desc[UR36][R4.64], R3 ;  /* 0x0000000304007986 */ /* 0x0001e2000c101924 */
[----:B------:R-:W-:Y:S05]  /*70e0*/  BRA `(.L_x_10257) ;  /* 0x0000000c00d07947 */ /* 0x000fea0003800000 */
.L_x_10266:
[----:B------:R-:W-:Y:S01]  /*70f0*/  UMOV UR4, 0xf0000000 ;  /* 0xf000000000047882 */ /* 0x000fe20000000000 */
[----:B------:R-:W-:Y:S01]  /*7100*/  UMOV UR5, 0x380fffff ;  /* 0x380fffff00057882 */ /* 0x000fe20000000000 */
[----:B------:R-:W0:Y:S01]  /*7110*/  F2F.F32.F64 R0, R8 ;  /* 0x0000000800007310 */ /* 0x000e220000301000 */
[----:B------:R-:W-:Y:S01]  /*7120*/  DSETP.GEU.AND P0, PT, |R8|, UR4, PT ;  /* 0x0000000408007e2a */ /* 0x000fe2000bf0e200 */
[----:B------:R-:W-:-:S13]  /*7130*/  IMAD.MOV.U32 R23, RZ, RZ, R37 ;  /* 0x000000ffff177224 */ /* 0x000fda00078e0025 */
[----:B0-----:R-:W-:-:S05]  /*7140*/  @!P0 FMUL R0, R0, 1.175494350822287508e-38 ;  /* 0x0080000000008820 */ /* 0x001fca0000400000 */
[----:B------:R-:W-:-:S05]  /*7150*/  F2FP.F16.F32.PACK_AB R0, RZ, R0 ;  /* 0x00000000ff00723e */ /* 0x000fca00000000ff */
[----:B------:R0:W-:Y:S01]  /*7160*/  STG.E.U16 desc[UR36][R4.64], R0 ;  /* 0x0000000004007986 */ /* 0x0001e2000c101524 */
[----:B------:R-:W-:Y:S05]  /*7170*/  BRA `(.L_x_10257) ;  /* 0x0000000c00ac7947 */ /* 0x000fea0003800000 */
.L_x_10265:
        /* <DEDUP_REMOVED lines=10> */
[----:B------:R-:W-:Y:S01]  /*7220*/  IMAD.MOV.U32 R23, RZ, RZ, R37 ;  /* 0x000000ffff177224 */ /* 0x000fe200078e0025 */
[----:B------:R-:W-:-:S05]  /*7230*/  DSETP.GEU.AND P1, PT, |R8|, UR4, PT ;  /* 0x0000000408007e2a */ /* 0x000fca000bf2e200 */
[----:B------:R-:W1:Y:S07]  /*7240*/  F2F.F32.F64 R6, R8 ;  /* 0x0000000800067310 */ /* 0x000e6e0000301000 */
[----:B0-----:R-:W-:Y:S02]  /*7250*/  @!P0 FMUL R7, R7, 1.175494350822287508e-38 ;  /* 0x0080000007078820 */ /* 0x001fe40000400000 */
[----:B-1----:R-:W-:-:S05]  /*7260*/  @!P1 FMUL R6, R6, 1.175494350822287508e-38 ;  /* 0x0080000006069820 */ /* 0x002fca0000400000 */
[----:B------:R0:W-:Y:S01]  /*7270*/  STG.E.64 desc[UR36][R4.64], R6 ;  /* 0x0000000604007986 */ /* 0x0001e2000c101b24 */
[----:B------:R-:W-:Y:S05]  /*7280*/  BRA `(.L_x_10257) ;  /* 0x0000000c00687947 */ /* 0x000fea0003800000 */
.L_x_10268:
        /* <DEDUP_REMOVED lines=9> */
[----:B------:R-:W-:-:S05]  /*7320*/  F2FP.F16.F32.PACK_AB R3, R0, R3 ;  /* 0x000000030003723e */ /* 0x000fca00000000ff */
[----:B------:R0:W-:Y:S01]  /*7330*/  STG.E desc[UR36][R4.64], R3 ;  /* 0x0000000304007986 */ /* 0x0001e2000c101924 */
[----:B------:R-:W-:Y:S05]  /*7340*/  BRA `(.L_x_10257) ;  /* 0x0000000c00387947 */ /* 0x000fea0003800000 */
.L_x_10267:
[----:B------:R0:W-:Y:S01]  /*7350*/  STG.E.64 desc[UR36][R4.64], R8 ;  /* 0x0000000804007986 */ /* 0x0001e2000c101b24 */
[----:B------:R-:W-:Y:S01]  /*7360*/  IMAD.MOV.U32 R23, RZ, RZ, R37 ;  /* 0x000000ffff177224 */ /* 0x000fe200078e0025 */
[----:B------:R-:W-:Y:S06]  /*7370*/  BRA `(.L_x_10257) ;  /* 0x0000000c002c7947 */ /* 0x000fec0003800000 */
.L_x_10258:
        /* <DEDUP_REMOVED lines=10> */
[----:B------:R-:W-:-:S06]  /*7420*/  DSETP.NEU.OR P0, PT, R8, RZ, P0 ;  /* 0x000000ff0800722a */ /* 0x000fcc000070d400 */
[----:B------:R-:W-:-:S05]  /*7430*/  SEL R3, RZ, 0x1, !P0 ;  /* 0x00000001ff037807 */ /* 0x000fca0004000000 */
[----:B------:R0:W-:Y:S01]  /*7440*/  STG.E.U8 desc[UR36][R4.64], R3 ;  /* 0x0000000304007986 */ /* 0x0001e2000c101124 */
[----:B------:R-:W-:Y:S05]  /*7450*/  BRA `(.L_x_10257) ;  /* 0x0000000800f47947 */ /* 0x000fea0003800000 */
.L_x_10271:
[----:B------:R0:W-:Y:S01]  /*7460*/  STG.E.128 desc[UR36][R4.64], R8 ;  /* 0x0000000804007986 */ /* 0x0001e2000c101d24 */
[----:B------:R-:W-:Y:S01]  /*7470*/  IMAD.MOV.U32 R23, RZ, RZ, R37 ;  /* 0x000000ffff177224 */ /* 0x000fe200078e0025 */
[----:B------:R-:W-:Y:S06]  /*7480*/  BRA `(.L_x_10257) ;  /* 0x0000000800e87947 */ /* 0x000fec0003800000 */
.L_x_10270:
        /* <DEDUP_REMOVED lines=25> */
.L_x_10275:
[----:B------:R-:W-:Y:S05]  /*7620*/  BSYNC B0 ;  /* 0x0000000000007941 */ /* 0x000fea0003800000 */
.L_x_10274:
[----:B------:R-:W-:Y:S01]  /*7630*/  LOP3.LUT R7, R0, R7, RZ, 0xfc, !PT ;  /* 0x0000000700077212 */ /* 0x000fe200078efcff */
[----:B------:R-:W-:-:S04]  /*7640*/  IMAD.MOV.U32 R23, RZ, RZ, R37 ;  /* 0x000000ffff177224 */ /* 0x000fc800078e0025 */
[----:B------:R0:W-:Y:S01]  /*7650*/  STG.E.U8 desc[UR36][R4.64], R7 ;  /* 0x0000000704007986 */ /* 0x0001e2000c101124 */
[----:B------:R-:W-:Y:S05]  /*7660*/  BRA `(.L_x_10257) ;  /* 0x0000000800707947 */ /* 0x000fea0003800000 */
.L_x_10273:
        /* <DEDUP_REMOVED lines=17> */
.L_x_10277:
[----:B------:R-:W-:Y:S01]  /*7780*/  IMAD.MOV.U32 R0, RZ, RZ, 0x7f ;  /* 0x0000007fff007424 */ /* 0x000fe200078e00ff */
[----:B------:R-:W-:-:S04]  /*7790*/  ISETP.GT.U32.AND P0, PT, R3, 0x7f800000, PT ;  /* 0x7f8000000300780c */ /* 0x000fc80003f04070 */
[----:B------:R-:W-:-:S09]  /*77a0*/  SEL R0, R0, 0x7c, P0 ;  /* 0x0000007c00007807 */ /* 0x000fd20000000000 */
.L_x_10278:
[----:B------:R-:W-:Y:S05]  /*77b0*/  BSYNC B0 ;  /* 0x0000000000007941 */ /* 0x000fea0003800000 */
.L_x_10276:
[----:B------:R-:W-:Y:S01]  /*77c0*/  LOP3.LUT R3, R7, 0x80000000, RZ, 0xc0, !PT ;  /* 0x8000000007037812 */ /* 0x000fe200078ec0ff */
[----:B------:R-:W-:-:S03]  /*77d0*/  IMAD.MOV.U32 R23, RZ, RZ, R37 ;  /* 0x000000ffff177224 */ /* 0x000fc600078e0025 */
[----:B------:R-:W-:-:S04]  /*77e0*/  SHF.R.U32.HI R3, RZ, 0x18, R3 ;  /* 0x00000018ff037819 */ /* 0x000fc80000011603 */
[----:B------:R-:W-:-:S05]  /*77f0*/  LOP3.LUT R3, R0, R3, RZ, 0xfc, !PT ;  /* 0x0000000300037212 */ /* 0x000fca00078efcff */
[----:B------:R0:W-:Y:S01]  /*7800*/  STG.E.U8 desc[UR36][R4.64], R3 ;  /* 0x0000000304007986 */ /* 0x0001e2000c101124 */
[----:B------:R-:W-:Y:S05]  /*7810*/  BRA `(.L_x_10257) ;  /* 0x0000000800047947 */ /* 0x000fea0003800000 */
.L_x_10272:
[----:B------:R-:W-:Y:S01]  /*7820*/  UMOV UR4, 0xf0000000 ;  /* 0xf000000000047882 */ /* 0x000fe20000000000 */
[----:B------:R-:W-:Y:S01]  /*7830*/  UMOV UR5, 0x380fffff ;  /* 0x380fffff00057882 */ /* 0x000fe20000000000 */
[----:B------:R-:W0:Y:S01]  /*7840*/  F2F.F32.F64 R0, R8 ;  /* 0x0000000800007310 */ /* 0x000e220000301000 */
[----:B------:R-:W-:Y:S01]  /*7850*/  DSETP.GEU.AND P0, PT, |R8|, UR4, PT ;  /* 0x0000000408007e2a */ /* 0x000fe2000bf0e200 */
[----:B------:R-:W-:-:S13]  /*7860*/  IMAD.MOV.U32 R23, RZ, RZ, R37 ;  /* 0x000000ffff177224 */ /* 0x000fda00078e0025 */
[----:B0-----:R-:W-:-:S05]  /*7870*/  @!P0 FMUL R0, R0, 1.175494350822287508e-38 ;  /* 0x0080000000008820 */ /* 0x001fca0000400000 */
[----:B------:R-:W-:-:S05]  /*7880*/  F2FP.BF16.F32.PACK_AB R0, RZ, R0 ;  /* 0x00000000ff00723e */ /* 0x000fca00000010ff */
[----:B------:R0:W-:Y:S01]  /*7890*/  STG.E.U16 desc[UR36][R4.64], R0 ;  /* 0x0000000004007986 */ /* 0x0001e2000c101524 */
[----:B------:R-:W-:Y:S05]  /*78a0*/  BRA `(.L_x_10257) ;  /* 0x0000000400e07947 */ /* 0x000fea0003800000 */
.L_x_10269:
        /* <DEDUP_REMOVED lines=8> */
[----:B------:R-:W0:Y:S01]  /*7930*/  F2I.U32.F64.TRUNC R9, R8 ;  /* 0x0000000800097311 */ /* 0x000e22000030d000 */
[----:B------:R-:W-:Y:S01]  /*7940*/  IMAD.MOV.U32 R23, RZ, RZ, R37 ;  /* 0x000000ffff177224 */ /* 0x000fe200078e0025 */
[----:B0-----:R0:W-:Y:S01]  /*7950*/  STG.E.U16 desc[UR36][R4.64], R9 ;  /* 0x0000000904007986 */ /* 0x0011e2000c101524 */
[----:B------:R-:W-:Y:S05]  /*7960*/  BRA `(.L_x_10257) ;  /* 0x0000000400b07947 */ /* 0x000fea0003800000 */
.L_x_10281:
        /* <DEDUP_REMOVED lines=21> */
.L_x_10284:
[----:B------:R-:W-:-:S04]  /*7ac0*/  LOP3.LUT R0, R7, 0x80000000, RZ, 0xc0, !PT ;  /* 0x8000000007007812 */ /* 0x000fc800078ec0ff */
[----:B------:R-:W-:-:S04]  /*7ad0*/  SHF.R.U32.HI R0, RZ, 0x18, R0 ;  /* 0x00000018ff007819 */ /* 0x000fc80000011600 */
[----:B------:R-:W-:-:S07]  /*7ae0*/  LOP3.LUT R0, R3, R0, RZ, 0xfc, !PT ;  /* 0x0000000003007212 */ /* 0x000fce00078efcff */
.L_x_10283:
[----:B------:R-:W-:Y:S05]  /*7af0*/  BSYNC B0 ;  /* 0x0000000000007941 */ /* 0x000fea0003800000 */
.L_x_10282:
[----:B------:R0:W-:Y:S01]  /*7b00*/  STG.E.U8 desc[UR36][R4.64], R0 ;  /* 0x0000000004007986 */ /* 0x0001e2000c101124 */
[----:B------:R-:W-:Y:S01]  /*7b10*/  IMAD.MOV.U32 R23, RZ, RZ, R37 ;  /* 0x000000ffff177224 */ /* 0x000fe200078e0025 */
[----:B------:R-:W-:Y:S06]  /*7b20*/  BRA `(.L_x_10257) ;  /* 0x0000000400407947 */ /* 0x000fec0003800000 */
.L_x_10280:
        /* <DEDUP_REMOVED lines=21> */
.L_x_10287:
[----:B------:R-:W-:-:S04]  /*7c80*/  LOP3.LUT R0, R7, 0x80000000, RZ, 0xc0, !PT ;  /* 0x8000000007007812 */ /* 0x000fc800078ec0ff */
[----:B------:R-:W-:-:S04]  /*7c90*/  SHF.R.U32.HI R0, RZ, 0x18, R0 ;  /* 0x00000018ff007819 */ /* 0x000fc80000011600 */
[----:B------:R-:W-:-:S07]  /*7ca0*/  LOP3.LUT R0, R3, R0, RZ, 0xfc, !PT ;  /* 0x0000000003007212 */ /* 0x000fce00078efcff */
.L_x_10286:
[----:B------:R-:W-:Y:S05]  /*7cb0*/  BSYNC B0 ;  /* 0x0000000000007941 */ /* 0x000fea0003800000 */
.L_x_10285:
[----:B------:R0:W-:Y:S01]  /*7cc0*/  STG.E.U8 desc[UR36][R4.64], R0 ;  /* 0x0000000004007986 */ /* 0x0001e2000c101124 */
[----:B------:R-:W-:Y:S01]  /*7cd0*/  IMAD.MOV.U32 R23, RZ, RZ, R37 ;  /* 0x000000ffff177224 */ /* 0x000fe200078e0025 */
[----:B------:R-:W-:Y:S06]  /*7ce0*/  BRA `(.L_x_10257) ;  /* 0x0000000000d07947 */ /* 0x000fec0003800000 */
.L_x_10279:
        /* <DEDUP_REMOVED lines=27> */
.L_x_10262:
        /* <DEDUP_REMOVED lines=16> */
.L_x_10290:
[----:B------:R-:W-:Y:S01]  /*7fa0*/  IMAD.MOV.U32 R23, RZ, RZ, R37 ;  /* 0x000000ffff177224 */ /* 0x000fe200078e0025 */
[----:B------:R-:W-:Y:S06]  /*7fb0*/  BRA `(.L_x_10257) ;  /* 0x00000000001c7947 */ /* 0x000fec0003800000 */
.L_x_10289:
[----:B------:R-:W0:Y:S01]  /*7fc0*/  F2I.U64.F64.TRUNC R8, R8 ;  /* 0x0000000800087311 */ /* 0x000e22000030d800 */
[----:B------:R-:W-:Y:S01]  /*7fd0*/  IMAD.MOV.U32 R23, RZ, RZ, R37 ;  /* 0x000000ffff177224 */ /* 0x000fe200078e0025 */
[----:B0-----:R4:W-:Y:S01]  /*7fe0*/  STG.E.64 desc[UR36][R4.64], R8 ;  /* 0x0000000804007986 */ /* 0x0019e2000c101b24 */
[----:B------:R-:W-:Y:S05]  /*7ff0*/  BRA `(.L_x_10257) ;  /* 0x00000000000c7947 */ /* 0x000fea0003800000 */
.L_x_10288:
[----:B------:R-:W0:Y:S01]  /*8000*/  F2I.U32.F64.TRUNC R9, R8 ;  /* 0x0000000800097311 */ /* 0x000e22000030d000 */
[----:B------:R-:W-:Y:S01]  /*8010*/  IMAD.MOV.U32 R23, RZ, RZ, R37 ;  /* 0x000000ffff177224 */ /* 0x000fe200078e0025 */
[----:B0-----:R2:W-:Y:S06]  /*8020*/  STG.E desc[UR36][R4.64], R9 ;  /* 0x0000000904007986 */ /* 0x0015ec000c101924 */
.L_x_10257:
[----:B------:R-:W-:Y:S05]  /*8030*/  BSYNC B6 ;  /* 0x0000000000067941 */ /* 0x000fea0003800000 */
.L_x_10256:
        /* <DEDUP_REMOVED lines=24> */
.L_x_10296:
[----:B------:R-:W0:Y:S02]  /*81c0*/  F2I.S64.F64.TRUNC R28, R28 ;  /* 0x0000001c001c7311 */ /* 0x000e24000030d900 */
[----:B0-----:R-:W-:-:S05]  /*81d0*/  IMAD.MOV.U32 R3, RZ, RZ, R28 ;  /* 0x000000ffff037224 */ /* 0x001fca00078e001c */
[----:B------:R0:W-:Y:S01]  /*81e0*/  STG.E.U8 desc[UR36][R4.64], R3 ;  /* 0x0000000304007986 */ /* 0x0001e2000c101124 */
[----:B------:R-:W-:Y:S05]  /*81f0*/  BRA `(.L_x_10298) ;  /* 0x0000001000007947 */ /* 0x000fea0003800000 */
.L_x_10295:
        /* <DEDUP_REMOVED lines=9> */
.L_x_10300:
[----:B------:R-:W0:Y:S02]  /*8290*/  F2I.F64.TRUNC R29, R28 ;  /* 0x0000001c001d7311 */ /* 0x000e24000030d100 */
[----:B0-----:R0:W-:Y:S01]  /*82a0*/  STG.E desc[UR36][R4.64], R29 ;  /* 0x0000001d04007986 */ /* 0x0011e2000c101924 */
[----:B------:R-:W-:Y:S05]  /*82b0*/  BRA `(.L_x_10298) ;  /* 0x0000000c00d07947 */ /* 0x000fea0003800000 */
.L_x_10299:
[----:B------:R-:W0:Y:S02]  /*82c0*/  F2I.F64.TRUNC R29, R28 ;  /* 0x0000001c001d7311 */ /* 0x000e24000030d100 */
[----:B0-----:R0:W-:Y:S01]  /*82d0*/  STG.E.U16 desc[UR36][R4.64], R29 ;  /* 0x0000001d04007986 */ /* 0x0011e2000c101524 */
[----:B------:R-:W-:Y:S05]  /*82e0*/  BRA `(.L_x_10298) ;  /* 0x0000000c00c47947 */ /* 0x000fea0003800000 */
.L_x_10294:
        /* <DEDUP_REMOVED lines=13> */
.L_x_10302:
        /* <DEDUP_REMOVED lines=8> */
.L_x_10301:
        /* <DEDUP_REMOVED lines=16> */
.L_x_10304:
        /* <DEDUP_REMOVED lines=11> */
.L_x_10303:
[----:B------:R0:W-:Y:S01]  /*85f0*/  STG.E.64 desc[UR36][R4.64], R28 ;  /* 0x0000001c04007986 */ /* 0x0001e2000c101b24 */
[----:B------:R-:W-:Y:S05]  /*8600*/  BRA `(.L_x_10298) ;  /* 0x0000000800fc7947 */ /* 0x000fea0003800000 */
.L_x_10293:
        /* <DEDUP_REMOVED lines=13> */
.L_x_10307:
[----:B------:R4:W-:Y:S01]  /*86e0*/  STG.E.128 desc[UR36][R4.64], R28 ;  /* 0x0000001c04007986 */ /* 0x0009e2000c101d24 */
[----:B------:R-:W-:Y:S05]  /*86f0*/  BRA `(.L_x_10298) ;  /* 0x0000000800c07947 */ /* 0x000fea0003800000 */
.L_x_10306:
        /* <DEDUP_REMOVED lines=25> */
.L_x_10311:
[----:B------:R-:W-:Y:S05]  /*8890*/  BSYNC B0 ;  /* 0x0000000000007941 */ /* 0x000fea0003800000 */
.L_x_10310:
[----:B------:R-:W-:-:S05]  /*88a0*/  LOP3.LUT R7, R0, R7, RZ, 0xfc, !PT ;  /* 0x0000000700077212 */ /* 0x000fca00078efcff */
[----:B------:R1:W-:Y:S01]  /*88b0*/  STG.E.U8 desc[UR36][R4.64], R7 ;  /* 0x0000000704007986 */ /* 0x0003e2000c101124 */
[----:B------:R-:W-:Y:S05]  /*88c0*/  BRA `(.L_x_10298) ;  /* 0x00000008004c7947 */ /* 0x000fea0003800000 */
.L_x_10309:
        /* <DEDUP_REMOVED lines=17> */
.L_x_10313:
[----:B------:R-:W-:Y:S01]  /*89e0*/  IMAD.MOV.U32 R0, RZ, RZ, 0x7f ;  /* 0x0000007fff007424 */ /* 0x000fe200078e00ff */
[----:B------:R-:W-:-:S04]  /*89f0*/  ISETP.GT.U32.AND P0, PT, R3, 0x7f800000, PT ;  /* 0x7f8000000300780c */ /* 0x000fc80003f04070 */
[----:B------:R-:W-:-:S09]  /*8a00*/  SEL R0, R0, 0x7c, P0 ;  /* 0x0000007c00007807 */ /* 0x000fd20000000000 */
.L_x_10314:
[----:B------:R-:W-:Y:S05]  /*8a10*/  BSYNC B0 ;  /* 0x0000000000007941 */ /* 0x000fea0003800000 */
.L_x_10312:
[----:B------:R-:W-:-:S04]  /*8a20*/  LOP3.LUT R3, R7, 0x80000000, RZ, 0xc0, !PT ;  /* 0x8000000007037812 */ /* 0x000fc800078ec0ff */
[----:B------:R-:W-:-:S04]  /*8a30*/  SHF.R.U32.HI R3, RZ, 0x18, R3 ;  /* 0x00000018ff037819 */ /* 0x000fc80000011603 */
[----:B------:R-:W-:-:S05]  /*8a40*/  LOP3.LUT R3, R0, R3, RZ, 0xfc, !PT ;  /* 0x0000000300037212 */ /* 0x000fca00078efcff */
[----:B------:R2:W-:Y:S01]  /*8a50*/  STG.E.U8 desc[UR36][R4.64], R3 ;  /* 0x0000000304007986 */ /* 0x0005e2000c101124 */
[----:B------:R-:W-:Y:S05]  /*8a60*/  BRA `(.L_x_10298) ;  /* 0x0000000400e47947 */ /* 0x000fea0003800000 */
.L_x_10308:
        /* <DEDUP_REMOVED lines=8> */
.L_x_10305:
        /* <DEDUP_REMOVED lines=11> */
.L_x_10317:
        /* <DEDUP_REMOVED lines=21> */
.L_x_10320:
[----:B------:R-:W-:-:S04]  /*8cf0*/  LOP3.LUT R0, R7, 0x80000000, RZ, 0xc0, !PT ;  /* 0x8000000007007812 */ /* 0x000fc800078ec0ff */
[----:B------:R-:W-:-:S04]  /*8d00*/  SHF.R.U32.HI R0, RZ, 0x18, R0 ;  /* 0x00000018ff007819 */ /* 0x000fc80000011600 */
[----:B------:R-:W-:-:S07]  /*8d10*/  LOP3.LUT R0, R3, R0, RZ, 0xfc, !PT ;  /* 0x0000000003007212 */ /* 0x000fce00078efcff */
.L_x_10319:
[----:B------:R-:W-:Y:S05]  /*8d20*/  BSYNC B0 ;  /* 0x0000000000007941 */ /* 0x000fea0003800000 */
.L_x_10318:
[----:B------:R0:W-:Y:S01]  /*8d30*/  STG.E.U8 desc[UR36][R4.64], R0 ;  /* 0x0000000004007986 */ /* 0x0001e2000c101124 */
[----:B------:R-:W-:Y:S05]  /*8d40*/  BRA `(.L_x_10298) ;  /* 0x00000004002c7947 */ /* 0x000fea0003800000 */
.L_x_10316:
        /* <DEDUP_REMOVED lines=21> */
.L_x_10323:
[----:B------:R-:W-:-:S04]  /*8ea0*/  LOP3.LUT R0, R7, 0x80000000, RZ, 0xc0, !PT ;  /* 0x8000000007007812 */ /* 0x000fc800078ec0ff */
[----:B------:R-:W-:-:S04]  /*8eb0*/  SHF.R.U32.HI R0, RZ, 0x18, R0 ;  /* 0x00000018ff007819 */ /* 0x000fc80000011600 */
[----:B------:R-:W-:-:S07]  /*8ec0*/  LOP3.LUT R0, R3, R0, RZ, 0xfc, !PT ;  /* 0x0000000003007212 */ /* 0x000fce00078efcff */
.L_x_10322:
[----:B------:R-:W-:Y:S05]  /*8ed0*/  BSYNC B0 ;  /* 0x0000000000007941 */ /* 0x000fea0003800000 */
.L_x_10321:
[----:B------:R0:W-:Y:S01]  /*8ee0*/  STG.E.U8 desc[UR36][R4.64], R0 ;  /* 0x0000000004007986 */ /* 0x0001e2000c101124 */
[----:B------:R-:W-:Y:S05]  /*8ef0*/  BRA `(.L_x_10298) ;  /* 0x0000000000c07947 */ /* 0x000fea0003800000 */
.L_x_10315:
        /* <DEDUP_REMOVED lines=26> */
.L_x_10297:
        /* <DEDUP_REMOVED lines=16> */
.L_x_10326:
[----:B------:R-:W-:Y:S05]  /*91a0*/  BRA `(.L_x_10298) ;  /* 0x0000000000147947 */ /* 0x000fea0003800000 */
.L_x_10325:
[----:B------:R-:W0:Y:S02]  /*91b0*/  F2I.U64.F64.TRUNC R28, R28 ;  /* 0x0000001c001c7311 */ /* 0x000e24000030d800 */
[----:B0-----:R0:W-:Y:S01]  /*91c0*/  STG.E.64 desc[UR36][R4.64], R28 ;  /* 0x0000001c04007986 */ /* 0x0011e2000c101b24 */
[----:B------:R-:W-:Y:S05]  /*91d0*/  BRA `(.L_x_10298) ;  /* 0x0000000000087947 */ /* 0x000fea0003800000 */
.L_x_10324:
[----:B------:R-:W0:Y:S02]  /*91e0*/  F2I.U32.F64.TRUNC R29, R28 ;  /* 0x0000001c001d7311 */ /* 0x000e24000030d000 */
[----:B0-----:R0:W-:Y:S02]  /*91f0*/  STG.E desc[UR36][R4.64], R29 ;  /* 0x0000001d04007986 */ /* 0x0011e4000c101924 */
.L_x_10298:
        /* <DEDUP_REMOVED lines=24> */
.L_x_10330:
[----:B------:R-:W0:Y:S02]  /*9380*/  F2I.S64.F64.TRUNC R24, R24 ;  /* 0x0000001800187311 */ /* 0x000e24000030d900 */
[----:B0-----:R-:W-:-:S05]  /*9390*/  IMAD.MOV.U32 R3, RZ, RZ, R24 ;  /* 0x000000ffff037224 */ /* 0x001fca00078e0018 */
[----:B------:R0:W-:Y:S01]  /*93a0*/  STG.E.U8 desc[UR36][R4.64], R3 ;  /* 0x0000000304007986 */ /* 0x0001e2000c101124 */
[----:B------:R-:W-:Y:S05]  /*93b0*/  BRA `(.L_x_10332) ;  /* 0x0000001000007947 */ /* 0x000fea0003800000 */
.L_x_10329:
        /* <DEDUP_REMOVED lines=9> */
.L_x_10334:
[----:B------:R-:W0:Y:S02]  /*9450*/  F2I.F64.TRUNC R25, R24 ;  /* 0x0000001800197311 */ /* 0x000e24000030d100 */
[----:B0-----:R0:W-:Y:S01]  /*9460*/  STG.E desc[UR36][R4.64], R25 ;  /* 0x0000001904007986 */ /* 0x0011e2000c101924 */
[----:B------:R-:W-:Y:S05]  /*9470*/  BRA `(.L_x_10332) ;  /* 0x0000000c00d07947 */ /* 0x000fea0003800000 */
.L_x_10333:
[----:B------:R-:W0:Y:S02]  /*9480*/  F2I.F64.TRUNC R25, R24 ;  /* 0x0000001800197311 */ /* 0x000e24000030d100 */
[----:B0-----:R0:W-:Y:S01]  /*9490*/  STG.E.U16 desc[UR36][R4.64], R25 ;  /* 0x0000001904007986 */ /* 0x0011e2000c101524 */
[----:B------:R-:W-:Y:S05]  /*94a0*/  BRA `(.L_x_10332) ;  /* 0x0000000c00c47947 */ /* 0x000fea0003800000 */
.L_x_10328:
        /* <DEDUP_REMOVED lines=13> */
.L_x_10336:
        /* <DEDUP_REMOVED lines=8> */
.L_x_10335:
        /* <DEDUP_REMOVED lines=16> */
.L_x_10338:
        /* <DEDUP_REMOVED lines=11> */
.L_x_10337:
[----:B------:R0:W-:Y:S01]  /*97b0*/  STG.E.64 desc[UR36][R4.64], R24 ;  /* 0x0000001804007986 */ /* 0x0001e2000c101b24 */
[----:B------:R-:W-:Y:S05]  /*97c0*/  BRA `(.L_x_10332) ;  /* 0x0000000800fc7947 */ /* 0x000fea0003800000 */
.L_x_10327:
        /* <DEDUP_REMOVED lines=13> */
.L_x_10341:
[----:B------:R0:W-:Y:S01]  /*98a0*/  STG.E.128 desc[UR36][R4.64], R24 ;  /* 0x0000001804007986 */ /* 0x0001e2000c101d24 */
[----:B------:R-:W-:Y:S05]  /*98b0*/  BRA `(.L_x_10332) ;  /* 0x0000000800c07947 */ /* 0x000fea0003800000 */
.L_x_10340:
        /* <DEDUP_REMOVED lines=25> */
.L_x_10345:
[----:B------:R-:W-:Y:S05]  /*9a50*/  BSYNC B0 ;  /* 0x0000000000007941 */ /* 0x000fea0003800000 */
.L_x_10344:
[----:B------:R-:W-:-:S05]  /*9a60*/  LOP3.LUT R7, R0, R7, RZ, 0xfc, !PT ;  /* 0x0000000700077212 */ /* 0x000fca00078efcff */
[----:B------:R0:W-:Y:S01]  /*9a70*/  STG.E.U8 desc[UR36][R4.64], R7 ;  /* 0x0000000704007986 */ /* 0x0001e2000c101124 */
[----:B------:R-:W-:Y:S05]  /*9a80*/  BRA `(.L_x_10332) ;  /* 0x00000008004c7947 */ /* 0x000fea0003800000 */
.L_x_10343:
        /* <DEDUP_REMOVED lines=17> */
.L_x_10347:
[----:B------:R-:W-:Y:S01]  /*9ba0*/  IMAD.MOV.U32 R0, RZ, RZ, 0x7f ;  /* 0x0000007fff007424 */ /* 0x000fe200078e00ff */
[----:B------:R-:W-:-:S04]  /*9bb0*/  ISETP.GT.U32.AND P0, PT, R3, 0x7f800000, PT ;  /* 0x7f8000000300780c */ /* 0x000fc80003f04070 */
[----:B------:R-:W-:-:S09]  /*9bc0*/  SEL R0, R0, 0x7c, P0 ;  /* 0x0000007c00007807 */ /* 0x000fd20000000000 */
.L_x_10348:
[----:B------:R-:W-:Y:S05]  /*9bd0*/  BSYNC B0 ;  /* 0x0000000000007941 */ /* 0x000fea0003800000 */
.L_x_10346:
[----:B------:R-:W-:-:S04]  /*9be0*/  LOP3.LUT R3, R7, 0x80000000, RZ, 0xc0, !PT ;  /* 0x8000000007037812 */ /* 0x000fc800078ec0ff */
[----:B------:R-:W-:-:S04]  /*9bf0*/  SHF.R.U32.HI R3, RZ, 0x18, R3 ;  /* 0x00000018ff037819 */ /* 0x000fc80000011603 */
[----:B------:R-:W-:-:S05]  /*9c00*/  LOP3.LUT R3, R0, R3, RZ, 0xfc, !PT ;  /* 0x0000000300037212 */ /* 0x000fca00078efcff */
[----:B------:R0:W-:Y:S01]  /*9c10*/  STG.E.U8 desc[UR36][R4.64], R3 ;  /* 0x0000000304007986 */ /* 0x0001e2000c101124 */
[----:B------:R-:W-:Y:S05]  /*9c20*/  BRA `(.L_x_10332) ;  /* 0x0000000400e47947 */ /* 0x000fea0003800000 */
.L_x_10342:
        /* <DEDUP_REMOVED lines=8> */
.L_x_10339:
        /* <DEDUP_REMOVED lines=11> */
.L_x_10351:
        /* <DEDUP_REMOVED lines=21> */
.L_x_10354:
[----:B------:R-:W-:-:S04]  /*9eb0*/  LOP3.LUT R0, R7, 0x80000000, RZ, 0xc0, !PT ;  /* 0x8000000007007812 */ /* 0x000fc800078ec0ff */
[----:B------:R-:W-:-:S04]  /*9ec0*/  SHF.R.U32.HI R0, RZ, 0x18, R0 ;  /* 0x00000018ff007819 */ /* 0x000fc80000011600 */
[----:B------:R-:W-:-:S07]  /*9ed0*/  LOP3.LUT R0, R3, R0, RZ, 0xfc, !PT ;  /* 0x0000000003007212 */ /* 0x000fce00078efcff */
.L_x_10353:
[----:B------:R-:W-:Y:S05]  /*9ee0*/  BSYNC B0 ;  /* 0x0000000000007941 */ /* 0x000fea0003800000 */
.L_x_10352:
[----:B------:R0:W-:Y:S01]  /*9ef0*/  STG.E.U8 desc[UR36][R4.64], R0 ;  /* 0x0000000004007986 */ /* 0x0001e2000c101124 */
[----:B------:R-:W-:Y:S05]  /*9f00*/  BRA `(.L_x_10332) ;  /* 0x00000004002c7947 */ /* 0x000fea0003800000 */
.L_x_10350:
        /* <DEDUP_REMOVED lines=21> */
.L_x_10357:
[----:B------:R-:W-:-:S04]  /*a060*/  LOP3.LUT R0, R7, 0x80000000, RZ, 0xc0, !PT ;  /* 0x8000000007007812 */ /* 0x000fc800078ec0ff */
[----:B------:R-:W-:-:S04]  /*a070*/  SHF.R.U32.HI R0, RZ, 0x18, R0 ;  /* 0x00000018ff007819 */ /* 0x000fc80000011600 */
[----:B------:R-:W-:-:S07]  /*a080*/  LOP3.LUT R0, R3, R0, RZ, 0xfc, !PT ;  /* 0x0000000003007212 */ /* 0x000fce00078efcff */
.L_x_10356:
[----:B------:R-:W-:Y:S05]  /*a090*/  BSYNC B0 ;  /* 0x0000000000007941 */ /* 0x000fea0003800000 */
.L_x_10355:
[----:B------:R0:W-:Y:S01]  /*a0a0*/  STG.E.U8 desc[UR36][R4.64], R0 ;  /* 0x0000000004007986 */ /* 0x0001e2000c101124 */
[----:B------:R-:W-:Y:S05]  /*a0b0*/  BRA `(.L_x_10332) ;  /* 0x0000000000c07947 */ /* 0x000fea0003800000 */
.L_x_10349:
        /* <DEDUP_REMOVED lines=26> */
.L_x_10331:
        /* <DEDUP_REMOVED lines=16> */
.L_x_10360:
[----:B------:R-:W-:Y:S05]  /*a360*/  BRA `(.L_x_10332) ;  /* 0x0000000000147947 */ /* 0x000fea0003800000 */
.L_x_10359:
[----:B------:R-:W0:Y:S02]  /*a370*/  F2I.U64.F64.TRUNC R24, R24 ;  /* 0x0000001800187311 */ /* 0x000e24000030d800 */
[----:B0-----:R0:W-:Y:S01]  /*a380*/  STG.E.64 desc[UR36][R4.64], R24 ;  /* 0x0000001804007986 */ /* 0x0011e2000c101b24 */
[----:B------:R-:W-:Y:S05]  /*a390*/  BRA `(.L_x_10332) ;  /* 0x0000000000087947 */ /* 0x000fea0003800000 */
.L_x_10358:
[----:B------:R-:W0:Y:S02]  /*a3a0*/  F2I.U32.F64.TRUNC R25, R24 ;  /* 0x0000001800197311 */ /* 0x000e24000030d000 */
[----:B0-----:R0:W-:Y:S02]  /*a3b0*/  STG.E desc[UR36][R4.64], R25 ;  /* 0x0000001904007986 */ /* 0x0011e4000c101924 */
.L_x_10332:
[----:B------:R-:W-:-:S07]  /*a3c0*/  VIADD R23, R23, 0x80 ;  /* 0x0000008017177836 */ /* 0x000fce0000000000 */
.L_x_10292:
[----:B------:R-:W-:Y:S05]  /*a3d0*/  BSYNC B6 ;  /* 0x0000000000067941 */ /* 0x000fea0003800000 */
.L_x_10291:
        /* <DEDUP_REMOVED lines=22> */
.L_x_10364:
[----:B------:R-:W0:Y:S02]  /*a540*/  F2I.S64.F64.TRUNC R16, R16 ;  /* 0x0000001000107311 */ /* 0x000e24000030d900 */
[----:B0-----:R-:W-:-:S05]  /*a550*/  IMAD.MOV.U32 R5, RZ, RZ, R16 ;  /* 0x000000ffff057224 */ /* 0x001fca00078e0010 */
[----:B------:R-:W-:Y:S01]  /*a560*/  STG.E.U8 desc[UR36][R2.64], R5 ;  /* 0x0000000502007986 */ /* 0x000fe2000c101124 */
[----:B------:R-:W-:Y:S05]  /*a570*/  EXIT ;  /* 0x000000000000794d */ /* 0x000fea0003800000 */
.L_x_10363:
        /* <DEDUP_REMOVED lines=9> */
.L_x_10367:
[----:B------:R-:W0:Y:S02]  /*a610*/  F2I.F64.TRUNC R17, R16 ;  /* 0x0000001000117311 */ /* 0x000e24000030d100 */
[----:B0-----:R-:W-:Y:S01]  /*a620*/  STG.E desc[UR36][R2.64], R17 ;  /* 0x0000001102007986 */ /* 0x001fe2000c101924 */
[----:B------:R-:W-:Y:S05]  /*a630*/  EXIT ;  /* 0x000000000000794d */ /* 0x000fea0003800000 */
.L_x_10366:
[----:B------:R-:W0:Y:S02]  /*a640*/  F2I.F64.TRUNC R17, R16 ;  /* 0x0000001000117311 */ /* 0x000e24000030d100 */
[----:B0-----:R-:W-:Y:S01]  /*a650*/  STG.E.U16 desc[UR36][R2.64], R17 ;  /* 0x0000001102007986 */ /* 0x001fe2000c101524 */
[----:B------:R-:W-:Y:S05]  /*a660*/  EXIT ;  /* 0x000000000000794d */ /* 0x000fea0003800000 */
.L_x_10362:
        /* <DEDUP_REMOVED lines=13> */
.L_x_10369:
        /* <DEDUP_REMOVED lines=8> */
.L_x_10368:
        /* <DEDUP_REMOVED lines=16> */
.L_x_10371:
        /* <DEDUP_REMOVED lines=11> */
.L_x_10370:
[----:B------:R-:W-:Y:S01]  /*a970*/  STG.E.64 desc[UR36][R2.64], R16 ;  /* 0x0000001002007986 */ /* 0x000fe2000c101b24 */
[----:B------:R-:W-:Y:S05]  /*a980*/  EXIT ;  /* 0x000000000000794d */ /* 0x000fea0003800000 */
.L_x_10361:
        /* <DEDUP_REMOVED lines=13> */
.L_x_10374:
[----:B------:R-:W-:Y:S01]  /*aa60*/  STG.E.128 desc[UR36][R2.64], R16 ;  /* 0x0000001002007986 */ /* 0x000fe2000c101d24 */
[----:B------:R-:W-:Y:S05]  /*aa70*/  EXIT ;  /* 0x000000000000794d */ /* 0x000fea0003800000 */
.L_x_10373:
        /* <DEDUP_REMOVED lines=25> */
.L_x_10378:
[----:B------:R-:W-:Y:S05]  /*ac10*/  BSYNC B0 ;  /* 0x0000000000007941 */ /* 0x000fea0003800000 */
.L_x_10377:
[----:B------:R-:W-:-:S05]  /*ac20*/  LOP3.LUT R5, R0, R5, RZ, 0xfc, !PT ;  /* 0x0000000500057212 */ /* 0x000fca00078efcff */
[----:B------:R-:W-:Y:S01]  /*ac30*/  STG.E.U8 desc[UR36][R2.64], R5 ;  /* 0x0000000502007986 */ /* 0x000fe2000c101124 */
[----:B------:R-:W-:Y:S05]  /*ac40*/  EXIT ;  /* 0x000000000000794d */ /* 0x000fea0003800000 */
.L_x_10376:
        /* <DEDUP_REMOVED lines=17> */
.L_x_10380:
[----:B------:R-:W-:Y:S01]  /*ad60*/  IMAD.MOV.U32 R0, RZ, RZ, 0x7f ;  /* 0x0000007fff007424 */ /* 0x000fe200078e00ff */
[----:B------:R-:W-:-:S04]  /*ad70*/  ISETP.GT.U32.AND P0, PT, R4, 0x7f800000, PT ;  /* 0x7f8000000400780c */ /* 0x000fc80003f04070 */
[----:B------:R-:W-:-:S09]  /*ad80*/  SEL R0, R0, 0x7c, P0 ;  /* 0x0000007c00007807 */ /* 0x000fd20000000000 */
.L_x_10381:
[----:B------:R-:W-:Y:S05]  /*ad90*/  BSYNC B0 ;  /* 0x0000000000007941 */ /* 0x000fea0003800000 */
.L_x_10379:
[----:B------:R-:W-:-:S04]  /*ada0*/  LOP3.LUT R4, R5, 0x80000000, RZ, 0xc0, !PT ;  /* 0x8000000005047812 */ /* 0x000fc800078ec0ff */
[----:B------:R-:W-:-:S04]  /*adb0*/  SHF.R.U32.HI R5, RZ, 0x18, R4 ;  /* 0x00000018ff057819 */ /* 0x000fc80000011604 */
[----:B------:R-:W-:-:S05]  /*adc0*/  LOP3.LUT R5, R0, R5, RZ, 0xfc, !PT ;  /* 0x0000000500057212 */ /* 0x000fca00078efcff */
[----:B------:R-:W-:Y:S01]  /*add0*/  STG.E.U8 desc[UR36][R2.64], R5 ;  /* 0x0000000502007986 */ /* 0x000fe2000c101124 */
[----:B------:R-:W-:Y:S05]  /*ade0*/  EXIT ;  /* 0x000000000000794d */ /* 0x000fea0003800000 */
.L_x_10375:
        /* <DEDUP_REMOVED lines=8> */
.L_x_10372:
        /* <DEDUP_REMOVED lines=11> */
.L_x_10384:
        /* <DEDUP_REMOVED lines=21> */
.L_x_10387:
[----:B------:R-:W-:-:S04]  /*b070*/  LOP3.LUT R0, R7, 0x80000000, RZ, 0xc0, !PT ;  /* 0x8000000007007812 */ /* 0x000fc800078ec0ff */
[----:B------:R-:W-:-:S04]  /*b080*/  SHF.R.U32.HI R5, RZ, 0x18, R0 ;  /* 0x00000018ff057819 */ /* 0x000fc80000011600 */
[----:B------:R-:W-:-:S04]  /*b090*/  LOP3.LUT R4, R4, R5, RZ, 0xfc, !PT ;  /* 0x0000000504047212 */ /* 0x000fc800078efcff */
[----:B------:R-:W-:-:S07]  /*b0a0*/  PRMT R0, R4, 0x7610, R0 ;  /* 0x0000761004007816 */ /* 0x000fce0000000000 */
.L_x_10386:
[----:B------:R-:W-:Y:S05]  /*b0b0*/  BSYNC B0 ;  /* 0x0000000000007941 */ /* 0x000fea0003800000 */
.L_x_10385:
[----:B------:R-:W-:Y:S01]  /*b0c0*/  STG.E.U8 desc[UR36][R2.64], R0 ;  /* 0x0000000002007986 */ /* 0x000fe2000c101124 */
[----:B------:R-:W-:Y:S05]  /*b0d0*/  EXIT ;  /* 0x000000000000794d */ /* 0x000fea0003800000 */
.L_x_10383:
        /* <DEDUP_REMOVED lines=21> */
.L_x_10390:
[----:B------:R-:W-:-:S04]  /*b230*/  LOP3.LUT R0, R7, 0x80000000, RZ, 0xc0, !PT ;  /* 0x8000000007007812 */ /* 0x000fc800078ec0ff */
[----:B------:R-:W-:-:S04]  /*b240*/  SHF.R.U32.HI R5, RZ, 0x18, R0 ;  /* 0x00000018ff057819 */ /* 0x000fc80000011600 */
[----:B------:R-:W-:-:S04]  /*b250*/  LOP3.LUT R4, R4, R5, RZ, 0xfc, !PT ;  /* 0x0000000504047212 */ /* 0x000fc800078efcff */
[----:B------:R-:W-:-:S07]  /*b260*/  PRMT R0, R4, 0x7610, R0 ;  /* 0x0000761004007816 */ /* 0x000fce0000000000 */
.L_x_10389:
[----:B------:R-:W-:Y:S05]  /*b270*/  BSYNC B0 ;  /* 0x0000000000007941 */ /* 0x000fea0003800000 */
.L_x_10388:
[----:B------:R-:W-:Y:S01]  /*b280*/  STG.E.U8 desc[UR36][R2.64], R0 ;  /* 0x0000000002007986 */ /* 0x000fe2000c101124 */
[----:B------:R-:W-:Y:S05]  /*b290*/  EXIT ;  /* 0x000000000000794d */ /* 0x000fea0003800000 */
.L_x_10382:
        /* <DEDUP_REMOVED lines=26> */
.L_x_10365:
        /* <DEDUP_REMOVED lines=16> */
.L_x_10393:
[----:B------:R-:W-:Y:S05]  /*b540*/  EXIT ;  /* 0x000000000000794d */ /* 0x000fea0003800000 */
.L_x_10392:
[----:B------:R-:W0:Y:S02]  /*b550*/  F2I.U64.F64.TRUNC R16, R16 ;  /* 0x0000001000107311 */ /* 0x000e24000030d800 */
[----:B0-----:R-:W-:Y:S01]  /*b560*/  STG.E.64 desc[UR36][R2.64], R16 ;  /* 0x0000001002007986 */ /* 0x001fe2000c101b24 */
[----:B------:R-:W-:Y:S05]  /*b570*/  EXIT ;  /* 0x000000000000794d */ /* 0x000fea0003800000 */
.L_x_10391:
[----:B------:R-:W0:Y:S02]  /*b580*/  F2I.U32.F64.TRUNC R17, R16 ;  /* 0x0000001000117311 */ /* 0x000e24000030d000 */
[----:B0-----:R-:W-:Y:S01]  /*b590*/  STG.E desc[UR36][R2.64], R17 ;  /* 0x0000001102007986 */ /* 0x001fe2000c101924 */
[----:B------:R-:W-:Y:S05]  /*b5a0*/  EXIT ;  /* 0x000000000000794d */ /* 0x000fea0003800000 */
        .weak           $__internal_9_$__cuda_sm20_dblrcp_rn_slowpath_v3
        .type           $__internal_9_$__cuda_sm20_dblrcp_rn_slowpath_v3,@function
        .size           $__internal_9_$__cuda_sm20_dblrcp_rn_slowpath_v3,($__internal_10_$__cuda_sm20_div_rn_f64_full - $__internal_9_$__cuda_sm20_dblrcp_rn_slowpath_v3)
$__internal_9_$__cuda_sm20_dblrcp_rn_slowpath_v3:
        /* <DEDUP_REMOVED lines=24> */
.L_x_10397:
        /* <DEDUP_REMOVED lines=9> */
.L_x_10395:
[----:B------:R-:W-:Y:S01]  /*b7c0*/  LOP3.LUT R15, R13, 0x80000, RZ, 0xfc, !PT ;  /* 0x000800000d0f7812 */ /* 0x000fe200078efcff */
[----:B------:R-:W-:-:S07]  /*b7d0*/  IMAD.MOV.U32 R14, RZ, RZ, R12 ;  /* 0x000000ffff0e7224 */ /* 0x000fce00078e000c */
.L_x_10396:
[----:B------:R-:W-:Y:S05]  /*b7e0*/  BSYNC B0 ;  /* 0x0000000000007941 */ /* 0x000fea0003800000 */
.L_x_10394:
[----:B------:R-:W-:Y:S02]  /*b7f0*/  IMAD.MOV.U32 R12, RZ, RZ, R0 ;  /* 0x000000ffff0c7224 */ /* 0x000fe400078e0000 */
[----:B------:R-:W-:-:S04]  /*b800*/  IMAD.MOV.U32 R13, RZ, RZ, 0x0 ;  /* 0x00000000ff0d7424 */ /* 0x000fc800078e00ff */
[----:B------:R-:W-:Y:S05]  /*b810*/  RET.REL.NODEC R12 `(_ZN2at6native27unrolled_elementwise_kernelIZZZNS0_22reciprocal_kernel_cudaERNS_18TensorIteratorBaseEENKUlvE_clEvENKUlvE1_clEvEUlN3c107complexIdEEE_St5arrayIPcLm2EELi4E23TrivialOffsetCalculatorILi1EjESE_NS0_6memory12LoadWithCastILi1EEENSF_13StoreWithCastILi1EEEEEviT_T0_T2_T3_T4_T5_) ;  /* 0xffffff440cf87950 */ /* 0x000fea0003c3ffff */
        .weak           $__internal_10_$__cuda_sm20_div_rn_f64_full
        .type           $__internal_10_$__cuda_sm20_div_rn_f64_full,@function
        .size           $__internal_10_$__cuda_sm20_div_rn_f64_full,(.L_x_19536 - $__internal_10_$__cuda_sm20_div_rn_f64_full)
$__internal_10_$__cuda_sm20_div_rn_f64_full:
[C---:B------:R-:W-:Y:S01]  /*b820*/  FSETP.GEU.AND P0, PT, |R13|.reuse, 1.469367938527859385e-39, PT ;  /* 0x001000000d00780b */ /* 0x040fe20003f0e200 */
[----:B------:R-:W-:Y:S01]  /*b830*/  IMAD.MOV.U32 R42, RZ, RZ, 0x1 ;  /* 0x00000001ff2a7424 */ /* 0x000fe200078e00ff */
[----:B------:R-:W-:Y:S01]  /*b840*/  LOP3.LUT R40, R13, 0x800fffff, RZ, 0xc0, !PT ;  /* 0x800fffff0d287812 */ /* 0x000fe200078ec0ff */
[----:B------:R-:W-:Y:S01]  /*b850*/  BSSY B0, `(.L_x_10398) ;  /* 0x0000054000007945 */ /* 0x000fe20003800000 */
[C---:B------:R-:W-:Y:S02]  /*b860*/  FSETP.GEU.AND P3, PT, |R39|.reuse, 1.469367938527859385e-39, PT ;  /* 0x001000002700780b */ /* 0x040fe40003f6e200 */
[----:B------:R-:W-:Y:S01]  /*b870*/  LOP3.LUT R41, R40, 0x3ff00000, RZ, 0xfc, !PT ;  /* 0x3ff0000028297812 */ /* 0x000fe200078efcff */
[----:B------:R-:W-:Y:S01]  /*b880*/  IMAD.MOV.U32 R40, RZ, RZ, R12 ;  /* 0x000000ffff287224 */ /* 0x000fe200078e000c */
[----:B------:R-:W-:Y:S02]  /*b890*/  LOP3.LUT R3, R39, 0x7ff00000, RZ, 0xc0, !PT ;  /* 0x7ff0000027037812 */ /* 0x000fe400078ec0ff */
[----:B------:R-:W-:-:S03]  /*b8a0*/  LOP3.LUT R20, R13, 0x7ff00000, RZ, 0xc0, !PT ;  /* 0x7ff000000d147812 */ /* 0x000fc600078ec0ff */
[----:B------:R-:W-:Y:S01]  /*b8b0*/  @!P0 DMUL R40, R12, 8.98846567431157953865e+307 ;  /* 0x7fe000000c288828 */ /* 0x000fe20000000000 */
[----:B------:R-:W-:-:S03]  /*b8c0*/  ISETP.GE.U32.AND P2, PT, R3, R20, PT ;  /* 0x000000140300720c */ /* 0x000fc60003f46070 */
[----:B------:R-:W-:Y:S01]  /*b8d0*/  @!P3 LOP3.LUT R0, R13, 0x7ff00000, RZ, 0xc0, !PT ;  /* 0x7ff000000d00b812 */ /* 0x000fe200078ec0ff */
[----:B------:R-:W-:Y:S01]  /*b8e0*/  @!P3 IMAD.MOV.U32 R48, RZ, RZ, RZ ;  /* 0x000000ffff30b224 */ /* 0x000fe200078e00ff */
[----:B------:R-:W0:Y:S02]  /*b8f0*/  MUFU.RCP64H R43, R41 ;  /* 0x00000029002b7308 */ /* 0x000e240000001800 */
[----:B------:R-:W-:Y:S01]  /*b900*/  @!P3 ISETP.GE.U32.AND P4, PT, R3, R0, PT ;  /* 0x000000000300b20c */ /* 0x000fe20003f86070 */
[----:B------:R-:W-:Y:S01]  /*b910*/  IMAD.MOV.U32 R0, RZ, RZ, 0x1ca00000 ;  /* 0x1ca00000ff007424 */ /* 0x000fe200078e00ff */
[----:B------:R-:W-:-:S04]  /*b920*/  @!P0 LOP3.LUT R20, R41, 0x7ff00000, RZ, 0xc0, !PT ;  /* 0x7ff0000029148812 */ /* 0x000fc800078ec0ff */
[C---:B------:R-:W-:Y:S02]  /*b930*/  @!P3 SEL R15, R0.reuse, 0x63400000, !P4 ;  /* 0x63400000000fb807 */ /* 0x040fe40006000000 */
[----:B------:R-:W-:Y:S02]  /*b940*/  SEL R21, R0, 0x63400000, !P2 ;  /* 0x6340000000157807 */ /* 0x000fe40005000000 */
[----:B------:R-:W-:-:S04]  /*b950*/  @!P3 LOP3.LUT R15, R15, 0x80000000, R39, 0xf8, !PT ;  /* 0x800000000f0fb812 */ /* 0x000fc800078ef827 */
[----:B------:R-:W-:Y:S01]  /*b960*/  @!P3 LOP3.LUT R49, R15, 0x100000, RZ, 0xfc, !PT ;  /* 0x001000000f31b812 */ /* 0x000fe200078efcff */
[----:B0-----:R-:W-:Y:S01]  /*b970*/  DFMA R46, R42, -R40, 1 ;  /* 0x3ff000002a2e742b */ /* 0x001fe20000000828 */
[----:B------:R-:W-:-:S07]  /*b980*/  IMAD.MOV.U32 R15, RZ, RZ, R3 ;  /* 0x000000ffff0f7224 */ /* 0x000fce00078e0003 */
[----:B------:R-:W-:-:S08]  /*b990*/  DFMA R46, R46, R46, R46 ;  /* 0x0000002e2e2e722b */ /* 0x000fd0000000002e */
[----:B------:R-:W-:Y:S01]  /*b9a0*/  DFMA R46, R42, R46, R42 ;  /* 0x0000002e2a2e722b */ /* 0x000fe2000000002a */
[----:B------:R-:W-:Y:S01]  /*b9b0*/  LOP3.LUT R43, R21, 0x800fffff, R39, 0xf8, !PT ;  /* 0x800fffff152b7812 */ /* 0x000fe200078ef827 */
[----:B------:R-:W-:-:S06]  /*b9c0*/  IMAD.MOV.U32 R42, RZ, RZ, R38 ;  /* 0x000000ffff2a7224 */ /* 0x000fcc00078e0026 */
[----:B------:R-:W-:Y:S02]  /*b9d0*/  DFMA R44, R46, -R40, 1 ;  /* 0x3ff000002e2c742b */ /* 0x000fe40000000828 */
[----:B------:R-:W-:-:S06]  /*b9e0*/  @!P3 DFMA R42, R42, 2, -R48 ;  /* 0x400000002a2ab82b */ /* 0x000fcc0000000830 */
[----:B------:R-:W-:-:S04]  /*b9f0*/  DFMA R46, R46, R44, R46 ;  /* 0x0000002c2e2e722b */ /* 0x000fc8000000002e */
[----:B------:R-:W-:-:S04]  /*ba00*/  @!P3 LOP3.LUT R15, R43, 0x7ff00000, RZ, 0xc0, !PT ;  /* 0x7ff000002b0fb812 */ /* 0x000fc800078ec0ff */
[----:B------:R-:W-:Y:S01]  /*ba10*/  DMUL R44, R46, R42 ;  /* 0x0000002a2e2c7228 */ /* 0x000fe20000000000 */
[----:B------:R-:W-:-:S05]  /*ba20*/  VIADD R21, R15, 0xffffffff ;  /* 0xffffffff0f157836 */ /* 0x000fca0000000000 */
[----:B------:R-:W-:Y:S01]  /*ba30*/  ISETP.GT.U32.AND P0, PT, R21, 0x7feffffe, PT ;  /* 0x7feffffe1500780c */ /* 0x000fe20003f04070 */
[----:B------:R-:W-:Y:S01]  /*ba40*/  VIADD R21, R20, 0xffffffff ;  /* 0xffffffff14157836 */ /* 0x000fe20000000000 */
[----:B------:R-:W-:-:S04]  /*ba50*/  DFMA R48, R44, -R40, R42 ;  /* 0x800000282c30722b */ /* 0x000fc8000000002a */
[----:B------:R-:W-:-:S04]  /*ba60*/  ISETP.GT.U32.OR P0, PT, R21, 0x7feffffe, P0 ;  /* 0x7feffffe1500780c */ /* 0x000fc80000704470 */
[----:B------:R-:W-:-:S09]  /*ba70*/  DFMA R44, R46, R48, R44 ;  /* 0x000000302e2c722b */ /* 0x000fd2000000002c */
[----:B------:R-:W-:Y:S05]  /*ba80*/  @P0 BRA `(.L_x_10399) ;  /* 0x00000000006c0947 */ /* 0x000fea0003800000 */
[----:B------:R-:W-:-:S04]  /*ba90*/  LOP3.LUT R20, R13, 0x7ff00000, RZ, 0xc0, !PT ;  /* 0x7ff000000d147812 */ /* 0x000fc800078ec0ff */
[CC--:B------:R-:W-:Y:S02]  /*baa0*/  VIADDMNMX R15, R3.reuse, -R20.reuse, 0xb9600000, !PT ;  /* 0xb9600000030f7446 */ /* 0x0c0fe40007800914 */
[----:B------:R-:W-:Y:S01]  /*bab0*/  ISETP.GE.U32.AND P0, PT, R3, R20, PT ;  /* 0x000000140300720c */ /* 0x000fe20003f06070 */
[----:B------:R-:W-:Y:S01]  /*bac0*/  IMAD.MOV.U32 R20, RZ, RZ, RZ ;  /* 0x000000ffff147224 */ /* 0x000fe200078e00ff */
[----:B------:R-:W-:Y:S02]  /*bad0*/  VIMNMX R15, R15, 0x46a00000, PT ;  /* 0x46a000000f0f7848 */ /* 0x000fe40003fe0100 */
        /* <DEDUP_REMOVED lines=22> */
.L_x_10399:
        /* <DEDUP_REMOVED lines=16> */
.L_x_10402:
[----:B------:R-:W-:Y:S01]  /*bd40*/  LOP3.LUT R47, R13, 0x80000, RZ, 0xfc, !PT ;  /* 0x000800000d2f7812 */ /* 0x000fe200078efcff */
[----:B------:R-:W-:Y:S01]  /*bd50*/  IMAD.MOV.U32 R46, RZ, RZ, R12 ;  /* 0x000000ffff2e7224 */ /* 0x000fe200078e000c */
[----:B------:R-:W-:Y:S06]  /*bd60*/  BRA `(.L_x_10400) ;  /* 0x0000000000087947 */ /* 0x000fec0003800000 */
.L_x_10401:
[----:B------:R-:W-:Y:S01]  /*bd70*/  LOP3.LUT R47, R39, 0x80000, RZ, 0xfc, !PT ;  /* 0x00080000272f7812 */ /* 0x000fe200078efcff */
[----:B------:R-:W-:-:S07]  /*bd80*/  IMAD.MOV.U32 R46, RZ, RZ, R38 ;  /* 0x000000ffff2e7224 */ /* 0x000fce00078e0026 */
.L_x_10400:
[----:B------:R-:W-:Y:S05]  /*bd90*/  BSYNC B0 ;  /* 0x0000000000007941 */ /* 0x000fea0003800000 */
.L_x_10398:
[----:B------:R-:W-:-:S04]  /*bda0*/  IMAD.MOV.U32 R15, RZ, RZ, 0x0 ;  /* 0x00000000ff0f7424 */ /* 0x000fc800078e00ff */
[----:B------:R-:W-:Y:S05]  /*bdb0*/  RET.REL.NODEC R14 `(_ZN2at6native27unrolled_elementwise_kernelIZZZNS0_22reciprocal_kernel_cudaERNS_18TensorIteratorBaseEENKUlvE_clEvENKUlvE1_clEvEUlN3c107complexIdEEE_St5arrayIPcLm2EELi4E23TrivialOffsetCalculatorILi1EjESE_NS0_6memory12LoadWithCastILi1EEENSF_13StoreWithCastILi1EEEEEviT_T0_T2_T3_T4_T5_) ;  /* 0xffffff400e907950 */ /* 0x000fea0003c3ffff */
.L_x_10403:
        /* <DEDUP_REMOVED lines=12> */
.L_x_19536:


//--------------------- .text._ZN2at6native18elementwise_kernelILi128ELi2EZNS0_22gpu_kernel_impl_nocastIZZZNS0_22reciprocal_kernel_cudaERNS_18TensorIteratorBaseEENKUlvE_clEvENKUlvE1_clEvEUlN3c107complexIdEEE_EEvS4_RKT_EUliE_EEviT1_ --------------------------
	.section	.text._ZN2at6native18elementwise_kernelILi128ELi2EZNS0_22gpu_kernel_impl_nocastIZZZNS0_22reciprocal_kernel_cudaERNS_18TensorIteratorBaseEENKUlvE_clEvENKUlvE1_clEvEUlN3c107complexIdEEE_EEvS4_RKT_EUliE_EEviT1_,"ax",@progbits
	.align	128
        .global         _ZN2at6native18elementwise_kernelILi128ELi2EZNS0_22gpu_kernel_impl_nocastIZZZNS0_22reciprocal_kernel_cudaERNS_18TensorIteratorBaseEENKUlvE_clEvENKUlvE1_clEvEUlN3c107complexIdEEE_EEvS4_RKT_EUliE_EEviT1_
        .type           _ZN2at6native18elementwise_kernelILi128ELi2EZNS0_22gpu_kernel_impl_nocastIZZZNS0_22reciprocal_kernel_cudaERNS_18TensorIteratorBaseEENKUlvE_clEvENKUlvE1_clEvEUlN3c107complexIdEEE_EEvS4_RKT_EUliE_EEviT1_,@function
        .size           _ZN2at6native18elementwise_kernelILi128ELi2EZNS0_22gpu_kernel_impl_nocastIZZZNS0_22reciprocal_kernel_cudaERNS_18TensorIteratorBaseEENKUlvE_clEvENKUlvE1_clEvEUlN3c107complexIdEEE_EEvS4_RKT_EUliE_EEviT1_,(.L_x_19538 - _ZN2at6native18elementwise_kernelILi128ELi2EZNS0_22gpu_kernel_impl_nocastIZZZNS0_22reciprocal_kernel_cudaERNS_18TensorIteratorBaseEENKUlvE_clEvENKUlvE1_clEvEUlN3c107complexIdEEE_EEvS4_RKT_EUliE_EEviT1_)
        .other          _ZN2at6native18elementwise_kernelILi128ELi2EZNS0_22gpu_kernel_impl_nocastIZZZNS0_22reciprocal_kernel_cudaERNS_18TensorIteratorBaseEENKUlvE_clEvENKUlvE1_clEvEUlN3c107complexIdEEE_EEvS4_RKT_EUliE_EEviT1_,@"STO_CUDA_ENTRY STV_DEFAULT"
_ZN2at6native18elementwise_kernelILi128ELi2EZNS0_22gpu_kernel_impl_nocastIZZZNS0_22reciprocal_kernel_cudaERNS_18TensorIteratorBaseEENKUlvE_clEvENKUlvE1_clEvEUlN3c107complexIdEEE_EEvS4_RKT_EUliE_EEviT1_:
.text._ZN2at6native18elementwise_kernelILi128ELi2EZNS0_22gpu_kernel_impl_nocastIZZZNS0_22reciprocal_kernel_cudaERNS_18TensorIteratorBaseEENKUlvE_clEvENKUlvE1_clEvEUlN3c107complexIdEEE_EEvS4_RKT_EUliE_EEviT1_:
[----:B------:R-:W-:Y:S01]  /*0000*/  LDC R1, c[0x0][0x28] ;  /* 0x00000a00ff017b82 */ /* 0x000fe20000000800 */
[----:B------:R-:W0:Y:S01]  /*0010*/  S2R R25, SR_CTAID.X ;  /* 0x0000000000197919 */ /* 0x000e220000002500 */
[----:B------:R-:W-:Y:S01]  /*0020*/  ULDC UR4, c[0x0][0x210] ;  /* 0x0000840000047ab9 */ /* 0x000fe20000000800 */
[----:B------:R-:W-:Y:S01]  /*0030*/  BSSY B0, `(.L_x_10404) ;  /* 0x00001d7000007945 */ /* 0x000fe20003800000 */
[----:B------:R-:W0:Y:S02]  /*0040*/  S2R R24, SR_TID.X ;  /* 0x0000000000187919 */ /* 0x000e240000002100 */
[----:B0-----:R-:W-:-:S04]  /*0050*/  LEA R5, R25, R24, 0x8 ;  /* 0x0000001819057211 */ /* 0x001fc800078e40ff */
[----:B------:R-:W-:Y:S01]  /*0060*/  ISETP.GE.AND P0, PT, R5, UR4, PT ;  /* 0x0000000405007c0c */ /* 0x000fe2000bf06270 */
[----:B------:R-:W-:-:S12]  /*0070*/  ULDC.64 UR4, c[0x0][0x208] ;  /* 0x0000820000047ab9 */ /* 0x000fd80000000a00 */
[----:B------:R-:W-:Y:S05]  /*0080*/  @P0 BRA `(.L_x_10405) ;  /* 0x0000001c00440947 */ /* 0x000fea0003800000 */
        /* <DEDUP_REMOVED lines=304> */
.L_x_10406:
[----:B------:R-:W-:Y:S02]  /*1390*/  ULDC.64 UR6, c[0x0][0x418] ;  /* 0x0001060000067ab9 */ /* 0x000fe40000000a00 */
[----:B------:R-:W-:-:S04]  /*13a0*/  IADD3 R12, P0, R0, UR6, RZ ;  /* 0x00000006000c7c10 */ /* 0x000fc8000ff1e0ff */
[----:B------:R-:W-:Y:S01]  /*13b0*/  IADD3.X R13, RZ, UR7, RZ, P0, !PT ;  /* 0x00000007ff0d7c10 */ /* 0x000fe200087fe4ff */
[----:B------:R-:W-:Y:S01]  /*13c0*/  IMAD.MOV.U32 R0, RZ, RZ, 0x1 ;  /* 0x00000001ff007424 */ /* 0x000fe200078e00ff */
[----:B------:R-:W-:-:S04]  /*13d0*/  ULDC.64 UR6, c[0x0][0x410] ;  /* 0x0001040000067ab9 */ /* 0x000fc80000000a00 */
[----:B------:R-:W2:Y:S01]  /*13e0*/  LDG.E.128 R12, desc[UR4][R12.64] ;  /* 0x000000040c0c7981 */ /* 0x000ea2000c1e1d00 */
[----:B------:R-:W-:Y:S01]  /*13f0*/  BSSY B1, `(.L_x_10407) ;  /* 0x0000097000017945 */ /* 0x000fe20003800000 */
[----:B------:R-:W-:Y:S01]  /*1400*/  MOV R8, 0x0 ;  /* 0x0000000000087802 */ /* 0x000fe20000000f00 */
[----:B------:R-:W-:Y:S01]  /*1410*/  IMAD.MOV.U32 R9, RZ, RZ, 0x7ff80000 ;  /* 0x7ff80000ff097424 */ /* 0x000fe200078e00ff */
[----:B------:R-:W-:Y:S01]  /*1420*/  MOV R11, 0x7ff80000 ;  /* 0x7ff80000000b7802 */ /* 0x000fe20000000f00 */
[----:B------:R-:W-:Y:S01]  /*1430*/  IMAD.MOV.U32 R10, RZ, RZ, 0x0 ;  /* 0x00000000ff0a7424 */ /* 0x000fe200078e00ff */
[----:B--2---:R-:W-:-:S14]  /*1440*/  DSETP.GTU.AND P1, PT, |R12|, +INF , PT ;  /* 0x7ff000000c00742a */ /* 0x004fdc0003f2c200 */
[----:B------:R-:W-:-:S06]  /*1450*/  @!P1 DSETP.GTU.AND P0, PT, |R14|, +INF , PT ;  /* 0x7ff000000e00942a */ /* 0x000fcc0003f0c200 */
[----:B------:R-:W-:Y:S02]  /*1460*/  @!P1 SEL R0, RZ, 0x1, !P0 ;  /* 0x00000001ff009807 */ /* 0x000fe40004000000 */
[----:B------:R-:W-:Y:S02]  /*1470*/  IADD3 R30, P1, R31, UR6, RZ ;  /* 0x000000061f1e7c10 */ /* 0x000fe4000ff3e0ff */
[----:B------:R-:W-:Y:S02]  /*1480*/  PRMT R0, R0, 0x9910, RZ ;  /* 0x0000991000007816 */ /* 0x000fe400000000ff */
[----:B------:R-:W-:Y:S02]  /*1490*/  IADD3.X R31, RZ, UR7, RZ, P1, !PT ;  /* 0x00000007ff1f7c10 */ /* 0x000fe40008ffe4ff */
        /* <DEDUP_REMOVED lines=22> */
[----:B------:R-:W-:-:S14]  /*1600*/  DSETP.EQ.AND P1, PT, |R12|, RZ, PT ;  /* 0x000000ff0c00722a */ /* 0x000fdc0003f22200 */
[----:B------:R-:W-:Y:S05]  /*1610*/  @!P0 BRA P1, `(.L_x_10410) ;  /* 0x0000000000b48947 */ /* 0x000fea0000800000 */
[----:B------:R-:W0:Y:S01]  /*1620*/  MUFU.RCP64H R3, R13 ;  /* 0x0000000d00037308 */ /* 0x000e220000001800 */
[----:B------:R-:W-:Y:S01]  /*1630*/  MOV R2, 0x1 ;  /* 0x0000000100027802 */ /* 0x000fe20000000f00 */
[----:B------:R-:W-:Y:S01]  /*1640*/  BSSY B2, `(.L_x_10411) ;  /* 0x0000013000027945 */ /* 0x000fe20003800000 */
[----:B------:R-:W-:-:S04]  /*1650*/  FSETP.GEU.AND P1, PT, |R15|, 6.5827683646048100446e-37, PT ;  /* 0x036000000f00780b */ /* 0x000fc80003f2e200 */
[----:B0-----:R-:W-:-:S08]  /*1660*/  DFMA R4, -R12, R2, 1 ;  /* 0x3ff000000c04742b */ /* 0x001fd00000000102 */
[----:B------:R-:W-:-:S08]  /*1670*/  DFMA R4, R4, R4, R4 ;  /* 0x000000040404722b */ /* 0x000fd00000000004 */
[----:B------:R-:W-:-:S08]  /*1680*/  DFMA R4, R2, R4, R2 ;  /* 0x000000040204722b */ /* 0x000fd00000000002 */
[----:B------:R-:W-:-:S08]  /*1690*/  DFMA R2, -R12, R4, 1 ;  /* 0x3ff000000c02742b */ /* 0x000fd00000000104 */
[----:B------:R-:W-:-:S08]  /*16a0*/  DFMA R2, R4, R2, R4 ;  /* 0x000000020402722b */ /* 0x000fd00000000004 */
[----:B------:R-:W-:-:S08]  /*16b0*/  DMUL R4, R14, R2 ;  /* 0x000000020e047228 */ /* 0x000fd00000000000 */
[----:B------:R-:W-:-:S08]  /*16c0*/  DFMA R6, -R12, R4, R14 ;  /* 0x000000040c06722b */ /* 0x000fd0000000010e */
[----:B------:R-:W-:-:S10]  /*16d0*/  DFMA R2, R2, R6, R4 ;  /* 0x000000060202722b */ /* 0x000fd40000000004 */
[----:B------:R-:W-:-:S05]  /*16e0*/  FFMA R0, RZ, R13, R3 ;  /* 0x0000000dff007223 */ /* 0x000fca0000000003 */
[----:B------:R-:W-:-:S13]  /*16f0*/  FSETP.GT.AND P0, PT, |R0|, 1.469367938527859385e-39, PT ;  /* 0x001000000000780b */ /* 0x000fda0003f04200 */
[----:B------:R-:W-:Y:S05]  /*1700*/  @P0 BRA P1, `(.L_x_10412) ;  /* 0x0000000000180947 */ /* 0x000fea0000800000 */
[----:B------:R-:W-:Y:S01]  /*1710*/  IMAD.MOV.U32 R6, RZ, RZ, R14 ;  /* 0x000000ffff067224 */ /* 0x000fe200078e000e */
[----:B------:R-:W-:Y:S01]  /*1720*/  MOV R7, R15 ;  /* 0x0000000f00077202 */ /* 0x000fe20000000f00 */
[----:B------:R-:W-:Y:S01]  /*1730*/  IMAD.MOV.U32 R10, RZ, RZ, R12 ;  /* 0x000000ffff0a7224 */ /* 0x000fe200078e000c */
[----:B------:R-:W-:Y:S02]  /*1740*/  MOV R11, R13 ;  /* 0x0000000d000b7202 */ /* 0x000fe40000000f00 */
[----:B------:R-:W-:-:S07]  /*1750*/  MOV R4, 0x1770 ;  /* 0x0000177000047802 */ /* 0x000fce0000000f00 */
[----:B------:R-:W-:Y:S05]  /*1760*/  CALL.REL.NOINC `($__internal_12_$__cuda_sm20_div_rn_f64_full) ;  /* 0x00000024004c7944 */ /* 0x000fea0003c00000 */
.L_x_10412:
[----:B------:R-:W-:Y:S05]  /*1770*/  BSYNC B2 ;  /* 0x0000000000027941 */ /* 0x000fea0003800000 */
.L_x_10411:
        /* <DEDUP_REMOVED lines=13> */
[----:B------:R-:W-:Y:S02]  /*1850*/  MOV R4, R12 ;  /* 0x0000000c00047202 */ /* 0x000fe40000000f00 */
[----:B------:R-:W-:Y:S02]  /*1860*/  IADD3 R8, R8, -0x100000, RZ ;  /* 0xfff0000008087810 */ /* 0x000fe40007ffe0ff */
[----:B------:R-:W-:-:S07]  /*1870*/  MOV R0, 0x1890 ;  /* 0x0000189000007802 */ /* 0x000fce0000000f00 */
[----:B------:R-:W-:Y:S05]  /*1880*/  CALL.REL.NOINC `($__internal_11_$__cuda_sm20_dblrcp_rn_slowpath_v3) ;  /* 0x0000002000687944 */ /* 0x000fea0003c00000 */
.L_x_10414:
[----:B------:R-:W-:Y:S05]  /*1890*/  BSYNC B2 ;  /* 0x0000000000027941 */ /* 0x000fea0003800000 */
.L_x_10413:
[----:B------:R-:W-:Y:S02]  /*18a0*/  DFMA R8, RZ, R2, 1 ;  /* 0x3ff00000ff08742b */ /* 0x000fe40000000002 */
[----:B------:R-:W-:-:S06]  /*18b0*/  DADD R2, RZ, -R2 ;  /* 0x00000000ff027229 */ /* 0x000fcc0000000802 */
[-C--:B------:R-:W-:Y:S02]  /*18c0*/  DMUL R8, R8, R6.reuse ;  /* 0x0000000608087228 */ /* 0x080fe40000000000 */
[----:B------:R-:W-:Y:S01]  /*18d0*/  DMUL R10, R2, R6 ;  /* 0x00000006020a7228 */ /* 0x000fe20000000000 */
[----:B------:R-:W-:Y:S10]  /*18e0*/  BRA `(.L_x_10408) ;  /* 0x00000004001c7947 */ /* 0x000ff40003800000 */
.L_x_10410:
[----:B------:R-:W-:Y:S01]  /*18f0*/  DADD R6, -RZ, |R12| ;  /* 0x00000000ff067229 */ /* 0x000fe2000000050c */
[----:B------:R-:W-:Y:S05]  /*1900*/  BSSY B2, `(.L_x_10415) ;  /* 0x0000012000027945 */ /* 0x000fea0003800000 */
[----:B------:R-:W0:Y:S04]  /*1910*/  MUFU.RCP64H R3, R7 ;  /* 0x0000000700037308 */ /* 0x000e280000001800 */
[----:B------:R-:W-:-:S05]  /*1920*/  VIADD R2, R7, 0x300402 ;  /* 0x0030040207027836 */ /* 0x000fca0000000000 */
[----:B------:R-:W-:Y:S01]  /*1930*/  FSETP.GEU.AND P0, PT, |R2|, 5.8789094863358348022e-39, PT ;  /* 0x004004020200780b */ /* 0x000fe20003f0e200 */
[----:B0-----:R-:W-:-:S08]  /*1940*/  DFMA R4, -|R12|, R2, 1 ;  /* 0x3ff000000c04742b */ /* 0x001fd00000000302 */
[----:B------:R-:W-:-:S08]  /*1950*/  DFMA R4, R4, R4, R4 ;  /* 0x000000040404722b */ /* 0x000fd00000000004 */
[----:B------:R-:W-:-:S08]  /*1960*/  DFMA R4, R2, R4, R2 ;  /* 0x000000040204722b */ /* 0x000fd00000000002 */
[----:B------:R-:W-:-:S08]  /*1970*/  DFMA R12, -|R12|, R4, 1 ;  /* 0x3ff000000c0c742b */ /* 0x000fd00000000304 */
        /* <DEDUP_REMOVED lines=8> */
[----:B------:R-:W-:Y:S01]  /*1a00*/  IMAD.MOV.U32 R8, RZ, RZ, R6 ;  /* 0x000000ffff087224 */ /* 0x000fe200078e0006 */
[----:B------:R-:W-:-:S07]  /*1a10*/  MOV R9, R7 ;  /* 0x0000000700097202 */ /* 0x000fce0000000f00 */
.L_x_10416:
[----:B------:R-:W-:Y:S05]  /*1a20*/  BSYNC B2 ;  /* 0x0000000000027941 */ /* 0x000fea0003800000 */
.L_x_10415:
[----:B------:R-:W-:Y:S01]  /*1a30*/  DADD R10, -RZ, |R14| ;  /* 0x00000000ff0a7229 */ /* 0x000fe2000000050e */
[----:B------:R-:W-:Y:S02]  /*1a40*/  CS2R R6, SRZ ;  /* 0x0000000000067805 */ /* 0x000fe4000001ff00 */
[----:B------:R-:W-:-:S08]  /*1a50*/  MOV R4, 0x1a70 ;  /* 0x00001a7000047802 */ /* 0x000fd00000000f00 */
[----:B------:R-:W-:Y:S05]  /*1a60*/  CALL.REL.NOINC `($__internal_12_$__cuda_sm20_div_rn_f64_full) ;  /* 0x00000020008c7944 */ /* 0x000fea0003c00000 */
[----:B------:R-:W-:Y:S01]  /*1a70*/  IMAD.MOV.U32 R10, RZ, RZ, R2 ;  /* 0x000000ffff0a7224 */ /* 0x000fe200078e0002 */
[----:B------:R-:W-:Y:S01]  /*1a80*/  MOV R11, R3 ;  /* 0x00000003000b7202 */ /* 0x000fe20000000f00 */
[----:B------:R-:W-:Y:S06]  /*1a90*/  BRA `(.L_x_10408) ;  /* 0x0000000000b07947 */ /* 0x000fec0003800000 */
.L_x_10409:
[----:B------:R-:W0:Y:S01]  /*1aa0*/  MUFU.RCP64H R3, R15 ;  /* 0x0000000f00037308 */ /* 0x000e220000001800 */
[----:B------:R-:W-:Y:S01]  /*1ab0*/  IMAD.MOV.U32 R2, RZ, RZ, 0x1 ;  /* 0x00000001ff027424 */ /* 0x000fe200078e00ff */
[----:B------:R-:W-:Y:S01]  /*1ac0*/  FSETP.GEU.AND P1, PT, |R13|, 6.5827683646048100446e-37, PT ;  /* 0x036000000d00780b */ /* 0x000fe20003f2e200 */
[----:B------:R-:W-:Y:S04]  /*1ad0*/  BSSY B2, `(.L_x_10417) ;  /* 0x0000012000027945 */ /* 0x000fe80003800000 */
        /* <DEDUP_REMOVED lines=11> */
[----:B------:R-:W-:Y:S01]  /*1b90*/  MOV R6, R12 ;  /* 0x0000000c00067202 */ /* 0x000fe20000000f00 */
[----:B------:R-:W-:Y:S01]  /*1ba0*/  IMAD.MOV.U32 R7, RZ, RZ, R13 ;  /* 0x000000ffff077224 */ /* 0x000fe200078e000d */
[----:B------:R-:W-:Y:S01]  /*1bb0*/  MOV R10, R14 ;  /* 0x0000000e000a7202 */ /* 0x000fe20000000f00 */
[----:B------:R-:W-:Y:S01]  /*1bc0*/  IMAD.MOV.U32 R11, RZ, RZ, R15 ;  /* 0x000000ffff0b7224 */ /* 0x000fe200078e000f */
[----:B------:R-:W-:-:S07]  /*1bd0*/  MOV R4, 0x1bf0 ;  /* 0x00001bf000047802 */ /* 0x000fce0000000f00 */
[----:B------:R-:W-:Y:S05]  /*1be0*/  CALL.REL.NOINC `($__internal_12_$__cuda_sm20_div_rn_f64_full) ;  /* 0x00000020002c7944 */ /* 0x000fea0003c00000 */
.L_x_10418:
[----:B------:R-:W-:Y:S05]  /*1bf0*/  BSYNC B2 ;  /* 0x0000000000027941 */ /* 0x000fea0003800000 */
.L_x_10417:
[----:B------:R-:W-:Y:S01]  /*1c00*/  DFMA R12, R12, R2, R14 ;  /* 0x000000020c0c722b */ /* 0x000fe2000000000e */
[----:B------:R-:W-:Y:S05]  /*1c10*/  BSSY B2, `(.L_x_10419) ;  /* 0x0000010000027945 */ /* 0x000fea0003800000 */
[----:B------:R-:W0:Y:S04]  /*1c20*/  MUFU.RCP64H R5, R13 ;  /* 0x0000000d00057308 */ /* 0x000e280000001800 */
[----:B------:R-:W-:-:S04]  /*1c30*/  IADD3 R4, R13, 0x300402, RZ ;  /* 0x003004020d047810 */ /* 0x000fc80007ffe0ff */
[----:B------:R-:W-:Y:S02]  /*1c40*/  FSETP.GEU.AND P0, PT, |R4|, 5.8789094863358348022e-39, PT ;  /* 0x004004020400780b */ /* 0x000fe40003f0e200 */
        /* <DEDUP_REMOVED lines=9> */
[----:B------:R-:W-:Y:S01]  /*1ce0*/  MOV R0, 0x1d10 ;  /* 0x00001d1000007802 */ /* 0x000fe20000000f00 */
[----:B------:R-:W-:-:S07]  /*1cf0*/  VIADD R8, R8, 0xfff00000 ;  /* 0xfff0000008087836 */ /* 0x000fce0000000000 */
[----:B------:R-:W-:Y:S05]  /*1d00*/  CALL.REL.NOINC `($__internal_11_$__cuda_sm20_dblrcp_rn_slowpath_v3) ;  /* 0x0000001c00487944 */ /* 0x000fea0003c00000 */
.L_x_10420:
[----:B------:R-:W-:Y:S05]  /*1d10*/  BSYNC B2 ;  /* 0x0000000000027941 */ /* 0x000fea0003800000 */
.L_x_10419:
[----:B------:R-:W-:Y:S02]  /*1d20*/  DADD R8, RZ, R2 ;  /* 0x00000000ff087229 */ /* 0x000fe40000000002 */
[----:B------:R-:W-:-:S06]  /*1d30*/  DFMA R2, RZ, R2, -1 ;  /* 0xbff00000ff02742b */ /* 0x000fcc0000000002 */
[-C--:B------:R-:W-:Y:S02]  /*1d40*/  DMUL R8, R8, R6.reuse ;  /* 0x0000000608087228 */ /* 0x080fe40000000000 */
[----:B------:R-:W-:-:S11]  /*1d50*/  DMUL R10, R2, R6 ;  /* 0x00000006020a7228 */ /* 0x000fd60000000000 */
.L_x_10408:
[----:B------:R-:W-:Y:S05]  /*1d60*/  BSYNC B1 ;  /* 0x0000000000017941 */ /* 0x000fea0003800000 */
.L_x_10407:
[----:B------:R0:W-:Y:S01]  /*1d70*/  STG.E.128 desc[UR4][R30.64], R8 ;  /* 0x000000081e007986 */ /* 0x0001e2000c101d04 */
[----:B------:R-:W-:-:S05]  /*1d80*/  LEA R5, R25, R24, 0x8 ;  /* 0x0000001819057211 */ /* 0x000fca00078e40ff */
[----:B------:R-:W-:-:S07]  /*1d90*/  VIADD R5, R5, 0x80 ;  /* 0x0000008005057836 */ /* 0x000fce0000000000 */
.L_x_10405:
[----:B------:R-:W-:Y:S05]  /*1da0*/  BSYNC B0 ;  /* 0x0000000000007941 */ /* 0x000fea0003800000 */
.L_x_10404:
[----:B------:R-:W-:Y:S02]  /*1db0*/  ULDC UR6, c[0x0][0x210] ;  /* 0x0000840000067ab9 */ /* 0x000fe40000000800 */
[----:B------:R-:W-:-:S13]  /*1dc0*/  ISETP.GE.AND P0, PT, R5, UR6, PT ;  /* 0x0000000605007c0c */ /* 0x000fda000bf06270 */
[----:B------:R-:W-:Y:S05]  /*1dd0*/  @P0 EXIT ;  /* 0x000000000000094d */ /* 0x000fea0003800000 */
[----:B------:R-:W1:Y:S01]  /*1de0*/  LDC R6, c[0x0][0x218] ;  /* 0x00008600ff067b82 */ /* 0x000e620000000800 */
[----:B------:R-:W-:Y:S01]  /*1df0*/  MOV R0, RZ ;  /* 0x000000ff00007202 */ /* 0x000fe20000000f00 */
[----:B------:R-:W-:Y:S01]  /*1e00*/  IMAD.MOV.U32 R25, RZ, RZ, RZ ;  /* 0x000000ffff197224 */ /* 0x000fe200078e00ff */
[----:B-1----:R-:W-:-:S13]  /*1e10*/  ISETP.NE.AND P0, PT, R6, RZ, PT ;  /* 0x000000ff0600720c */ /* 0x002fda0003f05270 */
        /* <DEDUP_REMOVED lines=285> */
[----:B0-----:R-:W0:Y:S01]  /*2ff0*/  @P0 LDC.64 R8, c[0x0][0x340] ;  /* 0x0000d000ff080b82 */ /* 0x001e220000000a00 */
[----:B------:R-:W-:Y:S01]  /*3000*/  @P0 MOV R4, RZ ;  /* 0x000000ff00040202 */ /* 0x000fe20000000f00 */
[----:B------:R-:W-:-:S06]  /*3010*/  IMAD.MOV R7, RZ, RZ, -R5 ;  /* 0x000000ffff077224 */ /* 0x000fcc00078e0a05 */
        /* <DEDUP_REMOVED lines=11> */
.L_x_10421:
[----:B------:R-:W-:Y:S02]  /*30d0*/  ULDC.64 UR6, c[0x0][0x418] ;  /* 0x0001060000067ab9 */ /* 0x000fe40000000a00 */
[----:B------:R-:W-:-:S05]  /*30e0*/  IADD3 R12, P0, R0, UR6, RZ ;  /* 0x00000006000c7c10 */ /* 0x000fca000ff1e0ff */
[----:B------:R-:W-:Y:S01]  /*30f0*/  IMAD.X R13, RZ, RZ, UR7, P0 ;  /* 0x00000007ff0d7e24 */ /* 0x000fe200080e06ff */
[----:B------:R-:W-:-:S05]  /*3100*/  ULDC.64 UR6, c[0x0][0x410] ;  /* 0x0001040000067ab9 */ /* 0x000fca0000000a00 */
[----:B------:R-:W2:Y:S01]  /*3110*/  LDG.E.128 R12, desc[UR4][R12.64] ;  /* 0x000000040c0c7981 */ /* 0x000ea2000c1e1d00 */
[----:B------:R-:W-:Y:S01]  /*3120*/  IADD3 R24, P1, R25, UR6, RZ ;  /* 0x0000000619187c10 */ /* 0x000fe2000ff3e0ff */
[----:B------:R-:W-:Y:S01]  /*3130*/  BSSY B0, `(.L_x_10422) ;  /* 0x000008d000007945 */ /* 0x000fe20003800000 */
[----:B0-----:R-:W-:Y:S01]  /*3140*/  MOV R8, 0x0 ;  /* 0x0000000000087802 */ /* 0x001fe20000000f00 */
[----:B------:R-:W-:Y:S01]  /*3150*/  IMAD.MOV.U32 R9, RZ, RZ, 0x7ff80000 ;  /* 0x7ff80000ff097424 */ /* 0x000fe200078e00ff */
[----:B------:R-:W-:Y:S01]  /*3160*/  IADD3.X R25, RZ, UR7, RZ, P1, !PT ;  /* 0x00000007ff197c10 */ /* 0x000fe20008ffe4ff */
[----:B------:R-:W-:Y:S01]  /*3170*/  IMAD.MOV.U32 R10, RZ, RZ, 0x0 ;  /* 0x00000000ff0a7424 */ /* 0x000fe200078e00ff */
[----:B------:R-:W-:Y:S01]  /*3180*/  MOV R11, 0x7ff80000 ;  /* 0x7ff80000000b7802 */ /* 0x000fe20000000f00 */
[----:B--2---:R-:W-:-:S06]  /*3190*/  DSETP.GTU.AND P0, PT, |R14|, +INF , PT ;  /* 0x7ff000000e00742a */ /* 0x004fcc0003f0c200 */
[----:B------:R-:W-:-:S14]  /*31a0*/  DSETP.GTU.OR P0, PT, |R12|, +INF , P0 ;  /* 0x7ff000000c00742a */ /* 0x000fdc000070c600 */
[----:B------:R-:W-:Y:S05]  /*31b0*/  @P0 BRA `(.L_x_10423) ;  /* 0x0000000800100947 */ /* 0x000fea0003800000 */
[----:B------:R-:W-:Y:S01]  /*31c0*/  DSETP.NEU.AND P0, PT, |R14|, +INF , PT ;  /* 0x7ff000000e00742a */ /* 0x000fe20003f0d200 */
[----:B------:R-:W-:Y:S01]  /*31d0*/  IMAD.MOV.U32 R8, RZ, RZ, RZ ;  /* 0x000000ffff087224 */ /* 0x000fe200078e00ff */
[----:B------:R-:W-:-:S04]  /*31e0*/  DSETP.NEU.AND P2, PT, |R12|, +INF , PT ;  /* 0x7ff000000c00742a */ /* 0x000fc80003f4d200 */
[----:B------:R-:W-:Y:S01]  /*31f0*/  DSETP.NEU.OR P1, PT, |R12|, +INF , P0 ;  /* 0x7ff000000c00742a */ /* 0x000fe2000072d600 */
[----:B------:R-:W-:-:S05]  /*3200*/  MOV R10, R8 ;  /* 0x00000008000a7202 */ /* 0x000fca0000000f00 */
[----:B------:R-:W-:-:S05]  /*3210*/  FSEL R9, RZ, +QNAN , P1 ;  /* 0x7ff80000ff097808 */ /* 0x000fca0000800000 */
[----:B------:R-:W-:Y:S01]  /*3220*/  IMAD.MOV.U32 R11, RZ, RZ, R9 ;  /* 0x000000ffff0b7224 */ /* 0x000fe200078e0009 */
[----:B------:R-:W-:Y:S06]  /*3230*/  @!P2 BRA `(.L_x_10423) ;  /* 0x0000000400f0a947 */ /* 0x000fec0003800000 */
[----:B------:R-:W-:Y:S02]  /*3240*/  CS2R R8, SRZ ;  /* 0x0000000000087805 */ /* 0x000fe4000001ff00 */
[----:B------:R-:W-:Y:S01]  /*3250*/  CS2R R10, SRZ ;  /* 0x00000000000a7805 */ /* 0x000fe2000001ff00 */
[----:B------:R-:W-:Y:S06]  /*3260*/  @!P0 BRA `(.L_x_10423) ;  /* 0x0000000400e48947 */ /* 0x000fec0003800000 */
        /* <DEDUP_REMOVED lines=26> */
.L_x_10427:
[----:B------:R-:W-:Y:S05]  /*3410*/  BSYNC B1 ;  /* 0x0000000000017941 */ /* 0x000fea0003800000 */
.L_x_10426:
        /* <DEDUP_REMOVED lines=17> */
.L_x_10429:
[----:B------:R-:W-:Y:S05]  /*3530*/  BSYNC B1 ;  /* 0x0000000000017941 */ /* 0x000fea0003800000 */
.L_x_10428:
[----:B------:R-:W-:Y:S02]  /*3540*/  DFMA R8, RZ, R2, 1 ;  /* 0x3ff00000ff08742b */ /* 0x000fe40000000002 */
[----:B------:R-:W-:-:S06]  /*3550*/  DADD R2, RZ, -R2 ;  /* 0x00000000ff027229 */ /* 0x000fcc0000000802 */
[-C--:B------:R-:W-:Y:S02]  /*3560*/  DMUL R8, R8, R6.reuse ;  /* 0x0000000608087228 */ /* 0x080fe40000000000 */
[----:B------:R-:W-:Y:S01]  /*3570*/  DMUL R10, R2, R6 ;  /* 0x00000006020a7228 */ /* 0x000fe20000000000 */
[----:B------:R-:W-:Y:S10]  /*3580*/  BRA `(.L_x_10423) ;  /* 0x00000004001c7947 */ /* 0x000ff40003800000 */
.L_x_10425:
        /* <DEDUP_REMOVED lines=19> */
.L_x_10431:
[----:B------:R-:W-:Y:S05]  /*36c0*/  BSYNC B1 ;  /* 0x0000000000017941 */ /* 0x000fea0003800000 */
.L_x_10430:
[----:B------:R-:W-:Y:S01]  /*36d0*/  DADD R10, -RZ, |R14| ;  /* 0x00000000ff0a7229 */ /* 0x000fe2000000050e */
[----:B------:R-:W-:Y:S02]  /*36e0*/  CS2R R6, SRZ ;  /* 0x0000000000067805 */ /* 0x000fe4000001ff00 */
[----:B------:R-:W-:-:S08]  /*36f0*/  MOV R4, 0x3710 ;  /* 0x0000371000047802 */ /* 0x000fd00000000f00 */
[----:B------:R-:W-:Y:S05]  /*3700*/  CALL.REL.NOINC `($__internal_12_$__cuda_sm20_div_rn_f64_full) ;  /* 0x0000000400647944 */ /* 0x000fea0003c00000 */
[----:B------:R-:W-:Y:S01]  /*3710*/  IMAD.MOV.U32 R10, RZ, RZ, R2 ;  /* 0x000000ffff0a7224 */ /* 0x000fe200078e0002 */
[----:B------:R-:W-:Y:S01]  /*3720*/  MOV R11, R3 ;  /* 0x00000003000b7202 */ /* 0x000fe20000000f00 */
[----:B------:R-:W-:Y:S06]  /*3730*/  BRA `(.L_x_10423) ;  /* 0x0000000000b07947 */ /* 0x000fec0003800000 */
.L_x_10424:
        /* <DEDUP_REMOVED lines=21> */
.L_x_10433:
[----:B------:R-:W-:Y:S05]  /*3890*/  BSYNC B1 ;  /* 0x0000000000017941 */ /* 0x000fea0003800000 */
.L_x_10432:
        /* <DEDUP_REMOVED lines=17> */
.L_x_10435:
[----:B------:R-:W-:Y:S05]  /*39b0*/  BSYNC B1 ;  /* 0x0000000000017941 */ /* 0x000fea0003800000 */
.L_x_10434:
[----:B------:R-:W-:Y:S02]  /*39c0*/  DADD R8, RZ, R2 ;  /* 0x00000000ff087229 */ /* 0x000fe40000000002 */
[----:B------:R-:W-:-:S06]  /*39d0*/  DFMA R2, RZ, R2, -1 ;  /* 0xbff00000ff02742b */ /* 0x000fcc0000000002 */
[-C--:B------:R-:W-:Y:S02]  /*39e0*/  DMUL R8, R8, R6.reuse ;  /* 0x0000000608087228 */ /* 0x080fe40000000000 */
[----:B------:R-:W-:-:S11]  /*39f0*/  DMUL R10, R2, R6 ;  /* 0x00000006020a7228 */ /* 0x000fd60000000000 */
.L_x_10423:
[----:B------:R-:W-:Y:S05]  /*3a00*/  BSYNC B0 ;  /* 0x0000000000007941 */ /* 0x000fea0003800000 */
.L_x_10422:
[----:B------:R-:W-:Y:S01]  /*3a10*/  STG.E.128 desc[UR4][R24.64], R8 ;  /* 0x0000000818007986 */ /* 0x000fe2000c101d04 */
[----:B------:R-:W-:Y:S05]  /*3a20*/  EXIT ;  /* 0x000000000000794d */ /* 0x000fea0003800000 */
        .weak           $__internal_11_$__cuda_sm20_dblrcp_rn_slowpath_v3
        .type           $__internal_11_$__cuda_sm20_dblrcp_rn_slowpath_v3,@function
        .size           $__internal_11_$__cuda_sm20_dblrcp_rn_slowpath_v3,($__internal_12_$__cuda_sm20_div_rn_f64_full - $__internal_11_$__cuda_sm20_dblrcp_rn_slowpath_v3)
$__internal_11_$__cuda_sm20_dblrcp_rn_slowpath_v3:
[----:B------:R-:W-:Y:S01]  /*3a30*/  DSETP.GTU.AND P0, PT, |R4|, +INF , PT ;  /* 0x7ff000000400742a */ /* 0x000fe20003f0c200 */
[----:B------:R-:W-:-:S13]  /*3a40*/  BSSY B3, `(.L_x_10436) ;  /* 0x0000022000037945 */ /* 0x000fda0003800000 */
[----:B------:R-:W-:Y:S05]  /*3a50*/  @P0 BRA `(.L_x_10437) ;  /* 0x0000000000780947 */ /* 0x000fea0003800000 */
[----:B------:R-:W-:-:S04]  /*3a60*/  LOP3.LUT R9, R5, 0x7fffffff, RZ, 0xc0, !PT ;  /* 0x7fffffff05097812 */ /* 0x000fc800078ec0ff */
[----:B------:R-:W-:-:S04]  /*3a70*/  IADD3 R6, R9, -0x1, RZ ;  /* 0xffffffff09067810 */ /* 0x000fc80007ffe0ff */
[----:B------:R-:W-:-:S13]  /*3a80*/  ISETP.GE.U32.AND P0, PT, R6, 0x7fefffff, PT ;  /* 0x7fefffff0600780c */ /* 0x000fda0003f06070 */
[----:B------:R-:W-:Y:S01]  /*3a90*/  @P0 LOP3.LUT R7, R5, 0x7ff00000, RZ, 0x3c, !PT ;  /* 0x7ff0000005070812 */ /* 0x000fe200078e3cff */
[----:B------:R-:W-:Y:S01]  /*3aa0*/  @P0 IMAD.MOV.U32 R6, RZ, RZ, RZ ;  /* 0x000000ffff060224 */ /* 0x000fe200078e00ff */
[----:B------:R-:W-:Y:S06]  /*3ab0*/  @P0 BRA `(.L_x_10438) ;  /* 0x0000000000680947 */ /* 0x000fec0003800000 */
[----:B------:R-:W-:-:S13]  /*3ac0*/  ISETP.GE.U32.AND P0, PT, R9, 0x1000001, PT ;  /* 0x010000010900780c */ /* 0x000fda0003f06070 */
[----:B------:R-:W-:Y:S05]  /*3ad0*/  @!P0 BRA `(.L_x_10439) ;  /* 0x0000000000348947 */ /* 0x000fea0003800000 */
[----:B------:R-:W-:Y:S01]  /*3ae0*/  IADD3 R7, R5, -0x3fe00000, RZ ;  /* 0xc020000005077810 */ /* 0x000fe20007ffe0ff */
[----:B------:R-:W-:-:S03]  /*3af0*/  IMAD.MOV.U32 R6, RZ, RZ, R4 ;  /* 0x000000ffff067224 */ /* 0x000fc600078e0004 */
[----:B------:R-:W0:Y:S03]  /*3b00*/  MUFU.RCP64H R9, R7 ;  /* 0x0000000700097308 */ /* 0x000e260000001800 */
        /* <DEDUP_REMOVED lines=10> */
.L_x_10439:
        /* <DEDUP_REMOVED lines=9> */
.L_x_10437:
[----:B------:R-:W-:Y:S02]  /*3c40*/  LOP3.LUT R7, R5, 0x80000, RZ, 0xfc, !PT ;  /* 0x0008000005077812 */ /* 0x000fe400078efcff */
[----:B------:R-:W-:-:S07]  /*3c50*/  MOV R6, R4 ;  /* 0x0000000400067202 */ /* 0x000fce0000000f00 */
.L_x_10438:
[----:B------:R-:W-:Y:S05]  /*3c60*/  BSYNC B3 ;  /* 0x0000000000037941 */ /* 0x000fea0003800000 */
.L_x_10436:
[----:B------:R-:W-:Y:S01]  /*3c70*/  IMAD.MOV.U32 R4, RZ, RZ, R0 ;  /* 0x000000ffff047224 */ /* 0x000fe200078e0000 */
[----:B------:R-:W-:-:S04]  /*3c80*/  MOV R5, 0x0 ;  /* 0x0000000000057802 */ /* 0x000fc80000000f00 */
[----:B------:R-:W-:Y:S05]  /*3c90*/  RET.REL.NODEC R4 `(_ZN2at6native18elementwise_kernelILi128ELi2EZNS0_22gpu_kernel_impl_nocastIZZZNS0_22reciprocal_kernel_cudaERNS_18TensorIteratorBaseEENKUlvE_clEvENKUlvE1_clEvEUlN3c107complexIdEEE_EEvS4_RKT_EUliE_EEviT1_) ;  /* 0xffffffc004d87950 */ /* 0x000fea0003c3ffff */
        .weak           $__internal_12_$__cuda_sm20_div_rn_f64_full
        .type           $__internal_12_$__cuda_sm20_div_rn_f64_full,@function
        .size           $__internal_12_$__cuda_sm20_div_rn_f64_full,(.L_x_19538 - $__internal_12_$__cuda_sm20_div_rn_f64_full)
$__internal_12_$__cuda_sm20_div_rn_f64_full:
[C---:B------:R-:W-:Y:S01]  /*3ca0*/  FSETP.GEU.AND P0, PT, |R11|.reuse, 1.469367938527859385e-39, PT ;  /* 0x001000000b00780b */ /* 0x040fe20003f0e200 */
[----:B------:R-:W-:Y:S01]  /*3cb0*/  IMAD.MOV.U32 R2, RZ, RZ, 0x1ca00000 ;  /* 0x1ca00000ff027424 */ /* 0x000fe200078e00ff */
[----:B------:R-:W-:Y:S01]  /*3cc0*/  LOP3.LUT R26, R11, 0x800fffff, RZ, 0xc0, !PT ;  /* 0x800fffff0b1a7812 */ /* 0x000fe200078ec0ff */
[----:B------:R-:W-:Y:S01]  /*3cd0*/  BSSY B3, `(.L_x_10440) ;  /* 0x0000054000037945 */ /* 0x000fe20003800000 */
[C---:B------:R-:W-:Y:S02]  /*3ce0*/  FSETP.GEU.AND P2, PT, |R7|.reuse, 1.469367938527859385e-39, PT ;  /* 0x001000000700780b */ /* 0x040fe40003f4e200 */
[----:B------:R-:W-:Y:S01]  /*3cf0*/  LOP3.LUT R27, R26, 0x3ff00000, RZ, 0xfc, !PT ;  /* 0x3ff000001a1b7812 */ /* 0x000fe200078efcff */
[----:B------:R-:W-:Y:S01]  /*3d00*/  IMAD.MOV.U32 R26, RZ, RZ, R10 ;  /* 0x000000ffff1a7224 */ /* 0x000fe200078e000a */
[----:B------:R-:W-:Y:S02]  /*3d10*/  MOV R16, 0x1 ;  /* 0x0000000100107802 */ /* 0x000fe40000000f00 */
[----:B------:R-:W-:-:S02]  /*3d20*/  LOP3.LUT R3, R7, 0x7ff00000, RZ, 0xc0, !PT ;  /* 0x7ff0000007037812 */ /* 0x000fc400078ec0ff */
[----:B------:R-:W-:Y:S01]  /*3d30*/  LOP3.LUT R5, R11, 0x7ff00000, RZ, 0xc0, !PT ;  /* 0x7ff000000b057812 */ /* 0x000fe200078ec0ff */
[----:B------:R-:W-:-:S03]  /*3d40*/  @!P0 DMUL R26, R10, 8.98846567431157953865e+307 ;  /* 0x7fe000000a1a8828 */ /* 0x000fc60000000000 */
[----:B------:R-:W-:Y:S01]  /*3d50*/  ISETP.GE.U32.AND P1, PT, R3, R5, PT ;  /* 0x000000050300720c */ /* 0x000fe20003f26070 */
[----:B------:R-:W-:Y:S01]  /*3d60*/  @!P2 IMAD.MOV.U32 R22, RZ, RZ, RZ ;  /* 0x000000ffff16a224 */ /* 0x000fe200078e00ff */
[----:B------:R-:W-:Y:S01]  /*3d70*/  @!P2 LOP3.LUT R0, R11, 0x7ff00000, RZ, 0xc0, !PT ;  /* 0x7ff000000b00a812 */ /* 0x000fe200078ec0ff */
[----:B------:R-:W0:Y:S03]  /*3d80*/  MUFU.RCP64H R17, R27 ;  /* 0x0000001b00117308 */ /* 0x000e260000001800 */
[----:B------:R-:W-:Y:S02]  /*3d90*/  @!P2 ISETP.GE.U32.AND P3, PT, R3, R0, PT ;  /* 0x000000000300a20c */ /* 0x000fe40003f66070 */
[----:B------:R-:W-:Y:S02]  /*3da0*/  @!P0 LOP3.LUT R5, R27, 0x7ff00000, RZ, 0xc0, !PT ;  /* 0x7ff000001b058812 */ /* 0x000fe400078ec0ff */
[----:B------:R-:W-:-:S04]  /*3db0*/  @!P2 SEL R19, R2, 0x63400000, !P3 ;  /* 0x634000000213a807 */ /* 0x000fc80005800000 */
[----:B------:R-:W-:-:S04]  /*3dc0*/  @!P2 LOP3.LUT R0, R19, 0x80000000, R7, 0xf8, !PT ;  /* 0x800000001300a812 */ /* 0x000fc800078ef807 */
[----:B------:R-:W-:Y:S01]  /*3dd0*/  @!P2 LOP3.LUT R23, R0, 0x100000, RZ, 0xfc, !PT ;  /* 0x001000000017a812 */ /* 0x000fe200078efcff */
[----:B0-----:R-:W-:Y:S01]  /*3de0*/  DFMA R20, R16, -R26, 1 ;  /* 0x3ff000001014742b */ /* 0x001fe2000000081a */
[----:B------:R-:W-:-:S07]  /*3df0*/  MOV R0, R3 ;  /* 0x0000000300007202 */ /* 0x000fce0000000f00 */
[----:B------:R-:W-:-:S08]  /*3e00*/  DFMA R20, R20, R20, R20 ;  /* 0x000000141414722b */ /* 0x000fd00000000014 */
[----:B------:R-:W-:Y:S01]  /*3e10*/  DFMA R20, R16, R20, R16 ;  /* 0x000000141014722b */ /* 0x000fe20000000010 */
[----:B------:R-:W-:Y:S02]  /*3e20*/  SEL R17, R2, 0x63400000, !P1 ;  /* 0x6340000002117807 */ /* 0x000fe40004800000 */
[----:B------:R-:W-:Y:S02]  /*3e30*/  MOV R16, R6 ;  /* 0x0000000600107202 */ /* 0x000fe40000000f00 */
[----:B------:R-:W-:-:S03]  /*3e40*/  LOP3.LUT R17, R17, 0x800fffff, R7, 0xf8, !PT ;  /* 0x800fffff11117812 */ /* 0x000fc600078ef807 */
[----:B------:R-:W-:-:S03]  /*3e50*/  DFMA R18, R20, -R26, 1 ;  /* 0x3ff000001412742b */ /* 0x000fc6000000081a */
[----:B------:R-:W-:Y:S01]  /*3e60*/  @!P2 DFMA R16, R16, 2, -R22 ;  /* 0x400000001010a82b */ /* 0x000fe20000000816 */
[----:B------:R-:W-:-:S04]  /*3e70*/  VIADD R23, R5, 0xffffffff ;  /* 0xffffffff05177836 */ /* 0x000fc80000000000 */
        /* <DEDUP_REMOVED lines=9> */
[----:B------:R-:W-:Y:S01]  /*3f10*/  LOP3.LUT R0, R11, 0x7ff00000, RZ, 0xc0, !PT ;  /* 0x7ff000000b007812 */ /* 0x000fe200078ec0ff */
[----:B------:R-:W-:-:S03]  /*3f20*/  IMAD.MOV.U32 R6, RZ, RZ, RZ ;  /* 0x000000ffff067224 */ /* 0x000fc600078e00ff */
[CC--:B------:R-:W-:Y:S02]  /*3f30*/  VIADDMNMX R5, R3.reuse, -R0.reuse, 0xb9600000, !PT ;  /* 0xb960000003057446 */ /* 0x0c0fe40007800900 */
[----:B------:R-:W-:Y:S02]  /*3f40*/  ISETP.GE.U32.AND P0, PT, R3, R0, PT ;  /* 0x000000000300720c */ /* 0x000fe40003f06070 */
[----:B------:R-:W-:Y:S02]  /*3f50*/  VIMNMX R0, R5, 0x46a00000, PT ;  /* 0x46a0000005007848 */ /* 0x000fe40003fe0100 */
[----:B------:R-:W-:-:S04]  /*3f60*/  SEL R3, R2, 0x63400000, !P0 ;  /* 0x6340000002037807 */ /* 0x000fc80004000000 */
[----:B------:R-:W-:-:S04]  /*3f70*/  IADD3 R0, -R3, R0, RZ ;  /* 0x0000000003007210 */ /* 0x000fc80007ffe1ff */
[----:B------:R-:W-:-:S06]  /*3f80*/  IADD3 R7, R0, 0x7fe00000, RZ ;  /* 0x7fe0000000077810 */ /* 0x000fcc0007ffe0ff */
        /* <DEDUP_REMOVED lines=9> */
[C---:B------:R-:W-:Y:S01]  /*4020*/  IADD3 R7, -R0.reuse, RZ, RZ ;  /* 0x000000ff00077210 */ /* 0x040fe20007ffe1ff */
[----:B------:R-:W-:Y:S01]  /*4030*/  IMAD.MOV.U32 R6, RZ, RZ, RZ ;  /* 0x000000ffff067224 */ /* 0x000fe200078e00ff */
[----:B------:R-:W-:Y:S01]  /*4040*/  DMUL.RP R16, R28, R16 ;  /* 0x000000101c107228 */ /* 0x000fe20000008000 */
[----:B------:R-:W-:-:S04]  /*4050*/  IADD3 R5, -R0, -0x43300000, RZ ;  /* 0xbcd0000000057810 */ /* 0x000fc80007ffe1ff */
[----:B------:R-:W-:-:S05]  /*4060*/  DFMA R6, R2, -R6, R28 ;  /* 0x800000060206722b */ /* 0x000fca000000001c */
[----:B------:R-:W-:-:S05]  /*4070*/  LOP3.LUT R11, R17, R11, RZ, 0x3c, !PT ;  /* 0x0000000b110b7212 */ /* 0x000fca00078e3cff */
[----:B------:R-:W-:-:S04]  /*4080*/  FSETP.NEU.AND P0, PT, |R7|, R5, PT ;  /* 0x000000050700720b */ /* 0x000fc80003f0d200 */
[----:B------:R-:W-:Y:S02]  /*4090*/  FSEL R2, R16, R2, !P0 ;  /* 0x0000000210027208 */ /* 0x000fe40004000000 */
[----:B------:R-:W-:Y:S01]  /*40a0*/  FSEL R3, R11, R3, !P0 ;  /* 0x000000030b037208 */ /* 0x000fe20004000000 */
[----:B------:R-:W-:Y:S06]  /*40b0*/  BRA `(.L_x_10442) ;  /* 0x0000000000547947 */ /* 0x000fec0003800000 */
.L_x_10441:
[----:B------:R-:W-:-:S14]  /*40c0*/  DSETP.NAN.AND P0, PT, R6, R6, PT ;  /* 0x000000060600722a */ /* 0x000fdc0003f08000 */
[----:B------:R-:W-:Y:S05]  /*40d0*/  @P0 BRA `(.L_x_10443) ;  /* 0x0000000000440947 */ /* 0x000fea0003800000 */
[----:B------:R-:W-:-:S14]  /*40e0*/  DSETP.NAN.AND P0, PT, R10, R10, PT ;  /* 0x0000000a0a00722a */ /* 0x000fdc0003f08000 */
[----:B------:R-:W-:Y:S05]  /*40f0*/  @P0 BRA `(.L_x_10444) ;  /* 0x0000000000300947 */ /* 0x000fea0003800000 */
[----:B------:R-:W-:Y:S02]  /*4100*/  ISETP.NE.AND P0, PT, R0, R5, PT ;  /* 0x000000050000720c */ /* 0x000fe40003f05270 */
[----:B------:R-:W-:Y:S02]  /*4110*/  MOV R2, 0x0 ;  /* 0x0000000000027802 */ /* 0x000fe40000000f00 */
[----:B------:R-:W-:-:S09]  /*4120*/  MOV R3, 0xfff80000 ;  /* 0xfff8000000037802 */ /* 0x000fd20000000f00 */
[----:B------:R-:W-:Y:S05]  /*4130*/  @!P0 BRA `(.L_x_10442) ;  /* 0x0000000000348947 */ /* 0x000fea0003800000 */
[----:B------:R-:W-:Y:S02]  /*4140*/  ISETP.NE.AND P0, PT, R0, 0x7ff00000, PT ;  /* 0x7ff000000000780c */ /* 0x000fe40003f05270 */
[----:B------:R-:W-:Y:S02]  /*4150*/  LOP3.LUT R3, R7, 0x80000000, R11, 0x48, !PT ;  /* 0x8000000007037812 */ /* 0x000fe400078e480b */
[----:B------:R-:W-:-:S13]  /*4160*/  ISETP.EQ.OR P0, PT, R5, RZ, !P0 ;  /* 0x000000ff0500720c */ /* 0x000fda0004702670 */
[----:B------:R-:W-:Y:S01]  /*4170*/  @P0 LOP3.LUT R0, R3, 0x7ff00000, RZ, 0xfc, !PT ;  /* 0x7ff0000003000812 */ /* 0x000fe200078efcff */
[----:B------:R-:W-:Y:S01]  /*4180*/  @!P0 IMAD.MOV.U32 R2, RZ, RZ, RZ ;  /* 0x000000ffff028224 */ /* 0x000fe200078e00ff */
[----:B------:R-:W-:Y:S02]  /*4190*/  @P0 MOV R2, RZ ;  /* 0x000000ff00020202 */ /* 0x000fe40000000f00 */
[----:B------:R-:W-:Y:S01]  /*41a0*/  @P0 MOV R3, R0 ;  /* 0x0000000000030202 */ /* 0x000fe20000000f00 */
[----:B------:R-:W-:Y:S06]  /*41b0*/  BRA `(.L_x_10442) ;  /* 0x0000000000147947 */ /* 0x000fec0003800000 */
.L_x_10444:
[----:B------:R-:W-:Y:S01]  /*41c0*/  LOP3.LUT R3, R11, 0x80000, RZ, 0xfc, !PT ;  /* 0x000800000b037812 */ /* 0x000fe200078efcff */
[----:B------:R-:W-:Y:S01]  /*41d0*/  IMAD.MOV.U32 R2, RZ, RZ, R10 ;  /* 0x000000ffff027224 */ /* 0x000fe200078e000a */
[----:B------:R-:W-:Y:S06]  /*41e0*/  BRA `(.L_x_10442) ;  /* 0x0000000000087947 */ /* 0x000fec0003800000 */
.L_x_10443:
[----:B------:R-:W-:Y:S02]  /*41f0*/  LOP3.LUT R3, R7, 0x80000, RZ, 0xfc, !PT ;  /* 0x0008000007037812 */ /* 0x000fe400078efcff */
[----:B------:R-:W-:-:S07]  /*4200*/  MOV R2, R6 ;  /* 0x0000000600027202 */ /* 0x000fce0000000f00 */
.L_x_10442:
[----:B------:R-:W-:Y:S05]  /*4210*/  BSYNC B3 ;  /* 0x0000000000037941 */ /* 0x000fea0003800000 */
.L_x_10440:
[----:B------:R-:W-:-:S06]  /*4220*/  HFMA2.MMA R5, -RZ, RZ, 0, 0 ;  /* 0x00000000ff057435 */ /* 0x000fcc00000001ff */
[----:B------:R-:W-:Y:S05]  /*4230*/  RET.REL.NODEC R4 `(_ZN2at6native18elementwise_kernelILi128ELi2EZNS0_22gpu_kernel_impl_nocastIZZZNS0_22reciprocal_kernel_cudaERNS_18TensorIteratorBaseEENKUlvE_clEvENKUlvE1_clEvEUlN3c107complexIdEEE_EEvS4_RKT_EUliE_EEviT1_) ;  /* 0xffffffbc04707950 */ /* 0x000fea0003c3ffff */
.L_x_10445:
        /* <DEDUP_REMOVED lines=12> */
.L_x_19538:


//--------------------- .text._ZN2at6native27unrolled_elementwise_kernelIZZZNS0_22reciprocal_kernel_cudaERNS_18TensorIteratorBaseEENKUlvE_clEvENKUlvE1_clEvEUlN3c107complexIdEEE_St5arrayIPcLm2EELi4E23TrivialOffsetCalculatorILi1EjESE_NS0_6memory15LoadWithoutCastENSF_16StoreWithoutCastEEEviT_T0_T2_T3_T4_T5_ --------------------------
	.section	.text._ZN2at6native27unrolled_elementwise_kernelIZZZNS0_22reciprocal_kernel_cudaERNS_18TensorIteratorBaseEENKUlvE_clEvENKUlvE1_clEvEUlN3c107complexIdEEE_St5arrayIPcLm2EELi4E23TrivialOffsetCalculatorILi1EjESE_NS0_6memory15LoadWithoutCastENSF_16StoreWithoutCastEEEviT_T0_T2_T3_T4_T5_,"ax",@progbits
	.align	128
        .global         _ZN2at6native27unrolled_elementwise_kernelIZZZNS0_22reciprocal_kernel_cudaERNS_18TensorIteratorBaseEENKUlvE_clEvENKUlvE1_clEvEUlN3c107complexIdEEE_St5arrayIPcLm2EELi4E23TrivialOffsetCalculatorILi1EjESE_NS0_6memory15LoadWithoutCastENSF_16StoreWithoutCastEEEviT_T0_T2_T3_T4_T5_
        .type           _ZN2at6native27unrolled_elementwise_kernelIZZZNS0_22reciprocal_kernel_cudaERNS_18TensorIteratorBaseEENKUlvE_clEvENKUlvE1_clEvEUlN3c107complexIdEEE_St5arrayIPcLm2EELi4E23TrivialOffsetCalculatorILi1EjESE_NS0_6memory15LoadWithoutCastENSF_16StoreWithoutCastEEEviT_T0_T2_T3_T4_T5_,@function
        .size           _ZN2at6native27unrolled_elementwise_kernelIZZZNS0_22reciprocal_kernel_cudaERNS_18TensorIteratorBaseEENKUlvE_clEvENKUlvE1_clEvEUlN3c107complexIdEEE_St5arrayIPcLm2EELi4E23TrivialOffsetCalculatorILi1EjESE_NS0_6memory15LoadWithoutCastENSF_16StoreWithoutCastEEEviT_T0_T2_T3_T4_T5_,(.L_x_19540 - _ZN2at6native27unrolled_elementwise_kernelIZZZNS0_22reciprocal_kernel_cudaERNS_18TensorIteratorBaseEENKUlvE_clEvENKUlvE1_clEvEUlN3c107complexIdEEE_St5arrayIPcLm2EELi4E23TrivialOffsetCalculatorILi1EjESE_NS0_6memory15LoadWithoutCastENSF_16StoreWithoutCastEEEviT_T0_T2_T3_T4_T5_)
        .other          _ZN2at6native27unrolled_elementwise_kernelIZZZNS0_22reciprocal_kernel_cudaERNS_18TensorIteratorBaseEENKUlvE_clEvENKUlvE1_clEvEUlN3c107complexIdEEE_St5arrayIPcLm2EELi4E23TrivialOffsetCalculatorILi1EjESE_NS0_6memory15LoadWithoutCastENSF_16StoreWithoutCastEEEviT_T0_T2_T3_T4_T5_,@"STO_CUDA_ENTRY STV_DEFAULT"
_ZN2at6native27unrolled_elementwise_kernelIZZZNS0_22reciprocal_kernel_cudaERNS_18TensorIteratorBaseEENKUlvE_clEvENKUlvE1_clEvEUlN3c107complexIdEEE_St5arrayIPcLm2EELi4E23TrivialOffsetCalculatorILi1EjESE_NS0_6memory15LoadWithoutCastENSF_16StoreWithoutCastEEEviT_T0_T2_T3_T4_T5_:
.text._ZN2at6native27unrolled_elementwise_kernelIZZZNS0_22reciprocal_kernel_cudaERNS_18TensorIteratorBaseEENKUlvE_clEvENKUlvE1_clEvEUlN3c107complexIdEEE_St5arrayIPcLm2EELi4E23TrivialOffsetCalculatorILi1EjESE_NS0_6memory15LoadWithoutCastENSF_16StoreWithoutCastEEEviT_T0_T2_T3_T4_T5_:
[----:B------:R-:W-:Y:S01]  /*0000*/  LDC R1, c[0x0][0x28] ;  /* 0x00000a00ff017b82 */ /* 0x000fe20000000800 */
[----:B------:R-:W0:Y:S07]  /*0010*/  S2R R5, SR_CTAID.X ;  /* 0x0000000000057919 */ /* 0x000e2e0000002500 */
[----:B------:R-:W0:Y:S01]  /*0020*/  LDC R0, c[0x0][0x210] ;  /* 0x00008400ff007b82 */ /* 0x000e220000000800 */
[----:B------:R-:W-:Y:S02]  /*0030*/  CS2R R30, SRZ ;  /* 0x00000000001e7805 */ /* 0x000fe4000001ff00 */
[----:B------:R-:W-:Y:S01]  /*0040*/  CS2R R28, SRZ ;  /* 0x00000000001c7805 */ /* 0x000fe2000001ff00 */
[----:B------:R-:W1:Y:S01]  /*0050*/  S2R R2, SR_TID.X ;  /* 0x0000000000027919 */ /* 0x000e620000002100 */
[----:B------:R-:W-:-:S02]  /*0060*/  CS2R R26, SRZ ;  /* 0x00000000001a7805 */ /* 0x000fc4000001ff00 */
[----:B------:R-:W-:Y:S01]  /*0070*/  CS2R R24, SRZ ;  /* 0x0000000000187805 */ /* 0x000fe2000001ff00 */
[----:B------:R-:W-:Y:S01]  /*0080*/  ULDC.64 UR4, c[0x0][0x208] ;  /* 0x0000820000047ab9 */ /* 0x000fe20000000a00 */
[----:B0-----:R-:W-:Y:S02]  /*0090*/  IMAD R3, R5, -0x200, R0 ;  /* 0xfffffe0005037824 */ /* 0x001fe400078e0200 */
[----:B-1----:R-:W-:-:S03]  /*00a0*/  IMAD.MOV.U32 R0, RZ, RZ, R2 ;  /* 0x000000ffff007224 */ /* 0x002fc600078e0002 */
[----:B------:R-:W-:-:S13]  /*00b0*/  ISETP.GE.AND P1, PT, R2, R3, PT ;  /* 0x000000030200720c */ /* 0x000fda0003f26270 */
[----:B------:R-:W-:Y:S01]  /*00c0*/  @!P1 VIADD R2, R0, 0x80 ;  /* 0x0000008000029836 */ /* 0x000fe20000000000 */
[----:B------:R-:W0:Y:S01]  /*00d0*/  @!P1 LDC.64 R6, c[0x0][0x220] ;  /* 0x00008800ff069b82 */ /* 0x000e220000000a00 */
[----:B------:R-:W-:-:S03]  /*00e0*/  @!P1 IMAD R11, R5, 0x200, R0 ;  /* 0x00000200050b9824 */ /* 0x000fc600078e0200 */
[----:B------:R-:W-:-:S13]  /*00f0*/  ISETP.GE.AND P0, PT, R2, R3, PT ;  /* 0x000000030200720c */ /* 0x000fda0003f06270 */
[----:B------:R-:W-:Y:S01]  /*0100*/  @!P0 IMAD R13, R5, 0x200, R2 ;  /* 0x00000200050d8824 */ /* 0x000fe200078e0202 */
[----:B------:R-:W1:Y:S01]  /*0110*/  @!P0 LDC.64 R20, c[0x0][0x220] ;  /* 0x00008800ff148b82 */ /* 0x000e620000000a00 */
[----:B------:R-:W-:-:S05]  /*0120*/  @!P0 VIADD R2, R2, 0x80 ;  /* 0x0000008002028836 */ /* 0x000fca0000000000 */
[----:B------:R-:W-:Y:S01]  /*0130*/  ISETP.GE.AND P3, PT, R2, R3, PT ;  /* 0x000000030200720c */ /* 0x000fe20003f66270 */
[----:B0-----:R-:W-:Y:S01]  /*0140*/  @!P1 IMAD.WIDE.U32 R6, R11, 0x10, R6 ;  /* 0x000000100b069825 */ /* 0x001fe200078e0006 */
[----:B------:R-:W-:-:S04]  /*0150*/  CS2R R10, SRZ ;  /* 0x00000000000a7805 */ /* 0x000fc8000001ff00 */
[----:B------:R0:W5:Y:S07]  /*0160*/  @!P1 LDG.E.128 R28, desc[UR4][R6.64] ;  /* 0x00000004061c9981 */ /* 0x00016e000c1e1d00 */
[----:B------:R-:W-:Y:S01]  /*0170*/  @!P3 IMAD R35, R5, 0x200, R2 ;  /* 0x000002000523b824 */ /* 0x000fe200078e0202 */
[----:B------:R-:W2:Y:S01]  /*0180*/  @!P3 LDC.64 R8, c[0x0][0x220] ;  /* 0x00008800ff08bb82 */ /* 0x000ea20000000a00 */
[----:B------:R-:W-:Y:S02]  /*0190*/  @!P3 VIADD R2, R2, 0x80 ;  /* 0x000000800202b836 */ /* 0x000fe40000000000 */
[----:B-1----:R-:W-:Y:S01]  /*01a0*/  @!P0 IMAD.WIDE.U32 R20, R13, 0x10, R20 ;  /* 0x000000100d148825 */ /* 0x002fe200078e0014 */
[----:B------:R-:W-:-:S02]  /*01b0*/  CS2R R12, SRZ ;  /* 0x00000000000c7805 */ /* 0x000fc4000001ff00 */
[----:B------:R-:W-:Y:S02]  /*01c0*/  ISETP.GE.AND P2, PT, R2, R3, PT ;  /* 0x000000030200720c */ /* 0x000fe40003f46270 */
[----:B------:R0:W5:Y:S11]  /*01d0*/  @!P0 LDG.E.128 R24, desc[UR4][R20.64] ;  /* 0x0000000414188981 */ /* 0x000176000c1e1d00 */
[----:B------:R-:W1:Y:S01]  /*01e0*/  @!P2 LDC.64 R32, c[0x0][0x220] ;  /* 0x00008800ff20ab82 */ /* 0x000e620000000a00 */
[----:B------:R-:W-:Y:S01]  /*01f0*/  @!P2 LEA R15, R5, R2, 0x9 ;  /* 0x00000002050fa211 */ /* 0x000fe200078e48ff */
[----:B--2---:R-:W-:Y:S01]  /*0200*/  @!P3 IMAD.WIDE.U32 R34, R35, 0x10, R8 ;  /* 0x000000102322b825 */ /* 0x004fe200078e0008 */
[----:B------:R-:W-:-:S06]  /*0210*/  CS2R R8, SRZ ;  /* 0x0000000000087805 */ /* 0x000fcc000001ff00 */
[----:B------:R0:W5:Y:S01]  /*0220*/  @!P3 LDG.E.128 R8, desc[UR4][R34.64] ;  /* 0x000000042208b981 */ /* 0x000162000c1e1d00 */
[----:B-1----:R-:W-:Y:S01]  /*0230*/  @!P2 IMAD.WIDE.U32 R32, R15, 0x10, R32 ;  /* 0x000000100f20a825 */ /* 0x002fe200078e0020 */
[----:B------:R-:W-:-:S06]  /*0240*/  CS2R R14, SRZ ;  /* 0x00000000000e7805 */ /* 0x000fcc000001ff00 */
[----:B------:R0:W5:Y:S01]  /*0250*/  @!P2 LDG.E.128 R12, desc[UR4][R32.64] ;  /* 0x00000004200ca981 */ /* 0x000162000c1e1d00 */
[----:B------:R-:W-:Y:S01]  /*0260*/  BSSY B1, `(.L_x_10446) ;  /* 0x000009e000017945 */ /* 0x000fe20003800000 */
[----:B------:R-:W-:Y:S02]  /*0270*/  CS2R R22, SRZ ;  /* 0x0000000000167805 */ /* 0x000fe4000001ff00 */
[----:B------:R-:W-:Y:S02]  /*0280*/  CS2R R18, SRZ ;  /* 0x0000000000127805 */ /* 0x000fe4000001ff00 */
[----:B------:R-:W-:Y:S01]  /*0290*/  CS2R R16, SRZ ;  /* 0x0000000000107805 */ /* 0x000fe2000001ff00 */
[----:B------:R-:W-:Y:S06]  /*02a0*/  @P1 BRA `(.L_x_10447) ;  /* 0x0000000800641947 */ /* 0x000fec0003800000 */
[----:B-----5:R-:W-:Y:S01]  /*02b0*/  DSETP.GTU.AND P2, PT, |R28|, +INF , PT ;  /* 0x7ff000001c00742a */ /* 0x020fe20003f4c200 */
        /* <DEDUP_REMOVED lines=20> */
[----:B------:R-:W-:Y:S02]  /*0400*/  MOV R2, 0x1 ;  /* 0x0000000100027802 */ /* 0x000fe40000000f00 */
        /* <DEDUP_REMOVED lines=12> */
[----:B0-----:R-:W0:Y:S01]  /*04d0*/  MUFU.RCP64H R7, R29 ;  /* 0x0000001d00077308 */ /* 0x001e220000001800 */
        /* <DEDUP_REMOVED lines=19> */
[----:B------:R-:W-:Y:S05]  /*0610*/  CALL.REL.NOINC `($__internal_14_$__cuda_sm20_div_rn_f64_full) ;  /* 0x0000002400f07944 */ /* 0x000fea0003c00000 */
[----:B------:R-:W-:Y:S02]  /*0620*/  IMAD.MOV.U32 R16, RZ, RZ, R46 ;  /* 0x000000ffff107224 */ /* 0x000fe400078e002e */
[----:B------:R-:W-:-:S07]  /*0630*/  IMAD.MOV.U32 R17, RZ, RZ, R47 ;  /* 0x000000ffff117224 */ /* 0x000fce00078e002f */
.L_x_10451:
[----:B------:R-:W-:Y:S05]  /*0640*/  BSYNC B2 ;  /* 0x0000000000027941 */ /* 0x000fea0003800000 */
.L_x_10450:
        /* <DEDUP_REMOVED lines=16> */
[----:B------:R-:W-:Y:S05]  /*0750*/  CALL.REL.NOINC `($__internal_13_$__cuda_sm20_dblrcp_rn_slowpath_v3) ;  /* 0x0000002400047944 */ /* 0x000fea0003c00000 */
.L_x_10453:
[----:B------:R-:W-:Y:S05]  /*0760*/  BSYNC B2 ;  /* 0x0000000000027941 */ /* 0x000fea0003800000 */
.L_x_10452:
[----:B------:R-:W-:Y:S02]  /*0770*/  DFMA R6, RZ, R16, 1 ;  /* 0x3ff00000ff06742b */ /* 0x000fe40000000010 */
[----:B------:R-:W-:-:S06]  /*0780*/  DADD R18, RZ, -R16 ;  /* 0x00000000ff127229 */ /* 0x000fcc0000000810 */
[-C--:B------:R-:W-:Y:S02]  /*0790*/  DMUL R16, R6, R28.reuse ;  /* 0x0000001c06107228 */ /* 0x080fe40000000000 */
[----:B------:R-:W-:Y:S01]  /*07a0*/  DMUL R18, R18, R28 ;  /* 0x0000001c12127228 */ /* 0x000fe20000000000 */
[----:B------:R-:W-:Y:S10]  /*07b0*/  BRA `(.L_x_10447) ;  /* 0x0000000400207947 */ /* 0x000ff40003800000 */
.L_x_10449:
[----:B0-----:R-:W0:Y:S01]  /*07c0*/  MUFU.RCP64H R7, R19 ;  /* 0x0000001300077308 */ /* 0x001e220000001800 */
        /* <DEDUP_REMOVED lines=15> */
.L_x_10455:
[----:B------:R-:W-:Y:S05]  /*08c0*/  BSYNC B2 ;  /* 0x0000000000027941 */ /* 0x000fea0003800000 */
.L_x_10454:
[----:B------:R-:W-:Y:S01]  /*08d0*/  DADD R6, -RZ, |R30| ;  /* 0x00000000ff067229 */ /* 0x000fe2000000051e */
[----:B------:R-:W-:Y:S02]  /*08e0*/  CS2R R38, SRZ ;  /* 0x0000000000267805 */ /* 0x000fe4000001ff00 */
[----:B------:R-:W-:Y:S01]  /*08f0*/  MOV R16, R28 ;  /* 0x0000001c00107202 */ /* 0x000fe20000000f00 */
[----:B------:R-:W-:Y:S01]  /*0900*/  IMAD.MOV.U32 R17, RZ, RZ, R29 ;  /* 0x000000ffff117224 */ /* 0x000fe200078e001d */
[----:B------:R-:W-:-:S07]  /*0910*/  MOV R2, 0x930 ;  /* 0x0000093000027802 */ /* 0x000fce0000000f00 */
[----:B------:R-:W-:Y:S05]  /*0920*/  CALL.REL.NOINC `($__internal_14_$__cuda_sm20_div_rn_f64_full) ;  /* 0x00000024002c7944 */ /* 0x000fea0003c00000 */
[----:B------:R-:W-:Y:S02]  /*0930*/  IMAD.MOV.U32 R18, RZ, RZ, R46 ;  /* 0x000000ffff127224 */ /* 0x000fe400078e002e */
[----:B------:R-:W-:Y:S01]  /*0940*/  IMAD.MOV.U32 R19, RZ, RZ, R47 ;  /* 0x000000ffff137224 */ /* 0x000fe200078e002f */
[----:B------:R-:W-:Y:S06]  /*0950*/  BRA `(.L_x_10447) ;  /* 0x0000000000b87947 */ /* 0x000fec0003800000 */
.L_x_10448:
        /* <DEDUP_REMOVED lines=16> */
[----:B------:R-:W-:Y:S01]  /*0a60*/  MOV R7, R31 ;  /* 0x0000001f00077202 */ /* 0x000fe20000000f00 */
[----:B------:R-:W-:Y:S01]  /*0a70*/  IMAD.MOV.U32 R39, RZ, RZ, R29 ;  /* 0x000000ffff277224 */ /* 0x000fe200078e001d */
[----:B------:R-:W-:Y:S01]  /*0a80*/  MOV R2, 0xab0 ;  /* 0x00000ab000027802 */ /* 0x000fe20000000f00 */
[----:B------:R-:W-:-:S07]  /*0a90*/  IMAD.MOV.U32 R6, RZ, RZ, R30 ;  /* 0x000000ffff067224 */ /* 0x000fce00078e001e */
[----:B------:R-:W-:Y:S05]  /*0aa0*/  CALL.REL.NOINC `($__internal_14_$__cuda_sm20_div_rn_f64_full) ;  /* 0x0000002000cc7944 */ /* 0x000fea0003c00000 */
[----:B------:R-:W-:Y:S02]  /*0ab0*/  IMAD.MOV.U32 R16, RZ, RZ, R46 ;  /* 0x000000ffff107224 */ /* 0x000fe400078e002e */
[----:B------:R-:W-:-:S07]  /*0ac0*/  IMAD.MOV.U32 R17, RZ, RZ, R47 ;  /* 0x000000ffff117224 */ /* 0x000fce00078e002f */
.L_x_10457:
[----:B------:R-:W-:Y:S05]  /*0ad0*/  BSYNC B2 ;  /* 0x0000000000027941 */ /* 0x000fea0003800000 */
.L_x_10456:
        /* <DEDUP_REMOVED lines=17> */
.L_x_10459:
[----:B------:R-:W-:Y:S05]  /*0bf0*/  BSYNC B2 ;  /* 0x0000000000027941 */ /* 0x000fea0003800000 */
.L_x_10458:
[----:B------:R-:W-:Y:S02]  /*0c00*/  DADD R6, RZ, R16 ;  /* 0x00000000ff067229 */ /* 0x000fe40000000010 */
[----:B------:R-:W-:-:S06]  /*0c10*/  DFMA R18, RZ, R16, -1 ;  /* 0xbff00000ff12742b */ /* 0x000fcc0000000010 */
[-C--:B------:R-:W-:Y:S02]  /*0c20*/  DMUL R16, R6, R28.reuse ;  /* 0x0000001c06107228 */ /* 0x080fe40000000000 */
[----:B------:R-:W-:-:S11]  /*0c30*/  DMUL R18, R18, R28 ;  /* 0x0000001c12127228 */ /* 0x000fd60000000000 */
.L_x_10447:
[----:B------:R-:W-:Y:S05]  /*0c40*/  BSYNC B1 ;  /* 0x0000000000017941 */ /* 0x000fea0003800000 */
.L_x_10446:
[----:B------:R-:W-:Y:S01]  /*0c50*/  VIADD R36, R0, 0x80 ;  /* 0x0000008000247836 */ /* 0x000fe20000000000 */
[----:B------:R-:W-:Y:S01]  /*0c60*/  BSSY B1, `(.L_x_10460) ;  /* 0x000009d000017945 */ /* 0x000fe20003800000 */
[----:B0-----:R-:W-:-:S03]  /*0c70*/  CS2R R20, SRZ ;  /* 0x0000000000147805 */ /* 0x001fc6000001ff00 */
[----:B------:R-:W-:-:S13]  /*0c80*/  ISETP.GE.AND P0, PT, R36, R3, PT ;  /* 0x000000032400720c */ /* 0x000fda0003f06270 */
[----:B------:R-:W-:Y:S05]  /*0c90*/  @P0 BRA `(.L_x_10461) ;  /* 0x0000000800640947 */ /* 0x000fea0003800000 */
[----:B-----5:R-:W-:Y:S01]  /*0ca0*/  DSETP.GTU.AND P2, PT, |R24|, +INF , PT ;  /* 0x7ff000001800742a */ /* 0x020fe20003f4c200 */
[----:B------:R-:W-:Y:S01]  /*0cb0*/  MOV R2, 0x1 ;  /* 0x0000000100027802 */ /* 0x000fe20000000f00 */
[----:B------:R-:W-:Y:S02]  /*0cc0*/  IMAD.MOV.U32 R20, RZ, RZ, 0x0 ;  /* 0x00000000ff147424 */ /* 0x000fe400078e00ff */
[----:B------:R-:W-:Y:S02]  /*0cd0*/  IMAD.MOV.U32 R21, RZ, RZ, 0x7ff80000 ;  /* 0x7ff80000ff157424 */ /* 0x000fe400078e00ff */
[----:B------:R-:W-:Y:S02]  /*0ce0*/  IMAD.MOV.U32 R22, RZ, RZ, 0x0 ;  /* 0x00000000ff167424 */ /* 0x000fe400078e00ff */
[----:B------:R-:W-:-:S06]  /*0cf0*/  IMAD.MOV.U32 R23, RZ, RZ, 0x7ff80000 ;  /* 0x7ff80000ff177424 */ /* 0x000fcc00078e00ff */
        /* <DEDUP_REMOVED lines=29> */
[----:B------:R-:W-:Y:S01]  /*0ed0*/  MOV R6, 0x1 ;  /* 0x0000000100067802 */ /* 0x000fe20000000f00 */
[----:B------:R-:W-:Y:S01]  /*0ee0*/  BSSY B2, `(.L_x_10464) ;  /* 0x0000015000027945 */ /* 0x000fe20003800000 */
[----:B------:R-:W-:-:S04]  /*0ef0*/  FSETP.GEU.AND P2, PT, |R27|, 6.5827683646048100446e-37, PT ;  /* 0x036000001b00780b */ /* 0x000fc80003f4e200 */
        /* <DEDUP_REMOVED lines=19> */
.L_x_10465:
[----:B------:R-:W-:Y:S05]  /*1030*/  BSYNC B2 ;  /* 0x0000000000027941 */ /* 0x000fea0003800000 */
.L_x_10464:
        /* <DEDUP_REMOVED lines=16> */
[----:B------:R-:W-:Y:S05]  /*1140*/  CALL.REL.NOINC `($__internal_13_$__cuda_sm20_dblrcp_rn_slowpath_v3) ;  /* 0x0000001800887944 */ /* 0x000fea0003c00000 */
.L_x_10467:
[----:B------:R-:W-:Y:S05]  /*1150*/  BSYNC B2 ;  /* 0x0000000000027941 */ /* 0x000fea0003800000 */
.L_x_10466:
[----:B------:R-:W-:Y:S02]  /*1160*/  DFMA R6, RZ, R20, 1 ;  /* 0x3ff00000ff06742b */ /* 0x000fe40000000014 */
[----:B------:R-:W-:-:S06]  /*1170*/  DADD R22, RZ, -R20 ;  /* 0x00000000ff167229 */ /* 0x000fcc0000000814 */
[-C--:B------:R-:W-:Y:S02]  /*1180*/  DMUL R20, R6, R28.reuse ;  /* 0x0000001c06147228 */ /* 0x080fe40000000000 */
[----:B------:R-:W-:Y:S01]  /*1190*/  DMUL R22, R22, R28 ;  /* 0x0000001c16167228 */ /* 0x000fe20000000000 */
[----:B------:R-:W-:Y:S10]  /*11a0*/  BRA `(.L_x_10461) ;  /* 0x0000000400207947 */ /* 0x000ff40003800000 */
.L_x_10463:
        /* <DEDUP_REMOVED lines=16> */
.L_x_10469:
[----:B------:R-:W-:Y:S05]  /*12b0*/  BSYNC B2 ;  /* 0x0000000000027941 */ /* 0x000fea0003800000 */
.L_x_10468:
[----:B------:R-:W-:Y:S01]  /*12c0*/  DADD R6, -RZ, |R26| ;  /* 0x00000000ff067229 */ /* 0x000fe2000000051a */
[----:B------:R-:W-:Y:S01]  /*12d0*/  CS2R R38, SRZ ;  /* 0x0000000000267805 */ /* 0x000fe2000001ff00 */
[----:B------:R-:W-:Y:S01]  /*12e0*/  IMAD.MOV.U32 R20, RZ, RZ, R28 ;  /* 0x000000ffff147224 */ /* 0x000fe200078e001c */
[----:B------:R-:W-:Y:S02]  /*12f0*/  MOV R21, R29 ;  /* 0x0000001d00157202 */ /* 0x000fe40000000f00 */
[----:B------:R-:W-:-:S07]  /*1300*/  MOV R2, 0x1320 ;  /* 0x0000132000027802 */ /* 0x000fce0000000f00 */
[----:B------:R-:W-:Y:S05]  /*1310*/  CALL.REL.NOINC `($__internal_14_$__cuda_sm20_div_rn_f64_full) ;  /* 0x0000001800b07944 */ /* 0x000fea0003c00000 */
[----:B------:R-:W-:Y:S02]  /*1320*/  IMAD.MOV.U32 R22, RZ, RZ, R46 ;  /* 0x000000ffff167224 */ /* 0x000fe400078e002e */
[----:B------:R-:W-:Y:S01]  /*1330*/  IMAD.MOV.U32 R23, RZ, RZ, R47 ;  /* 0x000000ffff177224 */ /* 0x000fe200078e002f */
[----:B------:R-:W-:Y:S06]  /*1340*/  BRA `(.L_x_10461) ;  /* 0x0000000000b87947 */ /* 0x000fec0003800000 */
.L_x_10462:
        /* <DEDUP_REMOVED lines=21> */
[----:B------:R-:W-:Y:S01]  /*14a0*/  MOV R20, R46 ;  /* 0x0000002e00147202 */ /* 0x000fe20000000f00 */
[----:B------:R-:W-:-:S07]  /*14b0*/  IMAD.MOV.U32 R21, RZ, RZ, R47 ;  /* 0x000000ffff157224 */ /* 0x000fce00078e002f */
.L_x_10471:
[----:B------:R-:W-:Y:S05]  /*14c0*/  BSYNC B2 ;  /* 0x0000000000027941 */ /* 0x000fea0003800000 */
.L_x_10470:
        /* <DEDUP_REMOVED lines=17> */
.L_x_10473:
[----:B------:R-:W-:Y:S05]  /*15e0*/  BSYNC B2 ;  /* 0x0000000000027941 */ /* 0x000fea0003800000 */
.L_x_10472:
[----:B------:R-:W-:Y:S02]  /*15f0*/  DADD R6, RZ, R20 ;  /* 0x00000000ff067229 */ /* 0x000fe40000000014 */
[----:B------:R-:W-:-:S06]  /*1600*/  DFMA R22, RZ, R20, -1 ;  /* 0xbff00000ff16742b */ /* 0x000fcc0000000014 */
[-C--:B------:R-:W-:Y:S02]  /*1610*/  DMUL R20, R6, R28.reuse ;  /* 0x0000001c06147228 */ /* 0x080fe40000000000 */
[----:B------:R-:W-:-:S11]  /*1620*/  DMUL R22, R22, R28 ;  /* 0x0000001c16167228 */ /* 0x000fd60000000000 */
.L_x_10461:
[----:B------:R-:W-:Y:S05]  /*1630*/  BSYNC B1 ;  /* 0x0000000000017941 */ /* 0x000fea0003800000 */
.L_x_10460:
[----:B------:R-:W-:Y:S01]  /*1640*/  VIADD R2, R0, 0x100 ;  /* 0x0000010000027836 */ /* 0x000fe20000000000 */
[----:B------:R-:W-:Y:S01]  /*1650*/  BSSY B1, `(.L_x_10474) ;  /* 0x000009b000017945 */ /* 0x000fe20003800000 */
[----:B-----5:R-:W-:Y:S02]  /*1660*/  CS2R R30, SRZ ;  /* 0x00000000001e7805 */ /* 0x020fe4000001ff00 */
[----:B------:R-:W-:Y:S02]  /*1670*/  CS2R R26, SRZ ;  /* 0x00000000001a7805 */ /* 0x000fe4000001ff00 */
[----:B------:R-:W-:Y:S02]  /*1680*/  CS2R R24, SRZ ;  /* 0x0000000000187805 */ /* 0x000fe4000001ff00 */
[----:B------:R-:W-:-:S13]  /*1690*/  ISETP.GE.AND P0, PT, R2, R3, PT ;  /* 0x000000030200720c */ /* 0x000fda0003f06270 */
[----:B------:R-:W-:Y:S05]  /*16a0*/  @P0 BRA `(.L_x_10475) ;  /* 0x0000000800540947 */ /* 0x000fea0003800000 */
[----:B------:R-:W-:Y:S01]  /*16b0*/  DSETP.GTU.AND P2, PT, |R8|, +INF , PT ;  /* 0x7ff000000800742a */ /* 0x000fe20003f4c200 */
[----:B------:R-:W-:Y:S01]  /*16c0*/  IMAD.MOV.U32 R2, RZ, RZ, 0x1 ;  /* 0x00000001ff027424 */ /* 0x000fe200078e00ff */
[----:B------:R-:W-:Y:S01]  /*16d0*/  MOV R24, 0x0 ;  /* 0x0000000000187802 */ /* 0x000fe20000000f00 */
[----:B------:R-:W-:Y:S02]  /*16e0*/  IMAD.MOV.U32 R25, RZ, RZ, 0x7ff80000 ;  /* 0x7ff80000ff197424 */ /* 0x000fe400078e00ff */
        /* <DEDUP_REMOVED lines=8> */
[----:B------:R-:W-:Y:S01]  /*1770*/  PLOP3.LUT P0, PT, PT, PT, PT, 0x8, 0x0 ;  /* 0x000000000000781c */ /* 0x000fe20003f0e170 */
[----:B------:R-:W-:-:S04]  /*1780*/  IMAD.MOV.U32 R24, RZ, RZ, RZ ;  /* 0x000000ffff187224 */ /* 0x000fc800078e00ff */
[----:B------:R-:W-:-:S08]  /*1790*/  IMAD.MOV.U32 R26, RZ, RZ, R24 ;  /* 0x000000ffff1a7224 */ /* 0x000fd000078e0018 */
[----:B------:R-:W-:-:S06]  /*17a0*/  @!P2 DSETP.EQ.AND P0, PT, |R10|, +INF , PT ;  /* 0x7ff000000a00a42a */ /* 0x000fcc0003f02200 */
[----:B------:R-:W-:Y:S01]  /*17b0*/  DSETP.EQ.OR P2, PT, |R8|, +INF , P0 ;  /* 0x7ff000000800742a */ /* 0x000fe20000742600 */
[----:B------:R-:W-:-:S05]  /*17c0*/  FSEL R25, RZ, +QNAN , !P0 ;  /* 0x7ff80000ff197808 */ /* 0x000fca0004000000 */
[----:B------:R-:W-:-:S08]  /*17d0*/  IMAD.MOV.U32 R27, RZ, RZ, R25 ;  /* 0x000000ffff1b7224 */ /* 0x000fd000078e0019 */
[----:B------:R-:W-:Y:S05]  /*17e0*/  @P2 BRA `(.L_x_10475) ;  /* 0x0000000800042947 */ /* 0x000fea0003800000 */
[----:B------:R-:W-:Y:S01]  /*17f0*/  DSETP.NEU.AND P0, PT, |R10|, +INF , PT ;  /* 0x7ff000000a00742a */ /* 0x000fe20003f0d200 */
[----:B------:R-:W-:Y:S02]  /*1800*/  CS2R R24, SRZ ;  /* 0x0000000000187805 */ /* 0x000fe4000001ff00 */
[----:B------:R-:W-:-:S11]  /*1810*/  CS2R R26, SRZ ;  /* 0x00000000001a7805 */ /* 0x000fd6000001ff00 */
[----:B------:R-:W-:Y:S05]  /*1820*/  @!P0 BRA `(.L_x_10475) ;  /* 0x0000000400f48947 */ /* 0x000fea0003800000 */
        /* <DEDUP_REMOVED lines=26> */
[----:B------:R-:W-:Y:S05]  /*19d0*/  CALL.REL.NOINC `($__internal_14_$__cuda_sm20_div_rn_f64_full) ;  /* 0x0000001400007944 */ /* 0x000fea0003c00000 */
[----:B------:R-:W-:Y:S02]  /*19e0*/  IMAD.MOV.U32 R24, RZ, RZ, R46 ;  /* 0x000000ffff187224 */ /* 0x000fe400078e002e */
[----:B------:R-:W-:-:S07]  /*19f0*/  IMAD.MOV.U32 R25, RZ, RZ, R47 ;  /* 0x000000ffff197224 */ /* 0x000fce00078e002f */
.L_x_10479:
[----:B------:R-:W-:Y:S05]  /*1a00*/  BSYNC B2 ;  /* 0x0000000000027941 */ /* 0x000fea0003800000 */
.L_x_10478:
        /* <DEDUP_REMOVED lines=17> */
.L_x_10481:
[----:B------:R-:W-:Y:S05]  /*1b20*/  BSYNC B2 ;  /* 0x0000000000027941 */ /* 0x000fea0003800000 */
.L_x_10480:
[----:B------:R-:W-:Y:S02]  /*1b30*/  DFMA R6, RZ, R24, 1 ;  /* 0x3ff00000ff06742b */ /* 0x000fe40000000018 */
[----:B------:R-:W-:-:S06]  /*1b40*/  DADD R26, RZ, -R24 ;  /* 0x00000000ff1a7229 */ /* 0x000fcc0000000818 */
[-C--:B------:R-:W-:Y:S02]  /*1b50*/  DMUL R24, R6, R28.reuse ;  /* 0x0000001c06187228 */ /* 0x080fe40000000000 */
[----:B------:R-:W-:Y:S01]  /*1b60*/  DMUL R26, R26, R28 ;  /* 0x0000001c1a1a7228 */ /* 0x000fe20000000000 */
[----:B------:R-:W-:Y:S10]  /*1b70*/  BRA `(.L_x_10475) ;  /* 0x0000000400207947 */ /* 0x000ff40003800000 */
.L_x_10477:
        /* <DEDUP_REMOVED lines=16> */
.L_x_10483:
[----:B------:R-:W-:Y:S05]  /*1c80*/  BSYNC B2 ;  /* 0x0000000000027941 */ /* 0x000fea0003800000 */
.L_x_10482:
[----:B------:R-:W-:Y:S01]  /*1c90*/  DADD R6, -RZ, |R10| ;  /* 0x00000000ff067229 */ /* 0x000fe2000000050a */
[----:B------:R-:W-:Y:S01]  /*1ca0*/  CS2R R38, SRZ ;  /* 0x0000000000267805 */ /* 0x000fe2000001ff00 */
[----:B------:R-:W-:Y:S01]  /*1cb0*/  IMAD.MOV.U32 R24, RZ, RZ, R28 ;  /* 0x000000ffff187224 */ /* 0x000fe200078e001c */
[----:B------:R-:W-:Y:S01]  /*1cc0*/  MOV R2, 0x1cf0 ;  /* 0x00001cf000027802 */ /* 0x000fe20000000f00 */
[----:B------:R-:W-:-:S07]  /*1cd0*/  IMAD.MOV.U32 R25, RZ, RZ, R29 ;  /* 0x000000ffff197224 */ /* 0x000fce00078e001d */
[----:B------:R-:W-:Y:S05]  /*1ce0*/  CALL.REL.NOINC `($__internal_14_$__cuda_sm20_div_rn_f64_full) ;  /* 0x00000010003c7944 */ /* 0x000fea0003c00000 */
[----:B------:R-:W-:Y:S01]  /*1cf0*/  MOV R26, R46 ;  /* 0x0000002e001a7202 */ /* 0x000fe20000000f00 */
[----:B------:R-:W-:Y:S01]  /*1d00*/  IMAD.MOV.U32 R27, RZ, RZ, R47 ;  /* 0x000000ffff1b7224 */ /* 0x000fe200078e002f */
[----:B------:R-:W-:Y:S06]  /*1d10*/  BRA `(.L_x_10475) ;  /* 0x0000000000b87947 */ /* 0x000fec0003800000 */
.L_x_10476:
        /* <DEDUP_REMOVED lines=21> */
[----:B------:R-:W-:Y:S01]  /*1e70*/  IMAD.MOV.U32 R24, RZ, RZ, R46 ;  /* 0x000000ffff187224 */ /* 0x000fe200078e002e */
[----:B------:R-:W-:-:S07]  /*1e80*/  MOV R25, R47 ;  /* 0x0000002f00197202 */ /* 0x000fce0000000f00 */
.L_x_10485:
[----:B------:R-:W-:Y:S05]  /*1e90*/  BSYNC B2 ;  /* 0x0000000000027941 */ /* 0x000fea0003800000 */
.L_x_10484:
        /* <DEDUP_REMOVED lines=17> */
.L_x_10487:
[----:B------:R-:W-:Y:S05]  /*1fb0*/  BSYNC B2 ;  /* 0x0000000000027941 */ /* 0x000fea0003800000 */
.L_x_10486:
[----:B------:R-:W-:Y:S02]  /*1fc0*/  DADD R6, RZ, R24 ;  /* 0x00000000ff067229 */ /* 0x000fe40000000018 */
[----:B------:R-:W-:-:S06]  /*1fd0*/  DFMA R26, RZ, R24, -1 ;  /* 0xbff00000ff1a742b */ /* 0x000fcc0000000018 */
[-C--:B------:R-:W-:Y:S02]  /*1fe0*/  DMUL R24, R6, R28.reuse ;  /* 0x0000001c06187228 */ /* 0x080fe40000000000 */
[----:B------:R-:W-:-:S11]  /*1ff0*/  DMUL R26, R26, R28 ;  /* 0x0000001c1a1a7228 */ /* 0x000fd60000000000 */
.L_x_10475:
[----:B------:R-:W-:Y:S05]  /*2000*/  BSYNC B1 ;  /* 0x0000000000017941 */ /* 0x000fea0003800000 */
.L_x_10474:
[----:B------:R-:W-:Y:S01]  /*2010*/  VIADD R2, R0, 0x180 ;  /* 0x0000018000027836 */ /* 0x000fe20000000000 */
[----:B------:R-:W-:Y:S01]  /*2020*/  BSSY B1, `(.L_x_10488) ;  /* 0x000009a000017945 */ /* 0x000fe20003800000 */
[----:B------:R-:W-:-:S03]  /*2030*/  CS2R R28, SRZ ;  /* 0x00000000001c7805 */ /* 0x000fc6000001ff00 */
[----:B------:R-:W-:-:S13]  /*2040*/  ISETP.GE.AND P0, PT, R2, R3, PT ;  /* 0x000000030200720c */ /* 0x000fda0003f06270 */
[----:B------:R-:W-:Y:S05]  /*2050*/  @P0 BRA `(.L_x_10489) ;  /* 0x0000000800580947 */ /* 0x000fea0003800000 */
[----:B------:R-:W-:Y:S01]  /*2060*/  DSETP.GTU.AND P0, PT, |R12|, +INF , PT ;  /* 0x7ff000000c00742a */ /* 0x000fe20003f0c200 */
[----:B------:R-:W-:Y:S01]  /*2070*/  IMAD.MOV.U32 R28, RZ, RZ, 0x0 ;  /* 0x00000000ff1c7424 */ /* 0x000fe200078e00ff */
[----:B------:R-:W-:Y:S01]  /*2080*/  MOV R30, 0x0 ;  /* 0x00000000001e7802 */ /* 0x000fe20000000f00 */
[----:B------:R-:W-:Y:S02]  /*2090*/  IMAD.MOV.U32 R29, RZ, RZ, 0x7ff80000 ;  /* 0x7ff80000ff1d7424 */ /* 0x000fe400078e00ff */
[----:B------:R-:W-:-:S09]  /*20a0*/  IMAD.MOV.U32 R31, RZ, RZ, 0x7ff80000 ;  /* 0x7ff80000ff1f7424 */ /* 0x000fd200078e00ff */
[----:B------:R-:W-:Y:S05]  /*20b0*/  @P0 BRA `(.L_x_10489) ;  /* 0x0000000800400947 */ /* 0x000fea0003800000 */
[----:B------:R-:W-:Y:S01]  /*20c0*/  DSETP.GTU.AND P0, PT, |R14|, +INF , PT ;  /* 0x7ff000000e00742a */ /* 0x000fe20003f0c200 */
[----:B------:R-:W-:Y:S02]  /*20d0*/  IMAD.MOV.U32 R28, RZ, RZ, 0x0 ;  /* 0x00000000ff1c7424 */ /* 0x000fe400078e00ff */
[----:B------:R-:W-:Y:S02]  /*20e0*/  IMAD.MOV.U32 R29, RZ, RZ, 0x7ff80000 ;  /* 0x7ff80000ff1d7424 */ /* 0x000fe400078e00ff */
[----:B------:R-:W-:Y:S02]  /*20f0*/  IMAD.MOV.U32 R30, RZ, RZ, 0x0 ;  /* 0x00000000ff1e7424 */ /* 0x000fe400078e00ff */
[----:B------:R-:W-:-:S07]  /*2100*/  IMAD.MOV.U32 R31, RZ, RZ, 0x7ff80000 ;  /* 0x7ff80000ff1f7424 */ /* 0x000fce00078e00ff */
[----:B------:R-:W-:Y:S05]  /*2110*/  @P0 BRA `(.L_x_10489) ;  /* 0x0000000800280947 */ /* 0x000fea0003800000 */
[----:B------:R-:W-:Y:S01]  /*2120*/  DSETP.NEU.AND P0, PT, |R14|, +INF , PT ;  /* 0x7ff000000e00742a */ /* 0x000fe20003f0d200 */
[----:B------:R-:W-:Y:S01]  /*2130*/  IMAD.MOV.U32 R28, RZ, RZ, RZ ;  /* 0x000000ffff1c7224 */ /* 0x000fe200078e00ff */
[----:B------:R-:W-:-:S03]  /*2140*/  DSETP.NEU.AND P3, PT, |R12|, +INF , PT ;  /* 0x7ff000000c00742a */ /* 0x000fc60003f6d200 */
[----:B------:R-:W-:Y:S01]  /*2150*/  IMAD.MOV.U32 R30, RZ, RZ, R28 ;  /* 0x000000ffff1e7224 */ /* 0x000fe200078e001c */
[----:B------:R-:W-:-:S06]  /*2160*/  DSETP.NEU.OR P2, PT, |R12|, +INF , P0 ;  /* 0x7ff000000c00742a */ /* 0x000fcc000074d600 */
[----:B------:R-:W-:-:S04]  /*2170*/  FSEL R29, RZ, +QNAN , P2 ;  /* 0x7ff80000ff1d7808 */ /* 0x000fc80001000000 */
[----:B------:R-:W-:Y:S01]  /*2180*/  MOV R31, R29 ;  /* 0x0000001d001f7202 */ /* 0x000fe20000000f00 */
[----:B------:R-:W-:Y:S06]  /*2190*/  @!P3 BRA `(.L_x_10489) ;  /* 0x000000080008b947 */ /* 0x000fec0003800000 */
[----:B------:R-:W-:Y:S02]  /*21a0*/  CS2R R28, SRZ ;  /* 0x00000000001c7805 */ /* 0x000fe4000001ff00 */
[----:B------:R-:W-:Y:S01]  /*21b0*/  CS2R R30, SRZ ;  /* 0x00000000001e7805 */ /* 0x000fe2000001ff00 */
[----:B------:R-:W-:Y:S06]  /*21c0*/  @!P0 BRA `(.L_x_10489) ;  /* 0x0000000400fc8947 */ /* 0x000fec0003800000 */
        /* <DEDUP_REMOVED lines=29> */
.L_x_10493:
[----:B------:R-:W-:Y:S05]  /*23a0*/  BSYNC B2 ;  /* 0x0000000000027941 */ /* 0x000fea0003800000 */
.L_x_10492:
        /* <DEDUP_REMOVED lines=17> */
[----:B------:R-:W-:Y:S02]  /*24c0*/  IMAD.MOV.U32 R10, RZ, RZ, R28 ;  /* 0x000000ffff0a7224 */ /* 0x000fe400078e001c */
[----:B------:R-:W-:-:S07]  /*24d0*/  IMAD.MOV.U32 R11, RZ, RZ, R29 ;  /* 0x000000ffff0b7224 */ /* 0x000fce00078e001d */
.L_x_10495:
[----:B------:R-:W-:Y:S05]  /*24e0*/  BSYNC B2 ;  /* 0x0000000000027941 */ /* 0x000fea0003800000 */
.L_x_10494:
[----:B------:R-:W-:Y:S02]  /*24f0*/  DFMA R28, RZ, R8, 1 ;  /* 0x3ff00000ff1c742b */ /* 0x000fe40000000008 */
[----:B------:R-:W-:-:S06]  /*2500*/  DADD R8, RZ, -R8 ;  /* 0x00000000ff087229 */ /* 0x000fcc0000000808 */
[-C--:B------:R-:W-:Y:S02]  /*2510*/  DMUL R28, R28, R10.reuse ;  /* 0x0000000a1c1c7228 */ /* 0x080fe40000000000 */
[----:B------:R-:W-:Y:S01]  /*2520*/  DMUL R30, R8, R10 ;  /* 0x0000000a081e7228 */ /* 0x000fe20000000000 */
[----:B------:R-:W-:Y:S10]  /*2530*/  BRA `(.L_x_10489) ;  /* 0x0000000400207947 */ /* 0x000ff40003800000 */
.L_x_10491:
        /* <DEDUP_REMOVED lines=16> */
.L_x_10497:
[----:B------:R-:W-:Y:S05]  /*2640*/  BSYNC B2 ;  /* 0x0000000000027941 */ /* 0x000fea0003800000 */
.L_x_10496:
[----:B------:R-:W-:Y:S01]  /*2650*/  DADD R6, -RZ, |R14| ;  /* 0x00000000ff067229 */ /* 0x000fe2000000050e */
[----:B------:R-:W-:Y:S02]  /*2660*/  CS2R R38, SRZ ;  /* 0x0000000000267805 */ /* 0x000fe4000001ff00 */
[----:B------:R-:W-:-:S08]  /*2670*/  MOV R2, 0x2690 ;  /* 0x0000269000027802 */ /* 0x000fd00000000f00 */
[----:B------:R-:W-:Y:S05]  /*2680*/  CALL.REL.NOINC `($__internal_14_$__cuda_sm20_div_rn_f64_full) ;  /* 0x0000000400d47944 */ /* 0x000fea0003c00000 */
[----:B------:R-:W-:Y:S02]  /*2690*/  IMAD.MOV.U32 R30, RZ, RZ, R46 ;  /* 0x000000ffff1e7224 */ /* 0x000fe400078e002e */
[----:B------:R-:W-:Y:S01]  /*26a0*/  IMAD.MOV.U32 R31, RZ, RZ, R47 ;  /* 0x000000ffff1f7224 */ /* 0x000fe200078e002f */
[----:B------:R-:W-:Y:S06]  /*26b0*/  BRA `(.L_x_10489) ;  /* 0x0000000000c07947 */ /* 0x000fec0003800000 */
.L_x_10490:
        /* <DEDUP_REMOVED lines=23> */
.L_x_10499:
[----:B------:R-:W-:Y:S05]  /*2830*/  BSYNC B2 ;  /* 0x0000000000027941 */ /* 0x000fea0003800000 */
.L_x_10498:
        /* <DEDUP_REMOVED lines=17> */
[----:B------:R-:W-:Y:S02]  /*2950*/  IMAD.MOV.U32 R10, RZ, RZ, R28 ;  /* 0x000000ffff0a7224 */ /* 0x000fe400078e001c */
[----:B------:R-:W-:-:S07]  /*2960*/  IMAD.MOV.U32 R11, RZ, RZ, R29 ;  /* 0x000000ffff0b7224 */ /* 0x000fce00078e001d */
.L_x_10501:
[----:B------:R-:W-:Y:S05]  /*2970*/  BSYNC B2 ;  /* 0x0000000000027941 */ /* 0x000fea0003800000 */
.L_x_10500:
[----:B------:R-:W-:Y:S02]  /*2980*/  DADD R28, RZ, R8 ;  /* 0x00000000ff1c7229 */ /* 0x000fe40000000008 */
[----:B------:R-:W-:-:S06]  /*2990*/  DFMA R8, RZ, R8, -1 ;  /* 0xbff00000ff08742b */ /* 0x000fcc0000000008 */
[-C--:B------:R-:W-:Y:S02]  /*29a0*/  DMUL R28, R28, R10.reuse ;  /* 0x0000000a1c1c7228 */ /* 0x080fe40000000000 */
[----:B------:R-:W-:-:S11]  /*29b0*/  DMUL R30, R8, R10 ;  /* 0x0000000a081e7228 */ /* 0x000fd60000000000 */
.L_x_10489:
[----:B------:R-:W-:Y:S05]  /*29c0*/  BSYNC B1 ;  /* 0x0000000000017941 */ /* 0x000fea0003800000 */
.L_x_10488:
[----:B------:R-:W0:Y:S01]  /*29d0*/  @!P1 LDC.64 R6, c[0x0][0x218] ;  /* 0x00008600ff069b82 */ /* 0x000e220000000a00 */
[----:B------:R-:W-:Y:S01]  /*29e0*/  @!P1 IMAD R9, R5, 0x200, R0 ;  /* 0x0000020005099824 */ /* 0x000fe200078e0200 */
[----:B------:R-:W-:Y:S01]  /*29f0*/  BSSY B0, `(.L_x_10502) ;  /* 0x0000010000007945 */ /* 0x000fe20003800000 */
[----:B------:R-:W-:-:S05]  /*2a00*/  @!P1 IMAD.MOV.U32 R0, RZ, RZ, R36 ;  /* 0x000000ffff009224 */ /* 0x000fca00078e0024 */
[----:B------:R-:W-:Y:S01]  /*2a10*/  ISETP.GE.AND P0, PT, R0, R3, PT ;  /* 0x000000030000720c */ /* 0x000fe20003f06270 */
[----:B0-----:R-:W-:-:S05]  /*2a20*/  @!P1 IMAD.WIDE.U32 R6, R9, 0x10, R6 ;  /* 0x0000001009069825 */ /* 0x001fca00078e0006 */
[----:B------:R0:W-:Y:S07]  /*2a30*/  @!P1 STG.E.128 desc[UR4][R6.64], R16 ;  /* 0x0000001006009986 */ /* 0x0001ee000c101d04 */
[----:B------:R-:W-:Y:S05]  /*2a40*/  @P0 BRA `(.L_x_10503) ;  /* 0x0000000000280947 */ /* 0x000fea0003800000 */
[----:B0-----:R-:W0:Y:S01]  /*2a50*/  LDC.64 R6, c[0x0][0x218] ;  /* 0x00008600ff067b82 */ /* 0x001e220000000a00 */
[----:B------:R-:W-:Y:S01]  /*2a60*/  IMAD R9, R5, 0x200, R0 ;  /* 0x0000020005097824 */ /* 0x000fe200078e0200 */
[----:B------:R-:W-:-:S04]  /*2a70*/  IADD3 R0, R0, 0x80, RZ ;  /* 0x0000008000007810 */ /* 0x000fc80007ffe0ff */
[----:B------:R-:W-:-:S13]  /*2a80*/  ISETP.GE.AND P0, PT, R0, R3, PT ;  /* 0x000000030000720c */ /* 0x000fda0003f06270 */
[----:B------:R-:W-:Y:S02]  /*2a90*/  @!P0 IMAD R11, R5, 0x200, R0 ;  /* 0x00000200050b8824 */ /* 0x000fe400078e0200 */
[----:B------:R-:W-:Y:S02]  /*2aa0*/  @!P0 VIADD R0, R0, 0x80 ;  /* 0x0000008000008836 */ /* 0x000fe40000000000 */
[----:B0-----:R-:W-:-:S04]  /*2ab0*/  IMAD.WIDE.U32 R8, R9, 0x10, R6 ;  /* 0x0000001009087825 */ /* 0x001fc800078e0006 */
[----:B------:R-:W-:Y:S01]  /*2ac0*/  @!P0 IMAD.WIDE.U32 R6, R11, 0x10, R6 ;  /* 0x000000100b068825 */ /* 0x000fe200078e0006 */
[----:B------:R1:W-:Y:S04]  /*2ad0*/  STG.E.128 desc[UR4][R8.64], R20 ;  /* 0x0000001408007986 */ /* 0x0003e8000c101d04 */
[----:B------:R1:W-:Y:S02]  /*2ae0*/  @!P0 STG.E.128 desc[UR4][R6.64], R24 ;  /* 0x0000001806008986 */ /* 0x0003e4000c101d04 */
.L_x_10503:
[----:B------:R-:W-:Y:S05]  /*2af0*/  BSYNC B0 ;  /* 0x0000000000007941 */ /* 0x000fea0003800000 */
.L_x_10502:
[----:B------:R-:W-:-:S13]  /*2b00*/  ISETP.GE.AND P0, PT, R0, R3, PT ;  /* 0x000000030000720c */ /* 0x000fda0003f06270 */
[----:B------:R-:W-:Y:S05]  /*2b10*/  @P0 EXIT ;  /* 0x000000000000094d */ /* 0x000fea0003800000 */
[----:B------:R-:W2:Y:S01]  /*2b20*/  LDC.64 R2, c[0x0][0x218] ;  /* 0x00008600ff027b82 */ /* 0x000ea20000000a00 */
[----:B------:R-:W-:-:S04]  /*2b30*/  IMAD R5, R5, 0x200, R0 ;  /* 0x0000020005057824 */ /* 0x000fc800078e0200 */
[----:B--2---:R-:W-:-:S05]  /*2b40*/  IMAD.WIDE.U32 R2, R5, 0x10, R2 ;  /* 0x0000001005027825 */ /* 0x004fca00078e0002 */
[----:B------:R-:W-:Y:S01]  /*2b50*/  STG.E.128 desc[UR4][R2.64], R28 ;  /* 0x0000001c02007986 */ /* 0x000fe2000c101d04 */
[----:B------:R-:W-:Y:S05]  /*2b60*/  EXIT ;  /* 0x000000000000794d */ /* 0x000fea0003800000 */
        .weak           $__internal_13_$__cuda_sm20_dblrcp_rn_slowpath_v3
        .type           $__internal_13_$__cuda_sm20_dblrcp_rn_slowpath_v3,@function
        .size           $__internal_13_$__cuda_sm20_dblrcp_rn_slowpath_v3,($__internal_14_$__cuda_sm20_div_rn_f64_full - $__internal_13_$__cuda_sm20_dblrcp_rn_slowpath_v3)
$__internal_13_$__cuda_sm20_dblrcp_rn_slowpath_v3:
        /* <DEDUP_REMOVED lines=11> */
[----:B------:R-:W-:Y:S01]  /*2c20*/  VIADD R29, R7, 0xc0200000 ;  /* 0xc0200000071d7836 */ /* 0x000fe20000000000 */
[----:B------:R-:W-:-:S03]  /*2c30*/  MOV R28, R6 ;  /* 0x00000006001c7202 */ /* 0x000fc60000000f00 */
        /* <DEDUP_REMOVED lines=11> */
.L_x_10507:
        /* <DEDUP_REMOVED lines=9> */
.L_x_10505:
[----:B------:R-:W-:Y:S01]  /*2d80*/  LOP3.LUT R29, R7, 0x80000, RZ, 0xfc, !PT ;  /* 0x00080000071d7812 */ /* 0x000fe200078efcff */
[----:B------:R-:W-:-:S07]  /*2d90*/  IMAD.MOV.U32 R28, RZ, RZ, R6 ;  /* 0x000000ffff1c7224 */ /* 0x000fce00078e0006 */
.L_x_10506:
[----:B------:R-:W-:Y:S05]  /*2da0*/  BSYNC B0 ;  /* 0x0000000000007941 */ /* 0x000fea0003800000 */
.L_x_10504:
[----:B------:R-:W-:Y:S02]  /*2db0*/  IMAD.MOV.U32 R6, RZ, RZ, R2 ;  /* 0x000000ffff067224 */ /* 0x000fe400078e0002 */
[----:B------:R-:W-:-:S04]  /*2dc0*/  IMAD.MOV.U32 R7, RZ, RZ, 0x0 ;  /* 0x00000000ff077424 */ /* 0x000fc800078e00ff */
[----:B------:R-:W-:Y:S05]  /*2dd0*/  RET.REL.NODEC R6 `(_ZN2at6native27unrolled_elementwise_kernelIZZZNS0_22reciprocal_kernel_cudaERNS_18TensorIteratorBaseEENKUlvE_clEvENKUlvE1_clEvEUlN3c107complexIdEEE_St5arrayIPcLm2EELi4E23TrivialOffsetCalculatorILi1EjESE_NS0_6memory15LoadWithoutCastENSF_16StoreWithoutCastEEEviT_T0_T2_T3_T4_T5_) ;  /* 0xffffffd006887950 */ /* 0x000fea0003c3ffff */
        .weak           $__internal_14_$__cuda_sm20_div_rn_f64_full
        .type           $__internal_14_$__cuda_sm20_div_rn_f64_full,@function
        .size           $__internal_14_$__cuda_sm20_div_rn_f64_full,(.L_x_19540 - $__internal_14_$__cuda_sm20_div_rn_f64_full)
$__internal_14_$__cuda_sm20_div_rn_f64_full:
[C---:B------:R-:W-:Y:S01]  /*2de0*/  FSETP.GEU.AND P0, PT, |R7|.reuse, 1.469367938527859385e-39, PT ;  /* 0x001000000700780b */ /* 0x040fe20003f0e200 */
[----:B------:R-:W-:Y:S01]  /*2df0*/  IMAD.MOV.U32 R42, RZ, RZ, 0x1 ;  /* 0x00000001ff2a7424 */ /* 0x000fe200078e00ff */
[----:B------:R-:W-:Y:S01]  /*2e00*/  LOP3.LUT R40, R7, 0x800fffff, RZ, 0xc0, !PT ;  /* 0x800fffff07287812 */ /* 0x000fe200078ec0ff */
[----:B------:R-:W-:Y:S01]  /*2e10*/  IMAD.MOV.U32 R32, RZ, RZ, 0x1ca00000 ;  /* 0x1ca00000ff207424 */ /* 0x000fe200078e00ff */
[C---:B------:R-:W-:Y:S01]  /*2e20*/  FSETP.GEU.AND P3, PT, |R39|.reuse, 1.469367938527859385e-39, PT ;  /* 0x001000002700780b */ /* 0x040fe20003f6e200 */
[----:B------:R-:W-:Y:S01]  /*2e30*/  BSSY B0, `(.L_x_10508) ;  /* 0x0000052000007945 */ /* 0x000fe20003800000 */
        /* <DEDUP_REMOVED lines=9> */
[----:B------:R-:W-:Y:S02]  /*2ed0*/  @!P3 ISETP.GE.U32.AND P4, PT, R4, R35, PT ;  /* 0x000000230400b20c */ /* 0x000fe40003f86070 */
[C---:B------:R-:W-:Y:S02]  /*2ee0*/  SEL R35, R32.reuse, 0x63400000, !P2 ;  /* 0x6340000020237807 */ /* 0x040fe40005000000 */
[----:B------:R-:W-:Y:S02]  /*2ef0*/  @!P3 SEL R34, R32, 0x63400000, !P4 ;  /* 0x634000002022b807 */ /* 0x000fe40006000000 */
[----:B------:R-:W-:-:S02]  /*2f00*/  @!P0 LOP3.LUT R33, R41, 0x7ff00000, RZ, 0xc0, !PT ;  /* 0x7ff0000029218812 */ /* 0x000fc400078ec0ff */
[----:B------:R-:W-:-:S04]  /*2f10*/  @!P3 LOP3.LUT R34, R34, 0x80000000, R39, 0xf8, !PT ;  /* 0x800000002222b812 */ /* 0x000fc800078ef827 */
[----:B------:R-:W-:Y:S01]  /*2f20*/  @!P3 LOP3.LUT R45, R34, 0x100000, RZ, 0xfc, !PT ;  /* 0x00100000222db812 */ /* 0x000fe200078efcff */
[----:B0-----:R-:W-:-:S08]  /*2f30*/  DFMA R46, R42, -R40, 1 ;  /* 0x3ff000002a2e742b */ /* 0x001fd00000000828 */
[----:B------:R-:W-:-:S08]  /*2f40*/  DFMA R46, R46, R46, R46 ;  /* 0x0000002e2e2e722b */ /* 0x000fd0000000002e */
[----:B------:R-:W-:Y:S01]  /*2f50*/  DFMA R46, R42, R46, R42 ;  /* 0x0000002e2a2e722b */ /* 0x000fe2000000002a */
[----:B------:R-:W-:Y:S02]  /*2f60*/  LOP3.LUT R43, R35, 0x800fffff, R39, 0xf8, !PT ;  /* 0x800fffff232b7812 */ /* 0x000fe400078ef827 */
[----:B------:R-:W-:-:S05]  /*2f70*/  MOV R42, R38 ;  /* 0x00000026002a7202 */ /* 0x000fca0000000f00 */
[----:B------:R-:W-:Y:S02]  /*2f80*/  DFMA R34, R46, -R40, 1 ;  /* 0x3ff000002e22742b */ /* 0x000fe40000000828 */
[----:B------:R-:W-:-:S06]  /*2f90*/  @!P3 DFMA R42, R42, 2, -R44 ;  /* 0x400000002a2ab82b */ /* 0x000fcc000000082c */
[----:B------:R-:W-:Y:S01]  /*2fa0*/  DFMA R46, R46, R34, R46 ;  /* 0x000000222e2e722b */ /* 0x000fe2000000002e */
[----:B------:R-:W-:-:S03]  /*2fb0*/  IMAD.MOV.U32 R34, RZ, RZ, R4 ;  /* 0x000000ffff227224 */ /* 0x000fc600078e0004 */
        /* <DEDUP_REMOVED lines=11> */
[----:B------:R-:W-:Y:S02]  /*3070*/  ISETP.GE.U32.AND P0, PT, R4, R33, PT ;  /* 0x000000210400720c */ /* 0x000fe40003f06070 */
[----:B------:R-:W-:Y:S02]  /*3080*/  VIMNMX R34, R34, 0x46a00000, PT ;  /* 0x46a0000022227848 */ /* 0x000fe40003fe0100 */
[----:B------:R-:W-:-:S05]  /*3090*/  SEL R33, R32, 0x63400000, !P0 ;  /* 0x6340000020217807 */ /* 0x000fca0004000000 */
[----:B------:R-:W-:Y:S01]  /*30a0*/  IMAD.IADD R33, R34, 0x1, -R33 ;  /* 0x0000000122217824 */ /* 0x000fe200078e0a21 */
[----:B------:R-:W-:-:S03]  /*30b0*/  MOV R34, RZ ;  /* 0x000000ff00227202 */ /* 0x000fc60000000f00 */
        /* <DEDUP_REMOVED lines=20> */
.L_x_10509:
        /* <DEDUP_REMOVED lines=12> */
[----:B------:R-:W-:Y:S01]  /*32c0*/  @!P0 IMAD.MOV.U32 R46, RZ, RZ, RZ ;  /* 0x000000ffff2e8224 */ /* 0x000fe200078e00ff */
[----:B------:R-:W-:-:S03]  /*32d0*/  @P0 MOV R46, RZ ;  /* 0x000000ff002e0202 */ /* 0x000fc60000000f00 */
[----:B------:R-:W-:Y:S01]  /*32e0*/  @P0 IMAD.MOV.U32 R47, RZ, RZ, R4 ;  /* 0x000000ffff2f0224 */ /* 0x000fe200078e0004 */
[----:B------:R-:W-:Y:S06]  /*32f0*/  BRA `(.L_x_10510) ;  /* 0x0000000000147947 */ /* 0x000fec0003800000 */
.L_x_10512:
[----:B------:R-:W-:Y:S01]  /*3300*/  LOP3.LUT R47, R7, 0x80000, RZ, 0xfc, !PT ;  /* 0x00080000072f7812 */ /* 0x000fe200078efcff */
[----:B------:R-:W-:Y:S01]  /*3310*/  IMAD.MOV.U32 R46, RZ, RZ, R6 ;  /* 0x000000ffff2e7224 */ /* 0x000fe200078e0006 */
[----:B------:R-:W-:Y:S06]  /*3320*/  BRA `(.L_x_10510) ;  /* 0x0000000000087947 */ /* 0x000fec0003800000 */
.L_x_10511:
[----:B------:R-:W-:Y:S01]  /*3330*/  LOP3.LUT R47, R39, 0x80000, RZ, 0xfc, !PT ;  /* 0x00080000272f7812 */ /* 0x000fe200078efcff */
[----:B------:R-:W-:-:S07]  /*3340*/  IMAD.MOV.U32 R46, RZ, RZ, R38 ;  /* 0x000000ffff2e7224 */ /* 0x000fce00078e0026 */
.L_x_10510:
[----:B------:R-:W-:Y:S05]  /*3350*/  BSYNC B0 ;  /* 0x0000000000007941 */ /* 0x000fea0003800000 */
.L_x_10508:
[----:B------:R-:W-:Y:S02]  /*3360*/  IMAD.MOV.U32 R6, RZ, RZ, R2 ;  /* 0x000000ffff067224 */ /* 0x000fe400078e0002 */
[----:B------:R-:W-:-:S04]  /*3370*/  IMAD.MOV.U32 R7, RZ, RZ, 0x0 ;  /* 0x00000000ff077424 */ /* 0x000fc800078e00ff */
[----:B------:R-:W-:Y:S05]  /*3380*/  RET.REL.NODEC R6 `(_ZN2at6native27unrolled_elementwise_kernelIZZZNS0_22reciprocal_kernel_cudaERNS_18TensorIteratorBaseEENKUlvE_clEvENKUlvE1_clEvEUlN3c107complexIdEEE_St5arrayIPcLm2EELi4E23TrivialOffsetCalculatorILi1EjESE_NS0_6memory15LoadWithoutCastENSF_16StoreWithoutCastEEEviT_T0_T2_T3_T4_T5_) ;  /* 0xffffffcc061c7950 */ /* 0x000fea0003c3ffff */
.L_x_10513:
        /* <DEDUP_REMOVED lines=15> */
.L_x_19540:


//--------------------- .text._ZN2at6native29vectorized_elementwise_kernelILi2EZZZNS0_22reciprocal_kernel_cudaERNS_18TensorIteratorBaseEENKUlvE_clEvENKUlvE1_clEvEUlN3c107complexIdEEE_St5arrayIPcLm2EEEEviT0_T1_ --------------------------
	.section	.text._ZN2at6native29vectorized_elementwise_kernelILi2EZZZNS0_22reciprocal_kernel_cudaERNS_18TensorIteratorBaseEENKUlvE_clEvENKUlvE1_clEvEUlN3c107complexIdEEE_St5arrayIPcLm2EEEEviT0_T1_,"ax",@progbits
	.align	128
        .global         _ZN2at6native29vectorized_elementwise_kernelILi2EZZZNS0_22reciprocal_kernel_cudaERNS_18TensorIteratorBaseEENKUlvE_clEvENKUlvE1_clEvEUlN3c107complexIdEEE_St5arrayIPcLm2EEEEviT0_T1_
        .type           _ZN2at6native29vectorized_elementwise_kernelILi2EZZZNS0_22reciprocal_kernel_cudaERNS_18TensorIteratorBaseEENKUlvE_clEvENKUlvE1_clEvEUlN3c107complexIdEEE_St5arrayIPcLm2EEEEviT0_T1_,@function
        .size           _ZN2at6native29vectorized_elementwise_kernelILi2EZZZNS0_22reciprocal_kernel_cudaERNS_18TensorIteratorBaseEENKUlvE_clEvENKUlvE1_clEvEUlN3c107complexIdEEE_St5arrayIPcLm2EEEEviT0_T1_,(.L_x_19542 - _ZN2at6native29vectorized_elementwise_kernelILi2EZZZNS0_22reciprocal_kernel_cudaERNS_18TensorIteratorBaseEENKUlvE_clEvENKUlvE1_clEvEUlN3c107complexIdEEE_St5arrayIPcLm2EEEEviT0_T1_)
        .other          _ZN2at6native29vectorized_elementwise_kernelILi2EZZZNS0_22reciprocal_kernel_cudaERNS_18TensorIteratorBaseEENKUlvE_clEvENKUlvE1_clEvEUlN3c107complexIdEEE_St5arrayIPcLm2EEEEviT0_T1_,@"STO_CUDA_ENTRY STV_DEFAULT"
_ZN2at6native29vectorized_elementwise_kernelILi2EZZZNS0_22reciprocal_kernel_cudaERNS_18TensorIteratorBaseEENKUlvE_clEvENKUlvE1_clEvEUlN3c107complexIdEEE_St5arrayIPcLm2EEEEviT0_T1_:
.text._ZN2at6native29vectorized_elementwise_kernelILi2EZZZNS0_22reciprocal_kernel_cudaERNS_18TensorIteratorBaseEENKUlvE_clEvENKUlvE1_clEvEUlN3c107complexIdEEE_St5arrayIPcLm2EEEEviT0_T1_:
        /* <DEDUP_REMOVED lines=15> */
[----:B------:R0:W5:Y:S04]  /*00f0*/  LDG.E.128 R36, desc[UR4][R2.64+0x1010] ;  /* 0x0010100402247981 */ /* 0x000168000c1e1d00 */
[----:B------:R0:W5:Y:S04]  /*0100*/  LDG.E.128 R40, desc[UR4][R2.64+0x2000] ;  /* 0x0020000402287981 */ /* 0x000168000c1e1d00 */
[----:B------:R0:W5:Y:S04]  /*0110*/  LDG.E.128 R8, desc[UR4][R2.64+0x2010] ;  /* 0x0020100402087981 */ /* 0x000168000c1e1d00 */
[----:B------:R0:W5:Y:S04]  /*0120*/  LDG.E.128 R12, desc[UR4][R2.64+0x3000] ;  /* 0x00300004020c7981 */ /* 0x000168000c1e1d00 */
[----:B------:R0:W5:Y:S01]  /*0130*/  LDG.E.128 R16, desc[UR4][R2.64+0x3010] ;  /* 0x0030100402107981 */ /* 0x000162000c1e1d00 */
[----:B------:R-:W-:Y:S01]  /*0140*/  IMAD.MOV.U32 R0, RZ, RZ, 0x1 ;  /* 0x00000001ff007424 */ /* 0x000fe200078e00ff */
[----:B------:R-:W-:Y:S01]  /*0150*/  BSSY B1, `(.L_x_10515) ;  /* 0x000009e000017945 */ /* 0x000fe20003800000 */
[----:B------:R-:W-:-:S02]  /*0160*/  IMAD.MOV.U32 R20, RZ, RZ, 0x0 ;  /* 0x00000000ff147424 */ /* 0x000fc400078e00ff */
[----:B------:R-:W-:Y:S02]  /*0170*/  IMAD.MOV.U32 R21, RZ, RZ, 0x7ff80000 ;  /* 0x7ff80000ff157424 */ /* 0x000fe400078e00ff */
[----:B------:R-:W-:Y:S02]  /*0180*/  IMAD.MOV.U32 R22, RZ, RZ, 0x0 ;  /* 0x00000000ff167424 */ /* 0x000fe400078e00ff */
[----:B------:R-:W-:Y:S01]  /*0190*/  IMAD.MOV.U32 R23, RZ, RZ, 0x7ff80000 ;  /* 0x7ff80000ff177424 */ /* 0x000fe200078e00ff */
[----:B--2---:R-:W-:-:S14]  /*01a0*/  DSETP.GTU.AND P1, PT, |R24|, +INF , PT ;  /* 0x7ff000001800742a */ /* 0x004fdc0003f2c200 */
[----:B------:R-:W-:-:S06]  /*01b0*/  @!P1 DSETP.GTU.AND P0, PT, |R26|, +INF , PT ;  /* 0x7ff000001a00942a */ /* 0x000fcc0003f0c200 */
[----:B------:R-:W-:-:S04]  /*01c0*/  @!P1 SEL R0, RZ, 0x1, !P0 ;  /* 0x00000001ff009807 */ /* 0x000fc80004000000 */
[----:B------:R-:W-:-:S04]  /*01d0*/  PRMT R0, R0, 0x9910, RZ ;  /* 0x0000991000007816 */ /* 0x000fc800000000ff */
[----:B------:R-:W-:-:S13]  /*01e0*/  ISETP.NE.AND P0, PT, R0, RZ, PT ;  /* 0x000000ff0000720c */ /* 0x000fda0003f05270 */
[----:B0-----:R-:W-:Y:S05]  /*01f0*/  @P0 BRA `(.L_x_10516) ;  /* 0x00000008004c0947 */ /* 0x001fea0003800000 */
        /* <DEDUP_REMOVED lines=42> */
[----:B-----5:R-:W-:Y:S05]  /*04a0*/  CALL.REL.NOINC `($__internal_16_$__cuda_sm20_div_rn_f64_full) ;  /* 0x000000a800a47944 */ /* 0x020fea0003c00000 */
[----:B------:R-:W-:Y:S01]  /*04b0*/  IMAD.MOV.U32 R20, RZ, RZ, R2 ;  /* 0x000000ffff147224 */ /* 0x000fe200078e0002 */
[----:B------:R-:W-:-:S07]  /*04c0*/  MOV R21, R3 ;  /* 0x0000000300157202 */ /* 0x000fce0000000f00 */
.L_x_10520:
[----:B------:R-:W-:Y:S05]  /*04d0*/  BSYNC B2 ;  /* 0x0000000000027941 */ /* 0x000fea0003800000 */
.L_x_10519:
        /* <DEDUP_REMOVED lines=16> */
[----:B-----5:R-:W-:Y:S05]  /*05e0*/  CALL.REL.NOINC `($__internal_15_$__cuda_sm20_dblrcp_rn_slowpath_v3) ;  /* 0x000000a400a87944 */ /* 0x020fea0003c00000 */
[----:B------:R-:W-:Y:S02]  /*05f0*/  IMAD.MOV.U32 R22, RZ, RZ, R3 ;  /* 0x000000ffff167224 */ /* 0x000fe400078e0003 */
[----:B------:R-:W-:-:S07]  /*0600*/  IMAD.MOV.U32 R23, RZ, RZ, R2 ;  /* 0x000000ffff177224 */ /* 0x000fce00078e0002 */
.L_x_10522:
[----:B------:R-:W-:Y:S05]  /*0610*/  BSYNC B2 ;  /* 0x0000000000027941 */ /* 0x000fea0003800000 */
.L_x_10521:
[----:B------:R-:W-:Y:S02]  /*0620*/  DFMA R2, RZ, R20, 1 ;  /* 0x3ff00000ff02742b */ /* 0x000fe40000000014 */
[----:B------:R-:W-:-:S06]  /*0630*/  DADD R6, RZ, -R20 ;  /* 0x00000000ff067229 */ /* 0x000fcc0000000814 */
[-C--:B------:R-:W-:Y:S02]  /*0640*/  DMUL R20, R2, R22.reuse ;  /* 0x0000001602147228 */ /* 0x080fe40000000000 */
[----:B------:R-:W-:Y:S01]  /*0650*/  DMUL R22, R6, R22 ;  /* 0x0000001606167228 */ /* 0x000fe20000000000 */
[----:B------:R-:W-:Y:S10]  /*0660*/  BRA `(.L_x_10516) ;  /* 0x0000000400307947 */ /* 0x000ff40003800000 */
.L_x_10518:
        /* <DEDUP_REMOVED lines=14> */
[----:B------:R-:W-:Y:S01]  /*0750*/  MOV R0, 0x780 ;  /* 0x0000078000007802 */ /* 0x000fe20000000f00 */
[----:B------:R-:W-:-:S07]  /*0760*/  VIADD R2, R2, 0xfff00000 ;  /* 0xfff0000002027836 */ /* 0x000fce0000000000 */
[----:B-----5:R-:W-:Y:S05]  /*0770*/  CALL.REL.NOINC `($__internal_15_$__cuda_sm20_dblrcp_rn_slowpath_v3) ;  /* 0x000000a400447944 */ /* 0x020fea0003c00000 */
[----:B------:R-:W-:Y:S02]  /*0780*/  IMAD.MOV.U32 R20, RZ, RZ, R3 ;  /* 0x000000ffff147224 */ /* 0x000fe400078e0003 */
[----:B------:R-:W-:-:S07]  /*0790*/  IMAD.MOV.U32 R21, RZ, RZ, R2 ;  /* 0x000000ffff157224 */ /* 0x000fce00078e0002 */
.L_x_10524:
[----:B------:R-:W-:Y:S05]  /*07a0*/  BSYNC B2 ;  /* 0x0000000000027941 */ /* 0x000fea0003800000 */
.L_x_10523:
[----:B------:R-:W-:Y:S01]  /*07b0*/  DADD R2, -RZ, |R26| ;  /* 0x00000000ff027229 */ /* 0x000fe2000000051a */
[----:B------:R-:W-:Y:S02]  /*07c0*/  CS2R R6, SRZ ;  /* 0x0000000000067805 */ /* 0x000fe4000001ff00 */
[----:B------:R-:W-:-:S07]  /*07d0*/  MOV R0, 0x800 ;  /* 0x0000080000007802 */ /* 0x000fce0000000f00 */
[----:B------:R-:W-:-:S07]  /*07e0*/  IMAD.MOV.U32 R4, RZ, RZ, R2 ;  /* 0x000000ffff047224 */ /* 0x000fce00078e0002 */
[----:B-----5:R-:W-:Y:S05]  /*07f0*/  CALL.REL.NOINC `($__internal_16_$__cuda_sm20_div_rn_f64_full) ;  /* 0x000000a400d07944 */ /* 0x020fea0003c00000 */
[----:B------:R-:W-:Y:S02]  /*0800*/  IMAD.MOV.U32 R22, RZ, RZ, R2 ;  /* 0x000000ffff167224 */ /* 0x000fe400078e0002 */
[----:B------:R-:W-:Y:S01]  /*0810*/  IMAD.MOV.U32 R23, RZ, RZ, R3 ;  /* 0x000000ffff177224 */ /* 0x000fe200078e0003 */
[----:B------:R-:W-:Y:S06]  /*0820*/  BRA `(.L_x_10516) ;  /* 0x0000000000c07947 */ /* 0x000fec0003800000 */
.L_x_10517:
        /* <DEDUP_REMOVED lines=21> */
[----:B------:R-:W-:Y:S02]  /*0980*/  IMAD.MOV.U32 R20, RZ, RZ, R2 ;  /* 0x000000ffff147224 */ /* 0x000fe400078e0002 */
[----:B------:R-:W-:-:S07]  /*0990*/  IMAD.MOV.U32 R21, RZ, RZ, R3 ;  /* 0x000000ffff157224 */ /* 0x000fce00078e0003 */
.L_x_10526:
[----:B------:R-:W-:Y:S05]  /*09a0*/  BSYNC B2 ;  /* 0x0000000000027941 */ /* 0x000fea0003800000 */
.L_x_10525:
        /* <DEDUP_REMOVED lines=19> */
.L_x_10528:
[----:B------:R-:W-:Y:S05]  /*0ae0*/  BSYNC B2 ;  /* 0x0000000000027941 */ /* 0x000fea0003800000 */
.L_x_10527:
[----:B------:R-:W-:Y:S02]  /*0af0*/  DADD R2, RZ, R20 ;  /* 0x00000000ff027229 */ /* 0x000fe40000000014 */
[----:B------:R-:W-:-:S06]  /*0b00*/  DFMA R6, RZ, R20, -1 ;  /* 0xbff00000ff06742b */ /* 0x000fcc0000000014 */
[-C--:B------:R-:W-:Y:S02]  /*0b10*/  DMUL R20, R2, R22.reuse ;  /* 0x0000001602147228 */ /* 0x080fe40000000000 */
[----:B------:R-:W-:-:S11]  /*0b20*/  DMUL R22, R6, R22 ;  /* 0x0000001606167228 */ /* 0x000fd60000000000 */
.L_x_10516:
[----:B------:R-:W-:Y:S05]  /*0b30*/  BSYNC B1 ;  /* 0x0000000000017941 */ /* 0x000fea0003800000 */
.L_x_10515:
[----:B-----5:R-:W-:Y:S01]  /*0b40*/  DSETP.GTU.AND P1, PT, |R28|, +INF , PT ;  /* 0x7ff000001c00742a */ /* 0x020fe20003f2c200 */
        /* <DEDUP_REMOVED lines=54> */
[----:B------:R-:W-:Y:S05]  /*0eb0*/  CALL.REL.NOINC `($__internal_16_$__cuda_sm20_div_rn_f64_full) ;  /* 0x000000a000207944 */ /* 0x000fea0003c00000 */
[----:B------:R-:W-:Y:S02]  /*0ec0*/  IMAD.MOV.U32 R24, RZ, RZ, R2 ;  /* 0x000000ffff187224 */ /* 0x000fe400078e0002 */
[----:B------:R-:W-:-:S07]  /*0ed0*/  IMAD.MOV.U32 R25, RZ, RZ, R3 ;  /* 0x000000ffff197224 */ /* 0x000fce00078e0003 */
.L_x_10534:
[----:B------:R-:W-:Y:S05]  /*0ee0*/  BSYNC B2 ;  /* 0x0000000000027941 */ /* 0x000fea0003800000 */
.L_x_10533:
        /* <DEDUP_REMOVED lines=16> */
[----:B------:R-:W-:Y:S05]  /*0ff0*/  CALL.REL.NOINC `($__internal_15_$__cuda_sm20_dblrcp_rn_slowpath_v3) ;  /* 0x0000009c00247944 */ /* 0x000fea0003c00000 */
[----:B------:R-:W-:Y:S01]  /*1000*/  MOV R26, R3 ;  /* 0x00000003001a7202 */ /* 0x000fe20000000f00 */
[----:B------:R-:W-:-:S07]  /*1010*/  IMAD.MOV.U32 R27, RZ, RZ, R2 ;  /* 0x000000ffff1b7224 */ /* 0x000fce00078e0002 */
.L_x_10536:
[----:B------:R-:W-:Y:S05]  /*1020*/  BSYNC B2 ;  /* 0x0000000000027941 */ /* 0x000fea0003800000 */
.L_x_10535:
[----:B------:R-:W-:Y:S02]  /*1030*/  DFMA R2, RZ, R24, 1 ;  /* 0x3ff00000ff02742b */ /* 0x000fe40000000018 */
[----:B------:R-:W-:-:S06]  /*1040*/  DADD R6, RZ, -R24 ;  /* 0x00000000ff067229 */ /* 0x000fcc0000000818 */
[-C--:B------:R-:W-:Y:S02]  /*1050*/  DMUL R24, R2, R26.reuse ;  /* 0x0000001a02187228 */ /* 0x080fe40000000000 */
[----:B------:R-:W-:Y:S01]  /*1060*/  DMUL R26, R6, R26 ;  /* 0x0000001a061a7228 */ /* 0x000fe20000000000 */
[----:B------:R-:W-:Y:S10]  /*1070*/  BRA `(.L_x_10530) ;  /* 0x00000004002c7947 */ /* 0x000ff40003800000 */
.L_x_10532:
[----:B------:R-:W0:Y:S01]  /*1080*/  MUFU.RCP64H R3, R27 ;  /* 0x0000001b00037308 */ /* 0x000e220000001800 */
[----:B------:R-:W-:Y:S01]  /*1090*/  VIADD R2, R27, 0x300402 ;  /* 0x003004021b027836 */ /* 0x000fe20000000000 */
[----:B------:R-:W-:Y:S04]  /*10a0*/  BSSY B2, `(.L_x_10537) ;  /* 0x0000010000027945 */ /* 0x000fe80003800000 */
        /* <DEDUP_REMOVED lines=13> */
[----:B------:R-:W-:Y:S02]  /*1180*/  IMAD.MOV.U32 R24, RZ, RZ, R3 ;  /* 0x000000ffff187224 */ /* 0x000fe400078e0003 */
[----:B------:R-:W-:-:S07]  /*1190*/  IMAD.MOV.U32 R25, RZ, RZ, R2 ;  /* 0x000000ffff197224 */ /* 0x000fce00078e0002 */
.L_x_10538:
[----:B------:R-:W-:Y:S05]  /*11a0*/  BSYNC B2 ;  /* 0x0000000000027941 */ /* 0x000fea0003800000 */
.L_x_10537:
[----:B------:R-:W-:Y:S01]  /*11b0*/  DADD R2, -RZ, |R30| ;  /* 0x00000000ff027229 */ /* 0x000fe2000000051e */
[----:B------:R-:W-:Y:S02]  /*11c0*/  CS2R R6, SRZ ;  /* 0x0000000000067805 */ /* 0x000fe4000001ff00 */
[----:B------:R-:W-:-:S07]  /*11d0*/  MOV R0, 0x1200 ;  /* 0x0000120000007802 */ /* 0x000fce0000000f00 */
[----:B------:R-:W-:-:S07]  /*11e0*/  MOV R4, R2 ;  /* 0x0000000200047202 */ /* 0x000fce0000000f00 */
[----:B------:R-:W-:Y:S05]  /*11f0*/  CALL.REL.NOINC `($__internal_16_$__cuda_sm20_div_rn_f64_full) ;  /* 0x0000009c00507944 */ /* 0x000fea0003c00000 */
[----:B------:R-:W-:Y:S02]  /*1200*/  IMAD.MOV.U32 R26, RZ, RZ, R2 ;  /* 0x000000ffff1a7224 */ /* 0x000fe400078e0002 */
[----:B------:R-:W-:Y:S01]  /*1210*/  IMAD.MOV.U32 R27, RZ, RZ, R3 ;  /* 0x000000ffff1b7224 */ /* 0x000fe200078e0003 */
[----:B------:R-:W-:Y:S06]  /*1220*/  BRA `(.L_x_10530) ;  /* 0x0000000000c07947 */ /* 0x000fec0003800000 */
.L_x_10531:
        /* <DEDUP_REMOVED lines=20> */
[----:B------:R-:W-:Y:S05]  /*1370*/  CALL.REL.NOINC `($__internal_16_$__cuda_sm20_div_rn_f64_full) ;  /* 0x0000009800f07944 */ /* 0x000fea0003c00000 */
[----:B------:R-:W-:Y:S01]  /*1380*/  MOV R24, R2 ;  /* 0x0000000200187202 */ /* 0x000fe20000000f00 */
[----:B------:R-:W-:-:S07]  /*1390*/  IMAD.MOV.U32 R25, RZ, RZ, R3 ;  /* 0x000000ffff197224 */ /* 0x000fce00078e0003 */
.L_x_10540:
[----:B------:R-:W-:Y:S05]  /*13a0*/  BSYNC B2 ;  /* 0x0000000000027941 */ /* 0x000fea0003800000 */
.L_x_10539:
        /* <DEDUP_REMOVED lines=17> */
[----:B------:R-:W-:Y:S01]  /*14c0*/  IMAD.MOV.U32 R26, RZ, RZ, R3 ;  /* 0x000000ffff1a7224 */ /* 0x000fe200078e0003 */
[----:B------:R-:W-:-:S07]  /*14d0*/  MOV R27, R2 ;  /* 0x00000002001b7202 */ /* 0x000fce0000000f00 */
.L_x_10542:
[----:B------:R-:W-:Y:S05]  /*14e0*/  BSYNC B2 ;  /* 0x0000000000027941 */ /* 0x000fea0003800000 */
.L_x_10541:
[----:B------:R-:W-:Y:S02]  /*14f0*/  DADD R2, RZ, R24 ;  /* 0x00000000ff027229 */ /* 0x000fe40000000018 */
[----:B------:R-:W-:-:S06]  /*1500*/  DFMA R6, RZ, R24, -1 ;  /* 0xbff00000ff06742b */ /* 0x000fcc0000000018 */
[-C--:B------:R-:W-:Y:S02]  /*1510*/  DMUL R24, R2, R26.reuse ;  /* 0x0000001a02187228 */ /* 0x080fe40000000000 */
[----:B------:R-:W-:-:S11]  /*1520*/  DMUL R26, R6, R26 ;  /* 0x0000001a061a7228 */ /* 0x000fd60000000000 */
.L_x_10530:
[----:B------:R-:W-:Y:S05]  /*1530*/  BSYNC B1 ;  /* 0x0000000000017941 */ /* 0x000fea0003800000 */
.L_x_10529:
[----:B------:R-:W-:Y:S01]  /*1540*/  DSETP.GTU.AND P1, PT, |R32|, +INF , PT ;  /* 0x7ff000002000742a */ /* 0x000fe20003f2c200 */
        /* <DEDUP_REMOVED lines=57> */
.L_x_10548:
[----:B------:R-:W-:Y:S05]  /*18e0*/  BSYNC B2 ;  /* 0x0000000000027941 */ /* 0x000fea0003800000 */
.L_x_10547:
        /* <DEDUP_REMOVED lines=19> */
.L_x_10550:
[----:B------:R-:W-:Y:S05]  /*1a20*/  BSYNC B2 ;  /* 0x0000000000027941 */ /* 0x000fea0003800000 */
.L_x_10549:
[----:B------:R-:W-:Y:S02]  /*1a30*/  DFMA R2, RZ, R28, 1 ;  /* 0x3ff00000ff02742b */ /* 0x000fe4000000001c */
[----:B------:R-:W-:-:S06]  /*1a40*/  DADD R6, RZ, -R28 ;  /* 0x00000000ff067229 */ /* 0x000fcc000000081c */
[-C--:B------:R-:W-:Y:S02]  /*1a50*/  DMUL R28, R2, R30.reuse ;  /* 0x0000001e021c7228 */ /* 0x080fe40000000000 */
[----:B------:R-:W-:Y:S01]  /*1a60*/  DMUL R30, R6, R30 ;  /* 0x0000001e061e7228 */ /* 0x000fe20000000000 */
[----:B------:R-:W-:Y:S10]  /*1a70*/  BRA `(.L_x_10544) ;  /* 0x00000004002c7947 */ /* 0x000ff40003800000 */
.L_x_10546:
        /* <DEDUP_REMOVED lines=18> */
.L_x_10552:
[----:B------:R-:W-:Y:S05]  /*1ba0*/  BSYNC B2 ;  /* 0x0000000000027941 */ /* 0x000fea0003800000 */
.L_x_10551:
        /* <DEDUP_REMOVED lines=8> */
.L_x_10545:
        /* <DEDUP_REMOVED lines=23> */
.L_x_10554:
[----:B------:R-:W-:Y:S05]  /*1da0*/  BSYNC B2 ;  /* 0x0000000000027941 */ /* 0x000fea0003800000 */
.L_x_10553:
        /* <DEDUP_REMOVED lines=19> */
.L_x_10556:
[----:B------:R-:W-:Y:S05]  /*1ee0*/  BSYNC B2 ;  /* 0x0000000000027941 */ /* 0x000fea0003800000 */
.L_x_10555:
[----:B------:R-:W-:Y:S02]  /*1ef0*/  DADD R2, RZ, R28 ;  /* 0x00000000ff027229 */ /* 0x000fe4000000001c */
[----:B------:R-:W-:-:S06]  /*1f00*/  DFMA R6, RZ, R28, -1 ;  /* 0xbff00000ff06742b */ /* 0x000fcc000000001c */
[-C--:B------:R-:W-:Y:S02]  /*1f10*/  DMUL R28, R2, R30.reuse ;  /* 0x0000001e021c7228 */ /* 0x080fe40000000000 */
[----:B------:R-:W-:-:S11]  /*1f20*/  DMUL R30, R6, R30 ;  /* 0x0000001e061e7228 */ /* 0x000fd60000000000 */
.L_x_10544:
[----:B------:R-:W-:Y:S05]  /*1f30*/  BSYNC B1 ;  /* 0x0000000000017941 */ /* 0x000fea0003800000 */
.L_x_10543:
        /* <DEDUP_REMOVED lines=58> */
.L_x_10562:
[----:B------:R-:W-:Y:S05]  /*22e0*/  BSYNC B2 ;  /* 0x0000000000027941 */ /* 0x000fea0003800000 */
.L_x_10561:
        /* <DEDUP_REMOVED lines=19> */
.L_x_10564:
[----:B------:R-:W-:Y:S05]  /*2420*/  BSYNC B2 ;  /* 0x0000000000027941 */ /* 0x000fea0003800000 */
.L_x_10563:
[----:B------:R-:W-:Y:S02]  /*2430*/  DFMA R2, RZ, R32, 1 ;  /* 0x3ff00000ff02742b */ /* 0x000fe40000000020 */
[----:B------:R-:W-:-:S06]  /*2440*/  DADD R6, RZ, -R32 ;  /* 0x00000000ff067229 */ /* 0x000fcc0000000820 */
[-C--:B------:R-:W-:Y:S02]  /*2450*/  DMUL R32, R2, R34.reuse ;  /* 0x0000002202207228 */ /* 0x080fe40000000000 */
[----:B------:R-:W-:Y:S01]  /*2460*/  DMUL R34, R6, R34 ;  /* 0x0000002206227228 */ /* 0x000fe20000000000 */
[----:B------:R-:W-:Y:S10]  /*2470*/  BRA `(.L_x_10558) ;  /* 0x00000004002c7947 */ /* 0x000ff40003800000 */
.L_x_10560:
        /* <DEDUP_REMOVED lines=18> */
.L_x_10566:
[----:B------:R-:W-:Y:S05]  /*25a0*/  BSYNC B2 ;  /* 0x0000000000027941 */ /* 0x000fea0003800000 */
.L_x_10565:
[----:B------:R-:W-:Y:S01]  /*25b0*/  DADD R2, -RZ, |R38| ;  /* 0x00000000ff027229 */ /* 0x000fe20000000526 */
[----:B------:R-:W-:Y:S02]  /*25c0*/  CS2R R6, SRZ ;  /* 0x0000000000067805 */ /* 0x000fe4000001ff00 */
[----:B------:R-:W-:-:S07]  /*25d0*/  MOV R0, 0x2600 ;  /* 0x0000260000007802 */ /* 0x000fce0000000f00 */
[----:B------:R-:W-:-:S07]  /*25e0*/  IMAD.MOV.U32 R4, RZ, RZ, R2 ;  /* 0x000000ffff047224 */ /* 0x000fce00078e0002 */
[----:B------:R-:W-:Y:S05]  /*25f0*/  CALL.REL.NOINC `($__internal_16_$__cuda_sm20_div_rn_f64_full) ;  /* 0x0000008800507944 */ /* 0x000fea0003c00000 */
[----:B------:R-:W-:Y:S02]  /*2600*/  IMAD.MOV.U32 R34, RZ, RZ, R2 ;  /* 0x000000ffff227224 */ /* 0x000fe400078e0002 */
[----:B------:R-:W-:Y:S01]  /*2610*/  IMAD.MOV.U32 R35, RZ, RZ, R3 ;  /* 0x000000ffff237224 */ /* 0x000fe200078e0003 */
[----:B------:R-:W-:Y:S06]  /*2620*/  BRA `(.L_x_10558) ;  /* 0x0000000000c07947 */ /* 0x000fec0003800000 */
.L_x_10559:
        /* <DEDUP_REMOVED lines=23> */
.L_x_10568:
[----:B------:R-:W-:Y:S05]  /*27a0*/  BSYNC B2 ;  /* 0x0000000000027941 */ /* 0x000fea0003800000 */
.L_x_10567:
        /* <DEDUP_REMOVED lines=14> */
[----:B------:R-:W-:Y:S01]  /*2890*/  IMAD.MOV.U32 R3, RZ, RZ, R37 ;  /* 0x000000ffff037224 */ /* 0x000fe200078e0025 */
[----:B------:R-:W-:-:S07]  /*28a0*/  IADD3 R2, R2, -0x100000, RZ ;  /* 0xfff0000002027810 */ /* 0x000fce0007ffe0ff */
[----:B------:R-:W-:Y:S05]  /*28b0*/  CALL.REL.NOINC `($__internal_15_$__cuda_sm20_dblrcp_rn_slowpath_v3) ;  /* 0x0000008000f47944 */ /* 0x000fea0003c00000 */
[----:B------:R-:W-:Y:S02]  /*28c0*/  IMAD.MOV.U32 R34, RZ, RZ, R3 ;  /* 0x000000ffff227224 */ /* 0x000fe400078e0003 */
[----:B------:R-:W-:-:S07]  /*28d0*/  IMAD.MOV.U32 R35, RZ, RZ, R2 ;  /* 0x000000ffff237224 */ /* 0x000fce00078e0002 */
.L_x_10570:
[----:B------:R-:W-:Y:S05]  /*28e0*/  BSYNC B2 ;  /* 0x0000000000027941 */ /* 0x000fea0003800000 */
.L_x_10569:
[----:B------:R-:W-:Y:S02]  /*28f0*/  DADD R2, RZ, R32 ;  /* 0x00000000ff027229 */ /* 0x000fe40000000020 */
[----:B------:R-:W-:-:S06]  /*2900*/  DFMA R6, RZ, R32, -1 ;  /* 0xbff00000ff06742b */ /* 0x000fcc0000000020 */
[-C--:B------:R-:W-:Y:S02]  /*2910*/  DMUL R32, R2, R34.reuse ;  /* 0x0000002202207228 */ /* 0x080fe40000000000 */
[----:B------:R-:W-:-:S11]  /*2920*/  DMUL R34, R6, R34 ;  /* 0x0000002206227228 */ /* 0x000fd60000000000 */
.L_x_10558:
[----:B------:R-:W-:Y:S05]  /*2930*/  BSYNC B1 ;  /* 0x0000000000017941 */ /* 0x000fea0003800000 */
.L_x_10557:
[----:B------:R-:W-:Y:S01]  /*2940*/  DSETP.GTU.AND P1, PT, |R40|, +INF , PT ;  /* 0x7ff000002800742a */ /* 0x000fe20003f2c200 */
        /* <DEDUP_REMOVED lines=57> */
.L_x_10576:
[----:B------:R-:W-:Y:S05]  /*2ce0*/  BSYNC B2 ;  /* 0x0000000000027941 */ /* 0x000fea0003800000 */
.L_x_10575:
        /* <DEDUP_REMOVED lines=19> */
.L_x_10578:
[----:B------:R-:W-:Y:S05]  /*2e20*/  BSYNC B2 ;  /* 0x0000000000027941 */ /* 0x000fea0003800000 */
.L_x_10577:
[----:B------:R-:W-:Y:S02]  /*2e30*/  DFMA R2, RZ, R36, 1 ;  /* 0x3ff00000ff02742b */ /* 0x000fe40000000024 */
[----:B------:R-:W-:-:S06]  /*2e40*/  DADD R6, RZ, -R36 ;  /* 0x00000000ff067229 */ /* 0x000fcc0000000824 */
[-C--:B------:R-:W-:Y:S02]  /*2e50*/  DMUL R36, R2, R38.reuse ;  /* 0x0000002602247228 */ /* 0x080fe40000000000 */
[----:B------:R-:W-:Y:S01]  /*2e60*/  DMUL R38, R6, R38 ;  /* 0x0000002606267228 */ /* 0x000fe20000000000 */
[----:B------:R-:W-:Y:S10]  /*2e70*/  BRA `(.L_x_10572) ;  /* 0x00000004002c7947 */ /* 0x000ff40003800000 */
.L_x_10574:
        /* <DEDUP_REMOVED lines=18> */
.L_x_10580:
[----:B------:R-:W-:Y:S05]  /*2fa0*/  BSYNC B2 ;  /* 0x0000000000027941 */ /* 0x000fea0003800000 */
.L_x_10579:
        /* <DEDUP_REMOVED lines=8> */
.L_x_10573:
        /* <DEDUP_REMOVED lines=23> */
.L_x_10582:
[----:B------:R-:W-:Y:S05]  /*31a0*/  BSYNC B2 ;  /* 0x0000000000027941 */ /* 0x000fea0003800000 */
.L_x_10581:
        /* <DEDUP_REMOVED lines=16> */
[----:B------:R-:W-:Y:S05]  /*32b0*/  CALL.REL.NOINC `($__internal_15_$__cuda_sm20_dblrcp_rn_slowpath_v3) ;  /* 0x0000007800747944 */ /* 0x000fea0003c00000 */
[----:B------:R-:W-:Y:S02]  /*32c0*/  IMAD.MOV.U32 R38, RZ, RZ, R3 ;  /* 0x000000ffff267224 */ /* 0x000fe400078e0003 */
[----:B------:R-:W-:-:S07]  /*32d0*/  IMAD.MOV.U32 R39, RZ, RZ, R2 ;  /* 0x000000ffff277224 */ /* 0x000fce00078e0002 */
.L_x_10584:
[----:B------:R-:W-:Y:S05]  /*32e0*/  BSYNC B2 ;  /* 0x0000000000027941 */ /* 0x000fea0003800000 */
.L_x_10583:
[----:B------:R-:W-:Y:S02]  /*32f0*/  DADD R2, RZ, R36 ;  /* 0x00000000ff027229 */ /* 0x000fe40000000024 */
[----:B------:R-:W-:-:S06]  /*3300*/  DFMA R6, RZ, R36, -1 ;  /* 0xbff00000ff06742b */ /* 0x000fcc0000000024 */
[-C--:B------:R-:W-:Y:S02]  /*3310*/  DMUL R36, R2, R38.reuse ;  /* 0x0000002602247228 */ /* 0x080fe40000000000 */
[----:B------:R-:W-:-:S11]  /*3320*/  DMUL R38, R6, R38 ;  /* 0x0000002606267228 */ /* 0x000fd60000000000 */
.L_x_10572:
[----:B------:R-:W-:Y:S05]  /*3330*/  BSYNC B1 ;  /* 0x0000000000017941 */ /* 0x000fea0003800000 */
.L_x_10571:
[----:B------:R-:W-:Y:S01]  /*3340*/  DSETP.GTU.AND P1, PT, |R8|, +INF , PT ;  /* 0x7ff000000800742a */ /* 0x000fe20003f2c200 */
[----:B------:R-:W-:Y:S01]  /*3350*/  IMAD.MOV.U32 R0, RZ, RZ, 0x1 ;  /* 0x00000001ff007424 */ /* 0x000fe200078e00ff */
[----:B------:R-:W-:Y:S01]  /*3360*/  BSSY B1, `(.L_x_10585) ;  /* 0x00000a0000017945 */ /* 0x000fe20003800000 */
[----:B------:R-:W-:Y:S01]  /*3370*/  IMAD.MOV.U32 R44, RZ, RZ, 0x0 ;  /* 0x00000000ff2c7424 */ /* 0x000fe200078e00ff */
[----:B------:R-:W-:Y:S01]  /*3380*/  MOV R40, 0x0 ;  /* 0x0000000000287802 */ /* 0x000fe20000000f00 */
[----:B------:R-:W-:Y:S02]  /*3390*/  IMAD.MOV.U32 R45, RZ, RZ, 0x7ff80000 ;  /* 0x7ff80000ff2d7424 */ /* 0x000fe400078e00ff */
[----:B------:R-:W-:Y:S02]  /*33a0*/  IMAD.MOV.U32 R41, RZ, RZ, 0x7ff80000 ;  /* 0x7ff80000ff297424 */ /* 0x000fe400078e00ff */
[----:B------:R-:W-:Y:S02]  /*33b0*/  IMAD.MOV.U32 R42, RZ, RZ, 0x0 ;  /* 0x00000000ff2a7424 */ /* 0x000fe400078e00ff */
[----:B------:R-:W-:-:S03]  /*33c0*/  IMAD.MOV.U32 R43, RZ, RZ, 0x7ff80000 ;  /* 0x7ff80000ff2b7424 */ /* 0x000fc600078e00ff */
        /* <DEDUP_REMOVED lines=8> */
[----:B------:R-:W-:Y:S01]  /*3450*/  MOV R43, 0x7ff80000 ;  /* 0x7ff80000002b7802 */ /* 0x000fe20000000f00 */
[----:B------:R-:W-:Y:S02]  /*3460*/  IMAD.MOV.U32 R41, RZ, RZ, 0x7ff80000 ;  /* 0x7ff80000ff297424 */ /* 0x000fe400078e00ff */
[----:B------:R-:W-:-:S08]  /*3470*/  IMAD.MOV.U32 R42, RZ, RZ, 0x0 ;  /* 0x00000000ff2a7424 */ /* 0x000fd000078e00ff */
[----:B------:R-:W-:-:S06]  /*3480*/  @!P1 DSETP.NEU.AND P0, PT, |R10|, +INF , PT ;  /* 0x7ff000000a00942a */ /* 0x000fcc0003f0d200 */
[----:B------:R-:W-:-:S04]  /*3490*/  @!P1 SEL R0, RZ, 0x1, P0 ;  /* 0x00000001ff009807 */ /* 0x000fc80000000000 */
[----:B------:R-:W-:-:S04]  /*34a0*/  PRMT R0, R0, 0x9910, RZ ;  /* 0x0000991000007816 */ /* 0x000fc800000000ff */
[----:B------:R-:W-:-:S13]  /*34b0*/  ISETP.NE.AND P0, PT, R0, RZ, PT ;  /* 0x000000ff0000720c */ /* 0x000fda0003f05270 */
[----:B------:R-:W-:Y:S05]  /*34c0*/  @P0 BRA `(.L_x_10586) ;  /* 0x0000000800240947 */ /* 0x000fea0003800000 */
[----:B------:R-:W-:Y:S02]  /*34d0*/  PLOP3.LUT P0, PT, PT, PT, PT, 0x8, 0x0 ;  /* 0x000000000000781c */ /* 0x000fe40003f0e170 */
[----:B------:R-:W-:Y:S02]  /*34e0*/  CS2R R40, SRZ ;  /* 0x0000000000287805 */ /* 0x000fe4000001ff00 */
[----:B------:R-:W-:-:S03]  /*34f0*/  CS2R R42, SRZ ;  /* 0x00000000002a7805 */ /* 0x000fc6000001ff00 */
[----:B------:R-:W-:-:S14]  /*3500*/  @P1 DSETP.NEU.AND P0, PT, |R10|, +INF , PT ;  /* 0x7ff000000a00142a */ /* 0x000fdc0003f0d200 */
        /* <DEDUP_REMOVED lines=28> */
[----:B------:R-:W-:Y:S01]  /*36d0*/  IMAD.MOV.U32 R40, RZ, RZ, R2 ;  /* 0x000000ffff287224 */ /* 0x000fe200078e0002 */
[----:B------:R-:W-:-:S07]  /*36e0*/  MOV R41, R3 ;  /* 0x0000000300297202 */ /* 0x000fce0000000f00 */
.L_x_10590:
[----:B------:R-:W-:Y:S05]  /*36f0*/  BSYNC B2 ;  /* 0x0000000000027941 */ /* 0x000fea0003800000 */
.L_x_10589:
        /* <DEDUP_REMOVED lines=17> */
[----:B------:R-:W-:-:S04]  /*3810*/  LOP3.LUT R3, R3, R2, RZ, 0x3c, !PT ;  /* 0x0000000203037212 */ /* 0x000fc800078e3cff */
[----:B------:R-:W-:-:S04]  /*3820*/  LOP3.LUT R2, R3, R2, RZ, 0x3c, !PT ;  /* 0x0000000203027212 */ /* 0x000fc800078e3cff */
[----:B------:R-:W-:-:S07]  /*3830*/  LOP3.LUT R3, R3, R2, RZ, 0x3c, !PT ;  /* 0x0000000203037212 */ /* 0x000fce00078e3cff */
.L_x_10592:
[----:B------:R-:W-:Y:S05]  /*3840*/  BSYNC B2 ;  /* 0x0000000000027941 */ /* 0x000fea0003800000 */
.L_x_10591:
[----:B------:R-:W-:Y:S02]  /*3850*/  DFMA R6, RZ, R40, 1 ;  /* 0x3ff00000ff06742b */ /* 0x000fe40000000028 */
[----:B------:R-:W-:-:S06]  /*3860*/  DADD R42, RZ, -R40 ;  /* 0x00000000ff2a7229 */ /* 0x000fcc0000000828 */
[-C--:B------:R-:W-:Y:S02]  /*3870*/  DMUL R40, R6, R2.reuse ;  /* 0x0000000206287228 */ /* 0x080fe40000000000 */
[----:B------:R-:W-:Y:S01]  /*3880*/  DMUL R42, R42, R2 ;  /* 0x000000022a2a7228 */ /* 0x000fe20000000000 */
[----:B------:R-:W-:Y:S10]  /*3890*/  BRA `(.L_x_10586) ;  /* 0x0000000400307947 */ /* 0x000ff40003800000 */
.L_x_10588:
        /* <DEDUP_REMOVED lines=18> */
.L_x_10594:
[----:B------:R-:W-:Y:S05]  /*39c0*/  BSYNC B2 ;  /* 0x0000000000027941 */ /* 0x000fea0003800000 */
.L_x_10593:
        /* <DEDUP_REMOVED lines=8> */
.L_x_10587:
        /* <DEDUP_REMOVED lines=21> */
[----:B------:R-:W-:Y:S02]  /*3ba0*/  IMAD.MOV.U32 R40, RZ, RZ, R2 ;  /* 0x000000ffff287224 */ /* 0x000fe400078e0002 */
[----:B------:R-:W-:-:S07]  /*3bb0*/  IMAD.MOV.U32 R41, RZ, RZ, R3 ;  /* 0x000000ffff297224 */ /* 0x000fce00078e0003 */
.L_x_10596:
[----:B------:R-:W-:Y:S05]  /*3bc0*/  BSYNC B2 ;  /* 0x0000000000027941 */ /* 0x000fea0003800000 */
.L_x_10595:
        /* <DEDUP_REMOVED lines=20> */
.L_x_10598:
[----:B------:R-:W-:Y:S05]  /*3d10*/  BSYNC B2 ;  /* 0x0000000000027941 */ /* 0x000fea0003800000 */
.L_x_10597:
[----:B------:R-:W-:Y:S02]  /*3d20*/  DADD R6, RZ, R40 ;  /* 0x00000000ff067229 */ /* 0x000fe40000000028 */
[----:B------:R-:W-:-:S06]  /*3d30*/  DFMA R42, RZ, R40, -1 ;  /* 0xbff00000ff2a742b */ /* 0x000fcc0000000028 */
[-C--:B------:R-:W-:Y:S02]  /*3d40*/  DMUL R40, R6, R2.reuse ;  /* 0x0000000206287228 */ /* 0x080fe40000000000 */
[----:B------:R-:W-:-:S11]  /*3d50*/  DMUL R42, R42, R2 ;  /* 0x000000022a2a7228 */ /* 0x000fd60000000000 */
.L_x_10586:
[----:B------:R-:W-:Y:S05]  /*3d60*/  BSYNC B1 ;  /* 0x0000000000017941 */ /* 0x000fea0003800000 */
.L_x_10585:
[----:B------:R-:W-:Y:S01]  /*3d70*/  DSETP.GTU.AND P0, PT, |R12|, +INF , PT ;  /* 0x7ff000000c00742a */ /* 0x000fe20003f0c200 */
[----:B------:R-:W-:Y:S01]  /*3d80*/  BSSY B1, `(.L_x_10599) ;  /* 0x0000097000017945 */ /* 0x000fe20003800000 */
[----:B------:R-:W-:Y:S02]  /*3d90*/  IMAD.MOV.U32 R46, RZ, RZ, 0x0 ;  /* 0x00000000ff2e7424 */ /* 0x000fe400078e00ff */
[----:B------:R-:W-:-:S10]  /*3da0*/  IMAD.MOV.U32 R47, RZ, RZ, 0x7ff80000 ;  /* 0x7ff80000ff2f7424 */ /* 0x000fd400078e00ff */
[----:B------:R-:W-:Y:S05]  /*3db0*/  @P0 BRA `(.L_x_10600) ;  /* 0x00000008004c0947 */ /* 0x000fea0003800000 */
[----:B------:R-:W-:Y:S01]  /*3dc0*/  DSETP.GTU.AND P0, PT, |R14|, +INF , PT ;  /* 0x7ff000000e00742a */ /* 0x000fe20003f0c200 */
[----:B------:R-:W-:Y:S01]  /*3dd0*/  IMAD.MOV.U32 R46, RZ, RZ, 0x0 ;  /* 0x00000000ff2e7424 */ /* 0x000fe200078e00ff */
[----:B------:R-:W-:-:S12]  /*3de0*/  MOV R47, 0x7ff80000 ;  /* 0x7ff80000002f7802 */ /* 0x000fd80000000f00 */
[----:B------:R-:W-:Y:S05]  /*3df0*/  @P0 BRA `(.L_x_10600) ;  /* 0x00000008003c0947 */ /* 0x000fea0003800000 */
[----:B------:R-:W-:-:S14]  /*3e00*/  DSETP.NEU.AND P0, PT, |R12|, +INF , PT ;  /* 0x7ff000000c00742a */ /* 0x000fdc0003f0d200 */
[----:B------:R-:W-:Y:S01]  /*3e10*/  @!P0 DSETP.NEU.AND P1, PT, |R14|, +INF , PT ;  /* 0x7ff000000e00842a */ /* 0x000fe20003f2d200 */
[----:B------:R-:W-:-:S04]  /*3e20*/  @!P0 IMAD.MOV.U32 R44, RZ, RZ, RZ ;  /* 0x000000ffff2c8224 */ /* 0x000fc800078e00ff */
[----:B------:R-:W-:Y:S01]  /*3e30*/  @!P0 IMAD.MOV.U32 R46, RZ, RZ, R44 ;  /* 0x000000ffff2e8224 */ /* 0x000fe200078e002c */
[----:B------:R-:W-:-:S05]  /*3e40*/  @!P0 FSEL R45, RZ, +QNAN , P1 ;  /* 0x7ff80000ff2d8808 */ /* 0x000fca0000800000 */
[----:B------:R-:W-:Y:S01]  /*3e50*/  @!P0 IMAD.MOV.U32 R47, RZ, RZ, R45 ;  /* 0x000000ffff2f8224 */ /* 0x000fe200078e002d */
[----:B------:R-:W-:Y:S06]  /*3e60*/  @!P0 BRA `(.L_x_10600) ;  /* 0x0000000800208947 */ /* 0x000fec0003800000 */
        /* <DEDUP_REMOVED lines=33> */
.L_x_10604:
[----:B------:R-:W-:Y:S05]  /*4080*/  BSYNC B2 ;  /* 0x0000000000027941 */ /* 0x000fea0003800000 */
.L_x_10603:
        /* <DEDUP_REMOVED lines=17> */
[----:B------:R-:W-:-:S04]  /*41a0*/  LOP3.LUT R3, R3, R2, RZ, 0x3c, !PT ;  /* 0x0000000203037212 */ /* 0x000fc800078e3cff */
[----:B------:R-:W-:-:S04]  /*41b0*/  LOP3.LUT R2, R3, R2, RZ, 0x3c, !PT ;  /* 0x0000000203027212 */ /* 0x000fc800078e3cff */
[----:B------:R-:W-:-:S07]  /*41c0*/  LOP3.LUT R3, R3, R2, RZ, 0x3c, !PT ;  /* 0x0000000203037212 */ /* 0x000fce00078e3cff */
.L_x_10606:
[----:B------:R-:W-:Y:S05]  /*41d0*/  BSYNC B2 ;  /* 0x0000000000027941 */ /* 0x000fea0003800000 */
.L_x_10605:
[----:B------:R-:W-:Y:S02]  /*41e0*/  DFMA R44, RZ, R8, 1 ;  /* 0x3ff00000ff2c742b */ /* 0x000fe40000000008 */
[----:B------:R-:W-:-:S06]  /*41f0*/  DADD R8, RZ, -R8 ;  /* 0x00000000ff087229 */ /* 0x000fcc0000000808 */
[-C--:B------:R-:W-:Y:S02]  /*4200*/  DMUL R44, R44, R2.reuse ;  /* 0x000000022c2c7228 */ /* 0x080fe40000000000 */
[----:B------:R-:W-:Y:S01]  /*4210*/  DMUL R46, R8, R2 ;  /* 0x00000002082e7228 */ /* 0x000fe20000000000 */
[----:B------:R-:W-:Y:S10]  /*4220*/  BRA `(.L_x_10600) ;  /* 0x0000000400307947 */ /* 0x000ff40003800000 */
.L_x_10602:
        /* <DEDUP_REMOVED lines=18> */
.L_x_10608:
[----:B------:R-:W-:Y:S05]  /*4350*/  BSYNC B2 ;  /* 0x0000000000027941 */ /* 0x000fea0003800000 */
.L_x_10607:
        /* <DEDUP_REMOVED lines=8> */
.L_x_10601:
        /* <DEDUP_REMOVED lines=23> */
.L_x_10610:
[----:B------:R-:W-:Y:S05]  /*4550*/  BSYNC B2 ;  /* 0x0000000000027941 */ /* 0x000fea0003800000 */
.L_x_10609:
        /* <DEDUP_REMOVED lines=20> */
.L_x_10612:
[----:B------:R-:W-:Y:S05]  /*46a0*/  BSYNC B2 ;  /* 0x0000000000027941 */ /* 0x000fea0003800000 */
.L_x_10611:
[----:B------:R-:W-:Y:S02]  /*46b0*/  DADD R44, RZ, R8 ;  /* 0x00000000ff2c7229 */ /* 0x000fe40000000008 */
[----:B------:R-:W-:-:S06]  /*46c0*/  DFMA R8, RZ, R8, -1 ;  /* 0xbff00000ff08742b */ /* 0x000fcc0000000008 */
[-C--:B------:R-:W-:Y:S02]  /*46d0*/  DMUL R44, R44, R2.reuse ;  /* 0x000000022c2c7228 */ /* 0x080fe40000000000 */
[----:B------:R-:W-:-:S11]  /*46e0*/  DMUL R46, R8, R2 ;  /* 0x00000002082e7228 */ /* 0x000fd60000000000 */
.L_x_10600:
[----:B------:R-:W-:Y:S05]  /*46f0*/  BSYNC B1 ;  /* 0x0000000000017941 */ /* 0x000fea0003800000 */
.L_x_10599:
[----:B------:R-:W-:Y:S01]  /*4700*/  DSETP.GTU.AND P0, PT, |R18|, +INF , PT ;  /* 0x7ff000001200742a */ /* 0x000fe20003f0c200 */
[----:B------:R-:W-:Y:S01]  /*4710*/  BSSY B1, `(.L_x_10613) ;  /* 0x0000094000017945 */ /* 0x000fe20003800000 */
[----:B------:R-:W-:Y:S01]  /*4720*/  MOV R8, 0x0 ;  /* 0x0000000000087802 */ /* 0x000fe20000000f00 */
[----:B------:R-:W-:Y:S02]  /*4730*/  IMAD.MOV.U32 R9, RZ, RZ, 0x7ff80000 ;  /* 0x7ff80000ff097424 */ /* 0x000fe400078e00ff */
[----:B------:R-:W-:Y:S01]  /*4740*/  IMAD.MOV.U32 R10, RZ, RZ, 0x0 ;  /* 0x00000000ff0a7424 */ /* 0x000fe200078e00ff */
[----:B------:R-:W-:Y:S01]  /*4750*/  DSETP.GTU.OR P0, PT, |R16|, +INF , P0 ;  /* 0x7ff000001000742a */ /* 0x000fe2000070c600 */
[----:B------:R-:W-:-:S13]  /*4760*/  IMAD.MOV.U32 R11, RZ, RZ, 0x7ff80000 ;  /* 0x7ff80000ff0b7424 */ /* 0x000fda00078e00ff */
[----:B------:R-:W-:Y:S05]  /*4770*/  @P0 BRA `(.L_x_10614) ;  /* 0x0000000800340947 */ /* 0x000fea0003800000 */
[----:B------:R-:W-:Y:S01]  /*4780*/  DSETP.NEU.AND P0, PT, |R18|, +INF , PT ;  /* 0x7ff000001200742a */ /* 0x000fe20003f0d200 */
[----:B------:R-:W-:Y:S01]  /*4790*/  IMAD.MOV.U32 R8, RZ, RZ, RZ ;  /* 0x000000ffff087224 */ /* 0x000fe200078e00ff */
[----:B------:R-:W-:-:S03]  /*47a0*/  DSETP.NEU.AND P2, PT, |R16|, +INF , PT ;  /* 0x7ff000001000742a */ /* 0x000fc60003f4d200 */
[----:B------:R-:W-:Y:S01]  /*47b0*/  IMAD.MOV.U32 R10, RZ, RZ, R8 ;  /* 0x000000ffff0a7224 */ /* 0x000fe200078e0008 */
[----:B------:R-:W-:-:S06]  /*47c0*/  DSETP.NEU.OR P1, PT, |R16|, +INF , P0 ;  /* 0x7ff000001000742a */ /* 0x000fcc000072d600 */
        /* <DEDUP_REMOVED lines=35> */
.L_x_10618:
[----:B------:R-:W-:Y:S05]  /*4a00*/  BSYNC B2 ;  /* 0x0000000000027941 */ /* 0x000fea0003800000 */
.L_x_10617:
        /* <DEDUP_REMOVED lines=19> */
.L_x_10620:
[----:B------:R-:W-:Y:S05]  /*4b40*/  BSYNC B2 ;  /* 0x0000000000027941 */ /* 0x000fea0003800000 */
.L_x_10619:
[----:B------:R-:W-:Y:S02]  /*4b50*/  DFMA R2, RZ, R8, 1 ;  /* 0x3ff00000ff02742b */ /* 0x000fe40000000008 */
[----:B------:R-:W-:-:S06]  /*4b60*/  DADD R6, RZ, -R8 ;  /* 0x00000000ff067229 */ /* 0x000fcc0000000808 */
[-C--:B------:R-:W-:Y:S02]  /*4b70*/  DMUL R8, R2, R10.reuse ;  /* 0x0000000a02087228 */ /* 0x080fe40000000000 */
[----:B------:R-:W-:Y:S01]  /*4b80*/  DMUL R10, R6, R10 ;  /* 0x0000000a060a7228 */ /* 0x000fe20000000000 */
[----:B------:R-:W-:Y:S10]  /*4b90*/  BRA `(.L_x_10614) ;  /* 0x00000004002c7947 */ /* 0x000ff40003800000 */
.L_x_10616:
        /* <DEDUP_REMOVED lines=18> */
.L_x_10622:
[----:B------:R-:W-:Y:S05]  /*4cc0*/  BSYNC B2 ;  /* 0x0000000000027941 */ /* 0x000fea0003800000 */
.L_x_10621:
[----:B------:R-:W-:Y:S01]  /*4cd0*/  DADD R2, -RZ, |R18| ;  /* 0x00000000ff027229 */ /* 0x000fe20000000512 */
[----:B------:R-:W-:Y:S02]  /*4ce0*/  CS2R R6, SRZ ;  /* 0x0000000000067805 */ /* 0x000fe4000001ff00 */
[----:B------:R-:W-:-:S07]  /*4cf0*/  MOV R0, 0x4d20 ;  /* 0x00004d2000007802 */ /* 0x000fce0000000f00 */
[----:B------:R-:W-:-:S07]  /*4d00*/  IMAD.MOV.U32 R4, RZ, RZ, R2 ;  /* 0x000000ffff047224 */ /* 0x000fce00078e0002 */
[----:B------:R-:W-:Y:S05]  /*4d10*/  CALL.REL.NOINC `($__internal_16_$__cuda_sm20_div_rn_f64_full) ;  /* 0x0000006000887944 */ /* 0x000fea0003c00000 */
[----:B------:R-:W-:Y:S01]  /*4d20*/  IMAD.MOV.U32 R10, RZ, RZ, R2 ;  /* 0x000000ffff0a7224 */ /* 0x000fe200078e0002 */
[----:B------:R-:W-:Y:S01]  /*4d30*/  MOV R11, R3 ;  /* 0x00000003000b7202 */ /* 0x000fe20000000f00 */
[----:B------:R-:W-:Y:S06]  /*4d40*/  BRA `(.L_x_10614) ;  /* 0x0000000000c07947 */ /* 0x000fec0003800000 */
.L_x_10615:
        /* <DEDUP_REMOVED lines=23> */
.L_x_10624:
[----:B------:R-:W-:Y:S05]  /*4ec0*/  BSYNC B2 ;  /* 0x0000000000027941 */ /* 0x000fea0003800000 */
.L_x_10623:
        /* <DEDUP_REMOVED lines=19> */
.L_x_10626:
[----:B------:R-:W-:Y:S05]  /*5000*/  BSYNC B2 ;  /* 0x0000000000027941 */ /* 0x000fea0003800000 */
.L_x_10625:
[----:B------:R-:W-:Y:S02]  /*5010*/  DADD R2, RZ, R8 ;  /* 0x00000000ff027229 */ /* 0x000fe40000000008 */
[----:B------:R-:W-:-:S06]  /*5020*/  DFMA R6, RZ, R8, -1 ;  /* 0xbff00000ff06742b */ /* 0x000fcc0000000008 */
[-C--:B------:R-:W-:Y:S02]  /*5030*/  DMUL R8, R2, R10.reuse ;  /* 0x0000000a02087228 */ /* 0x080fe40000000000 */
[----:B------:R-:W-:-:S11]  /*5040*/  DMUL R10, R6, R10 ;  /* 0x0000000a060a7228 */ /* 0x000fd60000000000 */
.L_x_10614:
[----:B------:R-:W-:Y:S05]  /*5050*/  BSYNC B1 ;  /* 0x0000000000017941 */ /* 0x000fea0003800000 */
.L_x_10613:
[----:B------:R-:W0:Y:S02]  /*5060*/  LDC.64 R2, c[0x0][0x218] ;  /* 0x00008600ff027b82 */ /* 0x000e240000000a00 */
[----:B0-----:R-:W-:-:S04]  /*5070*/  IMAD.WIDE.U32 R2, R5, 0x10, R2 ;  /* 0x0000001005027825 */ /* 0x001fc800078e0002 */
[----:B------:R-:W-:-:S05]  /*5080*/  IMAD.WIDE R2, R48, 0x20, R2 ;  /* 0x0000002030027825 */ /* 0x000fca00078e0202 */
[----:B------:R-:W-:Y:S04]  /*5090*/  STG.E.128 desc[UR4][R2.64], R20 ;  /* 0x0000001402007986 */ /* 0x000fe8000c101d04 */
[----:B------:R-:W-:Y:S04]  /*50a0*/  STG.E.128 desc[UR4][R2.64+0x10], R24 ;  /* 0x0000101802007986 */ /* 0x000fe8000c101d04 */
[----:B------:R-:W-:Y:S04]  /*50b0*/  STG.E.128 desc[UR4][R2.64+0x1000], R28 ;  /* 0x0010001c02007986 */ /* 0x000fe8000c101d04 */
[----:B------:R-:W-:Y:S04]  /*50c0*/  STG.E.128 desc[UR4][R2.64+0x1010], R32 ;  /* 0x0010102002007986 */ /* 0x000fe8000c101d04 */
[----:B------:R-:W-:Y:S04]  /*50d0*/  STG.E.128 desc[UR4][R2.64+0x2000], R36 ;  /* 0x0020002402007986 */ /* 0x000fe8000c101d04 */
[----:B------:R-:W-:Y:S04]  /*50e0*/  STG.E.128 desc[UR4][R2.64+0x2010], R40 ;  /* 0x0020102802007986 */ /* 0x000fe8000c101d04 */
[----:B------:R-:W-:Y:S04]  /*50f0*/  STG.E.128 desc[UR4][R2.64+0x3000], R44 ;  /* 0x0030002c02007986 */ /* 0x000fe8000c101d04 */
[----:B------:R-:W-:Y:S01]  /*5100*/  STG.E.128 desc[UR4][R2.64+0x3010], R8 ;  /* 0x0030100802007986 */ /* 0x000fe2000c101d04 */
[----:B------:R-:W-:Y:S05]  /*5110*/  EXIT ;  /* 0x000000000000794d */ /* 0x000fea0003800000 */
.L_x_10514:
[----:B------:R-:W0:Y:S01]  /*5120*/  S2R R0, SR_TID.X ;  /* 0x0000000000007919 */ /* 0x000e220000002100 */
[----:B------:R-:W-:Y:S02]  /*5130*/  CS2R R18, SRZ ;  /* 0x0000000000127805 */ /* 0x000fe4000001ff00 */
[----:B------:R-:W-:Y:S02]  /*5140*/  CS2R R16, SRZ ;  /* 0x0000000000107805 */ /* 0x000fe4000001ff00 */
[----:B0-----:R-:W-:-:S13]  /*5150*/  ISETP.GE.AND P0, PT, R0, R48, PT ;  /* 0x000000300000720c */ /* 0x001fda0003f06270 */
[----:B------:R-:W-:Y:S01]  /*5160*/  @!P0 IADD3 R31, R5, R0, RZ ;  /* 0x00000000051f8210 */ /* 0x000fe20007ffe0ff */
[----:B------:R-:W-:Y:S01]  /*5170*/  @!P0 VIADD R0, R0, 0x80 ;  /* 0x0000008000008836 */ /* 0x000fe20000000000 */
[----:B------:R-:W0:Y:S04]  /*5180*/  @!P0 LDC.64 R24, c[0x0][0x220] ;  /* 0x00008800ff188b82 */ /* 0x000e280000000a00 */
[----:B------:R-:W-:-:S13]  /*5190*/  ISETP.GE.AND P6, PT, R0, R48, PT ;  /* 0x000000300000720c */ /* 0x000fda0003fc6270 */
[----:B------:R-:W-:Y:S01]  /*51a0*/  @!P6 IMAD.IADD R7, R5, 0x1, R0 ;  /* 0x000000010507e824 */ /* 0x000fe200078e0200 */
[----:B------:R-:W1:Y:S01]  /*51b0*/  @!P6 LDC.64 R2, c[0x0][0x220] ;  /* 0x00008800ff02eb82 */ /* 0x000e620000000a00 */
[----:B------:R-:W-:-:S05]  /*51c0*/  @!P6 VIADD R0, R0, 0x80 ;  /* 0x000000800000e836 */ /* 0x000fca0000000000 */
[----:B------:R-:W-:-:S13]  /*51d0*/  ISETP.GE.AND P5, PT, R0, R48, PT ;  /* 0x000000300000720c */ /* 0x000fda0003fa6270 */
[----:B------:R-:W-:Y:S02]  /*51e0*/  @!P5 IMAD.IADD R21, R5, 0x1, R0 ;  /* 0x000000010515d824 */ /* 0x000fe400078e0200 */
[----:B------:R-:W-:Y:S02]  /*51f0*/  @!P5 VIADD R0, R0, 0x80 ;  /* 0x000000800000d836 */ /* 0x000fe40000000000 */
[----:B-1----:R-:W-:-:S03]  /*5200*/  @!P6 IMAD.WIDE.U32 R2, R7, 0x10, R2 ;  /* 0x000000100702e825 */ /* 0x002fc600078e0002 */
[C---:B------:R-:W-:Y:S01]  /*5210*/  ISETP.GE.AND P4, PT, R0.reuse, R48, PT ;  /* 0x000000300000720c */ /* 0x040fe20003f86270 */
[----:B------:R-:W1:Y:S01]  /*5220*/  @!P5 LDC.64 R6, c[0x0][0x220] ;  /* 0x00008800ff06db82 */ /* 0x000e620000000a00 */
[----:B------:R2:W5:Y:S11]  /*5230*/  @!P6 LDG.E.128 R16, desc[UR4][R2.64] ;  /* 0x000000040210e981 */ /* 0x000576000c1e1d00 */
[----:B------:R-:W-:Y:S01]  /*5240*/  @!P4 IMAD.IADD R29, R5, 0x1, R0 ;  /* 0x00000001051dc824 */ /* 0x000fe200078e0200 */
[----:B------:R-:W-:-:S02]  /*5250*/  @!P4 IADD3 R0, R0, 0x80, RZ ;  /* 0x000000800000c810 */ /* 0x000fc40007ffe0ff */
[----:B------:R-:W-:Y:S02]  /*5260*/  CS2R R42, SRZ ;  /* 0x00000000002a7805 */ /* 0x000fe4000001ff00 */
[----:B------:R-:W-:Y:S02]  /*5270*/  CS2R R40, SRZ ;  /* 0x0000000000287805 */ /* 0x000fe4000001ff00 */
[----:B------:R-:W-:Y:S02]  /*5280*/  CS2R R46, SRZ ;  /* 0x00000000002e7805 */ /* 0x000fe4000001ff00 */
[----:B------:R-:W-:Y:S02]  /*5290*/  ISETP.GE.AND P3, PT, R0, R48, PT ;  /* 0x000000300000720c */ /* 0x000fe40003f66270 */
[----:B------:R-:W-:Y:S02]  /*52a0*/  CS2R R44, SRZ ;  /* 0x00000000002c7805 */ /* 0x000fe4000001ff00 */
[----:B------:R-:W-:-:S02]  /*52b0*/  CS2R R38, SRZ ;  /* 0x0000000000267805 */ /* 0x000fc4000001ff00 */
[----:B------:R-:W-:Y:S02]  /*52c0*/  CS2R R36, SRZ ;  /* 0x0000000000247805 */ /* 0x000fe4000001ff00 */
[----:B------:R-:W-:Y:S01]  /*52d0*/  CS2R R34, SRZ ;  /* 0x0000000000227805 */ /* 0x000fe2000001ff00 */
[----:B0-----:R-:W-:Y:S01]  /*52e0*/  @!P0 IMAD.WIDE.U32 R24, R31, 0x10, R24 ;  /* 0x000000101f188825 */ /* 0x001fe200078e0018 */
[----:B------:R-:W0:Y:S03]  /*52f0*/  @!P4 LDC.64 R8, c[0x0][0x220] ;  /* 0x00008800ff08cb82 */ /* 0x000e260000000a00 */
[----:B------:R-:W-:-:S05]  /*5300*/  @!P3 IMAD.IADD R15, R5, 0x1, R0 ;  /* 0x00000001050fb824 */ /* 0x000fca00078e0200 */
[----:B------:R-:W2:Y:S01]  /*5310*/  @!P3 LDC.64 R10, c[0x0][0x220] ;  /* 0x00008800ff0abb82 */ /* 0x000ea20000000a00 */
[----:B------:R-:W-:-:S05]  /*5320*/  @!P3 VIADD R0, R0, 0x80 ;  /* 0x000000800000b836 */ /* 0x000fca0000000000 */
[----:B------:R-:W-:-:S13]  /*5330*/  ISETP.GE.AND P2, PT, R0, R48, PT ;  /* 0x000000300000720c */ /* 0x000fda0003f46270 */
[----:B------:R-:W-:Y:S01]  /*5340*/  @!P2 IMAD.IADD R33, R5, 0x1, R0 ;  /* 0x000000010521a824 */ /* 0x000fe200078e0200 */
[----:B------:R-:W3:Y:S01]  /*5350*/  @!P2 LDC.64 R12, c[0x0][0x220] ;  /* 0x00008800ff0cab82 */ /* 0x000ee20000000a00 */
[----:B------:R-:W-:-:S05]  /*5360*/  @!P2 VIADD R0, R0, 0x80 ;  /* 0x000000800000a836 */ /* 0x000fca0000000000 */
[----:B------:R-:W-:-:S13]  /*5370*/  ISETP.GE.AND P1, PT, R0, R48, PT ;  /* 0x000000300000720c */ /* 0x000fda0003f26270 */
[----:B------:R-:W-:Y:S01]  /*5380*/  @!P1 IMAD.IADD R51, R5, 0x1, R0 ;  /* 0x0000000105339824 */ /* 0x000fe200078e0200 */
[----:B------:R-:W4:Y:S01]  /*5390*/  @!P1 LDC.64 R22, c[0x0][0x220] ;  /* 0x00008800ff169b82 */ /* 0x000f220000000a00 */
[----:B------:R-:W-:-:S05]  /*53a0*/  @!P1 VIADD R0, R0, 0x80 ;  /* 0x0000008000009836 */ /* 0x000fca0000000000 */
[----:B------:R-:W-:-:S13]  /*53b0*/  ISETP.GE.AND P6, PT, R0, R48, PT ;  /* 0x000000300000720c */ /* 0x000fda0003fc6270 */
[----:B------:R-:W0:Y:S01]  /*53c0*/  @!P6 LDC.64 R26, c[0x0][0x220] ;  /* 0x00008800ff1aeb82 */ /* 0x000e220000000a00 */
[----:B-1----:R-:W-:-:S04]  /*53d0*/  @!P5 IMAD.WIDE.U32 R20, R21, 0x10, R6 ;  /* 0x000000101514d825 */ /* 0x002fc800078e0006 */
[----:B--2---:R-:W-:Y:S01]  /*53e0*/  @!P3 IMAD.WIDE.U32 R2, R15, 0x10, R10 ;  /* 0x000000100f02b825 */ /* 0x004fe200078e000a */
[----:B------:R-:W-:-:S03]  /*53f0*/  CS2R R14, SRZ ;  /* 0x00000000000e7805 */ /* 0x000fc6000001ff00 */
[----:B---3--:R-:W-:Y:S01]  /*5400*/  @!P2 IMAD.WIDE.U32 R6, R33, 0x10, R12 ;  /* 0x000000102106a825 */ /* 0x008fe200078e000c */
[----:B------:R-:W-:Y:S02]  /*5410*/  CS2R R12, SRZ ;  /* 0x00000000000c7805 */ /* 0x000fe4000001ff00 */
[----:B------:R-:W-:Y:S01]  /*5420*/  @!P6 IADD3 R33, R5, R0, RZ ;  /* 0x000000000521e210 */ /* 0x000fe20007ffe0ff */
[----:B------:R-:W5:Y:S01]  /*5430*/  @!P3 LDG.E.128 R40, desc[UR4][R2.64] ;  /* 0x000000040228b981 */ /* 0x000f62000c1e1d00 */
[----:B----4-:R-:W-:Y:S01]  /*5440*/  @!P1 IMAD.WIDE.U32 R50, R51, 0x10, R22 ;  /* 0x0000001033329825 */ /* 0x010fe200078e0016 */
[----:B------:R-:W-:Y:S02]  /*5450*/  CS2R R22, SRZ ;  /* 0x0000000000167805 */ /* 0x000fe4000001ff00 */
[----:B------:R1:W5:Y:S04]  /*5460*/  @!P5 LDG.E.128 R12, desc[UR4][R20.64] ;  /* 0x00000004140cd981 */ /* 0x000368000c1e1d00 */
[----:B------:R-:W5:Y:S01]  /*5470*/  @!P2 LDG.E.128 R44, desc[UR4][R6.64] ;  /* 0x00000004062ca981 */ /* 0x000f62000c1e1d00 */
[----:B0-----:R-:W-:Y:S01]  /*5480*/  @!P6 IMAD.WIDE.U32 R26, R33, 0x10, R26 ;  /* 0x00000010211ae825 */ /* 0x001fe200078e001a */
[----:B------:R-:W-:-:S02]  /*5490*/  CS2R R32, SRZ ;  /* 0x0000000000207805 */ /* 0x000fc4000001ff00 */
[----:B-1----:R-:W-:Y:S01]  /*54a0*/  CS2R R20, SRZ ;  /* 0x0000000000147805 */ /* 0x002fe2000001ff00 */
[----:B------:R-:W5:Y:S04]  /*54b0*/  @!P1 LDG.E.128 R36, desc[UR4][R50.64] ;  /* 0x0000000432249981 */ /* 0x000f68000c1e1d00 */
[----:B------:R-:W5:Y:S04]  /*54c0*/  @!P6 LDG.E.128 R32, desc[UR4][R26.64] ;  /* 0x000000041a20e981 */ /* 0x000f68000c1e1d00 */
[----:B------:R-:W5:Y:S01]  /*54d0*/  @!P0 LDG.E.128 R20, desc[UR4][R24.64] ;  /* 0x0000000418148981 */ /* 0x000f62000c1e1d00 */
[----:B------:R-:W-:Y:S01]  /*54e0*/  @!P4 IMAD.WIDE.U32 R28, R29, 0x10, R8 ;  /* 0x000000101d1cc825 */ /* 0x000fe200078e0008 */
[----:B------:R-:W-:-:S02]  /*54f0*/  CS2R R10, SRZ ;  /* 0x00000000000a7805 */ /* 0x000fc4000001ff00 */
[----:B------:R-:W-:Y:S01]  /*5500*/  CS2R R8, SRZ ;  /* 0x0000000000087805 */ /* 0x000fe2000001ff00 */
[----:B------:R-:W-:Y:S01]  /*5510*/  BSSY B1, `(.L_x_10627) ;  /* 0x00000a7000017945 */ /* 0x000fe20003800000 */
[----:B------:R-:W-:-:S04]  /*5520*/  CS2R R30, SRZ ;  /* 0x00000000001e7805 */ /* 0x000fc8000001ff00 */
[----:B------:R0:W5:Y:S02]  /*5530*/  @!P4 LDG.E.128 R8, desc[UR4][R28.64] ;  /* 0x000000041c08c981 */ /* 0x000164000c1e1d00 */
[----:B0-----:R-:W-:Y:S01]  /*5540*/  CS2R R28, SRZ ;  /* 0x00000000001c7805 */ /* 0x001fe2000001ff00 */
        /* <DEDUP_REMOVED lines=59> */
.L_x_10632:
[----:B------:R-:W-:Y:S05]  /*5900*/  BSYNC B2 ;  /* 0x0000000000027941 */ /* 0x000fea0003800000 */
.L_x_10631:
        /* <DEDUP_REMOVED lines=20> */
.L_x_10634:
[----:B------:R-:W-:Y:S05]  /*5a50*/  BSYNC B2 ;  /* 0x0000000000027941 */ /* 0x000fea0003800000 */
.L_x_10633:
[----:B------:R-:W-:Y:S02]  /*5a60*/  DFMA R28, RZ, R24, 1 ;  /* 0x3ff00000ff1c742b */ /* 0x000fe40000000018 */
[----:B------:R-:W-:-:S06]  /*5a70*/  DADD R24, RZ, -R24 ;  /* 0x00000000ff187229 */ /* 0x000fcc0000000818 */
[-C--:B------:R-:W-:Y:S02]  /*5a80*/  DMUL R28, R28, R2.reuse ;  /* 0x000000021c1c7228 */ /* 0x080fe40000000000 */
[----:B------:R-:W-:Y:S01]  /*5a90*/  DMUL R30, R24, R2 ;  /* 0x00000002181e7228 */ /* 0x000fe20000000000 */
[----:B------:R-:W-:Y:S10]  /*5aa0*/  BRA `(.L_x_10628) ;  /* 0x0000000400347947 */ /* 0x000ff40003800000 */
.L_x_10630:
[----:B------:R-:W-:Y:S01]  /*5ab0*/  DADD R24, -RZ, |R20| ;  /* 0x00000000ff187229 */ /* 0x000fe20000000514 */
[----:B------:R-:W-:Y:S05]  /*5ac0*/  BSSY B2, `(.L_x_10635) ;  /* 0x0000012000027945 */ /* 0x000fea0003800000 */
[----:B------:R-:W0:Y:S04]  /*5ad0*/  MUFU.RCP64H R3, R25 ;  /* 0x0000001900037308 */ /* 0x000e280000001800 */
[----:B------:R-:W-:-:S05]  /*5ae0*/  VIADD R2, R25, 0x300402 ;  /* 0x0030040219027836 */ /* 0x000fca0000000000 */
        /* <DEDUP_REMOVED lines=15> */
.L_x_10636:
[----:B------:R-:W-:Y:S05]  /*5be0*/  BSYNC B2 ;  /* 0x0000000000027941 */ /* 0x000fea0003800000 */
.L_x_10635:
        /* <DEDUP_REMOVED lines=8> */
.L_x_10629:
        /* <DEDUP_REMOVED lines=23> */
.L_x_10638:
[----:B------:R-:W-:Y:S05]  /*5de0*/  BSYNC B2 ;  /* 0x0000000000027941 */ /* 0x000fea0003800000 */
.L_x_10637:
        /* <DEDUP_REMOVED lines=20> */
.L_x_10640:
[----:B------:R-:W-:Y:S05]  /*5f30*/  BSYNC B2 ;  /* 0x0000000000027941 */ /* 0x000fea0003800000 */
.L_x_10639:
[----:B------:R-:W-:Y:S02]  /*5f40*/  DADD R28, RZ, R24 ;  /* 0x00000000ff1c7229 */ /* 0x000fe40000000018 */
[----:B------:R-:W-:-:S06]  /*5f50*/  DFMA R24, RZ, R24, -1 ;  /* 0xbff00000ff18742b */ /* 0x000fcc0000000018 */
[-C--:B------:R-:W-:Y:S02]  /*5f60*/  DMUL R28, R28, R2.reuse ;  /* 0x000000021c1c7228 */ /* 0x080fe40000000000 */
[----:B------:R-:W-:-:S11]  /*5f70*/  DMUL R30, R24, R2 ;  /* 0x00000002181e7228 */ /* 0x000fd60000000000 */
.L_x_10628:
[----:B------:R-:W-:Y:S05]  /*5f80*/  BSYNC B1 ;  /* 0x0000000000017941 */ /* 0x000fea0003800000 */
.L_x_10627:
[----:B------:R-:W0:Y:S01]  /*5f90*/  S2R R3, SR_TID.X ;  /* 0x0000000000037919 */ /* 0x000e220000002100 */
[----:B------:R-:W-:Y:S01]  /*5fa0*/  BSSY B1, `(.L_x_10641) ;  /* 0x00000a8000017945 */ /* 0x000fe20003800000 */
[----:B------:R-:W-:Y:S02]  /*5fb0*/  CS2R R26, SRZ ;  /* 0x00000000001a7805 */ /* 0x000fe4000001ff00 */
[----:B------:R-:W-:Y:S02]  /*5fc0*/  CS2R R24, SRZ ;  /* 0x0000000000187805 */ /* 0x000fe4000001ff00 */
[----:B0-----:R-:W-:-:S04]  /*5fd0*/  IADD3 R3, R3, 0x80, RZ ;  /* 0x0000008003037810 */ /* 0x001fc80007ffe0ff */
[----:B------:R-:W-:-:S13]  /*5fe0*/  ISETP.GE.AND P0, PT, R3, R48, PT ;  /* 0x000000300300720c */ /* 0x000fda0003f06270 */
[----:B------:R-:W-:Y:S05]  /*5ff0*/  @P0 BRA `(.L_x_10642) ;  /* 0x0000000800880947 */ /* 0x000fea0003800000 */
        /* <DEDUP_REMOVED lines=58> */
.L_x_10646:
[----:B------:R-:W-:Y:S05]  /*63a0*/  BSYNC B2 ;  /* 0x0000000000027941 */ /* 0x000fea0003800000 */
.L_x_10645:
        /* <DEDUP_REMOVED lines=20> */
.L_x_10648:
[----:B------:R-:W-:Y:S05]  /*64f0*/  BSYNC B2 ;  /* 0x0000000000027941 */ /* 0x000fea0003800000 */
.L_x_10647:
[----:B------:R-:W-:Y:S02]  /*6500*/  DFMA R24, RZ, R20, 1 ;  /* 0x3ff00000ff18742b */ /* 0x000fe40000000014 */
[----:B------:R-:W-:-:S06]  /*6510*/  DADD R20, RZ, -R20 ;  /* 0x00000000ff147229 */ /* 0x000fcc0000000814 */
[-C--:B------:R-:W-:Y:S02]  /*6520*/  DMUL R24, R24, R2.reuse ;  /* 0x0000000218187228 */ /* 0x080fe40000000000 */
[----:B------:R-:W-:Y:S01]  /*6530*/  DMUL R26, R20, R2 ;  /* 0x00000002141a7228 */ /* 0x000fe20000000000 */
[----:B------:R-:W-:Y:S10]  /*6540*/  BRA `(.L_x_10642) ;  /* 0x0000000400347947 */ /* 0x000ff40003800000 */
.L_x_10644:
        /* <DEDUP_REMOVED lines=19> */
.L_x_10650:
[----:B------:R-:W-:Y:S05]  /*6680*/  BSYNC B2 ;  /* 0x0000000000027941 */ /* 0x000fea0003800000 */
.L_x_10649:
        /* <DEDUP_REMOVED lines=8> */
.L_x_10643:
        /* <DEDUP_REMOVED lines=23> */
.L_x_10652:
[----:B------:R-:W-:Y:S05]  /*6880*/  BSYNC B2 ;  /* 0x0000000000027941 */ /* 0x000fea0003800000 */
.L_x_10651:
        /* <DEDUP_REMOVED lines=20> */
.L_x_10654:
[----:B------:R-:W-:Y:S05]  /*69d0*/  BSYNC B2 ;  /* 0x0000000000027941 */ /* 0x000fea0003800000 */
.L_x_10653:
[----:B------:R-:W-:Y:S02]  /*69e0*/  DADD R24, RZ, R20 ;  /* 0x00000000ff187229 */ /* 0x000fe40000000014 */
[----:B------:R-:W-:-:S06]  /*69f0*/  DFMA R20, RZ, R20, -1 ;  /* 0xbff00000ff14742b */ /* 0x000fcc0000000014 */
[-C--:B------:R-:W-:Y:S02]  /*6a00*/  DMUL R24, R24, R2.reuse ;  /* 0x0000000218187228 */ /* 0x080fe40000000000 */
[----:B------:R-:W-:-:S11]  /*6a10*/  DMUL R26, R20, R2 ;  /* 0x00000002141a7228 */ /* 0x000fd60000000000 */
.L_x_10642:
[----:B------:R-:W-:Y:S05]  /*6a20*/  BSYNC B1 ;  /* 0x0000000000017941 */ /* 0x000fea0003800000 */
.L_x_10641:
[----:B------:R-:W0:Y:S01]  /*6a30*/  S2R R3, SR_TID.X ;  /* 0x0000000000037919 */ /* 0x000e220000002100 */
[----:B------:R-:W-:Y:S01]  /*6a40*/  BSSY B1, `(.L_x_10655) ;  /* 0x00000a6000017945 */ /* 0x000fe20003800000 */
[----:B-----5:R-:W-:Y:S02]  /*6a50*/  CS2R R22, SRZ ;  /* 0x0000000000167805 */ /* 0x020fe4000001ff00 */
[----:B------:R-:W-:Y:S02]  /*6a60*/  CS2R R20, SRZ ;  /* 0x0000000000147805 */ /* 0x000fe4000001ff00 */
[----:B0-----:R-:W-:-:S04]  /*6a70*/  IADD3 R3, R3, 0x100, RZ ;  /* 0x0000010003037810 */ /* 0x001fc80007ffe0ff */
[----:B------:R-:W-:-:S13]  /*6a80*/  ISETP.GE.AND P0, PT, R3, R48, PT ;  /* 0x000000300300720c */ /* 0x000fda0003f06270 */
[----:B------:R-:W-:Y:S05]  /*6a90*/  @P0 BRA `(.L_x_10656) ;  /* 0x0000000800800947 */ /* 0x000fea0003800000 */
[----:B------:R-:W-:Y:S01]  /*6aa0*/  DSETP.GTU.AND P1, PT, |R12|, +INF , PT ;  /* 0x7ff000000c00742a */ /* 0x000fe20003f2c200 */
        /* <DEDUP_REMOVED lines=55> */
.L_x_10660:
[----:B------:R-:W-:Y:S05]  /*6e20*/  BSYNC B2 ;  /* 0x0000000000027941 */ /* 0x000fea0003800000 */
.L_x_10659:
        /* <DEDUP_REMOVED lines=20> */
.L_x_10662:
[----:B------:R-:W-:Y:S05]  /*6f70*/  BSYNC B2 ;  /* 0x0000000000027941 */ /* 0x000fea0003800000 */
.L_x_10661:
[----:B------:R-:W-:Y:S02]  /*6f80*/  DFMA R20, RZ, R16, 1 ;  /* 0x3ff00000ff14742b */ /* 0x000fe40000000010 */
[----:B------:R-:W-:-:S06]  /*6f90*/  DADD R16, RZ, -R16 ;  /* 0x00000000ff107229 */ /* 0x000fcc0000000810 */
[-C--:B------:R-:W-:Y:S02]  /*6fa0*/  DMUL R20, R20, R2.reuse ;  /* 0x0000000214147228 */ /* 0x080fe40000000000 */
[----:B------:R-:W-:Y:S01]  /*6fb0*/  DMUL R22, R16, R2 ;  /* 0x0000000210167228 */ /* 0x000fe20000000000 */
[----:B------:R-:W-:Y:S10]  /*6fc0*/  BRA `(.L_x_10656) ;  /* 0x0000000400347947 */ /* 0x000ff40003800000 */
.L_x_10658:
        /* <DEDUP_REMOVED lines=19> */
.L_x_10664:
[----:B------:R-:W-:Y:S05]  /*7100*/  BSYNC B2 ;  /* 0x0000000000027941 */ /* 0x000fea0003800000 */
.L_x_10663:
        /* <DEDUP_REMOVED lines=8> */
.L_x_10657:
        /* <DEDUP_REMOVED lines=23> */
.L_x_10666:
[----:B------:R-:W-:Y:S05]  /*7300*/  BSYNC B2 ;  /* 0x0000000000027941 */ /* 0x000fea0003800000 */
.L_x_10665:
        /* <DEDUP_REMOVED lines=20> */
.L_x_10668:
[----:B------:R-:W-:Y:S05]  /*7450*/  BSYNC B2 ;  /* 0x0000000000027941 */ /* 0x000fea0003800000 */
.L_x_10667:
[----:B------:R-:W-:Y:S02]  /*7460*/  DADD R20, RZ, R16 ;  /* 0x00000000ff147229 */ /* 0x000fe40000000010 */
[----:B------:R-:W-:-:S06]  /*7470*/  DFMA R16, RZ, R16, -1 ;  /* 0xbff00000ff10742b */ /* 0x000fcc0000000010 */
[-C--:B------:R-:W-:Y:S02]  /*7480*/  DMUL R20, R20, R2.reuse ;  /* 0x0000000214147228 */ /* 0x080fe40000000000 */
[----:B------:R-:W-:-:S11]  /*7490*/  DMUL R22, R16, R2 ;  /* 0x0000000210167228 */ /* 0x000fd60000000000 */
.L_x_10656:
[----:B------:R-:W-:Y:S05]  /*74a0*/  BSYNC B1 ;  /* 0x0000000000017941 */ /* 0x000fea0003800000 */
.L_x_10655:
[----:B------:R-:W0:Y:S01]  /*74b0*/  S2R R3, SR_TID.X ;  /* 0x0000000000037919 */ /* 0x000e220000002100 */
[----:B------:R-:W-:Y:S01]  /*74c0*/  BSSY B1, `(.L_x_10669) ;  /* 0x00000a6000017945 */ /* 0x000fe20003800000 */
[----:B------:R-:W-:Y:S02]  /*74d0*/  CS2R R18, SRZ ;  /* 0x0000000000127805 */ /* 0x000fe4000001ff00 */
[----:B------:R-:W-:Y:S01]  /*74e0*/  CS2R R16, SRZ ;  /* 0x0000000000107805 */ /* 0x000fe2000001ff00 */
[----:B0-----:R-:W-:-:S05]  /*74f0*/  VIADD R3, R3, 0x180 ;  /* 0x0000018003037836 */ /* 0x001fca0000000000 */
        /* <DEDUP_REMOVED lines=59> */
.L_x_10674:
[----:B------:R-:W-:Y:S05]  /*78b0*/  BSYNC B2 ;  /* 0x0000000000027941 */ /* 0x000fea0003800000 */
.L_x_10673:
        /* <DEDUP_REMOVED lines=20> */
.L_x_10676:
[----:B------:R-:W-:Y:S05]  /*7a00*/  BSYNC B2 ;  /* 0x0000000000027941 */ /* 0x000fea0003800000 */
.L_x_10675:
[----:B------:R-:W-:Y:S02]  /*7a10*/  DFMA R16, RZ, R12, 1 ;  /* 0x3ff00000ff10742b */ /* 0x000fe4000000000c */
[----:B------:R-:W-:-:S06]  /*7a20*/  DADD R12, RZ, -R12 ;  /* 0x00000000ff0c7229 */ /* 0x000fcc000000080c */
[-C--:B------:R-:W-:Y:S02]  /*7a30*/  DMUL R16, R16, R2.reuse ;  /* 0x0000000210107228 */ /* 0x080fe40000000000 */
[----:B------:R-:W-:Y:S01]  /*7a40*/  DMUL R18, R12, R2 ;  /* 0x000000020c127228 */ /* 0x000fe20000000000 */
[----:B------:R-:W-:Y:S10]  /*7a50*/  BRA `(.L_x_10670) ;  /* 0x0000000400307947 */ /* 0x000ff40003800000 */
.L_x_10672:
        /* <DEDUP_REMOVED lines=18> */
.L_x_10678:
[----:B------:R-:W-:Y:S05]  /*7b80*/  BSYNC B2 ;  /* 0x0000000000027941 */ /* 0x000fea0003800000 */
.L_x_10677:
        /* <DEDUP_REMOVED lines=8> */
.L_x_10671:
        /* <DEDUP_REMOVED lines=20> */
[----:B------:R-:W-:Y:S05]  /*7d50*/  CALL.REL.NOINC `($__internal_16_$__cuda_sm20_div_rn_f64_full) ;  /* 0x0000003000787944 */ /* 0x000fea0003c00000 */
[----:B------:R-:W-:Y:S02]  /*7d60*/  IMAD.MOV.U32 R12, RZ, RZ, R2 ;  /* 0x000000ffff0c7224 */ /* 0x000fe400078e0002 */
[----:B------:R-:W-:-:S07]  /*7d70*/  IMAD.MOV.U32 R13, RZ, RZ, R3 ;  /* 0x000000ffff0d7224 */ /* 0x000fce00078e0003 */
.L_x_10680:
[----:B------:R-:W-:Y:S05]  /*7d80*/  BSYNC B2 ;  /* 0x0000000000027941 */ /* 0x000fea0003800000 */
.L_x_10679:
        /* <DEDUP_REMOVED lines=17> */
[----:B------:R-:W-:-:S04]  /*7ea0*/  LOP3.LUT R3, R3, R2, RZ, 0x3c, !PT ;  /* 0x0000000203037212 */ /* 0x000fc800078e3cff */
[----:B------:R-:W-:-:S04]  /*7eb0*/  LOP3.LUT R2, R3, R2, RZ, 0x3c, !PT ;  /* 0x0000000203027212 */ /* 0x000fc800078e3cff */
[----:B------:R-:W-:-:S07]  /*7ec0*/  LOP3.LUT R3, R3, R2, RZ, 0x3c, !PT ;  /* 0x0000000203037212 */ /* 0x000fce00078e3cff */
.L_x_10682:
[----:B------:R-:W-:Y:S05]  /*7ed0*/  BSYNC B2 ;  /* 0x0000000000027941 */ /* 0x000fea0003800000 */
.L_x_10681:
[----:B------:R-:W-:Y:S02]  /*7ee0*/  DADD R16, RZ, R12 ;  /* 0x00000000ff107229 */ /* 0x000fe4000000000c */
[----:B------:R-:W-:-:S06]  /*7ef0*/  DFMA R12, RZ, R12, -1 ;  /* 0xbff00000ff0c742b */ /* 0x000fcc000000000c */
[-C--:B------:R-:W-:Y:S02]  /*7f00*/  DMUL R16, R16, R2.reuse ;  /* 0x0000000210107228 */ /* 0x080fe40000000000 */
[----:B------:R-:W-:-:S11]  /*7f10*/  DMUL R18, R12, R2 ;  /* 0x000000020c127228 */ /* 0x000fd60000000000 */
.L_x_10670:
[----:B------:R-:W-:Y:S05]  /*7f20*/  BSYNC B1 ;  /* 0x0000000000017941 */ /* 0x000fea0003800000 */
.L_x_10669:
[----:B------:R-:W0:Y:S01]  /*7f30*/  S2R R3, SR_TID.X ;  /* 0x0000000000037919 */ /* 0x000e220000002100 */
[----:B------:R-:W-:Y:S01]  /*7f40*/  BSSY B1, `(.L_x_10683) ;  /* 0x00000a7000017945 */ /* 0x000fe20003800000 */
[----:B------:R-:W-:Y:S02]  /*7f50*/  CS2R R10, SRZ ;  /* 0x00000000000a7805 */ /* 0x000fe4000001ff00 */
        /* <DEDUP_REMOVED lines=62> */
.L_x_10688:
[----:B------:R-:W-:Y:S05]  /*8340*/  BSYNC B2 ;  /* 0x0000000000027941 */ /* 0x000fea0003800000 */
.L_x_10687:
        /* <DEDUP_REMOVED lines=20> */
.L_x_10690:
[----:B------:R-:W-:Y:S05]  /*8490*/  BSYNC B2 ;  /* 0x0000000000027941 */ /* 0x000fea0003800000 */
.L_x_10689:
[----:B------:R-:W-:Y:S02]  /*84a0*/  DFMA R12, RZ, R8, 1 ;  /* 0x3ff00000ff0c742b */ /* 0x000fe40000000008 */
[----:B------:R-:W-:-:S06]  /*84b0*/  DADD R8, RZ, -R8 ;  /* 0x00000000ff087229 */ /* 0x000fcc0000000808 */
[-C--:B------:R-:W-:Y:S02]  /*84c0*/  DMUL R12, R12, R2.reuse ;  /* 0x000000020c0c7228 */ /* 0x080fe40000000000 */
[----:B------:R-:W-:Y:S01]  /*84d0*/  DMUL R14, R8, R2 ;  /* 0x00000002080e7228 */ /* 0x000fe20000000000 */
[----:B------:R-:W-:Y:S10]  /*84e0*/  BRA `(.L_x_10684) ;  /* 0x0000000400307947 */ /* 0x000ff40003800000 */
.L_x_10686:
        /* <DEDUP_REMOVED lines=18> */
.L_x_10692:
[----:B------:R-:W-:Y:S05]  /*8610*/  BSYNC B2 ;  /* 0x0000000000027941 */ /* 0x000fea0003800000 */
.L_x_10691:
        /* <DEDUP_REMOVED lines=8> */
.L_x_10685:
        /* <DEDUP_REMOVED lines=23> */
.L_x_10694:
[----:B------:R-:W-:Y:S05]  /*8810*/  BSYNC B2 ;  /* 0x0000000000027941 */ /* 0x000fea0003800000 */
.L_x_10693:
        /* <DEDUP_REMOVED lines=20> */
.L_x_10696:
[----:B------:R-:W-:Y:S05]  /*8960*/  BSYNC B2 ;  /* 0x0000000000027941 */ /* 0x000fea0003800000 */
.L_x_10695:
[----:B------:R-:W-:Y:S02]  /*8970*/  DADD R12, RZ, R8 ;  /* 0x00000000ff0c7229 */ /* 0x000fe40000000008 */
[----:B------:R-:W-:-:S06]  /*8980*/  DFMA R8, RZ, R8, -1 ;  /* 0xbff00000ff08742b */ /* 0x000fcc0000000008 */
[-C--:B------:R-:W-:Y:S02]  /*8990*/  DMUL R12, R12, R2.reuse ;  /* 0x000000020c0c7228 */ /* 0x080fe40000000000 */
[----:B------:R-:W-:-:S11]  /*89a0*/  DMUL R14, R8, R2 ;  /* 0x00000002080e7228 */ /* 0x000fd60000000000 */
.L_x_10684:
[----:B------:R-:W-:Y:S05]  /*89b0*/  BSYNC B1 ;  /* 0x0000000000017941 */ /* 0x000fea0003800000 */
.L_x_10683:
[----:B------:R-:W0:Y:S01]  /*89c0*/  S2R R3, SR_TID.X ;  /* 0x0000000000037919 */ /* 0x000e220000002100 */
[----:B------:R-:W-:Y:S01]  /*89d0*/  BSSY B1, `(.L_x_10697) ;  /* 0x00000a3000017945 */ /* 0x000fe20003800000 */
[----:B------:R-:W-:Y:S01]  /*89e0*/  CS2R R8, SRZ ;  /* 0x0000000000087805 */ /* 0x000fe2000001ff00 */
[----:B0-----:R-:W-:-:S05]  /*89f0*/  VIADD R3, R3, 0x280 ;  /* 0x0000028003037836 */ /* 0x001fca0000000000 */
        /* <DEDUP_REMOVED lines=59> */
.L_x_10702:
[----:B------:R-:W-:Y:S05]  /*8db0*/  BSYNC B2 ;  /* 0x0000000000027941 */ /* 0x000fea0003800000 */
.L_x_10701:
        /* <DEDUP_REMOVED lines=19> */
.L_x_10704:
[----:B------:R-:W-:Y:S05]  /*8ef0*/  BSYNC B2 ;  /* 0x0000000000027941 */ /* 0x000fea0003800000 */
.L_x_10703:
[----:B------:R-:W-:Y:S02]  /*8f00*/  DFMA R2, RZ, R8, 1 ;  /* 0x3ff00000ff02742b */ /* 0x000fe40000000008 */
[----:B------:R-:W-:-:S06]  /*8f10*/  DADD R6, RZ, -R8 ;  /* 0x00000000ff067229 */ /* 0x000fcc0000000808 */
[-C--:B------:R-:W-:Y:S02]  /*8f20*/  DMUL R8, R2, R10.reuse ;  /* 0x0000000a02087228 */ /* 0x080fe40000000000 */
[----:B------:R-:W-:Y:S01]  /*8f30*/  DMUL R10, R6, R10 ;  /* 0x0000000a060a7228 */ /* 0x000fe20000000000 */
[----:B------:R-:W-:Y:S10]  /*8f40*/  BRA `(.L_x_10698) ;  /* 0x00000004002c7947 */ /* 0x000ff40003800000 */
.L_x_10700:
        /* <DEDUP_REMOVED lines=18> */
.L_x_10706:
[----:B------:R-:W-:Y:S05]  /*9070*/  BSYNC B2 ;  /* 0x0000000000027941 */ /* 0x000fea0003800000 */
.L_x_10705:
        /* <DEDUP_REMOVED lines=8> */
.L_x_10699:
        /* <DEDUP_REMOVED lines=23> */
.L_x_10708:
[----:B------:R-:W-:Y:S05]  /*9270*/  BSYNC B2 ;  /* 0x0000000000027941 */ /* 0x000fea0003800000 */
.L_x_10707:
        /* <DEDUP_REMOVED lines=19> */
.L_x_10710:
[----:B------:R-:W-:Y:S05]  /*93b0*/  BSYNC B2 ;  /* 0x0000000000027941 */ /* 0x000fea0003800000 */
.L_x_10709:
[----:B------:R-:W-:Y:S02]  /*93c0*/  DADD R2, RZ, R8 ;  /* 0x00000000ff027229 */ /* 0x000fe40000000008 */
[----:B------:R-:W-:-:S06]  /*93d0*/  DFMA R6, RZ, R8, -1 ;  /* 0xbff00000ff06742b */ /* 0x000fcc0000000008 */
[-C--:B------:R-:W-:Y:S02]  /*93e0*/  DMUL R8, R2, R10.reuse ;  /* 0x0000000a02087228 */ /* 0x080fe40000000000 */
[----:B------:R-:W-:-:S11]  /*93f0*/  DMUL R10, R6, R10 ;  /* 0x0000000a060a7228 */ /* 0x000fd60000000000 */
.L_x_10698:
[----:B------:R-:W-:Y:S05]  /*9400*/  BSYNC B1 ;  /* 0x0000000000017941 */ /* 0x000fea0003800000 */
.L_x_10697:
        /* <DEDUP_REMOVED lines=65> */
.L_x_10716:
[----:B------:R-:W-:Y:S05]  /*9820*/  BSYNC B2 ;  /* 0x0000000000027941 */ /* 0x000fea0003800000 */
.L_x_10715:
        /* <DEDUP_REMOVED lines=20> */
.L_x_10718:
[----:B------:R-:W-:Y:S05]  /*9970*/  BSYNC B2 ;  /* 0x0000000000027941 */ /* 0x000fea0003800000 */
.L_x_10717:
[----:B------:R-:W-:Y:S02]  /*9980*/  DFMA R6, RZ, R40, 1 ;  /* 0x3ff00000ff06742b */ /* 0x000fe40000000028 */
[----:B------:R-:W-:-:S06]  /*9990*/  DADD R42, RZ, -R40 ;  /* 0x00000000ff2a7229 */ /* 0x000fcc0000000828 */
[-C--:B------:R-:W-:Y:S02]  /*99a0*/  DMUL R40, R6, R2.reuse ;  /* 0x0000000206287228 */ /* 0x080fe40000000000 */
[----:B------:R-:W-:Y:S01]  /*99b0*/  DMUL R42, R42, R2 ;  /* 0x000000022a2a7228 */ /* 0x000fe20000000000 */
[----:B------:R-:W-:Y:S10]  /*99c0*/  BRA `(.L_x_10712) ;  /* 0x0000000400307947 */ /* 0x000ff40003800000 */
.L_x_10714:
        /* <DEDUP_REMOVED lines=18> */
.L_x_10720:
[----:B------:R-:W-:Y:S05]  /*9af0*/  BSYNC B2 ;  /* 0x0000000000027941 */ /* 0x000fea0003800000 */
.L_x_10719:
        /* <DEDUP_REMOVED lines=8> */
.L_x_10713:
        /* <DEDUP_REMOVED lines=23> */
.L_x_10722:
[----:B------:R-:W-:Y:S05]  /*9cf0*/  BSYNC B2 ;  /* 0x0000000000027941 */ /* 0x000fea0003800000 */
.L_x_10721:
        /* <DEDUP_REMOVED lines=20> */
.L_x_10724:
[----:B------:R-:W-:Y:S05]  /*9e40*/  BSYNC B2 ;  /* 0x0000000000027941 */ /* 0x000fea0003800000 */
.L_x_10723:
[----:B------:R-:W-:Y:S02]  /*9e50*/  DADD R6, RZ, R40 ;  /* 0x00000000ff067229 */ /* 0x000fe40000000028 */
[----:B------:R-:W-:-:S06]  /*9e60*/  DFMA R42, RZ, R40, -1 ;  /* 0xbff00000ff2a742b */ /* 0x000fcc0000000028 */
[-C--:B------:R-:W-:Y:S02]  /*9e70*/  DMUL R40, R6, R2.reuse ;  /* 0x0000000206287228 */ /* 0x080fe40000000000 */
[----:B------:R-:W-:-:S11]  /*9e80*/  DMUL R42, R42, R2 ;  /* 0x000000022a2a7228 */ /* 0x000fd60000000000 */
.L_x_10712:
[----:B------:R-:W-:Y:S05]  /*9e90*/  BSYNC B1 ;  /* 0x0000000000017941 */ /* 0x000fea0003800000 */
.L_x_10711:
        /* <DEDUP_REMOVED lines=10> */
[----:B------:R-:W-:-:S07]  /*9f40*/  IMAD.MOV.U32 R47, RZ, RZ, 0x7ff80000 ;  /* 0x7ff80000ff2f7424 */ /* 0x000fce00078e00ff */
[----:B------:R-:W-:Y:S05]  /*9f50*/  @P0 BRA `(.L_x_10726) ;  /* 0x0000000800540947 */ /* 0x000fea0003800000 */
[----:B------:R-:W-:Y:S01]  /*9f60*/  DSETP.GTU.AND P0, PT, |R34|, +INF , PT ;  /* 0x7ff000002200742a */ /* 0x000fe20003f0c200 */
[----:B------:R-:W-:Y:S01]  /*9f70*/  IMAD.MOV.U32 R44, RZ, RZ, 0x0 ;  /* 0x00000000ff2c7424 */ /* 0x000fe200078e00ff */
[----:B------:R-:W-:Y:S01]  /*9f80*/  MOV R45, 0x7ff80000 ;  /* 0x7ff80000002d7802 */ /* 0x000fe20000000f00 */
[----:B------:R-:W-:Y:S02]  /*9f90*/  IMAD.MOV.U32 R46, RZ, RZ, 0x0 ;  /* 0x00000000ff2e7424 */ /* 0x000fe400078e00ff */
[----:B------:R-:W-:-:S09]  /*9fa0*/  IMAD.MOV.U32 R47, RZ, RZ, 0x7ff80000 ;  /* 0x7ff80000ff2f7424 */ /* 0x000fd200078e00ff */
        /* <DEDUP_REMOVED lines=41> */
.L_x_10730:
[----:B------:R-:W-:Y:S05]  /*a240*/  BSYNC B2 ;  /* 0x0000000000027941 */ /* 0x000fea0003800000 */
.L_x_10729:
        /* <DEDUP_REMOVED lines=20> */
.L_x_10732:
[----:B------:R-:W-:Y:S05]  /*a390*/  BSYNC B2 ;  /* 0x0000000000027941 */ /* 0x000fea0003800000 */
.L_x_10731:
[----:B------:R-:W-:Y:S02]  /*a3a0*/  DFMA R44, RZ, R36, 1 ;  /* 0x3ff00000ff2c742b */ /* 0x000fe40000000024 */
[----:B------:R-:W-:-:S06]  /*a3b0*/  DADD R36, RZ, -R36 ;  /* 0x00000000ff247229 */ /* 0x000fcc0000000824 */
[-C--:B------:R-:W-:Y:S02]  /*a3c0*/  DMUL R44, R44, R2.reuse ;  /* 0x000000022c2c7228 */ /* 0x080fe40000000000 */
[----:B------:R-:W-:Y:S01]  /*a3d0*/  DMUL R46, R36, R2 ;  /* 0x00000002242e7228 */ /* 0x000fe20000000000 */
[----:B------:R-:W-:Y:S10]  /*a3e0*/  BRA `(.L_x_10726) ;  /* 0x0000000400307947 */ /* 0x000ff40003800000 */
.L_x_10728:
        /* <DEDUP_REMOVED lines=18> */
.L_x_10734:
[----:B------:R-:W-:Y:S05]  /*a510*/  BSYNC B2 ;  /* 0x0000000000027941 */ /* 0x000fea0003800000 */
.L_x_10733:
        /* <DEDUP_REMOVED lines=8> */
.L_x_10727:
        /* <DEDUP_REMOVED lines=23> */
.L_x_10736:
[----:B------:R-:W-:Y:S05]  /*a710*/  BSYNC B2 ;  /* 0x0000000000027941 */ /* 0x000fea0003800000 */
.L_x_10735:
        /* <DEDUP_REMOVED lines=20> */
.L_x_10738:
[----:B------:R-:W-:Y:S05]  /*a860*/  BSYNC B2 ;  /* 0x0000000000027941 */ /* 0x000fea0003800000 */
.L_x_10737:
[----:B------:R-:W-:Y:S02]  /*a870*/  DADD R44, RZ, R36 ;  /* 0x00000000ff2c7229 */ /* 0x000fe40000000024 */
[----:B------:R-:W-:-:S06]  /*a880*/  DFMA R36, RZ, R36, -1 ;  /* 0xbff00000ff24742b */ /* 0x000fcc0000000024 */
[-C--:B------:R-:W-:Y:S02]  /*a890*/  DMUL R44, R44, R2.reuse ;  /* 0x000000022c2c7228 */ /* 0x080fe40000000000 */
[----:B------:R-:W-:-:S11]  /*a8a0*/  DMUL R46, R36, R2 ;  /* 0x00000002242e7228 */ /* 0x000fd60000000000 */
.L_x_10726:
[----:B------:R-:W-:Y:S05]  /*a8b0*/  BSYNC B1 ;  /* 0x0000000000017941 */ /* 0x000fea0003800000 */
.L_x_10725:
[----:B------:R-:W0:Y:S01]  /*a8c0*/  S2R R0, SR_TID.X ;  /* 0x0000000000007919 */ /* 0x000e220000002100 */
[----:B------:R-:W-:Y:S04]  /*a8d0*/  BSSY B0, `(.L_x_10739) ;  /* 0x0000033000007945 */ /* 0x000fe80003800000 */
[----:B------:R-:W-:Y:S01]  /*a8e0*/  BSSY B1, `(.L_x_10740) ;  /* 0x000002b000017945 */ /* 0x000fe20003800000 */
[----:B0-----:R-:W-:-:S13]  /*a8f0*/  ISETP.GE.AND P0, PT, R0, R48, PT ;  /* 0x000000300000720c */ /* 0x001fda0003f06270 */
[----:B------:R-:W0:Y:S01]  /*a900*/  @!P0 LDC.64 R2, c[0x0][0x218] ;  /* 0x00008600ff028b82 */ /* 0x000e220000000a00 */
[----:B------:R-:W-:Y:S02]  /*a910*/  @!P0 IMAD.IADD R7, R5, 0x1, R0 ;  /* 0x0000000105078824 */ /* 0x000fe400078e0200 */
[----:B------:R-:W-:Y:S02]  /*a920*/  @!P0 VIADD R0, R0, 0x80 ;  /* 0x0000008000008836 */ /* 0x000fe40000000000 */
[----:B0-----:R-:W-:-:S05]  /*a930*/  @!P0 IMAD.WIDE.U32 R2, R7, 0x10, R2 ;  /* 0x0000001007028825 */ /* 0x001fca00078e0002 */
[----:B------:R0:W-:Y:S01]  /*a940*/  @!P0 STG.E.128 desc[UR4][R2.64], R28 ;  /* 0x0000001c02008986 */ /* 0x0001e2000c101d04 */
[----:B------:R-:W-:-:S13]  /*a950*/  ISETP.GE.AND P0, PT, R0, R48, PT ;  /* 0x000000300000720c */ /* 0x000fda0003f06270 */
[----:B------:R-:W-:Y:S05]  /*a960*/  @P0 BRA `(.L_x_10741) ;  /* 0x0000000000300947 */ /* 0x000fea0003800000 */
[----:B0-----:R-:W0:Y:S01]  /*a970*/  LDC.64 R2, c[0x0][0x218] ;  /* 0x00008600ff027b82 */ /* 0x001e220000000a00 */
[----:B------:R-:W-:Y:S02]  /*a980*/  IMAD.IADD R7, R5, 0x1, R0 ;  /* 0x0000000105077824 */ /* 0x000fe400078e0200 */
[----:B------:R-:W-:-:S05]  /*a990*/  VIADD R0, R0, 0x80 ;  /* 0x0000008000007836 */ /* 0x000fca0000000000 */
[----:B------:R-:W-:Y:S01]  /*a9a0*/  ISETP.GE.AND P0, PT, R0, R48, PT ;  /* 0x000000300000720c */ /* 0x000fe20003f06270 */
[----:B0-----:R-:W-:-:S05]  /*a9b0*/  IMAD.WIDE.U32 R2, R7, 0x10, R2 ;  /* 0x0000001007027825 */ /* 0x001fca00078e0002 */
[----:B------:R0:W-:Y:S07]  /*a9c0*/  STG.E.128 desc[UR4][R2.64], R24 ;  /* 0x0000001802007986 */ /* 0x0001ee000c101d04 */
[----:B------:R-:W-:Y:S05]  /*a9d0*/  @P0 BRA `(.L_x_10742) ;  /* 0x0000000000300947 */ /* 0x000fea0003800000 */
[----:B0-----:R-:W0:Y:S01]  /*a9e0*/  LDC.64 R2, c[0x0][0x218] ;  /* 0x00008600ff027b82 */ /* 0x001e220000000a00 */
[----:B------:R-:W-:Y:S01]  /*a9f0*/  IMAD.IADD R7, R5, 0x1, R0 ;  /* 0x0000000105077824 */ /* 0x000fe200078e0200 */
[----:B------:R-:W-:-:S03]  /*aa00*/  IADD3 R0, R0, 0x80, RZ ;  /* 0x0000008000007810 */ /* 0x000fc60007ffe0ff */
[----:B0-----:R-:W-:-:S05]  /*aa10*/  IMAD.WIDE.U32 R2, R7, 0x10, R2 ;  /* 0x0000001007027825 */ /* 0x001fca00078e0002 */
[----:B------:R1:W-:Y:S02]  /*aa20*/  STG.E.128 desc[UR4][R2.64], R20 ;  /* 0x0000001402007986 */ /* 0x0003e4000c101d04 */
.L_x_10741:
[----:B------:R-:W-:-:S13]  /*aa30*/  ISETP.GE.AND P0, PT, R0, R48, PT ;  /* 0x000000300000720c */ /* 0x000fda0003f06270 */
[----:B------:R-:W-:Y:S05]  /*aa40*/  @P0 BRA `(.L_x_10743) ;  /* 0x0000000000300947 */ /* 0x000fea0003800000 */
[----:B01----:R-:W0:Y:S01]  /*aa50*/  LDC.64 R2, c[0x0][0x218] ;  /* 0x00008600ff027b82 */ /* 0x003e220000000a00 */
[----:B------:R-:W-:Y:S02]  /*aa60*/  IMAD.IADD R7, R5, 0x1, R0 ;  /* 0x0000000105077824 */ /* 0x000fe400078e0200 */
[----:B------:R-:W-:Y:S02]  /*aa70*/  VIADD R0, R0, 0x80 ;  /* 0x0000008000007836 */ /* 0x000fe40000000000 */
[----:B0-----:R-:W-:-:S05]  /*aa80*/  IMAD.WIDE.U32 R2, R7, 0x10, R2 ;  /* 0x0000001007027825 */ /* 0x001fca00078e0002 */
[----:B------:R1:W-:Y:S02]  /*aa90*/  STG.E.128 desc[UR4][R2.64], R16 ;  /* 0x0000001002007986 */ /* 0x0003e4000c101d04 */
.L_x_10742:
[----:B------:R-:W-:-:S13]  /*aaa0*/  ISETP.GE.AND P0, PT, R0, R48, PT ;  /* 0x000000300000720c */ /* 0x000fda0003f06270 */
[----:B------:R-:W-:Y:S05]  /*aab0*/  @P0 BRA `(.L_x_10744) ;  /* 0x0000000000340947 */ /* 0x000fea0003800000 */
[----:B01----:R-:W0:Y:S01]  /*aac0*/  LDC.64 R2, c[0x0][0x218] ;  /* 0x00008600ff027b82 */ /* 0x003e220000000a00 */
[----:B------:R-:W-:Y:S02]  /*aad0*/  IMAD.IADD R7, R5, 0x1, R0 ;  /* 0x0000000105077824 */ /* 0x000fe400078e0200 */
[----:B------:R-:W-:Y:S02]  /*aae0*/  VIADD R0, R0, 0x80 ;  /* 0x0000008000007836 */ /* 0x000fe40000000000 */
[----:B0-----:R-:W-:-:S05]  /*aaf0*/  IMAD.WIDE.U32 R2, R7, 0x10, R2 ;  /* 0x0000001007027825 */ /* 0x001fca00078e0002 */
[----:B------:R2:W-:Y:S02]  /*ab00*/  STG.E.128 desc[UR4][R2.64], R12 ;  /* 0x0000000c02007986 */ /* 0x0005e4000c101d04 */
.L_x_10743:
[----:B------:R-:W-:-:S13]  /*ab10*/  ISETP.GE.AND P0, PT, R0, R48, PT ;  /* 0x000000300000720c */ /* 0x000fda0003f06270 */
[----:B------:R-:W-:Y:S05]  /*ab20*/  @P0 BREAK B1 ;  /* 0x0000000000010942 */ /* 0x000fea0003800000 */
[----:B------:R-:W-:Y:S05]  /*ab30*/  @P0 BRA `(.L_x_10745) ;  /* 0x0000000000300947 */ /* 0x000fea0003800000 */
[----:B012---:R-:W0:Y:S01]  /*ab40*/  LDC.64 R2, c[0x0][0x218] ;  /* 0x00008600ff027b82 */ /* 0x007e220000000a00 */
[----:B------:R-:W-:Y:S02]  /*ab50*/  IMAD.IADD R7, R5, 0x1, R0 ;  /* 0x0000000105077824 */ /* 0x000fe400078e0200 */
[----:B------:R-:W-:Y:S02]  /*ab60*/  VIADD R0, R0, 0x80 ;  /* 0x0000008000007836 */ /* 0x000fe40000000000 */
[----:B0-----:R-:W-:-:S05]  /*ab70*/  IMAD.WIDE.U32 R2, R7, 0x10, R2 ;  /* 0x0000001007027825 */ /* 0x001fca00078e0002 */
[----:B------:R2:W-:Y:S02]  /*ab80*/  STG.E.128 desc[UR4][R2.64], R8 ;  /* 0x0000000802007986 */ /* 0x0005e4000c101d04 */
.L_x_10744:
[----:B------:R-:W-:Y:S05]  /*ab90*/  BSYNC B1 ;  /* 0x0000000000017941 */ /* 0x000fea0003800000 */
.L_x_10740:
[----:B------:R-:W-:-:S13]  /*aba0*/  ISETP.GE.AND P0, PT, R0, R48, PT ;  /* 0x000000300000720c */ /* 0x000fda0003f06270 */
[----:B012---:R-:W0:Y:S01]  /*abb0*/  @!P0 LDC.64 R2, c[0x0][0x218] ;  /* 0x00008600ff028b82 */ /* 0x007e220000000a00 */
[----:B------:R-:W-:Y:S01]  /*abc0*/  @!P0 IADD3 R7, R5, R0, RZ ;  /* 0x0000000005078210 */ /* 0x000fe20007ffe0ff */
[----:B------:R-:W-:-:S04]  /*abd0*/  @!P0 VIADD R0, R0, 0x80 ;  /* 0x0000008000008836 */ /* 0x000fc80000000000 */
[----:B0-----:R-:W-:-:S05]  /*abe0*/  @!P0 IMAD.WIDE.U32 R2, R7, 0x10, R2 ;  /* 0x0000001007028825 */ /* 0x001fca00078e0002 */
[----:B------:R3:W-:Y:S02]  /*abf0*/  @!P0 STG.E.128 desc[UR4][R2.64], R40 ;  /* 0x0000002802008986 */ /* 0x0007e4000c101d04 */
.L_x_10745:
[----:B------:R-:W-:Y:S05]  /*ac00*/  BSYNC B0 ;  /* 0x0000000000007941 */ /* 0x000fea0003800000 */
.L_x_10739:
[----:B------:R-:W-:Y:S05]  /*ac10*/  WARPSYNC.ALL ;  /* 0x0000000000007948 */ /* 0x000fea0003800000 */
[----:B------:R-:W-:-:S13]  /*ac20*/  ISETP.GE.AND P0, PT, R0, R48, PT ;  /* 0x000000300000720c */ /* 0x000fda0003f06270 */
[----:B------:R-:W-:Y:S05]  /*ac30*/  @P0 EXIT ;  /* 0x000000000000094d */ /* 0x000fea0003800000 */
[----:B0123--:R-:W0:Y:S01]  /*ac40*/  LDC.64 R2, c[0x0][0x218] ;  /* 0x00008600ff027b82 */ /* 0x00fe220000000a00 */
[----:B------:R-:W-:-:S04]  /*ac50*/  IMAD.IADD R5, R5, 0x1, R0 ;  /* 0x0000000105057824 */ /* 0x000fc800078e0200 */
[----:B0-----:R-:W-:-:S05]  /*ac60*/  IMAD.WIDE.U32 R2, R5, 0x10, R2 ;  /* 0x0000001005027825 */ /* 0x001fca00078e0002 */
[----:B------:R-:W-:Y:S01]  /*ac70*/  STG.E.128 desc[UR4][R2.64], R44 ;  /* 0x0000002c02007986 */ /* 0x000fe2000c101d04 */
[----:B------:R-:W-:Y:S05]  /*ac80*/  EXIT ;  /* 0x000000000000794d */ /* 0x000fea0003800000 */
        .weak           $__internal_15_$__cuda_sm20_dblrcp_rn_slowpath_v3
        .type           $__internal_15_$__cuda_sm20_dblrcp_rn_slowpath_v3,@function
        .size           $__internal_15_$__cuda_sm20_dblrcp_rn_slowpath_v3,($__internal_16_$__cuda_sm20_div_rn_f64_full - $__internal_15_$__cuda_sm20_dblrcp_rn_slowpath_v3)
$__internal_15_$__cuda_sm20_dblrcp_rn_slowpath_v3:
[----:B------:R-:W-:Y:S01]  /*ac90*/  IMAD.MOV.U32 R6, RZ, RZ, R4 ;  /* 0x000000ffff067224 */ /* 0x000fe200078e0004 */
[----:B------:R-:W-:Y:S01]  /*aca0*/  BSSY B0, `(.L_x_10746) ;  /* 0x0000024000007945 */ /* 0x000fe20003800000 */
[----:B------:R-:W-:-:S06]  /*acb0*/  IMAD.MOV.U32 R7, RZ, RZ, R3 ;  /* 0x000000ffff077224 */ /* 0x000fcc00078e0003 */
[----:B------:R-:W-:-:S14]  /*acc0*/  DSETP.GTU.AND P0, PT, |R6|, +INF , PT ;  /* 0x7ff000000600742a */ /* 0x000fdc0003f0c200 */
        /* <DEDUP_REMOVED lines=22> */
.L_x_10749:
        /* <DEDUP_REMOVED lines=9> */
.L_x_10747:
[----:B------:R-:W-:Y:S01]  /*aec0*/  LOP3.LUT R51, R7, 0x80000, RZ, 0xfc, !PT ;  /* 0x0008000007337812 */ /* 0x000fe200078efcff */
[----:B------:R-:W-:-:S07]  /*aed0*/  IMAD.MOV.U32 R50, RZ, RZ, R6 ;  /* 0x000000ffff327224 */ /* 0x000fce00078e0006 */
.L_x_10748:
[----:B------:R-:W-:Y:S05]  /*aee0*/  BSYNC B0 ;  /* 0x0000000000007941 */ /* 0x000fea0003800000 */
.L_x_10746:
[----:B------:R-:W-:Y:S02]  /*aef0*/  IMAD.MOV.U32 R6, RZ, RZ, R0 ;  /* 0x000000ffff067224 */ /* 0x000fe400078e0000 */
[----:B------:R-:W-:Y:S02]  /*af00*/  IMAD.MOV.U32 R7, RZ, RZ, 0x0 ;  /* 0x00000000ff077424 */ /* 0x000fe400078e00ff */
[----:B------:R-:W-:Y:S02]  /*af10*/  IMAD.MOV.U32 R3, RZ, RZ, R50 ;  /* 0x000000ffff037224 */ /* 0x000fe400078e0032 */
[----:B------:R-:W-:Y:S01]  /*af20*/  IMAD.MOV.U32 R2, RZ, RZ, R51 ;  /* 0x000000ffff027224 */ /* 0x000fe200078e0033 */
[----:B------:R-:W-:Y:S06]  /*af30*/  RET.REL.NODEC R6 `(_ZN2at6native29vectorized_elementwise_kernelILi2EZZZNS0_22reciprocal_kernel_cudaERNS_18TensorIteratorBaseEENKUlvE_clEvENKUlvE1_clEvEUlN3c107complexIdEEE_St5arrayIPcLm2EEEEviT0_T1_) ;  /* 0xffffff5006307950 */ /* 0x000fec0003c3ffff */
        .weak           $__internal_16_$__cuda_sm20_div_rn_f64_full
        .type           $__internal_16_$__cuda_sm20_div_rn_f64_full,@function
        .size           $__internal_16_$__cuda_sm20_div_rn_f64_full,(.L_x_19542 - $__internal_16_$__cuda_sm20_div_rn_f64_full)
$__internal_16_$__cuda_sm20_div_rn_f64_full:
[----:B------:R-:W-:Y:S01]  /*af40*/  IMAD.MOV.U32 R55, RZ, RZ, R7 ;  /* 0x000000ffff377224 */ /* 0x000fe200078e0007 */
[C---:B------:R-:W-:Y:S01]  /*af50*/  FSETP.GEU.AND P0, PT, |R3|.reuse, 1.469367938527859385e-39, PT ;  /* 0x001000000300780b */ /* 0x040fe20003f0e200 */
[--C-:B------:R-:W-:Y:S01]  /*af60*/  IMAD.MOV.U32 R50, RZ, RZ, R4.reuse ;  /* 0x000000ffff327224 */ /* 0x100fe200078e0004 */
[----:B------:R-:W-:Y:S01]  /*af70*/  LOP3.LUT R7, R3, 0x800fffff, RZ, 0xc0, !PT ;  /* 0x800fffff03077812 */ /* 0x000fe200078ec0ff */
[----:B------:R-:W-:Y:S01]  /*af80*/  IMAD.MOV.U32 R51, RZ, RZ, R3 ;  /* 0x000000ffff337224 */ /* 0x000fe200078e0003 */
[----:B------:R-:W-:Y:S01]  /*af90*/  FSETP.GEU.AND P2, PT, |R55|, 1.469367938527859385e-39, PT ;  /* 0x001000003700780b */ /* 0x000fe20003f4e200 */
[----:B------:R-:W-:Y:S01]  /*afa0*/  IMAD.MOV.U32 R52, RZ, RZ, R4 ;  /* 0x000000ffff347224 */ /* 0x000fe200078e0004 */
[----:B------:R-:W-:Y:S01]  /*afb0*/  MOV R54, R6 ;  /* 0x0000000600367202 */ /* 0x000fe20000000f00 */
[----:B------:R-:W-:Y:S01]  /*afc0*/  IMAD.MOV.U32 R56, RZ, RZ, 0x1 ;  /* 0x00000001ff387424 */ /* 0x000fe200078e00ff */
[----:B------:R-:W-:Y:S01]  /*afd0*/  LOP3.LUT R53, R7, 0x3ff00000, RZ, 0xfc, !PT ;  /* 0x3ff0000007357812 */ /* 0x000fe200078efcff */
[----:B------:R-:W-:Y:S01]  /*afe0*/  BSSY B0, `(.L_x_10750) ;  /* 0x0000056000007945 */ /* 0x000fe20003800000 */
[----:B------:R-:W-:Y:S01]  /*aff0*/  LOP3.LUT R2, R55, 0x7ff00000, RZ, 0xc0, !PT ;  /* 0x7ff0000037027812 */ /* 0x000fe200078ec0ff */
[----:B------:R-:W-:Y:S01]  /*b000*/  IMAD.MOV.U32 R58, RZ, RZ, R54 ;  /* 0x000000ffff3a7224 */ /* 0x000fe200078e0036 */
[----:B------:R-:W-:Y:S01]  /*b010*/  LOP3.LUT R7, R3, 0x7ff00000, RZ, 0xc0, !PT ;  /* 0x7ff0000003077812 */ /* 0x000fe200078ec0ff */
[----:B------:R-:W-:Y:S01]  /*b020*/  @!P0 DMUL R52, R50, 8.98846567431157953865e+307 ;  /* 0x7fe0000032348828 */ /* 0x000fe20000000000 */
[----:B------:R-:W-:-:S02]  /*b030*/  IMAD.MOV.U32 R3, RZ, RZ, 0x1ca00000 ;  /* 0x1ca00000ff037424 */ /* 0x000fc400078e00ff */
[C---:B------:R-:W-:Y:S02]  /*b040*/  ISETP.GE.U32.AND P1, PT, R2.reuse, R7, PT ;  /* 0x000000070200720c */ /* 0x040fe40003f26070 */
[----:B------:R-:W-:Y:S01]  /*b050*/  @!P2 LOP3.LUT R6, R51, 0x7ff00000, RZ, 0xc0, !PT ;  /* 0x7ff000003306a812 */ /* 0x000fe200078ec0ff */
[----:B------:R-:W0:Y:S01]  /*b060*/  MUFU.RCP64H R57, R53 ;  /* 0x0000003500397308 */ /* 0x000e220000001800 */
[----:B------:R-:W-:Y:S02]  /*b070*/  @!P2 MOV R60, RZ ;  /* 0x000000ff003ca202 */ /* 0x000fe40000000f00 */
[----:B------:R-:W-:Y:S02]  /*b080*/  @!P2 ISETP.GE.U32.AND P3, PT, R2, R6, PT ;  /* 0x000000060200a20c */ /* 0x000fe40003f66070 */
[C---:B------:R-:W-:Y:S02]  /*b090*/  SEL R6, R3.reuse, 0x63400000, !P1 ;  /* 0x6340000003067807 */ /* 0x040fe40004800000 */
[----:B------:R-:W-:-:S02]  /*b0a0*/  @!P2 SEL R4, R3, 0x63400000, !P3 ;  /* 0x634000000304a807 */ /* 0x000fc40005800000 */
[--C-:B------:R-:W-:Y:S01]  /*b0b0*/  LOP3.LUT R59, R6, 0x800fffff, R55.reuse, 0xf8, !PT ;  /* 0x800fffff063b7812 */ /* 0x100fe200078ef837 */
[----:B------:R-:W-:Y:S01]  /*b0c0*/  IMAD.MOV.U32 R6, RZ, RZ, R2 ;  /* 0x000000ffff067224 */ /* 0x000fe200078e0002 */
[----:B------:R-:W-:Y:S02]  /*b0d0*/  @!P2 LOP3.LUT R4, R4, 0x80000000, R55, 0xf8, !PT ;  /* 0x800000000404a812 */ /* 0x000fe400078ef837 */
[----:B------:R-:W-:Y:S02]  /*b0e0*/  @!P0 LOP3.LUT R7, R53, 0x7ff00000, RZ, 0xc0, !PT ;  /* 0x7ff0000035078812 */ /* 0x000fe400078ec0ff */
[----:B------:R-:W-:-:S06]  /*b0f0*/  @!P2 LOP3.LUT R61, R4, 0x100000, RZ, 0xfc, !PT ;  /* 0x00100000043da812 */ /* 0x000fcc00078efcff */
[----:B------:R-:W-:Y:S02]  /*b100*/  @!P2 DFMA R58, R58, 2, -R60 ;  /* 0x400000003a3aa82b */ /* 0x000fe4000000083c */
[----:B0-----:R-:W-:-:S08]  /*b110*/  DFMA R60, R56, -R52, 1 ;  /* 0x3ff00000383c742b */ /* 0x001fd00000000834 */
[----:B------:R-:W-:Y:S01]  /*b120*/  DFMA R60, R60, R60, R60 ;  /* 0x0000003c3c3c722b */ /* 0x000fe2000000003c */
[----:B------:R-:W-:-:S05]  /*b130*/  @!P2 LOP3.LUT R6, R59, 0x7ff00000, RZ, 0xc0, !PT ;  /* 0x7ff000003b06a812 */ /* 0x000fca00078ec0ff */
[----:B------:R-:W-:Y:S02]  /*b140*/  VIADD R4, R6, 0xffffffff ;  /* 0xffffffff06047836 */ /* 0x000fe40000000000 */
[----:B------:R-:W-:-:S03]  /*b150*/  DFMA R56, R56, R60, R56 ;  /* 0x0000003c3838722b */ /* 0x000fc60000000038 */
[----:B------:R-:W-:Y:S01]  /*b160*/  ISETP.GT.U32.AND P0, PT, R4, 0x7feffffe, PT ;  /* 0x7feffffe0400780c */ /* 0x000fe20003f04070 */
[----:B------:R-:W-:-:S04]  /*b170*/  VIADD R4, R7, 0xffffffff ;  /* 0xffffffff07047836 */ /* 0x000fc80000000000 */
[----:B------:R-:W-:Y:S01]  /*b180*/  DFMA R62, R56, -R52, 1 ;  /* 0x3ff00000383e742b */ /* 0x000fe20000000834 */
[----:B------:R-:W-:-:S07]  /*b190*/  ISETP.GT.U32.OR P0, PT, R4, 0x7feffffe, P0 ;  /* 0x7feffffe0400780c */ /* 0x000fce0000704470 */
[----:B------:R-:W-:-:S08]  /*b1a0*/  DFMA R62, R56, R62, R56 ;  /* 0x0000003e383e722b */ /* 0x000fd00000000038 */
[----:B------:R-:W-:-:S08]  /*b1b0*/  DMUL R60, R62, R58 ;  /* 0x0000003a3e3c7228 */ /* 0x000fd00000000000 */
[----:B------:R-:W-:-:S08]  /*b1c0*/  DFMA R56, R60, -R52, R58 ;  /* 0x800000343c38722b */ /* 0x000fd0000000003a */
[----:B------:R-:W-:Y:S01]  /*b1d0*/  DFMA R56, R62, R56, R60 ;  /* 0x000000383e38722b */ /* 0x000fe2000000003c */
[----:B------:R-:W-:Y:S10]  /*b1e0*/  @P0 BRA `(.L_x_10751) ;  /* 0x0000000000740947 */ /* 0x000ff40003800000 */
[----:B------:R-:W-:Y:S02]  /*b1f0*/  LOP3.LUT R4, R51, 0x7ff00000, RZ, 0xc0, !PT ;  /* 0x7ff0000033047812 */ /* 0x000fe400078ec0ff */
[----:B------:R-:W-:Y:S02]  /*b200*/  MOV R6, RZ ;  /* 0x000000ff00067202 */ /* 0x000fe40000000f00 */
[CC--:B------:R-:W-:Y:S02]  /*b210*/  ISETP.GE.U32.AND P0, PT, R2.reuse, R4.reuse, PT ;  /* 0x000000040200720c */ /* 0x0c0fe40003f06070 */
[----:B------:R-:W-:Y:S02]  /*b220*/  VIADDMNMX R2, R2, -R4, 0xb9600000, !PT ;  /* 0xb960000002027446 */ /* 0x000fe40007800904 */
[----:B------:R-:W-:Y:S02]  /*b230*/  SEL R3, R3, 0x63400000, !P0 ;  /* 0x6340000003037807 */ /* 0x000fe40004000000 */
[----:B------:R-:W-:-:S05]  /*b240*/  VIMNMX R2, R2, 0x46a00000, PT ;  /* 0x46a0000002027848 */ /* 0x000fca0003fe0100 */
        /* <DEDUP_REMOVED lines=12> */
[----:B------:R-:W-:Y:S01]  /*b310*/  IADD3 R2, -R2, -0x43300000, RZ ;  /* 0xbcd0000002027810 */ /* 0x000fe20007ffe1ff */
[----:B------:R-:W-:-:S06]  /*b320*/  IMAD.MOV.U32 R6, RZ, RZ, RZ ;  /* 0x000000ffff067224 */ /* 0x000fcc00078e00ff */
[----:B------:R-:W-:Y:S02]  /*b330*/  DFMA R6, R60, -R6, R56 ;  /* 0x800000063c06722b */ /* 0x000fe40000000038 */
[----:B------:R-:W-:-:S08]  /*b340*/  DMUL.RP R56, R56, R50 ;  /* 0x0000003238387228 */ /* 0x000fd00000008000 */
[----:B------:R-:W-:Y:S02]  /*b350*/  FSETP.NEU.AND P0, PT, |R7|, R2, PT ;  /* 0x000000020700720b */ /* 0x000fe40003f0d200 */
[----:B------:R-:W-:Y:S02]  /*b360*/  LOP3.LUT R2, R57, R3, RZ, 0x3c, !PT ;  /* 0x0000000339027212 */ /* 0x000fe400078e3cff */
[----:B------:R-:W-:Y:S02]  /*b370*/  FSEL R3, R56, R60, !P0 ;  /* 0x0000003c38037208 */ /* 0x000fe40004000000 */
[----:B------:R-:W-:-:S03]  /*b380*/  FSEL R2, R2, R61, !P0 ;  /* 0x0000003d02027208 */ /* 0x000fc60004000000 */
[----:B------:R-:W-:Y:S02]  /*b390*/  IMAD.MOV.U32 R60, RZ, RZ, R3 ;  /* 0x000000ffff3c7224 */ /* 0x000fe400078e0003 */
[----:B------:R-:W-:Y:S01]  /*b3a0*/  IMAD.MOV.U32 R61, RZ, RZ, R2 ;  /* 0x000000ffff3d7224 */ /* 0x000fe200078e0002 */
[----:B------:R-:W-:Y:S06]  /*b3b0*/  BRA `(.L_x_10752) ;  /* 0x0000000000607947 */ /* 0x000fec0003800000 */
.L_x_10751:
        /* <DEDUP_REMOVED lines=11> */
[----:B------:R-:W-:Y:S01]  /*b470*/  @P0 LOP3.LUT R3, R2, 0x7ff00000, RZ, 0xfc, !PT ;  /* 0x7ff0000002030812 */ /* 0x000fe200078efcff */
[----:B------:R-:W-:Y:S02]  /*b480*/  @!P0 IMAD.MOV.U32 R60, RZ, RZ, RZ ;  /* 0x000000ffff3c8224 */ /* 0x000fe400078e00ff */
[----:B------:R-:W-:Y:S02]  /*b490*/  @!P0 IMAD.MOV.U32 R61, RZ, RZ, R2 ;  /* 0x000000ffff3d8224 */ /* 0x000fe400078e0002 */
[----:B------:R-:W-:Y:S02]  /*b4a0*/  @P0 IMAD.MOV.U32 R60, RZ, RZ, RZ ;  /* 0x000000ffff3c0224 */ /* 0x000fe400078e00ff */
[----:B------:R-:W-:Y:S01]  /*b4b0*/  @P0 IMAD.MOV.U32 R61, RZ, RZ, R3 ;  /* 0x000000ffff3d0224 */ /* 0x000fe200078e0003 */
[----:B------:R-:W-:Y:S06]  /*b4c0*/  BRA `(.L_x_10752) ;  /* 0x00000000001c7947 */ /* 0x000fec0003800000 */
.L_x_10754:
[----:B------:R-:W-:Y:S01]  /*b4d0*/  LOP3.LUT R2, R51, 0x80000, RZ, 0xfc, !PT ;  /* 0x0008000033027812 */ /* 0x000fe200078efcff */
[----:B------:R-:W-:-:S04]  /*b4e0*/  IMAD.MOV.U32 R60, RZ, RZ, R50 ;  /* 0x000000ffff3c7224 */ /* 0x000fc800078e0032 */
[----:B------:R-:W-:Y:S01]  /*b4f0*/  IMAD.MOV.U32 R61, RZ, RZ, R2 ;  /* 0x000000ffff3d7224 */ /* 0x000fe200078e0002 */
[----:B------:R-:W-:Y:S06]  /*b500*/  BRA `(.L_x_10752) ;  /* 0x00000000000c7947 */ /* 0x000fec0003800000 */
.L_x_10753:
[----:B------:R-:W-:Y:S02]  /*b510*/  LOP3.LUT R2, R55, 0x80000, RZ, 0xfc, !PT ;  /* 0x0008000037027812 */ /* 0x000fe400078efcff */
[----:B------:R-:W-:-:S03]  /*b520*/  MOV R60, R54 ;  /* 0x00000036003c7202 */ /* 0x000fc60000000f00 */
[----:B------:R-:W-:-:S07]  /*b530*/  IMAD.MOV.U32 R61, RZ, RZ, R2 ;  /* 0x000000ffff3d7224 */ /* 0x000fce00078e0002 */
.L_x_10752:
[----:B------:R-:W-:Y:S05]  /*b540*/  BSYNC B0 ;  /* 0x0000000000007941 */ /* 0x000fea0003800000 */
.L_x_10750:
[----:B------:R-:W-:Y:S02]  /*b550*/  IMAD.MOV.U32 R6, RZ, RZ, R0 ;  /* 0x000000ffff067224 */ /* 0x000fe400078e0000 */
[----:B------:R-:W-:Y:S02]  /*b560*/  IMAD.MOV.U32 R7, RZ, RZ, 0x0 ;  /* 0x00000000ff077424 */ /* 0x000fe400078e00ff */
[----:B------:R-:W-:Y:S02]  /*b570*/  IMAD.MOV.U32 R2, RZ, RZ, R60 ;  /* 0x000000ffff027224 */ /* 0x000fe400078e003c */
[----:B------:R-:W-:Y:S01]  /*b580*/  IMAD.MOV.U32 R3, RZ, RZ, R61 ;  /* 0x000000ffff037224 */ /* 0x000fe200078e003d */
[----:B------:R-:W-:Y:S06]  /*b590*/  RET.REL.NODEC R6 `(_ZN2at6native29vectorized_elementwise_kernelILi2EZZZNS0_22reciprocal_kernel_cudaERNS_18TensorIteratorBaseEENKUlvE_clEvENKUlvE1_clEvEUlN3c107complexIdEEE_St5arrayIPcLm2EEEEviT0_T1_) ;  /* 0xffffff4806987950 */ /* 0x000fec0003c3ffff */
.L_x_10755:
        /* <DEDUP_REMOVED lines=14> */
.L_x_19542:


//--------------------- .text._ZN2at6native29vectorized_elementwise_kernelILi4EZZZNS0_22reciprocal_kernel_cudaERNS_18TensorIteratorBaseEENKUlvE_clEvENKUlvE1_clEvEUlN3c107complexIdEEE_St5arrayIPcLm2EEEEviT0_T1_ --------------------------
	.section	.text._ZN2at6native29vectorized_elementwise_kernelILi4EZZZNS0_22reciprocal_kernel_cudaERNS_18TensorIteratorBaseEENKUlvE_clEvENKUlvE1_clEvEUlN3c107complexIdEEE_St5arrayIPcLm2EEEEviT0_T1_,"ax",@progbits
	.align	128
        .global         _ZN2at6native29vectorized_elementwise_kernelILi4EZZZNS0_22reciprocal_kernel_cudaERNS_18TensorIteratorBaseEENKUlvE_clEvENKUlvE1_clEvEUlN3c107complexIdEEE_St5arrayIPcLm2EEEEviT0_T1_
        .type           _ZN2at6native29vectorized_elementwise_kernelILi4EZZZNS0_22reciprocal_kernel_cudaERNS_18TensorIteratorBaseEENKUlvE_clEvENKUlvE1_clEvEUlN3c107complexIdEEE_St5arrayIPcLm2EEEEviT0_T1_,@function
        .size           _ZN2at6native29vectorized_elementwise_kernelILi4EZZZNS0_22reciprocal_kernel_cudaERNS_18TensorIteratorBaseEENKUlvE_clEvENKUlvE1_clEvEUlN3c107complexIdEEE_St5arrayIPcLm2EEEEviT0_T1_,(.L_x_19544 - _ZN2at6native29vectorized_elementwise_kernelILi4EZZZNS0_22reciprocal_kernel_cudaERNS_18TensorIteratorBaseEENKUlvE_clEvENKUlvE1_clEvEUlN3c107complexIdEEE_St5arrayIPcLm2EEEEviT0_T1_)
        .other          _ZN2at6native29vectorized_elementwise_kernelILi4EZZZNS0_22reciprocal_kernel_cudaERNS_18TensorIteratorBaseEENKUlvE_clEvENKUlvE1_clEvEUlN3c107complexIdEEE_St5arrayIPcLm2EEEEviT0_T1_,@"STO_CUDA_ENTRY STV_DEFAULT"
_ZN2at6native29vectorized_elementwise_kernelILi4EZZZNS0_22reciprocal_kernel_cudaERNS_18TensorIteratorBaseEENKUlvE_clEvENKUlvE1_clEvEUlN3c107complexIdEEE_St5arrayIPcLm2EEEEviT0_T1_:
.text._ZN2at6native29vectorized_elementwise_kernelILi4EZZZNS0_22reciprocal_kernel_cudaERNS_18TensorIteratorBaseEENKUlvE_clEvENKUlvE1_clEvEUlN3c107complexIdEEE_St5arrayIPcLm2EEEEviT0_T1_:
        /* <DEDUP_REMOVED lines=74> */
[----:B-----5:R-:W-:Y:S05]  /*04a0*/  CALL.REL.NOINC `($__internal_18_$__cuda_sm20_div_rn_f64_full) ;  /* 0x000000a800a47944 */ /* 0x020fea0003c00000 */
[----:B------:R-:W-:Y:S01]  /*04b0*/  IMAD.MOV.U32 R20, RZ, RZ, R2 ;  /* 0x000000ffff147224 */ /* 0x000fe200078e0002 */
[----:B------:R-:W-:-:S07]  /*04c0*/  MOV R21, R3 ;  /* 0x0000000300157202 */ /* 0x000fce0000000f00 */
.L_x_10762:
[----:B------:R-:W-:Y:S05]  /*04d0*/  BSYNC B2 ;  /* 0x0000000000027941 */ /* 0x000fea0003800000 */
.L_x_10761:
        /* <DEDUP_REMOVED lines=16> */
[----:B-----5:R-:W-:Y:S05]  /*05e0*/  CALL.REL.NOINC `($__internal_17_$__cuda_sm20_dblrcp_rn_slowpath_v3) ;  /* 0x000000a400a87944 */ /* 0x020fea0003c00000 */
[----:B------:R-:W-:Y:S02]  /*05f0*/  IMAD.MOV.U32 R22, RZ, RZ, R3 ;  /* 0x000000ffff167224 */ /* 0x000fe400078e0003 */
[----:B------:R-:W-:-:S07]  /*0600*/  IMAD.MOV.U32 R23, RZ, RZ, R2 ;  /* 0x000000ffff177224 */ /* 0x000fce00078e0002 */
.L_x_10764:
[----:B------:R-:W-:Y:S05]  /*0610*/  BSYNC B2 ;  /* 0x0000000000027941 */ /* 0x000fea0003800000 */
.L_x_10763:
[----:B------:R-:W-:Y:S02]  /*0620*/  DFMA R2, RZ, R20, 1 ;  /* 0x3ff00000ff02742b */ /* 0x000fe40000000014 */
[----:B------:R-:W-:-:S06]  /*0630*/  DADD R6, RZ, -R20 ;  /* 0x00000000ff067229 */ /* 0x000fcc0000000814 */
[-C--:B------:R-:W-:Y:S02]  /*0640*/  DMUL R20, R2, R22.reuse ;  /* 0x0000001602147228 */ /* 0x080fe40000000000 */
[----:B------:R-:W-:Y:S01]  /*0650*/  DMUL R22, R6, R22 ;  /* 0x0000001606167228 */ /* 0x000fe20000000000 */
[----:B------:R-:W-:Y:S10]  /*0660*/  BRA `(.L_x_10758) ;  /* 0x0000000400307947 */ /* 0x000ff40003800000 */
.L_x_10760:
        /* <DEDUP_REMOVED lines=16> */
[----:B-----5:R-:W-:Y:S05]  /*0770*/  CALL.REL.NOINC `($__internal_17_$__cuda_sm20_dblrcp_rn_slowpath_v3) ;  /* 0x000000a400447944 */ /* 0x020fea0003c00000 */
[----:B------:R-:W-:Y:S02]  /*0780*/  IMAD.MOV.U32 R20, RZ, RZ, R3 ;  /* 0x000000ffff147224 */ /* 0x000fe400078e0003 */
[----:B------:R-:W-:-:S07]  /*0790*/  IMAD.MOV.U32 R21, RZ, RZ, R2 ;  /* 0x000000ffff157224 */ /* 0x000fce00078e0002 */
.L_x_10766:
[----:B------:R-:W-:Y:S05]  /*07a0*/  BSYNC B2 ;  /* 0x0000000000027941 */ /* 0x000fea0003800000 */
.L_x_10765:
[----:B------:R-:W-:Y:S01]  /*07b0*/  DADD R2, -RZ, |R26| ;  /* 0x00000000ff027229 */ /* 0x000fe2000000051a */
[----:B------:R-:W-:Y:S02]  /*07c0*/  CS2R R6, SRZ ;  /* 0x0000000000067805 */ /* 0x000fe4000001ff00 */
[----:B------:R-:W-:-:S07]  /*07d0*/  MOV R0, 0x800 ;  /* 0x0000080000007802 */ /* 0x000fce0000000f00 */
[----:B------:R-:W-:-:S07]  /*07e0*/  IMAD.MOV.U32 R4, RZ, RZ, R2 ;  /* 0x000000ffff047224 */ /* 0x000fce00078e0002 */
[----:B-----5:R-:W-:Y:S05]  /*07f0*/  CALL.REL.NOINC `($__internal_18_$__cuda_sm20_div_rn_f64_full) ;  /* 0x000000a400d07944 */ /* 0x020fea0003c00000 */
[----:B------:R-:W-:Y:S02]  /*0800*/  IMAD.MOV.U32 R22, RZ, RZ, R2 ;  /* 0x000000ffff167224 */ /* 0x000fe400078e0002 */
[----:B------:R-:W-:Y:S01]  /*0810*/  IMAD.MOV.U32 R23, RZ, RZ, R3 ;  /* 0x000000ffff177224 */ /* 0x000fe200078e0003 */
[----:B------:R-:W-:Y:S06]  /*0820*/  BRA `(.L_x_10758) ;  /* 0x0000000000c07947 */ /* 0x000fec0003800000 */
.L_x_10759:
        /* <DEDUP_REMOVED lines=21> */
[----:B------:R-:W-:Y:S02]  /*0980*/  IMAD.MOV.U32 R20, RZ, RZ, R2 ;  /* 0x000000ffff147224 */ /* 0x000fe400078e0002 */
[----:B------:R-:W-:-:S07]  /*0990*/  IMAD.MOV.U32 R21, RZ, RZ, R3 ;  /* 0x000000ffff157224 */ /* 0x000fce00078e0003 */
.L_x_10768:
[----:B------:R-:W-:Y:S05]  /*09a0*/  BSYNC B2 ;  /* 0x0000000000027941 */ /* 0x000fea0003800000 */
.L_x_10767:
        /* <DEDUP_REMOVED lines=19> */
.L_x_10770:
[----:B------:R-:W-:Y:S05]  /*0ae0*/  BSYNC B2 ;  /* 0x0000000000027941 */ /* 0x000fea0003800000 */
.L_x_10769:
[----:B------:R-:W-:Y:S02]  /*0af0*/  DADD R2, RZ, R20 ;  /* 0x00000000ff027229 */ /* 0x000fe40000000014 */
[----:B------:R-:W-:-:S06]  /*0b00*/  DFMA R6, RZ, R20, -1 ;  /* 0xbff00000ff06742b */ /* 0x000fcc0000000014 */
[-C--:B------:R-:W-:Y:S02]  /*0b10*/  DMUL R20, R2, R22.reuse ;  /* 0x0000001602147228 */ /* 0x080fe40000000000 */
[----:B------:R-:W-:-:S11]  /*0b20*/  DMUL R22, R6, R22 ;  /* 0x0000001606167228 */ /* 0x000fd60000000000 */
.L_x_10758:
[----:B------:R-:W-:Y:S05]  /*0b30*/  BSYNC B1 ;  /* 0x0000000000017941 */ /* 0x000fea0003800000 */
.L_x_10757:
        /* <DEDUP_REMOVED lines=55> */
[----:B------:R-:W-:Y:S05]  /*0eb0*/  CALL.REL.NOINC `($__internal_18_$__cuda_sm20_div_rn_f64_full) ;  /* 0x000000a000207944 */ /* 0x000fea0003c00000 */
[----:B------:R-:W-:Y:S02]  /*0ec0*/  IMAD.MOV.U32 R24, RZ, RZ, R2 ;  /* 0x000000ffff187224 */ /* 0x000fe400078e0002 */
[----:B------:R-:W-:-:S07]  /*0ed0*/  IMAD.MOV.U32 R25, RZ, RZ, R3 ;  /* 0x000000ffff197224 */ /* 0x000fce00078e0003 */
.L_x_10776:
[----:B------:R-:W-:Y:S05]  /*0ee0*/  BSYNC B2 ;  /* 0x0000000000027941 */ /* 0x000fea0003800000 */
.L_x_10775:
        /* <DEDUP_REMOVED lines=16> */
[----:B------:R-:W-:Y:S05]  /*0ff0*/  CALL.REL.NOINC `($__internal_17_$__cuda_sm20_dblrcp_rn_slowpath_v3) ;  /* 0x0000009c00247944 */ /* 0x000fea0003c00000 */
[----:B------:R-:W-:Y:S01]  /*1000*/  MOV R26, R3 ;  /* 0x00000003001a7202 */ /* 0x000fe20000000f00 */
[----:B------:R-:W-:-:S07]  /*1010*/  IMAD.MOV.U32 R27, RZ, RZ, R2 ;  /* 0x000000ffff1b7224 */ /* 0x000fce00078e0002 */
.L_x_10778:
[----:B------:R-:W-:Y:S05]  /*1020*/  BSYNC B2 ;  /* 0x0000000000027941 */ /* 0x000fea0003800000 */
.L_x_10777:
[----:B------:R-:W-:Y:S02]  /*1030*/  DFMA R2, RZ, R24, 1 ;  /* 0x3ff00000ff02742b */ /* 0x000fe40000000018 */
[----:B------:R-:W-:-:S06]  /*1040*/  DADD R6, RZ, -R24 ;  /* 0x00000000ff067229 */ /* 0x000fcc0000000818 */
[-C--:B------:R-:W-:Y:S02]  /*1050*/  DMUL R24, R2, R26.reuse ;  /* 0x0000001a02187228 */ /* 0x080fe40000000000 */
[----:B------:R-:W-:Y:S01]  /*1060*/  DMUL R26, R6, R26 ;  /* 0x0000001a061a7228 */ /* 0x000fe20000000000 */
[----:B------:R-:W-:Y:S10]  /*1070*/  BRA `(.L_x_10772) ;  /* 0x00000004002c7947 */ /* 0x000ff40003800000 */
.L_x_10774:
        /* <DEDUP_REMOVED lines=16> */
[----:B------:R-:W-:Y:S02]  /*1180*/  IMAD.MOV.U32 R24, RZ, RZ, R3 ;  /* 0x000000ffff187224 */ /* 0x000fe400078e0003 */
[----:B------:R-:W-:-:S07]  /*1190*/  IMAD.MOV.U32 R25, RZ, RZ, R2 ;  /* 0x000000ffff197224 */ /* 0x000fce00078e0002 */
.L_x_10780:
[----:B------:R-:W-:Y:S05]  /*11a0*/  BSYNC B2 ;  /* 0x0000000000027941 */ /* 0x000fea0003800000 */
.L_x_10779:
[----:B------:R-:W-:Y:S01]  /*11b0*/  DADD R2, -RZ, |R30| ;  /* 0x00000000ff027229 */ /* 0x000fe2000000051e */
[----:B------:R-:W-:Y:S02]  /*11c0*/  CS2R R6, SRZ ;  /* 0x0000000000067805 */ /* 0x000fe4000001ff00 */
[----:B------:R-:W-:-:S07]  /*11d0*/  MOV R0, 0x1200 ;  /* 0x0000120000007802 */ /* 0x000fce0000000f00 */
[----:B------:R-:W-:-:S07]  /*11e0*/  MOV R4, R2 ;  /* 0x0000000200047202 */ /* 0x000fce0000000f00 */
[----:B------:R-:W-:Y:S05]  /*11f0*/  CALL.REL.NOINC `($__internal_18_$__cuda_sm20_div_rn_f64_full) ;  /* 0x0000009c00507944 */ /* 0x000fea0003c00000 */
[----:B------:R-:W-:Y:S02]  /*1200*/  IMAD.MOV.U32 R26, RZ, RZ, R2 ;  /* 0x000000ffff1a7224 */ /* 0x000fe400078e0002 */
[----:B------:R-:W-:Y:S01]  /*1210*/  IMAD.MOV.U32 R27, RZ, RZ, R3 ;  /* 0x000000ffff1b7224 */ /* 0x000fe200078e0003 */
[----:B------:R-:W-:Y:S06]  /*1220*/  BRA `(.L_x_10772) ;  /* 0x0000000000c07947 */ /* 0x000fec0003800000 */
.L_x_10773:
        /* <DEDUP_REMOVED lines=20> */
[----:B------:R-:W-:Y:S05]  /*1370*/  CALL.REL.NOINC `($__internal_18_$__cuda_sm20_div_rn_f64_full) ;  /* 0x0000009800f07944 */ /* 0x000fea0003c00000 */
[----:B------:R-:W-:Y:S01]  /*1380*/  MOV R24, R2 ;  /* 0x0000000200187202 */ /* 0x000fe20000000f00 */
[----:B------:R-:W-:-:S07]  /*1390*/  IMAD.MOV.U32 R25, RZ, RZ, R3 ;  /* 0x000000ffff197224 */ /* 0x000fce00078e0003 */
.L_x_10782:
[----:B------:R-:W-:Y:S05]  /*13a0*/  BSYNC B2 ;  /* 0x0000000000027941 */ /* 0x000fea0003800000 */
.L_x_10781:
        /* <DEDUP_REMOVED lines=17> */
[----:B------:R-:W-:Y:S01]  /*14c0*/  IMAD.MOV.U32 R26, RZ, RZ, R3 ;  /* 0x000000ffff1a7224 */ /* 0x000fe200078e0003 */
[----:B------:R-:W-:-:S07]  /*14d0*/  MOV R27, R2 ;  /* 0x00000002001b7202 */ /* 0x000fce0000000f00 */
.L_x_10784:
[----:B------:R-:W-:Y:S05]  /*14e0*/  BSYNC B2 ;  /* 0x0000000000027941 */ /* 0x000fea0003800000 */
.L_x_10783:
[----:B------:R-:W-:Y:S02]  /*14f0*/  DADD R2, RZ, R24 ;  /* 0x00000000ff027229 */ /* 0x000fe40000000018 */
[----:B------:R-:W-:-:S06]  /*1500*/  DFMA R6, RZ, R24, -1 ;  /* 0xbff00000ff06742b */ /* 0x000fcc0000000018 */
[-C--:B------:R-:W-:Y:S02]  /*1510*/  DMUL R24, R2, R26.reuse ;  /* 0x0000001a02187228 */ /* 0x080fe40000000000 */
[----:B------:R-:W-:-:S11]  /*1520*/  DMUL R26, R6, R26 ;  /* 0x0000001a061a7228 */ /* 0x000fd60000000000 */
.L_x_10772:
[----:B------:R-:W-:Y:S05]  /*1530*/  BSYNC B1 ;  /* 0x0000000000017941 */ /* 0x000fea0003800000 */
.L_x_10771:
        /* <DEDUP_REMOVED lines=58> */
.L_x_10790:
[----:B------:R-:W-:Y:S05]  /*18e0*/  BSYNC B2 ;  /* 0x0000000000027941 */ /* 0x000fea0003800000 */
.L_x_10789:
        /* <DEDUP_REMOVED lines=19> */
.L_x_10792:
[----:B------:R-:W-:Y:S05]  /*1a20*/  BSYNC B2 ;  /* 0x0000000000027941 */ /* 0x000fea0003800000 */
.L_x_10791:
[----:B------:R-:W-:Y:S02]  /*1a30*/  DFMA R2, RZ, R28, 1 ;  /* 0x3ff00000ff02742b */ /* 0x000fe4000000001c */
[----:B------:R-:W-:-:S06]  /*1a40*/  DADD R6, RZ, -R28 ;  /* 0x00000000ff067229 */ /* 0x000fcc000000081c */
[-C--:B------:R-:W-:Y:S02]  /*1a50*/  DMUL R28, R2, R30.reuse ;  /* 0x0000001e021c7228 */ /* 0x080fe40000000000 */
[----:B------:R-:W-:Y:S01]  /*1a60*/  DMUL R30, R6, R30 ;  /* 0x0000001e061e7228 */ /* 0x000fe20000000000 */
[----:B------:R-:W-:Y:S10]  /*1a70*/  BRA `(.L_x_10786) ;  /* 0x00000004002c7947 */ /* 0x000ff40003800000 */
.L_x_10788:
        /* <DEDUP_REMOVED lines=18> */
.L_x_10794:
[----:B------:R-:W-:Y:S05]  /*1ba0*/  BSYNC B2 ;  /* 0x0000000000027941 */ /* 0x000fea0003800000 */
.L_x_10793:
        /* <DEDUP_REMOVED lines=8> */
.L_x_10787:
        /* <DEDUP_REMOVED lines=23> */
.L_x_10796:
[----:B------:R-:W-:Y:S05]  /*1da0*/  BSYNC B2 ;  /* 0x0000000000027941 */ /* 0x000fea0003800000 */
.L_x_10795:
        /* <DEDUP_REMOVED lines=19> */
.L_x_10798:
[----:B------:R-:W-:Y:S05]  /*1ee0*/  BSYNC B2 ;  /* 0x0000000000027941 */ /* 0x000fea0003800000 */
.L_x_10797:
[----:B------:R-:W-:Y:S02]  /*1ef0*/  DADD R2, RZ, R28 ;  /* 0x00000000ff027229 */ /* 0x000fe4000000001c */
[----:B------:R-:W-:-:S06]  /*1f00*/  DFMA R6, RZ, R28, -1 ;  /* 0xbff00000ff06742b */ /* 0x000fcc000000001c */
[-C--:B------:R-:W-:Y:S02]  /*1f10*/  DMUL R28, R2, R30.reuse ;  /* 0x0000001e021c7228 */ /* 0x080fe40000000000 */
[----:B------:R-:W-:-:S11]  /*1f20*/  DMUL R30, R6, R30 ;  /* 0x0000001e061e7228 */ /* 0x000fd60000000000 */
.L_x_10786:
[----:B------:R-:W-:Y:S05]  /*1f30*/  BSYNC B1 ;  /* 0x0000000000017941 */ /* 0x000fea0003800000 */
.L_x_10785:
        /* <DEDUP_REMOVED lines=58> */
.L_x_10804:
[----:B------:R-:W-:Y:S05]  /*22e0*/  BSYNC B2 ;  /* 0x0000000000027941 */ /* 0x000fea0003800000 */
.L_x_10803:
        /* <DEDUP_REMOVED lines=19> */
.L_x_10806:
[----:B------:R-:W-:Y:S05]  /*2420*/  BSYNC B2 ;  /* 0x0000000000027941 */ /* 0x000fea0003800000 */
.L_x_10805:
[----:B------:R-:W-:Y:S02]  /*2430*/  DFMA R2, RZ, R32, 1 ;  /* 0x3ff00000ff02742b */ /* 0x000fe40000000020 */
[----:B------:R-:W-:-:S06]  /*2440*/  DADD R6, RZ, -R32 ;  /* 0x00000000ff067229 */ /* 0x000fcc0000000820 */
[-C--:B------:R-:W-:Y:S02]  /*2450*/  DMUL R32, R2, R34.reuse ;  /* 0x0000002202207228 */ /* 0x080fe40000000000 */
[----:B------:R-:W-:Y:S01]  /*2460*/  DMUL R34, R6, R34 ;  /* 0x0000002206227228 */ /* 0x000fe20000000000 */
[----:B------:R-:W-:Y:S10]  /*2470*/  BRA `(.L_x_10800) ;  /* 0x00000004002c7947 */ /* 0x000ff40003800000 */
.L_x_10802:
        /* <DEDUP_REMOVED lines=18> */
.L_x_10808:
[----:B------:R-:W-:Y:S05]  /*25a0*/  BSYNC B2 ;  /* 0x0000000000027941 */ /* 0x000fea0003800000 */
.L_x_10807:
[----:B------:R-:W-:Y:S01]  /*25b0*/  DADD R2, -RZ, |R38| ;  /* 0x00000000ff027229 */ /* 0x000fe20000000526 */
[----:B------:R-:W-:Y:S02]  /*25c0*/  CS2R R6, SRZ ;  /* 0x0000000000067805 */ /* 0x000fe4000001ff00 */
[----:B------:R-:W-:-:S07]  /*25d0*/  MOV R0, 0x2600 ;  /* 0x0000260000007802 */ /* 0x000fce0000000f00 */
[----:B------:R-:W-:-:S07]  /*25e0*/  IMAD.MOV.U32 R4, RZ, RZ, R2 ;  /* 0x000000ffff047224 */ /* 0x000fce00078e0002 */
[----:B------:R-:W-:Y:S05]  /*25f0*/  CALL.REL.NOINC `($__internal_18_$__cuda_sm20_div_rn_f64_full) ;  /* 0x0000008800507944 */ /* 0x000fea0003c00000 */
[----:B------:R-:W-:Y:S02]  /*2600*/  IMAD.MOV.U32 R34, RZ, RZ, R2 ;  /* 0x000000ffff227224 */ /* 0x000fe400078e0002 */
[----:B------:R-:W-:Y:S01]  /*2610*/  IMAD.MOV.U32 R35, RZ, RZ, R3 ;  /* 0x000000ffff237224 */ /* 0x000fe200078e0003 */
[----:B------:R-:W-:Y:S06]  /*2620*/  BRA `(.L_x_10800) ;  /* 0x0000000000c07947 */ /* 0x000fec0003800000 */
.L_x_10801:
        /* <DEDUP_REMOVED lines=23> */
.L_x_10810:
[----:B------:R-:W-:Y:S05]  /*27a0*/  BSYNC B2 ;  /* 0x0000000000027941 */ /* 0x000fea0003800000 */
.L_x_10809:
        /* <DEDUP_REMOVED lines=16> */
[----:B------:R-:W-:Y:S05]  /*28b0*/  CALL.REL.NOINC `($__internal_17_$__cuda_sm20_dblrcp_rn_slowpath_v3) ;  /* 0x0000008000f47944 */ /* 0x000fea0003c00000 */
[----:B------:R-:W-:Y:S02]  /*28c0*/  IMAD.MOV.U32 R34, RZ, RZ, R3 ;  /* 0x000000ffff227224 */ /* 0x000fe400078e0003 */
[----:B------:R-:W-:-:S07]  /*28d0*/  IMAD.MOV.U32 R35, RZ, RZ, R2 ;  /* 0x000000ffff237224 */ /* 0x000fce00078e0002 */
.L_x_10812:
[----:B------:R-:W-:Y:S05]  /*28e0*/  BSYNC B2 ;  /* 0x0000000000027941 */ /* 0x000fea0003800000 */
.L_x_10811:
[----:B------:R-:W-:Y:S02]  /*28f0*/  DADD R2, RZ, R32 ;  /* 0x00000000ff027229 */ /* 0x000fe40000000020 */
[----:B------:R-:W-:-:S06]  /*2900*/  DFMA R6, RZ, R32, -1 ;  /* 0xbff00000ff06742b */ /* 0x000fcc0000000020 */
[-C--:B------:R-:W-:Y:S02]  /*2910*/  DMUL R32, R2, R34.reuse ;  /* 0x0000002202207228 */ /* 0x080fe40000000000 */
[----:B------:R-:W-:-:S11]  /*2920*/  DMUL R34, R6, R34 ;  /* 0x0000002206227228 */ /* 0x000fd60000000000 */
.L_x_10800:
[----:B------:R-:W-:Y:S05]  /*2930*/  BSYNC B1 ;  /* 0x0000000000017941 */ /* 0x000fea0003800000 */
.L_x_10799:
        /* <DEDUP_REMOVED lines=58> */
.L_x_10818:
[----:B------:R-:W-:Y:S05]  /*2ce0*/  BSYNC B2 ;  /* 0x0000000000027941 */ /* 0x000fea0003800000 */
.L_x_10817:
        /* <DEDUP_REMOVED lines=19> */
.L_x_10820:
[----:B------:R-:W-:Y:S05]  /*2e20*/  BSYNC B2 ;  /* 0x0000000000027941 */ /* 0x000fea0003800000 */
.L_x_10819:
[----:B------:R-:W-:Y:S02]  /*2e30*/  DFMA R2, RZ, R36, 1 ;  /* 0x3ff00000ff02742b */ /* 0x000fe40000000024 */
[----:B------:R-:W-:-:S06]  /*2e40*/  DADD R6, RZ, -R36 ;  /* 0x00000000ff067229 */ /* 0x000fcc0000000824 */
[-C--:B------:R-:W-:Y:S02]  /*2e50*/  DMUL R36, R2, R38.reuse ;  /* 0x0000002602247228 */ /* 0x080fe40000000000 */
[----:B------:R-:W-:Y:S01]  /*2e60*/  DMUL R38, R6, R38 ;  /* 0x0000002606267228 */ /* 0x000fe20000000000 */
[----:B------:R-:W-:Y:S10]  /*2e70*/  BRA `(.L_x_10814) ;  /* 0x00000004002c7947 */ /* 0x000ff40003800000 */
.L_x_10816:
        /* <DEDUP_REMOVED lines=18> */
.L_x_10822:
[----:B------:R-:W-:Y:S05]  /*2fa0*/  BSYNC B2 ;  /* 0x0000000000027941 */ /* 0x000fea0003800000 */
.L_x_10821:
        /* <DEDUP_REMOVED lines=8> */
.L_x_10815:
        /* <DEDUP_REMOVED lines=23> */
.L_x_10824:
[----:B------:R-:W-:Y:S05]  /*31a0*/  BSYNC B2 ;  /* 0x0000000000027941 */ /* 0x000fea0003800000 */
.L_x_10823:
        /* <DEDUP_REMOVED lines=16> */
[----:B------:R-:W-:Y:S05]  /*32b0*/  CALL.REL.NOINC `($__internal_17_$__cuda_sm20_dblrcp_rn_slowpath_v3) ;  /* 0x0000007800747944 */ /* 0x000fea0003c00000 */
[----:B------:R-:W-:Y:S02]  /*32c0*/  IMAD.MOV.U32 R38, RZ, RZ, R3 ;  /* 0x000000ffff267224 */ /* 0x000fe400078e0003 */
[----:B------:R-:W-:-:S07]  /*32d0*/  IMAD.MOV.U32 R39, RZ, RZ, R2 ;  /* 0x000000ffff277224 */ /* 0x000fce00078e0002 */
.L_x_10826:
[----:B------:R-:W-:Y:S05]  /*32e0*/  BSYNC B2 ;  /* 0x0000000000027941 */ /* 0x000fea0003800000 */
.L_x_10825:
[----:B------:R-:W-:Y:S02]  /*32f0*/  DADD R2, RZ, R36 ;  /* 0x00000000ff027229 */ /* 0x000fe40000000024 */
[----:B------:R-:W-:-:S06]  /*3300*/  DFMA R6, RZ, R36, -1 ;  /* 0xbff00000ff06742b */ /* 0x000fcc0000000024 */
[-C--:B------:R-:W-:Y:S02]  /*3310*/  DMUL R36, R2, R38.reuse ;  /* 0x0000002602247228 */ /* 0x080fe40000000000 */
[----:B------:R-:W-:-:S11]  /*3320*/  DMUL R38, R6, R38 ;  /* 0x0000002606267228 */ /* 0x000fd60000000000 */
.L_x_10814:
[----:B------:R-:W-:Y:S05]  /*3330*/  BSYNC B1 ;  /* 0x0000000000017941 */ /* 0x000fea0003800000 */
.L_x_10813:
        /* <DEDUP_REMOVED lines=57> */
[----:B------:R-:W-:Y:S01]  /*36d0*/  IMAD.MOV.U32 R40, RZ, RZ, R2 ;  /* 0x000000ffff287224 */ /* 0x000fe200078e0002 */
[----:B------:R-:W-:-:S07]  /*36e0*/  MOV R41, R3 ;  /* 0x0000000300297202 */ /* 0x000fce0000000f00 */
.L_x_10832:
[----:B------:R-:W-:Y:S05]  /*36f0*/  BSYNC B2 ;  /* 0x0000000000027941 */ /* 0x000fea0003800000 */
.L_x_10831:
        /* <DEDUP_REMOVED lines=17> */
[----:B------:R-:W-:-:S04]  /*3810*/  LOP3.LUT R3, R3, R2, RZ, 0x3c, !PT ;  /* 0x0000000203037212 */ /* 0x000fc800078e3cff */
[----:B------:R-:W-:-:S04]  /*3820*/  LOP3.LUT R2, R3, R2, RZ, 0x3c, !PT ;  /* 0x0000000203027212 */ /* 0x000fc800078e3cff */
[----:B------:R-:W-:-:S07]  /*3830*/  LOP3.LUT R3, R3, R2, RZ, 0x3c, !PT ;  /* 0x0000000203037212 */ /* 0x000fce00078e3cff */
.L_x_10834:
[----:B------:R-:W-:Y:S05]  /*3840*/  BSYNC B2 ;  /* 0x0000000000027941 */ /* 0x000fea0003800000 */
.L_x_10833:
[----:B------:R-:W-:Y:S02]  /*3850*/  DFMA R6, RZ, R40, 1 ;  /* 0x3ff00000ff06742b */ /* 0x000fe40000000028 */
[----:B------:R-:W-:-:S06]  /*3860*/  DADD R42, RZ, -R40 ;  /* 0x00000000ff2a7229 */ /* 0x000fcc0000000828 */
[-C--:B------:R-:W-:Y:S02]  /*3870*/  DMUL R40, R6, R2.reuse ;  /* 0x0000000206287228 */ /* 0x080fe40000000000 */
[----:B------:R-:W-:Y:S01]  /*3880*/  DMUL R42, R42, R2 ;  /* 0x000000022a2a7228 */ /* 0x000fe20000000000 */
[----:B------:R-:W-:Y:S10]  /*3890*/  BRA `(.L_x_10828) ;  /* 0x0000000400307947 */ /* 0x000ff40003800000 */
.L_x_10830:
        /* <DEDUP_REMOVED lines=18> */
.L_x_10836:
[----:B------:R-:W-:Y:S05]  /*39c0*/  BSYNC B2 ;  /* 0x0000000000027941 */ /* 0x000fea0003800000 */
.L_x_10835:
        /* <DEDUP_REMOVED lines=8> */
.L_x_10829:
        /* <DEDUP_REMOVED lines=21> */
[----:B------:R-:W-:Y:S02]  /*3ba0*/  IMAD.MOV.U32 R40, RZ, RZ, R2 ;  /* 0x000000ffff287224 */ /* 0x000fe400078e0002 */
[----:B------:R-:W-:-:S07]  /*3bb0*/  IMAD.MOV.U32 R41, RZ, RZ, R3 ;  /* 0x000000ffff297224 */ /* 0x000fce00078e0003 */
.L_x_10838:
[----:B------:R-:W-:Y:S05]  /*3bc0*/  BSYNC B2 ;  /* 0x0000000000027941 */ /* 0x000fea0003800000 */
.L_x_10837:
        /* <DEDUP_REMOVED lines=20> */
.L_x_10840:
[----:B------:R-:W-:Y:S05]  /*3d10*/  BSYNC B2 ;  /* 0x0000000000027941 */ /* 0x000fea0003800000 */
.L_x_10839:
[----:B------:R-:W-:Y:S02]  /*3d20*/  DADD R6, RZ, R40 ;  /* 0x00000000ff067229 */ /* 0x000fe40000000028 */
[----:B------:R-:W-:-:S06]  /*3d30*/  DFMA R42, RZ, R40, -1 ;  /* 0xbff00000ff2a742b */ /* 0x000fcc0000000028 */
[-C--:B------:R-:W-:Y:S02]  /*3d40*/  DMUL R40, R6, R2.reuse ;  /* 0x0000000206287228 */ /* 0x080fe40000000000 */
[----:B------:R-:W-:-:S11]  /*3d50*/  DMUL R42, R42, R2 ;  /* 0x000000022a2a7228 */ /* 0x000fd60000000000 */
.L_x_10828:
[----:B------:R-:W-:Y:S05]  /*3d60*/  BSYNC B1 ;  /* 0x0000000000017941 */ /* 0x000fea0003800000 */
.L_x_10827:
        /* <DEDUP_REMOVED lines=49> */
.L_x_10846:
[----:B------:R-:W-:Y:S05]  /*4080*/  BSYNC B2 ;  /* 0x0000000000027941 */ /* 0x000fea0003800000 */
.L_x_10845:
        /* <DEDUP_REMOVED lines=17> */
[----:B------:R-:W-:-:S04]  /*41a0*/  LOP3.LUT R3, R3, R2, RZ, 0x3c, !PT ;  /* 0x0000000203037212 */ /* 0x000fc800078e3cff */
[----:B------:R-:W-:-:S04]  /*41b0*/  LOP3.LUT R2, R3, R2, RZ, 0x3c, !PT ;  /* 0x0000000203027212 */ /* 0x000fc800078e3cff */
[----:B------:R-:W-:-:S07]  /*41c0*/  LOP3.LUT R3, R3, R2, RZ, 0x3c, !PT ;  /* 0x0000000203037212 */ /* 0x000fce00078e3cff */
.L_x_10848:
[----:B------:R-:W-:Y:S05]  /*41d0*/  BSYNC B2 ;  /* 0x0000000000027941 */ /* 0x000fea0003800000 */
.L_x_10847:
[----:B------:R-:W-:Y:S02]  /*41e0*/  DFMA R44, RZ, R8, 1 ;  /* 0x3ff00000ff2c742b */ /* 0x000fe40000000008 */
[----:B------:R-:W-:-:S06]  /*41f0*/  DADD R8, RZ, -R8 ;  /* 0x00000000ff087229 */ /* 0x000fcc0000000808 */
[-C--:B------:R-:W-:Y:S02]  /*4200*/  DMUL R44, R44, R2.reuse ;  /* 0x000000022c2c7228 */ /* 0x080fe40000000000 */
[----:B------:R-:W-:Y:S01]  /*4210*/  DMUL R46, R8, R2 ;  /* 0x00000002082e7228 */ /* 0x000fe20000000000 */
[----:B------:R-:W-:Y:S10]  /*4220*/  BRA `(.L_x_10842) ;  /* 0x0000000400307947 */ /* 0x000ff40003800000 */
.L_x_10844:
        /* <DEDUP_REMOVED lines=18> */
.L_x_10850:
[----:B------:R-:W-:Y:S05]  /*4350*/  BSYNC B2 ;  /* 0x0000000000027941 */ /* 0x000fea0003800000 */
.L_x_10849:
        /* <DEDUP_REMOVED lines=8> */
.L_x_10843:
        /* <DEDUP_REMOVED lines=23> */
.L_x_10852:
[----:B------:R-:W-:Y:S05]  /*4550*/  BSYNC B2 ;  /* 0x0000000000027941 */ /* 0x000fea0003800000 */
.L_x_10851:
        /* <DEDUP_REMOVED lines=20> */
.L_x_10854:
[----:B------:R-:W-:Y:S05]  /*46a0*/  BSYNC B2 ;  /* 0x0000000000027941 */ /* 0x000fea0003800000 */
.L_x_10853:
[----:B------:R-:W-:Y:S02]  /*46b0*/  DADD R44, RZ, R8 ;  /* 0x00000000ff2c7229 */ /* 0x000fe40000000008 */
[----:B------:R-:W-:-:S06]  /*46c0*/  DFMA R8, RZ, R8, -1 ;  /* 0xbff00000ff08742b */ /* 0x000fcc0000000008 */
[-C--:B------:R-:W-:Y:S02]  /*46d0*/  DMUL R44, R44, R2.reuse ;  /* 0x000000022c2c7228 */ /* 0x080fe40000000000 */
[----:B------:R-:W-:-:S11]  /*46e0*/  DMUL R46, R8, R2 ;  /* 0x00000002082e7228 */ /* 0x000fd60000000000 */
.L_x_10842:
[----:B------:R-:W-:Y:S05]  /*46f0*/  BSYNC B1 ;  /* 0x0000000000017941 */ /* 0x000fea0003800000 */
.L_x_10841:
        /* <DEDUP_REMOVED lines=48> */
.L_x_10860:
[----:B------:R-:W-:Y:S05]  /*4a00*/  BSYNC B2 ;  /* 0x0000000000027941 */ /* 0x000fea0003800000 */
.L_x_10859:
        /* <DEDUP_REMOVED lines=19> */
.L_x_10862:
[----:B------:R-:W-:Y:S05]  /*4b40*/  BSYNC B2 ;  /* 0x0000000000027941 */ /* 0x000fea0003800000 */
.L_x_10861:
[----:B------:R-:W-:Y:S02]  /*4b50*/  DFMA R2, RZ, R8, 1 ;  /* 0x3ff00000ff02742b */ /* 0x000fe40000000008 */
[----:B------:R-:W-:-:S06]  /*4b60*/  DADD R6, RZ, -R8 ;  /* 0x00000000ff067229 */ /* 0x000fcc0000000808 */
[-C--:B------:R-:W-:Y:S02]  /*4b70*/  DMUL R8, R2, R10.reuse ;  /* 0x0000000a02087228 */ /* 0x080fe40000000000 */
[----:B------:R-:W-:Y:S01]  /*4b80*/  DMUL R10, R6, R10 ;  /* 0x0000000a060a7228 */ /* 0x000fe20000000000 */
[----:B------:R-:W-:Y:S10]  /*4b90*/  BRA `(.L_x_10856) ;  /* 0x00000004002c7947 */ /* 0x000ff40003800000 */
.L_x_10858:
        /* <DEDUP_REMOVED lines=18> */
.L_x_10864:
[----:B------:R-:W-:Y:S05]  /*4cc0*/  BSYNC B2 ;  /* 0x0000000000027941 */ /* 0x000fea0003800000 */
.L_x_10863:
[----:B------:R-:W-:Y:S01]  /*4cd0*/  DADD R2, -RZ, |R18| ;  /* 0x00000000ff027229 */ /* 0x000fe20000000512 */
[----:B------:R-:W-:Y:S02]  /*4ce0*/  CS2R R6, SRZ ;  /* 0x0000000000067805 */ /* 0x000fe4000001ff00 */
[----:B------:R-:W-:-:S07]  /*4cf0*/  MOV R0, 0x4d20 ;  /* 0x00004d2000007802 */ /* 0x000fce0000000f00 */
[----:B------:R-:W-:-:S07]  /*4d00*/  IMAD.MOV.U32 R4, RZ, RZ, R2 ;  /* 0x000000ffff047224 */ /* 0x000fce00078e0002 */
[----:B------:R-:W-:Y:S05]  /*4d10*/  CALL.REL.NOINC `($__internal_18_$__cuda_sm20_div_rn_f64_full) ;  /* 0x0000006000887944 */ /* 0x000fea0003c00000 */
[----:B------:R-:W-:Y:S01]  /*4d20*/  IMAD.MOV.U32 R10, RZ, RZ, R2 ;  /* 0x000000ffff0a7224 */ /* 0x000fe200078e0002 */
[----:B------:R-:W-:Y:S01]  /*4d30*/  MOV R11, R3 ;  /* 0x00000003000b7202 */ /* 0x000fe20000000f00 */
[----:B------:R-:W-:Y:S06]  /*4d40*/  BRA `(.L_x_10856) ;  /* 0x0000000000c07947 */ /* 0x000fec0003800000 */
.L_x_10857:
        /* <DEDUP_REMOVED lines=23> */
.L_x_10866:
[----:B------:R-:W-:Y:S05]  /*4ec0*/  BSYNC B2 ;  /* 0x0000000000027941 */ /* 0x000fea0003800000 */
.L_x_10865:
        /* <DEDUP_REMOVED lines=19> */
.L_x_10868:
[----:B------:R-:W-:Y:S05]  /*5000*/  BSYNC B2 ;  /* 0x0000000000027941 */ /* 0x000fea0003800000 */
.L_x_10867:
[----:B------:R-:W-:Y:S02]  /*5010*/  DADD R2, RZ, R8 ;  /* 0x00000000ff027229 */ /* 0x000fe40000000008 */
[----:B------:R-:W-:-:S06]  /*5020*/  DFMA R6, RZ, R8, -1 ;  /* 0xbff00000ff06742b */ /* 0x000fcc0000000008 */
[-C--:B------:R-:W-:Y:S02]  /*5030*/  DMUL R8, R2, R10.reuse ;  /* 0x0000000a02087228 */ /* 0x080fe40000000000 */
[----:B------:R-:W-:-:S11]  /*5040*/  DMUL R10, R6, R10 ;  /* 0x0000000a060a7228 */ /* 0x000fd60000000000 */
.L_x_10856:
[----:B------:R-:W-:Y:S05]  /*5050*/  BSYNC B1 ;  /* 0x0000000000017941 */ /* 0x000fea0003800000 */
.L_x_10855:
        /* <DEDUP_REMOVED lines=12> */
.L_x_10756:
        /* <DEDUP_REMOVED lines=126> */
.L_x_10874:
[----:B------:R-:W-:Y:S05]  /*5900*/  BSYNC B2 ;  /* 0x0000000000027941 */ /* 0x000fea0003800000 */
.L_x_10873:
        /* <DEDUP_REMOVED lines=20> */
.L_x_10876:
[----:B------:R-:W-:Y:S05]  /*5a50*/  BSYNC B2 ;  /* 0x0000000000027941 */ /* 0x000fea0003800000 */
.L_x_10875:
[----:B------:R-:W-:Y:S02]  /*5a60*/  DFMA R28, RZ, R24, 1 ;  /* 0x3ff00000ff1c742b */ /* 0x000fe40000000018 */
[----:B------:R-:W-:-:S06]  /*5a70*/  DADD R24, RZ, -R24 ;  /* 0x00000000ff187229 */ /* 0x000fcc0000000818 */
[-C--:B------:R-:W-:Y:S02]  /*5a80*/  DMUL R28, R28, R2.reuse ;  /* 0x000000021c1c7228 */ /* 0x080fe40000000000 */
[----:B------:R-:W-:Y:S01]  /*5a90*/  DMUL R30, R24, R2 ;  /* 0x00000002181e7228 */ /* 0x000fe20000000000 */
[----:B------:R-:W-:Y:S10]  /*5aa0*/  BRA `(.L_x_10870) ;  /* 0x0000000400347947 */ /* 0x000ff40003800000 */
.L_x_10872:
        /* <DEDUP_REMOVED lines=19> */
.L_x_10878:
[----:B------:R-:W-:Y:S05]  /*5be0*/  BSYNC B2 ;  /* 0x0000000000027941 */ /* 0x000fea0003800000 */
.L_x_10877:
        /* <DEDUP_REMOVED lines=8> */
.L_x_10871:
        /* <DEDUP_REMOVED lines=23> */
.L_x_10880:
[----:B------:R-:W-:Y:S05]  /*5de0*/  BSYNC B2 ;  /* 0x0000000000027941 */ /* 0x000fea0003800000 */
.L_x_10879:
        /* <DEDUP_REMOVED lines=20> */
.L_x_10882:
[----:B------:R-:W-:Y:S05]  /*5f30*/  BSYNC B2 ;  /* 0x0000000000027941 */ /* 0x000fea0003800000 */
.L_x_10881:
[----:B------:R-:W-:Y:S02]  /*5f40*/  DADD R28, RZ, R24 ;  /* 0x00000000ff1c7229 */ /* 0x000fe40000000018 */
[----:B------:R-:W-:-:S06]  /*5f50*/  DFMA R24, RZ, R24, -1 ;  /* 0xbff00000ff18742b */ /* 0x000fcc0000000018 */
[-C--:B------:R-:W-:Y:S02]  /*5f60*/  DMUL R28, R28, R2.reuse ;  /* 0x000000021c1c7228 */ /* 0x080fe40000000000 */
[----:B------:R-:W-:-:S11]  /*5f70*/  DMUL R30, R24, R2 ;  /* 0x00000002181e7228 */ /* 0x000fd60000000000 */
.L_x_10870:
[----:B------:R-:W-:Y:S05]  /*5f80*/  BSYNC B1 ;  /* 0x0000000000017941 */ /* 0x000fea0003800000 */
.L_x_10869:
        /* <DEDUP_REMOVED lines=65> */
.L_x_10888:
[----:B------:R-:W-:Y:S05]  /*63a0*/  BSYNC B2 ;  /* 0x0000000000027941 */ /* 0x000fea0003800000 */
.L_x_10887:
        /* <DEDUP_REMOVED lines=20> */
.L_x_10890:
[----:B------:R-:W-:Y:S05]  /*64f0*/  BSYNC B2 ;  /* 0x0000000000027941 */ /* 0x000fea0003800000 */
.L_x_10889:
[----:B------:R-:W-:Y:S02]  /*6500*/  DFMA R24, RZ, R20, 1 ;  /* 0x3ff00000ff18742b */ /* 0x000fe40000000014 */
[----:B------:R-:W-:-:S06]  /*6510*/  DADD R20, RZ, -R20 ;  /* 0x00000000ff147229 */ /* 0x000fcc0000000814 */
[-C--:B------:R-:W-:Y:S02]  /*6520*/  DMUL R24, R24, R2.reuse ;  /* 0x0000000218187228 */ /* 0x080fe40000000000 */
[----:B------:R-:W-:Y:S01]  /*6530*/  DMUL R26, R20, R2 ;  /* 0x00000002141a7228 */ /* 0x000fe20000000000 */
[----:B------:R-:W-:Y:S10]  /*6540*/  BRA `(.L_x_10884) ;  /* 0x0000000400347947 */ /* 0x000ff40003800000 */
.L_x_10886:
        /* <DEDUP_REMOVED lines=19> */
.L_x_10892:
[----:B------:R-:W-:Y:S05]  /*6680*/  BSYNC B2 ;  /* 0x0000000000027941 */ /* 0x000fea0003800000 */
.L_x_10891:
        /* <DEDUP_REMOVED lines=8> */
.L_x_10885:
        /* <DEDUP_REMOVED lines=23> */
.L_x_10894:
[----:B------:R-:W-:Y:S05]  /*6880*/  BSYNC B2 ;  /* 0x0000000000027941 */ /* 0x000fea0003800000 */
.L_x_10893:
        /* <DEDUP_REMOVED lines=20> */
.L_x_10896:
[----:B------:R-:W-:Y:S05]  /*69d0*/  BSYNC B2 ;  /* 0x0000000000027941 */ /* 0x000fea0003800000 */
.L_x_10895:
[----:B------:R-:W-:Y:S02]  /*69e0*/  DADD R24, RZ, R20 ;  /* 0x00000000ff187229 */ /* 0x000fe40000000014 */
[----:B------:R-:W-:-:S06]  /*69f0*/  DFMA R20, RZ, R20, -1 ;  /* 0xbff00000ff14742b */ /* 0x000fcc0000000014 */
[-C--:B------:R-:W-:Y:S02]  /*6a00*/  DMUL R24, R24, R2.reuse ;  /* 0x0000000218187228 */ /* 0x080fe40000000000 */
[----:B------:R-:W-:-:S11]  /*6a10*/  DMUL R26, R20, R2 ;  /* 0x00000002141a7228 */ /* 0x000fd60000000000 */
.L_x_10884:
[----:B------:R-:W-:Y:S05]  /*6a20*/  BSYNC B1 ;  /* 0x0000000000017941 */ /* 0x000fea0003800000 */
.L_x_10883:
        /* <DEDUP_REMOVED lines=63> */
.L_x_10902:
[----:B------:R-:W-:Y:S05]  /*6e20*/  BSYNC B2 ;  /* 0x0000000000027941 */ /* 0x000fea0003800000 */
.L_x_10901:
        /* <DEDUP_REMOVED lines=20> */
.L_x_10904:
[----:B------:R-:W-:Y:S05]  /*6f70*/  BSYNC B2 ;  /* 0x0000000000027941 */ /* 0x000fea0003800000 */
.L_x_10903:
[----:B------:R-:W-:Y:S02]  /*6f80*/  DFMA R20, RZ, R16, 1 ;  /* 0x3ff00000ff14742b */ /* 0x000fe40000000010 */
[----:B------:R-:W-:-:S06]  /*6f90*/  DADD R16, RZ, -R16 ;  /* 0x00000000ff107229 */ /* 0x000fcc0000000810 */
[-C--:B------:R-:W-:Y:S02]  /*6fa0*/  DMUL R20, R20, R2.reuse ;  /* 0x0000000214147228 */ /* 0x080fe40000000000 */
[----:B------:R-:W-:Y:S01]  /*6fb0*/  DMUL R22, R16, R2 ;  /* 0x0000000210167228 */ /* 0x000fe20000000000 */
[----:B------:R-:W-:Y:S10]  /*6fc0*/  BRA `(.L_x_10898) ;  /* 0x0000000400347947 */ /* 0x000ff40003800000 */
.L_x_10900:
        /* <DEDUP_REMOVED lines=19> */
.L_x_10906:
[----:B------:R-:W-:Y:S05]  /*7100*/  BSYNC B2 ;  /* 0x0000000000027941 */ /* 0x000fea0003800000 */
.L_x_10905:
        /* <DEDUP_REMOVED lines=8> */
.L_x_10899:
        /* <DEDUP_REMOVED lines=23> */
.L_x_10908:
[----:B------:R-:W-:Y:S05]  /*7300*/  BSYNC B2 ;  /* 0x0000000000027941 */ /* 0x000fea0003800000 */
.L_x_10907:
        /* <DEDUP_REMOVED lines=20> */
.L_x_10910:
[----:B------:R-:W-:Y:S05]  /*7450*/  BSYNC B2 ;  /* 0x0000000000027941 */ /* 0x000fea0003800000 */
.L_x_10909:
[----:B------:R-:W-:Y:S02]  /*7460*/  DADD R20, RZ, R16 ;  /* 0x00000000ff147229 */ /* 0x000fe40000000010 */
[----:B------:R-:W-:-:S06]  /*7470*/  DFMA R16, RZ, R16, -1 ;  /* 0xbff00000ff10742b */ /* 0x000fcc0000000010 */
[-C--:B------:R-:W-:Y:S02]  /*7480*/  DMUL R20, R20, R2.reuse ;  /* 0x0000000214147228 */ /* 0x080fe40000000000 */
[----:B------:R-:W-:-:S11]  /*7490*/  DMUL R22, R16, R2 ;  /* 0x0000000210167228 */ /* 0x000fd60000000000 */
.L_x_10898:
[----:B------:R-:W-:Y:S05]  /*74a0*/  BSYNC B1 ;  /* 0x0000000000017941 */ /* 0x000fea0003800000 */
.L_x_10897:
        /* <DEDUP_REMOVED lines=64> */
.L_x_10916:
[----:B------:R-:W-:Y:S05]  /*78b0*/  BSYNC B2 ;  /* 0x0000000000027941 */ /* 0x000fea0003800000 */
.L_x_10915:
        /* <DEDUP_REMOVED lines=20> */
.L_x_10918:
[----:B------:R-:W-:Y:S05]  /*7a00*/  BSYNC B2 ;  /* 0x0000000000027941 */ /* 0x000fea0003800000 */
.L_x_10917:
[----:B------:R-:W-:Y:S02]  /*7a10*/  DFMA R16, RZ, R12, 1 ;  /* 0x3ff00000ff10742b */ /* 0x000fe4000000000c */
[----:B------:R-:W-:-:S06]  /*7a20*/  DADD R12, RZ, -R12 ;  /* 0x00000000ff0c7229 */ /* 0x000fcc000000080c */
[-C--:B------:R-:W-:Y:S02]  /*7a30*/  DMUL R16, R16, R2.reuse ;  /* 0x0000000210107228 */ /* 0x080fe40000000000 */
[----:B------:R-:W-:Y:S01]  /*7a40*/  DMUL R18, R12, R2 ;  /* 0x000000020c127228 */ /* 0x000fe20000000000 */
[----:B------:R-:W-:Y:S10]  /*7a50*/  BRA `(.L_x_10912) ;  /* 0x0000000400307947 */ /* 0x000ff40003800000 */
.L_x_10914:
        /* <DEDUP_REMOVED lines=18> */
.L_x_10920:
[----:B------:R-:W-:Y:S05]  /*7b80*/  BSYNC B2 ;  /* 0x0000000000027941 */ /* 0x000fea0003800000 */
.L_x_10919:
        /* <DEDUP_REMOVED lines=8> */
.L_x_10913:
        /* <DEDUP_REMOVED lines=20> */
[----:B------:R-:W-:Y:S05]  /*7d50*/  CALL.REL.NOINC `($__internal_18_$__cuda_sm20_div_rn_f64_full) ;  /* 0x0000003000787944 */ /* 0x000fea0003c00000 */
[----:B------:R-:W-:Y:S02]  /*7d60*/  IMAD.MOV.U32 R12, RZ, RZ, R2 ;  /* 0x000000ffff0c7224 */ /* 0x000fe400078e0002 */
[----:B------:R-:W-:-:S07]  /*7d70*/  IMAD.MOV.U32 R13, RZ, RZ, R3 ;  /* 0x000000ffff0d7224 */ /* 0x000fce00078e0003 */
.L_x_10922:
[----:B------:R-:W-:Y:S05]  /*7d80*/  BSYNC B2 ;  /* 0x0000000000027941 */ /* 0x000fea0003800000 */
.L_x_10921:
        /* <DEDUP_REMOVED lines=17> */
[----:B------:R-:W-:-:S04]  /*7ea0*/  LOP3.LUT R3, R3, R2, RZ, 0x3c, !PT ;  /* 0x0000000203037212 */ /* 0x000fc800078e3cff */
[----:B------:R-:W-:-:S04]  /*7eb0*/  LOP3.LUT R2, R3, R2, RZ, 0x3c, !PT ;  /* 0x0000000203027212 */ /* 0x000fc800078e3cff */
[----:B------:R-:W-:-:S07]  /*7ec0*/  LOP3.LUT R3, R3, R2, RZ, 0x3c, !PT ;  /* 0x0000000203037212 */ /* 0x000fce00078e3cff */
.L_x_10924:
[----:B------:R-:W-:Y:S05]  /*7ed0*/  BSYNC B2 ;  /* 0x0000000000027941 */ /* 0x000fea0003800000 */
.L_x_10923:
[----:B------:R-:W-:Y:S02]  /*7ee0*/  DADD R16, RZ, R12 ;  /* 0x00000000ff107229 */ /* 0x000fe4000000000c */
[----:B------:R-:W-:-:S06]  /*7ef0*/  DFMA R12, RZ, R12, -1 ;  /* 0xbff00000ff0c742b */ /* 0x000fcc000000000c */
[-C--:B------:R-:W-:Y:S02]  /*7f00*/  DMUL R16, R16, R2.reuse ;  /* 0x0000000210107228 */ /* 0x080fe40000000000 */
[----:B------:R-:W-:-:S11]  /*7f10*/  DMUL R18, R12, R2 ;  /* 0x000000020c127228 */ /* 0x000fd60000000000 */
.L_x_10912:
[----:B------:R-:W-:Y:S05]  /*7f20*/  BSYNC B1 ;  /* 0x0000000000017941 */ /* 0x000fea0003800000 */
.L_x_10911:
        /* <DEDUP_REMOVED lines=65> */
.L_x_10930:
[----:B------:R-:W-:Y:S05]  /*8340*/  BSYNC B2 ;  /* 0x0000000000027941 */ /* 0x000fea0003800000 */
.L_x_10929:
        /* <DEDUP_REMOVED lines=20> */
.L_x_10932:
[----:B------:R-:W-:Y:S05]  /*8490*/  BSYNC B2 ;  /* 0x0000000000027941 */ /* 0x000fea0003800000 */
.L_x_10931:
[----:B------:R-:W-:Y:S02]  /*84a0*/  DFMA R12, RZ, R8, 1 ;  /* 0x3ff00000ff0c742b */ /* 0x000fe40000000008 */
[----:B------:R-:W-:-:S06]  /*84b0*/  DADD R8, RZ, -R8 ;  /* 0x00000000ff087229 */ /* 0x000fcc0000000808 */
[-C--:B------:R-:W-:Y:S02]  /*84c0*/  DMUL R12, R12, R2.reuse ;  /* 0x000000020c0c7228 */ /* 0x080fe40000000000 */
[----:B------:R-:W-:Y:S01]  /*84d0*/  DMUL R14, R8, R2 ;  /* 0x00000002080e7228 */ /* 0x000fe20000000000 */
[----:B------:R-:W-:Y:S10]  /*84e0*/  BRA `(.L_x_10926) ;  /* 0x0000000400307947 */ /* 0x000ff40003800000 */
.L_x_10928:
        /* <DEDUP_REMOVED lines=18> */
.L_x_10934:
[----:B------:R-:W-:Y:S05]  /*8610*/  BSYNC B2 ;  /* 0x0000000000027941 */ /* 0x000fea0003800000 */
.L_x_10933:
        /* <DEDUP_REMOVED lines=8> */
.L_x_10927:
        /* <DEDUP_REMOVED lines=23> */
.L_x_10936:
[----:B------:R-:W-:Y:S05]  /*8810*/  BSYNC B2 ;  /* 0x0000000000027941 */ /* 0x000fea0003800000 */
.L_x_10935:
        /* <DEDUP_REMOVED lines=20> */
.L_x_10938:
[----:B------:R-:W-:Y:S05]  /*8960*/  BSYNC B2 ;  /* 0x0000000000027941 */ /* 0x000fea0003800000 */
.L_x_10937:
[----:B------:R-:W-:Y:S02]  /*8970*/  DADD R12, RZ, R8 ;  /* 0x00000000ff0c7229 */ /* 0x000fe40000000008 */
[----:B------:R-:W-:-:S06]  /*8980*/  DFMA R8, RZ, R8, -1 ;  /* 0xbff00000ff08742b */ /* 0x000fcc0000000008 */
[-C--:B------:R-:W-:Y:S02]  /*8990*/  DMUL R12, R12, R2.reuse ;  /* 0x000000020c0c7228 */ /* 0x080fe40000000000 */
[----:B------:R-:W-:-:S11]  /*89a0*/  DMUL R14, R8, R2 ;  /* 0x00000002080e7228 */ /* 0x000fd60000000000 */
.L_x_10926:
[----:B------:R-:W-:Y:S05]  /*89b0*/  BSYNC B1 ;  /* 0x0000000000017941 */ /* 0x000fea0003800000 */
.L_x_10925:
        /* <DEDUP_REMOVED lines=63> */
.L_x_10944:
[----:B------:R-:W-:Y:S05]  /*8db0*/  BSYNC B2 ;  /* 0x0000000000027941 */ /* 0x000fea0003800000 */
.L_x_10943:
        /* <DEDUP_REMOVED lines=19> */
.L_x_10946:
[----:B------:R-:W-:Y:S05]  /*8ef0*/  BSYNC B2 ;  /* 0x0000000000027941 */ /* 0x000fea0003800000 */
.L_x_10945:
[----:B------:R-:W-:Y:S02]  /*8f00*/  DFMA R2, RZ, R8, 1 ;  /* 0x3ff00000ff02742b */ /* 0x000fe40000000008 */
[----:B------:R-:W-:-:S06]  /*8f10*/  DADD R6, RZ, -R8 ;  /* 0x00000000ff067229 */ /* 0x000fcc0000000808 */
[-C--:B------:R-:W-:Y:S02]  /*8f20*/  DMUL R8, R2, R10.reuse ;  /* 0x0000000a02087228 */ /* 0x080fe40000000000 */
[----:B------:R-:W-:Y:S01]  /*8f30*/  DMUL R10, R6, R10 ;  /* 0x0000000a060a7228 */ /* 0x000fe20000000000 */
[----:B------:R-:W-:Y:S10]  /*8f40*/  BRA `(.L_x_10940) ;  /* 0x00000004002c7947 */ /* 0x000ff40003800000 */
.L_x_10942:
        /* <DEDUP_REMOVED lines=18> */
.L_x_10948:
[----:B------:R-:W-:Y:S05]  /*9070*/  BSYNC B2 ;  /* 0x0000000000027941 */ /* 0x000fea0003800000 */
.L_x_10947:
        /* <DEDUP_REMOVED lines=8> */
.L_x_10941:
        /* <DEDUP_REMOVED lines=23> */
.L_x_10950:
[----:B------:R-:W-:Y:S05]  /*9270*/  BSYNC B2 ;  /* 0x0000000000027941 */ /* 0x000fea0003800000 */
.L_x_10949:
        /* <DEDUP_REMOVED lines=19> */
.L_x_10952:
[----:B------:R-:W-:Y:S05]  /*93b0*/  BSYNC B2 ;  /* 0x0000000000027941 */ /* 0x000fea0003800000 */
.L_x_10951:
[----:B------:R-:W-:Y:S02]  /*93c0*/  DADD R2, RZ, R8 ;  /* 0x00000000ff027229 */ /* 0x000fe40000000008 */
[----:B------:R-:W-:-:S06]  /*93d0*/  DFMA R6, RZ, R8, -1 ;  /* 0xbff00000ff06742b */ /* 0x000fcc0000000008 */
[-C--:B------:R-:W-:Y:S02]  /*93e0*/  DMUL R8, R2, R10.reuse ;  /* 0x0000000a02087228 */ /* 0x080fe40000000000 */
[----:B------:R-:W-:-:S11]  /*93f0*/  DMUL R10, R6, R10 ;  /* 0x0000000a060a7228 */ /* 0x000fd60000000000 */
.L_x_10940:
[----:B------:R-:W-:Y:S05]  /*9400*/  BSYNC B1 ;  /* 0x0000000000017941 */ /* 0x000fea0003800000 */
.L_x_10939:
        /* <DEDUP_REMOVED lines=65> */
.L_x_10958:
[----:B------:R-:W-:Y:S05]  /*9820*/  BSYNC B2 ;  /* 0x0000000000027941 */ /* 0x000fea0003800000 */
.L_x_10957:
        /* <DEDUP_REMOVED lines=20> */
.L_x_10960:
[----:B------:R-:W-:Y:S05]  /*9970*/  BSYNC B2 ;  /* 0x0000000000027941 */ /* 0x000fea0003800000 */
.L_x_10959:
[----:B------:R-:W-:Y:S02]  /*9980*/  DFMA R6, RZ, R40, 1 ;  /* 0x3ff00000ff06742b */ /* 0x000fe40000000028 */
[----:B------:R-:W-:-:S06]  /*9990*/  DADD R42, RZ, -R40 ;  /* 0x00000000ff2a7229 */ /* 0x000fcc0000000828 */
[-C--:B------:R-:W-:Y:S02]  /*99a0*/  DMUL R40, R6, R2.reuse ;  /* 0x0000000206287228 */ /* 0x080fe40000000000 */
[----:B------:R-:W-:Y:S01]  /*99b0*/  DMUL R42, R42, R2 ;  /* 0x000000022a2a7228 */ /* 0x000fe20000000000 */
[----:B------:R-:W-:Y:S10]  /*99c0*/  BRA `(.L_x_10954) ;  /* 0x0000000400307947 */ /* 0x000ff40003800000 */
.L_x_10956:
        /* <DEDUP_REMOVED lines=18> */
.L_x_10962:
[----:B------:R-:W-:Y:S05]  /*9af0*/  BSYNC B2 ;  /* 0x0000000000027941 */ /* 0x000fea0003800000 */
.L_x_10961:
        /* <DEDUP_REMOVED lines=8> */
.L_x_10955:
        /* <DEDUP_REMOVED lines=23> */
.L_x_10964:
[----:B------:R-:W-:Y:S05]  /*9cf0*/  BSYNC B2 ;  /* 0x0000000000027941 */ /* 0x000fea0003800000 */
.L_x_10963:
        /* <DEDUP_REMOVED lines=20> */
.L_x_10966:
[----:B------:R-:W-:Y:S05]  /*9e40*/  BSYNC B2 ;  /* 0x0000000000027941 */ /* 0x000fea0003800000 */
.L_x_10965:
[----:B------:R-:W-:Y:S02]  /*9e50*/  DADD R6, RZ, R40 ;  /* 0x00000000ff067229 */ /* 0x000fe40000000028 */
[----:B------:R-:W-:-:S06]  /*9e60*/  DFMA R42, RZ, R40, -1 ;  /* 0xbff00000ff2a742b */ /* 0x000fcc0000000028 */
[-C--:B------:R-:W-:Y:S02]  /*9e70*/  DMUL R40, R6, R2.reuse ;  /* 0x0000000206287228 */ /* 0x080fe40000000000 */
[----:B------:R-:W-:-:S11]  /*9e80*/  DMUL R42, R42, R2 ;  /* 0x000000022a2a7228 */ /* 0x000fd60000000000 */
.L_x_10954:
[----:B------:R-:W-:Y:S05]  /*9e90*/  BSYNC B1 ;  /* 0x0000000000017941 */ /* 0x000fea0003800000 */
.L_x_10953:
        /* <DEDUP_REMOVED lines=58> */
.L_x_10972:
[----:B------:R-:W-:Y:S05]  /*a240*/  BSYNC B2 ;  /* 0x0000000000027941 */ /* 0x000fea0003800000 */
.L_x_10971:
        /* <DEDUP_REMOVED lines=20> */
.L_x_10974:
[----:B------:R-:W-:Y:S05]  /*a390*/  BSYNC B2 ;  /* 0x0000000000027941 */ /* 0x000fea0003800000 */
.L_x_10973:
[----:B------:R-:W-:Y:S02]  /*a3a0*/  DFMA R44, RZ, R36, 1 ;  /* 0x3ff00000ff2c742b */ /* 0x000fe40000000024 */
[----:B------:R-:W-:-:S06]  /*a3b0*/  DADD R36, RZ, -R36 ;  /* 0x00000000ff247229 */ /* 0x000fcc0000000824 */
[-C--:B------:R-:W-:Y:S02]  /*a3c0*/  DMUL R44, R44, R2.reuse ;  /* 0x000000022c2c7228 */ /* 0x080fe40000000000 */
[----:B------:R-:W-:Y:S01]  /*a3d0*/  DMUL R46, R36, R2 ;  /* 0x00000002242e7228 */ /* 0x000fe20000000000 */
[----:B------:R-:W-:Y:S10]  /*a3e0*/  BRA `(.L_x_10968) ;  /* 0x0000000400307947 */ /* 0x000ff40003800000 */
.L_x_10970:
        /* <DEDUP_REMOVED lines=18> */
.L_x_10976:
[----:B------:R-:W-:Y:S05]  /*a510*/  BSYNC B2 ;  /* 0x0000000000027941 */ /* 0x000fea0003800000 */
.L_x_10975:
        /* <DEDUP_REMOVED lines=8> */
.L_x_10969:
        /* <DEDUP_REMOVED lines=23> */
.L_x_10978:
[----:B------:R-:W-:Y:S05]  /*a710*/  BSYNC B2 ;  /* 0x0000000000027941 */ /* 0x000fea0003800000 */
.L_x_10977:
        /* <DEDUP_REMOVED lines=20> */
.L_x_10980:
[----:B------:R-:W-:Y:S05]  /*a860*/  BSYNC B2 ;  /* 0x0000000000027941 */ /* 0x000fea0003800000 */
.L_x_10979:
[----:B------:R-:W-:Y:S02]  /*a870*/  DADD R44, RZ, R36 ;  /* 0x00000000ff2c7229 */ /* 0x000fe40000000024 */
[----:B------:R-:W-:-:S06]  /*a880*/  DFMA R36, RZ, R36, -1 ;  /* 0xbff00000ff24742b */ /* 0x000fcc0000000024 */
[-C--:B------:R-:W-:Y:S02]  /*a890*/  DMUL R44, R44, R2.reuse ;  /* 0x000000022c2c7228 */ /* 0x080fe40000000000 */
[----:B------:R-:W-:-:S11]  /*a8a0*/  DMUL R46, R36, R2 ;  /* 0x00000002242e7228 */ /* 0x000fd60000000000 */
.L_x_10968:
[----:B------:R-:W-:Y:S05]  /*a8b0*/  BSYNC B1 ;  /* 0x0000000000017941 */ /* 0x000fea0003800000 */
.L_x_10967:
        /* <DEDUP_REMOVED lines=23> */
.L_x_10983:
[----:B------:R-:W-:-:S13]  /*aa30*/  ISETP.GE.AND P0, PT, R0, R48, PT ;  /* 0x000000300000720c */ /* 0x000fda0003f06270 */
[----:B------:R-:W-:Y:S05]  /*aa40*/  @P0 BRA `(.L_x_10985) ;  /* 0x0000000000300947 */ /* 0x000fea0003800000 */
[----:B01----:R-:W0:Y:S01]  /*aa50*/  LDC.64 R2, c[0x0][0x218] ;  /* 0x00008600ff027b82 */ /* 0x003e220000000a00 */
[----:B------:R-:W-:Y:S02]  /*aa60*/  IMAD.IADD R7, R5, 0x1, R0 ;  /* 0x0000000105077824 */ /* 0x000fe400078e0200 */
[----:B------:R-:W-:Y:S02]  /*aa70*/  VIADD R0, R0, 0x80 ;  /* 0x0000008000007836 */ /* 0x000fe40000000000 */
[----:B0-----:R-:W-:-:S05]  /*aa80*/  IMAD.WIDE.U32 R2, R7, 0x10, R2 ;  /* 0x0000001007027825 */ /* 0x001fca00078e0002 */
[----:B------:R1:W-:Y:S02]  /*aa90*/  STG.E.128 desc[UR4][R2.64], R16 ;  /* 0x0000001002007986 */ /* 0x0003e4000c101d04 */
.L_x_10984:
[----:B------:R-:W-:-:S13]  /*aaa0*/  ISETP.GE.AND P0, PT, R0, R48, PT ;  /* 0x000000300000720c */ /* 0x000fda0003f06270 */
[----:B------:R-:W-:Y:S05]  /*aab0*/  @P0 BRA `(.L_x_10986) ;  /* 0x0000000000340947 */ /* 0x000fea0003800000 */
[----:B01----:R-:W0:Y:S01]  /*aac0*/  LDC.64 R2, c[0x0][0x218] ;  /* 0x00008600ff027b82 */ /* 0x003e220000000a00 */
[----:B------:R-:W-:Y:S02]  /*aad0*/  IMAD.IADD R7, R5, 0x1, R0 ;  /* 0x0000000105077824 */ /* 0x000fe400078e0200 */
[----:B------:R-:W-:Y:S02]  /*aae0*/  VIADD R0, R0, 0x80 ;  /* 0x0000008000007836 */ /* 0x000fe40000000000 */
[----:B0-----:R-:W-:-:S05]  /*aaf0*/  IMAD.WIDE.U32 R2, R7, 0x10, R2 ;  /* 0x0000001007027825 */ /* 0x001fca00078e0002 */
[----:B------:R2:W-:Y:S02]  /*ab00*/  STG.E.128 desc[UR4][R2.64], R12 ;  /* 0x0000000c02007986 */ /* 0x0005e4000c101d04 */
.L_x_10985:
        /* <DEDUP_REMOVED lines=8> */
.L_x_10986:
[----:B------:R-:W-:Y:S05]  /*ab90*/  BSYNC B1 ;  /* 0x0000000000017941 */ /* 0x000fea0003800000 */
.L_x_10982:
[----:B------:R-:W-:-:S13]  /*aba0*/  ISETP.GE.AND P0, PT, R0, R48, PT ;  /* 0x000000300000720c */ /* 0x000fda0003f06270 */
[----:B012---:R-:W0:Y:S01]  /*abb0*/  @!P0 LDC.64 R2, c[0x0][0x218] ;  /* 0x00008600ff028b82 */ /* 0x007e220000000a00 */
[----:B------:R-:W-:Y:S01]  /*abc0*/  @!P0 IADD3 R7, R5, R0, RZ ;  /* 0x0000000005078210 */ /* 0x000fe20007ffe0ff */
[----:B------:R-:W-:-:S04]  /*abd0*/  @!P0 VIADD R0, R0, 0x80 ;  /* 0x0000008000008836 */ /* 0x000fc80000000000 */
[----:B0-----:R-:W-:-:S05]  /*abe0*/  @!P0 IMAD.WIDE.U32 R2, R7, 0x10, R2 ;  /* 0x0000001007028825 */ /* 0x001fca00078e0002 */
[----:B------:R3:W-:Y:S02]  /*abf0*/  @!P0 STG.E.128 desc[UR4][R2.64], R40 ;  /* 0x0000002802008986 */ /* 0x0007e4000c101d04 */
.L_x_10987:
[----:B------:R-:W-:Y:S05]  /*ac00*/  BSYNC B0 ;  /* 0x0000000000007941 */ /* 0x000fea0003800000 */
.L_x_10981:
        /* <DEDUP_REMOVED lines=8> */
        .weak           $__internal_17_$__cuda_sm20_dblrcp_rn_slowpath_v3
        .type           $__internal_17_$__cuda_sm20_dblrcp_rn_slowpath_v3,@function
        .size           $__internal_17_$__cuda_sm20_dblrcp_rn_slowpath_v3,($__internal_18_$__cuda_sm20_div_rn_f64_full - $__internal_17_$__cuda_sm20_dblrcp_rn_slowpath_v3)
$__internal_17_$__cuda_sm20_dblrcp_rn_slowpath_v3:
        /* <DEDUP_REMOVED lines=26> */
.L_x_10991:
        /* <DEDUP_REMOVED lines=9> */
.L_x_10989:
[----:B------:R-:W-:Y:S01]  /*aec0*/  LOP3.LUT R51, R7, 0x80000, RZ, 0xfc, !PT ;  /* 0x0008000007337812 */ /* 0x000fe200078efcff */
[----:B------:R-:W-:-:S07]  /*aed0*/  IMAD.MOV.U32 R50, RZ, RZ, R6 ;  /* 0x000000ffff327224 */ /* 0x000fce00078e0006 */
.L_x_10990:
[----:B------:R-:W-:Y:S05]  /*aee0*/  BSYNC B0 ;  /* 0x0000000000007941 */ /* 0x000fea0003800000 */
.L_x_10988:
[----:B------:R-:W-:Y:S02]  /*aef0*/  IMAD.MOV.U32 R6, RZ, RZ, R0 ;  /* 0x000000ffff067224 */ /* 0x000fe400078e0000 */
[----:B------:R-:W-:Y:S02]  /*af00*/  IMAD.MOV.U32 R7, RZ, RZ, 0x0 ;  /* 0x00000000ff077424 */ /* 0x000fe400078e00ff */
[----:B------:R-:W-:Y:S02]  /*af10*/  IMAD.MOV.U32 R3, RZ, RZ, R50 ;  /* 0x000000ffff037224 */ /* 0x000fe400078e0032 */
[----:B------:R-:W-:Y:S01]  /*af20*/  IMAD.MOV.U32 R2, RZ, RZ, R51 ;  /* 0x000000ffff027224 */ /* 0x000fe200078e0033 */
[----:B------:R-:W-:Y:S06]  /*af30*/  RET.REL.NODEC R6 `(_ZN2at6native29vectorized_elementwise_kernelILi4EZZZNS0_22reciprocal_kernel_cudaERNS_18TensorIteratorBaseEENKUlvE_clEvENKUlvE1_clEvEUlN3c107complexIdEEE_St5arrayIPcLm2EEEEviT0_T1_) ;  /* 0xffffff5006307950 */ /* 0x000fec0003c3ffff */
        .weak           $__internal_18_$__cuda_sm20_div_rn_f64_full
        .type           $__internal_18_$__cuda_sm20_div_rn_f64_full,@function
        .size           $__internal_18_$__cuda_sm20_div_rn_f64_full,(.L_x_19544 - $__internal_18_$__cuda_sm20_div_rn_f64_full)
$__internal_18_$__cuda_sm20_div_rn_f64_full:
        /* <DEDUP_REMOVED lines=72> */
.L_x_10993:
        /* <DEDUP_REMOVED lines=17> */
.L_x_10996:
[----:B------:R-:W-:Y:S01]  /*b4d0*/  LOP3.LUT R2, R51, 0x80000, RZ, 0xfc, !PT ;  /* 0x0008000033027812 */ /* 0x000fe200078efcff */
[----:B------:R-:W-:-:S04]  /*b4e0*/  IMAD.MOV.U32 R60, RZ, RZ, R50 ;  /* 0x000000ffff3c7224 */ /* 0x000fc800078e0032 */
[----:B------:R-:W-:Y:S01]  /*b4f0*/  IMAD.MOV.U32 R61, RZ, RZ, R2 ;  /* 0x000000ffff3d7224 */ /* 0x000fe200078e0002 */
[----:B------:R-:W-:Y:S06]  /*b500*/  BRA `(.L_x_10994) ;  /* 0x00000000000c7947 */ /* 0x000fec0003800000 */
.L_x_10995:
[----:B------:R-:W-:Y:S02]  /*b510*/  LOP3.LUT R2, R55, 0x80000, RZ, 0xfc, !PT ;  /* 0x0008000037027812 */ /* 0x000fe400078efcff */
[----:B------:R-:W-:-:S03]  /*b520*/  MOV R60, R54 ;  /* 0x00000036003c7202 */ /* 0x000fc60000000f00 */
[----:B------:R-:W-:-:S07]  /*b530*/  IMAD.MOV.U32 R61, RZ, RZ, R2 ;  /* 0x000000ffff3d7224 */ /* 0x000fce00078e0002 */
.L_x_10994:
[----:B------:R-:W-:Y:S05]  /*b540*/  BSYNC B0 ;  /* 0x0000000000007941 */ /* 0x000fea0003800000 */
.L_x_10992:
[----:B------:R-:W-:Y:S02]  /*b550*/  IMAD.MOV.U32 R6, RZ, RZ, R0 ;  /* 0x000000ffff067224 */ /* 0x000fe400078e0000 */
[----:B------:R-:W-:Y:S02]  /*b560*/  IMAD.MOV.U32 R7, RZ, RZ, 0x0 ;  /* 0x00000000ff077424 */ /* 0x000fe400078e00ff */
[----:B------:R-:W-:Y:S02]  /*b570*/  IMAD.MOV.U32 R2, RZ, RZ, R60 ;  /* 0x000000ffff027224 */ /* 0x000fe400078e003c */
[----:B------:R-:W-:Y:S01]  /*b580*/  IMAD.MOV.U32 R3, RZ, RZ, R61 ;  /* 0x000000ffff037224 */ /* 0x000fe200078e003d */
[----:B------:R-:W-:Y:S06]  /*b590*/  RET.REL.NODEC R6 `(_ZN2at6native29vectorized_elementwise_kernelILi4EZZZNS0_22reciprocal_kernel_cudaERNS_18TensorIteratorBaseEENKUlvE_clEvENKUlvE1_clEvEUlN3c107complexIdEEE_St5arrayIPcLm2EEEEviT0_T1_) ;  /* 0xffffff4806987950 */ /* 0x000fec0003c3ffff */
.L_x_10997:
        /* <DEDUP_REMOVED lines=14> */
.L_x_19544:


//--------------------- .text._ZN2at6native29vectorized_elementwise_kernelILi8EZZZNS0_22reciprocal_kernel_cudaERNS_18TensorIteratorBaseEENKUlvE_clEvENKUlvE1_clEvEUlN3c107complexIdEEE_St5arrayIPcLm2EEEEviT0_T1_ --------------------------
	.section	.text._ZN2at6native29vectorized_elementwise_kernelILi8EZZZNS0_22reciprocal_kernel_cudaERNS_18TensorIteratorBaseEENKUlvE_clEvENKUlvE1_clEvEUlN3c107complexIdEEE_St5arrayIPcLm2EEEEviT0_T1_,"ax",@progbits
	.align	128
        .global         _ZN2at6native29vectorized_elementwise_kernelILi8EZZZNS0_22reciprocal_kernel_cudaERNS_18TensorIteratorBaseEENKUlvE_clEvENKUlvE1_clEvEUlN3c107complexIdEEE_St5arrayIPcLm2EEEEviT0_T1_
        .type           _ZN2at6native29vectorized_elementwise_kernelILi8EZZZNS0_22reciprocal_kernel_cudaERNS_18TensorIteratorBaseEENKUlvE_clEvENKUlvE1_clEvEUlN3c107complexIdEEE_St5arrayIPcLm2EEEEviT0_T1_,@function
        .size           _ZN2at6native29vectorized_elementwise_kernelILi8EZZZNS0_22reciprocal_kernel_cudaERNS_18TensorIteratorBaseEENKUlvE_clEvENKUlvE1_clEvEUlN3c107complexIdEEE_St5arrayIPcLm2EEEEviT0_T1_,(.L_x_19546 - _ZN2at6native29vectorized_elementwise_kernelILi8EZZZNS0_22reciprocal_kernel_cudaERNS_18TensorIteratorBaseEENKUlvE_clEvENKUlvE1_clEvEUlN3c107complexIdEEE_St5arrayIPcLm2EEEEviT0_T1_)
        .other          _ZN2at6native29vectorized_elementwise_kernelILi8EZZZNS0_22reciprocal_kernel_cudaERNS_18TensorIteratorBaseEENKUlvE_clEvENKUlvE1_clEvEUlN3c107complexIdEEE_St5arrayIPcLm2EEEEviT0_T1_,@"STO_CUDA_ENTRY STV_DEFAULT"
_ZN2at6native29vectorized_elementwise_kernelILi8EZZZNS0_22reciprocal_kernel_cudaERNS_18TensorIteratorBaseEENKUlvE_clEvENKUlvE1_clEvEUlN3c107complexIdEEE_St5arrayIPcLm2EEEEviT0_T1_:
.text._ZN2at6native29vectorized_elementwise_kernelILi8EZZZNS0_22reciprocal_kernel_cudaERNS_18TensorIteratorBaseEENKUlvE_clEvENKUlvE1_clEvEUlN3c107complexIdEEE_St5arrayIPcLm2EEEEviT0_T1_:
        /* <DEDUP_REMOVED lines=74> */
[----:B-----5:R-:W-:Y:S05]  /*04a0*/  CALL.REL.NOINC `($__internal_20_$__cuda_sm20_div_rn_f64_full) ;  /* 0x000000a800ac7944 */ /* 0x020fea0003c00000 */
[----:B------:R-:W-:Y:S01]  /*04b0*/  IMAD.MOV.U32 R20, RZ, RZ, R2 ;  /* 0x000000ffff147224 */ /* 0x000fe200078e0002 */
[----:B------:R-:W-:-:S07]  /*04c0*/  MOV R21, R3 ;  /* 0x0000000300157202 */ /* 0x000fce0000000f00 */
.L_x_11004:
[----:B------:R-:W-:Y:S05]  /*04d0*/  BSYNC B2 ;  /* 0x0000000000027941 */ /* 0x000fea0003800000 */
.L_x_11003:
        /* <DEDUP_REMOVED lines=16> */
[----:B-----5:R-:W-:Y:S05]  /*05e0*/  CALL.REL.NOINC `($__internal_19_$__cuda_sm20_dblrcp_rn_slowpath_v3) ;  /* 0x000000a400b07944 */ /* 0x020fea0003c00000 */
[----:B------:R-:W-:Y:S02]  /*05f0*/  IMAD.MOV.U32 R22, RZ, RZ, R3 ;  /* 0x000000ffff167224 */ /* 0x000fe400078e0003 */
[----:B------:R-:W-:-:S07]  /*0600*/  IMAD.MOV.U32 R23, RZ, RZ, R2 ;  /* 0x000000ffff177224 */ /* 0x000fce00078e0002 */
.L_x_11006:
[----:B------:R-:W-:Y:S05]  /*0610*/  BSYNC B2 ;  /* 0x0000000000027941 */ /* 0x000fea0003800000 */
.L_x_11005:
[----:B------:R-:W-:Y:S02]  /*0620*/  DFMA R2, RZ, R20, 1 ;  /* 0x3ff00000ff02742b */ /* 0x000fe40000000014 */
[----:B------:R-:W-:-:S06]  /*0630*/  DADD R6, RZ, -R20 ;  /* 0x00000000ff067229 */ /* 0x000fcc0000000814 */
[-C--:B------:R-:W-:Y:S02]  /*0640*/  DMUL R20, R2, R22.reuse ;  /* 0x0000001602147228 */ /* 0x080fe40000000000 */
[----:B------:R-:W-:Y:S01]  /*0650*/  DMUL R22, R6, R22 ;  /* 0x0000001606167228 */ /* 0x000fe20000000000 */
[----:B------:R-:W-:Y:S10]  /*0660*/  BRA `(.L_x_11000) ;  /* 0x0000000400307947 */ /* 0x000ff40003800000 */
.L_x_11002:
        /* <DEDUP_REMOVED lines=16> */
[----:B-----5:R-:W-:Y:S05]  /*0770*/  CALL.REL.NOINC `($__internal_19_$__cuda_sm20_dblrcp_rn_slowpath_v3) ;  /* 0x000000a4004c7944 */ /* 0x020fea0003c00000 */
[----:B------:R-:W-:Y:S02]  /*0780*/  IMAD.MOV.U32 R20, RZ, RZ, R3 ;  /* 0x000000ffff147224 */ /* 0x000fe400078e0003 */
[----:B------:R-:W-:-:S07]  /*0790*/  IMAD.MOV.U32 R21, RZ, RZ, R2 ;  /* 0x000000ffff157224 */ /* 0x000fce00078e0002 */
.L_x_11008:
[----:B------:R-:W-:Y:S05]  /*07a0*/  BSYNC B2 ;  /* 0x0000000000027941 */ /* 0x000fea0003800000 */
.L_x_11007:
[----:B------:R-:W-:Y:S01]  /*07b0*/  DADD R2, -RZ, |R26| ;  /* 0x00000000ff027229 */ /* 0x000fe2000000051a */
[----:B------:R-:W-:Y:S02]  /*07c0*/  CS2R R6, SRZ ;  /* 0x0000000000067805 */ /* 0x000fe4000001ff00 */
[----:B------:R-:W-:-:S07]  /*07d0*/  MOV R0, 0x800 ;  /* 0x0000080000007802 */ /* 0x000fce0000000f00 */
[----:B------:R-:W-:-:S07]  /*07e0*/  IMAD.MOV.U32 R4, RZ, RZ, R2 ;  /* 0x000000ffff047224 */ /* 0x000fce00078e0002 */
[----:B-----5:R-:W-:Y:S05]  /*07f0*/  CALL.REL.NOINC `($__internal_20_$__cuda_sm20_div_rn_f64_full) ;  /* 0x000000a400d87944 */ /* 0x020fea0003c00000 */
[----:B------:R-:W-:Y:S02]  /*0800*/  IMAD.MOV.U32 R22, RZ, RZ, R2 ;  /* 0x000000ffff167224 */ /* 0x000fe400078e0002 */
[----:B------:R-:W-:Y:S01]  /*0810*/  IMAD.MOV.U32 R23, RZ, RZ, R3 ;  /* 0x000000ffff177224 */ /* 0x000fe200078e0003 */
[----:B------:R-:W-:Y:S06]  /*0820*/  BRA `(.L_x_11000) ;  /* 0x0000000000c07947 */ /* 0x000fec0003800000 */
.L_x_11001:
        /* <DEDUP_REMOVED lines=21> */
[----:B------:R-:W-:Y:S02]  /*0980*/  IMAD.MOV.U32 R20, RZ, RZ, R2 ;  /* 0x000000ffff147224 */ /* 0x000fe400078e0002 */
[----:B------:R-:W-:-:S07]  /*0990*/  IMAD.MOV.U32 R21, RZ, RZ, R3 ;  /* 0x000000ffff157224 */ /* 0x000fce00078e0003 */
.L_x_11010:
[----:B------:R-:W-:Y:S05]  /*09a0*/  BSYNC B2 ;  /* 0x0000000000027941 */ /* 0x000fea0003800000 */
.L_x_11009:
        /* <DEDUP_REMOVED lines=19> */
.L_x_11012:
[----:B------:R-:W-:Y:S05]  /*0ae0*/  BSYNC B2 ;  /* 0x0000000000027941 */ /* 0x000fea0003800000 */
.L_x_11011:
[----:B------:R-:W-:Y:S02]  /*0af0*/  DADD R2, RZ, R20 ;  /* 0x00000000ff027229 */ /* 0x000fe40000000014 */
[----:B------:R-:W-:-:S06]  /*0b00*/  DFMA R6, RZ, R20, -1 ;  /* 0xbff00000ff06742b */ /* 0x000fcc0000000014 */
[-C--:B------:R-:W-:Y:S02]  /*0b10*/  DMUL R20, R2, R22.reuse ;  /* 0x0000001602147228 */ /* 0x080fe40000000000 */
[----:B------:R-:W-:-:S11]  /*0b20*/  DMUL R22, R6, R22 ;  /* 0x0000001606167228 */ /* 0x000fd60000000000 */
.L_x_11000:
[----:B------:R-:W-:Y:S05]  /*0b30*/  BSYNC B1 ;  /* 0x0000000000017941 */ /* 0x000fea0003800000 */
.L_x_10999:
        /* <DEDUP_REMOVED lines=55> */
[----:B------:R-:W-:Y:S05]  /*0eb0*/  CALL.REL.NOINC `($__internal_20_$__cuda_sm20_div_rn_f64_full) ;  /* 0x000000a000287944 */ /* 0x000fea0003c00000 */
[----:B------:R-:W-:Y:S02]  /*0ec0*/  IMAD.MOV.U32 R24, RZ, RZ, R2 ;  /* 0x000000ffff187224 */ /* 0x000fe400078e0002 */
[----:B------:R-:W-:-:S07]  /*0ed0*/  IMAD.MOV.U32 R25, RZ, RZ, R3 ;  /* 0x000000ffff197224 */ /* 0x000fce00078e0003 */
.L_x_11018:
[----:B------:R-:W-:Y:S05]  /*0ee0*/  BSYNC B2 ;  /* 0x0000000000027941 */ /* 0x000fea0003800000 */
.L_x_11017:
        /* <DEDUP_REMOVED lines=16> */
[----:B------:R-:W-:Y:S05]  /*0ff0*/  CALL.REL.NOINC `($__internal_19_$__cuda_sm20_dblrcp_rn_slowpath_v3) ;  /* 0x0000009c002c7944 */ /* 0x000fea0003c00000 */
[----:B------:R-:W-:Y:S01]  /*1000*/  MOV R26, R3 ;  /* 0x00000003001a7202 */ /* 0x000fe20000000f00 */
[----:B------:R-:W-:-:S07]  /*1010*/  IMAD.MOV.U32 R27, RZ, RZ, R2 ;  /* 0x000000ffff1b7224 */ /* 0x000fce00078e0002 */
.L_x_11020:
[----:B------:R-:W-:Y:S05]  /*1020*/  BSYNC B2 ;  /* 0x0000000000027941 */ /* 0x000fea0003800000 */
.L_x_11019:
[----:B------:R-:W-:Y:S02]  /*1030*/  DFMA R2, RZ, R24, 1 ;  /* 0x3ff00000ff02742b */ /* 0x000fe40000000018 */
[----:B------:R-:W-:-:S06]  /*1040*/  DADD R6, RZ, -R24 ;  /* 0x00000000ff067229 */ /* 0x000fcc0000000818 */
[-C--:B------:R-:W-:Y:S02]  /*1050*/  DMUL R24, R2, R26.reuse ;  /* 0x0000001a02187228 */ /* 0x080fe40000000000 */
[----:B------:R-:W-:Y:S01]  /*1060*/  DMUL R26, R6, R26 ;  /* 0x0000001a061a7228 */ /* 0x000fe20000000000 */
[----:B------:R-:W-:Y:S10]  /*1070*/  BRA `(.L_x_11014) ;  /* 0x00000004002c7947 */ /* 0x000ff40003800000 */
.L_x_11016:
        /* <DEDUP_REMOVED lines=16> */
[----:B------:R-:W-:Y:S02]  /*1180*/  IMAD.MOV.U32 R24, RZ, RZ, R3 ;  /* 0x000000ffff187224 */ /* 0x000fe400078e0003 */
[----:B------:R-:W-:-:S07]  /*1190*/  IMAD.MOV.U32 R25, RZ, RZ, R2 ;  /* 0x000000ffff197224 */ /* 0x000fce00078e0002 */
.L_x_11022:
[----:B------:R-:W-:Y:S05]  /*11a0*/  BSYNC B2 ;  /* 0x0000000000027941 */ /* 0x000fea0003800000 */
.L_x_11021:
[----:B------:R-:W-:Y:S01]  /*11b0*/  DADD R2, -RZ, |R30| ;  /* 0x00000000ff027229 */ /* 0x000fe2000000051e */
[----:B------:R-:W-:Y:S02]  /*11c0*/  CS2R R6, SRZ ;  /* 0x0000000000067805 */ /* 0x000fe4000001ff00 */
[----:B------:R-:W-:-:S07]  /*11d0*/  MOV R0, 0x1200 ;  /* 0x0000120000007802 */ /* 0x000fce0000000f00 */
[----:B------:R-:W-:-:S07]  /*11e0*/  MOV R4, R2 ;  /* 0x0000000200047202 */ /* 0x000fce0000000f00 */
[----:B------:R-:W-:Y:S05]  /*11f0*/  CALL.REL.NOINC `($__internal_20_$__cuda_sm20_div_rn_f64_full) ;  /* 0x0000009c00587944 */ /* 0x000fea0003c00000 */
[----:B------:R-:W-:Y:S02]  /*1200*/  IMAD.MOV.U32 R26, RZ, RZ, R2 ;  /* 0x000000ffff1a7224 */ /* 0x000fe400078e0002 */
[----:B------:R-:W-:Y:S01]  /*1210*/  IMAD.MOV.U32 R27, RZ, RZ, R3 ;  /* 0x000000ffff1b7224 */ /* 0x000fe200078e0003 */
[----:B------:R-:W-:Y:S06]  /*1220*/  BRA `(.L_x_11014) ;  /* 0x0000000000c07947 */ /* 0x000fec0003800000 */
.L_x_11015:
        /* <DEDUP_REMOVED lines=20> */
[----:B------:R-:W-:Y:S05]  /*1370*/  CALL.REL.NOINC `($__internal_20_$__cuda_sm20_div_rn_f64_full) ;  /* 0x0000009800f87944 */ /* 0x000fea0003c00000 */
[----:B------:R-:W-:Y:S01]  /*1380*/  MOV R24, R2 ;  /* 0x0000000200187202 */ /* 0x000fe20000000f00 */
[----:B------:R-:W-:-:S07]  /*1390*/  IMAD.MOV.U32 R25, RZ, RZ, R3 ;  /* 0x000000ffff197224 */ /* 0x000fce00078e0003 */
.L_x_11024:
[----:B------:R-:W-:Y:S05]  /*13a0*/  BSYNC B2 ;  /* 0x0000000000027941 */ /* 0x000fea0003800000 */
.L_x_11023:
        /* <DEDUP_REMOVED lines=19> */
.L_x_11026:
[----:B------:R-:W-:Y:S05]  /*14e0*/  BSYNC B2 ;  /* 0x0000000000027941 */ /* 0x000fea0003800000 */
.L_x_11025:
[----:B------:R-:W-:Y:S02]  /*14f0*/  DADD R2, RZ, R24 ;  /* 0x00000000ff027229 */ /* 0x000fe40000000018 */
[----:B------:R-:W-:-:S06]  /*1500*/  DFMA R6, RZ, R24, -1 ;  /* 0xbff00000ff06742b */ /* 0x000fcc0000000018 */
[-C--:B------:R-:W-:Y:S02]  /*1510*/  DMUL R24, R2, R26.reuse ;  /* 0x0000001a02187228 */ /* 0x080fe40000000000 */
[----:B------:R-:W-:-:S11]  /*1520*/  DMUL R26, R6, R26 ;  /* 0x0000001a061a7228 */ /* 0x000fd60000000000 */
.L_x_11014:
[----:B------:R-:W-:Y:S05]  /*1530*/  BSYNC B1 ;  /* 0x0000000000017941 */ /* 0x000fea0003800000 */
.L_x_11013:
[----:B------:R-:W-:Y:S01]  /*1540*/  DSETP.GTU.AND P1, PT, |R32|, +INF , PT ;  /* 0x7ff000002000742a */ /* 0x000fe20003f2c200 */
[----:B------:R-:W-:Y:S01]  /*1550*/  MOV R0, 0x1 ;  /* 0x0000000100007802 */ /* 0x000fe20000000f00 */
        /* <DEDUP_REMOVED lines=54> */
[----:B------:R-:W-:Y:S02]  /*18c0*/  IMAD.MOV.U32 R28, RZ, RZ, R2 ;  /* 0x000000ffff1c7224 */ /* 0x000fe400078e0002 */
[----:B------:R-:W-:-:S07]  /*18d0*/  IMAD.MOV.U32 R29, RZ, RZ, R3 ;  /* 0x000000ffff1d7224 */ /* 0x000fce00078e0003 */
.L_x_11032:
[----:B------:R-:W-:Y:S05]  /*18e0*/  BSYNC B2 ;  /* 0x0000000000027941 */ /* 0x000fea0003800000 */
.L_x_11031:
        /* <DEDUP_REMOVED lines=16> */
[----:B------:R-:W-:Y:S05]  /*19f0*/  CALL.REL.NOINC `($__internal_19_$__cuda_sm20_dblrcp_rn_slowpath_v3) ;  /* 0x0000009000ac7944 */ /* 0x000fea0003c00000 */
[----:B------:R-:W-:Y:S02]  /*1a00*/  IMAD.MOV.U32 R30, RZ, RZ, R3 ;  /* 0x000000ffff1e7224 */ /* 0x000fe400078e0003 */
[----:B------:R-:W-:-:S07]  /*1a10*/  IMAD.MOV.U32 R31, RZ, RZ, R2 ;  /* 0x000000ffff1f7224 */ /* 0x000fce00078e0002 */
.L_x_11034:
[----:B------:R-:W-:Y:S05]  /*1a20*/  BSYNC B2 ;  /* 0x0000000000027941 */ /* 0x000fea0003800000 */
.L_x_11033:
[----:B------:R-:W-:Y:S02]  /*1a30*/  DFMA R2, RZ, R28, 1 ;  /* 0x3ff00000ff02742b */ /* 0x000fe4000000001c */
[----:B------:R-:W-:-:S06]  /*1a40*/  DADD R6, RZ, -R28 ;  /* 0x00000000ff067229 */ /* 0x000fcc000000081c */
[-C--:B------:R-:W-:Y:S02]  /*1a50*/  DMUL R28, R2, R30.reuse ;  /* 0x0000001e021c7228 */ /* 0x080fe40000000000 */
[----:B------:R-:W-:Y:S01]  /*1a60*/  DMUL R30, R6, R30 ;  /* 0x0000001e061e7228 */ /* 0x000fe20000000000 */
[----:B------:R-:W-:Y:S10]  /*1a70*/  BRA `(.L_x_11028) ;  /* 0x00000004002c7947 */ /* 0x000ff40003800000 */
.L_x_11030:
        /* <DEDUP_REMOVED lines=13> */
[----:B------:R-:W-:Y:S01]  /*1b50*/  IMAD.MOV.U32 R3, RZ, RZ, R31 ;  /* 0x000000ffff037224 */ /* 0x000fe200078e001f */
[----:B------:R-:W-:-:S07]  /*1b60*/  IADD3 R2, R2, -0x100000, RZ ;  /* 0xfff0000002027810 */ /* 0x000fce0007ffe0ff */
[----:B------:R-:W-:Y:S05]  /*1b70*/  CALL.REL.NOINC `($__internal_19_$__cuda_sm20_dblrcp_rn_slowpath_v3) ;  /* 0x00000090004c7944 */ /* 0x000fea0003c00000 */
[----:B------:R-:W-:Y:S02]  /*1b80*/  IMAD.MOV.U32 R28, RZ, RZ, R3 ;  /* 0x000000ffff1c7224 */ /* 0x000fe400078e0003 */
[----:B------:R-:W-:-:S07]  /*1b90*/  IMAD.MOV.U32 R29, RZ, RZ, R2 ;  /* 0x000000ffff1d7224 */ /* 0x000fce00078e0002 */
.L_x_11036:
[----:B------:R-:W-:Y:S05]  /*1ba0*/  BSYNC B2 ;  /* 0x0000000000027941 */ /* 0x000fea0003800000 */
.L_x_11035:
[----:B------:R-:W-:Y:S01]  /*1bb0*/  DADD R2, -RZ, |R34| ;  /* 0x00000000ff027229 */ /* 0x000fe20000000522 */
[----:B------:R-:W-:Y:S02]  /*1bc0*/  CS2R R6, SRZ ;  /* 0x0000000000067805 */ /* 0x000fe4000001ff00 */
[----:B------:R-:W-:-:S07]  /*1bd0*/  MOV R0, 0x1c00 ;  /* 0x00001c0000007802 */ /* 0x000fce0000000f00 */
[----:B------:R-:W-:-:S07]  /*1be0*/  IMAD.MOV.U32 R4, RZ, RZ, R2 ;  /* 0x000000ffff047224 */ /* 0x000fce00078e0002 */
[----:B------:R-:W-:Y:S05]  /*1bf0*/  CALL.REL.NOINC `($__internal_20_$__cuda_sm20_div_rn_f64_full) ;  /* 0x0000009000d87944 */ /* 0x000fea0003c00000 */
[----:B------:R-:W-:Y:S02]  /*1c00*/  IMAD.MOV.U32 R30, RZ, RZ, R2 ;  /* 0x000000ffff1e7224 */ /* 0x000fe400078e0002 */
[----:B------:R-:W-:Y:S01]  /*1c10*/  IMAD.MOV.U32 R31, RZ, RZ, R3 ;  /* 0x000000ffff1f7224 */ /* 0x000fe200078e0003 */
[----:B------:R-:W-:Y:S06]  /*1c20*/  BRA `(.L_x_11028) ;  /* 0x0000000000c07947 */ /* 0x000fec0003800000 */
.L_x_11029:
        /* <DEDUP_REMOVED lines=23> */
.L_x_11038:
[----:B------:R-:W-:Y:S05]  /*1da0*/  BSYNC B2 ;  /* 0x0000000000027941 */ /* 0x000fea0003800000 */
.L_x_11037:
        /* <DEDUP_REMOVED lines=19> */
.L_x_11040:
[----:B------:R-:W-:Y:S05]  /*1ee0*/  BSYNC B2 ;  /* 0x0000000000027941 */ /* 0x000fea0003800000 */
.L_x_11039:
[----:B------:R-:W-:Y:S02]  /*1ef0*/  DADD R2, RZ, R28 ;  /* 0x00000000ff027229 */ /* 0x000fe4000000001c */
[----:B------:R-:W-:-:S06]  /*1f00*/  DFMA R6, RZ, R28, -1 ;  /* 0xbff00000ff06742b */ /* 0x000fcc000000001c */
[-C--:B------:R-:W-:Y:S02]  /*1f10*/  DMUL R28, R2, R30.reuse ;  /* 0x0000001e021c7228 */ /* 0x080fe40000000000 */
[----:B------:R-:W-:-:S11]  /*1f20*/  DMUL R30, R6, R30 ;  /* 0x0000001e061e7228 */ /* 0x000fd60000000000 */
.L_x_11028:
[----:B------:R-:W-:Y:S05]  /*1f30*/  BSYNC B1 ;  /* 0x0000000000017941 */ /* 0x000fea0003800000 */
.L_x_11027:
        /* <DEDUP_REMOVED lines=58> */
.L_x_11046:
[----:B------:R-:W-:Y:S05]  /*22e0*/  BSYNC B2 ;  /* 0x0000000000027941 */ /* 0x000fea0003800000 */
.L_x_11045:
        /* <DEDUP_REMOVED lines=19> */
.L_x_11048:
[----:B------:R-:W-:Y:S05]  /*2420*/  BSYNC B2 ;  /* 0x0000000000027941 */ /* 0x000fea0003800000 */
.L_x_11047:
[----:B------:R-:W-:Y:S02]  /*2430*/  DFMA R2, RZ, R32, 1 ;  /* 0x3ff00000ff02742b */ /* 0x000fe40000000020 */
[----:B------:R-:W-:-:S06]  /*2440*/  DADD R6, RZ, -R32 ;  /* 0x00000000ff067229 */ /* 0x000fcc0000000820 */
[-C--:B------:R-:W-:Y:S02]  /*2450*/  DMUL R32, R2, R34.reuse ;  /* 0x0000002202207228 */ /* 0x080fe40000000000 */
[----:B------:R-:W-:Y:S01]  /*2460*/  DMUL R34, R6, R34 ;  /* 0x0000002206227228 */ /* 0x000fe20000000000 */
[----:B------:R-:W-:Y:S10]  /*2470*/  BRA `(.L_x_11042) ;  /* 0x00000004002c7947 */ /* 0x000ff40003800000 */
.L_x_11044:
[----:B------:R-:W0:Y:S01]  /*2480*/  MUFU.RCP64H R3, R35 ;  /* 0x0000002300037308 */ /* 0x000e220000001800 */
[----:B------:R-:W-:Y:S01]  /*2490*/  IADD3 R2, R35, 0x300402, RZ ;  /* 0x0030040223027810 */ /* 0x000fe20007ffe0ff */
[----:B------:R-:W-:Y:S03]  /*24a0*/  BSSY B2, `(.L_x_11049) ;  /* 0x0000010000027945 */ /* 0x000fe60003800000 */
[----:B------:R-:W-:Y:S02]  /*24b0*/  FSETP.GEU.AND P0, PT, |R2|, 5.8789094863358348022e-39, PT ;  /* 0x004004020200780b */ /* 0x000fe40003f0e200 */
        /* <DEDUP_REMOVED lines=14> */
.L_x_11050:
[----:B------:R-:W-:Y:S05]  /*25a0*/  BSYNC B2 ;  /* 0x0000000000027941 */ /* 0x000fea0003800000 */
.L_x_11049:
[----:B------:R-:W-:Y:S01]  /*25b0*/  DADD R2, -RZ, |R38| ;  /* 0x00000000ff027229 */ /* 0x000fe20000000526 */
[----:B------:R-:W-:Y:S02]  /*25c0*/  CS2R R6, SRZ ;  /* 0x0000000000067805 */ /* 0x000fe4000001ff00 */
[----:B------:R-:W-:-:S07]  /*25d0*/  MOV R0, 0x2600 ;  /* 0x0000260000007802 */ /* 0x000fce0000000f00 */
[----:B------:R-:W-:-:S07]  /*25e0*/  IMAD.MOV.U32 R4, RZ, RZ, R2 ;  /* 0x000000ffff047224 */ /* 0x000fce00078e0002 */
[----:B------:R-:W-:Y:S05]  /*25f0*/  CALL.REL.NOINC `($__internal_20_$__cuda_sm20_div_rn_f64_full) ;  /* 0x0000008800587944 */ /* 0x000fea0003c00000 */
[----:B------:R-:W-:Y:S01]  /*2600*/  IMAD.MOV.U32 R34, RZ, RZ, R2 ;  /* 0x000000ffff227224 */ /* 0x000fe200078e0002 */
[----:B------:R-:W-:Y:S01]  /*2610*/  MOV R35, R3 ;  /* 0x0000000300237202 */ /* 0x000fe20000000f00 */
[----:B------:R-:W-:Y:S06]  /*2620*/  BRA `(.L_x_11042) ;  /* 0x0000000000c07947 */ /* 0x000fec0003800000 */
.L_x_11043:
        /* <DEDUP_REMOVED lines=23> */
.L_x_11052:
[----:B------:R-:W-:Y:S05]  /*27a0*/  BSYNC B2 ;  /* 0x0000000000027941 */ /* 0x000fea0003800000 */
.L_x_11051:
        /* <DEDUP_REMOVED lines=19> */
.L_x_11054:
[----:B------:R-:W-:Y:S05]  /*28e0*/  BSYNC B2 ;  /* 0x0000000000027941 */ /* 0x000fea0003800000 */
.L_x_11053:
[----:B------:R-:W-:Y:S02]  /*28f0*/  DADD R2, RZ, R32 ;  /* 0x00000000ff027229 */ /* 0x000fe40000000020 */
[----:B------:R-:W-:-:S06]  /*2900*/  DFMA R6, RZ, R32, -1 ;  /* 0xbff00000ff06742b */ /* 0x000fcc0000000020 */
[-C--:B------:R-:W-:Y:S02]  /*2910*/  DMUL R32, R2, R34.reuse ;  /* 0x0000002202207228 */ /* 0x080fe40000000000 */
[----:B------:R-:W-:-:S11]  /*2920*/  DMUL R34, R6, R34 ;  /* 0x0000002206227228 */ /* 0x000fd60000000000 */
.L_x_11042:
[----:B------:R-:W-:Y:S05]  /*2930*/  BSYNC B1 ;  /* 0x0000000000017941 */ /* 0x000fea0003800000 */
.L_x_11041:
        /* <DEDUP_REMOVED lines=58> */
.L_x_11060:
[----:B------:R-:W-:Y:S05]  /*2ce0*/  BSYNC B2 ;  /* 0x0000000000027941 */ /* 0x000fea0003800000 */
.L_x_11059:
        /* <DEDUP_REMOVED lines=19> */
.L_x_11062:
[----:B------:R-:W-:Y:S05]  /*2e20*/  BSYNC B2 ;  /* 0x0000000000027941 */ /* 0x000fea0003800000 */
.L_x_11061:
[----:B------:R-:W-:Y:S02]  /*2e30*/  DFMA R2, RZ, R36, 1 ;  /* 0x3ff00000ff02742b */ /* 0x000fe40000000024 */
[----:B------:R-:W-:-:S06]  /*2e40*/  DADD R6, RZ, -R36 ;  /* 0x00000000ff067229 */ /* 0x000fcc0000000824 */
[-C--:B------:R-:W-:Y:S02]  /*2e50*/  DMUL R36, R2, R38.reuse ;  /* 0x0000002602247228 */ /* 0x080fe40000000000 */
[----:B------:R-:W-:Y:S01]  /*2e60*/  DMUL R38, R6, R38 ;  /* 0x0000002606267228 */ /* 0x000fe20000000000 */
[----:B------:R-:W-:Y:S10]  /*2e70*/  BRA `(.L_x_11056) ;  /* 0x00000004002c7947 */ /* 0x000ff40003800000 */
.L_x_11058:
        /* <DEDUP_REMOVED lines=16> */
[----:B------:R-:W-:Y:S01]  /*2f80*/  IMAD.MOV.U32 R36, RZ, RZ, R3 ;  /* 0x000000ffff247224 */ /* 0x000fe200078e0003 */
[----:B------:R-:W-:-:S07]  /*2f90*/  MOV R37, R2 ;  /* 0x0000000200257202 */ /* 0x000fce0000000f00 */
.L_x_11064:
[----:B------:R-:W-:Y:S05]  /*2fa0*/  BSYNC B2 ;  /* 0x0000000000027941 */ /* 0x000fea0003800000 */
.L_x_11063:
        /* <DEDUP_REMOVED lines=8> */
.L_x_11057:
        /* <DEDUP_REMOVED lines=23> */
.L_x_11066:
[----:B------:R-:W-:Y:S05]  /*31a0*/  BSYNC B2 ;  /* 0x0000000000027941 */ /* 0x000fea0003800000 */
.L_x_11065:
        /* <DEDUP_REMOVED lines=19> */
.L_x_11068:
[----:B------:R-:W-:Y:S05]  /*32e0*/  BSYNC B2 ;  /* 0x0000000000027941 */ /* 0x000fea0003800000 */
.L_x_11067:
[----:B------:R-:W-:Y:S02]  /*32f0*/  DADD R2, RZ, R36 ;  /* 0x00000000ff027229 */ /* 0x000fe40000000024 */
[----:B------:R-:W-:-:S06]  /*3300*/  DFMA R6, RZ, R36, -1 ;  /* 0xbff00000ff06742b */ /* 0x000fcc0000000024 */
[-C--:B------:R-:W-:Y:S02]  /*3310*/  DMUL R36, R2, R38.reuse ;  /* 0x0000002602247228 */ /* 0x080fe40000000000 */
[----:B------:R-:W-:-:S11]  /*3320*/  DMUL R38, R6, R38 ;  /* 0x0000002606267228 */ /* 0x000fd60000000000 */
.L_x_11056:
[----:B------:R-:W-:Y:S05]  /*3330*/  BSYNC B1 ;  /* 0x0000000000017941 */ /* 0x000fea0003800000 */
.L_x_11055:
[----:B------:R-:W-:Y:S01]  /*3340*/  DSETP.GTU.AND P1, PT, |R16|, +INF , PT ;  /* 0x7ff000001000742a */ /* 0x000fe20003f2c200 */
[----:B------:R-:W-:Y:S01]  /*3350*/  IMAD.MOV.U32 R0, RZ, RZ, 0x1 ;  /* 0x00000001ff007424 */ /* 0x000fe200078e00ff */
[----:B------:R-:W-:Y:S01]  /*3360*/  BSSY B1, `(.L_x_11069) ;  /* 0x00000a0000017945 */ /* 0x000fe20003800000 */
[----:B------:R-:W-:Y:S02]  /*3370*/  IMAD.MOV.U32 R44, RZ, RZ, 0x0 ;  /* 0x00000000ff2c7424 */ /* 0x000fe400078e00ff */
[----:B------:R-:W-:Y:S02]  /*3380*/  IMAD.MOV.U32 R45, RZ, RZ, 0x7ff80000 ;  /* 0x7ff80000ff2d7424 */ /* 0x000fe400078e00ff */
[----:B------:R-:W-:Y:S02]  /*3390*/  IMAD.MOV.U32 R40, RZ, RZ, 0x0 ;  /* 0x00000000ff287424 */ /* 0x000fe400078e00ff */
[----:B------:R-:W-:Y:S02]  /*33a0*/  IMAD.MOV.U32 R41, RZ, RZ, 0x7ff80000 ;  /* 0x7ff80000ff297424 */ /* 0x000fe400078e00ff */
[----:B------:R-:W-:-:S02]  /*33b0*/  IMAD.MOV.U32 R42, RZ, RZ, 0x0 ;  /* 0x00000000ff2a7424 */ /* 0x000fc400078e00ff */
[----:B------:R-:W-:Y:S01]  /*33c0*/  IMAD.MOV.U32 R43, RZ, RZ, 0x7ff80000 ;  /* 0x7ff80000ff2b7424 */ /* 0x000fe200078e00ff */
        /* <DEDUP_REMOVED lines=50> */
.L_x_11074:
[----:B------:R-:W-:Y:S05]  /*36f0*/  BSYNC B2 ;  /* 0x0000000000027941 */ /* 0x000fea0003800000 */
.L_x_11073:
        /* <DEDUP_REMOVED lines=17> */
[----:B------:R-:W-:-:S04]  /*3810*/  LOP3.LUT R3, R3, R2, RZ, 0x3c, !PT ;  /* 0x0000000203037212 */ /* 0x000fc800078e3cff */
[----:B------:R-:W-:-:S04]  /*3820*/  LOP3.LUT R2, R3, R2, RZ, 0x3c, !PT ;  /* 0x0000000203027212 */ /* 0x000fc800078e3cff */
[----:B------:R-:W-:-:S07]  /*3830*/  LOP3.LUT R3, R3, R2, RZ, 0x3c, !PT ;  /* 0x0000000203037212 */ /* 0x000fce00078e3cff */
.L_x_11076:
[----:B------:R-:W-:Y:S05]  /*3840*/  BSYNC B2 ;  /* 0x0000000000027941 */ /* 0x000fea0003800000 */
.L_x_11075:
[----:B------:R-:W-:Y:S02]  /*3850*/  DFMA R6, RZ, R40, 1 ;  /* 0x3ff00000ff06742b */ /* 0x000fe40000000028 */
[----:B------:R-:W-:-:S06]  /*3860*/  DADD R42, RZ, -R40 ;  /* 0x00000000ff2a7229 */ /* 0x000fcc0000000828 */
[-C--:B------:R-:W-:Y:S02]  /*3870*/  DMUL R40, R6, R2.reuse ;  /* 0x0000000206287228 */ /* 0x080fe40000000000 */
[----:B------:R-:W-:Y:S01]  /*3880*/  DMUL R42, R42, R2 ;  /* 0x000000022a2a7228 */ /* 0x000fe20000000000 */
[----:B------:R-:W-:Y:S10]  /*3890*/  BRA `(.L_x_11070) ;  /* 0x0000000400307947 */ /* 0x000ff40003800000 */
.L_x_11072:
        /* <DEDUP_REMOVED lines=18> */
.L_x_11078:
[----:B------:R-:W-:Y:S05]  /*39c0*/  BSYNC B2 ;  /* 0x0000000000027941 */ /* 0x000fea0003800000 */
.L_x_11077:
        /* <DEDUP_REMOVED lines=8> */
.L_x_11071:
        /* <DEDUP_REMOVED lines=23> */
.L_x_11080:
[----:B------:R-:W-:Y:S05]  /*3bc0*/  BSYNC B2 ;  /* 0x0000000000027941 */ /* 0x000fea0003800000 */
.L_x_11079:
        /* <DEDUP_REMOVED lines=17> */
[----:B------:R-:W-:-:S04]  /*3ce0*/  LOP3.LUT R3, R3, R2, RZ, 0x3c, !PT ;  /* 0x0000000203037212 */ /* 0x000fc800078e3cff */
[----:B------:R-:W-:-:S04]  /*3cf0*/  LOP3.LUT R2, R3, R2, RZ, 0x3c, !PT ;  /* 0x0000000203027212 */ /* 0x000fc800078e3cff */
[----:B------:R-:W-:-:S07]  /*3d00*/  LOP3.LUT R3, R3, R2, RZ, 0x3c, !PT ;  /* 0x0000000203037212 */ /* 0x000fce00078e3cff */
.L_x_11082:
[----:B------:R-:W-:Y:S05]  /*3d10*/  BSYNC B2 ;  /* 0x0000000000027941 */ /* 0x000fea0003800000 */
.L_x_11081:
[----:B------:R-:W-:Y:S02]  /*3d20*/  DADD R6, RZ, R40 ;  /* 0x00000000ff067229 */ /* 0x000fe40000000028 */
[----:B------:R-:W-:-:S06]  /*3d30*/  DFMA R42, RZ, R40, -1 ;  /* 0xbff00000ff2a742b */ /* 0x000fcc0000000028 */
[-C--:B------:R-:W-:Y:S02]  /*3d40*/  DMUL R40, R6, R2.reuse ;  /* 0x0000000206287228 */ /* 0x080fe40000000000 */
[----:B------:R-:W-:-:S11]  /*3d50*/  DMUL R42, R42, R2 ;  /* 0x000000022a2a7228 */ /* 0x000fd60000000000 */
.L_x_11070:
[----:B------:R-:W-:Y:S05]  /*3d60*/  BSYNC B1 ;  /* 0x0000000000017941 */ /* 0x000fea0003800000 */
.L_x_11069:
[----:B------:R-:W-:Y:S01]  /*3d70*/  DSETP.GTU.AND P0, PT, |R12|, +INF , PT ;  /* 0x7ff000000c00742a */ /* 0x000fe20003f0c200 */
[----:B------:R-:W-:Y:S01]  /*3d80*/  BSSY B1, `(.L_x_11083) ;  /* 0x0000097000017945 */ /* 0x000fe20003800000 */
[----:B------:R-:W-:Y:S02]  /*3d90*/  IMAD.MOV.U32 R46, RZ, RZ, 0x0 ;  /* 0x00000000ff2e7424 */ /* 0x000fe400078e00ff */
[----:B------:R-:W-:-:S10]  /*3da0*/  IMAD.MOV.U32 R47, RZ, RZ, 0x7ff80000 ;  /* 0x7ff80000ff2f7424 */ /* 0x000fd400078e00ff */
[----:B------:R-:W-:Y:S05]  /*3db0*/  @P0 BRA `(.L_x_11084) ;  /* 0x00000008004c0947 */ /* 0x000fea0003800000 */
[----:B------:R-:W-:Y:S01]  /*3dc0*/  DSETP.GTU.AND P0, PT, |R14|, +INF , PT ;  /* 0x7ff000000e00742a */ /* 0x000fe20003f0c200 */
[----:B------:R-:W-:Y:S02]  /*3dd0*/  IMAD.MOV.U32 R46, RZ, RZ, 0x0 ;  /* 0x00000000ff2e7424 */ /* 0x000fe400078e00ff */
[----:B------:R-:W-:-:S11]  /*3de0*/  IMAD.MOV.U32 R47, RZ, RZ, 0x7ff80000 ;  /* 0x7ff80000ff2f7424 */ /* 0x000fd600078e00ff */
        /* <DEDUP_REMOVED lines=39> */
[----:B------:R-:W-:Y:S01]  /*4060*/  IMAD.MOV.U32 R16, RZ, RZ, R2 ;  /* 0x000000ffff107224 */ /* 0x000fe200078e0002 */
[----:B------:R-:W-:-:S07]  /*4070*/  MOV R17, R3 ;  /* 0x0000000300117202 */ /* 0x000fce0000000f00 */
.L_x_11088:
[----:B------:R-:W-:Y:S05]  /*4080*/  BSYNC B2 ;  /* 0x0000000000027941 */ /* 0x000fea0003800000 */
.L_x_11087:
        /* <DEDUP_REMOVED lines=20> */
.L_x_11090:
[----:B------:R-:W-:Y:S05]  /*41d0*/  BSYNC B2 ;  /* 0x0000000000027941 */ /* 0x000fea0003800000 */
.L_x_11089:
[----:B------:R-:W-:Y:S02]  /*41e0*/  DFMA R44, RZ, R16, 1 ;  /* 0x3ff00000ff2c742b */ /* 0x000fe40000000010 */
[----:B------:R-:W-:-:S06]  /*41f0*/  DADD R16, RZ, -R16 ;  /* 0x00000000ff107229 */ /* 0x000fcc0000000810 */
[-C--:B------:R-:W-:Y:S02]  /*4200*/  DMUL R44, R44, R2.reuse ;  /* 0x000000022c2c7228 */ /* 0x080fe40000000000 */
[----:B------:R-:W-:Y:S01]  /*4210*/  DMUL R46, R16, R2 ;  /* 0x00000002102e7228 */ /* 0x000fe20000000000 */
[----:B------:R-:W-:Y:S10]  /*4220*/  BRA `(.L_x_11084) ;  /* 0x0000000400307947 */ /* 0x000ff40003800000 */
.L_x_11086:
        /* <DEDUP_REMOVED lines=18> */
.L_x_11092:
[----:B------:R-:W-:Y:S05]  /*4350*/  BSYNC B2 ;  /* 0x0000000000027941 */ /* 0x000fea0003800000 */
.L_x_11091:
        /* <DEDUP_REMOVED lines=8> */
.L_x_11085:
        /* <DEDUP_REMOVED lines=23> */
.L_x_11094:
[----:B------:R-:W-:Y:S05]  /*4550*/  BSYNC B2 ;  /* 0x0000000000027941 */ /* 0x000fea0003800000 */
.L_x_11093:
        /* <DEDUP_REMOVED lines=17> */
[----:B------:R-:W-:-:S04]  /*4670*/  LOP3.LUT R3, R3, R2, RZ, 0x3c, !PT ;  /* 0x0000000203037212 */ /* 0x000fc800078e3cff */
[----:B------:R-:W-:-:S04]  /*4680*/  LOP3.LUT R2, R3, R2, RZ, 0x3c, !PT ;  /* 0x0000000203027212 */ /* 0x000fc800078e3cff */
[----:B------:R-:W-:-:S07]  /*4690*/  LOP3.LUT R3, R3, R2, RZ, 0x3c, !PT ;  /* 0x0000000203037212 */ /* 0x000fce00078e3cff */
.L_x_11096:
[----:B------:R-:W-:Y:S05]  /*46a0*/  BSYNC B2 ;  /* 0x0000000000027941 */ /* 0x000fea0003800000 */
.L_x_11095:
[----:B------:R-:W-:Y:S02]  /*46b0*/  DADD R44, RZ, R16 ;  /* 0x00000000ff2c7229 */ /* 0x000fe40000000010 */
[----:B------:R-:W-:-:S06]  /*46c0*/  DFMA R16, RZ, R16, -1 ;  /* 0xbff00000ff10742b */ /* 0x000fcc0000000010 */
[-C--:B------:R-:W-:Y:S02]  /*46d0*/  DMUL R44, R44, R2.reuse ;  /* 0x000000022c2c7228 */ /* 0x080fe40000000000 */
[----:B------:R-:W-:-:S11]  /*46e0*/  DMUL R46, R16, R2 ;  /* 0x00000002102e7228 */ /* 0x000fd60000000000 */
.L_x_11084:
[----:B------:R-:W-:Y:S05]  /*46f0*/  BSYNC B1 ;  /* 0x0000000000017941 */ /* 0x000fea0003800000 */
.L_x_11083:
[----:B------:R-:W-:Y:S01]  /*4700*/  DSETP.GTU.AND P0, PT, |R10|, +INF , PT ;  /* 0x7ff000000a00742a */ /* 0x000fe20003f0c200 */
[----:B------:R-:W-:Y:S01]  /*4710*/  BSSY B1, `(.L_x_11097) ;  /* 0x0000096000017945 */ /* 0x000fe20003800000 */
[----:B------:R-:W-:Y:S02]  /*4720*/  IMAD.MOV.U32 R12, RZ, RZ, 0x0 ;  /* 0x00000000ff0c7424 */ /* 0x000fe400078e00ff */
[----:B------:R-:W-:Y:S02]  /*4730*/  IMAD.MOV.U32 R13, RZ, RZ, 0x7ff80000 ;  /* 0x7ff80000ff0d7424 */ /* 0x000fe400078e00ff */
[----:B------:R-:W-:Y:S01]  /*4740*/  DSETP.GTU.OR P0, PT, |R8|, +INF , P0 ;  /* 0x7ff000000800742a */ /* 0x000fe2000070c600 */
[----:B------:R-:W-:Y:S02]  /*4750*/  IMAD.MOV.U32 R14, RZ, RZ, 0x0 ;  /* 0x00000000ff0e7424 */ /* 0x000fe400078e00ff */
[----:B------:R-:W-:-:S11]  /*4760*/  IMAD.MOV.U32 R15, RZ, RZ, 0x7ff80000 ;  /* 0x7ff80000ff0f7424 */ /* 0x000fd600078e00ff */
        /* <DEDUP_REMOVED lines=41> */
.L_x_11102:
[----:B------:R-:W-:Y:S05]  /*4a00*/  BSYNC B2 ;  /* 0x0000000000027941 */ /* 0x000fea0003800000 */
.L_x_11101:
        /* <DEDUP_REMOVED lines=20> */
.L_x_11104:
[----:B------:R-:W-:Y:S05]  /*4b50*/  BSYNC B2 ;  /* 0x0000000000027941 */ /* 0x000fea0003800000 */
.L_x_11103:
[----:B------:R-:W-:Y:S02]  /*4b60*/  DFMA R6, RZ, R12, 1 ;  /* 0x3ff00000ff06742b */ /* 0x000fe4000000000c */
[----:B------:R-:W-:-:S06]  /*4b70*/  DADD R14, RZ, -R12 ;  /* 0x00000000ff0e7229 */ /* 0x000fcc000000080c */
[-C--:B------:R-:W-:Y:S02]  /*4b80*/  DMUL R12, R6, R2.reuse ;  /* 0x00000002060c7228 */ /* 0x080fe40000000000 */
[----:B------:R-:W-:Y:S01]  /*4b90*/  DMUL R14, R14, R2 ;  /* 0x000000020e0e7228 */ /* 0x000fe20000000000 */
[----:B------:R-:W-:Y:S10]  /*4ba0*/  BRA `(.L_x_11098) ;  /* 0x0000000400307947 */ /* 0x000ff40003800000 */
.L_x_11100:
        /* <DEDUP_REMOVED lines=18> */
.L_x_11106:
[----:B------:R-:W-:Y:S05]  /*4cd0*/  BSYNC B2 ;  /* 0x0000000000027941 */ /* 0x000fea0003800000 */
.L_x_11105:
        /* <DEDUP_REMOVED lines=8> */
.L_x_11099:
        /* <DEDUP_REMOVED lines=23> */
.L_x_11108:
[----:B------:R-:W-:Y:S05]  /*4ed0*/  BSYNC B2 ;  /* 0x0000000000027941 */ /* 0x000fea0003800000 */
.L_x_11107:
        /* <DEDUP_REMOVED lines=20> */
.L_x_11110:
[----:B------:R-:W-:Y:S05]  /*5020*/  BSYNC B2 ;  /* 0x0000000000027941 */ /* 0x000fea0003800000 */
.L_x_11109:
[----:B------:R-:W-:Y:S02]  /*5030*/  DADD R6, RZ, R12 ;  /* 0x00000000ff067229 */ /* 0x000fe4000000000c */
[----:B------:R-:W-:-:S06]  /*5040*/  DFMA R14, RZ, R12, -1 ;  /* 0xbff00000ff0e742b */ /* 0x000fcc000000000c */
[-C--:B------:R-:W-:Y:S02]  /*5050*/  DMUL R12, R6, R2.reuse ;  /* 0x00000002060c7228 */ /* 0x080fe40000000000 */
[----:B------:R-:W-:-:S11]  /*5060*/  DMUL R14, R14, R2 ;  /* 0x000000020e0e7228 */ /* 0x000fd60000000000 */
.L_x_11098:
[----:B------:R-:W-:Y:S05]  /*5070*/  BSYNC B1 ;  /* 0x0000000000017941 */ /* 0x000fea0003800000 */
.L_x_11097:
        /* <DEDUP_REMOVED lines=12> */
.L_x_10998:
        /* <DEDUP_REMOVED lines=126> */
.L_x_11116:
[----:B------:R-:W-:Y:S05]  /*5920*/  BSYNC B2 ;  /* 0x0000000000027941 */ /* 0x000fea0003800000 */
.L_x_11115:
        /* <DEDUP_REMOVED lines=20> */
.L_x_11118:
[----:B------:R-:W-:Y:S05]  /*5a70*/  BSYNC B2 ;  /* 0x0000000000027941 */ /* 0x000fea0003800000 */
.L_x_11117:
[----:B------:R-:W-:Y:S02]  /*5a80*/  DFMA R28, RZ, R24, 1 ;  /* 0x3ff00000ff1c742b */ /* 0x000fe40000000018 */
[----:B------:R-:W-:-:S06]  /*5a90*/  DADD R24, RZ, -R24 ;  /* 0x00000000ff187229 */ /* 0x000fcc0000000818 */
[-C--:B------:R-:W-:Y:S02]  /*5aa0*/  DMUL R28, R28, R2.reuse ;  /* 0x000000021c1c7228 */ /* 0x080fe40000000000 */
[----:B------:R-:W-:Y:S01]  /*5ab0*/  DMUL R30, R24, R2 ;  /* 0x00000002181e7228 */ /* 0x000fe20000000000 */
[----:B------:R-:W-:Y:S10]  /*5ac0*/  BRA `(.L_x_11112) ;  /* 0x0000000400347947 */ /* 0x000ff40003800000 */
.L_x_11114:
        /* <DEDUP_REMOVED lines=19> */
.L_x_11120:
[----:B------:R-:W-:Y:S05]  /*5c00*/  BSYNC B2 ;  /* 0x0000000000027941 */ /* 0x000fea0003800000 */
.L_x_11119:
        /* <DEDUP_REMOVED lines=8> */
.L_x_11113:
        /* <DEDUP_REMOVED lines=23> */
.L_x_11122:
[----:B------:R-:W-:Y:S05]  /*5e00*/  BSYNC B2 ;  /* 0x0000000000027941 */ /* 0x000fea0003800000 */
.L_x_11121:
        /* <DEDUP_REMOVED lines=20> */
.L_x_11124:
[----:B------:R-:W-:Y:S05]  /*5f50*/  BSYNC B2 ;  /* 0x0000000000027941 */ /* 0x000fea0003800000 */
.L_x_11123:
[----:B------:R-:W-:Y:S02]  /*5f60*/  DADD R28, RZ, R24 ;  /* 0x00000000ff1c7229 */ /* 0x000fe40000000018 */
[----:B------:R-:W-:-:S06]  /*5f70*/  DFMA R24, RZ, R24, -1 ;  /* 0xbff00000ff18742b */ /* 0x000fcc0000000018 */
[-C--:B------:R-:W-:Y:S02]  /*5f80*/  DMUL R28, R28, R2.reuse ;  /* 0x000000021c1c7228 */ /* 0x080fe40000000000 */
[----:B------:R-:W-:-:S11]  /*5f90*/  DMUL R30, R24, R2 ;  /* 0x00000002181e7228 */ /* 0x000fd60000000000 */
.L_x_11112:
[----:B------:R-:W-:Y:S05]  /*5fa0*/  BSYNC B1 ;  /* 0x0000000000017941 */ /* 0x000fea0003800000 */
.L_x_11111:
        /* <DEDUP_REMOVED lines=65> */
.L_x_11130:
[----:B------:R-:W-:Y:S05]  /*63c0*/  BSYNC B2 ;  /* 0x0000000000027941 */ /* 0x000fea0003800000 */
.L_x_11129:
        /* <DEDUP_REMOVED lines=20> */
.L_x_11132:
[----:B------:R-:W-:Y:S05]  /*6510*/  BSYNC B2 ;  /* 0x0000000000027941 */ /* 0x000fea0003800000 */
.L_x_11131:
[----:B------:R-:W-:Y:S02]  /*6520*/  DFMA R24, RZ, R20, 1 ;  /* 0x3ff00000ff18742b */ /* 0x000fe40000000014 */
[----:B------:R-:W-:-:S06]  /*6530*/  DADD R20, RZ, -R20 ;  /* 0x00000000ff147229 */ /* 0x000fcc0000000814 */
[-C--:B------:R-:W-:Y:S02]  /*6540*/  DMUL R24, R24, R2.reuse ;  /* 0x0000000218187228 */ /* 0x080fe40000000000 */
[----:B------:R-:W-:Y:S01]  /*6550*/  DMUL R26, R20, R2 ;  /* 0x00000002141a7228 */ /* 0x000fe20000000000 */
[----:B------:R-:W-:Y:S10]  /*6560*/  BRA `(.L_x_11126) ;  /* 0x0000000400347947 */ /* 0x000ff40003800000 */
.L_x_11128:
        /* <DEDUP_REMOVED lines=19> */
.L_x_11134:
[----:B------:R-:W-:Y:S05]  /*66a0*/  BSYNC B2 ;  /* 0x0000000000027941 */ /* 0x000fea0003800000 */
.L_x_11133:
        /* <DEDUP_REMOVED lines=8> */
.L_x_11127:
        /* <DEDUP_REMOVED lines=23> */
.L_x_11136:
[----:B------:R-:W-:Y:S05]  /*68a0*/  BSYNC B2 ;  /* 0x0000000000027941 */ /* 0x000fea0003800000 */
.L_x_11135:
        /* <DEDUP_REMOVED lines=20> */
.L_x_11138:
[----:B------:R-:W-:Y:S05]  /*69f0*/  BSYNC B2 ;  /* 0x0000000000027941 */ /* 0x000fea0003800000 */
.L_x_11137:
[----:B------:R-:W-:Y:S02]  /*6a00*/  DADD R24, RZ, R20 ;  /* 0x00000000ff187229 */ /* 0x000fe40000000014 */
[----:B------:R-:W-:-:S06]  /*6a10*/  DFMA R20, RZ, R20, -1 ;  /* 0xbff00000ff14742b */ /* 0x000fcc0000000014 */
[-C--:B------:R-:W-:Y:S02]  /*6a20*/  DMUL R24, R24, R2.reuse ;  /* 0x0000000218187228 */ /* 0x080fe40000000000 */
[----:B------:R-:W-:-:S11]  /*6a30*/  DMUL R26, R20, R2 ;  /* 0x00000002141a7228 */ /* 0x000fd60000000000 */
.L_x_11126:
[----:B------:R-:W-:Y:S05]  /*6a40*/  BSYNC B1 ;  /* 0x0000000000017941 */ /* 0x000fea0003800000 */
.L_x_11125:
        /* <DEDUP_REMOVED lines=63> */
.L_x_11144:
[----:B------:R-:W-:Y:S05]  /*6e40*/  BSYNC B2 ;  /* 0x0000000000027941 */ /* 0x000fea0003800000 */
.L_x_11143:
        /* <DEDUP_REMOVED lines=20> */
.L_x_11146:
[----:B------:R-:W-:Y:S05]  /*6f90*/  BSYNC B2 ;  /* 0x0000000000027941 */ /* 0x000fea0003800000 */
.L_x_11145:
[----:B------:R-:W-:Y:S02]  /*6fa0*/  DFMA R20, RZ, R16, 1 ;  /* 0x3ff00000ff14742b */ /* 0x000fe40000000010 */
[----:B------:R-:W-:-:S06]  /*6fb0*/  DADD R16, RZ, -R16 ;  /* 0x00000000ff107229 */ /* 0x000fcc0000000810 */
[-C--:B------:R-:W-:Y:S02]  /*6fc0*/  DMUL R20, R20, R2.reuse ;  /* 0x0000000214147228 */ /* 0x080fe40000000000 */
[----:B------:R-:W-:Y:S01]  /*6fd0*/  DMUL R22, R16, R2 ;  /* 0x0000000210167228 */ /* 0x000fe20000000000 */
[----:B------:R-:W-:Y:S10]  /*6fe0*/  BRA `(.L_x_11140) ;  /* 0x0000000400347947 */ /* 0x000ff40003800000 */
.L_x_11142:
        /* <DEDUP_REMOVED lines=19> */
.L_x_11148:
[----:B------:R-:W-:Y:S05]  /*7120*/  BSYNC B2 ;  /* 0x0000000000027941 */ /* 0x000fea0003800000 */
.L_x_11147:
        /* <DEDUP_REMOVED lines=8> */
.L_x_11141:
        /* <DEDUP_REMOVED lines=23> */
.L_x_11150:
[----:B------:R-:W-:Y:S05]  /*7320*/  BSYNC B2 ;  /* 0x0000000000027941 */ /* 0x000fea0003800000 */
.L_x_11149:
        /* <DEDUP_REMOVED lines=20> */
.L_x_11152:
[----:B------:R-:W-:Y:S05]  /*7470*/  BSYNC B2 ;  /* 0x0000000000027941 */ /* 0x000fea0003800000 */
.L_x_11151:
[----:B------:R-:W-:Y:S02]  /*7480*/  DADD R20, RZ, R16 ;  /* 0x00000000ff147229 */ /* 0x000fe40000000010 */
[----:B------:R-:W-:-:S06]  /*7490*/  DFMA R16, RZ, R16, -1 ;  /* 0xbff00000ff10742b */ /* 0x000fcc0000000010 */
[-C--:B------:R-:W-:Y:S02]  /*74a0*/  DMUL R20, R20, R2.reuse ;  /* 0x0000000214147228 */ /* 0x080fe40000000000 */
[----:B------:R-:W-:-:S11]  /*74b0*/  DMUL R22, R16, R2 ;  /* 0x0000000210167228 */ /* 0x000fd60000000000 */
.L_x_11140:
[----:B------:R-:W-:Y:S05]  /*74c0*/  BSYNC B1 ;  /* 0x0000000000017941 */ /* 0x000fea0003800000 */
.L_x_11139:
        /* <DEDUP_REMOVED lines=64> */
.L_x_11158:
[----:B------:R-:W-:Y:S05]  /*78d0*/  BSYNC B2 ;  /* 0x0000000000027941 */ /* 0x000fea0003800000 */
.L_x_11157:
        /* <DEDUP_REMOVED lines=20> */
.L_x_11160:
[----:B------:R-:W-:Y:S05]  /*7a20*/  BSYNC B2 ;  /* 0x0000000000027941 */ /* 0x000fea0003800000 */
.L_x_11159:
[----:B------:R-:W-:Y:S02]  /*7a30*/  DFMA R16, RZ, R12, 1 ;  /* 0x3ff00000ff10742b */ /* 0x000fe4000000000c */
[----:B------:R-:W-:-:S06]  /*7a40*/  DADD R12, RZ, -R12 ;  /* 0x00000000ff0c7229 */ /* 0x000fcc000000080c */
[-C--:B------:R-:W-:Y:S02]  /*7a50*/  DMUL R16, R16, R2.reuse ;  /* 0x0000000210107228 */ /* 0x080fe40000000000 */
[----:B------:R-:W-:Y:S01]  /*7a60*/  DMUL R18, R12, R2 ;  /* 0x000000020c127228 */ /* 0x000fe20000000000 */
[----:B------:R-:W-:Y:S10]  /*7a70*/  BRA `(.L_x_11154) ;  /* 0x0000000400307947 */ /* 0x000ff40003800000 */
.L_x_11156:
        /* <DEDUP_REMOVED lines=18> */
.L_x_11162:
[----:B------:R-:W-:Y:S05]  /*7ba0*/  BSYNC B2 ;  /* 0x0000000000027941 */ /* 0x000fea0003800000 */
.L_x_11161:
        /* <DEDUP_REMOVED lines=8> */
.L_x_11155:
        /* <DEDUP_REMOVED lines=20> */
[----:B------:R-:W-:Y:S05]  /*7d70*/  CALL.REL.NOINC `($__internal_20_$__cuda_sm20_div_rn_f64_full) ;  /* 0x0000003000787944 */ /* 0x000fea0003c00000 */
[----:B------:R-:W-:Y:S02]  /*7d80*/  IMAD.MOV.U32 R12, RZ, RZ, R2 ;  /* 0x000000ffff0c7224 */ /* 0x000fe400078e0002 */
[----:B------:R-:W-:-:S07]  /*7d90*/  IMAD.MOV.U32 R13, RZ, RZ, R3 ;  /* 0x000000ffff0d7224 */ /* 0x000fce00078e0003 */
.L_x_11164:
[----:B------:R-:W-:Y:S05]  /*7da0*/  BSYNC B2 ;  /* 0x0000000000027941 */ /* 0x000fea0003800000 */
.L_x_11163:
        /* <DEDUP_REMOVED lines=20> */
.L_x_11166:
[----:B------:R-:W-:Y:S05]  /*7ef0*/  BSYNC B2 ;  /* 0x0000000000027941 */ /* 0x000fea0003800000 */
.L_x_11165:
[----:B------:R-:W-:Y:S02]  /*7f00*/  DADD R16, RZ, R12 ;  /* 0x00000000ff107229 */ /* 0x000fe4000000000c */
[----:B------:R-:W-:-:S06]  /*7f10*/  DFMA R12, RZ, R12, -1 ;  /* 0xbff00000ff0c742b */ /* 0x000fcc000000000c */
[-C--:B------:R-:W-:Y:S02]  /*7f20*/  DMUL R16, R16, R2.reuse ;  /* 0x0000000210107228 */ /* 0x080fe40000000000 */
[----:B------:R-:W-:-:S11]  /*7f30*/  DMUL R18, R12, R2 ;  /* 0x000000020c127228 */ /* 0x000fd60000000000 */
.L_x_11154:
[----:B------:R-:W-:Y:S05]  /*7f40*/  BSYNC B1 ;  /* 0x0000000000017941 */ /* 0x000fea0003800000 */
.L_x_11153:
        /* <DEDUP_REMOVED lines=65> */
.L_x_11172:
[----:B------:R-:W-:Y:S05]  /*8360*/  BSYNC B2 ;  /* 0x0000000000027941 */ /* 0x000fea0003800000 */
.L_x_11171:
        /* <DEDUP_REMOVED lines=20> */
.L_x_11174:
[----:B------:R-:W-:Y:S05]  /*84b0*/  BSYNC B2 ;  /* 0x0000000000027941 */ /* 0x000fea0003800000 */
.L_x_11173:
[----:B------:R-:W-:Y:S02]  /*84c0*/  DFMA R12, RZ, R8, 1 ;  /* 0x3ff00000ff0c742b */ /* 0x000fe40000000008 */
[----:B------:R-:W-:-:S06]  /*84d0*/  DADD R8, RZ, -R8 ;  /* 0x00000000ff087229 */ /* 0x000fcc0000000808 */
[-C--:B------:R-:W-:Y:S02]  /*84e0*/  DMUL R12, R12, R2.reuse ;  /* 0x000000020c0c7228 */ /* 0x080fe40000000000 */
[----:B------:R-:W-:Y:S01]  /*84f0*/  DMUL R14, R8, R2 ;  /* 0x00000002080e7228 */ /* 0x000fe20000000000 */
[----:B------:R-:W-:Y:S10]  /*8500*/  BRA `(.L_x_11168) ;  /* 0x0000000400307947 */ /* 0x000ff40003800000 */
.L_x_11170:
        /* <DEDUP_REMOVED lines=18> */
.L_x_11176:
[----:B------:R-:W-:Y:S05]  /*8630*/  BSYNC B2 ;  /* 0x0000000000027941 */ /* 0x000fea0003800000 */
.L_x_11175:
        /* <DEDUP_REMOVED lines=8> */
.L_x_11169:
        /* <DEDUP_REMOVED lines=23> */
.L_x_11178:
[----:B------:R-:W-:Y:S05]  /*8830*/  BSYNC B2 ;  /* 0x0000000000027941 */ /* 0x000fea0003800000 */
.L_x_11177:
        /* <DEDUP_REMOVED lines=20> */
.L_x_11180:
[----:B------:R-:W-:Y:S05]  /*8980*/  BSYNC B2 ;  /* 0x0000000000027941 */ /* 0x000fea0003800000 */
.L_x_11179:
[----:B------:R-:W-:Y:S02]  /*8990*/  DADD R12, RZ, R8 ;  /* 0x00000000ff0c7229 */ /* 0x000fe40000000008 */
[----:B------:R-:W-:-:S06]  /*89a0*/  DFMA R8, RZ, R8, -1 ;  /* 0xbff00000ff08742b */ /* 0x000fcc0000000008 */
[-C--:B------:R-:W-:Y:S02]  /*89b0*/  DMUL R12, R12, R2.reuse ;  /* 0x000000020c0c7228 */ /* 0x080fe40000000000 */
[----:B------:R-:W-:-:S11]  /*89c0*/  DMUL R14, R8, R2 ;  /* 0x00000002080e7228 */ /* 0x000fd60000000000 */
.L_x_11168:
[----:B------:R-:W-:Y:S05]  /*89d0*/  BSYNC B1 ;  /* 0x0000000000017941 */ /* 0x000fea0003800000 */
.L_x_11167:
        /* <DEDUP_REMOVED lines=63> */
.L_x_11186:
[----:B------:R-:W-:Y:S05]  /*8dd0*/  BSYNC B2 ;  /* 0x0000000000027941 */ /* 0x000fea0003800000 */
.L_x_11185:
        /* <DEDUP_REMOVED lines=19> */
.L_x_11188:
[----:B------:R-:W-:Y:S05]  /*8f10*/  BSYNC B2 ;  /* 0x0000000000027941 */ /* 0x000fea0003800000 */
.L_x_11187:
[----:B------:R-:W-:Y:S02]  /*8f20*/  DFMA R2, RZ, R8, 1 ;  /* 0x3ff00000ff02742b */ /* 0x000fe40000000008 */
[----:B------:R-:W-:-:S06]  /*8f30*/  DADD R6, RZ, -R8 ;  /* 0x00000000ff067229 */ /* 0x000fcc0000000808 */
[-C--:B------:R-:W-:Y:S02]  /*8f40*/  DMUL R8, R2, R10.reuse ;  /* 0x0000000a02087228 */ /* 0x080fe40000000000 */
[----:B------:R-:W-:Y:S01]  /*8f50*/  DMUL R10, R6, R10 ;  /* 0x0000000a060a7228 */ /* 0x000fe20000000000 */
[----:B------:R-:W-:Y:S10]  /*8f60*/  BRA `(.L_x_11182) ;  /* 0x00000004002c7947 */ /* 0x000ff40003800000 */
.L_x_11184:
        /* <DEDUP_REMOVED lines=18> */
.L_x_11190:
[----:B------:R-:W-:Y:S05]  /*9090*/  BSYNC B2 ;  /* 0x0000000000027941 */ /* 0x000fea0003800000 */
.L_x_11189:
        /* <DEDUP_REMOVED lines=8> */
.L_x_11183:
        /* <DEDUP_REMOVED lines=23> */
.L_x_11192:
[----:B------:R-:W-:Y:S05]  /*9290*/  BSYNC B2 ;  /* 0x0000000000027941 */ /* 0x000fea0003800000 */
.L_x_11191:
        /* <DEDUP_REMOVED lines=19> */
.L_x_11194:
[----:B------:R-:W-:Y:S05]  /*93d0*/  BSYNC B2 ;  /* 0x0000000000027941 */ /* 0x000fea0003800000 */
.L_x_11193:
[----:B------:R-:W-:Y:S02]  /*93e0*/  DADD R2, RZ, R8 ;  /* 0x00000000ff027229 */ /* 0x000fe40000000008 */
[----:B------:R-:W-:-:S06]  /*93f0*/  DFMA R6, RZ, R8, -1 ;  /* 0xbff00000ff06742b */ /* 0x000fcc0000000008 */
[-C--:B------:R-:W-:Y:S02]  /*9400*/  DMUL R8, R2, R10.reuse ;  /* 0x0000000a02087228 */ /* 0x080fe40000000000 */
[----:B------:R-:W-:-:S11]  /*9410*/  DMUL R10, R6, R10 ;  /* 0x0000000a060a7228 */ /* 0x000fd60000000000 */
.L_x_11182:
[----:B------:R-:W-:Y:S05]  /*9420*/  BSYNC B1 ;  /* 0x0000000000017941 */ /* 0x000fea0003800000 */
.L_x_11181:
        /* <DEDUP_REMOVED lines=65> */
.L_x_11200:
[----:B------:R-:W-:Y:S05]  /*9840*/  BSYNC B2 ;  /* 0x0000000000027941 */ /* 0x000fea0003800000 */
.L_x_11199:
        /* <DEDUP_REMOVED lines=20> */
.L_x_11202:
[----:B------:R-:W-:Y:S05]  /*9990*/  BSYNC B2 ;  /* 0x0000000000027941 */ /* 0x000fea0003800000 */
.L_x_11201:
[----:B------:R-:W-:Y:S02]  /*99a0*/  DFMA R6, RZ, R40, 1 ;  /* 0x3ff00000ff06742b */ /* 0x000fe40000000028 */
[----:B------:R-:W-:-:S06]  /*99b0*/  DADD R42, RZ, -R40 ;  /* 0x00000000ff2a7229 */ /* 0x000fcc0000000828 */
[-C--:B------:R-:W-:Y:S02]  /*99c0*/  DMUL R40, R6, R2.reuse ;  /* 0x0000000206287228 */ /* 0x080fe40000000000 */
[----:B------:R-:W-:Y:S01]  /*99d0*/  DMUL R42, R42, R2 ;  /* 0x000000022a2a7228 */ /* 0x000fe20000000000 */
[----:B------:R-:W-:Y:S10]  /*99e0*/  BRA `(.L_x_11196) ;  /* 0x0000000400307947 */ /* 0x000ff40003800000 */
.L_x_11198:
        /* <DEDUP_REMOVED lines=18> */
.L_x_11204:
[----:B------:R-:W-:Y:S05]  /*9b10*/  BSYNC B2 ;  /* 0x0000000000027941 */ /* 0x000fea0003800000 */
.L_x_11203:
        /* <DEDUP_REMOVED lines=8> */
.L_x_11197:
        /* <DEDUP_REMOVED lines=23> */
.L_x_11206:
[----:B------:R-:W-:Y:S05]  /*9d10*/  BSYNC B2 ;  /* 0x0000000000027941 */ /* 0x000fea0003800000 */
.L_x_11205:
        /* <DEDUP_REMOVED lines=20> */
.L_x_11208:
[----:B------:R-:W-:Y:S05]  /*9e60*/  BSYNC B2 ;  /* 0x0000000000027941 */ /* 0x000fea0003800000 */
.L_x_11207:
[----:B------:R-:W-:Y:S02]  /*9e70*/  DADD R6, RZ, R40 ;  /* 0x00000000ff067229 */ /* 0x000fe40000000028 */
[----:B------:R-:W-:-:S06]  /*9e80*/  DFMA R42, RZ, R40, -1 ;  /* 0xbff00000ff2a742b */ /* 0x000fcc0000000028 */
[-C--:B------:R-:W-:Y:S02]  /*9e90*/  DMUL R40, R6, R2.reuse ;  /* 0x0000000206287228 */ /* 0x080fe40000000000 */
[----:B------:R-:W-:-:S11]  /*9ea0*/  DMUL R42, R42, R2 ;  /* 0x000000022a2a7228 */ /* 0x000fd60000000000 */
.L_x_11196:
[----:B------:R-:W-:Y:S05]  /*9eb0*/  BSYNC B1 ;  /* 0x0000000000017941 */ /* 0x000fea0003800000 */
.L_x_11195:
        /* <DEDUP_REMOVED lines=58> */
.L_x_11214:
[----:B------:R-:W-:Y:S05]  /*a260*/  BSYNC B2 ;  /* 0x0000000000027941 */ /* 0x000fea0003800000 */
.L_x_11213:
        /* <DEDUP_REMOVED lines=20> */
.L_x_11216:
[----:B------:R-:W-:Y:S05]  /*a3b0*/  BSYNC B2 ;  /* 0x0000000000027941 */ /* 0x000fea0003800000 */
.L_x_11215:
[----:B------:R-:W-:Y:S02]  /*a3c0*/  DFMA R44, RZ, R36, 1 ;  /* 0x3ff00000ff2c742b */ /* 0x000fe40000000024 */
[----:B------:R-:W-:-:S06]  /*a3d0*/  DADD R36, RZ, -R36 ;  /* 0x00000000ff247229 */ /* 0x000fcc0000000824 */
[-C--:B------:R-:W-:Y:S02]  /*a3e0*/  DMUL R44, R44, R2.reuse ;  /* 0x000000022c2c7228 */ /* 0x080fe40000000000 */
[----:B------:R-:W-:Y:S01]  /*a3f0*/  DMUL R46, R36, R2 ;  /* 0x00000002242e7228 */ /* 0x000fe20000000000 */
[----:B------:R-:W-:Y:S10]  /*a400*/  BRA `(.L_x_11210) ;  /* 0x0000000400307947 */ /* 0x000ff40003800000 */
.L_x_11212:
        /* <DEDUP_REMOVED lines=18> */
.L_x_11218:
[----:B------:R-:W-:Y:S05]  /*a530*/  BSYNC B2 ;  /* 0x0000000000027941 */ /* 0x000fea0003800000 */
.L_x_11217:
        /* <DEDUP_REMOVED lines=8> */
.L_x_11211:
        /* <DEDUP_REMOVED lines=23> */
.L_x_11220:
[----:B------:R-:W-:Y:S05]  /*a730*/  BSYNC B2 ;  /* 0x0000000000027941 */ /* 0x000fea0003800000 */
.L_x_11219:
        /* <DEDUP_REMOVED lines=20> */
.L_x_11222:
[----:B------:R-:W-:Y:S05]  /*a880*/  BSYNC B2 ;  /* 0x0000000000027941 */ /* 0x000fea0003800000 */
.L_x_11221:
[----:B------:R-:W-:Y:S02]  /*a890*/  DADD R44, RZ, R36 ;  /* 0x00000000ff2c7229 */ /* 0x000fe40000000024 */
[----:B------:R-:W-:-:S06]  /*a8a0*/  DFMA R36, RZ, R36, -1 ;  /* 0xbff00000ff24742b */ /* 0x000fcc0000000024 */
[-C--:B------:R-:W-:Y:S02]  /*a8b0*/  DMUL R44, R44, R2.reuse ;  /* 0x000000022c2c7228 */ /* 0x080fe40000000000 */
[----:B------:R-:W-:-:S11]  /*a8c0*/  DMUL R46, R36, R2 ;  /* 0x00000002242e7228 */ /* 0x000fd60000000000 */
.L_x_11210:
[----:B------:R-:W-:Y:S05]  /*a8d0*/  BSYNC B1 ;  /* 0x0000000000017941 */ /* 0x000fea0003800000 */
.L_x_11209:
        /* <DEDUP_REMOVED lines=23> */
.L_x_11225:
[----:B------:R-:W-:-:S13]  /*aa50*/  ISETP.GE.AND P0, PT, R0, R48, PT ;  /* 0x000000300000720c */ /* 0x000fda0003f06270 */
[----:B------:R-:W-:Y:S05]  /*aa60*/  @P0 BRA `(.L_x_11227) ;  /* 0x0000000000300947 */ /* 0x000fea0003800000 */
[----:B01----:R-:W0:Y:S01]  /*aa70*/  LDC.64 R2, c[0x0][0x218] ;  /* 0x00008600ff027b82 */ /* 0x003e220000000a00 */
[----:B------:R-:W-:Y:S02]  /*aa80*/  IMAD.IADD R7, R5, 0x1, R0 ;  /* 0x0000000105077824 */ /* 0x000fe400078e0200 */
[----:B------:R-:W-:Y:S02]  /*aa90*/  VIADD R0, R0, 0x80 ;  /* 0x0000008000007836 */ /* 0x000fe40000000000 */
[----:B0-----:R-:W-:-:S05]  /*aaa0*/  IMAD.WIDE.U32 R2, R7, 0x10, R2 ;  /* 0x0000001007027825 */ /* 0x001fca00078e0002 */
[----:B------:R1:W-:Y:S02]  /*aab0*/  STG.E.128 desc[UR4][R2.64], R16 ;  /* 0x0000001002007986 */ /* 0x0003e4000c101d04 */
.L_x_11226:
[----:B------:R-:W-:-:S13]  /*aac0*/  ISETP.GE.AND P0, PT, R0, R48, PT ;  /* 0x000000300000720c */ /* 0x000fda0003f06270 */
[----:B------:R-:W-:Y:S05]  /*aad0*/  @P0 BRA `(.L_x_11228) ;  /* 0x0000000000340947 */ /* 0x000fea0003800000 */
[----:B01----:R-:W0:Y:S01]  /*aae0*/  LDC.64 R2, c[0x0][0x218] ;  /* 0x00008600ff027b82 */ /* 0x003e220000000a00 */
[----:B------:R-:W-:Y:S02]  /*aaf0*/  IMAD.IADD R7, R5, 0x1, R0 ;  /* 0x0000000105077824 */ /* 0x000fe400078e0200 */
[----:B------:R-:W-:Y:S02]  /*ab00*/  VIADD R0, R0, 0x80 ;  /* 0x0000008000007836 */ /* 0x000fe40000000000 */
[----:B0-----:R-:W-:-:S05]  /*ab10*/  IMAD.WIDE.U32 R2, R7, 0x10, R2 ;  /* 0x0000001007027825 */ /* 0x001fca00078e0002 */
[----:B------:R2:W-:Y:S02]  /*ab20*/  STG.E.128 desc[UR4][R2.64], R12 ;  /* 0x0000000c02007986 */ /* 0x0005e4000c101d04 */
.L_x_11227:
        /* <DEDUP_REMOVED lines=8> */
.L_x_11228:
[----:B------:R-:W-:Y:S05]  /*abb0*/  BSYNC B1 ;  /* 0x0000000000017941 */ /* 0x000fea0003800000 */
.L_x_11224:
[----:B------:R-:W-:-:S13]  /*abc0*/  ISETP.GE.AND P0, PT, R0, R48, PT ;  /* 0x000000300000720c */ /* 0x000fda0003f06270 */
[----:B012---:R-:W0:Y:S01]  /*abd0*/  @!P0 LDC.64 R2, c[0x0][0x218] ;  /* 0x00008600ff028b82 */ /* 0x007e220000000a00 */
[----:B------:R-:W-:Y:S01]  /*abe0*/  @!P0 IADD3 R7, R5, R0, RZ ;  /* 0x0000000005078210 */ /* 0x000fe20007ffe0ff */
[----:B------:R-:W-:-:S04]  /*abf0*/  @!P0 VIADD R0, R0, 0x80 ;  /* 0x0000008000008836 */ /* 0x000fc80000000000 */
[----:B0-----:R-:W-:-:S05]  /*ac00*/  @!P0 IMAD.WIDE.U32 R2, R7, 0x10, R2 ;  /* 0x0000001007028825 */ /* 0x001fca00078e0002 */
[----:B------:R3:W-:Y:S02]  /*ac10*/  @!P0 STG.E.128 desc[UR4][R2.64], R40 ;  /* 0x0000002802008986 */ /* 0x0007e4000c101d04 */
.L_x_11229:
[----:B------:R-:W-:Y:S05]  /*ac20*/  BSYNC B0 ;  /* 0x0000000000007941 */ /* 0x000fea0003800000 */
.L_x_11223:
        /* <DEDUP_REMOVED lines=8> */
        .weak           $__internal_19_$__cuda_sm20_dblrcp_rn_slowpath_v3
        .type           $__internal_19_$__cuda_sm20_dblrcp_rn_slowpath_v3,@function
        .size           $__internal_19_$__cuda_sm20_dblrcp_rn_slowpath_v3,($__internal_20_$__cuda_sm20_div_rn_f64_full - $__internal_19_$__cuda_sm20_dblrcp_rn_slowpath_v3)
$__internal_19_$__cuda_sm20_dblrcp_rn_slowpath_v3:
        /* <DEDUP_REMOVED lines=26> */
.L_x_11233:
        /* <DEDUP_REMOVED lines=9> */
.L_x_11231:
[----:B------:R-:W-:Y:S01]  /*aee0*/  LOP3.LUT R51, R7, 0x80000, RZ, 0xfc, !PT ;  /* 0x0008000007337812 */ /* 0x000fe200078efcff */
[----:B------:R-:W-:-:S07]  /*aef0*/  IMAD.MOV.U32 R50, RZ, RZ, R6 ;  /* 0x000000ffff327224 */ /* 0x000fce00078e0006 */
.L_x_11232:
[----:B------:R-:W-:Y:S05]  /*af00*/  BSYNC B0 ;  /* 0x0000000000007941 */ /* 0x000fea0003800000 */
.L_x_11230:
[----:B------:R-:W-:Y:S02]  /*af10*/  IMAD.MOV.U32 R6, RZ, RZ, R0 ;  /* 0x000000ffff067224 */ /* 0x000fe400078e0000 */
[----:B------:R-:W-:Y:S02]  /*af20*/  IMAD.MOV.U32 R7, RZ, RZ, 0x0 ;  /* 0x00000000ff077424 */ /* 0x000fe400078e00ff */
[----:B------:R-:W-:Y:S02]  /*af30*/  IMAD.MOV.U32 R3, RZ, RZ, R50 ;  /* 0x000000ffff037224 */ /* 0x000fe400078e0032 */
[----:B------:R-:W-:Y:S01]  /*af40*/  IMAD.MOV.U32 R2, RZ, RZ, R51 ;  /* 0x000000ffff027224 */ /* 0x000fe200078e0033 */
[----:B------:R-:W-:Y:S06]  /*af50*/  RET.REL.NODEC R6 `(_ZN2at6native29vectorized_elementwise_kernelILi8EZZZNS0_22reciprocal_kernel_cudaERNS_18TensorIteratorBaseEENKUlvE_clEvENKUlvE1_clEvEUlN3c107complexIdEEE_St5arrayIPcLm2EEEEviT0_T1_) ;  /* 0xffffff5006287950 */ /* 0x000fec0003c3ffff */
        .weak           $__internal_20_$__cuda_sm20_div_rn_f64_full
        .type           $__internal_20_$__cuda_sm20_div_rn_f64_full,@function
        .size           $__internal_20_$__cuda_sm20_div_rn_f64_full,(.L_x_19546 - $__internal_20_$__cuda_sm20_div_rn_f64_full)
$__internal_20_$__cuda_sm20_div_rn_f64_full:
        /* <DEDUP_REMOVED lines=72> */
.L_x_11235:
        /* <DEDUP_REMOVED lines=17> */
.L_x_11238:
[----:B------:R-:W-:Y:S01]  /*b4f0*/  LOP3.LUT R2, R51, 0x80000, RZ, 0xfc, !PT ;  /* 0x0008000033027812 */ /* 0x000fe200078efcff */
[----:B------:R-:W-:-:S04]  /*b500*/  IMAD.MOV.U32 R60, RZ, RZ, R50 ;  /* 0x000000ffff3c7224 */ /* 0x000fc800078e0032 */
[----:B------:R-:W-:Y:S01]  /*b510*/  IMAD.MOV.U32 R61, RZ, RZ, R2 ;  /* 0x000000ffff3d7224 */ /* 0x000fe200078e0002 */
[----:B------:R-:W-:Y:S06]  /*b520*/  BRA `(.L_x_11236) ;  /* 0x00000000000c7947 */ /* 0x000fec0003800000 */
.L_x_11237:
[----:B------:R-:W-:Y:S02]  /*b530*/  LOP3.LUT R2, R55, 0x80000, RZ, 0xfc, !PT ;  /* 0x0008000037027812 */ /* 0x000fe400078efcff */
[----:B------:R-:W-:-:S03]  /*b540*/  MOV R60, R54 ;  /* 0x00000036003c7202 */ /* 0x000fc60000000f00 */
[----:B------:R-:W-:-:S07]  /*b550*/  IMAD.MOV.U32 R61, RZ, RZ, R2 ;  /* 0x000000ffff3d7224 */ /* 0x000fce00078e0002 */
.L_x_11236:
[----:B------:R-:W-:Y:S05]  /*b560*/  BSYNC B0 ;  /* 0x0000000000007941 */ /* 0x000fea0003800000 */
.L_x_11234:
[----:B------:R-:W-:Y:S02]  /*b570*/  IMAD.MOV.U32 R6, RZ, RZ, R0 ;  /* 0x000000ffff067224 */ /* 0x000fe400078e0000 */
[----:B------:R-:W-:Y:S02]  /*b580*/  IMAD.MOV.U32 R7, RZ, RZ, 0x0 ;  /* 0x00000000ff077424 */ /* 0x000fe400078e00ff */
[----:B------:R-:W-:Y:S02]  /*b590*/  IMAD.MOV.U32 R2, RZ, RZ, R60 ;  /* 0x000000ffff027224 */ /* 0x000fe400078e003c */
[----:B------:R-:W-:Y:S01]  /*b5a0*/  IMAD.MOV.U32 R3, RZ, RZ, R61 ;  /* 0x000000ffff037224 */ /* 0x000fe200078e003d */
[----:B------:R-:W-:Y:S06]  /*b5b0*/  RET.REL.NODEC R6 `(_ZN2at6native29vectorized_elementwise_kernelILi8EZZZNS0_22reciprocal_kernel_cudaERNS_18TensorIteratorBaseEENKUlvE_clEvENKUlvE1_clEvEUlN3c107complexIdEEE_St5arrayIPcLm2EEEEviT0_T1_) ;  /* 0xffffff4806907950 */ /* 0x000fec0003c3ffff */
.L_x_11239:
        /* <DEDUP_REMOVED lines=12> */
.L_x_19546:


//--------------------- .text._ZN2at6native18elementwise_kernelILi128ELi4EZNS0_15gpu_kernel_implIZZZNS0_22reciprocal_kernel_cudaERNS_18TensorIteratorBaseEENKUlvE_clEvENKUlvE0_clEvEUlfE_EEvS4_RKT_EUliE_EEviT1_ --------------------------
	.section	.text._ZN2at6native18elementwise_kernelILi128ELi4EZNS0_15gpu_kernel_implIZZZNS0_22reciprocal_kernel_cudaERNS_18TensorIteratorBaseEENKUlvE_clEvENKUlvE0_clEvEUlfE_EEvS4_RKT_EUliE_EEviT1_,"ax",@progbits
	.align	128
        .global         _ZN2at6native18elementwise_kernelILi128ELi4EZNS0_15gpu_kernel_implIZZZNS0_22reciprocal_kernel_cudaERNS_18TensorIteratorBaseEENKUlvE_clEvENKUlvE0_clEvEUlfE_EEvS4_RKT_EUliE_EEviT1_
        .type           _ZN2at6native18elementwise_kernelILi128ELi4EZNS0_15gpu_kernel_implIZZZNS0_22reciprocal_kernel_cudaERNS_18TensorIteratorBaseEENKUlvE_clEvENKUlvE0_clEvEUlfE_EEvS4_RKT_EUliE_EEviT1_,@function
        .size           _ZN2at6native18elementwise_kernelILi128ELi4EZNS0_15gpu_kernel_implIZZZNS0_22reciprocal_kernel_cudaERNS_18TensorIteratorBaseEENKUlvE_clEvENKUlvE0_clEvEUlfE_EEvS4_RKT_EUliE_EEviT1_,(.L_x_19666 - _ZN2at6native18elementwise_kernelILi128ELi4EZNS0_15gpu_kernel_implIZZZNS0_22reciprocal_kernel_cudaERNS_18TensorIteratorBaseEENKUlvE_clEvENKUlvE0_clEvEUlfE_EEvS4_RKT_EUliE_EEviT1_)
        .other          _ZN2at6native18elementwise_kernelILi128ELi4EZNS0_15gpu_kernel_implIZZZNS0_22reciprocal_kernel_cudaERNS_18TensorIteratorBaseEENKUlvE_clEvENKUlvE0_clEvEUlfE_EEvS4_RKT_EUliE_EEviT1_,@"STO_CUDA_ENTRY STV_DEFAULT"
_ZN2at6native18elementwise_kernelILi128ELi4EZNS0_15gpu_kernel_implIZZZNS0_22reciprocal_kernel_cudaERNS_18TensorIteratorBaseEENKUlvE_clEvENKUlvE0_clEvEUlfE_EEvS4_RKT_EUliE_EEviT1_:
.text._ZN2at6native18elementwise_kernelILi128ELi4EZNS0_15gpu_kernel_implIZZZNS0_22reciprocal_kernel_cudaERNS_18TensorIteratorBaseEENKUlvE_clEvENKUlvE0_clEvEUlfE_EEvS4_RKT_EUliE_EEviT1_:
        /* <DEDUP_REMOVED lines=313> */
.L_x_11242:
        /* <DEDUP_REMOVED lines=22> */
.L_x_11247:
[----:B------:R-:W2:Y:S02]  /*14f0*/  LDG.E.U8 R0, desc[UR36][R2.64] ;  /* 0x0000002402007981 */ /* 0x000ea4000c1e1100 */
[----:B--2---:R-:W-:Y:S01]  /*1500*/  I2FP.F32.U32 R0, R0 ;  /* 0x0000000000007245 */ /* 0x004fe20000201000 */
[----:B------:R-:W-:Y:S06]  /*1510*/  BRA `(.L_x_11249) ;  /* 0x0000000c002c7947 */ /* 0x000fec0003800000 */
.L_x_11246:
        /* <DEDUP_REMOVED lines=9> */
.L_x_11251:
[----:B------:R-:W2:Y:S02]  /*15b0*/  LDG.E R0, desc[UR36][R2.64] ;  /* 0x0000002402007981 */ /* 0x000ea4000c1e1900 */
[----:B--2---:R-:W-:Y:S01]  /*15c0*/  I2FP.F32.S32 R0, R0 ;  /* 0x0000000000007245 */ /* 0x004fe20000201400 */
[----:B------:R-:W-:Y:S06]  /*15d0*/  BRA `(.L_x_11249) ;  /* 0x0000000800fc7947 */ /* 0x000fec0003800000 */
.L_x_11250:
[----:B------:R-:W2:Y:S02]  /*15e0*/  LDG.E.U16 R0, desc[UR36][R2.64] ;  /* 0x0000002402007981 */ /* 0x000ea4000c1e1500 */
[----:B--2---:R-:W0:Y:S01]  /*15f0*/  I2F.S16 R0, R0 ;  /* 0x0000000000007306 */ /* 0x004e220000101400 */
[----:B------:R-:W-:Y:S05]  /*1600*/  BRA `(.L_x_11249) ;  /* 0x0000000800f07947 */ /* 0x000fea0003800000 */
.L_x_11245:
        /* <DEDUP_REMOVED lines=8> */
.L_x_11253:
[----:B------:R-:W2:Y:S02]  /*1690*/  LDG.E.U16 R0, desc[UR36][R2.64] ;  /* 0x0000002402007981 */ /* 0x000ea4000c1e1500 */
[----:B--2---:R-:W-:Y:S01]  /*16a0*/  HADD2.F32 R0, -RZ, R0.H0_H0 ;  /* 0x20000000ff007230 */ /* 0x004fe20000004100 */
[----:B------:R-:W-:Y:S06]  /*16b0*/  BRA `(.L_x_11249) ;  /* 0x0000000800c47947 */ /* 0x000fec0003800000 */
.L_x_11252:
        /* <DEDUP_REMOVED lines=8> */
.L_x_11255:
[----:B------:R-:W2:Y:S02]  /*1740*/  LDG.E.U16 R0, desc[UR36][R2.64] ;  /* 0x0000002402007981 */ /* 0x000ea4000c1e1500 */
[----:B--2---:R-:W-:Y:S01]  /*1750*/  HADD2.F32 R0, -RZ, R0.H0_H0 ;  /* 0x20000000ff007230 */ /* 0x004fe20000004100 */
[----:B------:R-:W-:Y:S06]  /*1760*/  BRA `(.L_x_11249) ;  /* 0x0000000800987947 */ /* 0x000fec0003800000 */
.L_x_11254:
[----:B------:R-:W2:Y:S01]  /*1770*/  LDG.E.64 R2, desc[UR36][R2.64] ;  /* 0x0000002402027981 */ /* 0x000ea2000c1e1b00 */
[----:B------:R-:W-:Y:S01]  /*1780*/  UMOV UR4, 0xf0000000 ;  /* 0xf000000000047882 */ /* 0x000fe20000000000 */
[----:B------:R-:W-:Y:S01]  /*1790*/  UMOV UR5, 0x380fffff ;  /* 0x380fffff00057882 */ /* 0x000fe20000000000 */
[----:B--2---:R-:W0:Y:S01]  /*17a0*/  F2F.F32.F64 R0, R2 ;  /* 0x0000000200007310 */ /* 0x004e220000301000 */
[----:B------:R-:W-:-:S14]  /*17b0*/  DSETP.GEU.AND P0, PT, |R2|, UR4, PT ;  /* 0x0000000402007e2a */ /* 0x000fdc000bf0e200 */
[----:B0-----:R-:W-:Y:S01]  /*17c0*/  @!P0 FMUL R0, R0, 1.175494350822287508e-38 ;  /* 0x0080000000008820 */ /* 0x001fe20000400000 */
[----:B------:R-:W-:Y:S06]  /*17d0*/  BRA `(.L_x_11249) ;  /* 0x00000008007c7947 */ /* 0x000fec0003800000 */
.L_x_11244:
        /* <DEDUP_REMOVED lines=12> */
.L_x_11258:
[----:B------:R-:W2:Y:S01]  /*18a0*/  LDG.E.64 R2, desc[UR36][R2.64] ;  /* 0x0000002402027981 */ /* 0x000ea2000c1e1b00 */
[----:B------:R-:W-:Y:S01]  /*18b0*/  UMOV UR4, 0xf0000000 ;  /* 0xf000000000047882 */ /* 0x000fe20000000000 */
[----:B------:R-:W-:Y:S01]  /*18c0*/  UMOV UR5, 0x380fffff ;  /* 0x380fffff00057882 */ /* 0x000fe20000000000 */
[----:B--2---:R-:W0:Y:S01]  /*18d0*/  F2F.F32.F64 R0, R2 ;  /* 0x0000000200007310 */ /* 0x004e220000301000 */
[----:B------:R-:W-:-:S14]  /*18e0*/  DSETP.GEU.AND P0, PT, |R2|, UR4, PT ;  /* 0x0000000402007e2a */ /* 0x000fdc000bf0e200 */
[----:B0-----:R-:W-:Y:S01]  /*18f0*/  @!P0 FMUL R0, R0, 1.175494350822287508e-38 ;  /* 0x0080000000008820 */ /* 0x001fe20000400000 */
[----:B------:R-:W-:Y:S06]  /*1900*/  BRA `(.L_x_11249) ;  /* 0x0000000800307947 */ /* 0x000fec0003800000 */
.L_x_11257:
        /* <DEDUP_REMOVED lines=26> */
.L_x_11260:
        /* <DEDUP_REMOVED lines=13> */
.L_x_11259:
[----:B------:R-:W2:Y:S02]  /*1b80*/  LDG.E.U16 R0, desc[UR36][R2.64] ;  /* 0x0000002402007981 */ /* 0x000ea4000c1e1500 */
[----:B--2---:R-:W-:Y:S01]  /*1b90*/  IMAD.U32 R0, R0, 0x10000, RZ ;  /* 0x0001000000007824 */ /* 0x004fe200078e00ff */
[----:B------:R-:W-:Y:S06]  /*1ba0*/  BRA `(.L_x_11249) ;  /* 0x0000000400887947 */ /* 0x000fec0003800000 */
.L_x_11256:
        /* <DEDUP_REMOVED lines=11> */
.L_x_11263:
        /* <DEDUP_REMOVED lines=20> */
.L_x_11265:
[----:B------:R-:W-:Y:S05]  /*1da0*/  BSYNC B0 ;  /* 0x0000000000007941 */ /* 0x000fea0003800000 */
.L_x_11264:
[----:B------:R-:W-:Y:S01]  /*1db0*/  LEA R3, R0, 0x3b800000, 0x17 ;  /* 0x3b80000000037811 */ /* 0x000fe200078eb8ff */
[----:B------:R-:W-:-:S05]  /*1dc0*/  IMAD.SHL.U32 R0, R2, 0x100000, RZ ;  /* 0x0010000002007824 */ /* 0x000fca00078e00ff */
[----:B------:R-:W-:Y:S01]  /*1dd0*/  LOP3.LUT R0, R3, R0, R4, 0xfe, !PT ;  /* 0x0000000003007212 */ /* 0x000fe200078efe04 */
[----:B------:R-:W-:Y:S06]  /*1de0*/  BRA `(.L_x_11249) ;  /* 0x0000000000f87947 */ /* 0x000fec0003800000 */
.L_x_11262:
        /* <DEDUP_REMOVED lines=20> */
.L_x_11267:
[----:B------:R-:W-:Y:S05]  /*1f30*/  BSYNC B0 ;  /* 0x0000000000007941 */ /* 0x000fea0003800000 */
.L_x_11266:
[----:B------:R-:W-:Y:S01]  /*1f40*/  LEA R3, R0, 0x37800000, 0x17 ;  /* 0x3780000000037811 */ /* 0x000fe200078eb8ff */
[----:B------:R-:W-:-:S05]  /*1f50*/  IMAD.SHL.U32 R0, R2, 0x200000, RZ ;  /* 0x0020000002007824 */ /* 0x000fca00078e00ff */
[----:B------:R-:W-:Y:S01]  /*1f60*/  LOP3.LUT R0, R3, R0, R4, 0xfe, !PT ;  /* 0x0000000003007212 */ /* 0x000fe200078efe04 */
[----:B------:R-:W-:Y:S06]  /*1f70*/  BRA `(.L_x_11249) ;  /* 0x0000000000947947 */ /* 0x000fec0003800000 */
.L_x_11261:
        /* <DEDUP_REMOVED lines=14> */
.L_x_11248:
        /* <DEDUP_REMOVED lines=16> */
.L_x_11270:
[----:B------:R-:W-:Y:S01]  /*2160*/  IMAD.MOV.U32 R0, RZ, RZ, RZ ;  /* 0x000000ffff007224 */ /* 0x000fe200078e00ff */
[----:B------:R-:W-:Y:S06]  /*2170*/  BRA `(.L_x_11249) ;  /* 0x0000000000147947 */ /* 0x000fec0003800000 */
.L_x_11269:
[----:B------:R-:W2:Y:S02]  /*2180*/  LDG.E.64 R2, desc[UR36][R2.64] ;  /* 0x0000002402027981 */ /* 0x000ea4000c1e1b00 */
[----:B--2---:R0:W1:Y:S01]  /*2190*/  I2F.U64 R0, R2 ;  /* 0x0000000200007312 */ /* 0x0040620000301000 */
[----:B------:R-:W-:Y:S05]  /*21a0*/  BRA `(.L_x_11249) ;  /* 0x0000000000087947 */ /* 0x000fea0003800000 */
.L_x_11268:
[----:B------:R-:W2:Y:S02]  /*21b0*/  LDG.E R0, desc[UR36][R2.64] ;  /* 0x0000002402007981 */ /* 0x000ea4000c1e1900 */
[----:B--2---:R-:W-:-:S07]  /*21c0*/  I2FP.F32.U32 R0, R0 ;  /* 0x0000000000007245 */ /* 0x004fce0000201000 */
.L_x_11249:
[----:B------:R-:W-:Y:S05]  /*21d0*/  BSYNC B6 ;  /* 0x0000000000067941 */ /* 0x000fea0003800000 */
.L_x_11243:
[----:B------:R-:W0:Y:S02]  /*21e0*/  LDC.U8 R4, c[0x0][0x421] ;  /* 0x00010840ff047b82 */ /* 0x000e240000000000 */
[----:B012345:R0:W1:Y:S01]  /*21f0*/  MUFU.RCP R2, R0 ;  /* 0x0000000000027308 */ /* 0x03f0620000001000 */
        /* <DEDUP_REMOVED lines=14> */
.L_x_11274:
[----:B------:R-:W0:Y:S02]  /*22e0*/  F2I.S64.TRUNC R2, R2 ;  /* 0x0000000200027311 */ /* 0x000e24000020d900 */
[----:B0-----:R-:W-:-:S05]  /*22f0*/  IMAD.MOV.U32 R5, RZ, RZ, R2 ;  /* 0x000000ffff057224 */ /* 0x001fca00078e0002 */
[----:B------:R0:W-:Y:S01]  /*2300*/  STG.E.U8 desc[UR36][R16.64], R5 ;  /* 0x0000000510007986 */ /* 0x0001e2000c101124 */
[----:B------:R-:W-:Y:S05]  /*2310*/  BRA `(.L_x_11276) ;  /* 0x0000000c00407947 */ /* 0x000fea0003800000 */
.L_x_11273:
        /* <DEDUP_REMOVED lines=9> */
.L_x_11278:
[----:B------:R-:W0:Y:S02]  /*23b0*/  F2I.FTZ.TRUNC.NTZ R3, R2 ;  /* 0x0000000200037305 */ /* 0x000e24000021f100 */
[----:B0-----:R0:W-:Y:S01]  /*23c0*/  STG.E desc[UR36][R16.64], R3 ;  /* 0x0000000310007986 */ /* 0x0011e2000c101924 */
[----:B------:R-:W-:Y:S05]  /*23d0*/  BRA `(.L_x_11276) ;  /* 0x0000000c00107947 */ /* 0x000fea0003800000 */
.L_x_11277:
[----:B------:R-:W0:Y:S02]  /*23e0*/  F2I.FTZ.TRUNC.NTZ R3, R2 ;  /* 0x0000000200037305 */ /* 0x000e24000021f100 */
[----:B0-----:R0:W-:Y:S01]  /*23f0*/  STG.E.U16 desc[UR36][R16.64], R3 ;  /* 0x0000000310007986 */ /* 0x0011e2000c101524 */
[----:B------:R-:W-:Y:S05]  /*2400*/  BRA `(.L_x_11276) ;  /* 0x0000000c00047947 */ /* 0x000fea0003800000 */
.L_x_11272:
        /* <DEDUP_REMOVED lines=8> */
.L_x_11280:
[----:B------:R-:W-:-:S05]  /*2490*/  F2FP.F16.F32.PACK_AB R2, RZ, R2 ;  /* 0x00000002ff02723e */ /* 0x000fca00000000ff */
[----:B------:R0:W-:Y:S01]  /*24a0*/  STG.E.U16 desc[UR36][R16.64], R2 ;  /* 0x0000000210007986 */ /* 0x0001e2000c101524 */
[----:B------:R-:W-:Y:S05]  /*24b0*/  BRA `(.L_x_11276) ;  /* 0x0000000800d87947 */ /* 0x000fea0003800000 */
.L_x_11279:
        /* <DEDUP_REMOVED lines=9> */
.L_x_11282:
[----:B------:R-:W-:-:S04]  /*2550*/  F2FP.F16.F32.PACK_AB R3, RZ, R2 ;  /* 0x00000002ff03723e */ /* 0x000fc800000000ff */
[----:B------:R-:W-:-:S05]  /*2560*/  PRMT R3, R3, 0x5410, RZ ;  /* 0x0000541003037816 */ /* 0x000fca00000000ff */
[----:B------:R0:W-:Y:S01]  /*2570*/  STG.E desc[UR36][R16.64], R3 ;  /* 0x0000000310007986 */ /* 0x0001e2000c101924 */
[----:B------:R-:W-:Y:S05]  /*2580*/  BRA `(.L_x_11276) ;  /* 0x0000000800a47947 */ /* 0x000fea0003800000 */
.L_x_11281:
[----:B------:R-:W-:-:S06]  /*2590*/  FMUL.FTZ R2, R2, 1 ;  /* 0x3f80000002027820 */ /* 0x000fcc0000410000 */
[----:B------:R-:W0:Y:S02]  /*25a0*/  F2F.F64.F32 R2, R2 ;  /* 0x0000000200027310 */ /* 0x000e240000201800 */
[----:B0-----:R0:W-:Y:S01]  /*25b0*/  STG.E.64 desc[UR36][R16.64], R2 ;  /* 0x0000000210007986 */ /* 0x0011e2000c101b24 */
[----:B------:R-:W-:Y:S05]  /*25c0*/  BRA `(.L_x_11276) ;  /* 0x0000000800947947 */ /* 0x000fea0003800000 */
.L_x_11271:
        /* <DEDUP_REMOVED lines=12> */
.L_x_11285:
[----:B------:R-:W-:Y:S01]  /*2690*/  FMUL.FTZ R4, R2, 1 ;  /* 0x3f80000002047820 */ /* 0x000fe20000410000 */
[----:B------:R-:W-:-:S05]  /*26a0*/  CS2R R6, SRZ ;  /* 0x0000000000067805 */ /* 0x000fca000001ff00 */
[----:B------:R-:W0:Y:S02]  /*26b0*/  F2F.F64.F32 R4, R4 ;  /* 0x0000000400047310 */ /* 0x000e240000201800 */
[----:B0-----:R0:W-:Y:S01]  /*26c0*/  STG.E.128 desc[UR36][R16.64], R4 ;  /* 0x0000000410007986 */ /* 0x0011e2000c101d24 */
[----:B------:R-:W-:Y:S05]  /*26d0*/  BRA `(.L_x_11276) ;  /* 0x0000000800507947 */ /* 0x000fea0003800000 */
.L_x_11284:
        /* <DEDUP_REMOVED lines=20> */
.L_x_11289:
[----:B------:R-:W-:Y:S05]  /*2820*/  BSYNC B0 ;  /* 0x0000000000007941 */ /* 0x000fea0003800000 */
.L_x_11288:
[----:B------:R-:W-:-:S05]  /*2830*/  LOP3.LUT R5, R0, R5, RZ, 0xfc, !PT ;  /* 0x0000000500057212 */ /* 0x000fca00078efcff */
[----:B------:R0:W-:Y:S01]  /*2840*/  STG.E.U8 desc[UR36][R16.64], R5 ;  /* 0x0000000510007986 */ /* 0x0001e2000c101124 */
[----:B------:R-:W-:Y:S05]  /*2850*/  BRA `(.L_x_11276) ;  /* 0x0000000400f07947 */ /* 0x000fea0003800000 */
.L_x_11287:
        /* <DEDUP_REMOVED lines=12> */
.L_x_11291:
[----:B------:R-:W-:Y:S01]  /*2920*/  IMAD.MOV.U32 R0, RZ, RZ, 0x7f ;  /* 0x0000007fff007424 */ /* 0x000fe200078e00ff */
[----:B------:R-:W-:-:S04]  /*2930*/  ISETP.GT.U32.AND P0, PT, R4, 0x7f800000, PT ;  /* 0x7f8000000400780c */ /* 0x000fc80003f04070 */
[----:B------:R-:W-:-:S09]  /*2940*/  SEL R0, R0, 0x7c, P0 ;  /* 0x0000007c00007807 */ /* 0x000fd20000000000 */
.L_x_11292:
[----:B------:R-:W-:Y:S05]  /*2950*/  BSYNC B0 ;  /* 0x0000000000007941 */ /* 0x000fea0003800000 */
.L_x_11290:
[----:B------:R-:W-:-:S04]  /*2960*/  LOP3.LUT R2, R2, 0x80000000, RZ, 0xc0, !PT ;  /* 0x8000000002027812 */ /* 0x000fc800078ec0ff */
[----:B------:R-:W-:-:S04]  /*2970*/  SHF.R.U32.HI R3, RZ, 0x18, R2 ;  /* 0x00000018ff037819 */ /* 0x000fc80000011602 */
[----:B------:R-:W-:-:S05]  /*2980*/  LOP3.LUT R3, R0, R3, RZ, 0xfc, !PT ;  /* 0x0000000300037212 */ /* 0x000fca00078efcff */
[----:B------:R0:W-:Y:S01]  /*2990*/  STG.E.U8 desc[UR36][R16.64], R3 ;  /* 0x0000000310007986 */ /* 0x0001e2000c101124 */
[----:B------:R-:W-:Y:S05]  /*29a0*/  BRA `(.L_x_11276) ;  /* 0x00000004009c7947 */ /* 0x000fea0003800000 */
.L_x_11286:
[----:B------:R-:W-:-:S05]  /*29b0*/  F2FP.BF16.F32.PACK_AB R2, RZ, R2 ;  /* 0x00000002ff02723e */ /* 0x000fca00000010ff */
[----:B------:R0:W-:Y:S01]  /*29c0*/  STG.E.U16 desc[UR36][R16.64], R2 ;  /* 0x0000000210007986 */ /* 0x0001e2000c101524 */
[----:B------:R-:W-:Y:S05]  /*29d0*/  BRA `(.L_x_11276) ;  /* 0x0000000400907947 */ /* 0x000fea0003800000 */
.L_x_11283:
        /* <DEDUP_REMOVED lines=11> */
.L_x_11295:
        /* <DEDUP_REMOVED lines=16> */
.L_x_11298:
[----:B------:R-:W-:-:S04]  /*2b90*/  LOP3.LUT R2, R2, 0x80000000, RZ, 0xc0, !PT ;  /* 0x8000000002027812 */ /* 0x000fc800078ec0ff */
[----:B------:R-:W-:-:S04]  /*2ba0*/  SHF.R.U32.HI R3, RZ, 0x18, R2 ;  /* 0x00000018ff037819 */ /* 0x000fc80000011602 */
[----:B------:R-:W-:-:S04]  /*2bb0*/  LOP3.LUT R0, R0, R3, RZ, 0xfc, !PT ;  /* 0x0000000300007212 */ /* 0x000fc800078efcff */
[----:B------:R-:W-:-:S07]  /*2bc0*/  PRMT R8, R0, 0x7610, R8 ;  /* 0x0000761000087816 */ /* 0x000fce0000000008 */
.L_x_11297:
[----:B------:R-:W-:Y:S05]  /*2bd0*/  BSYNC B0 ;  /* 0x0000000000007941 */ /* 0x000fea0003800000 */
.L_x_11296:
[----:B------:R0:W-:Y:S01]  /*2be0*/  STG.E.U8 desc[UR36][R16.64], R8 ;  /* 0x0000000810007986 */ /* 0x0001e2000c101124 */
[----:B------:R-:W-:Y:S05]  /*2bf0*/  BRA `(.L_x_11276) ;  /* 0x0000000400087947 */ /* 0x000fea0003800000 */
.L_x_11294:
        /* <DEDUP_REMOVED lines=16> */
.L_x_11301:
[----:B------:R-:W-:-:S04]  /*2d00*/  LOP3.LUT R2, R2, 0x80000000, RZ, 0xc0, !PT ;  /* 0x8000000002027812 */ /* 0x000fc800078ec0ff */
[----:B------:R-:W-:-:S04]  /*2d10*/  SHF.R.U32.HI R3, RZ, 0x18, R2 ;  /* 0x00000018ff037819 */ /* 0x000fc80000011602 */
[----:B------:R-:W-:-:S04]  /*2d20*/  LOP3.LUT R0, R0, R3, RZ, 0xfc, !PT ;  /* 0x0000000300007212 */ /* 0x000fc800078efcff */
[----:B------:R-:W-:-:S07]  /*2d30*/  PRMT R8, R0, 0x7610, R8 ;  /* 0x0000761000087816 */ /* 0x000fce0000000008 */
.L_x_11300:
[----:B------:R-:W-:Y:S05]  /*2d40*/  BSYNC B0 ;  /* 0x0000000000007941 */ /* 0x000fea0003800000 */
.L_x_11299:
[----:B------:R3:W-:Y:S01]  /*2d50*/  STG.E.U8 desc[UR36][R16.64], R8 ;  /* 0x0000000810007986 */ /* 0x0007e2000c101124 */
[----:B------:R-:W-:Y:S05]  /*2d60*/  BRA `(.L_x_11276) ;  /* 0x0000000000ac7947 */ /* 0x000fea0003800000 */
.L_x_11293:
        /* <DEDUP_REMOVED lines=21> */
.L_x_11275:
        /* <DEDUP_REMOVED lines=16> */
.L_x_11304:
[----:B------:R-:W-:Y:S05]  /*2fc0*/  BRA `(.L_x_11276) ;  /* 0x0000000000147947 */ /* 0x000fea0003800000 */
.L_x_11303:
[----:B------:R-:W0:Y:S02]  /*2fd0*/  F2I.U64.TRUNC R2, R2 ;  /* 0x0000000200027311 */ /* 0x000e24000020d800 */
[----:B0-----:R2:W-:Y:S01]  /*2fe0*/  STG.E.64 desc[UR36][R16.64], R2 ;  /* 0x0000000210007986 */ /* 0x0015e2000c101b24 */
[----:B------:R-:W-:Y:S05]  /*2ff0*/  BRA `(.L_x_11276) ;  /* 0x0000000000087947 */ /* 0x000fea0003800000 */
.L_x_11302:
[----:B------:R-:W0:Y:S02]  /*3000*/  F2I.FTZ.U32.TRUNC.NTZ R3, R2 ;  /* 0x0000000200037305 */ /* 0x000e24000021f000 */
[----:B0-----:R0:W-:Y:S02]  /*3010*/  STG.E desc[UR36][R16.64], R3 ;  /* 0x0000000310007986 */ /* 0x0011e4000c101924 */
.L_x_11276:
[----:B------:R-:W-:-:S04]  /*3020*/  IMAD R18, R23, 0x200, R18 ;  /* 0x0000020017127824 */ /* 0x000fc800078e0212 */
[----:B------:R-:W-:-:S07]  /*3030*/  VIADD R19, R18, 0x80 ;  /* 0x0000008012137836 */ /* 0x000fce0000000000 */
.L_x_11241:
[----:B------:R-:W-:Y:S05]  /*3040*/  BSYNC B7 ;  /* 0x0000000000077941 */ /* 0x000fea0003800000 */
.L_x_11240:
        /* <DEDUP_REMOVED lines=307> */
.L_x_11307:
        /* <DEDUP_REMOVED lines=22> */
.L_x_11312:
[----:B------:R-:W2:Y:S02]  /*44e0*/  LDG.E.U8 R0, desc[UR36][R2.64] ;  /* 0x0000002402007981 */ /* 0x000ea4000c1e1100 */
[----:B--2---:R-:W-:Y:S01]  /*44f0*/  I2FP.F32.U32 R0, R0 ;  /* 0x0000000000007245 */ /* 0x004fe20000201000 */
[----:B------:R-:W-:Y:S06]  /*4500*/  BRA `(.L_x_11314) ;  /* 0x0000000c002c7947 */ /* 0x000fec0003800000 */
.L_x_11311:
        /* <DEDUP_REMOVED lines=9> */
.L_x_11316:
[----:B------:R-:W2:Y:S02]  /*45a0*/  LDG.E R0, desc[UR36][R2.64] ;  /* 0x0000002402007981 */ /* 0x000ea4000c1e1900 */
[----:B--2---:R-:W-:Y:S01]  /*45b0*/  I2FP.F32.S32 R0, R0 ;  /* 0x0000000000007245 */ /* 0x004fe20000201400 */
[----:B------:R-:W-:Y:S06]  /*45c0*/  BRA `(.L_x_11314) ;  /* 0x0000000800fc7947 */ /* 0x000fec0003800000 */
.L_x_11315:
[----:B------:R-:W2:Y:S02]  /*45d0*/  LDG.E.U16 R0, desc[UR36][R2.64] ;  /* 0x0000002402007981 */ /* 0x000ea4000c1e1500 */
[----:B--2---:R-:W1:Y:S01]  /*45e0*/  I2F.S16 R0, R0 ;  /* 0x0000000000007306 */ /* 0x004e620000101400 */
[----:B------:R-:W-:Y:S05]  /*45f0*/  BRA `(.L_x_11314) ;  /* 0x0000000800f07947 */ /* 0x000fea0003800000 */
.L_x_11310:
        /* <DEDUP_REMOVED lines=8> */
.L_x_11318:
[----:B------:R-:W2:Y:S02]  /*4680*/  LDG.E.U16 R0, desc[UR36][R2.64] ;  /* 0x0000002402007981 */ /* 0x000ea4000c1e1500 */
[----:B--2---:R-:W-:Y:S01]  /*4690*/  HADD2.F32 R0, -RZ, R0.H0_H0 ;  /* 0x20000000ff007230 */ /* 0x004fe20000004100 */
[----:B------:R-:W-:Y:S06]  /*46a0*/  BRA `(.L_x_11314) ;  /* 0x0000000800c47947 */ /* 0x000fec0003800000 */
.L_x_11317:
        /* <DEDUP_REMOVED lines=8> */
.L_x_11320:
[----:B------:R-:W2:Y:S02]  /*4730*/  LDG.E.U16 R0, desc[UR36][R2.64] ;  /* 0x0000002402007981 */ /* 0x000ea4000c1e1500 */
[----:B--2---:R-:W-:Y:S01]  /*4740*/  HADD2.F32 R0, -RZ, R0.H0_H0 ;  /* 0x20000000ff007230 */ /* 0x004fe20000004100 */
[----:B------:R-:W-:Y:S06]  /*4750*/  BRA `(.L_x_11314) ;  /* 0x0000000800987947 */ /* 0x000fec0003800000 */
.L_x_11319:
[----:B------:R-:W2:Y:S01]  /*4760*/  LDG.E.64 R2, desc[UR36][R2.64] ;  /* 0x0000002402027981 */ /* 0x000ea2000c1e1b00 */
[----:B------:R-:W-:Y:S01]  /*4770*/  UMOV UR4, 0xf0000000 ;  /* 0xf000000000047882 */ /* 0x000fe20000000000 */
[----:B------:R-:W-:Y:S01]  /*4780*/  UMOV UR5, 0x380fffff ;  /* 0x380fffff00057882 */ /* 0x000fe20000000000 */
[----:B--2---:R-:W0:Y:S01]  /*4790*/  F2F.F32.F64 R0, R2 ;  /* 0x0000000200007310 */ /* 0x004e220000301000 */
[----:B------:R-:W-:-:S14]  /*47a0*/  DSETP.GEU.AND P0, PT, |R2|, UR4, PT ;  /* 0x0000000402007e2a */ /* 0x000fdc000bf0e200 */
[----:B0-----:R-:W-:Y:S01]  /*47b0*/  @!P0 FMUL R0, R0, 1.175494350822287508e-38 ;  /* 0x0080000000008820 */ /* 0x001fe20000400000 */
[----:B------:R-:W-:Y:S06]  /*47c0*/  BRA `(.L_x_11314) ;  /* 0x00000008007c7947 */ /* 0x000fec0003800000 */
.L_x_11309:
        /* <DEDUP_REMOVED lines=12> */
.L_x_11323:
[----:B------:R-:W2:Y:S01]  /*4890*/  LDG.E.64 R2, desc[UR36][R2.64] ;  /* 0x0000002402027981 */ /* 0x000ea2000c1e1b00 */
[----:B------:R-:W-:Y:S01]  /*48a0*/  UMOV UR4, 0xf0000000 ;  /* 0xf000000000047882 */ /* 0x000fe20000000000 */
[----:B------:R-:W-:Y:S01]  /*48b0*/  UMOV UR5, 0x380fffff ;  /* 0x380fffff00057882 */ /* 0x000fe20000000000 */
[----:B--2---:R-:W0:Y:S01]  /*48c0*/  F2F.F32.F64 R0, R2 ;  /* 0x0000000200007310 */ /* 0x004e220000301000 */
[----:B------:R-:W-:-:S14]  /*48d0*/  DSETP.GEU.AND P0, PT, |R2|, UR4, PT ;  /* 0x0000000402007e2a */ /* 0x000fdc000bf0e200 */
[----:B0-----:R-:W-:Y:S01]  /*48e0*/  @!P0 FMUL R0, R0, 1.175494350822287508e-38 ;  /* 0x0080000000008820 */ /* 0x001fe20000400000 */
[----:B------:R-:W-:Y:S06]  /*48f0*/  BRA `(.L_x_11314) ;  /* 0x0000000800307947 */ /* 0x000fec0003800000 */
.L_x_11322:
        /* <DEDUP_REMOVED lines=26> */
.L_x_11325:
        /* <DEDUP_REMOVED lines=13> */
.L_x_11324:
[----:B------:R-:W2:Y:S02]  /*4b70*/  LDG.E.U16 R0, desc[UR36][R2.64] ;  /* 0x0000002402007981 */ /* 0x000ea4000c1e1500 */
[----:B--2---:R-:W-:Y:S01]  /*4b80*/  IMAD.U32 R0, R0, 0x10000, RZ ;  /* 0x0001000000007824 */ /* 0x004fe200078e00ff */
[----:B------:R-:W-:Y:S06]  /*4b90*/  BRA `(.L_x_11314) ;  /* 0x0000000400887947 */ /* 0x000fec0003800000 */
.L_x_11321:
        /* <DEDUP_REMOVED lines=11> */
.L_x_11328:
        /* <DEDUP_REMOVED lines=20> */
.L_x_11330:
[----:B------:R-:W-:Y:S05]  /*4d90*/  BSYNC B0 ;  /* 0x0000000000007941 */ /* 0x000fea0003800000 */
.L_x_11329:
[----:B------:R-:W-:Y:S01]  /*4da0*/  LEA R3, R0, 0x3b800000, 0x17 ;  /* 0x3b80000000037811 */ /* 0x000fe200078eb8ff */
[----:B------:R-:W-:-:S05]  /*4db0*/  IMAD.SHL.U32 R0, R2, 0x100000, RZ ;  /* 0x0010000002007824 */ /* 0x000fca00078e00ff */
[----:B------:R-:W-:Y:S01]  /*4dc0*/  LOP3.LUT R0, R3, R0, R4, 0xfe, !PT ;  /* 0x0000000003007212 */ /* 0x000fe200078efe04 */
[----:B------:R-:W-:Y:S06]  /*4dd0*/  BRA `(.L_x_11314) ;  /* 0x0000000000f87947 */ /* 0x000fec0003800000 */
.L_x_11327:
        /* <DEDUP_REMOVED lines=20> */
.L_x_11332:
[----:B------:R-:W-:Y:S05]  /*4f20*/  BSYNC B0 ;  /* 0x0000000000007941 */ /* 0x000fea0003800000 */
.L_x_11331:
[----:B------:R-:W-:Y:S01]  /*4f30*/  LEA R3, R0, 0x37800000, 0x17 ;  /* 0x3780000000037811 */ /* 0x000fe200078eb8ff */
[----:B------:R-:W-:-:S05]  /*4f40*/  IMAD.SHL.U32 R0, R2, 0x200000, RZ ;  /* 0x0020000002007824 */ /* 0x000fca00078e00ff */
[----:B------:R-:W-:Y:S01]  /*4f50*/  LOP3.LUT R0, R3, R0, R4, 0xfe, !PT ;  /* 0x0000000003007212 */ /* 0x000fe200078efe04 */
[----:B------:R-:W-:Y:S06]  /*4f60*/  BRA `(.L_x_11314) ;  /* 0x0000000000947947 */ /* 0x000fec0003800000 */
.L_x_11326:
        /* <DEDUP_REMOVED lines=14> */
.L_x_11313:
        /* <DEDUP_REMOVED lines=16> */
.L_x_11335:
[----:B------:R-:W-:Y:S01]  /*5150*/  IMAD.MOV.U32 R0, RZ, RZ, RZ ;  /* 0x000000ffff007224 */ /* 0x000fe200078e00ff */
[----:B------:R-:W-:Y:S06]  /*5160*/  BRA `(.L_x_11314) ;  /* 0x0000000000147947 */ /* 0x000fec0003800000 */
.L_x_11334:
[----:B------:R-:W2:Y:S02]  /*5170*/  LDG.E.64 R2, desc[UR36][R2.64] ;  /* 0x0000002402027981 */ /* 0x000ea4000c1e1b00 */
[----:B--2---:R0:W1:Y:S01]  /*5180*/  I2F.U64 R0, R2 ;  /* 0x0000000200007312 */ /* 0x0040620000301000 */
[----:B------:R-:W-:Y:S05]  /*5190*/  BRA `(.L_x_11314) ;  /* 0x0000000000087947 */ /* 0x000fea0003800000 */
.L_x_11333:
[----:B------:R-:W2:Y:S02]  /*51a0*/  LDG.E R0, desc[UR36][R2.64] ;  /* 0x0000002402007981 */ /* 0x000ea4000c1e1900 */
[----:B--2---:R-:W-:-:S07]  /*51b0*/  I2FP.F32.U32 R0, R0 ;  /* 0x0000000000007245 */ /* 0x004fce0000201000 */
.L_x_11314:
[----:B------:R-:W-:Y:S05]  /*51c0*/  BSYNC B6 ;  /* 0x0000000000067941 */ /* 0x000fea0003800000 */
.L_x_11308:
        /* <DEDUP_REMOVED lines=16> */
.L_x_11339:
[----:B------:R-:W0:Y:S02]  /*52d0*/  F2I.S64.TRUNC R2, R2 ;  /* 0x0000000200027311 */ /* 0x000e24000020d900 */
[----:B0-----:R-:W-:-:S05]  /*52e0*/  IMAD.MOV.U32 R5, RZ, RZ, R2 ;  /* 0x000000ffff057224 */ /* 0x001fca00078e0002 */
[----:B------:R4:W-:Y:S01]  /*52f0*/  STG.E.U8 desc[UR36][R16.64], R5 ;  /* 0x0000000510007986 */ /* 0x0009e2000c101124 */
[----:B------:R-:W-:Y:S05]  /*5300*/  BRA `(.L_x_11341) ;  /* 0x0000000c00407947 */ /* 0x000fea0003800000 */
.L_x_11338:
        /* <DEDUP_REMOVED lines=9> */
.L_x_11343:
[----:B------:R-:W0:Y:S02]  /*53a0*/  F2I.FTZ.TRUNC.NTZ R3, R2 ;  /* 0x0000000200037305 */ /* 0x000e24000021f100 */
[----:B0-----:R2:W-:Y:S01]  /*53b0*/  STG.E desc[UR36][R16.64], R3 ;  /* 0x0000000310007986 */ /* 0x0015e2000c101924 */
[----:B------:R-:W-:Y:S05]  /*53c0*/  BRA `(.L_x_11341) ;  /* 0x0000000c00107947 */ /* 0x000fea0003800000 */
.L_x_11342:
[----:B------:R-:W0:Y:S02]  /*53d0*/  F2I.FTZ.TRUNC.NTZ R3, R2 ;  /* 0x0000000200037305 */ /* 0x000e24000021f100 */
[----:B0-----:R0:W-:Y:S01]  /*53e0*/  STG.E.U16 desc[UR36][R16.64], R3 ;  /* 0x0000000310007986 */ /* 0x0011e2000c101524 */
[----:B------:R-:W-:Y:S05]  /*53f0*/  BRA `(.L_x_11341) ;  /* 0x0000000c00047947 */ /* 0x000fea0003800000 */
.L_x_11337:
        /* <DEDUP_REMOVED lines=8> */
.L_x_11345:
[----:B------:R-:W-:-:S05]  /*5480*/  F2FP.F16.F32.PACK_AB R2, RZ, R2 ;  /* 0x00000002ff02723e */ /* 0x000fca00000000ff */
[----:B------:R0:W-:Y:S01]  /*5490*/  STG.E.U16 desc[UR36][R16.64], R2 ;  /* 0x0000000210007986 */ /* 0x0001e2000c101524 */
[----:B------:R-:W-:Y:S05]  /*54a0*/  BRA `(.L_x_11341) ;  /* 0x0000000800d87947 */ /* 0x000fea0003800000 */
.L_x_11344:
        /* <DEDUP_REMOVED lines=9> */
.L_x_11347:
[----:B------:R-:W-:-:S04]  /*5540*/  F2FP.F16.F32.PACK_AB R3, RZ, R2 ;  /* 0x00000002ff03723e */ /* 0x000fc800000000ff */
[----:B------:R-:W-:-:S05]  /*5550*/  PRMT R3, R3, 0x5410, RZ ;  /* 0x0000541003037816 */ /* 0x000fca00000000ff */
[----:B------:R0:W-:Y:S01]  /*5560*/  STG.E desc[UR36][R16.64], R3 ;  /* 0x0000000310007986 */ /* 0x0001e2000c101924 */
[----:B------:R-:W-:Y:S05]  /*5570*/  BRA `(.L_x_11341) ;  /* 0x0000000800a47947 */ /* 0x000fea0003800000 */
.L_x_11346:
[----:B------:R-:W-:-:S06]  /*5580*/  FMUL.FTZ R2, R2, 1 ;  /* 0x3f80000002027820 */ /* 0x000fcc0000410000 */
[----:B------:R-:W0:Y:S02]  /*5590*/  F2F.F64.F32 R2, R2 ;  /* 0x0000000200027310 */ /* 0x000e240000201800 */
[----:B0-----:R0:W-:Y:S01]  /*55a0*/  STG.E.64 desc[UR36][R16.64], R2 ;  /* 0x0000000210007986 */ /* 0x0011e2000c101b24 */
[----:B------:R-:W-:Y:S05]  /*55b0*/  BRA `(.L_x_11341) ;  /* 0x0000000800947947 */ /* 0x000fea0003800000 */
.L_x_11336:
        /* <DEDUP_REMOVED lines=12> */
.L_x_11350:
[----:B------:R-:W-:Y:S01]  /*5680*/  FMUL.FTZ R4, R2, 1 ;  /* 0x3f80000002047820 */ /* 0x000fe20000410000 */
[----:B------:R-:W-:-:S05]  /*5690*/  CS2R R6, SRZ ;  /* 0x0000000000067805 */ /* 0x000fca000001ff00 */
[----:B------:R-:W0:Y:S02]  /*56a0*/  F2F.F64.F32 R4, R4 ;  /* 0x0000000400047310 */ /* 0x000e240000201800 */
[----:B0-----:R0:W-:Y:S01]  /*56b0*/  STG.E.128 desc[UR36][R16.64], R4 ;  /* 0x0000000410007986 */ /* 0x0011e2000c101d24 */
[----:B------:R-:W-:Y:S05]  /*56c0*/  BRA `(.L_x_11341) ;  /* 0x0000000800507947 */ /* 0x000fea0003800000 */
.L_x_11349:
        /* <DEDUP_REMOVED lines=20> */
.L_x_11354:
[----:B------:R-:W-:Y:S05]  /*5810*/  BSYNC B0 ;  /* 0x0000000000007941 */ /* 0x000fea0003800000 */
.L_x_11353:
[----:B------:R-:W-:-:S05]  /*5820*/  LOP3.LUT R5, R0, R5, RZ, 0xfc, !PT ;  /* 0x0000000500057212 */ /* 0x000fca00078efcff */
[----:B------:R0:W-:Y:S01]  /*5830*/  STG.E.U8 desc[UR36][R16.64], R5 ;  /* 0x0000000510007986 */ /* 0x0001e2000c101124 */
[----:B------:R-:W-:Y:S05]  /*5840*/  BRA `(.L_x_11341) ;  /* 0x0000000400f07947 */ /* 0x000fea0003800000 */
.L_x_11352:
        /* <DEDUP_REMOVED lines=12> */
.L_x_11356:
[----:B------:R-:W-:Y:S01]  /*5910*/  IMAD.MOV.U32 R0, RZ, RZ, 0x7f ;  /* 0x0000007fff007424 */ /* 0x000fe200078e00ff */
[----:B------:R-:W-:-:S04]  /*5920*/  ISETP.GT.U32.AND P0, PT, R4, 0x7f800000, PT ;  /* 0x7f8000000400780c */ /* 0x000fc80003f04070 */
[----:B------:R-:W-:-:S09]  /*5930*/  SEL R0, R0, 0x7c, P0 ;  /* 0x0000007c00007807 */ /* 0x000fd20000000000 */
.L_x_11357:
[----:B------:R-:W-:Y:S05]  /*5940*/  BSYNC B0 ;  /* 0x0000000000007941 */ /* 0x000fea0003800000 */
.L_x_11355:
[----:B------:R-:W-:-:S04]  /*5950*/  LOP3.LUT R2, R2, 0x80000000, RZ, 0xc0, !PT ;  /* 0x8000000002027812 */ /* 0x000fc800078ec0ff */
[----:B------:R-:W-:-:S04]  /*5960*/  SHF.R.U32.HI R3, RZ, 0x18, R2 ;  /* 0x00000018ff037819 */ /* 0x000fc80000011602 */
[----:B------:R-:W-:-:S05]  /*5970*/  LOP3.LUT R3, R0, R3, RZ, 0xfc, !PT ;  /* 0x0000000300037212 */ /* 0x000fca00078efcff */
[----:B------:R0:W-:Y:S01]  /*5980*/  STG.E.U8 desc[UR36][R16.64], R3 ;  /* 0x0000000310007986 */ /* 0x0001e2000c101124 */
[----:B------:R-:W-:Y:S05]  /*5990*/  BRA `(.L_x_11341) ;  /* 0x00000004009c7947 */ /* 0x000fea0003800000 */
.L_x_11351:
[----:B------:R-:W-:-:S05]  /*59a0*/  F2FP.BF16.F32.PACK_AB R2, RZ, R2 ;  /* 0x00000002ff02723e */ /* 0x000fca00000010ff */
[----:B------:R0:W-:Y:S01]  /*59b0*/  STG.E.U16 desc[UR36][R16.64], R2 ;  /* 0x0000000210007986 */ /* 0x0001e2000c101524 */
[----:B------:R-:W-:Y:S05]  /*59c0*/  BRA `(.L_x_11341) ;  /* 0x0000000400907947 */ /* 0x000fea0003800000 */
.L_x_11348:
        /* <DEDUP_REMOVED lines=11> */
.L_x_11360:
        /* <DEDUP_REMOVED lines=16> */
.L_x_11363:
[----:B------:R-:W-:-:S04]  /*5b80*/  LOP3.LUT R2, R2, 0x80000000, RZ, 0xc0, !PT ;  /* 0x8000000002027812 */ /* 0x000fc800078ec0ff */
[----:B------:R-:W-:-:S04]  /*5b90*/  SHF.R.U32.HI R3, RZ, 0x18, R2 ;  /* 0x00000018ff037819 */ /* 0x000fc80000011602 */
[----:B------:R-:W-:-:S04]  /*5ba0*/  LOP3.LUT R0, R0, R3, RZ, 0xfc, !PT ;  /* 0x0000000300007212 */ /* 0x000fc800078efcff */
[----:B------:R-:W-:-:S07]  /*5bb0*/  PRMT R8, R0, 0x7610, R8 ;  /* 0x0000761000087816 */ /* 0x000fce0000000008 */
.L_x_11362:
[----:B------:R-:W-:Y:S05]  /*5bc0*/  BSYNC B0 ;  /* 0x0000000000007941 */ /* 0x000fea0003800000 */
.L_x_11361:
[----:B------:R0:W-:Y:S01]  /*5bd0*/  STG.E.U8 desc[UR36][R16.64], R8 ;  /* 0x0000000810007986 */ /* 0x0001e2000c101124 */
[----:B------:R-:W-:Y:S05]  /*5be0*/  BRA `(.L_x_11341) ;  /* 0x0000000400087947 */ /* 0x000fea0003800000 */
.L_x_11359:
        /* <DEDUP_REMOVED lines=16> */
.L_x_11366:
[----:B------:R-:W-:-:S04]  /*5cf0*/  LOP3.LUT R2, R2, 0x80000000, RZ, 0xc0, !PT ;  /* 0x8000000002027812 */ /* 0x000fc800078ec0ff */
[----:B------:R-:W-:-:S04]  /*5d00*/  SHF.R.U32.HI R3, RZ, 0x18, R2 ;  /* 0x00000018ff037819 */ /* 0x000fc80000011602 */
[----:B------:R-:W-:-:S04]  /*5d10*/  LOP3.LUT R0, R0, R3, RZ, 0xfc, !PT ;  /* 0x0000000300007212 */ /* 0x000fc800078efcff */
[----:B------:R-:W-:-:S07]  /*5d20*/  PRMT R8, R0, 0x7610, R8 ;  /* 0x0000761000087816 */ /* 0x000fce0000000008 */
.L_x_11365:
[----:B------:R-:W-:Y:S05]  /*5d30*/  BSYNC B0 ;  /* 0x0000000000007941 */ /* 0x000fea0003800000 */
.L_x_11364:
[----:B------:R0:W-:Y:S01]  /*5d40*/  STG.E.U8 desc[UR36][R16.64], R8 ;  /* 0x0000000810007986 */ /* 0x0001e2000c101124 */
[----:B------:R-:W-:Y:S05]  /*5d50*/  BRA `(.L_x_11341) ;  /* 0x0000000000ac7947 */ /* 0x000fea0003800000 */
.L_x_11358:
        /* <DEDUP_REMOVED lines=21> */
.L_x_11340:
        /* <DEDUP_REMOVED lines=16> */
.L_x_11369:
[----:B------:R-:W-:Y:S05]  /*5fb0*/  BRA `(.L_x_11341) ;  /* 0x0000000000147947 */ /* 0x000fea0003800000 */
.L_x_11368:
[----:B------:R-:W0:Y:S02]  /*5fc0*/  F2I.U64.TRUNC R2, R2 ;  /* 0x0000000200027311 */ /* 0x000e24000020d800 */
[----:B0-----:R0:W-:Y:S01]  /*5fd0*/  STG.E.64 desc[UR36][R16.64], R2 ;  /* 0x0000000210007986 */ /* 0x0011e2000c101b24 */
[----:B------:R-:W-:Y:S05]  /*5fe0*/  BRA `(.L_x_11341) ;  /* 0x0000000000087947 */ /* 0x000fea0003800000 */
.L_x_11367:
[----:B------:R-:W0:Y:S02]  /*5ff0*/  F2I.FTZ.U32.TRUNC.NTZ R3, R2 ;  /* 0x0000000200037305 */ /* 0x000e24000021f000 */
[----:B0-----:R0:W-:Y:S02]  /*6000*/  STG.E desc[UR36][R16.64], R3 ;  /* 0x0000000310007986 */ /* 0x0011e4000c101924 */
.L_x_11341:
[----:B------:R-:W-:-:S07]  /*6010*/  VIADD R19, R19, 0x80 ;  /* 0x0000008013137836 */ /* 0x000fce0000000000 */
.L_x_11306:
[----:B------:R-:W-:Y:S05]  /*6020*/  BSYNC B7 ;  /* 0x0000000000077941 */ /* 0x000fea0003800000 */
.L_x_11305:
        /* <DEDUP_REMOVED lines=307> */
.L_x_11372:
        /* <DEDUP_REMOVED lines=22> */
.L_x_11377:
[----:B------:R-:W2:Y:S02]  /*74c0*/  LDG.E.U8 R0, desc[UR36][R2.64] ;  /* 0x0000002402007981 */ /* 0x000ea4000c1e1100 */
[----:B--2---:R-:W-:Y:S01]  /*74d0*/  I2FP.F32.U32 R0, R0 ;  /* 0x0000000000007245 */ /* 0x004fe20000201000 */
[----:B------:R-:W-:Y:S06]  /*74e0*/  BRA `(.L_x_11379) ;  /* 0x0000000c002c7947 */ /* 0x000fec0003800000 */
.L_x_11376:
        /* <DEDUP_REMOVED lines=9> */
.L_x_11381:
[----:B------:R-:W2:Y:S02]  /*7580*/  LDG.E R0, desc[UR36][R2.64] ;  /* 0x0000002402007981 */ /* 0x000ea4000c1e1900 */
[----:B--2---:R-:W-:Y:S01]  /*7590*/  I2FP.F32.S32 R0, R0 ;  /* 0x0000000000007245 */ /* 0x004fe20000201400 */
[----:B------:R-:W-:Y:S06]  /*75a0*/  BRA `(.L_x_11379) ;  /* 0x0000000800fc7947 */ /* 0x000fec0003800000 */
.L_x_11380:
[----:B------:R-:W2:Y:S02]  /*75b0*/  LDG.E.U16 R0, desc[UR36][R2.64] ;  /* 0x0000002402007981 */ /* 0x000ea4000c1e1500 */
[----:B--2---:R-:W0:Y:S01]  /*75c0*/  I2F.S16 R0, R0 ;  /* 0x0000000000007306 */ /* 0x004e220000101400 */
[----:B------:R-:W-:Y:S05]  /*75d0*/  BRA `(.L_x_11379) ;  /* 0x0000000800f07947 */ /* 0x000fea0003800000 */
.L_x_11375:
        /* <DEDUP_REMOVED lines=8> */
.L_x_11383:
[----:B------:R-:W2:Y:S02]  /*7660*/  LDG.E.U16 R0, desc[UR36][R2.64] ;  /* 0x0000002402007981 */ /* 0x000ea4000c1e1500 */
[----:B--2---:R-:W-:Y:S01]  /*7670*/  HADD2.F32 R0, -RZ, R0.H0_H0 ;  /* 0x20000000ff007230 */ /* 0x004fe20000004100 */
[----:B------:R-:W-:Y:S06]  /*7680*/  BRA `(.L_x_11379) ;  /* 0x0000000800c47947 */ /* 0x000fec0003800000 */
.L_x_11382:
        /* <DEDUP_REMOVED lines=8> */
.L_x_11385:
[----:B------:R-:W2:Y:S02]  /*7710*/  LDG.E.U16 R0, desc[UR36][R2.64] ;  /* 0x0000002402007981 */ /* 0x000ea4000c1e1500 */
[----:B--2---:R-:W-:Y:S01]  /*7720*/  HADD2.F32 R0, -RZ, R0.H0_H0 ;  /* 0x20000000ff007230 */ /* 0x004fe20000004100 */
[----:B------:R-:W-:Y:S06]  /*7730*/  BRA `(.L_x_11379) ;  /* 0x0000000800987947 */ /* 0x000fec0003800000 */
.L_x_11384:
[----:B------:R-:W2:Y:S01]  /*7740*/  LDG.E.64 R2, desc[UR36][R2.64] ;  /* 0x0000002402027981 */ /* 0x000ea2000c1e1b00 */
[----:B------:R-:W-:Y:S01]  /*7750*/  UMOV UR4, 0xf0000000 ;  /* 0xf000000000047882 */ /* 0x000fe20000000000 */
[----:B------:R-:W-:Y:S01]  /*7760*/  UMOV UR5, 0x380fffff ;  /* 0x380fffff00057882 */ /* 0x000fe20000000000 */
[----:B--2---:R-:W0:Y:S01]  /*7770*/  F2F.F32.F64 R0, R2 ;  /* 0x0000000200007310 */ /* 0x004e220000301000 */
[----:B------:R-:W-:-:S14]  /*7780*/  DSETP.GEU.AND P0, PT, |R2|, UR4, PT ;  /* 0x0000000402007e2a */ /* 0x000fdc000bf0e200 */
[----:B0-----:R-:W-:Y:S01]  /*7790*/  @!P0 FMUL R0, R0, 1.175494350822287508e-38 ;  /* 0x0080000000008820 */ /* 0x001fe20000400000 */
[----:B------:R-:W-:Y:S06]  /*77a0*/  BRA `(.L_x_11379) ;  /* 0x00000008007c7947 */ /* 0x000fec0003800000 */
.L_x_11374:
        /* <DEDUP_REMOVED lines=12> */
.L_x_11388:
[----:B------:R-:W2:Y:S01]  /*7870*/  LDG.E.64 R2, desc[UR36][R2.64] ;  /* 0x0000002402027981 */ /* 0x000ea2000c1e1b00 */
[----:B------:R-:W-:Y:S01]  /*7880*/  UMOV UR4, 0xf0000000 ;  /* 0xf000000000047882 */ /* 0x000fe20000000000 */
[----:B------:R-:W-:Y:S01]  /*7890*/  UMOV UR5, 0x380fffff ;  /* 0x380fffff00057882 */ /* 0x000fe20000000000 */
[----:B--2---:R-:W0:Y:S01]  /*78a0*/  F2F.F32.F64 R0, R2 ;  /* 0x0000000200007310 */ /* 0x004e220000301000 */
[----:B------:R-:W-:-:S14]  /*78b0*/  DSETP.GEU.AND P0, PT, |R2|, UR4, PT ;  /* 0x0000000402007e2a */ /* 0x000fdc000bf0e200 */
[----:B0-----:R-:W-:Y:S01]  /*78c0*/  @!P0 FMUL R0, R0, 1.175494350822287508e-38 ;  /* 0x0080000000008820 */ /* 0x001fe20000400000 */
[----:B------:R-:W-:Y:S06]  /*78d0*/  BRA `(.L_x_11379) ;  /* 0x0000000800307947 */ /* 0x000fec0003800000 */
.L_x_11387:
        /* <DEDUP_REMOVED lines=26> */
.L_x_11390:
        /* <DEDUP_REMOVED lines=13> */
.L_x_11389:
[----:B------:R-:W2:Y:S02]  /*7b50*/  LDG.E.U16 R0, desc[UR36][R2.64] ;  /* 0x0000002402007981 */ /* 0x000ea4000c1e1500 */
[----:B--2---:R-:W-:Y:S01]  /*7b60*/  IMAD.U32 R0, R0, 0x10000, RZ ;  /* 0x0001000000007824 */ /* 0x004fe200078e00ff */
[----:B------:R-:W-:Y:S06]  /*7b70*/  BRA `(.L_x_11379) ;  /* 0x0000000400887947 */ /* 0x000fec0003800000 */
.L_x_11386:
        /* <DEDUP_REMOVED lines=11> */
.L_x_11393:
        /* <DEDUP_REMOVED lines=20> */
.L_x_11395:
[----:B------:R-:W-:Y:S05]  /*7d70*/  BSYNC B0 ;  /* 0x0000000000007941 */ /* 0x000fea0003800000 */
.L_x_11394:
[----:B------:R-:W-:Y:S01]  /*7d80*/  LEA R3, R0, 0x3b800000, 0x17 ;  /* 0x3b80000000037811 */ /* 0x000fe200078eb8ff */
[----:B------:R-:W-:-:S05]  /*7d90*/  IMAD.SHL.U32 R0, R2, 0x100000, RZ ;  /* 0x0010000002007824 */ /* 0x000fca00078e00ff */
[----:B------:R-:W-:Y:S01]  /*7da0*/  LOP3.LUT R0, R3, R0, R4, 0xfe, !PT ;  /* 0x0000000003007212 */ /* 0x000fe200078efe04 */
[----:B------:R-:W-:Y:S06]  /*7db0*/  BRA `(.L_x_11379) ;  /* 0x0000000000f87947 */ /* 0x000fec0003800000 */
.L_x_11392:
        /* <DEDUP_REMOVED lines=20> */
.L_x_11397:
[----:B------:R-:W-:Y:S05]  /*7f00*/  BSYNC B0 ;  /* 0x0000000000007941 */ /* 0x000fea0003800000 */
.L_x_11396:
[----:B------:R-:W-:Y:S01]  /*7f10*/  LEA R3, R0, 0x37800000, 0x17 ;  /* 0x3780000000037811 */ /* 0x000fe200078eb8ff */
[----:B------:R-:W-:-:S05]  /*7f20*/  IMAD.SHL.U32 R0, R2, 0x200000, RZ ;  /* 0x0020000002007824 */ /* 0x000fca00078e00ff */
[----:B------:R-:W-:Y:S01]  /*7f30*/  LOP3.LUT R0, R3, R0, R4, 0xfe, !PT ;  /* 0x0000000003007212 */ /* 0x000fe200078efe04 */
[----:B------:R-:W-:Y:S06]  /*7f40*/  BRA `(.L_x_11379) ;  /* 0x0000000000947947 */ /* 0x000fec0003800000 */
.L_x_11391:
        /* <DEDUP_REMOVED lines=14> */
.L_x_11378:
        /* <DEDUP_REMOVED lines=16> */
.L_x_11400:
[----:B------:R-:W-:Y:S01]  /*8130*/  IMAD.MOV.U32 R0, RZ, RZ, RZ ;  /* 0x000000ffff007224 */ /* 0x000fe200078e00ff */
[----:B------:R-:W-:Y:S06]  /*8140*/  BRA `(.L_x_11379) ;  /* 0x0000000000147947 */ /* 0x000fec0003800000 */
.L_x_11399:
[----:B------:R-:W2:Y:S02]  /*8150*/  LDG.E.64 R2, desc[UR36][R2.64] ;  /* 0x0000002402027981 */ /* 0x000ea4000c1e1b00 */
[----:B--2---:R0:W1:Y:S01]  /*8160*/  I2F.U64 R0, R2 ;  /* 0x0000000200007312 */ /* 0x0040620000301000 */
[----:B------:R-:W-:Y:S05]  /*8170*/  BRA `(.L_x_11379) ;  /* 0x0000000000087947 */ /* 0x000fea0003800000 */
.L_x_11398:
[----:B------:R-:W2:Y:S02]  /*8180*/  LDG.E R0, desc[UR36][R2.64] ;  /* 0x0000002402007981 */ /* 0x000ea4000c1e1900 */
[----:B--2---:R-:W-:-:S07]  /*8190*/  I2FP.F32.U32 R0, R0 ;  /* 0x0000000000007245 */ /* 0x004fce0000201000 */
.L_x_11379:
[----:B------:R-:W-:Y:S05]  /*81a0*/  BSYNC B6 ;  /* 0x0000000000067941 */ /* 0x000fea0003800000 */
.L_x_11373:
        /* <DEDUP_REMOVED lines=16> */
.L_x_11404:
[----:B------:R-:W0:Y:S02]  /*82b0*/  F2I.S64.TRUNC R2, R2 ;  /* 0x0000000200027311 */ /* 0x000e24000020d900 */
[----:B0-----:R-:W-:-:S05]  /*82c0*/  IMAD.MOV.U32 R5, RZ, RZ, R2 ;  /* 0x000000ffff057224 */ /* 0x001fca00078e0002 */
[----:B------:R0:W-:Y:S01]  /*82d0*/  STG.E.U8 desc[UR36][R16.64], R5 ;  /* 0x0000000510007986 */ /* 0x0001e2000c101124 */
[----:B------:R-:W-:Y:S05]  /*82e0*/  BRA `(.L_x_11406) ;  /* 0x0000000c00407947 */ /* 0x000fea0003800000 */
.L_x_11403:
        /* <DEDUP_REMOVED lines=9> */
.L_x_11408:
[----:B------:R-:W0:Y:S02]  /*8380*/  F2I.FTZ.TRUNC.NTZ R3, R2 ;  /* 0x0000000200037305 */ /* 0x000e24000021f100 */
[----:B0-----:R0:W-:Y:S01]  /*8390*/  STG.E desc[UR36][R16.64], R3 ;  /* 0x0000000310007986 */ /* 0x0011e2000c101924 */
[----:B------:R-:W-:Y:S05]  /*83a0*/  BRA `(.L_x_11406) ;  /* 0x0000000c00107947 */ /* 0x000fea0003800000 */
.L_x_11407:
[----:B------:R-:W0:Y:S02]  /*83b0*/  F2I.FTZ.TRUNC.NTZ R3, R2 ;  /* 0x0000000200037305 */ /* 0x000e24000021f100 */
[----:B0-----:R0:W-:Y:S01]  /*83c0*/  STG.E.U16 desc[UR36][R16.64], R3 ;  /* 0x0000000310007986 */ /* 0x0011e2000c101524 */
[----:B------:R-:W-:Y:S05]  /*83d0*/  BRA `(.L_x_11406) ;  /* 0x0000000c00047947 */ /* 0x000fea0003800000 */
.L_x_11402:
        /* <DEDUP_REMOVED lines=8> */
.L_x_11410:
[----:B------:R-:W-:-:S05]  /*8460*/  F2FP.F16.F32.PACK_AB R2, RZ, R2 ;  /* 0x00000002ff02723e */ /* 0x000fca00000000ff */
[----:B------:R0:W-:Y:S01]  /*8470*/  STG.E.U16 desc[UR36][R16.64], R2 ;  /* 0x0000000210007986 */ /* 0x0001e2000c101524 */
[----:B------:R-:W-:Y:S05]  /*8480*/  BRA `(.L_x_11406) ;  /* 0x0000000800d87947 */ /* 0x000fea0003800000 */
.L_x_11409:
        /* <DEDUP_REMOVED lines=9> */
.L_x_11412:
[----:B------:R-:W-:-:S04]  /*8520*/  F2FP.F16.F32.PACK_AB R3, RZ, R2 ;  /* 0x00000002ff03723e */ /* 0x000fc800000000ff */
[----:B------:R-:W-:-:S05]  /*8530*/  PRMT R3, R3, 0x5410, RZ ;  /* 0x0000541003037816 */ /* 0x000fca00000000ff */
[----:B------:R0:W-:Y:S01]  /*8540*/  STG.E desc[UR36][R16.64], R3 ;  /* 0x0000000310007986 */ /* 0x0001e2000c101924 */
[----:B------:R-:W-:Y:S05]  /*8550*/  BRA `(.L_x_11406) ;  /* 0x0000000800a47947 */ /* 0x000fea0003800000 */
.L_x_11411:
[----:B------:R-:W-:-:S06]  /*8560*/  FMUL.FTZ R2, R2, 1 ;  /* 0x3f80000002027820 */ /* 0x000fcc0000410000 */
[----:B------:R-:W0:Y:S02]  /*8570*/  F2F.F64.F32 R2, R2 ;  /* 0x0000000200027310 */ /* 0x000e240000201800 */
[----:B0-----:R0:W-:Y:S01]  /*8580*/  STG.E.64 desc[UR36][R16.64], R2 ;  /* 0x0000000210007986 */ /* 0x0011e2000c101b24 */
[----:B------:R-:W-:Y:S05]  /*8590*/  BRA `(.L_x_11406) ;  /* 0x0000000800947947 */ /* 0x000fea0003800000 */
.L_x_11401:
        /* <DEDUP_REMOVED lines=12> */
.L_x_11415:
[----:B------:R-:W-:Y:S01]  /*8660*/  FMUL.FTZ R4, R2, 1 ;  /* 0x3f80000002047820 */ /* 0x000fe20000410000 */
[----:B------:R-:W-:-:S05]  /*8670*/  CS2R R6, SRZ ;  /* 0x0000000000067805 */ /* 0x000fca000001ff00 */
[----:B------:R-:W0:Y:S02]  /*8680*/  F2F.F64.F32 R4, R4 ;  /* 0x0000000400047310 */ /* 0x000e240000201800 */
[----:B0-----:R0:W-:Y:S01]  /*8690*/  STG.E.128 desc[UR36][R16.64], R4 ;  /* 0x0000000410007986 */ /* 0x0011e2000c101d24 */
[----:B------:R-:W-:Y:S05]  /*86a0*/  BRA `(.L_x_11406) ;  /* 0x0000000800507947 */ /* 0x000fea0003800000 */
.L_x_11414:
        /* <DEDUP_REMOVED lines=20> */
.L_x_11419:
[----:B------:R-:W-:Y:S05]  /*87f0*/  BSYNC B0 ;  /* 0x0000000000007941 */ /* 0x000fea0003800000 */
.L_x_11418:
[----:B------:R-:W-:-:S05]  /*8800*/  LOP3.LUT R5, R0, R5, RZ, 0xfc, !PT ;  /* 0x0000000500057212 */ /* 0x000fca00078efcff */
[----:B------:R0:W-:Y:S01]  /*8810*/  STG.E.U8 desc[UR36][R16.64], R5 ;  /* 0x0000000510007986 */ /* 0x0001e2000c101124 */
[----:B------:R-:W-:Y:S05]  /*8820*/  BRA `(.L_x_11406) ;  /* 0x0000000400f07947 */ /* 0x000fea0003800000 */
.L_x_11417:
        /* <DEDUP_REMOVED lines=12> */
.L_x_11421:
[----:B------:R-:W-:Y:S01]  /*88f0*/  IMAD.MOV.U32 R0, RZ, RZ, 0x7f ;  /* 0x0000007fff007424 */ /* 0x000fe200078e00ff */
[----:B------:R-:W-:-:S04]  /*8900*/  ISETP.GT.U32.AND P0, PT, R4, 0x7f800000, PT ;  /* 0x7f8000000400780c */ /* 0x000fc80003f04070 */
[----:B------:R-:W-:-:S09]  /*8910*/  SEL R0, R0, 0x7c, P0 ;  /* 0x0000007c00007807 */ /* 0x000fd20000000000 */
.L_x_11422:
[----:B------:R-:W-:Y:S05]  /*8920*/  BSYNC B0 ;  /* 0x0000000000007941 */ /* 0x000fea0003800000 */
.L_x_11420:
[----:B------:R-:W-:-:S04]  /*8930*/  LOP3.LUT R2, R2, 0x80000000, RZ, 0xc0, !PT ;  /* 0x8000000002027812 */ /* 0x000fc800078ec0ff */
[----:B------:R-:W-:-:S04]  /*8940*/  SHF.R.U32.HI R3, RZ, 0x18, R2 ;  /* 0x00000018ff037819 */ /* 0x000fc80000011602 */
[----:B------:R-:W-:-:S05]  /*8950*/  LOP3.LUT R3, R0, R3, RZ, 0xfc, !PT ;  /* 0x0000000300037212 */ /* 0x000fca00078efcff */
[----:B------:R0:W-:Y:S01]  /*8960*/  STG.E.U8 desc[UR36][R16.64], R3 ;  /* 0x0000000310007986 */ /* 0x0001e2000c101124 */
[----:B------:R-:W-:Y:S05]  /*8970*/  BRA `(.L_x_11406) ;  /* 0x00000004009c7947 */ /* 0x000fea0003800000 */
.L_x_11416:
[----:B------:R-:W-:-:S05]  /*8980*/  F2FP.BF16.F32.PACK_AB R2, RZ, R2 ;  /* 0x00000002ff02723e */ /* 0x000fca00000010ff */
[----:B------:R0:W-:Y:S01]  /*8990*/  STG.E.U16 desc[UR36][R16.64], R2 ;  /* 0x0000000210007986 */ /* 0x0001e2000c101524 */
[----:B------:R-:W-:Y:S05]  /*89a0*/  BRA `(.L_x_11406) ;  /* 0x0000000400907947 */ /* 0x000fea0003800000 */
.L_x_11413:
        /* <DEDUP_REMOVED lines=11> */
.L_x_11425:
        /* <DEDUP_REMOVED lines=16> */
.L_x_11428:
[----:B------:R-:W-:-:S04]  /*8b60*/  LOP3.LUT R2, R2, 0x80000000, RZ, 0xc0, !PT ;  /* 0x8000000002027812 */ /* 0x000fc800078ec0ff */
[----:B------:R-:W-:-:S04]  /*8b70*/  SHF.R.U32.HI R3, RZ, 0x18, R2 ;  /* 0x00000018ff037819 */ /* 0x000fc80000011602 */
[----:B------:R-:W-:-:S04]  /*8b80*/  LOP3.LUT R0, R0, R3, RZ, 0xfc, !PT ;  /* 0x0000000300007212 */ /* 0x000fc800078efcff */
[----:B------:R-:W-:-:S07]  /*8b90*/  PRMT R8, R0, 0x7610, R8 ;  /* 0x0000761000087816 */ /* 0x000fce0000000008 */
.L_x_11427:
[----:B------:R-:W-:Y:S05]  /*8ba0*/  BSYNC B0 ;  /* 0x0000000000007941 */ /* 0x000fea0003800000 */
.L_x_11426:
[----:B------:R3:W-:Y:S01]  /*8bb0*/  STG.E.U8 desc[UR36][R16.64], R8 ;  /* 0x0000000810007986 */ /* 0x0007e2000c101124 */
[----:B------:R-:W-:Y:S05]  /*8bc0*/  BRA `(.L_x_11406) ;  /* 0x0000000400087947 */ /* 0x000fea0003800000 */
.L_x_11424:
        /* <DEDUP_REMOVED lines=16> */
.L_x_11431:
[----:B------:R-:W-:-:S04]  /*8cd0*/  LOP3.LUT R2, R2, 0x80000000, RZ, 0xc0, !PT ;  /* 0x8000000002027812 */ /* 0x000fc800078ec0ff */
[----:B------:R-:W-:-:S04]  /*8ce0*/  SHF.R.U32.HI R3, RZ, 0x18, R2 ;  /* 0x00000018ff037819 */ /* 0x000fc80000011602 */
[----:B------:R-:W-:-:S04]  /*8cf0*/  LOP3.LUT R0, R0, R3, RZ, 0xfc, !PT ;  /* 0x0000000300007212 */ /* 0x000fc800078efcff */
[----:B------:R-:W-:-:S07]  /*8d00*/  PRMT R8, R0, 0x7610, R8 ;  /* 0x0000761000087816 */ /* 0x000fce0000000008 */
.L_x_11430:
[----:B------:R-:W-:Y:S05]  /*8d10*/  BSYNC B0 ;  /* 0x0000000000007941 */ /* 0x000fea0003800000 */
.L_x_11429:
[----:B------:R0:W-:Y:S01]  /*8d20*/  STG.E.U8 desc[UR36][R16.64], R8 ;  /* 0x0000000810007986 */ /* 0x0001e2000c101124 */
[----:B------:R-:W-:Y:S05]  /*8d30*/  BRA `(.L_x_11406) ;  /* 0x0000000000ac7947 */ /* 0x000fea0003800000 */
.L_x_11423:
        /* <DEDUP_REMOVED lines=21> */
.L_x_11405:
        /* <DEDUP_REMOVED lines=16> */
.L_x_11434:
[----:B------:R-:W-:Y:S05]  /*8f90*/  BRA `(.L_x_11406) ;  /* 0x0000000000147947 */ /* 0x000fea0003800000 */
.L_x_11433:
[----:B------:R-:W0:Y:S02]  /*8fa0*/  F2I.U64.TRUNC R2, R2 ;  /* 0x0000000200027311 */ /* 0x000e24000020d800 */
[----:B0-----:R2:W-:Y:S01]  /*8fb0*/  STG.E.64 desc[UR36][R16.64], R2 ;  /* 0x0000000210007986 */ /* 0x0015e2000c101b24 */
[----:B------:R-:W-:Y:S05]  /*8fc0*/  BRA `(.L_x_11406) ;  /* 0x0000000000087947 */ /* 0x000fea0003800000 */
.L_x_11432:
[----:B------:R-:W0:Y:S02]  /*8fd0*/  F2I.FTZ.U32.TRUNC.NTZ R3, R2 ;  /* 0x0000000200037305 */ /* 0x000e24000021f000 */
[----:B0-----:R0:W-:Y:S02]  /*8fe0*/  STG.E desc[UR36][R16.64], R3 ;  /* 0x0000000310007986 */ /* 0x0011e4000c101924 */
.L_x_11406:
[----:B------:R-:W-:-:S07]  /*8ff0*/  VIADD R19, R19, 0x80 ;  /* 0x0000008013137836 */ /* 0x000fce0000000000 */
.L_x_11371:
[----:B------:R-:W-:Y:S05]  /*9000*/  BSYNC B7 ;  /* 0x0000000000077941 */ /* 0x000fea0003800000 */
.L_x_11370:
        /* <DEDUP_REMOVED lines=306> */
.L_x_11435:
        /* <DEDUP_REMOVED lines=22> */
.L_x_11440:
[----:B------:R-:W2:Y:S02]  /*a490*/  LDG.E.U8 R0, desc[UR36][R2.64] ;  /* 0x0000002402007981 */ /* 0x000ea4000c1e1100 */
[----:B--2---:R-:W-:Y:S01]  /*a4a0*/  I2FP.F32.U32 R0, R0 ;  /* 0x0000000000007245 */ /* 0x004fe20000201000 */
[----:B------:R-:W-:Y:S06]  /*a4b0*/  BRA `(.L_x_11442) ;  /* 0x0000000c002c7947 */ /* 0x000fec0003800000 */
.L_x_11439:
        /* <DEDUP_REMOVED lines=9> */
.L_x_11444:
[----:B------:R-:W2:Y:S02]  /*a550*/  LDG.E R0, desc[UR36][R2.64] ;  /* 0x0000002402007981 */ /* 0x000ea4000c1e1900 */
[----:B--2---:R-:W-:Y:S01]  /*a560*/  I2FP.F32.S32 R0, R0 ;  /* 0x0000000000007245 */ /* 0x004fe20000201400 */
[----:B------:R-:W-:Y:S06]  /*a570*/  BRA `(.L_x_11442) ;  /* 0x0000000800fc7947 */ /* 0x000fec0003800000 */
.L_x_11443:
[----:B------:R-:W2:Y:S02]  /*a580*/  LDG.E.U16 R0, desc[UR36][R2.64] ;  /* 0x0000002402007981 */ /* 0x000ea4000c1e1500 */
[----:B--2---:R-:W0:Y:S01]  /*a590*/  I2F.S16 R0, R0 ;  /* 0x0000000000007306 */ /* 0x004e220000101400 */
[----:B------:R-:W-:Y:S05]  /*a5a0*/  BRA `(.L_x_11442) ;  /* 0x0000000800f07947 */ /* 0x000fea0003800000 */
.L_x_11438:
        /* <DEDUP_REMOVED lines=8> */
.L_x_11446:
[----:B------:R-:W2:Y:S02]  /*a630*/  LDG.E.U16 R0, desc[UR36][R2.64] ;  /* 0x0000002402007981 */ /* 0x000ea4000c1e1500 */
[----:B--2---:R-:W-:Y:S01]  /*a640*/  HADD2.F32 R0, -RZ, R0.H0_H0 ;  /* 0x20000000ff007230 */ /* 0x004fe20000004100 */
[----:B------:R-:W-:Y:S06]  /*a650*/  BRA `(.L_x_11442) ;  /* 0x0000000800c47947 */ /* 0x000fec0003800000 */
.L_x_11445:
        /* <DEDUP_REMOVED lines=8> */
.L_x_11448:
[----:B------:R-:W2:Y:S02]  /*a6e0*/  LDG.E.U16 R0, desc[UR36][R2.64] ;  /* 0x0000002402007981 */ /* 0x000ea4000c1e1500 */
[----:B--2---:R-:W-:Y:S01]  /*a6f0*/  HADD2.F32 R0, -RZ, R0.H0_H0 ;  /* 0x20000000ff007230 */ /* 0x004fe20000004100 */
[----:B------:R-:W-:Y:S06]  /*a700*/  BRA `(.L_x_11442) ;  /* 0x0000000800987947 */ /* 0x000fec0003800000 */
.L_x_11447:
[----:B------:R-:W2:Y:S01]  /*a710*/  LDG.E.64 R2, desc[UR36][R2.64] ;  /* 0x0000002402027981 */ /* 0x000ea2000c1e1b00 */
[----:B------:R-:W-:Y:S01]  /*a720*/  UMOV UR4, 0xf0000000 ;  /* 0xf000000000047882 */ /* 0x000fe20000000000 */
[----:B------:R-:W-:Y:S01]  /*a730*/  UMOV UR5, 0x380fffff ;  /* 0x380fffff00057882 */ /* 0x000fe20000000000 */
[----:B--2---:R-:W0:Y:S01]  /*a740*/  F2F.F32.F64 R0, R2 ;  /* 0x0000000200007310 */ /* 0x004e220000301000 */
[----:B------:R-:W-:-:S14]  /*a750*/  DSETP.GEU.AND P0, PT, |R2|, UR4, PT ;  /* 0x0000000402007e2a */ /* 0x000fdc000bf0e200 */
[----:B0-----:R-:W-:Y:S01]  /*a760*/  @!P0 FMUL R0, R0, 1.175494350822287508e-38 ;  /* 0x0080000000008820 */ /* 0x001fe20000400000 */
[----:B------:R-:W-:Y:S06]  /*a770*/  BRA `(.L_x_11442) ;  /* 0x00000008007c7947 */ /* 0x000fec0003800000 */
.L_x_11437:
        /* <DEDUP_REMOVED lines=12> */
.L_x_11451:
[----:B------:R-:W2:Y:S01]  /*a840*/  LDG.E.64 R2, desc[UR36][R2.64] ;  /* 0x0000002402027981 */ /* 0x000ea2000c1e1b00 */
[----:B------:R-:W-:Y:S01]  /*a850*/  UMOV UR4, 0xf0000000 ;  /* 0xf000000000047882 */ /* 0x000fe20000000000 */
[----:B------:R-:W-:Y:S01]  /*a860*/  UMOV UR5, 0x380fffff ;  /* 0x380fffff00057882 */ /* 0x000fe20000000000 */
[----:B--2---:R-:W0:Y:S01]  /*a870*/  F2F.F32.F64 R0, R2 ;  /* 0x0000000200007310 */ /* 0x004e220000301000 */
[----:B------:R-:W-:-:S14]  /*a880*/  DSETP.GEU.AND P0, PT, |R2|, UR4, PT ;  /* 0x0000000402007e2a */ /* 0x000fdc000bf0e200 */
[----:B0-----:R-:W-:Y:S01]  /*a890*/  @!P0 FMUL R0, R0, 1.175494350822287508e-38 ;  /* 0x0080000000008820 */ /* 0x001fe20000400000 */
[----:B------:R-:W-:Y:S06]  /*a8a0*/  BRA `(.L_x_11442) ;  /* 0x0000000800307947 */ /* 0x000fec0003800000 */
.L_x_11450:
        /* <DEDUP_REMOVED lines=26> */
.L_x_11453:
        /* <DEDUP_REMOVED lines=13> */
.L_x_11452:
[----:B------:R-:W2:Y:S02]  /*ab20*/  LDG.E.U16 R0, desc[UR36][R2.64] ;  /* 0x0000002402007981 */ /* 0x000ea4000c1e1500 */
[----:B--2---:R-:W-:Y:S01]  /*ab30*/  IMAD.U32 R0, R0, 0x10000, RZ ;  /* 0x0001000000007824 */ /* 0x004fe200078e00ff */
[----:B------:R-:W-:Y:S06]  /*ab40*/  BRA `(.L_x_11442) ;  /* 0x0000000400887947 */ /* 0x000fec0003800000 */
.L_x_11449:
        /* <DEDUP_REMOVED lines=11> */
.L_x_11456:
        /* <DEDUP_REMOVED lines=20> */
.L_x_11458:
[----:B------:R-:W-:Y:S05]  /*ad40*/  BSYNC B0 ;  /* 0x0000000000007941 */ /* 0x000fea0003800000 */
.L_x_11457:
[----:B------:R-:W-:Y:S01]  /*ad50*/  LEA R3, R0, 0x3b800000, 0x17 ;  /* 0x3b80000000037811 */ /* 0x000fe200078eb8ff */
[----:B------:R-:W-:-:S05]  /*ad60*/  IMAD.SHL.U32 R0, R2, 0x100000, RZ ;  /* 0x0010000002007824 */ /* 0x000fca00078e00ff */
[----:B------:R-:W-:Y:S01]  /*ad70*/  LOP3.LUT R0, R3, R0, R4, 0xfe, !PT ;  /* 0x0000000003007212 */ /* 0x000fe200078efe04 */
[----:B------:R-:W-:Y:S06]  /*ad80*/  BRA `(.L_x_11442) ;  /* 0x0000000000f87947 */ /* 0x000fec0003800000 */
.L_x_11455:
        /* <DEDUP_REMOVED lines=20> */
.L_x_11460:
[----:B------:R-:W-:Y:S05]  /*aed0*/  BSYNC B0 ;  /* 0x0000000000007941 */ /* 0x000fea0003800000 */
.L_x_11459:
[----:B------:R-:W-:Y:S01]  /*aee0*/  LEA R3, R0, 0x37800000, 0x17 ;  /* 0x3780000000037811 */ /* 0x000fe200078eb8ff */
[----:B------:R-:W-:-:S05]  /*aef0*/  IMAD.SHL.U32 R0, R2, 0x200000, RZ ;  /* 0x0020000002007824 */ /* 0x000fca00078e00ff */
[----:B------:R-:W-:Y:S01]  /*af00*/  LOP3.LUT R0, R3, R0, R4, 0xfe, !PT ;  /* 0x0000000003007212 */ /* 0x000fe200078efe04 */
[----:B------:R-:W-:Y:S06]  /*af10*/  BRA `(.L_x_11442) ;  /* 0x0000000000947947 */ /* 0x000fec0003800000 */
.L_x_11454:
        /* <DEDUP_REMOVED lines=14> */
.L_x_11441:
        /* <DEDUP_REMOVED lines=16> */
.L_x_11463:
[----:B------:R-:W-:Y:S01]  /*b100*/  IMAD.MOV.U32 R0, RZ, RZ, RZ ;  /* 0x000000ffff007224 */ /* 0x000fe200078e00ff */
[----:B------:R-:W-:Y:S06]  /*b110*/  BRA `(.L_x_11442) ;  /* 0x0000000000147947 */ /* 0x000fec0003800000 */
.L_x_11462:
[----:B------:R-:W2:Y:S02]  /*b120*/  LDG.E.64 R2, desc[UR36][R2.64] ;  /* 0x0000002402027981 */ /* 0x000ea4000c1e1b00 */
[----:B--2---:R0:W1:Y:S01]  /*b130*/  I2F.U64 R0, R2 ;  /* 0x0000000200007312 */ /* 0x0040620000301000 */
[----:B------:R-:W-:Y:S05]  /*b140*/  BRA `(.L_x_11442) ;  /* 0x0000000000087947 */ /* 0x000fea0003800000 */
.L_x_11461:
[----:B------:R-:W2:Y:S02]  /*b150*/  LDG.E R0, desc[UR36][R2.64] ;  /* 0x0000002402007981 */ /* 0x000ea4000c1e1900 */
[----:B--2---:R-:W-:-:S07]  /*b160*/  I2FP.F32.U32 R0, R0 ;  /* 0x0000000000007245 */ /* 0x004fce0000201000 */
.L_x_11442:
[----:B------:R-:W-:Y:S05]  /*b170*/  BSYNC B6 ;  /* 0x0000000000067941 */ /* 0x000fea0003800000 */
.L_x_11436:
        /* <DEDUP_REMOVED lines=16> */
.L_x_11467:
[----:B------:R-:W0:Y:S02]  /*b280*/  F2I.S64.TRUNC R2, R2 ;  /* 0x0000000200027311 */ /* 0x000e24000020d900 */
[----:B0-----:R-:W-:-:S05]  /*b290*/  IMAD.MOV.U32 R5, RZ, RZ, R2 ;  /* 0x000000ffff057224 */ /* 0x001fca00078e0002 */
[----:B------:R-:W-:Y:S01]  /*b2a0*/  STG.E.U8 desc[UR36][R16.64], R5 ;  /* 0x0000000510007986 */ /* 0x000fe2000c101124 */
[----:B------:R-:W-:Y:S05]  /*b2b0*/  EXIT ;  /* 0x000000000000794d */ /* 0x000fea0003800000 */
.L_x_11466:
        /* <DEDUP_REMOVED lines=9> */
.L_x_11470:
[----:B------:R-:W0:Y:S02]  /*b350*/  F2I.FTZ.TRUNC.NTZ R3, R2 ;  /* 0x0000000200037305 */ /* 0x000e24000021f100 */
[----:B0-----:R-:W-:Y:S01]  /*b360*/  STG.E desc[UR36][R16.64], R3 ;  /* 0x0000000310007986 */ /* 0x001fe2000c101924 */
[----:B------:R-:W-:Y:S05]  /*b370*/  EXIT ;  /* 0x000000000000794d */ /* 0x000fea0003800000 */
.L_x_11469:
[----:B------:R-:W0:Y:S02]  /*b380*/  F2I.FTZ.TRUNC.NTZ R3, R2 ;  /* 0x0000000200037305 */ /* 0x000e24000021f100 */
[----:B0-----:R-:W-:Y:S01]  /*b390*/  STG.E.U16 desc[UR36][R16.64], R3 ;  /* 0x0000000310007986 */ /* 0x001fe2000c101524 */
[----:B------:R-:W-:Y:S05]  /*b3a0*/  EXIT ;  /* 0x000000000000794d */ /* 0x000fea0003800000 */
.L_x_11465:
        /* <DEDUP_REMOVED lines=8> */
.L_x_11472:
[----:B------:R-:W-:-:S05]  /*b430*/  F2FP.F16.F32.PACK_AB R2, RZ, R2 ;  /* 0x00000002ff02723e */ /* 0x000fca00000000ff */
[----:B------:R-:W-:Y:S01]  /*b440*/  STG.E.U16 desc[UR36][R16.64], R2 ;  /* 0x0000000210007986 */ /* 0x000fe2000c101524 */
[----:B------:R-:W-:Y:S05]  /*b450*/  EXIT ;  /* 0x000000000000794d */ /* 0x000fea0003800000 */
.L_x_11471:
        /* <DEDUP_REMOVED lines=9> */
.L_x_11474:
[----:B------:R-:W-:-:S04]  /*b4f0*/  F2FP.F16.F32.PACK_AB R3, RZ, R2 ;  /* 0x00000002ff03723e */ /* 0x000fc800000000ff */
[----:B------:R-:W-:-:S05]  /*b500*/  PRMT R3, R3, 0x5410, RZ ;  /* 0x0000541003037816 */ /* 0x000fca00000000ff */
[----:B------:R-:W-:Y:S01]  /*b510*/  STG.E desc[UR36][R16.64], R3 ;  /* 0x0000000310007986 */ /* 0x000fe2000c101924 */
[----:B------:R-:W-:Y:S05]  /*b520*/  EXIT ;  /* 0x000000000000794d */ /* 0x000fea0003800000 */
.L_x_11473:
[----:B------:R-:W-:-:S06]  /*b530*/  FMUL.FTZ R2, R2, 1 ;  /* 0x3f80000002027820 */ /* 0x000fcc0000410000 */
[----:B------:R-:W0:Y:S02]  /*b540*/  F2F.F64.F32 R2, R2 ;  /* 0x0000000200027310 */ /* 0x000e240000201800 */
[----:B0-----:R-:W-:Y:S01]  /*b550*/  STG.E.64 desc[UR36][R16.64], R2 ;  /* 0x0000000210007986 */ /* 0x001fe2000c101b24 */
[----:B------:R-:W-:Y:S05]  /*b560*/  EXIT ;  /* 0x000000000000794d */ /* 0x000fea0003800000 */
.L_x_11464:
        /* <DEDUP_REMOVED lines=12> */
.L_x_11477:
[----:B------:R-:W-:Y:S01]  /*b630*/  FMUL.FTZ R4, R2, 1 ;  /* 0x3f80000002047820 */ /* 0x000fe20000410000 */
[----:B------:R-:W-:-:S05]  /*b640*/  CS2R R6, SRZ ;  /* 0x0000000000067805 */ /* 0x000fca000001ff00 */
[----:B------:R-:W0:Y:S02]  /*b650*/  F2F.F64.F32 R4, R4 ;  /* 0x0000000400047310 */ /* 0x000e240000201800 */
[----:B0-----:R-:W-:Y:S01]  /*b660*/  STG.E.128 desc[UR36][R16.64], R4 ;  /* 0x0000000410007986 */ /* 0x001fe2000c101d24 */
[----:B------:R-:W-:Y:S05]  /*b670*/  EXIT ;  /* 0x000000000000794d */ /* 0x000fea0003800000 */
.L_x_11476:
        /* <DEDUP_REMOVED lines=20> */
.L_x_11481:
[----:B------:R-:W-:Y:S05]  /*b7c0*/  BSYNC B0 ;  /* 0x0000000000007941 */ /* 0x000fea0003800000 */
.L_x_11480:
[----:B------:R-:W-:-:S05]  /*b7d0*/  LOP3.LUT R5, R0, R5, RZ, 0xfc, !PT ;  /* 0x0000000500057212 */ /* 0x000fca00078efcff */
[----:B------:R-:W-:Y:S01]  /*b7e0*/  STG.E.U8 desc[UR36][R16.64], R5 ;  /* 0x0000000510007986 */ /* 0x000fe2000c101124 */
[----:B------:R-:W-:Y:S05]  /*b7f0*/  EXIT ;  /* 0x000000000000794d */ /* 0x000fea0003800000 */
.L_x_11479:
        /* <DEDUP_REMOVED lines=12> */
.L_x_11483:
[----:B------:R-:W-:Y:S01]  /*b8c0*/  IMAD.MOV.U32 R0, RZ, RZ, 0x7f ;  /* 0x0000007fff007424 */ /* 0x000fe200078e00ff */
[----:B------:R-:W-:-:S04]  /*b8d0*/  ISETP.GT.U32.AND P0, PT, R4, 0x7f800000, PT ;  /* 0x7f8000000400780c */ /* 0x000fc80003f04070 */
[----:B------:R-:W-:-:S09]  /*b8e0*/  SEL R0, R0, 0x7c, P0 ;  /* 0x0000007c00007807 */ /* 0x000fd20000000000 */
.L_x_11484:
[----:B------:R-:W-:Y:S05]  /*b8f0*/  BSYNC B0 ;  /* 0x0000000000007941 */ /* 0x000fea0003800000 */
.L_x_11482:
[----:B------:R-:W-:-:S04]  /*b900*/  LOP3.LUT R2, R2, 0x80000000, RZ, 0xc0, !PT ;  /* 0x8000000002027812 */ /* 0x000fc800078ec0ff */
[----:B------:R-:W-:-:S04]  /*b910*/  SHF.R.U32.HI R3, RZ, 0x18, R2 ;  /* 0x00000018ff037819 */ /* 0x000fc80000011602 */
[----:B------:R-:W-:-:S05]  /*b920*/  LOP3.LUT R3, R0, R3, RZ, 0xfc, !PT ;  /* 0x0000000300037212 */ /* 0x000fca00078efcff */
[----:B------:R-:W-:Y:S01]  /*b930*/  STG.E.U8 desc[UR36][R16.64], R3 ;  /* 0x0000000310007986 */ /* 0x000fe2000c101124 */
[----:B------:R-:W-:Y:S05]  /*b940*/  EXIT ;  /* 0x000000000000794d */ /* 0x000fea0003800000 */
.L_x_11478:
[----:B------:R-:W-:-:S05]  /*b950*/  F2FP.BF16.F32.PACK_AB R2, RZ, R2 ;  /* 0x00000002ff02723e */ /* 0x000fca00000010ff */
[----:B------:R-:W-:Y:S01]  /*b960*/  STG.E.U16 desc[UR36][R16.64], R2 ;  /* 0x0000000210007986 */ /* 0x000fe2000c101524 */
[----:B------:R-:W-:Y:S05]  /*b970*/  EXIT ;  /* 0x000000000000794d */ /* 0x000fea0003800000 */
.L_x_11475:
        /* <DEDUP_REMOVED lines=11> */
.L_x_11487:
        /* <DEDUP_REMOVED lines=16> */
.L_x_11490:
[----:B------:R-:W-:-:S04]  /*bb30*/  LOP3.LUT R2, R2, 0x80000000, RZ, 0xc0, !PT ;  /* 0x8000000002027812 */ /* 0x000fc800078ec0ff */
[----:B------:R-:W-:-:S04]  /*bb40*/  SHF.R.U32.HI R3, RZ, 0x18, R2 ;  /* 0x00000018ff037819 */ /* 0x000fc80000011602 */
[----:B------:R-:W-:-:S04]  /*bb50*/  LOP3.LUT R0, R0, R3, RZ, 0xfc, !PT ;  /* 0x0000000300007212 */ /* 0x000fc800078efcff */
[----:B------:R-:W-:-:S07]  /*bb60*/  PRMT R8, R0, 0x7610, R8 ;  /* 0x0000761000087816 */ /* 0x000fce0000000008 */
.L_x_11489:
[----:B------:R-:W-:Y:S05]  /*bb70*/  BSYNC B0 ;  /* 0x0000000000007941 */ /* 0x000fea0003800000 */
.L_x_11488:
[----:B------:R-:W-:Y:S01]  /*bb80*/  STG.E.U8 desc[UR36][R16.64], R8 ;  /* 0x0000000810007986 */ /* 0x000fe2000c101124 */
[----:B------:R-:W-:Y:S05]  /*bb90*/  EXIT ;  /* 0x000000000000794d */ /* 0x000fea0003800000 */
.L_x_11486:
        /* <DEDUP_REMOVED lines=16> */
.L_x_11493:
[----:B------:R-:W-:-:S04]  /*bca0*/  LOP3.LUT R2, R2, 0x80000000, RZ, 0xc0, !PT ;  /* 0x8000000002027812 */ /* 0x000fc800078ec0ff */
[----:B------:R-:W-:-:S04]  /*bcb0*/  SHF.R.U32.HI R3, RZ, 0x18, R2 ;  /* 0x00000018ff037819 */ /* 0x000fc80000011602 */
[----:B------:R-:W-:-:S04]  /*bcc0*/  LOP3.LUT R0, R0, R3, RZ, 0xfc, !PT ;  /* 0x0000000300007212 */ /* 0x000fc800078efcff */
[----:B------:R-:W-:-:S07]  /*bcd0*/  PRMT R8, R0, 0x7610, R8 ;  /* 0x0000761000087816 */ /* 0x000fce0000000008 */
.L_x_11492:
[----:B------:R-:W-:Y:S05]  /*bce0*/  BSYNC B0 ;  /* 0x0000000000007941 */ /* 0x000fea0003800000 */
.L_x_11491:
[----:B------:R-:W-:Y:S01]  /*bcf0*/  STG.E.U8 desc[UR36][R16.64], R8 ;  /* 0x0000000810007986 */ /* 0x000fe2000c101124 */
[----:B------:R-:W-:Y:S05]  /*bd00*/  EXIT ;  /* 0x000000000000794d */ /* 0x000fea0003800000 */
.L_x_11485:
        /* <DEDUP_REMOVED lines=21> */
.L_x_11468:
        /* <DEDUP_REMOVED lines=16> */
.L_x_11496:
[----:B------:R-:W-:Y:S05]  /*bf60*/  EXIT ;  /* 0x000000000000794d */ /* 0x000fea0003800000 */
.L_x_11495:
[----:B------:R-:W0:Y:S02]  /*bf70*/  F2I.U64.TRUNC R2, R2 ;  /* 0x0000000200027311 */ /* 0x000e24000020d800 */
[----:B0-----:R-:W-:Y:S01]  /*bf80*/  STG.E.64 desc[UR36][R16.64], R2 ;  /* 0x0000000210007986 */ /* 0x001fe2000c101b24 */
[----:B------:R-:W-:Y:S05]  /*bf90*/  EXIT ;  /* 0x000000000000794d */ /* 0x000fea0003800000 */
.L_x_11494:
[----:B------:R-:W0:Y:S02]  /*bfa0*/  F2I.FTZ.U32.TRUNC.NTZ R3, R2 ;  /* 0x0000000200037305 */ /* 0x000e24000021f000 */
[----:B0-----:R-:W-:Y:S01]  /*bfb0*/  STG.E desc[UR36][R16.64], R3 ;  /* 0x0000000310007986 */ /* 0x001fe2000c101924 */
[----:B------:R-:W-:Y:S05]  /*bfc0*/  EXIT ;  /* 0x000000000000794d */ /* 0x000fea0003800000 */
.L_x_11497:
        /* <DEDUP_REMOVED lines=11> */
.L_x_19666:


//--------------------- .text._ZN2at6native27unrolled_elementwise_kernelIZZZNS0_22reciprocal_kernel_cudaERNS_18TensorIteratorBaseEENKUlvE_clEvENKUlvE0_clEvEUlfE_St5arrayIPcLm2EELi4E23TrivialOffsetCalculatorILi1EjESB_NS0_6memory12LoadWithCastILi1EEENSC_13StoreWithCastILi1EEEEEviT_T0_T2_T3_T4_T5_ --------------------------
	.section	.text._ZN2at6native27unrolled_elementwise_kernelIZZZNS0_22reciprocal_kernel_cudaERNS_18TensorIteratorBaseEENKUlvE_clEvENKUlvE0_clEvEUlfE_St5arrayIPcLm2EELi4E23TrivialOffsetCalculatorILi1EjESB_NS0_6memory12LoadWithCastILi1EEENSC_13StoreWithCastILi1EEEEEviT_T0_T2_T3_T4_T5_,"ax",@progbits
	.align	128
        .global         _ZN2at6native27unrolled_elementwise_kernelIZZZNS0_22reciprocal_kernel_cudaERNS_18TensorIteratorBaseEENKUlvE_clEvENKUlvE0_clEvEUlfE_St5arrayIPcLm2EELi4E23TrivialOffsetCalculatorILi1EjESB_NS0_6memory12LoadWithCastILi1EEENSC_13StoreWithCastILi1EEEEEviT_T0_T2_T3_T4_T5_
        .type           _ZN2at6native27unrolled_elementwise_kernelIZZZNS0_22reciprocal_kernel_cudaERNS_18TensorIteratorBaseEENKUlvE_clEvENKUlvE0_clEvEUlfE_St5arrayIPcLm2EELi4E23TrivialOffsetCalculatorILi1EjESB_NS0_6memory12LoadWithCastILi1EEENSC_13StoreWithCastILi1EEEEEviT_T0_T2_T3_T4_T5_,@function
        .size           _ZN2at6native27unrolled_elementwise_kernelIZZZNS0_22reciprocal_kernel_cudaERNS_18TensorIteratorBaseEENKUlvE_clEvENKUlvE0_clEvEUlfE_St5arrayIPcLm2EELi4E23TrivialOffsetCalculatorILi1EjESB_NS0_6memory12LoadWithCastILi1EEENSC_13StoreWithCastILi1EEEEEviT_T0_T2_T3_T4_T5_,(.L_x_19667 - _ZN2at6native27unrolled_elementwise_kernelIZZZNS0_22reciprocal_kernel_cudaERNS_18TensorIteratorBaseEENKUlvE_clEvENKUlvE0_clEvEUlfE_St5arrayIPcLm2EELi4E23TrivialOffsetCalculatorILi1EjESB_NS0_6memory12LoadWithCastILi1EEENSC_13StoreWithCastILi1EEEEEviT_T0_T2_T3_T4_T5_)
        .other          _ZN2at6native27unrolled_elementwise_kernelIZZZNS0_22reciprocal_kernel_cudaERNS_18TensorIteratorBaseEENKUlvE_clEvENKUlvE0_clEvEUlfE_St5arrayIPcLm2EELi4E23TrivialOffsetCalculatorILi1EjESB_NS0_6memory12LoadWithCastILi1EEENSC_13StoreWithCastILi1EEEEEviT_T0_T2_T3_T4_T5_,@"STO_CUDA_ENTRY STV_DEFAULT"
_ZN2at6native27unrolled_elementwise_kernelIZZZNS0_22reciprocal_kernel_cudaERNS_18TensorIteratorBaseEENKUlvE_clEvENKUlvE0_clEvEUlfE_St5arrayIPcLm2EELi4E23TrivialOffsetCalculatorILi1EjESB_NS0_6memory12LoadWithCastILi1EEENSC_13StoreWithCastILi1EEEEEviT_T0_T2_T3_T4_T5_:
.text._ZN2at6native27unrolled_elementwise_kernelIZZZNS0_22reciprocal_kernel_cudaERNS_18TensorIteratorBaseEENKUlvE_clEvENKUlvE0_clEvEUlfE_St5arrayIPcLm2EELi4E23TrivialOffsetCalculatorILi1EjESB_NS0_6memory12LoadWithCastILi1EEENSC_13StoreWithCastILi1EEEEEviT_T0_T2_T3_T4_T5_:
        /* <DEDUP_REMOVED lines=33> */
.L_x_11504:
[----:B------:R-:W2:Y:S02]  /*0210*/  LDG.E.U8 R4, desc[UR36][R4.64] ;  /* 0x0000002404047981 */ /* 0x000ea4000c1e1100 */
[----:B--2---:R-:W-:Y:S01]  /*0220*/  I2FP.F32.U32 R23, R4 ;  /* 0x0000000400177245 */ /* 0x004fe20000201000 */
[----:B------:R-:W-:Y:S06]  /*0230*/  BRA `(.L_x_11506) ;  /* 0x0000000c00307947 */ /* 0x000fec0003800000 */
.L_x_11503:
        /* <DEDUP_REMOVED lines=9> */
.L_x_11508:
[----:B------:R-:W2:Y:S02]  /*02d0*/  LDG.E R4, desc[UR36][R4.64] ;  /* 0x0000002404047981 */ /* 0x000ea4000c1e1900 */
[----:B--2---:R-:W-:Y:S01]  /*02e0*/  I2FP.F32.S32 R23, R4 ;  /* 0x0000000400177245 */ /* 0x004fe20000201400 */
[----:B------:R-:W-:Y:S06]  /*02f0*/  BRA `(.L_x_11506) ;  /* 0x0000000c00007947 */ /* 0x000fec0003800000 */
.L_x_11507:
[----:B------:R-:W2:Y:S02]  /*0300*/  LDG.E.U16 R4, desc[UR36][R4.64] ;  /* 0x0000002404047981 */ /* 0x000ea4000c1e1500 */
[----:B--2---:R2:W3:Y:S01]  /*0310*/  I2F.S16 R23, R4 ;  /* 0x0000000400177306 */ /* 0x0044e20000101400 */
[----:B------:R-:W-:Y:S05]  /*0320*/  BRA `(.L_x_11506) ;  /* 0x0000000800f47947 */ /* 0x000fea0003800000 */
.L_x_11502:
        /* <DEDUP_REMOVED lines=8> */
.L_x_11510:
[----:B------:R-:W2:Y:S02]  /*03b0*/  LDG.E.U16 R4, desc[UR36][R4.64] ;  /* 0x0000002404047981 */ /* 0x000ea4000c1e1500 */
[----:B--2---:R-:W-:Y:S01]  /*03c0*/  HADD2.F32 R23, -RZ, R4.H0_H0 ;  /* 0x20000004ff177230 */ /* 0x004fe20000004100 */
[----:B------:R-:W-:Y:S06]  /*03d0*/  BRA `(.L_x_11506) ;  /* 0x0000000800c87947 */ /* 0x000fec0003800000 */
.L_x_11509:
        /* <DEDUP_REMOVED lines=8> */
.L_x_11512:
[----:B------:R-:W2:Y:S02]  /*0460*/  LDG.E.U16 R4, desc[UR36][R4.64] ;  /* 0x0000002404047981 */ /* 0x000ea4000c1e1500 */
[----:B--2---:R-:W-:Y:S01]  /*0470*/  HADD2.F32 R23, -RZ, R4.H0_H0 ;  /* 0x20000004ff177230 */ /* 0x004fe20000004100 */
[----:B------:R-:W-:Y:S06]  /*0480*/  BRA `(.L_x_11506) ;  /* 0x00000008009c7947 */ /* 0x000fec0003800000 */
.L_x_11511:
[----:B------:R-:W2:Y:S01]  /*0490*/  LDG.E.64 R4, desc[UR36][R4.64] ;  /* 0x0000002404047981 */ /* 0x000ea2000c1e1b00 */
[----:B------:R-:W-:Y:S01]  /*04a0*/  UMOV UR4, 0xf0000000 ;  /* 0xf000000000047882 */ /* 0x000fe20000000000 */
[----:B------:R-:W-:Y:S01]  /*04b0*/  UMOV UR5, 0x380fffff ;  /* 0x380fffff00057882 */ /* 0x000fe20000000000 */
[----:B--2---:R-:W0:Y:S01]  /*04c0*/  F2F.F32.F64 R23, R4 ;  /* 0x0000000400177310 */ /* 0x004e220000301000 */
[----:B------:R-:W-:-:S14]  /*04d0*/  DSETP.GEU.AND P0, PT, |R4|, UR4, PT ;  /* 0x0000000404007e2a */ /* 0x000fdc000bf0e200 */
[----:B0-----:R-:W-:Y:S01]  /*04e0*/  @!P0 FMUL R23, R23, 1.175494350822287508e-38 ;  /* 0x0080000017178820 */ /* 0x001fe20000400000 */
[----:B------:R-:W-:Y:S06]  /*04f0*/  BRA `(.L_x_11506) ;  /* 0x0000000800807947 */ /* 0x000fec0003800000 */
.L_x_11501:
        /* <DEDUP_REMOVED lines=12> */
.L_x_11515:
[----:B------:R-:W2:Y:S01]  /*05c0*/  LDG.E.64 R4, desc[UR36][R4.64] ;  /* 0x0000002404047981 */ /* 0x000ea2000c1e1b00 */
[----:B------:R-:W-:Y:S01]  /*05d0*/  UMOV UR4, 0xf0000000 ;  /* 0xf000000000047882 */ /* 0x000fe20000000000 */
[----:B------:R-:W-:Y:S01]  /*05e0*/  UMOV UR5, 0x380fffff ;  /* 0x380fffff00057882 */ /* 0x000fe20000000000 */
[----:B--2---:R-:W0:Y:S01]  /*05f0*/  F2F.F32.F64 R23, R4 ;  /* 0x0000000400177310 */ /* 0x004e220000301000 */
[----:B------:R-:W-:-:S14]  /*0600*/  DSETP.GEU.AND P0, PT, |R4|, UR4, PT ;  /* 0x0000000404007e2a */ /* 0x000fdc000bf0e200 */
[----:B0-----:R-:W-:Y:S01]  /*0610*/  @!P0 FMUL R23, R23, 1.175494350822287508e-38 ;  /* 0x0080000017178820 */ /* 0x001fe20000400000 */
[----:B------:R-:W-:Y:S06]  /*0620*/  BRA `(.L_x_11506) ;  /* 0x0000000800347947 */ /* 0x000fec0003800000 */
.L_x_11514:
        /* <DEDUP_REMOVED lines=26> */
.L_x_11517:
        /* <DEDUP_REMOVED lines=14> */
.L_x_11516:
[----:B------:R-:W2:Y:S02]  /*08b0*/  LDG.E.U16 R4, desc[UR36][R4.64] ;  /* 0x0000002404047981 */ /* 0x000ea4000c1e1500 */
[----:B--2---:R-:W-:Y:S01]  /*08c0*/  IMAD.U32 R23, R4, 0x10000, RZ ;  /* 0x0001000004177824 */ /* 0x004fe200078e00ff */
[----:B------:R-:W-:Y:S06]  /*08d0*/  BRA `(.L_x_11506) ;  /* 0x0000000400887947 */ /* 0x000fec0003800000 */
.L_x_11513:
        /* <DEDUP_REMOVED lines=11> */
.L_x_11520:
        /* <DEDUP_REMOVED lines=20> */
.L_x_11522:
[----:B------:R-:W-:Y:S05]  /*0ad0*/  BSYNC B0 ;  /* 0x0000000000007941 */ /* 0x000fea0003800000 */
.L_x_11521:
[----:B------:R-:W-:Y:S01]  /*0ae0*/  IMAD.SHL.U32 R3, R3, 0x100000, RZ ;  /* 0x0010000003037824 */ /* 0x000fe200078e00ff */
[----:B------:R-:W-:-:S04]  /*0af0*/  LEA R0, R0, 0x3b800000, 0x17 ;  /* 0x3b80000000007811 */ /* 0x000fc800078eb8ff */
[----:B------:R-:W-:Y:S01]  /*0b00*/  LOP3.LUT R23, R0, R3, R23, 0xfe, !PT ;  /* 0x0000000300177212 */ /* 0x000fe200078efe17 */
[----:B------:R-:W-:Y:S06]  /*0b10*/  BRA `(.L_x_11506) ;  /* 0x0000000000f87947 */ /* 0x000fec0003800000 */
.L_x_11519:
        /* <DEDUP_REMOVED lines=20> */
.L_x_11524:
[----:B------:R-:W-:Y:S05]  /*0c60*/  BSYNC B0 ;  /* 0x0000000000007941 */ /* 0x000fea0003800000 */
.L_x_11523:
[----:B------:R-:W-:Y:S01]  /*0c70*/  IMAD.SHL.U32 R3, R3, 0x200000, RZ ;  /* 0x0020000003037824 */ /* 0x000fe200078e00ff */
[----:B------:R-:W-:-:S04]  /*0c80*/  LEA R0, R0, 0x37800000, 0x17 ;  /* 0x3780000000007811 */ /* 0x000fc800078eb8ff */
[----:B------:R-:W-:Y:S01]  /*0c90*/  LOP3.LUT R23, R0, R3, R23, 0xfe, !PT ;  /* 0x0000000300177212 */ /* 0x000fe200078efe17 */
[----:B------:R-:W-:Y:S06]  /*0ca0*/  BRA `(.L_x_11506) ;  /* 0x0000000000947947 */ /* 0x000fec0003800000 */
.L_x_11518:
        /* <DEDUP_REMOVED lines=14> */
.L_x_11505:
        /* <DEDUP_REMOVED lines=16> */
.L_x_11527:
[----:B------:R-:W-:Y:S01]  /*0e90*/  IMAD.MOV.U32 R23, RZ, RZ, RZ ;  /* 0x000000ffff177224 */ /* 0x000fe200078e00ff */
[----:B------:R-:W-:Y:S06]  /*0ea0*/  BRA `(.L_x_11506) ;  /* 0x0000000000147947 */ /* 0x000fec0003800000 */
.L_x_11526:
[----:B------:R-:W2:Y:S02]  /*0eb0*/  LDG.E.64 R4, desc[UR36][R4.64] ;  /* 0x0000002404047981 */ /* 0x000ea4000c1e1b00 */
[----:B--2---:R0:W1:Y:S01]  /*0ec0*/  I2F.U64 R23, R4 ;  /* 0x0000000400177312 */ /* 0x0040620000301000 */
[----:B------:R-:W-:Y:S05]  /*0ed0*/  BRA `(.L_x_11506) ;  /* 0x0000000000087947 */ /* 0x000fea0003800000 */
.L_x_11525:
[----:B------:R-:W2:Y:S02]  /*0ee0*/  LDG.E R4, desc[UR36][R4.64] ;  /* 0x0000002404047981 */ /* 0x000ea4000c1e1900 */
[----:B--2---:R-:W-:-:S07]  /*0ef0*/  I2FP.F32.U32 R23, R4 ;  /* 0x0000000400177245 */ /* 0x004fce0000201000 */
.L_x_11506:
[----:B------:R-:W-:Y:S05]  /*0f00*/  BSYNC B6 ;  /* 0x0000000000067941 */ /* 0x000fea0003800000 */
.L_x_11500:
[----:B------:R-:W2:Y:S02]  /*0f10*/  S2R R16, SR_TID.X ;  /* 0x0000000000107919 */ /* 0x000ea40000002100 */
[----:B--2---:R-:W-:-:S07]  /*0f20*/  VIADD R16, R16, 0x80 ;  /* 0x0000008010107836 */ /* 0x004fce0000000000 */
.L_x_11499:
[----:B------:R-:W-:Y:S05]  /*0f30*/  BSYNC B7 ;  /* 0x0000000000077941 */ /* 0x000fea0003800000 */
.L_x_11498:
        /* <DEDUP_REMOVED lines=25> */
.L_x_11534:
[----:B------:R-:W2:Y:S02]  /*10d0*/  LDG.E.U8 R4, desc[UR36][R4.64] ;  /* 0x0000002404047981 */ /* 0x000ea4000c1e1100 */
[----:B--2---:R-:W-:Y:S01]  /*10e0*/  I2FP.F32.U32 R18, R4 ;  /* 0x0000000400127245 */ /* 0x004fe20000201000 */
[----:B------:R-:W-:Y:S06]  /*10f0*/  BRA `(.L_x_11536) ;  /* 0x0000000c002c7947 */ /* 0x000fec0003800000 */
.L_x_11533:
        /* <DEDUP_REMOVED lines=9> */
.L_x_11538:
[----:B------:R-:W2:Y:S02]  /*1190*/  LDG.E R4, desc[UR36][R4.64] ;  /* 0x0000002404047981 */ /* 0x000ea4000c1e1900 */
[----:B--2---:R-:W-:Y:S01]  /*11a0*/  I2FP.F32.S32 R18, R4 ;  /* 0x0000000400127245 */ /* 0x004fe20000201400 */
[----:B------:R-:W-:Y:S06]  /*11b0*/  BRA `(.L_x_11536) ;  /* 0x0000000800fc7947 */ /* 0x000fec0003800000 */
.L_x_11537:
[----:B------:R-:W2:Y:S02]  /*11c0*/  LDG.E.U16 R4, desc[UR36][R4.64] ;  /* 0x0000002404047981 */ /* 0x000ea4000c1e1500 */
[----:B--2---:R0:W2:Y:S01]  /*11d0*/  I2F.S16 R18, R4 ;  /* 0x0000000400127306 */ /* 0x0040a20000101400 */
[----:B------:R-:W-:Y:S05]  /*11e0*/  BRA `(.L_x_11536) ;  /* 0x0000000800f07947 */ /* 0x000fea0003800000 */
.L_x_11532:
        /* <DEDUP_REMOVED lines=8> */
.L_x_11540:
[----:B------:R-:W2:Y:S02]  /*1270*/  LDG.E.U16 R4, desc[UR36][R4.64] ;  /* 0x0000002404047981 */ /* 0x000ea4000c1e1500 */
[----:B--2---:R-:W-:Y:S01]  /*1280*/  HADD2.F32 R18, -RZ, R4.H0_H0 ;  /* 0x20000004ff127230 */ /* 0x004fe20000004100 */
[----:B------:R-:W-:Y:S06]  /*1290*/  BRA `(.L_x_11536) ;  /* 0x0000000800c47947 */ /* 0x000fec0003800000 */
.L_x_11539:
        /* <DEDUP_REMOVED lines=8> */
.L_x_11542:
[----:B------:R-:W2:Y:S02]  /*1320*/  LDG.E.U16 R4, desc[UR36][R4.64] ;  /* 0x0000002404047981 */ /* 0x000ea4000c1e1500 */
[----:B--2---:R-:W-:Y:S01]  /*1330*/  HADD2.F32 R18, -RZ, R4.H0_H0 ;  /* 0x20000004ff127230 */ /* 0x004fe20000004100 */
[----:B------:R-:W-:Y:S06]  /*1340*/  BRA `(.L_x_11536) ;  /* 0x0000000800987947 */ /* 0x000fec0003800000 */
.L_x_11541:
[----:B------:R-:W2:Y:S01]  /*1350*/  LDG.E.64 R4, desc[UR36][R4.64] ;  /* 0x0000002404047981 */ /* 0x000ea2000c1e1b00 */
[----:B------:R-:W-:Y:S01]  /*1360*/  UMOV UR4, 0xf0000000 ;  /* 0xf000000000047882 */ /* 0x000fe20000000000 */
[----:B------:R-:W-:Y:S01]  /*1370*/  UMOV UR5, 0x380fffff ;  /* 0x380fffff00057882 */ /* 0x000fe20000000000 */
[----:B--2---:R-:W0:Y:S01]  /*1380*/  F2F.F32.F64 R18, R4 ;  /* 0x0000000400127310 */ /* 0x004e220000301000 */
[----:B------:R-:W-:-:S14]  /*1390*/  DSETP.GEU.AND P0, PT, |R4|, UR4, PT ;  /* 0x0000000404007e2a */ /* 0x000fdc000bf0e200 */
[----:B0-----:R-:W-:Y:S01]  /*13a0*/  @!P0 FMUL R18, R18, 1.175494350822287508e-38 ;  /* 0x0080000012128820 */ /* 0x001fe20000400000 */
[----:B------:R-:W-:Y:S06]  /*13b0*/  BRA `(.L_x_11536) ;  /* 0x00000008007c7947 */ /* 0x000fec0003800000 */
.L_x_11531:
        /* <DEDUP_REMOVED lines=12> */
.L_x_11545:
[----:B------:R-:W2:Y:S01]  /*1480*/  LDG.E.64 R4, desc[UR36][R4.64] ;  /* 0x0000002404047981 */ /* 0x000ea2000c1e1b00 */
[----:B------:R-:W-:Y:S01]  /*1490*/  UMOV UR4, 0xf0000000 ;  /* 0xf000000000047882 */ /* 0x000fe20000000000 */
[----:B------:R-:W-:Y:S01]  /*14a0*/  UMOV UR5, 0x380fffff ;  /* 0x380fffff00057882 */ /* 0x000fe20000000000 */
[----:B--2---:R-:W0:Y:S01]  /*14b0*/  F2F.F32.F64 R18, R4 ;  /* 0x0000000400127310 */ /* 0x004e220000301000 */
[----:B------:R-:W-:-:S14]  /*14c0*/  DSETP.GEU.AND P0, PT, |R4|, UR4, PT ;  /* 0x0000000404007e2a */ /* 0x000fdc000bf0e200 */
[----:B0-----:R-:W-:Y:S01]  /*14d0*/  @!P0 FMUL R18, R18, 1.175494350822287508e-38 ;  /* 0x0080000012128820 */ /* 0x001fe20000400000 */
[----:B------:R-:W-:Y:S06]  /*14e0*/  BRA `(.L_x_11536) ;  /* 0x0000000800307947 */ /* 0x000fec0003800000 */
.L_x_11544:
        /* <DEDUP_REMOVED lines=26> */
.L_x_11547:
        /* <DEDUP_REMOVED lines=13> */
.L_x_11546:
[----:B------:R-:W2:Y:S02]  /*1760*/  LDG.E.U16 R4, desc[UR36][R4.64] ;  /* 0x0000002404047981 */ /* 0x000ea4000c1e1500 */
[----:B--2---:R-:W-:Y:S01]  /*1770*/  IMAD.U32 R18, R4, 0x10000, RZ ;  /* 0x0001000004127824 */ /* 0x004fe200078e00ff */
[----:B------:R-:W-:Y:S06]  /*1780*/  BRA `(.L_x_11536) ;  /* 0x0000000400887947 */ /* 0x000fec0003800000 */
.L_x_11543:
        /* <DEDUP_REMOVED lines=11> */
.L_x_11550:
        /* <DEDUP_REMOVED lines=20> */
.L_x_11552:
[----:B------:R-:W-:Y:S05]  /*1980*/  BSYNC B0 ;  /* 0x0000000000007941 */ /* 0x000fea0003800000 */
.L_x_11551:
[----:B------:R-:W-:Y:S01]  /*1990*/  IMAD.SHL.U32 R3, R3, 0x100000, RZ ;  /* 0x0010000003037824 */ /* 0x000fe200078e00ff */
[----:B------:R-:W-:-:S04]  /*19a0*/  LEA R5, R0, 0x3b800000, 0x17 ;  /* 0x3b80000000057811 */ /* 0x000fc800078eb8ff */
[----:B------:R-:W-:Y:S01]  /*19b0*/  LOP3.LUT R18, R5, R3, R18, 0xfe, !PT ;  /* 0x0000000305127212 */ /* 0x000fe200078efe12 */
[----:B------:R-:W-:Y:S06]  /*19c0*/  BRA `(.L_x_11536) ;  /* 0x0000000000f87947 */ /* 0x000fec0003800000 */
.L_x_11549:
        /* <DEDUP_REMOVED lines=20> */
.L_x_11554:
[----:B------:R-:W-:Y:S05]  /*1b10*/  BSYNC B0 ;  /* 0x0000000000007941 */ /* 0x000fea0003800000 */
.L_x_11553:
[----:B------:R-:W-:Y:S01]  /*1b20*/  IMAD.SHL.U32 R3, R3, 0x200000, RZ ;  /* 0x0020000003037824 */ /* 0x000fe200078e00ff */
[----:B------:R-:W-:-:S04]  /*1b30*/  LEA R5, R0, 0x37800000, 0x17 ;  /* 0x3780000000057811 */ /* 0x000fc800078eb8ff */
[----:B------:R-:W-:Y:S01]  /*1b40*/  LOP3.LUT R18, R5, R3, R18, 0xfe, !PT ;  /* 0x0000000305127212 */ /* 0x000fe200078efe12 */
[----:B------:R-:W-:Y:S06]  /*1b50*/  BRA `(.L_x_11536) ;  /* 0x0000000000947947 */ /* 0x000fec0003800000 */
.L_x_11548:
        /* <DEDUP_REMOVED lines=14> */
.L_x_11535:
        /* <DEDUP_REMOVED lines=16> */
.L_x_11557:
[----:B------:R-:W-:Y:S01]  /*1d40*/  IMAD.MOV.U32 R18, RZ, RZ, RZ ;  /* 0x000000ffff127224 */ /* 0x000fe200078e00ff */
[----:B------:R-:W-:Y:S06]  /*1d50*/  BRA `(.L_x_11536) ;  /* 0x0000000000147947 */ /* 0x000fec0003800000 */
.L_x_11556:
[----:B------:R-:W2:Y:S02]  /*1d60*/  LDG.E.64 R18, desc[UR36][R4.64] ;  /* 0x0000002404127981 */ /* 0x000ea4000c1e1b00 */
[----:B--2---:R0:W2:Y:S01]  /*1d70*/  I2F.U64 R18, R18 ;  /* 0x0000001200127312 */ /* 0x0040a20000301000 */
[----:B------:R-:W-:Y:S05]  /*1d80*/  BRA `(.L_x_11536) ;  /* 0x0000000000087947 */ /* 0x000fea0003800000 */
.L_x_11555:
[----:B------:R-:W2:Y:S02]  /*1d90*/  LDG.E R4, desc[UR36][R4.64] ;  /* 0x0000002404047981 */ /* 0x000ea4000c1e1900 */
[----:B--2---:R-:W-:-:S07]  /*1da0*/  I2FP.F32.U32 R18, R4 ;  /* 0x0000000400127245 */ /* 0x004fce0000201000 */
.L_x_11536:
[----:B------:R-:W-:Y:S05]  /*1db0*/  BSYNC B6 ;  /* 0x0000000000067941 */ /* 0x000fea0003800000 */
.L_x_11530:
[----:B------:R-:W-:-:S07]  /*1dc0*/  VIADD R16, R16, 0x80 ;  /* 0x0000008010107836 */ /* 0x000fce0000000000 */
.L_x_11529:
[----:B------:R-:W-:Y:S05]  /*1dd0*/  BSYNC B7 ;  /* 0x0000000000077941 */ /* 0x000fea0003800000 */
.L_x_11528:
[----:B------:R-:W-:Y:S01]  /*1de0*/  ISETP.GE.AND P0, PT, R16, R17, PT ;  /* 0x000000111000720c */ /* 0x000fe20003f06270 */
[----:B------:R-:W-:Y:S01]  /*1df0*/  BSSY B7, `(.L_x_11558) ;  /* 0x00000ea000077945 */ /* 0x000fe20003800000 */
[----:B0-----:R-:W-:Y:S02]  /*1e00*/  IMAD.MOV.U32 R19, RZ, RZ, RZ ;  /* 0x000000ffff137224 */ /* 0x001fe400078e00ff */
[----:B------:R-:W-:-:S09]  /*1e10*/  IMAD.MOV.U32 R22, RZ, RZ, RZ ;  /* 0x000000ffff167224 */ /* 0x000fd200078e00ff */
[----:B------:R-:W-:Y:S05]  /*1e20*/  @P0 BRA `(.L_x_11559) ;  /* 0x0000000c00980947 */ /* 0x000fea0003800000 */
[----:B--2-4-:R-:W0:Y:S01]  /*1e30*/  LDC.64 R4, c[0x0][0x220] ;  /* 0x00008800ff047b82 */ /* 0x014e220000000a00 */
        /* <DEDUP_REMOVED lines=21> */
.L_x_11564:
[----:B------:R-:W2:Y:S02]  /*1f90*/  LDG.E.U8 R4, desc[UR36][R4.64] ;  /* 0x0000002404047981 */ /* 0x000ea4000c1e1100 */
[----:B--2---:R-:W-:Y:S01]  /*1fa0*/  I2FP.F32.U32 R22, R4 ;  /* 0x0000000400167245 */ /* 0x004fe20000201000 */
[----:B------:R-:W-:Y:S06]  /*1fb0*/  BRA `(.L_x_11566) ;  /* 0x0000000c002c7947 */ /* 0x000fec0003800000 */
.L_x_11563:
        /* <DEDUP_REMOVED lines=9> */
.L_x_11568:
[----:B------:R-:W2:Y:S02]  /*2050*/  LDG.E R4, desc[UR36][R4.64] ;  /* 0x0000002404047981 */ /* 0x000ea4000c1e1900 */
[----:B--2---:R-:W-:Y:S01]  /*2060*/  I2FP.F32.S32 R22, R4 ;  /* 0x0000000400167245 */ /* 0x004fe20000201400 */
[----:B------:R-:W-:Y:S06]  /*2070*/  BRA `(.L_x_11566) ;  /* 0x0000000800fc7947 */ /* 0x000fec0003800000 */
.L_x_11567:
[----:B------:R-:W2:Y:S02]  /*2080*/  LDG.E.U16 R4, desc[UR36][R4.64] ;  /* 0x0000002404047981 */ /* 0x000ea4000c1e1500 */
[----:B--2---:R4:W0:Y:S01]  /*2090*/  I2F.S16 R22, R4 ;  /* 0x0000000400167306 */ /* 0x0048220000101400 */
[----:B------:R-:W-:Y:S05]  /*20a0*/  BRA `(.L_x_11566) ;  /* 0x0000000800f07947 */ /* 0x000fea0003800000 */
.L_x_11562:
        /* <DEDUP_REMOVED lines=8> */
.L_x_11570:
[----:B------:R-:W2:Y:S02]  /*2130*/  LDG.E.U16 R4, desc[UR36][R4.64] ;  /* 0x0000002404047981 */ /* 0x000ea4000c1e1500 */
[----:B--2---:R-:W-:Y:S01]  /*2140*/  HADD2.F32 R22, -RZ, R4.H0_H0 ;  /* 0x20000004ff167230 */ /* 0x004fe20000004100 */
[----:B------:R-:W-:Y:S06]  /*2150*/  BRA `(.L_x_11566) ;  /* 0x0000000800c47947 */ /* 0x000fec0003800000 */
.L_x_11569:
        /* <DEDUP_REMOVED lines=8> */
.L_x_11572:
[----:B------:R-:W2:Y:S02]  /*21e0*/  LDG.E.U16 R4, desc[UR36][R4.64] ;  /* 0x0000002404047981 */ /* 0x000ea4000c1e1500 */
[----:B--2---:R-:W-:Y:S01]  /*21f0*/  HADD2.F32 R22, -RZ, R4.H0_H0 ;  /* 0x20000004ff167230 */ /* 0x004fe20000004100 */
[----:B------:R-:W-:Y:S06]  /*2200*/  BRA `(.L_x_11566) ;  /* 0x0000000800987947 */ /* 0x000fec0003800000 */
.L_x_11571:
[----:B------:R-:W2:Y:S01]  /*2210*/  LDG.E.64 R4, desc[UR36][R4.64] ;  /* 0x0000002404047981 */ /* 0x000ea2000c1e1b00 */
[----:B------:R-:W-:Y:S01]  /*2220*/  UMOV UR4, 0xf0000000 ;  /* 0xf000000000047882 */ /* 0x000fe20000000000 */
[----:B------:R-:W-:Y:S01]  /*2230*/  UMOV UR5, 0x380fffff ;  /* 0x380fffff00057882 */ /* 0x000fe20000000000 */
[----:B--2---:R-:W0:Y:S01]  /*2240*/  F2F.F32.F64 R22, R4 ;  /* 0x0000000400167310 */ /* 0x004e220000301000 */
[----:B------:R-:W-:-:S14]  /*2250*/  DSETP.GEU.AND P0, PT, |R4|, UR4, PT ;  /* 0x0000000404007e2a */ /* 0x000fdc000bf0e200 */
[----:B0-----:R-:W-:Y:S01]  /*2260*/  @!P0 FMUL R22, R22, 1.175494350822287508e-38 ;  /* 0x0080000016168820 */ /* 0x001fe20000400000 */
[----:B------:R-:W-:Y:S06]  /*2270*/  BRA `(.L_x_11566) ;  /* 0x00000008007c7947 */ /* 0x000fec0003800000 */
.L_x_11561:
        /* <DEDUP_REMOVED lines=12> */
.L_x_11575:
[----:B------:R-:W2:Y:S01]  /*2340*/  LDG.E.64 R4, desc[UR36][R4.64] ;  /* 0x0000002404047981 */ /* 0x000ea2000c1e1b00 */
[----:B------:R-:W-:Y:S01]  /*2350*/  UMOV UR4, 0xf0000000 ;  /* 0xf000000000047882 */ /* 0x000fe20000000000 */
[----:B------:R-:W-:Y:S01]  /*2360*/  UMOV UR5, 0x380fffff ;  /* 0x380fffff00057882 */ /* 0x000fe20000000000 */
[----:B--2---:R-:W0:Y:S01]  /*2370*/  F2F.F32.F64 R22, R4 ;  /* 0x0000000400167310 */ /* 0x004e220000301000 */
[----:B------:R-:W-:-:S14]  /*2380*/  DSETP.GEU.AND P0, PT, |R4|, UR4, PT ;  /* 0x0000000404007e2a */ /* 0x000fdc000bf0e200 */
[----:B0-----:R-:W-:Y:S01]  /*2390*/  @!P0 FMUL R22, R22, 1.175494350822287508e-38 ;  /* 0x0080000016168820 */ /* 0x001fe20000400000 */
[----:B------:R-:W-:Y:S06]  /*23a0*/  BRA `(.L_x_11566) ;  /* 0x0000000800307947 */ /* 0x000fec0003800000 */
.L_x_11574:
        /* <DEDUP_REMOVED lines=26> */
.L_x_11577:
        /* <DEDUP_REMOVED lines=13> */
.L_x_11576:
[----:B------:R-:W2:Y:S02]  /*2620*/  LDG.E.U16 R4, desc[UR36][R4.64] ;  /* 0x0000002404047981 */ /* 0x000ea4000c1e1500 */
[----:B--2---:R-:W-:Y:S01]  /*2630*/  IMAD.U32 R22, R4, 0x10000, RZ ;  /* 0x0001000004167824 */ /* 0x004fe200078e00ff */
[----:B------:R-:W-:Y:S06]  /*2640*/  BRA `(.L_x_11566) ;  /* 0x0000000400887947 */ /* 0x000fec0003800000 */
.L_x_11573:
        /* <DEDUP_REMOVED lines=11> */
.L_x_11580:
        /* <DEDUP_REMOVED lines=20> */
.L_x_11582:
[----:B------:R-:W-:Y:S05]  /*2840*/  BSYNC B0 ;  /* 0x0000000000007941 */ /* 0x000fea0003800000 */
.L_x_11581:
[----:B------:R-:W-:Y:S01]  /*2850*/  IMAD.SHL.U32 R3, R3, 0x100000, RZ ;  /* 0x0010000003037824 */ /* 0x000fe200078e00ff */
[----:B------:R-:W-:-:S04]  /*2860*/  LEA R5, R0, 0x3b800000, 0x17 ;  /* 0x3b80000000057811 */ /* 0x000fc800078eb8ff */
[----:B------:R-:W-:Y:S01]  /*2870*/  LOP3.LUT R22, R5, R3, R22, 0xfe, !PT ;  /* 0x0000000305167212 */ /* 0x000fe200078efe16 */
[----:B------:R-:W-:Y:S06]  /*2880*/  BRA `(.L_x_11566) ;  /* 0x0000000000f87947 */ /* 0x000fec0003800000 */
.L_x_11579:
        /* <DEDUP_REMOVED lines=20> */
.L_x_11584:
[----:B------:R-:W-:Y:S05]  /*29d0*/  BSYNC B0 ;  /* 0x0000000000007941 */ /* 0x000fea0003800000 */
.L_x_11583:
[----:B------:R-:W-:Y:S01]  /*29e0*/  IMAD.SHL.U32 R3, R3, 0x200000, RZ ;  /* 0x0020000003037824 */ /* 0x000fe200078e00ff */
[----:B------:R-:W-:-:S04]  /*29f0*/  LEA R5, R0, 0x37800000, 0x17 ;  /* 0x3780000000057811 */ /* 0x000fc800078eb8ff */
[----:B------:R-:W-:Y:S01]  /*2a00*/  LOP3.LUT R22, R5, R3, R22, 0xfe, !PT ;  /* 0x0000000305167212 */ /* 0x000fe200078efe16 */
[----:B------:R-:W-:Y:S06]  /*2a10*/  BRA `(.L_x_11566) ;  /* 0x0000000000947947 */ /* 0x000fec0003800000 */
.L_x_11578:
        /* <DEDUP_REMOVED lines=14> */
.L_x_11565:
        /* <DEDUP_REMOVED lines=16> */
.L_x_11587:
[----:B------:R-:W-:Y:S01]  /*2c00*/  IMAD.MOV.U32 R22, RZ, RZ, RZ ;  /* 0x000000ffff167224 */ /* 0x000fe200078e00ff */
[----:B------:R-:W-:Y:S06]  /*2c10*/  BRA `(.L_x_11566) ;  /* 0x0000000000147947 */ /* 0x000fec0003800000 */
.L_x_11586:
[----:B------:R-:W2:Y:S02]  /*2c20*/  LDG.E.64 R4, desc[UR36][R4.64] ;  /* 0x0000002404047981 */ /* 0x000ea4000c1e1b00 */
[----:B--2---:R0:W2:Y:S01]  /*2c30*/  I2F.U64 R22, R4 ;  /* 0x0000000400167312 */ /* 0x0040a20000301000 */
[----:B------:R-:W-:Y:S05]  /*2c40*/  BRA `(.L_x_11566) ;  /* 0x0000000000087947 */ /* 0x000fea0003800000 */
.L_x_11585:
[----:B------:R-:W2:Y:S02]  /*2c50*/  LDG.E R4, desc[UR36][R4.64] ;  /* 0x0000002404047981 */ /* 0x000ea4000c1e1900 */
[----:B--2---:R-:W-:-:S07]  /*2c60*/  I2FP.F32.U32 R22, R4 ;  /* 0x0000000400167245 */ /* 0x004fce0000201000 */
.L_x_11566:
[----:B------:R-:W-:Y:S05]  /*2c70*/  BSYNC B6 ;  /* 0x0000000000067941 */ /* 0x000fea0003800000 */
.L_x_11560:
[----:B------:R-:W-:-:S07]  /*2c80*/  VIADD R16, R16, 0x80 ;  /* 0x0000008010107836 */ /* 0x000fce0000000000 */
.L_x_11559:
[----:B------:R-:W-:Y:S05]  /*2c90*/  BSYNC B7 ;  /* 0x0000000000077941 */ /* 0x000fea0003800000 */
.L_x_11558:
        /* <DEDUP_REMOVED lines=23> */
.L_x_11593:
[----:B------:R-:W2:Y:S02]  /*2e10*/  LDG.E.U8 R4, desc[UR36][R4.64] ;  /* 0x0000002404047981 */ /* 0x000ea4000c1e1100 */
[----:B--2---:R-:W-:Y:S01]  /*2e20*/  I2FP.F32.U32 R19, R4 ;  /* 0x0000000400137245 */ /* 0x004fe20000201000 */
[----:B------:R-:W-:Y:S06]  /*2e30*/  BRA `(.L_x_11589) ;  /* 0x0000000c00207947 */ /* 0x000fec0003800000 */
.L_x_11592:
        /* <DEDUP_REMOVED lines=9> */
.L_x_11596:
[----:B------:R-:W2:Y:S02]  /*2ed0*/  LDG.E R4, desc[UR36][R4.64] ;  /* 0x0000002404047981 */ /* 0x000ea4000c1e1900 */
[----:B--2---:R-:W-:Y:S01]  /*2ee0*/  I2FP.F32.S32 R19, R4 ;  /* 0x0000000400137245 */ /* 0x004fe20000201400 */
[----:B------:R-:W-:Y:S06]  /*2ef0*/  BRA `(.L_x_11589) ;  /* 0x0000000800f07947 */ /* 0x000fec0003800000 */
.L_x_11595:
[----:B------:R-:W2:Y:S02]  /*2f00*/  LDG.E.U16 R4, desc[UR36][R4.64] ;  /* 0x0000002404047981 */ /* 0x000ea4000c1e1500 */
[----:B--2---:R0:W2:Y:S01]  /*2f10*/  I2F.S16 R19, R4 ;  /* 0x0000000400137306 */ /* 0x0040a20000101400 */
[----:B------:R-:W-:Y:S05]  /*2f20*/  BRA `(.L_x_11589) ;  /* 0x0000000800e47947 */ /* 0x000fea0003800000 */
.L_x_11591:
        /* <DEDUP_REMOVED lines=8> */
.L_x_11598:
[----:B------:R-:W2:Y:S02]  /*2fb0*/  LDG.E.U16 R4, desc[UR36][R4.64] ;  /* 0x0000002404047981 */ /* 0x000ea4000c1e1500 */
[----:B--2---:R-:W-:Y:S01]  /*2fc0*/  HADD2.F32 R19, -RZ, R4.H0_H0 ;  /* 0x20000004ff137230 */ /* 0x004fe20000004100 */
[----:B------:R-:W-:Y:S06]  /*2fd0*/  BRA `(.L_x_11589) ;  /* 0x0000000800b87947 */ /* 0x000fec0003800000 */
.L_x_11597:
        /* <DEDUP_REMOVED lines=8> */
.L_x_11600:
[----:B------:R-:W2:Y:S02]  /*3060*/  LDG.E.U16 R4, desc[UR36][R4.64] ;  /* 0x0000002404047981 */ /* 0x000ea4000c1e1500 */
[----:B--2---:R-:W-:Y:S01]  /*3070*/  HADD2.F32 R19, -RZ, R4.H0_H0 ;  /* 0x20000004ff137230 */ /* 0x004fe20000004100 */
[----:B------:R-:W-:Y:S06]  /*3080*/  BRA `(.L_x_11589) ;  /* 0x00000008008c7947 */ /* 0x000fec0003800000 */
.L_x_11599:
[----:B------:R-:W2:Y:S01]  /*3090*/  LDG.E.64 R4, desc[UR36][R4.64] ;  /* 0x0000002404047981 */ /* 0x000ea2000c1e1b00 */
[----:B------:R-:W-:Y:S01]  /*30a0*/  UMOV UR4, 0xf0000000 ;  /* 0xf000000000047882 */ /* 0x000fe20000000000 */
[----:B------:R-:W-:Y:S01]  /*30b0*/  UMOV UR5, 0x380fffff ;  /* 0x380fffff00057882 */ /* 0x000fe20000000000 */
[----:B--2---:R-:W0:Y:S01]  /*30c0*/  F2F.F32.F64 R19, R4 ;  /* 0x0000000400137310 */ /* 0x004e220000301000 */
[----:B------:R-:W-:-:S14]  /*30d0*/  DSETP.GEU.AND P0, PT, |R4|, UR4, PT ;  /* 0x0000000404007e2a */ /* 0x000fdc000bf0e200 */
[----:B0-----:R-:W-:Y:S01]  /*30e0*/  @!P0 FMUL R19, R19, 1.175494350822287508e-38 ;  /* 0x0080000013138820 */ /* 0x001fe20000400000 */
[----:B------:R-:W-:Y:S06]  /*30f0*/  BRA `(.L_x_11589) ;  /* 0x0000000800707947 */ /* 0x000fec0003800000 */
.L_x_11590:
        /* <DEDUP_REMOVED lines=12> */
.L_x_11603:
[----:B------:R-:W2:Y:S01]  /*31c0*/  LDG.E.64 R4, desc[UR36][R4.64] ;  /* 0x0000002404047981 */ /* 0x000ea2000c1e1b00 */
[----:B------:R-:W-:Y:S01]  /*31d0*/  UMOV UR4, 0xf0000000 ;  /* 0xf000000000047882 */ /* 0x000fe20000000000 */
[----:B------:R-:W-:Y:S01]  /*31e0*/  UMOV UR5, 0x380fffff ;  /* 0x380fffff00057882 */ /* 0x000fe20000000000 */
[----:B--2---:R-:W0:Y:S01]  /*31f0*/  F2F.F32.F64 R19, R4 ;  /* 0x0000000400137310 */ /* 0x004e220000301000 */
[----:B------:R-:W-:-:S14]  /*3200*/  DSETP.GEU.AND P0, PT, |R4|, UR4, PT ;  /* 0x0000000404007e2a */ /* 0x000fdc000bf0e200 */
[----:B0-----:R-:W-:Y:S01]  /*3210*/  @!P0 FMUL R19, R19, 1.175494350822287508e-38 ;  /* 0x0080000013138820 */ /* 0x001fe20000400000 */
[----:B------:R-:W-:Y:S06]  /*3220*/  BRA `(.L_x_11589) ;  /* 0x0000000800247947 */ /* 0x000fec0003800000 */
.L_x_11602:
        /* <DEDUP_REMOVED lines=26> */
.L_x_11605:
        /* <DEDUP_REMOVED lines=13> */
.L_x_11604:
[----:B------:R-:W2:Y:S02]  /*34a0*/  LDG.E.U16 R4, desc[UR36][R4.64] ;  /* 0x0000002404047981 */ /* 0x000ea4000c1e1500 */
[----:B--2---:R-:W-:Y:S01]  /*34b0*/  IMAD.U32 R19, R4, 0x10000, RZ ;  /* 0x0001000004137824 */ /* 0x004fe200078e00ff */
[----:B------:R-:W-:Y:S06]  /*34c0*/  BRA `(.L_x_11589) ;  /* 0x00000004007c7947 */ /* 0x000fec0003800000 */
.L_x_11601:
        /* <DEDUP_REMOVED lines=11> */
.L_x_11608:
        /* <DEDUP_REMOVED lines=19> */
.L_x_11610:
[----:B------:R-:W-:Y:S05]  /*36b0*/  BSYNC B0 ;  /* 0x0000000000007941 */ /* 0x000fea0003800000 */
.L_x_11609:
[----:B------:R-:W-:Y:S01]  /*36c0*/  IMAD.SHL.U32 R3, R3, 0x100000, RZ ;  /* 0x0010000003037824 */ /* 0x000fe200078e00ff */
[----:B------:R-:W-:-:S04]  /*36d0*/  LEA R0, R0, 0x3b800000, 0x17 ;  /* 0x3b80000000007811 */ /* 0x000fc800078eb8ff */
[----:B------:R-:W-:Y:S01]  /*36e0*/  LOP3.LUT R19, R0, R3, R19, 0xfe, !PT ;  /* 0x0000000300137212 */ /* 0x000fe200078efe13 */
[----:B------:R-:W-:Y:S06]  /*36f0*/  BRA `(.L_x_11589) ;  /* 0x0000000000f07947 */ /* 0x000fec0003800000 */
.L_x_11607:
        /* <DEDUP_REMOVED lines=19> */
.L_x_11612:
[----:B------:R-:W-:Y:S05]  /*3830*/  BSYNC B0 ;  /* 0x0000000000007941 */ /* 0x000fea0003800000 */
.L_x_11611:
[----:B------:R-:W-:Y:S01]  /*3840*/  IMAD.SHL.U32 R3, R3, 0x200000, RZ ;  /* 0x0020000003037824 */ /* 0x000fe200078e00ff */
[----:B------:R-:W-:-:S04]  /*3850*/  LEA R0, R0, 0x37800000, 0x17 ;  /* 0x3780000000007811 */ /* 0x000fc800078eb8ff */
[----:B------:R-:W-:Y:S01]  /*3860*/  LOP3.LUT R19, R0, R3, R19, 0xfe, !PT ;  /* 0x0000000300137212 */ /* 0x000fe200078efe13 */
[----:B------:R-:W-:Y:S06]  /*3870*/  BRA `(.L_x_11589) ;  /* 0x0000000000907947 */ /* 0x000fec0003800000 */
.L_x_11606:
        /* <DEDUP_REMOVED lines=14> */
.L_x_11594:
        /* <DEDUP_REMOVED lines=16> */
.L_x_11615:
[----:B------:R-:W-:Y:S05]  /*3a60*/  BRA `(.L_x_11589) ;  /* 0x0000000000147947 */ /* 0x000fea0003800000 */
.L_x_11614:
[----:B------:R-:W2:Y:S02]  /*3a70*/  LDG.E.64 R4, desc[UR36][R4.64] ;  /* 0x0000002404047981 */ /* 0x000ea4000c1e1b00 */
[----:B--2---:R0:W2:Y:S01]  /*3a80*/  I2F.U64 R19, R4 ;  /* 0x0000000400137312 */ /* 0x0040a20000301000 */
[----:B------:R-:W-:Y:S05]  /*3a90*/  BRA `(.L_x_11589) ;  /* 0x0000000000087947 */ /* 0x000fea0003800000 */
.L_x_11613:
[----:B------:R-:W2:Y:S02]  /*3aa0*/  LDG.E R4, desc[UR36][R4.64] ;  /* 0x0000002404047981 */ /* 0x000ea4000c1e1900 */
[----:B--2---:R-:W-:-:S07]  /*3ab0*/  I2FP.F32.U32 R19, R4 ;  /* 0x0000000400137245 */ /* 0x004fce0000201000 */
.L_x_11589:
[----:B------:R-:W-:Y:S05]  /*3ac0*/  BSYNC B6 ;  /* 0x0000000000067941 */ /* 0x000fea0003800000 */
.L_x_11588:
[----:B------:R-:W0:Y:S01]  /*3ad0*/  S2R R25, SR_TID.X ;  /* 0x0000000000197919 */ /* 0x000e220000002100 */
[----:B------:R-:W1:Y:S01]  /*3ae0*/  LDC.U8 R16, c[0x0][0x234] ;  /* 0x00008d00ff107b82 */ /* 0x000e620000000000 */
[----:B------:R-:W-:Y:S01]  /*3af0*/  BSSY B6, `(.L_x_11616) ;  /* 0x000010c000067945 */ /* 0x000fe20003800000 */
[C---:B0-----:R-:W-:Y:S01]  /*3b00*/  VIADD R0, R25.reuse, 0x100 ;  /* 0x0000010019007836 */ /* 0x041fe20000000000 */
[C---:B------:R-:W-:Y:S01]  /*3b10*/  ISETP.GE.AND P0, PT, R25.reuse, R17, PT ;  /* 0x000000111900720c */ /* 0x040fe20003f06270 */
[----:B------:R-:W-:-:S03]  /*3b20*/  VIADD R26, R25, 0x80 ;  /* 0x00000080191a7836 */ /* 0x000fc60000000000 */
[----:B------:R-:W-:Y:S01]  /*3b30*/  ISETP.GE.AND P2, PT, R0, R17, PT ;  /* 0x000000110000720c */ /* 0x000fe20003f46270 */
[----:B------:R-:W-:-:S05]  /*3b40*/  VIADD R0, R25, 0x180 ;  /* 0x0000018019007836 */ /* 0x000fca0000000000 */
[----:B------:R-:W-:-:S03]  /*3b50*/  ISETP.GE.AND P1, PT, R0, R17, PT ;  /* 0x000000110000720c */ /* 0x000fc60003f26270 */
[----:B-12345:R0:W1:Y:S08]  /*3b60*/  @!P0 MUFU.RCP R4, R23 ;  /* 0x0000001700048308 */ /* 0x03e0700000001000 */
[----:B------:R-:W2:Y:S01]  /*3b70*/  @!P2 MUFU.RCP R22, R22 ;  /* 0x000000160016a308 */ /* 0x000ea20000001000 */
[----:B------:R-:W-:-:S07]  /*3b80*/  ISETP.GE.AND P2, PT, R26, R17, PT ;  /* 0x000000111a00720c */ /* 0x000fce0003f46270 */
[----:B------:R0:W3:Y:S08]  /*3b90*/  @!P1 MUFU.RCP R24, R19 ;  /* 0x0000001300189308 */ /* 0x0000f00000001000 */
[----:B------:R-:W4:Y:S01]  /*3ba0*/  @!P2 MUFU.RCP R18, R18 ;  /* 0x000000120012a308 */ /* 0x000f220000001000 */
[----:B012---:R-:W-:Y:S05]  /*3bb0*/  @P0 BRA `(.L_x_11617) ;  /* 0x0000000c00fc0947 */ /* 0x007fea0003800000 */
        /* <DEDUP_REMOVED lines=22> */
.L_x_11621:
[----:B------:R-:W0:Y:S01]  /*3d20*/  F2I.S64.TRUNC R4, R4 ;  /* 0x0000000400047311 */ /* 0x000e22000020d900 */
[----:B------:R-:W-:Y:S02]  /*3d30*/  IMAD.MOV.U32 R25, RZ, RZ, R26 ;  /* 0x000000ffff197224 */ /* 0x000fe400078e001a */
[----:B0-----:R-:W-:-:S05]  /*3d40*/  IMAD.MOV.U32 R3, RZ, RZ, R4 ;  /* 0x000000ffff037224 */ /* 0x001fca00078e0004 */
[----:B------:R0:W-:Y:S01]  /*3d50*/  STG.E.U8 desc[UR36][R8.64], R3 ;  /* 0x0000000308007986 */ /* 0x0001e2000c101124 */
[----:B------:R-:W-:Y:S05]  /*3d60*/  BRA `(.L_x_11617) ;  /* 0x0000000c00907947 */ /* 0x000fea0003800000 */
.L_x_11620:
        /* <DEDUP_REMOVED lines=10> */
.L_x_11624:
[----:B------:R-:W0:Y:S01]  /*3e10*/  F2I.FTZ.TRUNC.NTZ R3, R4 ;  /* 0x0000000400037305 */ /* 0x000e22000021f100 */
[----:B------:R-:W-:Y:S01]  /*3e20*/  IMAD.MOV.U32 R25, RZ, RZ, R26 ;  /* 0x000000ffff197224 */ /* 0x000fe200078e001a */
[----:B0-----:R0:W-:Y:S01]  /*3e30*/  STG.E desc[UR36][R8.64], R3 ;  /* 0x0000000308007986 */ /* 0x0011e2000c101924 */
[----:B------:R-:W-:Y:S05]  /*3e40*/  BRA `(.L_x_11617) ;  /* 0x0000000c00587947 */ /* 0x000fea0003800000 */
.L_x_11623:
[----:B------:R-:W0:Y:S01]  /*3e50*/  F2I.FTZ.TRUNC.NTZ R3, R4 ;  /* 0x0000000400037305 */ /* 0x000e22000021f100 */
[----:B------:R-:W-:Y:S01]  /*3e60*/  IMAD.MOV.U32 R25, RZ, RZ, R26 ;  /* 0x000000ffff197224 */ /* 0x000fe200078e001a */
[----:B0-----:R0:W-:Y:S01]  /*3e70*/  STG.E.U16 desc[UR36][R8.64], R3 ;  /* 0x0000000308007986 */ /* 0x0011e2000c101524 */
[----:B------:R-:W-:Y:S05]  /*3e80*/  BRA `(.L_x_11617) ;  /* 0x0000000c00487947 */ /* 0x000fea0003800000 */
.L_x_11619:
        /* <DEDUP_REMOVED lines=9> */
.L_x_11626:
[----:B------:R-:W-:Y:S01]  /*3f20*/  F2FP.F16.F32.PACK_AB R4, RZ, R4 ;  /* 0x00000004ff04723e */ /* 0x000fe200000000ff */
[----:B------:R-:W-:-:S04]  /*3f30*/  IMAD.MOV.U32 R25, RZ, RZ, R26 ;  /* 0x000000ffff197224 */ /* 0x000fc800078e001a */
[----:B------:R0:W-:Y:S01]  /*3f40*/  STG.E.U16 desc[UR36][R8.64], R4 ;  /* 0x0000000408007986 */ /* 0x0001e2000c101524 */
[----:B------:R-:W-:Y:S05]  /*3f50*/  BRA `(.L_x_11617) ;  /* 0x0000000c00147947 */ /* 0x000fea0003800000 */
.L_x_11625:
        /* <DEDUP_REMOVED lines=10> */
.L_x_11628:
[----:B------:R-:W-:Y:S01]  /*4000*/  F2FP.F16.F32.PACK_AB R3, RZ, R4 ;  /* 0x00000004ff03723e */ /* 0x000fe200000000ff */
[----:B------:R-:W-:-:S03]  /*4010*/  IMAD.MOV.U32 R25, RZ, RZ, R26 ;  /* 0x000000ffff197224 */ /* 0x000fc600078e001a */
[----:B------:R-:W-:-:S05]  /*4020*/  PRMT R3, R3, 0x5410, RZ ;  /* 0x0000541003037816 */ /* 0x000fca00000000ff */
[----:B------:R0:W-:Y:S01]  /*4030*/  STG.E desc[UR36][R8.64], R3 ;  /* 0x0000000308007986 */ /* 0x0001e2000c101924 */
[----:B------:R-:W-:Y:S05]  /*4040*/  BRA `(.L_x_11617) ;  /* 0x0000000800d87947 */ /* 0x000fea0003800000 */
.L_x_11627:
[----:B------:R-:W-:Y:S01]  /*4050*/  FMUL.FTZ R4, R4, 1 ;  /* 0x3f80000004047820 */ /* 0x000fe20000410000 */
[----:B------:R-:W-:-:S05]  /*4060*/  IMAD.MOV.U32 R25, RZ, RZ, R26 ;  /* 0x000000ffff197224 */ /* 0x000fca00078e001a */
[----:B------:R-:W0:Y:S02]  /*4070*/  F2F.F64.F32 R4, R4 ;  /* 0x0000000400047310 */ /* 0x000e240000201800 */
[----:B0-----:R0:W-:Y:S01]  /*4080*/  STG.E.64 desc[UR36][R8.64], R4 ;  /* 0x0000000408007986 */ /* 0x0011e2000c101b24 */
[----:B------:R-:W-:Y:S05]  /*4090*/  BRA `(.L_x_11617) ;  /* 0x0000000800c47947 */ /* 0x000fea0003800000 */
.L_x_11618:
        /* <DEDUP_REMOVED lines=13> */
.L_x_11631:
[----:B------:R-:W-:Y:S01]  /*4170*/  FMUL.FTZ R4, R4, 1 ;  /* 0x3f80000004047820 */ /* 0x000fe20000410000 */
[----:B------:R-:W-:Y:S01]  /*4180*/  CS2R R6, SRZ ;  /* 0x0000000000067805 */ /* 0x000fe2000001ff00 */
[----:B------:R-:W-:-:S04]  /*4190*/  IMAD.MOV.U32 R25, RZ, RZ, R26 ;  /* 0x000000ffff197224 */ /* 0x000fc800078e001a */
[----:B------:R-:W0:Y:S02]  /*41a0*/  F2F.F64.F32 R4, R4 ;  /* 0x0000000400047310 */ /* 0x000e240000201800 */
[----:B0-----:R0:W-:Y:S01]  /*41b0*/  STG.E.128 desc[UR36][R8.64], R4 ;  /* 0x0000000408007986 */ /* 0x0011e2000c101d24 */
[----:B------:R-:W-:Y:S05]  /*41c0*/  BRA `(.L_x_11617) ;  /* 0x0000000800787947 */ /* 0x000fea0003800000 */
.L_x_11630:
        /* <DEDUP_REMOVED lines=20> */
.L_x_11635:
[----:B------:R-:W-:Y:S05]  /*4310*/  BSYNC B0 ;  /* 0x0000000000007941 */ /* 0x000fea0003800000 */
.L_x_11634:
[----:B------:R-:W-:Y:S01]  /*4320*/  LOP3.LUT R5, R0, R5, RZ, 0xfc, !PT ;  /* 0x0000000500057212 */ /* 0x000fe200078efcff */
[----:B------:R-:W-:-:S04]  /*4330*/  IMAD.MOV.U32 R25, RZ, RZ, R26 ;  /* 0x000000ffff197224 */ /* 0x000fc800078e001a */
[----:B------:R0:W-:Y:S01]  /*4340*/  STG.E.U8 desc[UR36][R8.64], R5 ;  /* 0x0000000508007986 */ /* 0x0001e2000c101124 */
[----:B------:R-:W-:Y:S05]  /*4350*/  BRA `(.L_x_11617) ;  /* 0x0000000800147947 */ /* 0x000fea0003800000 */
.L_x_11633:
        /* <DEDUP_REMOVED lines=12> */
.L_x_11637:
[----:B------:R-:W-:Y:S01]  /*4420*/  IMAD.MOV.U32 R0, RZ, RZ, 0x7f ;  /* 0x0000007fff007424 */ /* 0x000fe200078e00ff */
[----:B------:R-:W-:-:S04]  /*4430*/  ISETP.GT.U32.AND P0, PT, R5, 0x7f800000, PT ;  /* 0x7f8000000500780c */ /* 0x000fc80003f04070 */
[----:B------:R-:W-:-:S09]  /*4440*/  SEL R0, R0, 0x7c, P0 ;  /* 0x0000007c00007807 */ /* 0x000fd20000000000 */
.L_x_11638:
[----:B------:R-:W-:Y:S05]  /*4450*/  BSYNC B0 ;  /* 0x0000000000007941 */ /* 0x000fea0003800000 */
.L_x_11636:
[----:B------:R-:W-:Y:S01]  /*4460*/  LOP3.LUT R4, R4, 0x80000000, RZ, 0xc0, !PT ;  /* 0x8000000004047812 */ /* 0x000fe200078ec0ff */
[----:B------:R-:W-:-:S03]  /*4470*/  IMAD.MOV.U32 R25, RZ, RZ, R26 ;  /* 0x000000ffff197224 */ /* 0x000fc600078e001a */
[----:B------:R-:W-:-:S04]  /*4480*/  SHF.R.U32.HI R3, RZ, 0x18, R4 ;  /* 0x00000018ff037819 */ /* 0x000fc80000011604 */
[----:B------:R-:W-:-:S05]  /*4490*/  LOP3.LUT R3, R0, R3, RZ, 0xfc, !PT ;  /* 0x0000000300037212 */ /* 0x000fca00078efcff */
[----:B------:R0:W-:Y:S01]  /*44a0*/  STG.E.U8 desc[UR36][R8.64], R3 ;  /* 0x0000000308007986 */ /* 0x0001e2000c101124 */
[----:B------:R-:W-:Y:S05]  /*44b0*/  BRA `(.L_x_11617) ;  /* 0x0000000400bc7947 */ /* 0x000fea0003800000 */
.L_x_11632:
[----:B------:R-:W-:Y:S01]  /*44c0*/  F2FP.BF16.F32.PACK_AB R4, RZ, R4 ;  /* 0x00000004ff04723e */ /* 0x000fe200000010ff */
[----:B------:R-:W-:-:S04]  /*44d0*/  IMAD.MOV.U32 R25, RZ, RZ, R26 ;  /* 0x000000ffff197224 */ /* 0x000fc800078e001a */
[----:B------:R0:W-:Y:S01]  /*44e0*/  STG.E.U16 desc[UR36][R8.64], R4 ;  /* 0x0000000408007986 */ /* 0x0001e2000c101524 */
[----:B------:R-:W-:Y:S05]  /*44f0*/  BRA `(.L_x_11617) ;  /* 0x0000000400ac7947 */ /* 0x000fea0003800000 */
.L_x_11629:
        /* <DEDUP_REMOVED lines=12> */
.L_x_11641:
        /* <DEDUP_REMOVED lines=16> */
.L_x_11644:
[----:B------:R-:W-:-:S04]  /*46c0*/  LOP3.LUT R4, R4, 0x80000000, RZ, 0xc0, !PT ;  /* 0x8000000004047812 */ /* 0x000fc800078ec0ff */
[----:B------:R-:W-:-:S04]  /*46d0*/  SHF.R.U32.HI R4, RZ, 0x18, R4 ;  /* 0x00000018ff047819 */ /* 0x000fc80000011604 */
[----:B------:R-:W-:-:S04]  /*46e0*/  LOP3.LUT R3, R3, R4, RZ, 0xfc, !PT ;  /* 0x0000000403037212 */ /* 0x000fc800078efcff */
[----:B------:R-:W-:-:S07]  /*46f0*/  PRMT R0, R3, 0x7610, R0 ;  /* 0x0000761003007816 */ /* 0x000fce0000000000 */
.L_x_11643:
[----:B------:R-:W-:Y:S05]  /*4700*/  BSYNC B0 ;  /* 0x0000000000007941 */ /* 0x000fea0003800000 */
.L_x_11642:
[----:B------:R0:W-:Y:S01]  /*4710*/  STG.E.U8 desc[UR36][R8.64], R0 ;  /* 0x0000000008007986 */ /* 0x0001e2000c101124 */
[----:B------:R-:W-:Y:S01]  /*4720*/  IMAD.MOV.U32 R25, RZ, RZ, R26 ;  /* 0x000000ffff197224 */ /* 0x000fe200078e001a */
[----:B------:R-:W-:Y:S06]  /*4730*/  BRA `(.L_x_11617) ;  /* 0x00000004001c7947 */ /* 0x000fec0003800000 */
.L_x_11640:
        /* <DEDUP_REMOVED lines=16> */
.L_x_11647:
[----:B------:R-:W-:-:S04]  /*4840*/  LOP3.LUT R4, R4, 0x80000000, RZ, 0xc0, !PT ;  /* 0x8000000004047812 */ /* 0x000fc800078ec0ff */
[----:B------:R-:W-:-:S04]  /*4850*/  SHF.R.U32.HI R4, RZ, 0x18, R4 ;  /* 0x00000018ff047819 */ /* 0x000fc80000011604 */
[----:B------:R-:W-:-:S04]  /*4860*/  LOP3.LUT R3, R3, R4, RZ, 0xfc, !PT ;  /* 0x0000000403037212 */ /* 0x000fc800078efcff */
[----:B------:R-:W-:-:S07]  /*4870*/  PRMT R0, R3, 0x7610, R0 ;  /* 0x0000761003007816 */ /* 0x000fce0000000000 */
.L_x_11646:
[----:B------:R-:W-:Y:S05]  /*4880*/  BSYNC B0 ;  /* 0x0000000000007941 */ /* 0x000fea0003800000 */
.L_x_11645:
[----:B------:R0:W-:Y:S01]  /*4890*/  STG.E.U8 desc[UR36][R8.64], R0 ;  /* 0x0000000008007986 */ /* 0x0001e2000c101124 */
[----:B------:R-:W-:Y:S01]  /*48a0*/  IMAD.MOV.U32 R25, RZ, RZ, R26 ;  /* 0x000000ffff197224 */ /* 0x000fe200078e001a */
[----:B------:R-:W-:Y:S06]  /*48b0*/  BRA `(.L_x_11617) ;  /* 0x0000000000bc7947 */ /* 0x000fec0003800000 */
.L_x_11639:
        /* <DEDUP_REMOVED lines=22> */
.L_x_11622:
        /* <DEDUP_REMOVED lines=16> */
.L_x_11650:
[----:B------:R-:W-:Y:S01]  /*4b20*/  IMAD.MOV.U32 R25, RZ, RZ, R26 ;  /* 0x000000ffff197224 */ /* 0x000fe200078e001a */
[----:B------:R-:W-:Y:S06]  /*4b30*/  BRA `(.L_x_11617) ;  /* 0x00000000001c7947 */ /* 0x000fec0003800000 */
.L_x_11649:
[----:B------:R-:W0:Y:S01]  /*4b40*/  F2I.U64.TRUNC R4, R4 ;  /* 0x0000000400047311 */ /* 0x000e22000020d800 */
[----:B------:R-:W-:Y:S01]  /*4b50*/  IMAD.MOV.U32 R25, RZ, RZ, R26 ;  /* 0x000000ffff197224 */ /* 0x000fe200078e001a */
[----:B0-----:R2:W-:Y:S01]  /*4b60*/  STG.E.64 desc[UR36][R8.64], R4 ;  /* 0x0000000408007986 */ /* 0x0015e2000c101b24 */
[----:B------:R-:W-:Y:S05]  /*4b70*/  BRA `(.L_x_11617) ;  /* 0x00000000000c7947 */ /* 0x000fea0003800000 */
.L_x_11648:
[----:B------:R-:W0:Y:S01]  /*4b80*/  F2I.FTZ.U32.TRUNC.NTZ R3, R4 ;  /* 0x0000000400037305 */ /* 0x000e22000021f000 */
[----:B------:R-:W-:Y:S01]  /*4b90*/  IMAD.MOV.U32 R25, RZ, RZ, R26 ;  /* 0x000000ffff197224 */ /* 0x000fe200078e001a */
[----:B0-----:R0:W-:Y:S06]  /*4ba0*/  STG.E desc[UR36][R8.64], R3 ;  /* 0x0000000308007986 */ /* 0x0011ec000c101924 */
.L_x_11617:
[----:B------:R-:W-:Y:S05]  /*4bb0*/  BSYNC B6 ;  /* 0x0000000000067941 */ /* 0x000fea0003800000 */
.L_x_11616:
        /* <DEDUP_REMOVED lines=21> */
[----:B----4-:R-:W0:Y:S02]  /*4d10*/  F2I.FTZ.TRUNC.NTZ R3, R18 ;  /* 0x0000001200037305 */ /* 0x010e24000021f100 */
[----:B0-----:R0:W-:Y:S01]  /*4d20*/  STG.E.U8 desc[UR36][R8.64], R3 ;  /* 0x0000000308007986 */ /* 0x0011e2000c101124 */
[----:B------:R-:W-:Y:S05]  /*4d30*/  BRA `(.L_x_11658) ;  /* 0x0000000c00507947 */ /* 0x000fea0003800000 */
.L_x_11656:
[----:B----4-:R-:W0:Y:S02]  /*4d40*/  F2I.S64.TRUNC R18, R18 ;  /* 0x0000001200127311 */ /* 0x010e24000020d900 */
[----:B0-----:R-:W-:-:S05]  /*4d50*/  IMAD.MOV.U32 R3, RZ, RZ, R18 ;  /* 0x000000ffff037224 */ /* 0x001fca00078e0012 */
[----:B------:R0:W-:Y:S01]  /*4d60*/  STG.E.U8 desc[UR36][R8.64], R3 ;  /* 0x0000000308007986 */ /* 0x0001e2000c101124 */
[----:B------:R-:W-:Y:S05]  /*4d70*/  BRA `(.L_x_11658) ;  /* 0x0000000c00407947 */ /* 0x000fea0003800000 */
.L_x_11655:
[----:B------:R-:W-:-:S13]  /*4d80*/  ISETP.NE.AND P0, PT, R0, 0x2, PT ;  /* 0x000000020000780c */ /* 0x000fda0003f05270 */
[----:B------:R-:W-:Y:S05]  /*4d90*/  @!P0 BRA `(.L_x_11659) ;  /* 0x0000000000288947 */ /* 0x000fea0003800000 */
[----:B------:R-:W-:-:S13]  /*4da0*/  ISETP.NE.AND P0, PT, R0, 0x3, PT ;  /* 0x000000030000780c */ /* 0x000fda0003f05270 */
[----:B------:R-:W-:Y:S05]  /*4db0*/  @!P0 BRA `(.L_x_11660) ;  /* 0x0000000000148947 */ /* 0x000fea0003800000 */
[----:B------:R-:W-:-:S13]  /*4dc0*/  ISETP.NE.AND P0, PT, R0, 0x4, PT ;  /* 0x000000040000780c */ /* 0x000fda0003f05270 */
[----:B------:R-:W-:Y:S05]  /*4dd0*/  @P0 BRA `(.L_x_11657) ;  /* 0x0000000800d00947 */ /* 0x000fea0003800000 */
[----:B----4-:R-:W0:Y:S02]  /*4de0*/  F2I.S64.TRUNC R18, R18 ;  /* 0x0000001200127311 */ /* 0x010e24000020d900 */
[----:B0-----:R0:W-:Y:S01]  /*4df0*/  STG.E.64 desc[UR36][R8.64], R18 ;  /* 0x0000001208007986 */ /* 0x0011e2000c101b24 */
[----:B------:R-:W-:Y:S05]  /*4e00*/  BRA `(.L_x_11658) ;  /* 0x0000000c001c7947 */ /* 0x000fea0003800000 */
.L_x_11660:
[----:B----4-:R-:W0:Y:S02]  /*4e10*/  F2I.FTZ.TRUNC.NTZ R3, R18 ;  /* 0x0000001200037305 */ /* 0x010e24000021f100 */
[----:B0-----:R0:W-:Y:S01]  /*4e20*/  STG.E desc[UR36][R8.64], R3 ;  /* 0x0000000308007986 */ /* 0x0011e2000c101924 */
[----:B------:R-:W-:Y:S05]  /*4e30*/  BRA `(.L_x_11658) ;  /* 0x0000000c00107947 */ /* 0x000fea0003800000 */
.L_x_11659:
[----:B----4-:R-:W0:Y:S02]  /*4e40*/  F2I.FTZ.TRUNC.NTZ R3, R18 ;  /* 0x0000001200037305 */ /* 0x010e24000021f100 */
[----:B0-----:R0:W-:Y:S01]  /*4e50*/  STG.E.U16 desc[UR36][R8.64], R3 ;  /* 0x0000000308007986 */ /* 0x0011e2000c101524 */
[----:B------:R-:W-:Y:S05]  /*4e60*/  BRA `(.L_x_11658) ;  /* 0x0000000c00047947 */ /* 0x000fea0003800000 */
.L_x_11654:
        /* <DEDUP_REMOVED lines=8> */
.L_x_11662:
[----:B----4-:R-:W-:-:S05]  /*4ef0*/  F2FP.F16.F32.PACK_AB R18, RZ, R18 ;  /* 0x00000012ff12723e */ /* 0x010fca00000000ff */
[----:B------:R0:W-:Y:S01]  /*4f00*/  STG.E.U16 desc[UR36][R8.64], R18 ;  /* 0x0000001208007986 */ /* 0x0001e2000c101524 */
[----:B------:R-:W-:Y:S05]  /*4f10*/  BRA `(.L_x_11658) ;  /* 0x0000000800d87947 */ /* 0x000fea0003800000 */
.L_x_11661:
        /* <DEDUP_REMOVED lines=9> */
.L_x_11664:
[----:B----4-:R-:W-:-:S04]  /*4fb0*/  F2FP.F16.F32.PACK_AB R3, RZ, R18 ;  /* 0x00000012ff03723e */ /* 0x010fc800000000ff */
[----:B------:R-:W-:-:S05]  /*4fc0*/  PRMT R3, R3, 0x5410, RZ ;  /* 0x0000541003037816 */ /* 0x000fca00000000ff */
[----:B------:R0:W-:Y:S01]  /*4fd0*/  STG.E desc[UR36][R8.64], R3 ;  /* 0x0000000308007986 */ /* 0x0001e2000c101924 */
[----:B------:R-:W-:Y:S05]  /*4fe0*/  BRA `(.L_x_11658) ;  /* 0x0000000800a47947 */ /* 0x000fea0003800000 */
.L_x_11663:
[----:B----4-:R-:W-:-:S06]  /*4ff0*/  FMUL.FTZ R4, R18, 1 ;  /* 0x3f80000012047820 */ /* 0x010fcc0000410000 */
[----:B------:R-:W0:Y:S02]  /*5000*/  F2F.F64.F32 R4, R4 ;  /* 0x0000000400047310 */ /* 0x000e240000201800 */
[----:B0-----:R0:W-:Y:S01]  /*5010*/  STG.E.64 desc[UR36][R8.64], R4 ;  /* 0x0000000408007986 */ /* 0x0011e2000c101b24 */
[----:B------:R-:W-:Y:S05]  /*5020*/  BRA `(.L_x_11658) ;  /* 0x0000000800947947 */ /* 0x000fea0003800000 */
.L_x_11653:
        /* <DEDUP_REMOVED lines=12> */
.L_x_11667:
[----:B----4-:R-:W-:Y:S01]  /*50f0*/  FMUL.FTZ R4, R18, 1 ;  /* 0x3f80000012047820 */ /* 0x010fe20000410000 */
[----:B------:R-:W-:-:S05]  /*5100*/  CS2R R6, SRZ ;  /* 0x0000000000067805 */ /* 0x000fca000001ff00 */
[----:B------:R-:W0:Y:S02]  /*5110*/  F2F.F64.F32 R4, R4 ;  /* 0x0000000400047310 */ /* 0x000e240000201800 */
[----:B0-----:R0:W-:Y:S01]  /*5120*/  STG.E.128 desc[UR36][R8.64], R4 ;  /* 0x0000000408007986 */ /* 0x0011e2000c101d24 */
[----:B------:R-:W-:Y:S05]  /*5130*/  BRA `(.L_x_11658) ;  /* 0x0000000800507947 */ /* 0x000fea0003800000 */
.L_x_11666:
        /* <DEDUP_REMOVED lines=20> */
.L_x_11671:
[----:B------:R-:W-:Y:S05]  /*5280*/  BSYNC B0 ;  /* 0x0000000000007941 */ /* 0x000fea0003800000 */
.L_x_11670:
[----:B------:R-:W-:-:S05]  /*5290*/  LOP3.LUT R5, R0, R5, RZ, 0xfc, !PT ;  /* 0x0000000500057212 */ /* 0x000fca00078efcff */
[----:B------:R0:W-:Y:S01]  /*52a0*/  STG.E.U8 desc[UR36][R8.64], R5 ;  /* 0x0000000508007986 */ /* 0x0001e2000c101124 */
[----:B------:R-:W-:Y:S05]  /*52b0*/  BRA `(.L_x_11658) ;  /* 0x0000000400f07947 */ /* 0x000fea0003800000 */
.L_x_11669:
        /* <DEDUP_REMOVED lines=12> */
.L_x_11673:
[----:B------:R-:W-:Y:S01]  /*5380*/  IMAD.MOV.U32 R0, RZ, RZ, 0x7f ;  /* 0x0000007fff007424 */ /* 0x000fe200078e00ff */
[----:B------:R-:W-:-:S04]  /*5390*/  ISETP.GT.U32.AND P0, PT, R4, 0x7f800000, PT ;  /* 0x7f8000000400780c */ /* 0x000fc80003f04070 */
[----:B------:R-:W-:-:S09]  /*53a0*/  SEL R0, R0, 0x7c, P0 ;  /* 0x0000007c00007807 */ /* 0x000fd20000000000 */
.L_x_11674:
[----:B------:R-:W-:Y:S05]  /*53b0*/  BSYNC B0 ;  /* 0x0000000000007941 */ /* 0x000fea0003800000 */
.L_x_11672:
[----:B------:R-:W-:-:S04]  /*53c0*/  LOP3.LUT R18, R18, 0x80000000, RZ, 0xc0, !PT ;  /* 0x8000000012127812 */ /* 0x000fc800078ec0ff */
[----:B------:R-:W-:-:S04]  /*53d0*/  SHF.R.U32.HI R3, RZ, 0x18, R18 ;  /* 0x00000018ff037819 */ /* 0x000fc80000011612 */
[----:B------:R-:W-:-:S05]  /*53e0*/  LOP3.LUT R3, R0, R3, RZ, 0xfc, !PT ;  /* 0x0000000300037212 */ /* 0x000fca00078efcff */
[----:B------:R0:W-:Y:S01]  /*53f0*/  STG.E.U8 desc[UR36][R8.64], R3 ;  /* 0x0000000308007986 */ /* 0x0001e2000c101124 */
[----:B------:R-:W-:Y:S05]  /*5400*/  BRA `(.L_x_11658) ;  /* 0x00000004009c7947 */ /* 0x000fea0003800000 */
.L_x_11668:
[----:B----4-:R-:W-:-:S05]  /*5410*/  F2FP.BF16.F32.PACK_AB R18, RZ, R18 ;  /* 0x00000012ff12723e */ /* 0x010fca00000010ff */
[----:B------:R0:W-:Y:S01]  /*5420*/  STG.E.U16 desc[UR36][R8.64], R18 ;  /* 0x0000001208007986 */ /* 0x0001e2000c101524 */
[----:B------:R-:W-:Y:S05]  /*5430*/  BRA `(.L_x_11658) ;  /* 0x0000000400907947 */ /* 0x000fea0003800000 */
.L_x_11665:
        /* <DEDUP_REMOVED lines=8> */
[----:B----4-:R-:W0:Y:S02]  /*54c0*/  F2I.FTZ.U32.TRUNC.NTZ R3, R18 ;  /* 0x0000001200037305 */ /* 0x010e24000021f000 */
[----:B0-----:R0:W-:Y:S01]  /*54d0*/  STG.E.U16 desc[UR36][R8.64], R3 ;  /* 0x0000000308007986 */ /* 0x0011e2000c101524 */
[----:B------:R-:W-:Y:S05]  /*54e0*/  BRA `(.L_x_11658) ;  /* 0x0000000400647947 */ /* 0x000fea0003800000 */
.L_x_11677:
        /* <DEDUP_REMOVED lines=16> */
.L_x_11680:
[----:B------:R-:W-:-:S04]  /*55f0*/  LOP3.LUT R18, R18, 0x80000000, RZ, 0xc0, !PT ;  /* 0x8000000012127812 */ /* 0x000fc800078ec0ff */
[----:B------:R-:W-:-:S04]  /*5600*/  SHF.R.U32.HI R3, RZ, 0x18, R18 ;  /* 0x00000018ff037819 */ /* 0x000fc80000011612 */
[----:B------:R-:W-:-:S04]  /*5610*/  LOP3.LUT R0, R0, R3, RZ, 0xfc, !PT ;  /* 0x0000000300007212 */ /* 0x000fc800078efcff */
[----:B------:R-:W-:-:S07]  /*5620*/  PRMT R4, R0, 0x7610, R4 ;  /* 0x0000761000047816 */ /* 0x000fce0000000004 */
.L_x_11679:
[----:B------:R-:W-:Y:S05]  /*5630*/  BSYNC B0 ;  /* 0x0000000000007941 */ /* 0x000fea0003800000 */
.L_x_11678:
[----:B------:R4:W-:Y:S01]  /*5640*/  STG.E.U8 desc[UR36][R8.64], R4 ;  /* 0x0000000408007986 */ /* 0x0009e2000c101124 */
[----:B------:R-:W-:Y:S05]  /*5650*/  BRA `(.L_x_11658) ;  /* 0x0000000400087947 */ /* 0x000fea0003800000 */
.L_x_11676:
        /* <DEDUP_REMOVED lines=16> */
.L_x_11683:
[----:B------:R-:W-:-:S04]  /*5760*/  LOP3.LUT R18, R18, 0x80000000, RZ, 0xc0, !PT ;  /* 0x8000000012127812 */ /* 0x000fc800078ec0ff */
[----:B------:R-:W-:-:S04]  /*5770*/  SHF.R.U32.HI R3, RZ, 0x18, R18 ;  /* 0x00000018ff037819 */ /* 0x000fc80000011612 */
[----:B------:R-:W-:-:S04]  /*5780*/  LOP3.LUT R0, R0, R3, RZ, 0xfc, !PT ;  /* 0x0000000300007212 */ /* 0x000fc800078efcff */
[----:B------:R-:W-:-:S07]  /*5790*/  PRMT R4, R0, 0x7610, R4 ;  /* 0x0000761000047816 */ /* 0x000fce0000000004 */
.L_x_11682:
[----:B------:R-:W-:Y:S05]  /*57a0*/  BSYNC B0 ;  /* 0x0000000000007941 */ /* 0x000fea0003800000 */
.L_x_11681:
[----:B------:R0:W-:Y:S01]  /*57b0*/  STG.E.U8 desc[UR36][R8.64], R4 ;  /* 0x0000000408007986 */ /* 0x0001e2000c101124 */
[----:B------:R-:W-:Y:S05]  /*57c0*/  BRA `(.L_x_11658) ;  /* 0x0000000000ac7947 */ /* 0x000fea0003800000 */
.L_x_11675:
        /* <DEDUP_REMOVED lines=21> */
.L_x_11657:
        /* <DEDUP_REMOVED lines=16> */
.L_x_11686:
[----:B------:R-:W-:Y:S05]  /*5a20*/  BRA `(.L_x_11658) ;  /* 0x0000000000147947 */ /* 0x000fea0003800000 */
.L_x_11685:
[----:B----4-:R-:W0:Y:S02]  /*5a30*/  F2I.U64.TRUNC R18, R18 ;  /* 0x0000001200127311 */ /* 0x010e24000020d800 */
[----:B0-----:R2:W-:Y:S01]  /*5a40*/  STG.E.64 desc[UR36][R8.64], R18 ;  /* 0x0000001208007986 */ /* 0x0015e2000c101b24 */
[----:B------:R-:W-:Y:S05]  /*5a50*/  BRA `(.L_x_11658) ;  /* 0x0000000000087947 */ /* 0x000fea0003800000 */
.L_x_11684:
[----:B----4-:R-:W0:Y:S02]  /*5a60*/  F2I.FTZ.U32.TRUNC.NTZ R3, R18 ;  /* 0x0000001200037305 */ /* 0x010e24000021f000 */
[----:B0-----:R0:W-:Y:S02]  /*5a70*/  STG.E desc[UR36][R8.64], R3 ;  /* 0x0000000308007986 */ /* 0x0011e4000c101924 */
.L_x_11658:
        /* <DEDUP_REMOVED lines=24> */
.L_x_11690:
[----:B------:R-:W0:Y:S02]  /*5c00*/  F2I.S64.TRUNC R22, R22 ;  /* 0x0000001600167311 */ /* 0x000e24000020d900 */
[----:B0-----:R-:W-:-:S05]  /*5c10*/  IMAD.MOV.U32 R3, RZ, RZ, R22 ;  /* 0x000000ffff037224 */ /* 0x001fca00078e0016 */
[----:B------:R0:W-:Y:S01]  /*5c20*/  STG.E.U8 desc[UR36][R8.64], R3 ;  /* 0x0000000308007986 */ /* 0x0001e2000c101124 */
[----:B------:R-:W-:Y:S05]  /*5c30*/  BRA `(.L_x_11692) ;  /* 0x0000000c00407947 */ /* 0x000fea0003800000 */
.L_x_11689:
        /* <DEDUP_REMOVED lines=9> */
.L_x_11694:
[----:B------:R-:W0:Y:S02]  /*5cd0*/  F2I.FTZ.TRUNC.NTZ R3, R22 ;  /* 0x0000001600037305 */ /* 0x000e24000021f100 */
[----:B0-----:R4:W-:Y:S01]  /*5ce0*/  STG.E desc[UR36][R8.64], R3 ;  /* 0x0000000308007986 */ /* 0x0019e2000c101924 */
[----:B------:R-:W-:Y:S05]  /*5cf0*/  BRA `(.L_x_11692) ;  /* 0x0000000c00107947 */ /* 0x000fea0003800000 */
.L_x_11693:
[----:B------:R-:W0:Y:S02]  /*5d00*/  F2I.FTZ.TRUNC.NTZ R3, R22 ;  /* 0x0000001600037305 */ /* 0x000e24000021f100 */
[----:B0-----:R2:W-:Y:S01]  /*5d10*/  STG.E.U16 desc[UR36][R8.64], R3 ;  /* 0x0000000308007986 */ /* 0x0015e2000c101524 */
[----:B------:R-:W-:Y:S05]  /*5d20*/  BRA `(.L_x_11692) ;  /* 0x0000000c00047947 */ /* 0x000fea0003800000 */
.L_x_11688:
        /* <DEDUP_REMOVED lines=8> */
.L_x_11696:
[----:B------:R-:W-:-:S05]  /*5db0*/  F2FP.F16.F32.PACK_AB R22, RZ, R22 ;  /* 0x00000016ff16723e */ /* 0x000fca00000000ff */
[----:B------:R0:W-:Y:S01]  /*5dc0*/  STG.E.U16 desc[UR36][R8.64], R22 ;  /* 0x0000001608007986 */ /* 0x0001e2000c101524 */
[----:B------:R-:W-:Y:S05]  /*5dd0*/  BRA `(.L_x_11692) ;  /* 0x0000000800d87947 */ /* 0x000fea0003800000 */
.L_x_11695:
        /* <DEDUP_REMOVED lines=9> */
.L_x_11698:
[----:B------:R-:W-:-:S04]  /*5e70*/  F2FP.F16.F32.PACK_AB R3, RZ, R22 ;  /* 0x00000016ff03723e */ /* 0x000fc800000000ff */
[----:B------:R-:W-:-:S05]  /*5e80*/  PRMT R3, R3, 0x5410, RZ ;  /* 0x0000541003037816 */ /* 0x000fca00000000ff */
[----:B------:R0:W-:Y:S01]  /*5e90*/  STG.E desc[UR36][R8.64], R3 ;  /* 0x0000000308007986 */ /* 0x0001e2000c101924 */
[----:B------:R-:W-:Y:S05]  /*5ea0*/  BRA `(.L_x_11692) ;  /* 0x0000000800a47947 */ /* 0x000fea0003800000 */
.L_x_11697:
[----:B------:R-:W-:-:S06]  /*5eb0*/  FMUL.FTZ R4, R22, 1 ;  /* 0x3f80000016047820 */ /* 0x000fcc0000410000 */
[----:B------:R-:W0:Y:S02]  /*5ec0*/  F2F.F64.F32 R4, R4 ;  /* 0x0000000400047310 */ /* 0x000e240000201800 */
[----:B0-----:R0:W-:Y:S01]  /*5ed0*/  STG.E.64 desc[UR36][R8.64], R4 ;  /* 0x0000000408007986 */ /* 0x0011e2000c101b24 */
[----:B------:R-:W-:Y:S05]  /*5ee0*/  BRA `(.L_x_11692) ;  /* 0x0000000800947947 */ /* 0x000fea0003800000 */
.L_x_11687:
        /* <DEDUP_REMOVED lines=12> */
.L_x_11701:
[----:B------:R-:W-:Y:S01]  /*5fb0*/  FMUL.FTZ R4, R22, 1 ;  /* 0x3f80000016047820 */ /* 0x000fe20000410000 */
[----:B------:R-:W-:-:S05]  /*5fc0*/  CS2R R6, SRZ ;  /* 0x0000000000067805 */ /* 0x000fca000001ff00 */
[----:B------:R-:W0:Y:S02]  /*5fd0*/  F2F.F64.F32 R4, R4 ;  /* 0x0000000400047310 */ /* 0x000e240000201800 */
[----:B0-----:R0:W-:Y:S01]  /*5fe0*/  STG.E.128 desc[UR36][R8.64], R4 ;  /* 0x0000000408007986 */ /* 0x0011e2000c101d24 */
[----:B------:R-:W-:Y:S05]  /*5ff0*/  BRA `(.L_x_11692) ;  /* 0x0000000800507947 */ /* 0x000fea0003800000 */
.L_x_11700:
        /* <DEDUP_REMOVED lines=20> */
.L_x_11705:
[----:B------:R-:W-:Y:S05]  /*6140*/  BSYNC B0 ;  /* 0x0000000000007941 */ /* 0x000fea0003800000 */
.L_x_11704:
[----:B------:R-:W-:-:S05]  /*6150*/  LOP3.LUT R5, R0, R5, RZ, 0xfc, !PT ;  /* 0x0000000500057212 */ /* 0x000fca00078efcff */
[----:B------:R0:W-:Y:S01]  /*6160*/  STG.E.U8 desc[UR36][R8.64], R5 ;  /* 0x0000000508007986 */ /* 0x0001e2000c101124 */
[----:B------:R-:W-:Y:S05]  /*6170*/  BRA `(.L_x_11692) ;  /* 0x0000000400f07947 */ /* 0x000fea0003800000 */
.L_x_11703:
        /* <DEDUP_REMOVED lines=12> */
.L_x_11707:
[----:B------:R-:W-:Y:S01]  /*6240*/  IMAD.MOV.U32 R0, RZ, RZ, 0x7f ;  /* 0x0000007fff007424 */ /* 0x000fe200078e00ff */
[----:B------:R-:W-:-:S04]  /*6250*/  ISETP.GT.U32.AND P0, PT, R4, 0x7f800000, PT ;  /* 0x7f8000000400780c */ /* 0x000fc80003f04070 */
[----:B------:R-:W-:-:S09]  /*6260*/  SEL R0, R0, 0x7c, P0 ;  /* 0x0000007c00007807 */ /* 0x000fd20000000000 */
.L_x_11708:
[----:B------:R-:W-:Y:S05]  /*6270*/  BSYNC B0 ;  /* 0x0000000000007941 */ /* 0x000fea0003800000 */
.L_x_11706:
[----:B------:R-:W-:-:S04]  /*6280*/  LOP3.LUT R22, R22, 0x80000000, RZ, 0xc0, !PT ;  /* 0x8000000016167812 */ /* 0x000fc800078ec0ff */
[----:B------:R-:W-:-:S04]  /*6290*/  SHF.R.U32.HI R3, RZ, 0x18, R22 ;  /* 0x00000018ff037819 */ /* 0x000fc80000011616 */
[----:B------:R-:W-:-:S05]  /*62a0*/  LOP3.LUT R3, R0, R3, RZ, 0xfc, !PT ;  /* 0x0000000300037212 */ /* 0x000fca00078efcff */
[----:B------:R0:W-:Y:S01]  /*62b0*/  STG.E.U8 desc[UR36][R8.64], R3 ;  /* 0x0000000308007986 */ /* 0x0001e2000c101124 */
[----:B------:R-:W-:Y:S05]  /*62c0*/  BRA `(.L_x_11692) ;  /* 0x00000004009c7947 */ /* 0x000fea0003800000 */
.L_x_11702:
[----:B------:R-:W-:-:S05]  /*62d0*/  F2FP.BF16.F32.PACK_AB R22, RZ, R22 ;  /* 0x00000016ff16723e */ /* 0x000fca00000010ff */
[----:B------:R0:W-:Y:S01]  /*62e0*/  STG.E.U16 desc[UR36][R8.64], R22 ;  /* 0x0000001608007986 */ /* 0x0001e2000c101524 */
[----:B------:R-:W-:Y:S05]  /*62f0*/  BRA `(.L_x_11692) ;  /* 0x0000000400907947 */ /* 0x000fea0003800000 */
.L_x_11699:
        /* <DEDUP_REMOVED lines=11> */
.L_x_11711:
        /* <DEDUP_REMOVED lines=16> */
.L_x_11714:
[----:B------:R-:W-:-:S04]  /*64b0*/  LOP3.LUT R22, R22, 0x80000000, RZ, 0xc0, !PT ;  /* 0x8000000016167812 */ /* 0x000fc800078ec0ff */
[----:B------:R-:W-:-:S04]  /*64c0*/  SHF.R.U32.HI R3, RZ, 0x18, R22 ;  /* 0x00000018ff037819 */ /* 0x000fc80000011616 */
[----:B------:R-:W-:-:S04]  /*64d0*/  LOP3.LUT R0, R0, R3, RZ, 0xfc, !PT ;  /* 0x0000000300007212 */ /* 0x000fc800078efcff */
[----:B------:R-:W-:-:S07]  /*64e0*/  PRMT R4, R0, 0x7610, R4 ;  /* 0x0000761000047816 */ /* 0x000fce0000000004 */
.L_x_11713:
[----:B------:R-:W-:Y:S05]  /*64f0*/  BSYNC B0 ;  /* 0x0000000000007941 */ /* 0x000fea0003800000 */
.L_x_11712:
[----:B------:R0:W-:Y:S01]  /*6500*/  STG.E.U8 desc[UR36][R8.64], R4 ;  /* 0x0000000408007986 */ /* 0x0001e2000c101124 */
[----:B------:R-:W-:Y:S05]  /*6510*/  BRA `(.L_x_11692) ;  /* 0x0000000400087947 */ /* 0x000fea0003800000 */
.L_x_11710:
        /* <DEDUP_REMOVED lines=16> */
.L_x_11717:
[----:B------:R-:W-:-:S04]  /*6620*/  LOP3.LUT R22, R22, 0x80000000, RZ, 0xc0, !PT ;  /* 0x8000000016167812 */ /* 0x000fc800078ec0ff */
[----:B------:R-:W-:-:S04]  /*6630*/  SHF.R.U32.HI R3, RZ, 0x18, R22 ;  /* 0x00000018ff037819 */ /* 0x000fc80000011616 */
[----:B------:R-:W-:-:S04]  /*6640*/  LOP3.LUT R0, R0, R3, RZ, 0xfc, !PT ;  /* 0x0000000300007212 */ /* 0x000fc800078efcff */
[----:B------:R-:W-:-:S07]  /*6650*/  PRMT R4, R0, 0x7610, R4 ;  /* 0x0000761000047816 */ /* 0x000fce0000000004 */
.L_x_11716:
[----:B------:R-:W-:Y:S05]  /*6660*/  BSYNC B0 ;  /* 0x0000000000007941 */ /* 0x000fea0003800000 */
.L_x_11715:
[----:B------:R0:W-:Y:S01]  /*6670*/  STG.E.U8 desc[UR36][R8.64], R4 ;  /* 0x0000000408007986 */ /* 0x0001e2000c101124 */
[----:B------:R-:W-:Y:S05]  /*6680*/  BRA `(.L_x_11692) ;  /* 0x0000000000ac7947 */ /* 0x000fea0003800000 */
.L_x_11709:
        /* <DEDUP_REMOVED lines=21> */
.L_x_11691:
        /* <DEDUP_REMOVED lines=16> */
.L_x_11720:
[----:B------:R-:W-:Y:S05]  /*68e0*/  BRA `(.L_x_11692) ;  /* 0x0000000000147947 */ /* 0x000fea0003800000 */
.L_x_11719:
[----:B------:R-:W0:Y:S02]  /*68f0*/  F2I.U64.TRUNC R22, R22 ;  /* 0x0000001600167311 */ /* 0x000e24000020d800 */
[----:B0-----:R0:W-:Y:S01]  /*6900*/  STG.E.64 desc[UR36][R8.64], R22 ;  /* 0x0000001608007986 */ /* 0x0011e2000c101b24 */
[----:B------:R-:W-:Y:S05]  /*6910*/  BRA `(.L_x_11692) ;  /* 0x0000000000087947 */ /* 0x000fea0003800000 */
.L_x_11718:
[----:B------:R-:W0:Y:S02]  /*6920*/  F2I.FTZ.U32.TRUNC.NTZ R3, R22 ;  /* 0x0000001600037305 */ /* 0x000e24000021f000 */
[----:B0-----:R0:W-:Y:S02]  /*6930*/  STG.E desc[UR36][R8.64], R3 ;  /* 0x0000000308007986 */ /* 0x0011e4000c101924 */
.L_x_11692:
[----:B------:R-:W-:-:S07]  /*6940*/  VIADD R25, R25, 0x80 ;  /* 0x0000008019197836 */ /* 0x000fce0000000000 */
.L_x_11652:
[----:B------:R-:W-:Y:S05]  /*6950*/  BSYNC B6 ;  /* 0x0000000000067941 */ /* 0x000fea0003800000 */
.L_x_11651:
[----:B------:R-:W-:-:S13]  /*6960*/  ISETP.GE.AND P0, PT, R25, R17, PT ;  /* 0x000000111900720c */ /* 0x000fda0003f06270 */
[----:B------:R-:W-:Y:S05]  /*6970*/  @P0 EXIT ;  /* 0x000000000000094d */ /* 0x000fea0003800000 */
[----:B0-2-4-:R-:W0:Y:S01]  /*6980*/  LDC.64 R4, c[0x0][0x218] ;  /* 0x00008600ff047b82 */ /* 0x015e220000000a00 */
[----:B------:R-:W-:Y:S01]  /*6990*/  PRMT R0, R16, 0x9910, RZ ;  /* 0x0000991010007816 */ /* 0x000fe200000000ff */
[----:B------:R-:W-:Y:S01]  /*69a0*/  IMAD R2, R2, 0x200, R25 ;  /* 0x0000020002027824 */ /* 0x000fe200078e0219 */
[----:B------:R-:W-:Y:S02]  /*69b0*/  ULDC UR4, c[0x0][0x238] ;  /* 0x00008e0000047ab9 */ /* 0x000fe40000000800 */
[----:B------:R-:W-:Y:S01]  /*69c0*/  ISETP.GT.AND P1, PT, R0, 0x9, PT ;  /* 0x000000090000780c */ /* 0x000fe20003f24270 */
[----:B-1----:R-:W-:-:S05]  /*69d0*/  IMAD R3, R2, UR4, RZ ;  /* 0x0000000402037c24 */ /* 0x002fca000f8e02ff */
        /* <DEDUP_REMOVED lines=11> */
[----:B---3--:R-:W0:Y:S02]  /*6a90*/  F2I.FTZ.TRUNC.NTZ R5, R24 ;  /* 0x0000001800057305 */ /* 0x008e24000021f100 */
[----:B0-----:R-:W-:Y:S01]  /*6aa0*/  STG.E.U8 desc[UR36][R2.64], R5 ;  /* 0x0000000502007986 */ /* 0x001fe2000c101124 */
[----:B------:R-:W-:Y:S05]  /*6ab0*/  EXIT ;  /* 0x000000000000794d */ /* 0x000fea0003800000 */
.L_x_11724:
[----:B---3--:R-:W0:Y:S02]  /*6ac0*/  F2I.S64.TRUNC R24, R24 ;  /* 0x0000001800187311 */ /* 0x008e24000020d900 */
[----:B0-----:R-:W-:-:S05]  /*6ad0*/  IMAD.MOV.U32 R5, RZ, RZ, R24 ;  /* 0x000000ffff057224 */ /* 0x001fca00078e0018 */
[----:B------:R-:W-:Y:S01]  /*6ae0*/  STG.E.U8 desc[UR36][R2.64], R5 ;  /* 0x0000000502007986 */ /* 0x000fe2000c101124 */
[----:B------:R-:W-:Y:S05]  /*6af0*/  EXIT ;  /* 0x000000000000794d */ /* 0x000fea0003800000 */
.L_x_11723:
[----:B------:R-:W-:-:S13]  /*6b00*/  ISETP.NE.AND P0, PT, R0, 0x2, PT ;  /* 0x000000020000780c */ /* 0x000fda0003f05270 */
[----:B------:R-:W-:Y:S05]  /*6b10*/  @!P0 BRA `(.L_x_11726) ;  /* 0x0000000000288947 */ /* 0x000fea0003800000 */
[----:B------:R-:W-:-:S13]  /*6b20*/  ISETP.NE.AND P0, PT, R0, 0x3, PT ;  /* 0x000000030000780c */ /* 0x000fda0003f05270 */
[----:B------:R-:W-:Y:S05]  /*6b30*/  @!P0 BRA `(.L_x_11727) ;  /* 0x0000000000148947 */ /* 0x000fea0003800000 */
[----:B------:R-:W-:-:S13]  /*6b40*/  ISETP.NE.AND P0, PT, R0, 0x4, PT ;  /* 0x000000040000780c */ /* 0x000fda0003f05270 */
[----:B------:R-:W-:Y:S05]  /*6b50*/  @P0 BRA `(.L_x_11725) ;  /* 0x0000000800d00947 */ /* 0x000fea0003800000 */
[----:B---3--:R-:W0:Y:S02]  /*6b60*/  F2I.S64.TRUNC R24, R24 ;  /* 0x0000001800187311 */ /* 0x008e24000020d900 */
[----:B0-----:R-:W-:Y:S01]  /*6b70*/  STG.E.64 desc[UR36][R2.64], R24 ;  /* 0x0000001802007986 */ /* 0x001fe2000c101b24 */
[----:B------:R-:W-:Y:S05]  /*6b80*/  EXIT ;  /* 0x000000000000794d */ /* 0x000fea0003800000 */
.L_x_11727:
[----:B---3--:R-:W0:Y:S02]  /*6b90*/  F2I.FTZ.TRUNC.NTZ R5, R24 ;  /* 0x0000001800057305 */ /* 0x008e24000021f100 */
[----:B0-----:R-:W-:Y:S01]  /*6ba0*/  STG.E desc[UR36][R2.64], R5 ;  /* 0x0000000502007986 */ /* 0x001fe2000c101924 */
[----:B------:R-:W-:Y:S05]  /*6bb0*/  EXIT ;  /* 0x000000000000794d */ /* 0x000fea0003800000 */
.L_x_11726:
[----:B---3--:R-:W0:Y:S02]  /*6bc0*/  F2I.FTZ.TRUNC.NTZ R5, R24 ;  /* 0x0000001800057305 */ /* 0x008e24000021f100 */
[----:B0-----:R-:W-:Y:S01]  /*6bd0*/  STG.E.U16 desc[UR36][R2.64], R5 ;  /* 0x0000000502007986 */ /* 0x001fe2000c101524 */
[----:B------:R-:W-:Y:S05]  /*6be0*/  EXIT ;  /* 0x000000000000794d */ /* 0x000fea0003800000 */
.L_x_11722:
        /* <DEDUP_REMOVED lines=8> */
.L_x_11729:
[----:B---3--:R-:W-:-:S05]  /*6c70*/  F2FP.F16.F32.PACK_AB R24, RZ, R24 ;  /* 0x00000018ff18723e */ /* 0x008fca00000000ff */
[----:B------:R-:W-:Y:S01]  /*6c80*/  STG.E.U16 desc[UR36][R2.64], R24 ;  /* 0x0000001802007986 */ /* 0x000fe2000c101524 */
[----:B------:R-:W-:Y:S05]  /*6c90*/  EXIT ;  /* 0x000000000000794d */ /* 0x000fea0003800000 */
.L_x_11728:
        /* <DEDUP_REMOVED lines=9> */
.L_x_11731:
[----:B---3--:R-:W-:-:S04]  /*6d30*/  F2FP.F16.F32.PACK_AB R5, RZ, R24 ;  /* 0x00000018ff05723e */ /* 0x008fc800000000ff */
[----:B------:R-:W-:-:S05]  /*6d40*/  PRMT R5, R5, 0x5410, RZ ;  /* 0x0000541005057816 */ /* 0x000fca00000000ff */
[----:B------:R-:W-:Y:S01]  /*6d50*/  STG.E desc[UR36][R2.64], R5 ;  /* 0x0000000502007986 */ /* 0x000fe2000c101924 */
[----:B------:R-:W-:Y:S05]  /*6d60*/  EXIT ;  /* 0x000000000000794d */ /* 0x000fea0003800000 */
.L_x_11730:
[----:B---3--:R-:W-:-:S06]  /*6d70*/  FMUL.FTZ R4, R24, 1 ;  /* 0x3f80000018047820 */ /* 0x008fcc0000410000 */
[----:B------:R-:W0:Y:S02]  /*6d80*/  F2F.F64.F32 R4, R4 ;  /* 0x0000000400047310 */ /* 0x000e240000201800 */
[----:B0-----:R-:W-:Y:S01]  /*6d90*/  STG.E.64 desc[UR36][R2.64], R4 ;  /* 0x0000000402007986 */ /* 0x001fe2000c101b24 */
[----:B------:R-:W-:Y:S05]  /*6da0*/  EXIT ;  /* 0x000000000000794d */ /* 0x000fea0003800000 */
.L_x_11721:
        /* <DEDUP_REMOVED lines=12> */
.L_x_11734:
[----:B---3--:R-:W-:Y:S01]  /*6e70*/  FMUL.FTZ R4, R24, 1 ;  /* 0x3f80000018047820 */ /* 0x008fe20000410000 */
[----:B------:R-:W-:-:S05]  /*6e80*/  CS2R R6, SRZ ;  /* 0x0000000000067805 */ /* 0x000fca000001ff00 */
[----:B------:R-:W0:Y:S02]  /*6e90*/  F2F.F64.F32 R4, R4 ;  /* 0x0000000400047310 */ /* 0x000e240000201800 */
[----:B0-----:R-:W-:Y:S01]  /*6ea0*/  STG.E.128 desc[UR36][R2.64], R4 ;  /* 0x0000000402007986 */ /* 0x001fe2000c101d24 */
[----:B------:R-:W-:Y:S05]  /*6eb0*/  EXIT ;  /* 0x000000000000794d */ /* 0x000fea0003800000 */
.L_x_11733:
        /* <DEDUP_REMOVED lines=20> */
.L_x_11738:
[----:B------:R-:W-:Y:S05]  /*7000*/  BSYNC B0 ;  /* 0x0000000000007941 */ /* 0x000fea0003800000 */
.L_x_11737:
[----:B------:R-:W-:-:S05]  /*7010*/  LOP3.LUT R7, R0, R7, RZ, 0xfc, !PT ;  /* 0x0000000700077212 */ /* 0x000fca00078efcff */
[----:B------:R-:W-:Y:S01]  /*7020*/  STG.E.U8 desc[UR36][R2.64], R7 ;  /* 0x0000000702007986 */ /* 0x000fe2000c101124 */
[----:B------:R-:W-:Y:S05]  /*7030*/  EXIT ;  /* 0x000000000000794d */ /* 0x000fea0003800000 */
.L_x_11736:
        /* <DEDUP_REMOVED lines=12> */
.L_x_11740:
[----:B------:R-:W-:Y:S01]  /*7100*/  IMAD.MOV.U32 R0, RZ, RZ, 0x7f ;  /* 0x0000007fff007424 */ /* 0x000fe200078e00ff */
[----:B------:R-:W-:-:S04]  /*7110*/  ISETP.GT.U32.AND P0, PT, R4, 0x7f800000, PT ;  /* 0x7f8000000400780c */ /* 0x000fc80003f04070 */
[----:B------:R-:W-:-:S09]  /*7120*/  SEL R0, R0, 0x7c, P0 ;  /* 0x0000007c00007807 */ /* 0x000fd20000000000 */
.L_x_11741:
[----:B------:R-:W-:Y:S05]  /*7130*/  BSYNC B0 ;  /* 0x0000000000007941 */ /* 0x000fea0003800000 */
.L_x_11739:
[----:B------:R-:W-:-:S04]  /*7140*/  LOP3.LUT R24, R24, 0x80000000, RZ, 0xc0, !PT ;  /* 0x8000000018187812 */ /* 0x000fc800078ec0ff */
[----:B------:R-:W-:-:S04]  /*7150*/  SHF.R.U32.HI R5, RZ, 0x18, R24 ;  /* 0x00000018ff057819 */ /* 0x000fc80000011618 */
[----:B------:R-:W-:-:S05]  /*7160*/  LOP3.LUT R5, R0, R5, RZ, 0xfc, !PT ;  /* 0x0000000500057212 */ /* 0x000fca00078efcff */
[----:B------:R-:W-:Y:S01]  /*7170*/  STG.E.U8 desc[UR36][R2.64], R5 ;  /* 0x0000000502007986 */ /* 0x000fe2000c101124 */
[----:B------:R-:W-:Y:S05]  /*7180*/  EXIT ;  /* 0x000000000000794d */ /* 0x000fea0003800000 */
.L_x_11735:
[----:B---3--:R-:W-:-:S05]  /*7190*/  F2FP.BF16.F32.PACK_AB R24, RZ, R24 ;  /* 0x00000018ff18723e */ /* 0x008fca00000010ff */
[----:B------:R-:W-:Y:S01]  /*71a0*/  STG.E.U16 desc[UR36][R2.64], R24 ;  /* 0x0000001802007986 */ /* 0x000fe2000c101524 */
[----:B------:R-:W-:Y:S05]  /*71b0*/  EXIT ;  /* 0x000000000000794d */ /* 0x000fea0003800000 */
.L_x_11732:
        /* <DEDUP_REMOVED lines=8> */
[----:B---3--:R-:W0:Y:S02]  /*7240*/  F2I.FTZ.U32.TRUNC.NTZ R5, R24 ;  /* 0x0000001800057305 */ /* 0x008e24000021f000 */
[----:B0-----:R-:W-:Y:S01]  /*7250*/  STG.E.U16 desc[UR36][R2.64], R5 ;  /* 0x0000000502007986 */ /* 0x001fe2000c101524 */
[----:B------:R-:W-:Y:S05]  /*7260*/  EXIT ;  /* 0x000000000000794d */ /* 0x000fea0003800000 */
.L_x_11744:
        /* <DEDUP_REMOVED lines=16> */
.L_x_11747:
[----:B------:R-:W-:-:S04]  /*7370*/  LOP3.LUT R24, R24, 0x80000000, RZ, 0xc0, !PT ;  /* 0x8000000018187812 */ /* 0x000fc800078ec0ff */
[----:B------:R-:W-:-:S04]  /*7380*/  SHF.R.U32.HI R5, RZ, 0x18, R24 ;  /* 0x00000018ff057819 */ /* 0x000fc80000011618 */
[----:B------:R-:W-:-:S04]  /*7390*/  LOP3.LUT R4, R4, R5, RZ, 0xfc, !PT ;  /* 0x0000000504047212 */ /* 0x000fc800078efcff */
[----:B------:R-:W-:-:S07]  /*73a0*/  PRMT R0, R4, 0x7610, R0 ;  /* 0x0000761004007816 */ /* 0x000fce0000000000 */
.L_x_11746:
[----:B------:R-:W-:Y:S05]  /*73b0*/  BSYNC B0 ;  /* 0x0000000000007941 */ /* 0x000fea0003800000 */
.L_x_11745:
[----:B------:R-:W-:Y:S01]  /*73c0*/  STG.E.U8 desc[UR36][R2.64], R0 ;  /* 0x0000000002007986 */ /* 0x000fe2000c101124 */
[----:B------:R-:W-:Y:S05]  /*73d0*/  EXIT ;  /* 0x000000000000794d */ /* 0x000fea0003800000 */
.L_x_11743:
        /* <DEDUP_REMOVED lines=16> */
.L_x_11750:
[----:B------:R-:W-:-:S04]  /*74e0*/  LOP3.LUT R24, R24, 0x80000000, RZ, 0xc0, !PT ;  /* 0x8000000018187812 */ /* 0x000fc800078ec0ff */
[----:B------:R-:W-:-:S04]  /*74f0*/  SHF.R.U32.HI R5, RZ, 0x18, R24 ;  /* 0x00000018ff057819 */ /* 0x000fc80000011618 */
[----:B------:R-:W-:-:S04]  /*7500*/  LOP3.LUT R4, R4, R5, RZ, 0xfc, !PT ;  /* 0x0000000504047212 */ /* 0x000fc800078efcff */
[----:B------:R-:W-:-:S07]  /*7510*/  PRMT R0, R4, 0x7610, R0 ;  /* 0x0000761004007816 */ /* 0x000fce0000000000 */
.L_x_11749:
[----:B------:R-:W-:Y:S05]  /*7520*/  BSYNC B0 ;  /* 0x0000000000007941 */ /* 0x000fea0003800000 */
.L_x_11748:
[----:B------:R-:W-:Y:S01]  /*7530*/  STG.E.U8 desc[UR36][R2.64], R0 ;  /* 0x0000000002007986 */ /* 0x000fe2000c101124 */
[----:B------:R-:W-:Y:S05]  /*7540*/  EXIT ;  /* 0x000000000000794d */ /* 0x000fea0003800000 */
.L_x_11742:
        /* <DEDUP_REMOVED lines=21> */
.L_x_11725:
        /* <DEDUP_REMOVED lines=16> */
.L_x_11753:
[----:B------:R-:W-:Y:S05]  /*77a0*/  EXIT ;  /* 0x000000000000794d */ /* 0x000fea0003800000 */
.L_x_11752:
[----:B---3--:R-:W0:Y:S02]  /*77b0*/  F2I.U64.TRUNC R24, R24 ;  /* 0x0000001800187311 */ /* 0x008e24000020d800 */
[----:B0-----:R-:W-:Y:S01]  /*77c0*/  STG.E.64 desc[UR36][R2.64], R24 ;  /* 0x0000001802007986 */ /* 0x001fe2000c101b24 */
[----:B------:R-:W-:Y:S05]  /*77d0*/  EXIT ;  /* 0x000000000000794d */ /* 0x000fea0003800000 */
.L_x_11751:
[----:B---3--:R-:W0:Y:S02]  /*77e0*/  F2I.FTZ.U32.TRUNC.NTZ R5, R24 ;  /* 0x0000001800057305 */ /* 0x008e24000021f000 */
[----:B0-----:R-:W-:Y:S01]  /*77f0*/  STG.E desc[UR36][R2.64], R5 ;  /* 0x0000000502007986 */ /* 0x001fe2000c101924 */
[----:B------:R-:W-:Y:S05]  /*7800*/  EXIT ;  /* 0x000000000000794d */ /* 0x000fea0003800000 */
.L_x_11754:
        /* <DEDUP_REMOVED lines=15> */
.L_x_19667:


//--------------------- .text._ZN2at6native18elementwise_kernelILi128ELi2EZNS0_22gpu_kernel_impl_nocastIZZZNS0_22reciprocal_kernel_cudaERNS_18TensorIteratorBaseEENKUlvE_clEvENKUlvE0_clEvEUlfE_EEvS4_RKT_EUliE_EEviT1_ --------------------------
	.section	.text._ZN2at6native18elementwise_kernelILi128ELi2EZNS0_22gpu_kernel_impl_nocastIZZZNS0_22reciprocal_kernel_cudaERNS_18TensorIteratorBaseEENKUlvE_clEvENKUlvE0_clEvEUlfE_EEvS4_RKT_EUliE_EEviT1_,"ax",@progbits
	.align	128
        .global         _ZN2at6native18elementwise_kernelILi128ELi2EZNS0_22gpu_kernel_impl_nocastIZZZNS0_22reciprocal_kernel_cudaERNS_18TensorIteratorBaseEENKUlvE_clEvENKUlvE0_clEvEUlfE_EEvS4_RKT_EUliE_EEviT1_
        .type           _ZN2at6native18elementwise_kernelILi128ELi2EZNS0_22gpu_kernel_impl_nocastIZZZNS0_22reciprocal_kernel_cudaERNS_18TensorIteratorBaseEENKUlvE_clEvENKUlvE0_clEvEUlfE_EEvS4_RKT_EUliE_EEviT1_,@function
        .size           _ZN2at6native18elementwise_kernelILi128ELi2EZNS0_22gpu_kernel_impl_nocastIZZZNS0_22reciprocal_kernel_cudaERNS_18TensorIteratorBaseEENKUlvE_clEvENKUlvE0_clEvEUlfE_EEvS4_RKT_EUliE_EEviT1_,(.L_x_19668 - _ZN2at6native18elementwise_kernelILi128ELi2EZNS0_22gpu_kernel_impl_nocastIZZZNS0_22reciprocal_kernel_cudaERNS_18TensorIteratorBaseEENKUlvE_clEvENKUlvE0_clEvEUlfE_EEvS4_RKT_EUliE_EEviT1_)
        .other          _ZN2at6native18elementwise_kernelILi128ELi2EZNS0_22gpu_kernel_impl_nocastIZZZNS0_22reciprocal_kernel_cudaERNS_18TensorIteratorBaseEENKUlvE_clEvENKUlvE0_clEvEUlfE_EEvS4_RKT_EUliE_EEviT1_,@"STO_CUDA_ENTRY STV_DEFAULT"
_ZN2at6native18elementwise_kernelILi128ELi2EZNS0_22gpu_kernel_impl_nocastIZZZNS0_22reciprocal_kernel_cudaERNS_18TensorIteratorBaseEENKUlvE_clEvENKUlvE0_clEvEUlfE_EEvS4_RKT_EUliE_EEviT1_:
.text._ZN2at6native18elementwise_kernelILi128ELi2EZNS0_22gpu_kernel_impl_nocastIZZZNS0_22reciprocal_kernel_cudaERNS_18TensorIteratorBaseEENKUlvE_clEvENKUlvE0_clEvEUlfE_EEvS4_RKT_EUliE_EEviT1_:
        /* <DEDUP_REMOVED lines=312> */
.L_x_11757:
        /* <DEDUP_REMOVED lines=8> */
[----:B--2---:R-:W0:Y:S04]  /*1400*/  MUFU.RCP R9, R4 ;  /* 0x0000000400097308 */ /* 0x004e280000001000 */
[----:B0-----:R0:W-:Y:S04]  /*1410*/  STG.E desc[UR4][R2.64], R9 ;  /* 0x0000000902007986 */ /* 0x0011e8000c101904 */
.L_x_11756:
[----:B------:R-:W-:Y:S05]  /*1420*/  BSYNC B0 ;  /* 0x0000000000007941 */ /* 0x000fea0003800000 */
.L_x_11755:
        /* <DEDUP_REMOVED lines=305> */
.L_x_11758:
[----:B------:R-:W-:Y:S02]  /*2740*/  ULDC.64 UR6, c[0x0][0x418] ;  /* 0x0001060000067ab9 */ /* 0x000fe40000000a00 */
[----:B------:R-:W-:-:S04]  /*2750*/  IADD3 R4, P0, R0, UR6, RZ ;  /* 0x0000000600047c10 */ /* 0x000fc8000ff1e0ff */
[----:B------:R-:W-:Y:S01]  /*2760*/  IADD3.X R5, RZ, UR7, RZ, P0, !PT ;  /* 0x00000007ff057c10 */ /* 0x000fe200087fe4ff */
[----:B------:R-:W-:-:S04]  /*2770*/  ULDC.64 UR6, c[0x0][0x410] ;  /* 0x0001040000067ab9 */ /* 0x000fc80000000a00 */
[----:B------:R-:W2:Y:S01]  /*2780*/  LDG.E R4, desc[UR4][R4.64] ;  /* 0x0000000404047981 */ /* 0x000ea2000c1e1900 */
[----:B------:R-:W-:-:S04]  /*2790*/  IADD3 R2, P0, R3, UR6, RZ ;  /* 0x0000000603027c10 */ /* 0x000fc8000ff1e0ff */
[----:B------:R-:W-:Y:S01]  /*27a0*/  IADD3.X R3, RZ, UR7, RZ, P0, !PT ;  /* 0x00000007ff037c10 */ /* 0x000fe200087fe4ff */
[----:B--2---:R-:W0:Y:S04]  /*27b0*/  MUFU.RCP R7, R4 ;  /* 0x0000000400077308 */ /* 0x004e280000001000 */
[----:B0-----:R-:W-:Y:S01]  /*27c0*/  STG.E desc[UR4][R2.64], R7 ;  /* 0x0000000702007986 */ /* 0x001fe2000c101904 */
[----:B------:R-:W-:Y:S05]  /*27d0*/  EXIT ;  /* 0x000000000000794d */ /* 0x000fea0003800000 */
.L_x_11759:
        /* <DEDUP_REMOVED lines=10> */
.L_x_19668:


//--------------------- .text._ZN2at6native27unrolled_elementwise_kernelIZZZNS0_22reciprocal_kernel_cudaERNS_18TensorIteratorBaseEENKUlvE_clEvENKUlvE0_clEvEUlfE_St5arrayIPcLm2EELi4E23TrivialOffsetCalculatorILi1EjESB_NS0_6memory15LoadWithoutCastENSC_16StoreWithoutCastEEEviT_T0_T2_T3_T4_T5_ --------------------------
	.section	.text._ZN2at6native27unrolled_elementwise_kernelIZZZNS0_22reciprocal_kernel_cudaERNS_18TensorIteratorBaseEENKUlvE_clEvENKUlvE0_clEvEUlfE_St5arrayIPcLm2EELi4E23TrivialOffsetCalculatorILi1EjESB_NS0_6memory15LoadWithoutCastENSC_16StoreWithoutCastEEEviT_T0_T2_T3_T4_T5_,"ax",@progbits
	.align	128
        .global         _ZN2at6native27unrolled_elementwise_kernelIZZZNS0_22reciprocal_kernel_cudaERNS_18TensorIteratorBaseEENKUlvE_clEvENKUlvE0_clEvEUlfE_St5arrayIPcLm2EELi4E23TrivialOffsetCalculatorILi1EjESB_NS0_6memory15LoadWithoutCastENSC_16StoreWithoutCastEEEviT_T0_T2_T3_T4_T5_
        .type           _ZN2at6native27unrolled_elementwise_kernelIZZZNS0_22reciprocal_kernel_cudaERNS_18TensorIteratorBaseEENKUlvE_clEvENKUlvE0_clEvEUlfE_St5arrayIPcLm2EELi4E23TrivialOffsetCalculatorILi1EjESB_NS0_6memory15LoadWithoutCastENSC_16StoreWithoutCastEEEviT_T0_T2_T3_T4_T5_,@function
        .size           _ZN2at6native27unrolled_elementwise_kernelIZZZNS0_22reciprocal_kernel_cudaERNS_18TensorIteratorBaseEENKUlvE_clEvENKUlvE0_clEvEUlfE_St5arrayIPcLm2EELi4E23TrivialOffsetCalculatorILi1EjESB_NS0_6memory15LoadWithoutCastENSC_16StoreWithoutCastEEEviT_T0_T2_T3_T4_T5_,(.L_x_19669 - _ZN2at6native27unrolled_elementwise_kernelIZZZNS0_22reciprocal_kernel_cudaERNS_18TensorIteratorBaseEENKUlvE_clEvENKUlvE0_clEvEUlfE_St5arrayIPcLm2EELi4E23TrivialOffsetCalculatorILi1EjESB_NS0_6memory15LoadWithoutCastENSC_16StoreWithoutCastEEEviT_T0_T2_T3_T4_T5_)
        .other          _ZN2at6native27unrolled_elementwise_kernelIZZZNS0_22reciprocal_kernel_cudaERNS_18TensorIteratorBaseEENKUlvE_clEvENKUlvE0_clEvEUlfE_St5arrayIPcLm2EELi4E23TrivialOffsetCalculatorILi1EjESB_NS0_6memory15LoadWithoutCastENSC_16StoreWithoutCastEEEviT_T0_T2_T3_T4_T5_,@"STO_CUDA_ENTRY STV_DEFAULT"
_ZN2at6native27unrolled_elementwise_kernelIZZZNS0_22reciprocal_kernel_cudaERNS_18TensorIteratorBaseEENKUlvE_clEvENKUlvE0_clEvEUlfE_St5arrayIPcLm2EELi4E23TrivialOffsetCalculatorILi1EjESB_NS0_6memory15LoadWithoutCastENSC_16StoreWithoutCastEEEviT_T0_T2_T3_T4_T5_:
.text._ZN2at6native27unrolled_elementwise_kernelIZZZNS0_22reciprocal_kernel_cudaERNS_18TensorIteratorBaseEENKUlvE_clEvENKUlvE0_clEvEUlfE_St5arrayIPcLm2EELi4E23TrivialOffsetCalculatorILi1EjESB_NS0_6memory15LoadWithoutCastENSC_16StoreWithoutCastEEEviT_T0_T2_T3_T4_T5_:
        /* <DEDUP_REMOVED lines=44> */
[----:B--2---:R-:W0:Y:S03]  /*02c0*/  @!P0 MUFU.RCP R5, R8 ;  /* 0x0000000800058308 */ /* 0x004e260000001000 */
[----:B0-----:R1:W-:Y:S05]  /*02d0*/  @!P0 STG.E desc[UR4][R6.64], R5 ;  /* 0x0000000506008986 */ /* 0x0013ea000c101904 */
[----:B----4-:R1:W0:Y:S01]  /*02e0*/  @!P2 MUFU.RCP R3, R11 ;  /* 0x0000000b0003a308 */ /* 0x0102220000001000 */
[----:B------:R-:W-:-:S07]  /*02f0*/  ISETP.GE.AND P2, PT, R13, R2, PT ;  /* 0x000000020d00720c */ /* 0x000fce0003f46270 */
[----:B---3--:R1:W2:Y:S06]  /*0300*/  @!P1 MUFU.RCP R4, R20 ;  /* 0x0000001400049308 */ /* 0x0082ac0000001000 */
        /* <DEDUP_REMOVED lines=11> */
.L_x_11761:
[----:B------:R-:W-:Y:S05]  /*03c0*/  BSYNC B0 ;  /* 0x0000000000007941 */ /* 0x000fea0003800000 */
.L_x_11760:
[-C--:B------:R-:W-:Y:S02]  /*03d0*/  ISETP.GE.AND P1, PT, R13, R2.reuse, PT ;  /* 0x000000020d00720c */ /* 0x080fe40003f26270 */
[----:B------:R-:W-:-:S11]  /*03e0*/  ISETP.GE.AND P0, PT, R15, R2, PT ;  /* 0x000000020f00720c */ /* 0x000fd60003f06270 */
[----:B------:R-:W-:Y:S05]  /*03f0*/  @P1 EXIT ;  /* 0x000000000000194d */ /* 0x000fea0003800000 */
[----:B0-----:R-:W0:Y:S01]  /*0400*/  LDC.64 R2, c[0x0][0x218] ;  /* 0x00008600ff027b82 */ /* 0x001e220000000a00 */
[----:B-1---5:R-:W1:Y:S01]  /*0410*/  @!P0 MUFU.RCP R5, R10 ;  /* 0x0000000a00058308 */ /* 0x022e620000001000 */
[----:B------:R-:W-:-:S04]  /*0420*/  IMAD R13, R0, 0x200, R13 ;  /* 0x00000200000d7824 */ /* 0x000fc800078e020d */
[----:B0-----:R-:W-:-:S05]  /*0430*/  IMAD.WIDE.U32 R2, R13, 0x4, R2 ;  /* 0x000000040d027825 */ /* 0x001fca00078e0002 */
[----:B-1----:R-:W-:Y:S01]  /*0440*/  STG.E desc[UR4][R2.64], R5 ;  /* 0x0000000502007986 */ /* 0x002fe2000c101904 */
[----:B------:R-:W-:Y:S05]  /*0450*/  EXIT ;  /* 0x000000000000794d */ /* 0x000fea0003800000 */
.L_x_11762:
        /* <DEDUP_REMOVED lines=10> */
.L_x_19669:


//--------------------- .text._ZN2at6native29vectorized_elementwise_kernelILi2EZZZNS0_22reciprocal_kernel_cudaERNS_18TensorIteratorBaseEENKUlvE_clEvENKUlvE0_clEvEUlfE_St5arrayIPcLm2EEEEviT0_T1_ --------------------------
	.section	.text._ZN2at6native29vectorized_elementwise_kernelILi2EZZZNS0_22reciprocal_kernel_cudaERNS_18TensorIteratorBaseEENKUlvE_clEvENKUlvE0_clEvEUlfE_St5arrayIPcLm2EEEEviT0_T1_,"ax",@progbits
	.align	128
        .global         _ZN2at6native29vectorized_elementwise_kernelILi2EZZZNS0_22reciprocal_kernel_cudaERNS_18TensorIteratorBaseEENKUlvE_clEvENKUlvE0_clEvEUlfE_St5arrayIPcLm2EEEEviT0_T1_
        .type           _ZN2at6native29vectorized_elementwise_kernelILi2EZZZNS0_22reciprocal_kernel_cudaERNS_18TensorIteratorBaseEENKUlvE_clEvENKUlvE0_clEvEUlfE_St5arrayIPcLm2EEEEviT0_T1_,@function
        .size           _ZN2at6native29vectorized_elementwise_kernelILi2EZZZNS0_22reciprocal_kernel_cudaERNS_18TensorIteratorBaseEENKUlvE_clEvENKUlvE0_clEvEUlfE_St5arrayIPcLm2EEEEviT0_T1_,(.L_x_19670 - _ZN2at6native29vectorized_elementwise_kernelILi2EZZZNS0_22reciprocal_kernel_cudaERNS_18TensorIteratorBaseEENKUlvE_clEvENKUlvE0_clEvEUlfE_St5arrayIPcLm2EEEEviT0_T1_)
        .other          _ZN2at6native29vectorized_elementwise_kernelILi2EZZZNS0_22reciprocal_kernel_cudaERNS_18TensorIteratorBaseEENKUlvE_clEvENKUlvE0_clEvEUlfE_St5arrayIPcLm2EEEEviT0_T1_,@"STO_CUDA_ENTRY STV_DEFAULT"
_ZN2at6native29vectorized_elementwise_kernelILi2EZZZNS0_22reciprocal_kernel_cudaERNS_18TensorIteratorBaseEENKUlvE_clEvENKUlvE0_clEvEUlfE_St5arrayIPcLm2EEEEviT0_T1_:
.text._ZN2at6native29vectorized_elementwise_kernelILi2EZZZNS0_22reciprocal_kernel_cudaERNS_18TensorIteratorBaseEENKUlvE_clEvENKUlvE0_clEvEUlfE_St5arrayIPcLm2EEEEviT0_T1_:
        /* <DEDUP_REMOVED lines=19> */
[----:B---3--:R-:W-:Y:S08]  /*0130*/  MUFU.RCP R7, R7 ;  /* 0x0000000700077308 */ /* 0x008ff00000001000 */
[----:B------:R-:W0:Y:S08]  /*0140*/  MUFU.RCP R6, R6 ;  /* 0x0000000600067308 */ /* 0x000e300000001000 */
[----:B----4-:R-:W-:Y:S08]  /*0150*/  MUFU.RCP R9, R9 ;  /* 0x0000000900097308 */ /* 0x010ff00000001000 */
[----:B------:R-:W1:Y:S01]  /*0160*/  MUFU.RCP R8, R8 ;  /* 0x0000000800087308 */ /* 0x000e620000001000 */
[----:B0-----:R-:W-:Y:S07]  /*0170*/  STG.E.64 desc[UR4][R4.64], R6 ;  /* 0x0000000604007986 */ /* 0x001fee000c101b04 */
[----:B-----5:R-:W-:Y:S08]  /*0180*/  MUFU.RCP R11, R11 ;  /* 0x0000000b000b7308 */ /* 0x020ff00000001000 */
[----:B------:R-:W0:Y:S01]  /*0190*/  MUFU.RCP R10, R10 ;  /* 0x0000000a000a7308 */ /* 0x000e220000001000 */
[----:B-1----:R-:W-:Y:S07]  /*01a0*/  STG.E.64 desc[UR4][R4.64+0x400], R8 ;  /* 0x0004000804007986 */ /* 0x002fee000c101b04 */
[----:B------:R-:W-:Y:S08]  /*01b0*/  MUFU.RCP R13, R13 ;  /* 0x0000000d000d7308 */ /* 0x000ff00000001000 */
[----:B------:R-:W1:Y:S01]  /*01c0*/  MUFU.RCP R12, R12 ;  /* 0x0000000c000c7308 */ /* 0x000e620000001000 */
[----:B0-----:R-:W-:Y:S04]  /*01d0*/  STG.E.64 desc[UR4][R4.64+0x800], R10 ;  /* 0x0008000a04007986 */ /* 0x001fe8000c101b04 */
[----:B-1----:R-:W-:Y:S01]  /*01e0*/  STG.E.64 desc[UR4][R4.64+0xc00], R12 ;  /* 0x000c000c04007986 */ /* 0x002fe2000c101b04 */
[----:B------:R-:W-:Y:S05]  /*01f0*/  EXIT ;  /* 0x000000000000794d */ /* 0x000fea0003800000 */
.L_x_11763:
        /* <DEDUP_REMOVED lines=24> */
[----:B------:R-:W5:Y:S03]  /*0380*/  @!P2 LDC.64 R16, c[0x0][0x220] ;  /* 0x00008800ff10ab82 */ /* 0x000f660000000a00 */
[----:B------:R-:W-:-:S13]  /*0390*/  ISETP.GE.AND P3, PT, R21, R2, PT ;  /* 0x000000021500720c */ /* 0x000fda0003f66270 */
[----:B------:R-:W-:Y:S01]  /*03a0*/  @!P3 IMAD.IADD R25, R0, 0x1, R21 ;  /* 0x000000010019b824 */ /* 0x000fe200078e0215 */
[----:B------:R-:W-:-:S04]  /*03b0*/  @!P3 IADD3 R21, R21, 0x80, RZ ;  /* 0x000000801515b810 */ /* 0x000fc80007ffe0ff */
[----:B------:R-:W-:Y:S01]  /*03c0*/  ISETP.GE.AND P4, PT, R21, R2, PT ;  /* 0x000000021500720c */ /* 0x000fe20003f86270 */
[----:B0-----:R-:W-:-:S04]  /*03d0*/  @!P6 IMAD.WIDE.U32 R12, R3, 0x4, R12 ;  /* 0x00000004030ce825 */ /* 0x001fc800078e000c */
[----:B------:R-:W-:Y:S02]  /*03e0*/  IMAD.MOV.U32 R3, RZ, RZ, RZ ;  /* 0x000000ffff037224 */ /* 0x000fe400078e00ff */
[----:B-1----:R-:W-:-:S05]  /*03f0*/  @!P5 IMAD.WIDE.U32 R14, R22, 0x4, R14 ;  /* 0x00000004160ed825 */ /* 0x002fca00078e000e */
[----:B------:R0:W3:Y:S01]  /*0400*/  @!P5 LDG.E R3, desc[UR4][R14.64] ;  /* 0x000000040e03d981 */ /* 0x0000e2000c1e1900 */
[----:B--2---:R-:W-:Y:S01]  /*0410*/  @!P4 IMAD.IADD R27, R0, 0x1, R21 ;  /* 0x00000001001bc824 */ /* 0x004fe200078e0215 */
[----:B------:R-:W-:-:S04]  /*0420*/  @!P4 IADD3 R21, R21, 0x80, RZ ;  /* 0x000000801515c810 */ /* 0x000fc80007ffe0ff */
[----:B------:R-:W-:Y:S01]  /*0430*/  ISETP.GE.AND P5, PT, R21, R2, PT ;  /* 0x000000021500720c */ /* 0x000fe20003fa6270 */
[----:B0-----:R-:W0:Y:S01]  /*0440*/  @!P3 LDC.64 R14, c[0x0][0x220] ;  /* 0x00008800ff0ebb82 */ /* 0x001e220000000a00 */
[----:B------:R-:W-:Y:S01]  /*0450*/  MOV R22, RZ ;  /* 0x000000ff00167202 */ /* 0x000fe20000000f00 */
[----:B----4-:R-:W-:-:S04]  /*0460*/  @!P1 IMAD.WIDE.U32 R28, R18, 0x4, R28 ;  /* 0x00000004121c9825 */ /* 0x010fc800078e001c */
[----:B-----5:R-:W-:Y:S01]  /*0470*/  @!P2 IMAD.WIDE.U32 R16, R19, 0x4, R16 ;  /* 0x000000041310a825 */ /* 0x020fe200078e0010 */
[----:B------:R1:W2:Y:S05]  /*0480*/  @!P6 LDG.E R22, desc[UR4][R12.64] ;  /* 0x000000040c16e981 */ /* 0x0002aa000c1e1900 */
[----:B------:R-:W4:Y:S01]  /*0490*/  @!P5 LDC.64 R18, c[0x0][0x220] ;  /* 0x00008800ff12db82 */ /* 0x000f220000000a00 */
[----:B------:R-:W-:Y:S01]  /*04a0*/  IMAD.MOV.U32 R24, RZ, RZ, RZ ;  /* 0x000000ffff187224 */ /* 0x000fe200078e00ff */
[----:B------:R-:W-:-:S05]  /*04b0*/  HFMA2.MMA R26, -RZ, RZ, 0, 0 ;  /* 0x00000000ff1a7435 */ /* 0x000fca00000001ff */
[----:B------:R-:W5:Y:S01]  /*04c0*/  @!P1 LDG.E R24, desc[UR4][R28.64] ;  /* 0x000000041c189981 */ /* 0x000f62000c1e1900 */
[----:B-1----:R-:W1:Y:S01]  /*04d0*/  @!P4 LDC.64 R12, c[0x0][0x220] ;  /* 0x00008800ff0ccb82 */ /* 0x002e620000000a00 */
[----:B------:R-:W-:-:S03]  /*04e0*/  @!P5 IMAD.IADD R21, R0, 0x1, R21 ;  /* 0x000000010015d824 */ /* 0x000fc600078e0215 */
[----:B------:R1:W5:Y:S01]  /*04f0*/  @!P2 LDG.E R26, desc[UR4][R16.64] ;  /* 0x00000004101aa981 */ /* 0x000362000c1e1900 */
[----:B0-----:R-:W-:-:S04]  /*0500*/  @!P3 IMAD.WIDE.U32 R14, R25, 0x4, R14 ;  /* 0x00000004190eb825 */ /* 0x001fc800078e000e */
[----:B------:R-:W-:-:S06]  /*0510*/  IMAD.MOV.U32 R25, RZ, RZ, RZ ;  /* 0x000000ffff197224 */ /* 0x000fcc00078e00ff */
[----:B------:R0:W5:Y:S01]  /*0520*/  @!P3 LDG.E R25, desc[UR4][R14.64] ;  /* 0x000000040e19b981 */ /* 0x000162000c1e1900 */
[----:B----4-:R-:W-:Y:S01]  /*0530*/  @!P5 IMAD.WIDE.U32 R18, R21, 0x4, R18 ;  /* 0x000000041512d825 */ /* 0x010fe200078e0012 */
[----:B------:R-:W-:-:S03]  /*0540*/  HFMA2.MMA R21, -RZ, RZ, 0, 0 ;  /* 0x00000000ff157435 */ /* 0x000fc600000001ff */
[----:B-1----:R-:W-:Y:S01]  /*0550*/  @!P4 IMAD.WIDE.U32 R12, R27, 0x4, R12 ;  /* 0x000000041b0cc825 */ /* 0x002fe200078e000c */
[----:B------:R-:W-:-:S06]  /*0560*/  MOV R27, RZ ;  /* 0x000000ff001b7202 */ /* 0x000fcc0000000f00 */
[----:B------:R-:W4:Y:S04]  /*0570*/  @!P5 LDG.E R21, desc[UR4][R18.64] ;  /* 0x000000041215d981 */ /* 0x000f28000c1e1900 */
[----:B------:R1:W4:Y:S01]  /*0580*/  @!P4 LDG.E R27, desc[UR4][R12.64] ;  /* 0x000000040c1bc981 */ /* 0x000322000c1e1900 */
[C---:B------:R-:W-:Y:S01]  /*0590*/  VIADD R17, R23.reuse, 0x80 ;  /* 0x0000008017117836 */ /* 0x040fe20000000000 */
[----:B0-----:R-:W-:-:S04]  /*05a0*/  IADD3 R15, R23, 0x100, RZ ;  /* 0x00000100170f7810 */ /* 0x001fc80007ffe0ff */
[-C--:B------:R-:W-:Y:S02]  /*05b0*/  ISETP.GE.AND P1, PT, R17, R2.reuse, PT ;  /* 0x000000021100720c */ /* 0x080fe40003f26270 */
[----:B------:R-:W-:Y:S01]  /*05c0*/  ISETP.GE.AND P2, PT, R15, R2, PT ;  /* 0x000000020f00720c */ /* 0x000fe20003f46270 */
[C---:B-1----:R-:W-:Y:S01]  /*05d0*/  VIADD R13, R23.reuse, 0x180 ;  /* 0x00000180170d7836 */ /* 0x042fe20000000000 */
[C---:B------:R-:W-:Y:S01]  /*05e0*/  IADD3 R15, R23.reuse, 0x200, RZ ;  /* 0x00000200170f7810 */ /* 0x040fe20007ffe0ff */
[----:B------:R-:W-:Y:S04]  /*05f0*/  BSSY B0, `(.L_x_11764) ;  /* 0x0000042000007945 */ /* 0x000fe80003800000 */
[----:B------:R-:W-:Y:S01]  /*0600*/  BSSY B1, `(.L_x_11765) ;  /* 0x000003a000017945 */ /* 0x000fe20003800000 */
[----:B---3--:R0:W1:Y:S02]  /*0610*/  @!P0 MUFU.RCP R20, R11 ;  /* 0x0000000b00148308 */ /* 0x0080640000001000 */
[----:B0-----:R-:W-:-:S06]  /*0620*/  IADD3 R11, R23, 0x300, RZ ;  /* 0x00000300170b7810 */ /* 0x001fcc0007ffe0ff */
[----:B------:R0:W3:Y:S01]  /*0630*/  @!P1 MUFU.RCP R4, R3 ;  /* 0x0000000300049308 */ /* 0x0000e20000001000 */
[-C--:B------:R-:W-:Y:S02]  /*0640*/  ISETP.GE.AND P1, PT, R13, R2.reuse, PT ;  /* 0x000000020d00720c */ /* 0x080fe40003f26270 */
[----:B------:R-:W1:Y:S05]  /*0650*/  @!P0 LDC.64 R12, c[0x0][0x218] ;  /* 0x00008600ff0c8b82 */ /* 0x000e6a0000000a00 */
[----:B--2---:R2:W1:Y:S01]  /*0660*/  @!P2 MUFU.RCP R5, R22 ;  /* 0x000000160005a308 */ /* 0x0044620000001000 */
[----:B------:R-:W-:Y:S01]  /*0670*/  ISETP.GE.AND P2, PT, R15, R2, PT ;  /* 0x000000020f00720c */ /* 0x000fe20003f46270 */
[----:B------:R-:W-:-:S06]  /*0680*/  VIADD R15, R23, 0x280 ;  /* 0x00000280170f7836 */ /* 0x000fcc0000000000 */
[----:B-----5:R2:W1:Y:S01]  /*0690*/  @!P1 MUFU.RCP R6, R24 ;  /* 0x0000001800069308 */ /* 0x0204620000001000 */
[----:B------:R-:W-:Y:S02]  /*06a0*/  ISETP.GE.AND P1, PT, R15, R2, PT ;  /* 0x000000020f00720c */ /* 0x000fe40003f26270 */
[----:B0-----:R-:W-:-:S05]  /*06b0*/  IADD3 R3, R23, 0x380, RZ ;  /* 0x0000038017037810 */ /* 0x001fca0007ffe0ff */
[----:B------:R2:W0:Y:S01]  /*06c0*/  @!P2 MUFU.RCP R7, R26 ;  /* 0x0000001a0007a308 */ /* 0x0004220000001000 */
[----:B------:R-:W-:Y:S01]  /*06d0*/  ISETP.GE.AND P2, PT, R11, R2, PT ;  /* 0x000000020b00720c */ /* 0x000fe20003f46270 */
[----:B------:R-:W-:Y:S02]  /*06e0*/  @!P0 IMAD.IADD R11, R0, 0x1, R23 ;  /* 0x00000001000b8824 */ /* 0x000fe400078e0217 */
[----:B------:R-:W-:-:S04]  /*06f0*/  @!P0 IMAD.MOV.U32 R23, RZ, RZ, R17 ;  /* 0x000000ffff178224 */ /* 0x000fc800078e0011 */
[----:B------:R2:W0:Y:S01]  /*0700*/  @!P1 MUFU.RCP R8, R25 ;  /* 0x0000001900089308 */ /* 0x0004220000001000 */
[----:B------:R-:W-:Y:S01]  /*0710*/  ISETP.GE.AND P1, PT, R3, R2, PT ;  /* 0x000000020300720c */ /* 0x000fe20003f26270 */
[----:B-1----:R-:W-:-:S05]  /*0720*/  @!P0 IMAD.WIDE.U32 R12, R11, 0x4, R12 ;  /* 0x000000040b0c8825 */ /* 0x002fca00078e000c */
[----:B------:R2:W-:Y:S01]  /*0730*/  @!P0 STG.E desc[UR4][R12.64], R20 ;  /* 0x000000140c008986 */ /* 0x0005e2000c101904 */
[----:B------:R-:W-:-:S06]  /*0740*/  ISETP.GE.AND P0, PT, R23, R2, PT ;  /* 0x000000021700720c */ /* 0x000fcc0003f06270 */
[----:B----4-:R2:W1:Y:S08]  /*0750*/  @!P1 MUFU.RCP R10, R21 ;  /* 0x00000015000a9308 */ /* 0x0104700000001000 */
[----:B------:R2:W4:Y:S01]  /*0760*/  @!P2 MUFU.RCP R9, R27 ;  /* 0x0000001b0009a308 */ /* 0x0005220000001000 */
[----:B0--3--:R-:W-:Y:S05]  /*0770*/  @P0 BRA `(.L_x_11766) ;  /* 0x0000000000300947 */ /* 0x009fea0003800000 */
[----:B--2---:R-:W0:Y:S01]  /*0780*/  LDC.64 R12, c[0x0][0x218] ;  /* 0x00008600ff0c7b82 */ /* 0x004e220000000a00 */
        /* <DEDUP_REMOVED lines=11> */
.L_x_11766:
[----:B------:R-:W-:-:S13]  /*0840*/  ISETP.GE.AND P0, PT, R23, R2, PT ;  /* 0x000000021700720c */ /* 0x000fda0003f06270 */
[----:B------:R-:W-:Y:S05]  /*0850*/  @P0 BRA `(.L_x_11768) ;  /* 0x0000000000300947 */ /* 0x000fea0003800000 */
[----:B0-----:R-:W0:Y:S01]  /*0860*/  LDC.64 R4, c[0x0][0x218] ;  /* 0x00008600ff047b82 */ /* 0x001e220000000a00 */
[----:B------:R-:W-:Y:S01]  /*0870*/  IADD3 R3, R0, R23, RZ ;  /* 0x0000001700037210 */ /* 0x000fe20007ffe0ff */
[----:B------:R-:W-:-:S04]  /*0880*/  VIADD R23, R23, 0x80 ;  /* 0x0000008017177836 */ /* 0x000fc80000000000 */
[----:B0-----:R-:W-:-:S05]  /*0890*/  IMAD.WIDE.U32 R4, R3, 0x4, R4 ;  /* 0x0000000403047825 */ /* 0x001fca00078e0004 */
[----:B------:R3:W-:Y:S02]  /*08a0*/  STG.E desc[UR4][R4.64], R6 ;  /* 0x0000000604007986 */ /* 0x0007e4000c101904 */
.L_x_11767:
[----:B------:R-:W-:-:S13]  /*08b0*/  ISETP.GE.AND P0, PT, R23, R2, PT ;  /* 0x000000021700720c */ /* 0x000fda0003f06270 */
[----:B------:R-:W-:Y:S05]  /*08c0*/  @P0 BRA `(.L_x_11769) ;  /* 0x0000000000340947 */ /* 0x000fea0003800000 */
[----:B0--3--:R-:W0:Y:S01]  /*08d0*/  LDC.64 R4, c[0x0][0x218] ;  /* 0x00008600ff047b82 */ /* 0x009e220000000a00 */
[----:B------:R-:W-:Y:S01]  /*08e0*/  IADD3 R3, R0, R23, RZ ;  /* 0x0000001700037210 */ /* 0x000fe20007ffe0ff */
[----:B------:R-:W-:-:S04]  /*08f0*/  VIADD R23, R23, 0x80 ;  /* 0x0000008017177836 */ /* 0x000fc80000000000 */
[----:B0-----:R-:W-:-:S05]  /*0900*/  IMAD.WIDE.U32 R4, R3, 0x4, R4 ;  /* 0x0000000403047825 */ /* 0x001fca00078e0004 */
[----:B------:R3:W-:Y:S02]  /*0910*/  STG.E desc[UR4][R4.64], R7 ;  /* 0x0000000704007986 */ /* 0x0007e4000c101904 */
.L_x_11768:
[----:B------:R-:W-:-:S13]  /*0920*/  ISETP.GE.AND P0, PT, R23, R2, PT ;  /* 0x000000021700720c */ /* 0x000fda0003f06270 */
[----:B------:R-:W-:Y:S05]  /*0930*/  @P0 BREAK B1 ;  /* 0x0000000000010942 */ /* 0x000fea0003800000 */
[----:B------:R-:W-:Y:S05]  /*0940*/  @P0 BRA `(.L_x_11770) ;  /* 0x0000000000300947 */ /* 0x000fea0003800000 */
[----:B0--3--:R-:W0:Y:S01]  /*0950*/  LDC.64 R4, c[0x0][0x218] ;  /* 0x00008600ff047b82 */ /* 0x009e220000000a00 */
[----:B------:R-:W-:Y:S01]  /*0960*/  IADD3 R3, R0, R23, RZ ;  /* 0x0000001700037210 */ /* 0x000fe20007ffe0ff */
[----:B------:R-:W-:-:S04]  /*0970*/  VIADD R23, R23, 0x80 ;  /* 0x0000008017177836 */ /* 0x000fc80000000000 */
[----:B0-----:R-:W-:-:S05]  /*0980*/  IMAD.WIDE.U32 R4, R3, 0x4, R4 ;  /* 0x0000000403047825 */ /* 0x001fca00078e0004 */
[----:B------:R0:W-:Y:S02]  /*0990*/  STG.E desc[UR4][R4.64], R8 ;  /* 0x0000000804007986 */ /* 0x0001e4000c101904 */
.L_x_11769:
[----:B------:R-:W-:Y:S05]  /*09a0*/  BSYNC B1 ;  /* 0x0000000000017941 */ /* 0x000fea0003800000 */
.L_x_11765:
[----:B------:R-:W-:-:S13]  /*09b0*/  ISETP.GE.AND P0, PT, R23, R2, PT ;  /* 0x000000021700720c */ /* 0x000fda0003f06270 */
[----:B0--3--:R-:W0:Y:S01]  /*09c0*/  @!P0 LDC.64 R4, c[0x0][0x218] ;  /* 0x00008600ff048b82 */ /* 0x009e220000000a00 */
[----:B------:R-:W-:Y:S01]  /*09d0*/  @!P0 IADD3 R3, R0, R23, RZ ;  /* 0x0000001700038210 */ /* 0x000fe20007ffe0ff */
[----:B------:R-:W-:-:S04]  /*09e0*/  @!P0 VIADD R23, R23, 0x80 ;  /* 0x0000008017178836 */ /* 0x000fc80000000000 */
[----:B0-----:R-:W-:-:S05]  /*09f0*/  @!P0 IMAD.WIDE.U32 R4, R3, 0x4, R4 ;  /* 0x0000000403048825 */ /* 0x001fca00078e0004 */
[----:B----4-:R0:W-:Y:S02]  /*0a00*/  @!P0 STG.E desc[UR4][R4.64], R9 ;  /* 0x0000000904008986 */ /* 0x0101e4000c101904 */
.L_x_11770:
[----:B------:R-:W-:Y:S05]  /*0a10*/  BSYNC B0 ;  /* 0x0000000000007941 */ /* 0x000fea0003800000 */
.L_x_11764:
[----:B------:R-:W-:Y:S05]  /*0a20*/  WARPSYNC.ALL ;  /* 0x0000000000007948 */ /* 0x000fea0003800000 */
[----:B------:R-:W-:-:S13]  /*0a30*/  ISETP.GE.AND P0, PT, R23, R2, PT ;  /* 0x000000021700720c */ /* 0x000fda0003f06270 */
[----:B------:R-:W-:Y:S05]  /*0a40*/  @P0 EXIT ;  /* 0x000000000000094d */ /* 0x000fea0003800000 */
[----:B------:R-:W5:Y:S01]  /*0a50*/  LDC.64 R2, c[0x0][0x218] ;  /* 0x00008600ff027b82 */ /* 0x000f620000000a00 */
[----:B------:R-:W-:-:S05]  /*0a60*/  IADD3 R23, R0, R23, RZ ;  /* 0x0000001700177210 */ /* 0x000fca0007ffe0ff */
[----:B-----5:R-:W-:-:S05]  /*0a70*/  IMAD.WIDE.U32 R2, R23, 0x4, R2 ;  /* 0x0000000417027825 */ /* 0x020fca00078e0002 */
[----:B-1----:R-:W-:Y:S01]  /*0a80*/  STG.E desc[UR4][R2.64], R10 ;  /* 0x0000000a02007986 */ /* 0x002fe2000c101904 */
[----:B------:R-:W-:Y:S05]  /*0a90*/  EXIT ;  /* 0x000000000000794d */ /* 0x000fea0003800000 */
.L_x_11771:
        /* <DEDUP_REMOVED lines=14> */
.L_x_19670:


//--------------------- .text._ZN2at6native29vectorized_elementwise_kernelILi4EZZZNS0_22reciprocal_kernel_cudaERNS_18TensorIteratorBaseEENKUlvE_clEvENKUlvE0_clEvEUlfE_St5arrayIPcLm2EEEEviT0_T1_ --------------------------
	.section	.text._ZN2at6native29vectorized_elementwise_kernelILi4EZZZNS0_22reciprocal_kernel_cudaERNS_18TensorIteratorBaseEENKUlvE_clEvENKUlvE0_clEvEUlfE_St5arrayIPcLm2EEEEviT0_T1_,"ax",@progbits
	.align	128
        .global         _ZN2at6native29vectorized_elementwise_kernelILi4EZZZNS0_22reciprocal_kernel_cudaERNS_18TensorIteratorBaseEENKUlvE_clEvENKUlvE0_clEvEUlfE_St5arrayIPcLm2EEEEviT0_T1_
        .type           _ZN2at6native29vectorized_elementwise_kernelILi4EZZZNS0_22reciprocal_kernel_cudaERNS_18TensorIteratorBaseEENKUlvE_clEvENKUlvE0_clEvEUlfE_St5arrayIPcLm2EEEEviT0_T1_,@function
        .size           _ZN2at6native29vectorized_elementwise_kernelILi4EZZZNS0_22reciprocal_kernel_cudaERNS_18TensorIteratorBaseEENKUlvE_clEvENKUlvE0_clEvEUlfE_St5arrayIPcLm2EEEEviT0_T1_,(.L_x_19671 - _ZN2at6native29vectorized_elementwise_kernelILi4EZZZNS0_22reciprocal_kernel_cudaERNS_18TensorIteratorBaseEENKUlvE_clEvENKUlvE0_clEvEUlfE_St5arrayIPcLm2EEEEviT0_T1_)
        .other          _ZN2at6native29vectorized_elementwise_kernelILi4EZZZNS0_22reciprocal_kernel_cudaERNS_18TensorIteratorBaseEENKUlvE_clEvENKUlvE0_clEvEUlfE_St5arrayIPcLm2EEEEviT0_T1_,@"STO_CUDA_ENTRY STV_DEFAULT"
_ZN2at6native29vectorized_elementwise_kernelILi4EZZZNS0_22reciprocal_kernel_cudaERNS_18TensorIteratorBaseEENKUlvE_clEvENKUlvE0_clEvEUlfE_St5arrayIPcLm2EEEEviT0_T1_:
.text._ZN2at6native29vectorized_elementwise_kernelILi4EZZZNS0_22reciprocal_kernel_cudaERNS_18TensorIteratorBaseEENKUlvE_clEvENKUlvE0_clEvEUlfE_St5arrayIPcLm2EEEEviT0_T1_:
        /* <DEDUP_REMOVED lines=17> */
[----:B---3--:R-:W-:Y:S08]  /*0110*/  MUFU.RCP R7, R7 ;  /* 0x0000000700077308 */ /* 0x008ff00000001000 */
[----:B------:R-:W-:Y:S08]  /*0120*/  MUFU.RCP R6, R6 ;  /* 0x0000000600067308 */ /* 0x000ff00000001000 */
[----:B------:R-:W-:Y:S08]  /*0130*/  MUFU.RCP R5, R5 ;  /* 0x0000000500057308 */ /* 0x000ff00000001000 */
[----:B------:R-:W0:Y:S08]  /*0140*/  MUFU.RCP R4, R4 ;  /* 0x0000000400047308 */ /* 0x000e300000001000 */
[----:B----4-:R-:W-:Y:S08]  /*0150*/  MUFU.RCP R11, R11 ;  /* 0x0000000b000b7308 */ /* 0x010ff00000001000 */
[----:B------:R-:W-:Y:S01]  /*0160*/  MUFU.RCP R10, R10 ;  /* 0x0000000a000a7308 */ /* 0x000fe20000001000 */
[----:B0-----:R-:W-:Y:S07]  /*0170*/  STG.E.128 desc[UR4][R12.64], R4 ;  /* 0x000000040c007986 */ /* 0x001fee000c101d04 */
[----:B------:R-:W-:Y:S08]  /*0180*/  MUFU.RCP R9, R9 ;  /* 0x0000000900097308 */ /* 0x000ff00000001000 */
[----:B------:R-:W0:Y:S02]  /*0190*/  MUFU.RCP R8, R8 ;  /* 0x0000000800087308 */ /* 0x000e240000001000 */
[----:B0-----:R-:W-:Y:S01]  /*01a0*/  STG.E.128 desc[UR4][R12.64+0x800], R8 ;  /* 0x000800080c007986 */ /* 0x001fe2000c101d04 */
[----:B------:R-:W-:Y:S05]  /*01b0*/  EXIT ;  /* 0x000000000000794d */ /* 0x000fea0003800000 */
.L_x_11772:
        /* <DEDUP_REMOVED lines=100> */
.L_x_11775:
[----:B------:R-:W-:-:S13]  /*0800*/  ISETP.GE.AND P0, PT, R23, R2, PT ;  /* 0x000000021700720c */ /* 0x000fda0003f06270 */
[----:B------:R-:W-:Y:S05]  /*0810*/  @P0 BRA `(.L_x_11777) ;  /* 0x0000000000300947 */ /* 0x000fea0003800000 */
[----:B0-----:R-:W0:Y:S01]  /*0820*/  LDC.64 R4, c[0x0][0x218] ;  /* 0x00008600ff047b82 */ /* 0x001e220000000a00 */
[----:B------:R-:W-:Y:S01]  /*0830*/  IADD3 R3, R0, R23, RZ ;  /* 0x0000001700037210 */ /* 0x000fe20007ffe0ff */
[----:B------:R-:W-:-:S04]  /*0840*/  VIADD R23, R23, 0x80 ;  /* 0x0000008017177836 */ /* 0x000fc80000000000 */
[----:B0-----:R-:W-:-:S05]  /*0850*/  IMAD.WIDE.U32 R4, R3, 0x4, R4 ;  /* 0x0000000403047825 */ /* 0x001fca00078e0004 */
[----:B------:R3:W-:Y:S02]  /*0860*/  STG.E desc[UR4][R4.64], R6 ;  /* 0x0000000604007986 */ /* 0x0007e4000c101904 */
.L_x_11776:
[----:B------:R-:W-:-:S13]  /*0870*/  ISETP.GE.AND P0, PT, R23, R2, PT ;  /* 0x000000021700720c */ /* 0x000fda0003f06270 */
[----:B------:R-:W-:Y:S05]  /*0880*/  @P0 BRA `(.L_x_11778) ;  /* 0x0000000000340947 */ /* 0x000fea0003800000 */
[----:B0--3--:R-:W0:Y:S01]  /*0890*/  LDC.64 R4, c[0x0][0x218] ;  /* 0x00008600ff047b82 */ /* 0x009e220000000a00 */
[----:B------:R-:W-:Y:S01]  /*08a0*/  IADD3 R3, R0, R23, RZ ;  /* 0x0000001700037210 */ /* 0x000fe20007ffe0ff */
[----:B------:R-:W-:-:S04]  /*08b0*/  VIADD R23, R23, 0x80 ;  /* 0x0000008017177836 */ /* 0x000fc80000000000 */
[----:B0-----:R-:W-:-:S05]  /*08c0*/  IMAD.WIDE.U32 R4, R3, 0x4, R4 ;  /* 0x0000000403047825 */ /* 0x001fca00078e0004 */
[----:B------:R3:W-:Y:S02]  /*08d0*/  STG.E desc[UR4][R4.64], R7 ;  /* 0x0000000704007986 */ /* 0x0007e4000c101904 */
.L_x_11777:
        /* <DEDUP_REMOVED lines=8> */
.L_x_11778:
[----:B------:R-:W-:Y:S05]  /*0960*/  BSYNC B1 ;  /* 0x0000000000017941 */ /* 0x000fea0003800000 */
.L_x_11774:
[----:B------:R-:W-:-:S13]  /*0970*/  ISETP.GE.AND P0, PT, R23, R2, PT ;  /* 0x000000021700720c */ /* 0x000fda0003f06270 */
[----:B0--3--:R-:W0:Y:S01]  /*0980*/  @!P0 LDC.64 R4, c[0x0][0x218] ;  /* 0x00008600ff048b82 */ /* 0x009e220000000a00 */
[----:B------:R-:W-:Y:S01]  /*0990*/  @!P0 IADD3 R3, R0, R23, RZ ;  /* 0x0000001700038210 */ /* 0x000fe20007ffe0ff */
[----:B------:R-:W-:-:S04]  /*09a0*/  @!P0 VIADD R23, R23, 0x80 ;  /* 0x0000008017178836 */ /* 0x000fc80000000000 */
[----:B0-----:R-:W-:-:S05]  /*09b0*/  @!P0 IMAD.WIDE.U32 R4, R3, 0x4, R4 ;  /* 0x0000000403048825 */ /* 0x001fca00078e0004 */
[----:B----4-:R0:W-:Y:S02]  /*09c0*/  @!P0 STG.E desc[UR4][R4.64], R9 ;  /* 0x0000000904008986 */ /* 0x0101e4000c101904 */
.L_x_11779:
[----:B------:R-:W-:Y:S05]  /*09d0*/  BSYNC B0 ;  /* 0x0000000000007941 */ /* 0x000fea0003800000 */
.L_x_11773:
        /* <DEDUP_REMOVED lines=8> */
.L_x_11780:
        /* <DEDUP_REMOVED lines=10> */
.L_x_19671:


//--------------------- .text._ZN2at6native29vectorized_elementwise_kernelILi8EZZZNS0_22reciprocal_kernel_cudaERNS_18TensorIteratorBaseEENKUlvE_clEvENKUlvE0_clEvEUlfE_St5arrayIPcLm2EEEEviT0_T1_ --------------------------
	.section	.text._ZN2at6native29vectorized_elementwise_kernelILi8EZZZNS0_22reciprocal_kernel_cudaERNS_18TensorIteratorBaseEENKUlvE_clEvENKUlvE0_clEvEUlfE_St5arrayIPcLm2EEEEviT0_T1_,"ax",@progbits
	.align	128
        .global         _ZN2at6native29vectorized_elementwise_kernelILi8EZZZNS0_22reciprocal_kernel_cudaERNS_18TensorIteratorBaseEENKUlvE_clEvENKUlvE0_clEvEUlfE_St5arrayIPcLm2EEEEviT0_T1_
        .type           _ZN2at6native29vectorized_elementwise_kernelILi8EZZZNS0_22reciprocal_kernel_cudaERNS_18TensorIteratorBaseEENKUlvE_clEvENKUlvE0_clEvEUlfE_St5arrayIPcLm2EEEEviT0_T1_,@function
        .size           _ZN2at6native29vectorized_elementwise_kernelILi8EZZZNS0_22reciprocal_kernel_cudaERNS_18TensorIteratorBaseEENKUlvE_clEvENKUlvE0_clEvEUlfE_St5arrayIPcLm2EEEEviT0_T1_,(.L_x_19672 - _ZN2at6native29vectorized_elementwise_kernelILi8EZZZNS0_22reciprocal_kernel_cudaERNS_18TensorIteratorBaseEENKUlvE_clEvENKUlvE0_clEvEUlfE_St5arrayIPcLm2EEEEviT0_T1_)
        .other          _ZN2at6native29vectorized_elementwise_kernelILi8EZZZNS0_22reciprocal_kernel_cudaERNS_18TensorIteratorBaseEENKUlvE_clEvENKUlvE0_clEvEUlfE_St5arrayIPcLm2EEEEviT0_T1_,@"STO_CUDA_ENTRY STV_DEFAULT"
_ZN2at6native29vectorized_elementwise_kernelILi8EZZZNS0_22reciprocal_kernel_cudaERNS_18TensorIteratorBaseEENKUlvE_clEvENKUlvE0_clEvEUlfE_St5arrayIPcLm2EEEEviT0_T1_:
.text._ZN2at6native29vectorized_elementwise_kernelILi8EZZZNS0_22reciprocal_kernel_cudaERNS_18TensorIteratorBaseEENKUlvE_clEvENKUlvE0_clEvEUlfE_St5arrayIPcLm2EEEEviT0_T1_:
        /* <DEDUP_REMOVED lines=28> */
.L_x_11781:
        /* <DEDUP_REMOVED lines=100> */
.L_x_11784:
[----:B------:R-:W-:-:S13]  /*0800*/  ISETP.GE.AND P0, PT, R23, R2, PT ;  /* 0x000000021700720c */ /* 0x000fda0003f06270 */
[----:B------:R-:W-:Y:S05]  /*0810*/  @P0 BRA `(.L_x_11786) ;  /* 0x0000000000300947 */ /* 0x000fea0003800000 */
[----:B0-----:R-:W0:Y:S01]  /*0820*/  LDC.64 R4, c[0x0][0x218] ;  /* 0x00008600ff047b82 */ /* 0x001e220000000a00 */
[----:B------:R-:W-:Y:S01]  /*0830*/  IADD3 R3, R0, R23, RZ ;  /* 0x0000001700037210 */ /* 0x000fe20007ffe0ff */
[----:B------:R-:W-:-:S04]  /*0840*/  VIADD R23, R23, 0x80 ;  /* 0x0000008017177836 */ /* 0x000fc80000000000 */
[----:B0-----:R-:W-:-:S05]  /*0850*/  IMAD.WIDE.U32 R4, R3, 0x4, R4 ;  /* 0x0000000403047825 */ /* 0x001fca00078e0004 */
[----:B------:R3:W-:Y:S02]  /*0860*/  STG.E desc[UR4][R4.64], R6 ;  /* 0x0000000604007986 */ /* 0x0007e4000c101904 */
.L_x_11785:
[----:B------:R-:W-:-:S13]  /*0870*/  ISETP.GE.AND P0, PT, R23, R2, PT ;  /* 0x000000021700720c */ /* 0x000fda0003f06270 */
[----:B------:R-:W-:Y:S05]  /*0880*/  @P0 BRA `(.L_x_11787) ;  /* 0x0000000000340947 */ /* 0x000fea0003800000 */
[----:B0--3--:R-:W0:Y:S01]  /*0890*/  LDC.64 R4, c[0x0][0x218] ;  /* 0x00008600ff047b82 */ /* 0x009e220000000a00 */
[----:B------:R-:W-:Y:S01]  /*08a0*/  IADD3 R3, R0, R23, RZ ;  /* 0x0000001700037210 */ /* 0x000fe20007ffe0ff */
[----:B------:R-:W-:-:S04]  /*08b0*/  VIADD R23, R23, 0x80 ;  /* 0x0000008017177836 */ /* 0x000fc80000000000 */
[----:B0-----:R-:W-:-:S05]  /*08c0*/  IMAD.WIDE.U32 R4, R3, 0x4, R4 ;  /* 0x0000000403047825 */ /* 0x001fca00078e0004 */
[----:B------:R3:W-:Y:S02]  /*08d0*/  STG.E desc[UR4][R4.64], R7 ;  /* 0x0000000704007986 */ /* 0x0007e4000c101904 */
.L_x_11786:
        /* <DEDUP_REMOVED lines=8> */
.L_x_11787:
[----:B------:R-:W-:Y:S05]  /*0960*/  BSYNC B1 ;  /* 0x0000000000017941 */ /* 0x000fea0003800000 */
.L_x_11783:
[----:B------:R-:W-:-:S13]  /*0970*/  ISETP.GE.AND P0, PT, R23, R2, PT ;  /* 0x000000021700720c */ /* 0x000fda0003f06270 */
[----:B0--3--:R-:W0:Y:S01]  /*0980*/  @!P0 LDC.64 R4, c[0x0][0x218] ;  /* 0x00008600ff048b82 */ /* 0x009e220000000a00 */
[----:B------:R-:W-:Y:S01]  /*0990*/  @!P0 IADD3 R3, R0, R23, RZ ;  /* 0x0000001700038210 */ /* 0x000fe20007ffe0ff */
[----:B------:R-:W-:-:S04]  /*09a0*/  @!P0 VIADD R23, R23, 0x80 ;  /* 0x0000008017178836 */ /* 0x000fc80000000000 */
[----:B0-----:R-:W-:-:S05]  /*09b0*/  @!P0 IMAD.WIDE.U32 R4, R3, 0x4, R4 ;  /* 0x0000000403048825 */ /* 0x001fca00078e0004 */
[----:B----4-:R0:W-:Y:S02]  /*09c0*/  @!P0 STG.E desc[UR4][R4.64], R9 ;  /* 0x0000000904008986 */ /* 0x0101e4000c101904 */
.L_x_11788:
[----:B------:R-:W-:Y:S05]  /*09d0*/  BSYNC B0 ;  /* 0x0000000000007941 */ /* 0x000fea0003800000 */
.L_x_11782:
        /* <DEDUP_REMOVED lines=8> */
.L_x_11789:
        /* <DEDUP_REMOVED lines=10> */
.L_x_19672:


//--------------------- .text._ZN2at6native18elementwise_kernelILi128ELi4EZNS0_15gpu_kernel_implIZZZNS0_22reciprocal_kernel_cudaERNS_18TensorIteratorBaseEENKUlvE_clEvENKUlvE_clEvEUldE_EEvS4_RKT_EUliE_EEviT1_ --------------------------
	.section	.text._ZN2at6native18elementwise_kernelILi128ELi4EZNS0_15gpu_kernel_implIZZZNS0_22reciprocal_kernel_cudaERNS_18TensorIteratorBaseEENKUlvE_clEvENKUlvE_clEvEUldE_EEvS4_RKT_EUliE_EEviT1_,"ax",@progbits
	.align	128
        .global         _ZN2at6native18elementwise_kernelILi128ELi4EZNS0_15gpu_kernel_implIZZZNS0_22reciprocal_kernel_cudaERNS_18TensorIteratorBaseEENKUlvE_clEvENKUlvE_clEvEUldE_EEvS4_RKT_EUliE_EEviT1_
        .type           _ZN2at6native18elementwise_kernelILi128ELi4EZNS0_15gpu_kernel_implIZZZNS0_22reciprocal_kernel_cudaERNS_18TensorIteratorBaseEENKUlvE_clEvENKUlvE_clEvEUldE_EEvS4_RKT_EUliE_EEviT1_,@function
        .size           _ZN2at6native18elementwise_kernelILi128ELi4EZNS0_15gpu_kernel_implIZZZNS0_22reciprocal_kernel_cudaERNS_18TensorIteratorBaseEENKUlvE_clEvENKUlvE_clEvEUldE_EEvS4_RKT_EUliE_EEviT1_,(.L_x_19547 - _ZN2at6native18elementwise_kernelILi128ELi4EZNS0_15gpu_kernel_implIZZZNS0_22reciprocal_kernel_cudaERNS_18TensorIteratorBaseEENKUlvE_clEvENKUlvE_clEvEUldE_EEvS4_RKT_EUliE_EEviT1_)
        .other          _ZN2at6native18elementwise_kernelILi128ELi4EZNS0_15gpu_kernel_implIZZZNS0_22reciprocal_kernel_cudaERNS_18TensorIteratorBaseEENKUlvE_clEvENKUlvE_clEvEUldE_EEvS4_RKT_EUliE_EEviT1_,@"STO_CUDA_ENTRY STV_DEFAULT"
_ZN2at6native18elementwise_kernelILi128ELi4EZNS0_15gpu_kernel_implIZZZNS0_22reciprocal_kernel_cudaERNS_18TensorIteratorBaseEENKUlvE_clEvENKUlvE_clEvEUldE_EEvS4_RKT_EUliE_EEviT1_:
.text._ZN2at6native18elementwise_kernelILi128ELi4EZNS0_15gpu_kernel_implIZZZNS0_22reciprocal_kernel_cudaERNS_18TensorIteratorBaseEENKUlvE_clEvENKUlvE_clEvEUldE_EEvS4_RKT_EUliE_EEviT1_:
        /* <DEDUP_REMOVED lines=313> */
.L_x_11792:
        /* <DEDUP_REMOVED lines=21> */
.L_x_11796:
[----:B------:R-:W2:Y:S02]  /*14e0*/  LDG.E.U8 R2, desc[UR36][R4.64] ;  /* 0x0000002404027981 */ /* 0x000ea4000c1e1100 */
[----:B--2---:R-:W0:Y:S01]  /*14f0*/  I2F.F64.U16 R2, R2 ;  /* 0x0000000200027312 */ /* 0x004e220000101800 */
[----:B------:R-:W-:Y:S05]  /*1500*/  BRA `(.L_x_11798) ;  /* 0x0000000c00707947 */ /* 0x000fea0003800000 */
.L_x_11795:
        /* <DEDUP_REMOVED lines=9> */
.L_x_11800:
[----:B------:R-:W2:Y:S02]  /*15a0*/  LDG.E R2, desc[UR36][R4.64] ;  /* 0x0000002404027981 */ /* 0x000ea4000c1e1900 */
[----:B--2---:R-:W0:Y:S01]  /*15b0*/  I2F.F64 R2, R2 ;  /* 0x0000000200027312 */ /* 0x004e220000201c00 */
[----:B------:R-:W-:Y:S05]  /*15c0*/  BRA `(.L_x_11798) ;  /* 0x0000000c00407947 */ /* 0x000fea0003800000 */
.L_x_11799:
[----:B------:R-:W2:Y:S02]  /*15d0*/  LDG.E.U16 R2, desc[UR36][R4.64] ;  /* 0x0000002404027981 */ /* 0x000ea4000c1e1500 */
[----:B--2---:R-:W0:Y:S01]  /*15e0*/  I2F.F64.S16 R2, R2 ;  /* 0x0000000200027312 */ /* 0x004e220000101c00 */
[----:B------:R-:W-:Y:S05]  /*15f0*/  BRA `(.L_x_11798) ;  /* 0x0000000c00347947 */ /* 0x000fea0003800000 */
.L_x_11794:
        /* <DEDUP_REMOVED lines=10> */
.L_x_11802:
[----:B------:R-:W2:Y:S02]  /*16a0*/  LDG.E.U16 R0, desc[UR36][R4.64] ;  /* 0x0000002404007981 */ /* 0x000ea4000c1e1500 */
[----:B--2---:R-:W-:-:S05]  /*16b0*/  HADD2.F32 R0, -RZ, R0.H0_H0 ;  /* 0x20000000ff007230 */ /* 0x004fca0000004100 */
[----:B------:R-:W-:-:S04]  /*16c0*/  FMUL.FTZ R0, R0, 1 ;  /* 0x3f80000000007820 */ /* 0x000fc80000410000 */
[----:B------:R0:W1:Y:S01]  /*16d0*/  F2F.F64.F32 R2, R0 ;  /* 0x0000000000027310 */ /* 0x0000620000201800 */
[----:B------:R-:W-:Y:S05]  /*16e0*/  BRA `(.L_x_11798) ;  /* 0x0000000800f87947 */ /* 0x000fea0003800000 */
.L_x_11801:
        /* <DEDUP_REMOVED lines=10> */
.L_x_11804:
[----:B------:R-:W2:Y:S02]  /*1790*/  LDG.E.U16 R4, desc[UR36][R4.64] ;  /* 0x0000002404047981 */ /* 0x000ea4000c1e1500 */
[----:B--2---:R-:W-:-:S05]  /*17a0*/  HADD2.F32 R0, -RZ, R4.H0_H0 ;  /* 0x20000004ff007230 */ /* 0x004fca0000004100 */
[----:B------:R-:W-:-:S04]  /*17b0*/  FMUL.FTZ R0, R0, 1 ;  /* 0x3f80000000007820 */ /* 0x000fc80000410000 */
[----:B------:R0:W1:Y:S01]  /*17c0*/  F2F.F64.F32 R2, R0 ;  /* 0x0000000000027310 */ /* 0x0000620000201800 */
[----:B------:R-:W-:Y:S05]  /*17d0*/  BRA `(.L_x_11798) ;  /* 0x0000000800bc7947 */ /* 0x000fea0003800000 */
.L_x_11803:
[----:B------:R0:W5:Y:S01]  /*17e0*/  LDG.E.64 R2, desc[UR36][R4.64] ;  /* 0x0000002404027981 */ /* 0x000162000c1e1b00 */
[----:B------:R-:W-:Y:S05]  /*17f0*/  BRA `(.L_x_11798) ;  /* 0x0000000800b47947 */ /* 0x000fea0003800000 */
.L_x_11793:
        /* <DEDUP_REMOVED lines=13> */
.L_x_11807:
[----:B------:R0:W5:Y:S01]  /*18d0*/  LDG.E.64 R2, desc[UR36][R4.64] ;  /* 0x0000002404027981 */ /* 0x000162000c1e1b00 */
[----:B------:R-:W-:Y:S05]  /*18e0*/  BRA `(.L_x_11798) ;  /* 0x0000000800787947 */ /* 0x000fea0003800000 */
.L_x_11806:
        /* <DEDUP_REMOVED lines=28> */
.L_x_11809:
[----:B------:R-:W2:Y:S02]  /*1ab0*/  LDG.E.U8 R3, desc[UR36][R4.64] ;  /* 0x0000002404037981 */ /* 0x000ea4000c1e1100 */
[----:B--2---:R-:W-:-:S05]  /*1ac0*/  IMAD.SHL.U32 R0, R3, 0x2000000, RZ ;  /* 0x0200000003007824 */ /* 0x004fca00078e00ff */
[----:B------:R-:W-:-:S13]  /*1ad0*/  ISETP.GE.U32.AND P0, PT, R0, 0x8000000, PT ;  /* 0x080000000000780c */ /* 0x000fda0003f06070 */
[C---:B------:R-:W-:Y:S01]  /*1ae0*/  @!P0 SHF.L.U32 R0, R3.reuse, 0x8, RZ ;  /* 0x0000000803008819 */ /* 0x040fe200000006ff */
        /* <DEDUP_REMOVED lines=11> */
.L_x_11808:
[----:B------:R-:W2:Y:S02]  /*1ba0*/  LDG.E.U16 R0, desc[UR36][R4.64] ;  /* 0x0000002404007981 */ /* 0x000ea4000c1e1500 */
[----:B--2---:R-:W-:-:S04]  /*1bb0*/  IMAD.U32 R0, R0, 0x10000, RZ ;  /* 0x0001000000007824 */ /* 0x004fc800078e00ff */
[----:B------:R-:W-:-:S04]  /*1bc0*/  FMUL.FTZ R0, R0, 1 ;  /* 0x3f80000000007820 */ /* 0x000fc80000410000 */
[----:B------:R0:W1:Y:S01]  /*1bd0*/  F2F.F64.F32 R2, R0 ;  /* 0x0000000000027310 */ /* 0x0000620000201800 */
[----:B------:R-:W-:Y:S05]  /*1be0*/  BRA `(.L_x_11798) ;  /* 0x0000000400b87947 */ /* 0x000fea0003800000 */
.L_x_11805:
        /* <DEDUP_REMOVED lines=11> */
.L_x_11812:
        /* <DEDUP_REMOVED lines=21> */
.L_x_11816:
[----:B------:R-:W-:Y:S05]  /*1df0*/  BSYNC B1 ;  /* 0x0000000000017941 */ /* 0x000fea0003800000 */
.L_x_11815:
[----:B------:R-:W-:Y:S01]  /*1e00*/  LEA R3, R0, 0x3b800000, 0x17 ;  /* 0x3b80000000037811 */ /* 0x000fe200078eb8ff */
[----:B------:R-:W-:-:S05]  /*1e10*/  IMAD.SHL.U32 R0, R2, 0x100000, RZ ;  /* 0x0010000002007824 */ /* 0x000fca00078e00ff */
[----:B------:R-:W-:-:S07]  /*1e20*/  LOP3.LUT R0, R3, R0, R4, 0xfe, !PT ;  /* 0x0000000003007212 */ /* 0x000fce00078efe04 */
.L_x_11814:
[----:B------:R-:W-:Y:S05]  /*1e30*/  BSYNC B0 ;  /* 0x0000000000007941 */ /* 0x000fea0003800000 */
.L_x_11813:
[----:B------:R-:W-:-:S04]  /*1e40*/  FMUL.FTZ R0, R0, 1 ;  /* 0x3f80000000007820 */ /* 0x000fc80000410000 */
[----:B------:R1:W2:Y:S01]  /*1e50*/  F2F.F64.F32 R2, R0 ;  /* 0x0000000000027310 */ /* 0x0002a20000201800 */
[----:B------:R-:W-:Y:S05]  /*1e60*/  BRA `(.L_x_11798) ;  /* 0x0000000400187947 */ /* 0x000fea0003800000 */
.L_x_11811:
        /* <DEDUP_REMOVED lines=21> */
.L_x_11820:
[----:B------:R-:W-:Y:S05]  /*1fc0*/  BSYNC B1 ;  /* 0x0000000000017941 */ /* 0x000fea0003800000 */
.L_x_11819:
[----:B------:R-:W-:Y:S01]  /*1fd0*/  LEA R3, R0, 0x37800000, 0x17 ;  /* 0x3780000000037811 */ /* 0x000fe200078eb8ff */
[----:B------:R-:W-:-:S05]  /*1fe0*/  IMAD.SHL.U32 R0, R2, 0x200000, RZ ;  /* 0x0020000002007824 */ /* 0x000fca00078e00ff */
[----:B------:R-:W-:-:S07]  /*1ff0*/  LOP3.LUT R0, R3, R0, R4, 0xfe, !PT ;  /* 0x0000000003007212 */ /* 0x000fce00078efe04 */
.L_x_11818:
[----:B------:R-:W-:Y:S05]  /*2000*/  BSYNC B0 ;  /* 0x0000000000007941 */ /* 0x000fea0003800000 */
.L_x_11817:
[----:B------:R-:W-:-:S04]  /*2010*/  FMUL.FTZ R0, R0, 1 ;  /* 0x3f80000000007820 */ /* 0x000fc80000410000 */
[----:B------:R3:W4:Y:S01]  /*2020*/  F2F.F64.F32 R2, R0 ;  /* 0x0000000000027310 */ /* 0x0007220000201800 */
[----:B------:R-:W-:Y:S05]  /*2030*/  BRA `(.L_x_11798) ;  /* 0x0000000000a47947 */ /* 0x000fea0003800000 */
.L_x_11810:
        /* <DEDUP_REMOVED lines=14> */
.L_x_11824:
[----:B------:R-:W-:Y:S05]  /*2120*/  BSYNC B0 ;  /* 0x0000000000007941 */ /* 0x000fea0003800000 */
.L_x_11823:
[----:B------:R-:W-:-:S04]  /*2130*/  FMUL.FTZ R0, R0, 1 ;  /* 0x3f80000000007820 */ /* 0x000fc80000410000 */
[----:B------:R0:W1:Y:S01]  /*2140*/  F2F.F64.F32 R2, R0 ;  /* 0x0000000000027310 */ /* 0x0000620000201800 */
[----:B------:R-:W-:Y:S05]  /*2150*/  BRA `(.L_x_11798) ;  /* 0x00000000005c7947 */ /* 0x000fea0003800000 */
.L_x_11797:
        /* <DEDUP_REMOVED lines=16> */
.L_x_11825:
[----:B------:R-:W-:Y:S01]  /*2260*/  CS2R R2, SRZ ;  /* 0x0000000000027805 */ /* 0x000fe2000001ff00 */
[----:B------:R-:W-:Y:S06]  /*2270*/  BRA `(.L_x_11798) ;  /* 0x0000000000147947 */ /* 0x000fec0003800000 */
.L_x_11822:
[----:B------:R-:W2:Y:S02]  /*2280*/  LDG.E.64 R2, desc[UR36][R4.64] ;  /* 0x0000002404027981 */ /* 0x000ea4000c1e1b00 */
[----:B--2---:R-:W0:Y:S01]  /*2290*/  I2F.F64.U64 R2, R2 ;  /* 0x0000000200027312 */ /* 0x004e220000301800 */
[----:B------:R-:W-:Y:S05]  /*22a0*/  BRA `(.L_x_11798) ;  /* 0x0000000000087947 */ /* 0x000fea0003800000 */
.L_x_11821:
[----:B------:R-:W2:Y:S02]  /*22b0*/  LDG.E R2, desc[UR36][R4.64] ;  /* 0x0000002404027981 */ /* 0x000ea4000c1e1900 */
[----:B--2---:R-:W0:Y:S02]  /*22c0*/  I2F.F64.U32 R2, R2 ;  /* 0x0000000200027312 */ /* 0x004e240000201800 */
.L_x_11798:
[----:B012-45:R-:W0:Y:S01]  /*22d0*/  MUFU.RCP64H R5, R3 ;  /* 0x0000000300057308 */ /* 0x037e220000001800 */
[----:B------:R-:W-:Y:S01]  /*22e0*/  VIADD R4, R3, 0x300402 ;  /* 0x0030040203047836 */ /* 0x000fe20000000000 */
[----:B------:R-:W-:Y:S04]  /*22f0*/  BSSY B0, `(.L_x_11826) ;  /* 0x000000c000007945 */ /* 0x000fe80003800000 */
[----:B------:R-:W-:Y:S01]  /*2300*/  FSETP.GEU.AND P0, PT, |R4|, 5.8789094863358348022e-39, PT ;  /* 0x004004020400780b */ /* 0x000fe20003f0e200 */
[----:B0-----:R-:W-:-:S08]  /*2310*/  DFMA R6, R4, -R2, 1 ;  /* 0x3ff000000406742b */ /* 0x001fd00000000802 */
[----:B------:R-:W-:-:S08]  /*2320*/  DFMA R6, R6, R6, R6 ;  /* 0x000000060606722b */ /* 0x000fd00000000006 */
[----:B------:R-:W-:-:S08]  /*2330*/  DFMA R6, R4, R6, R4 ;  /* 0x000000060406722b */ /* 0x000fd00000000004 */
[----:B------:R-:W-:-:S08]  /*2340*/  DFMA R8, R6, -R2, 1 ;  /* 0x3ff000000608742b */ /* 0x000fd00000000802 */
[----:B------:R-:W-:Y:S01]  /*2350*/  DFMA R4, R6, R8, R6 ;  /* 0x000000080604722b */ /* 0x000fe20000000006 */
[----:B------:R-:W-:Y:S10]  /*2360*/  @P0 BRA `(.L_x_11827) ;  /* 0x0000000000100947 */ /* 0x000ff40003800000 */
[----:B---3--:R-:W-:-:S05]  /*2370*/  LOP3.LUT R0, R3, 0x7fffffff, RZ, 0xc0, !PT ;  /* 0x7fffffff03007812 */ /* 0x008fca00078ec0ff */
[----:B------:R-:W-:Y:S01]  /*2380*/  VIADD R6, R0, 0xfff00000 ;  /* 0xfff0000000067836 */ /* 0x000fe20000000000 */
[----:B------:R-:W-:-:S07]  /*2390*/  MOV R0, 0x23b0 ;  /* 0x000023b000007802 */ /* 0x000fce0000000f00 */
[----:B------:R-:W-:Y:S05]  /*23a0*/  CALL.REL.NOINC `($__internal_21_$__cuda_sm20_dblrcp_rn_slowpath_v3) ;  /* 0x000000ac00b87944 */ /* 0x000fea0003c00000 */
.L_x_11827:
[----:B------:R-:W-:Y:S05]  /*23b0*/  BSYNC B0 ;  /* 0x0000000000007941 */ /* 0x000fea0003800000 */
.L_x_11826:
[----:B------:R-:W3:Y:S02]  /*23c0*/  LDC.U8 R2, c[0x0][0x421] ;  /* 0x00010840ff027b82 */ /* 0x000ee40000000000 */
[----:B---3--:R-:W-:-:S04]  /*23d0*/  PRMT R0, R2, 0x9910, RZ ;  /* 0x0000991002007816 */ /* 0x008fc800000000ff */
        /* <DEDUP_REMOVED lines=13> */
.L_x_11831:
[----:B------:R-:W0:Y:S02]  /*24b0*/  F2I.S64.F64.TRUNC R4, R4 ;  /* 0x0000000400047311 */ /* 0x000e24000030d900 */
[----:B0-----:R-:W-:-:S05]  /*24c0*/  IMAD.MOV.U32 R3, RZ, RZ, R4 ;  /* 0x000000ffff037224 */ /* 0x001fca00078e0004 */
[----:B------:R0:W-:Y:S01]  /*24d0*/  STG.E.U8 desc[UR36][R16.64], R3 ;  /* 0x0000000310007986 */ /* 0x0001e2000c101124 */
[----:B------:R-:W-:Y:S05]  /*24e0*/  BRA `(.L_x_11833) ;  /* 0x0000000c00f87947 */ /* 0x000fea0003800000 */
.L_x_11830:
        /* <DEDUP_REMOVED lines=9> */
.L_x_11835:
[----:B------:R-:W0:Y:S02]  /*2580*/  F2I.F64.TRUNC R5, R4 ;  /* 0x0000000400057311 */ /* 0x000e24000030d100 */
[----:B0-----:R0:W-:Y:S01]  /*2590*/  STG.E desc[UR36][R16.64], R5 ;  /* 0x0000000510007986 */ /* 0x0011e2000c101924 */
[----:B------:R-:W-:Y:S05]  /*25a0*/  BRA `(.L_x_11833) ;  /* 0x0000000c00c87947 */ /* 0x000fea0003800000 */
.L_x_11834:
[----:B------:R-:W0:Y:S02]  /*25b0*/  F2I.F64.TRUNC R5, R4 ;  /* 0x0000000400057311 */ /* 0x000e24000030d100 */
[----:B0-----:R0:W-:Y:S01]  /*25c0*/  STG.E.U16 desc[UR36][R16.64], R5 ;  /* 0x0000000510007986 */ /* 0x0011e2000c101524 */
[----:B------:R-:W-:Y:S05]  /*25d0*/  BRA `(.L_x_11833) ;  /* 0x0000000c00bc7947 */ /* 0x000fea0003800000 */
.L_x_11829:
        /* <DEDUP_REMOVED lines=13> */
.L_x_11837:
        /* <DEDUP_REMOVED lines=8> */
.L_x_11836:
        /* <DEDUP_REMOVED lines=14> */
.L_x_11839:
        /* <DEDUP_REMOVED lines=9> */
.L_x_11838:
[----:B------:R4:W-:Y:S01]  /*28a0*/  STG.E.64 desc[UR36][R16.64], R4 ;  /* 0x0000000410007986 */ /* 0x0009e2000c101b24 */
[----:B------:R-:W-:Y:S05]  /*28b0*/  BRA `(.L_x_11833) ;  /* 0x0000000c00047947 */ /* 0x000fea0003800000 */
.L_x_11828:
        /* <DEDUP_REMOVED lines=12> */
.L_x_11842:
[----:B------:R-:W-:-:S05]  /*2980*/  CS2R R6, SRZ ;  /* 0x0000000000067805 */ /* 0x000fca000001ff00 */
[----:B------:R0:W-:Y:S01]  /*2990*/  STG.E.128 desc[UR36][R16.64], R4 ;  /* 0x0000000410007986 */ /* 0x0001e2000c101d24 */
[----:B------:R-:W-:Y:S05]  /*29a0*/  BRA `(.L_x_11833) ;  /* 0x0000000800c87947 */ /* 0x000fea0003800000 */
.L_x_11841:
        /* <DEDUP_REMOVED lines=25> */
.L_x_11846:
[----:B------:R-:W-:Y:S05]  /*2b40*/  BSYNC B0 ;  /* 0x0000000000007941 */ /* 0x000fea0003800000 */
.L_x_11845:
[----:B------:R-:W-:-:S05]  /*2b50*/  LOP3.LUT R3, R0, R3, RZ, 0xfc, !PT ;  /* 0x0000000300037212 */ /* 0x000fca00078efcff */
[----:B------:R0:W-:Y:S01]  /*2b60*/  STG.E.U8 desc[UR36][R16.64], R3 ;  /* 0x0000000310007986 */ /* 0x0001e2000c101124 */
[----:B------:R-:W-:Y:S05]  /*2b70*/  BRA `(.L_x_11833) ;  /* 0x0000000800547947 */ /* 0x000fea0003800000 */
.L_x_11844:
        /* <DEDUP_REMOVED lines=17> */
.L_x_11848:
[----:B------:R-:W-:Y:S02]  /*2c90*/  ISETP.GT.U32.AND P0, PT, R2, 0x7f800000, PT ;  /* 0x7f8000000200780c */ /* 0x000fe40003f04070 */
[----:B------:R-:W-:-:S04]  /*2ca0*/  MOV R0, 0x7f ;  /* 0x0000007f00007802 */ /* 0x000fc80000000f00 */
[----:B------:R-:W-:-:S07]  /*2cb0*/  SEL R0, R0, 0x7c, P0 ;  /* 0x0000007c00007807 */ /* 0x000fce0000000000 */
.L_x_11849:
[----:B------:R-:W-:Y:S05]  /*2cc0*/  BSYNC B0 ;  /* 0x0000000000007941 */ /* 0x000fea0003800000 */
.L_x_11847:
[----:B------:R-:W-:-:S04]  /*2cd0*/  LOP3.LUT R2, R3, 0x80000000, RZ, 0xc0, !PT ;  /* 0x8000000003027812 */ /* 0x000fc800078ec0ff */
[----:B------:R-:W-:-:S04]  /*2ce0*/  SHF.R.U32.HI R3, RZ, 0x18, R2 ;  /* 0x00000018ff037819 */ /* 0x000fc80000011602 */
[----:B------:R-:W-:-:S05]  /*2cf0*/  LOP3.LUT R3, R0, R3, RZ, 0xfc, !PT ;  /* 0x0000000300037212 */ /* 0x000fca00078efcff */
[----:B------:R0:W-:Y:S01]  /*2d00*/  STG.E.U8 desc[UR36][R16.64], R3 ;  /* 0x0000000310007986 */ /* 0x0001e2000c101124 */
[----:B------:R-:W-:Y:S05]  /*2d10*/  BRA `(.L_x_11833) ;  /* 0x0000000400ec7947 */ /* 0x000fea0003800000 */
.L_x_11843:
        /* <DEDUP_REMOVED lines=8> */
.L_x_11840:
        /* <DEDUP_REMOVED lines=11> */
.L_x_11852:
        /* <DEDUP_REMOVED lines=21> */
.L_x_11855:
[----:B------:R-:W-:-:S04]  /*2fa0*/  LOP3.LUT R2, R3, 0x80000000, RZ, 0xc0, !PT ;  /* 0x8000000003027812 */ /* 0x000fc800078ec0ff */
[----:B------:R-:W-:-:S04]  /*2fb0*/  SHF.R.U32.HI R3, RZ, 0x18, R2 ;  /* 0x00000018ff037819 */ /* 0x000fc80000011602 */
[----:B------:R-:W-:-:S04]  /*2fc0*/  LOP3.LUT R0, R0, R3, RZ, 0xfc, !PT ;  /* 0x0000000300007212 */ /* 0x000fc800078efcff */
[----:B------:R-:W-:-:S07]  /*2fd0*/  PRMT R8, R0, 0x7610, R8 ;  /* 0x0000761000087816 */ /* 0x000fce0000000008 */
.L_x_11854:
[----:B------:R-:W-:Y:S05]  /*2fe0*/  BSYNC B0 ;  /* 0x0000000000007941 */ /* 0x000fea0003800000 */
.L_x_11853:
[----:B------:R0:W-:Y:S01]  /*2ff0*/  STG.E.U8 desc[UR36][R16.64], R8 ;  /* 0x0000000810007986 */ /* 0x0001e2000c101124 */
[----:B------:R-:W-:Y:S05]  /*3000*/  BRA `(.L_x_11833) ;  /* 0x0000000400307947 */ /* 0x000fea0003800000 */
.L_x_11851:
        /* <DEDUP_REMOVED lines=21> */
.L_x_11858:
[----:B------:R-:W-:-:S04]  /*3160*/  LOP3.LUT R2, R3, 0x80000000, RZ, 0xc0, !PT ;  /* 0x8000000003027812 */ /* 0x000fc800078ec0ff */
[----:B------:R-:W-:-:S04]  /*3170*/  SHF.R.U32.HI R3, RZ, 0x18, R2 ;  /* 0x00000018ff037819 */ /* 0x000fc80000011602 */
[----:B------:R-:W-:-:S04]  /*3180*/  LOP3.LUT R0, R0, R3, RZ, 0xfc, !PT ;  /* 0x0000000300007212 */ /* 0x000fc800078efcff */
[----:B------:R-:W-:-:S07]  /*3190*/  PRMT R8, R0, 0x7610, R8 ;  /* 0x0000761000087816 */ /* 0x000fce0000000008 */
.L_x_11857:
[----:B------:R-:W-:Y:S05]  /*31a0*/  BSYNC B0 ;  /* 0x0000000000007941 */ /* 0x000fea0003800000 */
.L_x_11856:
[----:B------:R0:W-:Y:S01]  /*31b0*/  STG.E.U8 desc[UR36][R16.64], R8 ;  /* 0x0000000810007986 */ /* 0x0001e2000c101124 */
[----:B------:R-:W-:Y:S05]  /*31c0*/  BRA `(.L_x_11833) ;  /* 0x0000000000c07947 */ /* 0x000fea0003800000 */
.L_x_11850:
        /* <DEDUP_REMOVED lines=26> */
.L_x_11832:
        /* <DEDUP_REMOVED lines=16> */
.L_x_11861:
[----:B------:R-:W-:Y:S05]  /*3470*/  BRA `(.L_x_11833) ;  /* 0x0000000000147947 */ /* 0x000fea0003800000 */
.L_x_11860:
[----:B------:R-:W0:Y:S02]  /*3480*/  F2I.U64.F64.TRUNC R4, R4 ;  /* 0x0000000400047311 */ /* 0x000e24000030d800 */
[----:B0-----:R0:W-:Y:S01]  /*3490*/  STG.E.64 desc[UR36][R16.64], R4 ;  /* 0x0000000410007986 */ /* 0x0011e2000c101b24 */
[----:B------:R-:W-:Y:S05]  /*34a0*/  BRA `(.L_x_11833) ;  /* 0x0000000000087947 */ /* 0x000fea0003800000 */
.L_x_11859:
[----:B------:R-:W0:Y:S02]  /*34b0*/  F2I.U32.F64.TRUNC R5, R4 ;  /* 0x0000000400057311 */ /* 0x000e24000030d000 */
[----:B0-----:R0:W-:Y:S02]  /*34c0*/  STG.E desc[UR36][R16.64], R5 ;  /* 0x0000000510007986 */ /* 0x0011e4000c101924 */
.L_x_11833:
[----:B------:R-:W-:-:S05]  /*34d0*/  LEA R18, R23, R18, 0x9 ;  /* 0x0000001217127211 */ /* 0x000fca00078e48ff */
[----:B------:R-:W-:-:S07]  /*34e0*/  VIADD R19, R18, 0x80 ;  /* 0x0000008012137836 */ /* 0x000fce0000000000 */
.L_x_11791:
[----:B------:R-:W-:Y:S05]  /*34f0*/  BSYNC B6 ;  /* 0x0000000000067941 */ /* 0x000fea0003800000 */
.L_x_11790:
        /* <DEDUP_REMOVED lines=307> */
.L_x_11864:
        /* <DEDUP_REMOVED lines=21> */
.L_x_11868:
[----:B------:R-:W2:Y:S02]  /*4980*/  LDG.E.U8 R2, desc[UR36][R4.64] ;  /* 0x0000002404027981 */ /* 0x000ea4000c1e1100 */
[----:B--2---:R-:W0:Y:S01]  /*4990*/  I2F.F64.U16 R2, R2 ;  /* 0x0000000200027312 */ /* 0x004e220000101800 */
[----:B------:R-:W-:Y:S05]  /*49a0*/  BRA `(.L_x_11870) ;  /* 0x0000000c00707947 */ /* 0x000fea0003800000 */
.L_x_11867:
        /* <DEDUP_REMOVED lines=9> */
.L_x_11872:
[----:B------:R-:W2:Y:S02]  /*4a40*/  LDG.E R2, desc[UR36][R4.64] ;  /* 0x0000002404027981 */ /* 0x000ea4000c1e1900 */
[----:B--2---:R-:W0:Y:S01]  /*4a50*/  I2F.F64 R2, R2 ;  /* 0x0000000200027312 */ /* 0x004e220000201c00 */
[----:B------:R-:W-:Y:S05]  /*4a60*/  BRA `(.L_x_11870) ;  /* 0x0000000c00407947 */ /* 0x000fea0003800000 */
.L_x_11871:
[----:B------:R-:W2:Y:S02]  /*4a70*/  LDG.E.U16 R2, desc[UR36][R4.64] ;  /* 0x0000002404027981 */ /* 0x000ea4000c1e1500 */
[----:B--2---:R-:W0:Y:S01]  /*4a80*/  I2F.F64.S16 R2, R2 ;  /* 0x0000000200027312 */ /* 0x004e220000101c00 */
[----:B------:R-:W-:Y:S05]  /*4a90*/  BRA `(.L_x_11870) ;  /* 0x0000000c00347947 */ /* 0x000fea0003800000 */
.L_x_11866:
        /* <DEDUP_REMOVED lines=10> */
.L_x_11874:
[----:B------:R-:W2:Y:S02]  /*4b40*/  LDG.E.U16 R0, desc[UR36][R4.64] ;  /* 0x0000002404007981 */ /* 0x000ea4000c1e1500 */
[----:B--2---:R-:W-:-:S05]  /*4b50*/  HADD2.F32 R0, -RZ, R0.H0_H0 ;  /* 0x20000000ff007230 */ /* 0x004fca0000004100 */
[----:B------:R-:W-:-:S04]  /*4b60*/  FMUL.FTZ R0, R0, 1 ;  /* 0x3f80000000007820 */ /* 0x000fc80000410000 */
[----:B------:R0:W1:Y:S01]  /*4b70*/  F2F.F64.F32 R2, R0 ;  /* 0x0000000000027310 */ /* 0x0000620000201800 */
[----:B------:R-:W-:Y:S05]  /*4b80*/  BRA `(.L_x_11870) ;  /* 0x0000000800f87947 */ /* 0x000fea0003800000 */
.L_x_11873:
        /* <DEDUP_REMOVED lines=10> */
.L_x_11876:
[----:B------:R-:W2:Y:S02]  /*4c30*/  LDG.E.U16 R4, desc[UR36][R4.64] ;  /* 0x0000002404047981 */ /* 0x000ea4000c1e1500 */
[----:B--2---:R-:W-:-:S05]  /*4c40*/  HADD2.F32 R0, -RZ, R4.H0_H0 ;  /* 0x20000004ff007230 */ /* 0x004fca0000004100 */
[----:B------:R-:W-:-:S04]  /*4c50*/  FMUL.FTZ R0, R0, 1 ;  /* 0x3f80000000007820 */ /* 0x000fc80000410000 */
[----:B------:R0:W1:Y:S01]  /*4c60*/  F2F.F64.F32 R2, R0 ;  /* 0x0000000000027310 */ /* 0x0000620000201800 */
[----:B------:R-:W-:Y:S05]  /*4c70*/  BRA `(.L_x_11870) ;  /* 0x0000000800bc7947 */ /* 0x000fea0003800000 */
.L_x_11875:
[----:B------:R0:W5:Y:S01]  /*4c80*/  LDG.E.64 R2, desc[UR36][R4.64] ;  /* 0x0000002404027981 */ /* 0x000162000c1e1b00 */
[----:B------:R-:W-:Y:S05]  /*4c90*/  BRA `(.L_x_11870) ;  /* 0x0000000800b47947 */ /* 0x000fea0003800000 */
.L_x_11865:
        /* <DEDUP_REMOVED lines=13> */
.L_x_11879:
[----:B------:R0:W5:Y:S01]  /*4d70*/  LDG.E.64 R2, desc[UR36][R4.64] ;  /* 0x0000002404027981 */ /* 0x000162000c1e1b00 */
[----:B------:R-:W-:Y:S05]  /*4d80*/  BRA `(.L_x_11870) ;  /* 0x0000000800787947 */ /* 0x000fea0003800000 */
.L_x_11878:
        /* <DEDUP_REMOVED lines=26> */
[----:B------:R-:W4:Y:S01]  /*4f30*/  F2F.F64.F32 R2, R3 ;  /* 0x0000000300027310 */ /* 0x000f220000201800 */
[----:B------:R-:W-:Y:S05]  /*4f40*/  BRA `(.L_x_11870) ;  /* 0x0000000800087947 */ /* 0x000fea0003800000 */
.L_x_11881:
        /* <DEDUP_REMOVED lines=15> */
.L_x_11880:
[----:B------:R-:W2:Y:S02]  /*5040*/  LDG.E.U16 R0, desc[UR36][R4.64] ;  /* 0x0000002404007981 */ /* 0x000ea4000c1e1500 */
[----:B--2---:R-:W-:-:S04]  /*5050*/  IMAD.U32 R0, R0, 0x10000, RZ ;  /* 0x0001000000007824 */ /* 0x004fc800078e00ff */
[----:B------:R-:W-:-:S04]  /*5060*/  FMUL.FTZ R0, R0, 1 ;  /* 0x3f80000000007820 */ /* 0x000fc80000410000 */
[----:B------:R1:W2:Y:S01]  /*5070*/  F2F.F64.F32 R2, R0 ;  /* 0x0000000000027310 */ /* 0x0002a20000201800 */
[----:B------:R-:W-:Y:S05]  /*5080*/  BRA `(.L_x_11870) ;  /* 0x0000000400b87947 */ /* 0x000fea0003800000 */
.L_x_11877:
        /* <DEDUP_REMOVED lines=11> */
.L_x_11884:
        /* <DEDUP_REMOVED lines=21> */
.L_x_11888:
[----:B------:R-:W-:Y:S05]  /*5290*/  BSYNC B1 ;  /* 0x0000000000017941 */ /* 0x000fea0003800000 */
.L_x_11887:
[----:B------:R-:W-:Y:S01]  /*52a0*/  LEA R3, R0, 0x3b800000, 0x17 ;  /* 0x3b80000000037811 */ /* 0x000fe200078eb8ff */
[----:B------:R-:W-:-:S05]  /*52b0*/  IMAD.SHL.U32 R0, R2, 0x100000, RZ ;  /* 0x0010000002007824 */ /* 0x000fca00078e00ff */
[----:B------:R-:W-:-:S07]  /*52c0*/  LOP3.LUT R0, R3, R0, R4, 0xfe, !PT ;  /* 0x0000000003007212 */ /* 0x000fce00078efe04 */
.L_x_11886:
[----:B------:R-:W-:Y:S05]  /*52d0*/  BSYNC B0 ;  /* 0x0000000000007941 */ /* 0x000fea0003800000 */
.L_x_11885:
[----:B------:R-:W-:-:S04]  /*52e0*/  FMUL.FTZ R0, R0, 1 ;  /* 0x3f80000000007820 */ /* 0x000fc80000410000 */
[----:B------:R0:W1:Y:S01]  /*52f0*/  F2F.F64.F32 R2, R0 ;  /* 0x0000000000027310 */ /* 0x0000620000201800 */
[----:B------:R-:W-:Y:S05]  /*5300*/  BRA `(.L_x_11870) ;  /* 0x0000000400187947 */ /* 0x000fea0003800000 */
.L_x_11883:
        /* <DEDUP_REMOVED lines=21> */
.L_x_11892:
[----:B------:R-:W-:Y:S05]  /*5460*/  BSYNC B1 ;  /* 0x0000000000017941 */ /* 0x000fea0003800000 */
.L_x_11891:
[----:B------:R-:W-:Y:S01]  /*5470*/  LEA R3, R0, 0x37800000, 0x17 ;  /* 0x3780000000037811 */ /* 0x000fe200078eb8ff */
[----:B------:R-:W-:-:S05]  /*5480*/  IMAD.SHL.U32 R0, R2, 0x200000, RZ ;  /* 0x0020000002007824 */ /* 0x000fca00078e00ff */
[----:B------:R-:W-:-:S07]  /*5490*/  LOP3.LUT R0, R3, R0, R4, 0xfe, !PT ;  /* 0x0000000003007212 */ /* 0x000fce00078efe04 */
.L_x_11890:
[----:B------:R-:W-:Y:S05]  /*54a0*/  BSYNC B0 ;  /* 0x0000000000007941 */ /* 0x000fea0003800000 */
.L_x_11889:
[----:B------:R-:W-:-:S04]  /*54b0*/  FMUL.FTZ R0, R0, 1 ;  /* 0x3f80000000007820 */ /* 0x000fc80000410000 */
[----:B------:R0:W1:Y:S01]  /*54c0*/  F2F.F64.F32 R2, R0 ;  /* 0x0000000000027310 */ /* 0x0000620000201800 */
[----:B------:R-:W-:Y:S05]  /*54d0*/  BRA `(.L_x_11870) ;  /* 0x0000000000a47947 */ /* 0x000fea0003800000 */
.L_x_11882:
        /* <DEDUP_REMOVED lines=14> */
.L_x_11896:
[----:B------:R-:W-:Y:S05]  /*55c0*/  BSYNC B0 ;  /* 0x0000000000007941 */ /* 0x000fea0003800000 */
.L_x_11895:
[----:B------:R-:W-:-:S04]  /*55d0*/  FMUL.FTZ R0, R0, 1 ;  /* 0x3f80000000007820 */ /* 0x000fc80000410000 */
[----:B------:R0:W1:Y:S01]  /*55e0*/  F2F.F64.F32 R2, R0 ;  /* 0x0000000000027310 */ /* 0x0000620000201800 */
[----:B------:R-:W-:Y:S05]  /*55f0*/  BRA `(.L_x_11870) ;  /* 0x00000000005c7947 */ /* 0x000fea0003800000 */
.L_x_11869:
        /* <DEDUP_REMOVED lines=16> */
.L_x_11897:
[----:B------:R-:W-:Y:S01]  /*5700*/  CS2R R2, SRZ ;  /* 0x0000000000027805 */ /* 0x000fe2000001ff00 */
[----:B------:R-:W-:Y:S06]  /*5710*/  BRA `(.L_x_11870) ;  /* 0x0000000000147947 */ /* 0x000fec0003800000 */
.L_x_11894:
[----:B------:R-:W2:Y:S02]  /*5720*/  LDG.E.64 R2, desc[UR36][R4.64] ;  /* 0x0000002404027981 */ /* 0x000ea4000c1e1b00 */
[----:B--2---:R-:W0:Y:S01]  /*5730*/  I2F.F64.U64 R2, R2 ;  /* 0x0000000200027312 */ /* 0x004e220000301800 */
[----:B------:R-:W-:Y:S05]  /*5740*/  BRA `(.L_x_11870) ;  /* 0x0000000000087947 */ /* 0x000fea0003800000 */
.L_x_11893:
[----:B------:R-:W2:Y:S02]  /*5750*/  LDG.E R2, desc[UR36][R4.64] ;  /* 0x0000002404027981 */ /* 0x000ea4000c1e1900 */
[----:B--2---:R-:W0:Y:S02]  /*5760*/  I2F.F64.U32 R2, R2 ;  /* 0x0000000200027312 */ /* 0x004e240000201800 */
.L_x_11870:
[----:B012345:R-:W0:Y:S01]  /*5770*/  MUFU.RCP64H R5, R3 ;  /* 0x0000000300057308 */ /* 0x03fe220000001800 */
        /* <DEDUP_REMOVED lines=9> */
[----:B------:R-:W-:-:S05]  /*5810*/  LOP3.LUT R0, R3, 0x7fffffff, RZ, 0xc0, !PT ;  /* 0x7fffffff03007812 */ /* 0x000fca00078ec0ff */
[----:B------:R-:W-:Y:S01]  /*5820*/  VIADD R6, R0, 0xfff00000 ;  /* 0xfff0000000067836 */ /* 0x000fe20000000000 */
[----:B------:R-:W-:-:S07]  /*5830*/  MOV R0, 0x5850 ;  /* 0x0000585000007802 */ /* 0x000fce0000000f00 */
[----:B------:R-:W-:Y:S05]  /*5840*/  CALL.REL.NOINC `($__internal_21_$__cuda_sm20_dblrcp_rn_slowpath_v3) ;  /* 0x0000007800907944 */ /* 0x000fea0003c00000 */
.L_x_11899:
[----:B------:R-:W-:Y:S05]  /*5850*/  BSYNC B0 ;  /* 0x0000000000007941 */ /* 0x000fea0003800000 */
.L_x_11898:
        /* <DEDUP_REMOVED lines=15> */
.L_x_11903:
[----:B------:R-:W0:Y:S02]  /*5950*/  F2I.S64.F64.TRUNC R4, R4 ;  /* 0x0000000400047311 */ /* 0x000e24000030d900 */
[----:B0-----:R-:W-:-:S05]  /*5960*/  IMAD.MOV.U32 R3, RZ, RZ, R4 ;  /* 0x000000ffff037224 */ /* 0x001fca00078e0004 */
[----:B------:R0:W-:Y:S01]  /*5970*/  STG.E.U8 desc[UR36][R16.64], R3 ;  /* 0x0000000310007986 */ /* 0x0001e2000c101124 */
[----:B------:R-:W-:Y:S05]  /*5980*/  BRA `(.L_x_11905) ;  /* 0x0000000c00f87947 */ /* 0x000fea0003800000 */
.L_x_11902:
        /* <DEDUP_REMOVED lines=9> */
.L_x_11907:
[----:B------:R-:W0:Y:S02]  /*5a20*/  F2I.F64.TRUNC R5, R4 ;  /* 0x0000000400057311 */ /* 0x000e24000030d100 */
[----:B0-----:R0:W-:Y:S01]  /*5a30*/  STG.E desc[UR36][R16.64], R5 ;  /* 0x0000000510007986 */ /* 0x0011e2000c101924 */
[----:B------:R-:W-:Y:S05]  /*5a40*/  BRA `(.L_x_11905) ;  /* 0x0000000c00c87947 */ /* 0x000fea0003800000 */
.L_x_11906:
[----:B------:R-:W0:Y:S02]  /*5a50*/  F2I.F64.TRUNC R5, R4 ;  /* 0x0000000400057311 */ /* 0x000e24000030d100 */
[----:B0-----:R0:W-:Y:S01]  /*5a60*/  STG.E.U16 desc[UR36][R16.64], R5 ;  /* 0x0000000510007986 */ /* 0x0011e2000c101524 */
[----:B------:R-:W-:Y:S05]  /*5a70*/  BRA `(.L_x_11905) ;  /* 0x0000000c00bc7947 */ /* 0x000fea0003800000 */
.L_x_11901:
        /* <DEDUP_REMOVED lines=13> */
.L_x_11909:
        /* <DEDUP_REMOVED lines=8> */
.L_x_11908:
        /* <DEDUP_REMOVED lines=14> */
.L_x_11911:
        /* <DEDUP_REMOVED lines=9> */
.L_x_11910:
[----:B------:R0:W-:Y:S01]  /*5d40*/  STG.E.64 desc[UR36][R16.64], R4 ;  /* 0x0000000410007986 */ /* 0x0001e2000c101b24 */
[----:B------:R-:W-:Y:S05]  /*5d50*/  BRA `(.L_x_11905) ;  /* 0x0000000c00047947 */ /* 0x000fea0003800000 */
.L_x_11900:
        /* <DEDUP_REMOVED lines=12> */
.L_x_11914:
[----:B------:R-:W-:-:S05]  /*5e20*/  CS2R R6, SRZ ;  /* 0x0000000000067805 */ /* 0x000fca000001ff00 */
[----:B------:R0:W-:Y:S01]  /*5e30*/  STG.E.128 desc[UR36][R16.64], R4 ;  /* 0x0000000410007986 */ /* 0x0001e2000c101d24 */
[----:B------:R-:W-:Y:S05]  /*5e40*/  BRA `(.L_x_11905) ;  /* 0x0000000800c87947 */ /* 0x000fea0003800000 */
.L_x_11913:
        /* <DEDUP_REMOVED lines=25> */
.L_x_11918:
[----:B------:R-:W-:Y:S05]  /*5fe0*/  BSYNC B0 ;  /* 0x0000000000007941 */ /* 0x000fea0003800000 */
.L_x_11917:
[----:B------:R-:W-:-:S05]  /*5ff0*/  LOP3.LUT R3, R0, R3, RZ, 0xfc, !PT ;  /* 0x0000000300037212 */ /* 0x000fca00078efcff */
[----:B------:R0:W-:Y:S01]  /*6000*/  STG.E.U8 desc[UR36][R16.64], R3 ;  /* 0x0000000310007986 */ /* 0x0001e2000c101124 */
[----:B------:R-:W-:Y:S05]  /*6010*/  BRA `(.L_x_11905) ;  /* 0x0000000800547947 */ /* 0x000fea0003800000 */
.L_x_11916:
        /* <DEDUP_REMOVED lines=17> */
.L_x_11920:
[----:B------:R-:W-:Y:S02]  /*6130*/  ISETP.GT.U32.AND P0, PT, R2, 0x7f800000, PT ;  /* 0x7f8000000200780c */ /* 0x000fe40003f04070 */
[----:B------:R-:W-:-:S04]  /*6140*/  MOV R0, 0x7f ;  /* 0x0000007f00007802 */ /* 0x000fc80000000f00 */
[----:B------:R-:W-:-:S07]  /*6150*/  SEL R0, R0, 0x7c, P0 ;  /* 0x0000007c00007807 */ /* 0x000fce0000000000 */
.L_x_11921:
[----:B------:R-:W-:Y:S05]  /*6160*/  BSYNC B0 ;  /* 0x0000000000007941 */ /* 0x000fea0003800000 */
.L_x_11919:
[----:B------:R-:W-:-:S04]  /*6170*/  LOP3.LUT R2, R3, 0x80000000, RZ, 0xc0, !PT ;  /* 0x8000000003027812 */ /* 0x000fc800078ec0ff */
[----:B------:R-:W-:-:S04]  /*6180*/  SHF.R.U32.HI R3, RZ, 0x18, R2 ;  /* 0x00000018ff037819 */ /* 0x000fc80000011602 */
[----:B------:R-:W-:-:S05]  /*6190*/  LOP3.LUT R3, R0, R3, RZ, 0xfc, !PT ;  /* 0x0000000300037212 */ /* 0x000fca00078efcff */
[----:B------:R0:W-:Y:S01]  /*61a0*/  STG.E.U8 desc[UR36][R16.64], R3 ;  /* 0x0000000310007986 */ /* 0x0001e2000c101124 */
[----:B------:R-:W-:Y:S05]  /*61b0*/  BRA `(.L_x_11905) ;  /* 0x0000000400ec7947 */ /* 0x000fea0003800000 */
.L_x_11915:
        /* <DEDUP_REMOVED lines=8> */
.L_x_11912:
        /* <DEDUP_REMOVED lines=11> */
.L_x_11924:
        /* <DEDUP_REMOVED lines=21> */
.L_x_11927:
[----:B------:R-:W-:-:S04]  /*6440*/  LOP3.LUT R2, R3, 0x80000000, RZ, 0xc0, !PT ;  /* 0x8000000003027812 */ /* 0x000fc800078ec0ff */
[----:B------:R-:W-:-:S04]  /*6450*/  SHF.R.U32.HI R3, RZ, 0x18, R2 ;  /* 0x00000018ff037819 */ /* 0x000fc80000011602 */
[----:B------:R-:W-:-:S04]  /*6460*/  LOP3.LUT R0, R0, R3, RZ, 0xfc, !PT ;  /* 0x0000000300007212 */ /* 0x000fc800078efcff */
[----:B------:R-:W-:-:S07]  /*6470*/  PRMT R8, R0, 0x7610, R8 ;  /* 0x0000761000087816 */ /* 0x000fce0000000008 */
.L_x_11926:
[----:B------:R-:W-:Y:S05]  /*6480*/  BSYNC B0 ;  /* 0x0000000000007941 */ /* 0x000fea0003800000 */
.L_x_11925:
[----:B------:R3:W-:Y:S01]  /*6490*/  STG.E.U8 desc[UR36][R16.64], R8 ;  /* 0x0000000810007986 */ /* 0x0007e2000c101124 */
[----:B------:R-:W-:Y:S05]  /*64a0*/  BRA `(.L_x_11905) ;  /* 0x0000000400307947 */ /* 0x000fea0003800000 */
.L_x_11923:
        /* <DEDUP_REMOVED lines=21> */
.L_x_11930:
[----:B------:R-:W-:-:S04]  /*6600*/  LOP3.LUT R2, R3, 0x80000000, RZ, 0xc0, !PT ;  /* 0x8000000003027812 */ /* 0x000fc800078ec0ff */
[----:B------:R-:W-:-:S04]  /*6610*/  SHF.R.U32.HI R3, RZ, 0x18, R2 ;  /* 0x00000018ff037819 */ /* 0x000fc80000011602 */
[----:B------:R-:W-:-:S04]  /*6620*/  LOP3.LUT R0, R0, R3, RZ, 0xfc, !PT ;  /* 0x0000000300007212 */ /* 0x000fc800078efcff */
[----:B------:R-:W-:-:S07]  /*6630*/  PRMT R8, R0, 0x7610, R8 ;  /* 0x0000761000087816 */ /* 0x000fce0000000008 */
.L_x_11929:
[----:B------:R-:W-:Y:S05]  /*6640*/  BSYNC B0 ;  /* 0x0000000000007941 */ /* 0x000fea0003800000 */
.L_x_11928:
[----:B------:R0:W-:Y:S01]  /*6650*/  STG.E.U8 desc[UR36][R16.64], R8 ;  /* 0x0000000810007986 */ /* 0x0001e2000c101124 */
[----:B------:R-:W-:Y:S05]  /*6660*/  BRA `(.L_x_11905) ;  /* 0x0000000000c07947 */ /* 0x000fea0003800000 */
.L_x_11922:
        /* <DEDUP_REMOVED lines=26> */
.L_x_11904:
        /* <DEDUP_REMOVED lines=16> */
.L_x_11933:
[----:B------:R-:W-:Y:S05]  /*6910*/  BRA `(.L_x_11905) ;  /* 0x0000000000147947 */ /* 0x000fea0003800000 */
.L_x_11932:
[----:B------:R-:W0:Y:S02]  /*6920*/  F2I.U64.F64.TRUNC R4, R4 ;  /* 0x0000000400047311 */ /* 0x000e24000030d800 */
[----:B0-----:R2:W-:Y:S01]  /*6930*/  STG.E.64 desc[UR36][R16.64], R4 ;  /* 0x0000000410007986 */ /* 0x0015e2000c101b24 */
[----:B------:R-:W-:Y:S05]  /*6940*/  BRA `(.L_x_11905) ;  /* 0x0000000000087947 */ /* 0x000fea0003800000 */
.L_x_11931:
[----:B------:R-:W0:Y:S02]  /*6950*/  F2I.U32.F64.TRUNC R5, R4 ;  /* 0x0000000400057311 */ /* 0x000e24000030d000 */
[----:B0-----:R0:W-:Y:S02]  /*6960*/  STG.E desc[UR36][R16.64], R5 ;  /* 0x0000000510007986 */ /* 0x0011e4000c101924 */
.L_x_11905:
[----:B------:R-:W-:-:S07]  /*6970*/  IADD3 R19, R19, 0x80, RZ ;  /* 0x0000008013137810 */ /* 0x000fce0007ffe0ff */
.L_x_11863:
[----:B------:R-:W-:Y:S05]  /*6980*/  BSYNC B6 ;  /* 0x0000000000067941 */ /* 0x000fea0003800000 */
.L_x_11862:
        /* <DEDUP_REMOVED lines=307> */
.L_x_11936:
        /* <DEDUP_REMOVED lines=21> */
.L_x_11940:
[----:B------:R-:W2:Y:S02]  /*7e10*/  LDG.E.U8 R2, desc[UR36][R4.64] ;  /* 0x0000002404027981 */ /* 0x000ea4000c1e1100 */
[----:B--2---:R-:W0:Y:S01]  /*7e20*/  I2F.F64.U16 R2, R2 ;  /* 0x0000000200027312 */ /* 0x004e220000101800 */
[----:B------:R-:W-:Y:S05]  /*7e30*/  BRA `(.L_x_11942) ;  /* 0x0000000c00707947 */ /* 0x000fea0003800000 */
.L_x_11939:
        /* <DEDUP_REMOVED lines=9> */
.L_x_11944:
[----:B------:R-:W2:Y:S02]  /*7ed0*/  LDG.E R2, desc[UR36][R4.64] ;  /* 0x0000002404027981 */ /* 0x000ea4000c1e1900 */
[----:B--2---:R-:W0:Y:S01]  /*7ee0*/  I2F.F64 R2, R2 ;  /* 0x0000000200027312 */ /* 0x004e220000201c00 */
[----:B------:R-:W-:Y:S05]  /*7ef0*/  BRA `(.L_x_11942) ;  /* 0x0000000c00407947 */ /* 0x000fea0003800000 */
.L_x_11943:
[----:B------:R-:W2:Y:S02]  /*7f00*/  LDG.E.U16 R2, desc[UR36][R4.64] ;  /* 0x0000002404027981 */ /* 0x000ea4000c1e1500 */
[----:B--2---:R-:W0:Y:S01]  /*7f10*/  I2F.F64.S16 R2, R2 ;  /* 0x0000000200027312 */ /* 0x004e220000101c00 */
[----:B------:R-:W-:Y:S05]  /*7f20*/  BRA `(.L_x_11942) ;  /* 0x0000000c00347947 */ /* 0x000fea0003800000 */
.L_x_11938:
        /* <DEDUP_REMOVED lines=10> */
.L_x_11946:
[----:B------:R-:W2:Y:S02]  /*7fd0*/  LDG.E.U16 R0, desc[UR36][R4.64] ;  /* 0x0000002404007981 */ /* 0x000ea4000c1e1500 */
[----:B--2---:R-:W-:-:S05]  /*7fe0*/  HADD2.F32 R0, -RZ, R0.H0_H0 ;  /* 0x20000000ff007230 */ /* 0x004fca0000004100 */
[----:B------:R-:W-:-:S04]  /*7ff0*/  FMUL.FTZ R0, R0, 1 ;  /* 0x3f80000000007820 */ /* 0x000fc80000410000 */
[----:B------:R0:W1:Y:S01]  /*8000*/  F2F.F64.F32 R2, R0 ;  /* 0x0000000000027310 */ /* 0x0000620000201800 */
[----:B------:R-:W-:Y:S05]  /*8010*/  BRA `(.L_x_11942) ;  /* 0x0000000800f87947 */ /* 0x000fea0003800000 */
.L_x_11945:
        /* <DEDUP_REMOVED lines=10> */
.L_x_11948:
[----:B------:R-:W2:Y:S02]  /*80c0*/  LDG.E.U16 R4, desc[UR36][R4.64] ;  /* 0x0000002404047981 */ /* 0x000ea4000c1e1500 */
[----:B--2---:R-:W-:-:S05]  /*80d0*/  HADD2.F32 R0, -RZ, R4.H0_H0 ;  /* 0x20000004ff007230 */ /* 0x004fca0000004100 */
[----:B------:R-:W-:-:S04]  /*80e0*/  FMUL.FTZ R0, R0, 1 ;  /* 0x3f80000000007820 */ /* 0x000fc80000410000 */
[----:B------:R0:W1:Y:S01]  /*80f0*/  F2F.F64.F32 R2, R0 ;  /* 0x0000000000027310 */ /* 0x0000620000201800 */
[----:B------:R-:W-:Y:S05]  /*8100*/  BRA `(.L_x_11942) ;  /* 0x0000000800bc7947 */ /* 0x000fea0003800000 */
.L_x_11947:
[----:B------:R0:W5:Y:S01]  /*8110*/  LDG.E.64 R2, desc[UR36][R4.64] ;  /* 0x0000002404027981 */ /* 0x000162000c1e1b00 */
[----:B------:R-:W-:Y:S05]  /*8120*/  BRA `(.L_x_11942) ;  /* 0x0000000800b47947 */ /* 0x000fea0003800000 */
.L_x_11937:
        /* <DEDUP_REMOVED lines=13> */
.L_x_11951:
[----:B------:R0:W5:Y:S01]  /*8200*/  LDG.E.64 R2, desc[UR36][R4.64] ;  /* 0x0000002404027981 */ /* 0x000162000c1e1b00 */
[----:B------:R-:W-:Y:S05]  /*8210*/  BRA `(.L_x_11942) ;  /* 0x0000000800787947 */ /* 0x000fea0003800000 */
.L_x_11950:
        /* <DEDUP_REMOVED lines=28> */
.L_x_11953:
[----:B------:R-:W2:Y:S02]  /*83e0*/  LDG.E.U8 R3, desc[UR36][R4.64] ;  /* 0x0000002404037981 */ /* 0x000ea4000c1e1100 */
[----:B--2---:R-:W-:-:S05]  /*83f0*/  IMAD.SHL.U32 R0, R3, 0x2000000, RZ ;  /* 0x0200000003007824 */ /* 0x004fca00078e00ff */
[----:B------:R-:W-:-:S13]  /*8400*/  ISETP.GE.U32.AND P0, PT, R0, 0x8000000, PT ;  /* 0x080000000000780c */ /* 0x000fda0003f06070 */
[C---:B------:R-:W-:Y:S02]  /*8410*/  @!P0 IMAD.SHL.U32 R0, R3.reuse, 0x100, RZ ;  /* 0x0000010003008824 */ /* 0x040fe400078e00ff */
[C---:B------:R-:W-:Y:S01]  /*8420*/  @P0 IMAD.SHL.U32 R2, R3.reuse, 0x200000, RZ ;  /* 0x0020000003020824 */ /* 0x040fe200078e00ff */
[----:B------:R-:W-:Y:S02]  /*8430*/  SHF.L.U32 R3, R3, 0x18, RZ ;  /* 0x0000001803037819 */ /* 0x000fe400000006ff */
        /* <DEDUP_REMOVED lines=9> */
.L_x_11952:
[----:B------:R-:W2:Y:S02]  /*84d0*/  LDG.E.U16 R0, desc[UR36][R4.64] ;  /* 0x0000002404007981 */ /* 0x000ea4000c1e1500 */
[----:B--2---:R-:W-:-:S04]  /*84e0*/  IMAD.U32 R0, R0, 0x10000, RZ ;  /* 0x0001000000007824 */ /* 0x004fc800078e00ff */
[----:B------:R-:W-:-:S04]  /*84f0*/  FMUL.FTZ R0, R0, 1 ;  /* 0x3f80000000007820 */ /* 0x000fc80000410000 */
[----:B------:R0:W1:Y:S01]  /*8500*/  F2F.F64.F32 R2, R0 ;  /* 0x0000000000027310 */ /* 0x0000620000201800 */
[----:B------:R-:W-:Y:S05]  /*8510*/  BRA `(.L_x_11942) ;  /* 0x0000000400b87947 */ /* 0x000fea0003800000 */
.L_x_11949:
        /* <DEDUP_REMOVED lines=11> */
.L_x_11956:
        /* <DEDUP_REMOVED lines=21> */
.L_x_11960:
[----:B------:R-:W-:Y:S05]  /*8720*/  BSYNC B1 ;  /* 0x0000000000017941 */ /* 0x000fea0003800000 */
.L_x_11959:
[----:B------:R-:W-:Y:S01]  /*8730*/  LEA R3, R0, 0x3b800000, 0x17 ;  /* 0x3b80000000037811 */ /* 0x000fe200078eb8ff */
[----:B------:R-:W-:-:S05]  /*8740*/  IMAD.SHL.U32 R0, R2, 0x100000, RZ ;  /* 0x0010000002007824 */ /* 0x000fca00078e00ff */
[----:B------:R-:W-:-:S07]  /*8750*/  LOP3.LUT R0, R3, R0, R4, 0xfe, !PT ;  /* 0x0000000003007212 */ /* 0x000fce00078efe04 */
.L_x_11958:
[----:B------:R-:W-:Y:S05]  /*8760*/  BSYNC B0 ;  /* 0x0000000000007941 */ /* 0x000fea0003800000 */
.L_x_11957:
[----:B------:R-:W-:-:S04]  /*8770*/  FMUL.FTZ R0, R0, 1 ;  /* 0x3f80000000007820 */ /* 0x000fc80000410000 */
[----:B------:R1:W2:Y:S01]  /*8780*/  F2F.F64.F32 R2, R0 ;  /* 0x0000000000027310 */ /* 0x0002a20000201800 */
[----:B------:R-:W-:Y:S05]  /*8790*/  BRA `(.L_x_11942) ;  /* 0x0000000400187947 */ /* 0x000fea0003800000 */
.L_x_11955:
        /* <DEDUP_REMOVED lines=21> */
.L_x_11964:
[----:B------:R-:W-:Y:S05]  /*88f0*/  BSYNC B1 ;  /* 0x0000000000017941 */ /* 0x000fea0003800000 */
.L_x_11963:
[----:B------:R-:W-:Y:S01]  /*8900*/  LEA R3, R0, 0x37800000, 0x17 ;  /* 0x3780000000037811 */ /* 0x000fe200078eb8ff */
[----:B------:R-:W-:-:S05]  /*8910*/  IMAD.SHL.U32 R0, R2, 0x200000, RZ ;  /* 0x0020000002007824 */ /* 0x000fca00078e00ff */
[----:B------:R-:W-:-:S07]  /*8920*/  LOP3.LUT R0, R3, R0, R4, 0xfe, !PT ;  /* 0x0000000003007212 */ /* 0x000fce00078efe04 */
.L_x_11962:
[----:B------:R-:W-:Y:S05]  /*8930*/  BSYNC B0 ;  /* 0x0000000000007941 */ /* 0x000fea0003800000 */
.L_x_11961:
[----:B------:R-:W-:-:S04]  /*8940*/  FMUL.FTZ R0, R0, 1 ;  /* 0x3f80000000007820 */ /* 0x000fc80000410000 */
[----:B------:R3:W4:Y:S01]  /*8950*/  F2F.F64.F32 R2, R0 ;  /* 0x0000000000027310 */ /* 0x0007220000201800 */
[----:B------:R-:W-:Y:S05]  /*8960*/  BRA `(.L_x_11942) ;  /* 0x0000000000a47947 */ /* 0x000fea0003800000 */
.L_x_11954:
        /* <DEDUP_REMOVED lines=14> */
.L_x_11968:
[----:B------:R-:W-:Y:S05]  /*8a50*/  BSYNC B0 ;  /* 0x0000000000007941 */ /* 0x000fea0003800000 */
.L_x_11967:
[----:B------:R-:W-:-:S04]  /*8a60*/  FMUL.FTZ R0, R0, 1 ;  /* 0x3f80000000007820 */ /* 0x000fc80000410000 */
[----:B------:R0:W1:Y:S01]  /*8a70*/  F2F.F64.F32 R2, R0 ;  /* 0x0000000000027310 */ /* 0x0000620000201800 */
[----:B------:R-:W-:Y:S05]  /*8a80*/  BRA `(.L_x_11942) ;  /* 0x00000000005c7947 */ /* 0x000fea0003800000 */
.L_x_11941:
[----:B------:R-:W-:Y:S01]  /*8a90*/  MOV R2, 0x0 ;  /* 0x0000000000027802 */ /* 0x000fe20000000f00 */
[----:B------:R-:W-:Y:S01]  /*8aa0*/  ULDC.64 UR4, c[0x4][0x148] ;  /* 0x0100520000047ab9 */ /* 0x000fe20000000a00 */
[----:B------:R-:W-:Y:S01]  /*8ab0*/  ULDC.64 UR6, c[0x4][0x8] ;  /* 0x0100020000067ab9 */ /* 0x000fe20000000a00 */
[----:B------:R-:W-:Y:S01]  /*8ac0*/  IMAD.U32 R4, RZ, RZ, UR4 ;  /* 0x00000004ff047e24 */ /* 0x000fe2000f8e00ff */
[----:B------:R-:W-:Y:S01]  /*8ad0*/  MOV R5, UR5 ;  /* 0x0000000500057c02 */ /* 0x000fe20008000f00 */
        /* <DEDUP_REMOVED lines=11> */
.L_x_11969:
[----:B------:R-:W-:Y:S01]  /*8b90*/  CS2R R2, SRZ ;  /* 0x0000000000027805 */ /* 0x000fe2000001ff00 */
[----:B------:R-:W-:Y:S06]  /*8ba0*/  BRA `(.L_x_11942) ;  /* 0x0000000000147947 */ /* 0x000fec0003800000 */
.L_x_11966:
[----:B------:R-:W2:Y:S02]  /*8bb0*/  LDG.E.64 R2, desc[UR36][R4.64] ;  /* 0x0000002404027981 */ /* 0x000ea4000c1e1b00 */
[----:B--2---:R-:W0:Y:S01]  /*8bc0*/  I2F.F64.U64 R2, R2 ;  /* 0x0000000200027312 */ /* 0x004e220000301800 */
[----:B------:R-:W-:Y:S05]  /*8bd0*/  BRA `(.L_x_11942) ;  /* 0x0000000000087947 */ /* 0x000fea0003800000 */
.L_x_11965:
[----:B------:R-:W2:Y:S02]  /*8be0*/  LDG.E R2, desc[UR36][R4.64] ;  /* 0x0000002404027981 */ /* 0x000ea4000c1e1900 */
[----:B--2---:R-:W0:Y:S02]  /*8bf0*/  I2F.F64.U32 R2, R2 ;  /* 0x0000000200027312 */ /* 0x004e240000201800 */
.L_x_11942:
        /* <DEDUP_REMOVED lines=14> */
.L_x_11971:
[----:B------:R-:W-:Y:S05]  /*8ce0*/  BSYNC B0 ;  /* 0x0000000000007941 */ /* 0x000fea0003800000 */
.L_x_11970:
        /* <DEDUP_REMOVED lines=15> */
.L_x_11975:
[----:B------:R-:W0:Y:S02]  /*8de0*/  F2I.S64.F64.TRUNC R4, R4 ;  /* 0x0000000400047311 */ /* 0x000e24000030d900 */
[----:B0-----:R-:W-:-:S05]  /*8df0*/  IMAD.MOV.U32 R3, RZ, RZ, R4 ;  /* 0x000000ffff037224 */ /* 0x001fca00078e0004 */
[----:B------:R0:W-:Y:S01]  /*8e00*/  STG.E.U8 desc[UR36][R16.64], R3 ;  /* 0x0000000310007986 */ /* 0x0001e2000c101124 */
[----:B------:R-:W-:Y:S05]  /*8e10*/  BRA `(.L_x_11977) ;  /* 0x0000000c00f87947 */ /* 0x000fea0003800000 */
.L_x_11974:
        /* <DEDUP_REMOVED lines=9> */
.L_x_11979:
[----:B------:R-:W0:Y:S02]  /*8eb0*/  F2I.F64.TRUNC R5, R4 ;  /* 0x0000000400057311 */ /* 0x000e24000030d100 */
[----:B0-----:R0:W-:Y:S01]  /*8ec0*/  STG.E desc[UR36][R16.64], R5 ;  /* 0x0000000510007986 */ /* 0x0011e2000c101924 */
[----:B------:R-:W-:Y:S05]  /*8ed0*/  BRA `(.L_x_11977) ;  /* 0x0000000c00c87947 */ /* 0x000fea0003800000 */
.L_x_11978:
[----:B------:R-:W0:Y:S02]  /*8ee0*/  F2I.F64.TRUNC R5, R4 ;  /* 0x0000000400057311 */ /* 0x000e24000030d100 */
[----:B0-----:R0:W-:Y:S01]  /*8ef0*/  STG.E.U16 desc[UR36][R16.64], R5 ;  /* 0x0000000510007986 */ /* 0x0011e2000c101524 */
[----:B------:R-:W-:Y:S05]  /*8f00*/  BRA `(.L_x_11977) ;  /* 0x0000000c00bc7947 */ /* 0x000fea0003800000 */
.L_x_11973:
        /* <DEDUP_REMOVED lines=13> */
.L_x_11981:
        /* <DEDUP_REMOVED lines=8> */
.L_x_11980:
        /* <DEDUP_REMOVED lines=14> */
.L_x_11983:
        /* <DEDUP_REMOVED lines=9> */
.L_x_11982:
[----:B------:R0:W-:Y:S01]  /*91d0*/  STG.E.64 desc[UR36][R16.64], R4 ;  /* 0x0000000410007986 */ /* 0x0001e2000c101b24 */
[----:B------:R-:W-:Y:S05]  /*91e0*/  BRA `(.L_x_11977) ;  /* 0x0000000c00047947 */ /* 0x000fea0003800000 */
.L_x_11972:
        /* <DEDUP_REMOVED lines=12> */
.L_x_11986:
[----:B------:R-:W-:-:S05]  /*92b0*/  CS2R R6, SRZ ;  /* 0x0000000000067805 */ /* 0x000fca000001ff00 */
[----:B------:R0:W-:Y:S01]  /*92c0*/  STG.E.128 desc[UR36][R16.64], R4 ;  /* 0x0000000410007986 */ /* 0x0001e2000c101d24 */
[----:B------:R-:W-:Y:S05]  /*92d0*/  BRA `(.L_x_11977) ;  /* 0x0000000800c87947 */ /* 0x000fea0003800000 */
.L_x_11985:
        /* <DEDUP_REMOVED lines=25> */
.L_x_11990:
[----:B------:R-:W-:Y:S05]  /*9470*/  BSYNC B0 ;  /* 0x0000000000007941 */ /* 0x000fea0003800000 */
.L_x_11989:
[----:B------:R-:W-:-:S05]  /*9480*/  LOP3.LUT R3, R0, R3, RZ, 0xfc, !PT ;  /* 0x0000000300037212 */ /* 0x000fca00078efcff */
[----:B------:R0:W-:Y:S01]  /*9490*/  STG.E.U8 desc[UR36][R16.64], R3 ;  /* 0x0000000310007986 */ /* 0x0001e2000c101124 */
[----:B------:R-:W-:Y:S05]  /*94a0*/  BRA `(.L_x_11977) ;  /* 0x0000000800547947 */ /* 0x000fea0003800000 */
.L_x_11988:
        /* <DEDUP_REMOVED lines=17> */
.L_x_11992:
[----:B------:R-:W-:Y:S01]  /*95c0*/  IMAD.MOV.U32 R0, RZ, RZ, 0x7f ;  /* 0x0000007fff007424 */ /* 0x000fe200078e00ff */
[----:B------:R-:W-:-:S04]  /*95d0*/  ISETP.GT.U32.AND P0, PT, R2, 0x7f800000, PT ;  /* 0x7f8000000200780c */ /* 0x000fc80003f04070 */
[----:B------:R-:W-:-:S09]  /*95e0*/  SEL R0, R0, 0x7c, P0 ;  /* 0x0000007c00007807 */ /* 0x000fd20000000000 */
.L_x_11993:
[----:B------:R-:W-:Y:S05]  /*95f0*/  BSYNC B0 ;  /* 0x0000000000007941 */ /* 0x000fea0003800000 */
.L_x_11991:
[----:B------:R-:W-:-:S04]  /*9600*/  LOP3.LUT R2, R3, 0x80000000, RZ, 0xc0, !PT ;  /* 0x8000000003027812 */ /* 0x000fc800078ec0ff */
[----:B------:R-:W-:-:S04]  /*9610*/  SHF.R.U32.HI R3, RZ, 0x18, R2 ;  /* 0x00000018ff037819 */ /* 0x000fc80000011602 */
[----:B------:R-:W-:-:S05]  /*9620*/  LOP3.LUT R3, R0, R3, RZ, 0xfc, !PT ;  /* 0x0000000300037212 */ /* 0x000fca00078efcff */
[----:B------:R0:W-:Y:S01]  /*9630*/  STG.E.U8 desc[UR36][R16.64], R3 ;  /* 0x0000000310007986 */ /* 0x0001e2000c101124 */
[----:B------:R-:W-:Y:S05]  /*9640*/  BRA `(.L_x_11977) ;  /* 0x0000000400ec7947 */ /* 0x000fea0003800000 */
.L_x_11987:
        /* <DEDUP_REMOVED lines=8> */
.L_x_11984:
        /* <DEDUP_REMOVED lines=11> */
.L_x_11996:
        /* <DEDUP_REMOVED lines=21> */
.L_x_11999:
[----:B------:R-:W-:-:S04]  /*98d0*/  LOP3.LUT R2, R3, 0x80000000, RZ, 0xc0, !PT ;  /* 0x8000000003027812 */ /* 0x000fc800078ec0ff */
[----:B------:R-:W-:-:S04]  /*98e0*/  SHF.R.U32.HI R3, RZ, 0x18, R2 ;  /* 0x00000018ff037819 */ /* 0x000fc80000011602 */
[----:B------:R-:W-:-:S04]  /*98f0*/  LOP3.LUT R0, R0, R3, RZ, 0xfc, !PT ;  /* 0x0000000300007212 */ /* 0x000fc800078efcff */
[----:B------:R-:W-:-:S07]  /*9900*/  PRMT R8, R0, 0x7610, R8 ;  /* 0x0000761000087816 */ /* 0x000fce0000000008 */
.L_x_11998:
[----:B------:R-:W-:Y:S05]  /*9910*/  BSYNC B0 ;  /* 0x0000000000007941 */ /* 0x000fea0003800000 */
.L_x_11997:
[----:B------:R3:W-:Y:S01]  /*9920*/  STG.E.U8 desc[UR36][R16.64], R8 ;  /* 0x0000000810007986 */ /* 0x0007e2000c101124 */
[----:B------:R-:W-:Y:S05]  /*9930*/  BRA `(.L_x_11977) ;  /* 0x0000000400307947 */ /* 0x000fea0003800000 */
.L_x_11995:
        /* <DEDUP_REMOVED lines=21> */
.L_x_12002:
[----:B------:R-:W-:-:S04]  /*9a90*/  LOP3.LUT R2, R3, 0x80000000, RZ, 0xc0, !PT ;  /* 0x8000000003027812 */ /* 0x000fc800078ec0ff */
[----:B------:R-:W-:-:S04]  /*9aa0*/  SHF.R.U32.HI R3, RZ, 0x18, R2 ;  /* 0x00000018ff037819 */ /* 0x000fc80000011602 */
[----:B------:R-:W-:-:S04]  /*9ab0*/  LOP3.LUT R0, R0, R3, RZ, 0xfc, !PT ;  /* 0x0000000300007212 */ /* 0x000fc800078efcff */
[----:B------:R-:W-:-:S07]  /*9ac0*/  PRMT R8, R0, 0x7610, R8 ;  /* 0x0000761000087816 */ /* 0x000fce0000000008 */
.L_x_12001:
[----:B------:R-:W-:Y:S05]  /*9ad0*/  BSYNC B0 ;  /* 0x0000000000007941 */ /* 0x000fea0003800000 */
.L_x_12000:
[----:B------:R0:W-:Y:S01]  /*9ae0*/  STG.E.U8 desc[UR36][R16.64], R8 ;  /* 0x0000000810007986 */ /* 0x0001e2000c101124 */
[----:B------:R-:W-:Y:S05]  /*9af0*/  BRA `(.L_x_11977) ;  /* 0x0000000000c07947 */ /* 0x000fea0003800000 */
.L_x_11994:
        /* <DEDUP_REMOVED lines=26> */
.L_x_11976:
        /* <DEDUP_REMOVED lines=16> */
.L_x_12005:
[----:B------:R-:W-:Y:S05]  /*9da0*/  BRA `(.L_x_11977) ;  /* 0x0000000000147947 */ /* 0x000fea0003800000 */
.L_x_12004:
[----:B------:R-:W0:Y:S02]  /*9db0*/  F2I.U64.F64.TRUNC R4, R4 ;  /* 0x0000000400047311 */ /* 0x000e24000030d800 */
[----:B0-----:R1:W-:Y:S01]  /*9dc0*/  STG.E.64 desc[UR36][R16.64], R4 ;  /* 0x0000000410007986 */ /* 0x0013e2000c101b24 */
[----:B------:R-:W-:Y:S05]  /*9dd0*/  BRA `(.L_x_11977) ;  /* 0x0000000000087947 */ /* 0x000fea0003800000 */
.L_x_12003:
[----:B------:R-:W0:Y:S02]  /*9de0*/  F2I.U32.F64.TRUNC R5, R4 ;  /* 0x0000000400057311 */ /* 0x000e24000030d000 */
[----:B0-----:R2:W-:Y:S02]  /*9df0*/  STG.E desc[UR36][R16.64], R5 ;  /* 0x0000000510007986 */ /* 0x0015e4000c101924 */
.L_x_11977:
[----:B------:R-:W-:-:S07]  /*9e00*/  IADD3 R19, R19, 0x80, RZ ;  /* 0x0000008013137810 */ /* 0x000fce0007ffe0ff */
.L_x_11935:
[----:B------:R-:W-:Y:S05]  /*9e10*/  BSYNC B6 ;  /* 0x0000000000067941 */ /* 0x000fea0003800000 */
.L_x_11934:
        /* <DEDUP_REMOVED lines=306> */
.L_x_12006:
        /* <DEDUP_REMOVED lines=21> */
.L_x_12010:
[----:B------:R-:W2:Y:S02]  /*b290*/  LDG.E.U8 R2, desc[UR36][R4.64] ;  /* 0x0000002404027981 */ /* 0x000ea4000c1e1100 */
[----:B--2---:R-:W0:Y:S01]  /*b2a0*/  I2F.F64.U16 R2, R2 ;  /* 0x0000000200027312 */ /* 0x004e220000101800 */
[----:B------:R-:W-:Y:S05]  /*b2b0*/  BRA `(.L_x_12012) ;  /* 0x0000000c00707947 */ /* 0x000fea0003800000 */
.L_x_12009:
        /* <DEDUP_REMOVED lines=9> */
.L_x_12014:
[----:B------:R-:W2:Y:S02]  /*b350*/  LDG.E R2, desc[UR36][R4.64] ;  /* 0x0000002404027981 */ /* 0x000ea4000c1e1900 */
[----:B--2---:R-:W0:Y:S01]  /*b360*/  I2F.F64 R2, R2 ;  /* 0x0000000200027312 */ /* 0x004e220000201c00 */
[----:B------:R-:W-:Y:S05]  /*b370*/  BRA `(.L_x_12012) ;  /* 0x0000000c00407947 */ /* 0x000fea0003800000 */
.L_x_12013:
[----:B------:R-:W2:Y:S02]  /*b380*/  LDG.E.U16 R2, desc[UR36][R4.64] ;  /* 0x0000002404027981 */ /* 0x000ea4000c1e1500 */
[----:B--2---:R-:W0:Y:S01]  /*b390*/  I2F.F64.S16 R2, R2 ;  /* 0x0000000200027312 */ /* 0x004e220000101c00 */
[----:B------:R-:W-:Y:S05]  /*b3a0*/  BRA `(.L_x_12012) ;  /* 0x0000000c00347947 */ /* 0x000fea0003800000 */
.L_x_12008:
        /* <DEDUP_REMOVED lines=10> */
.L_x_12016:
[----:B------:R-:W2:Y:S02]  /*b450*/  LDG.E.U16 R0, desc[UR36][R4.64] ;  /* 0x0000002404007981 */ /* 0x000ea4000c1e1500 */
[----:B--2---:R-:W-:-:S05]  /*b460*/  HADD2.F32 R0, -RZ, R0.H0_H0 ;  /* 0x20000000ff007230 */ /* 0x004fca0000004100 */
[----:B------:R-:W-:-:S04]  /*b470*/  FMUL.FTZ R0, R0, 1 ;  /* 0x3f80000000007820 */ /* 0x000fc80000410000 */
[----:B------:R0:W1:Y:S01]  /*b480*/  F2F.F64.F32 R2, R0 ;  /* 0x0000000000027310 */ /* 0x0000620000201800 */
[----:B------:R-:W-:Y:S05]  /*b490*/  BRA `(.L_x_12012) ;  /* 0x0000000800f87947 */ /* 0x000fea0003800000 */
.L_x_12015:
        /* <DEDUP_REMOVED lines=10> */
.L_x_12018:
[----:B------:R-:W2:Y:S02]  /*b540*/  LDG.E.U16 R4, desc[UR36][R4.64] ;  /* 0x0000002404047981 */ /* 0x000ea4000c1e1500 */
[----:B--2---:R-:W-:-:S05]  /*b550*/  HADD2.F32 R0, -RZ, R4.H0_H0 ;  /* 0x20000004ff007230 */ /* 0x004fca0000004100 */
[----:B------:R-:W-:-:S04]  /*b560*/  FMUL.FTZ R0, R0, 1 ;  /* 0x3f80000000007820 */ /* 0x000fc80000410000 */
[----:B------:R0:W1:Y:S01]  /*b570*/  F2F.F64.F32 R2, R0 ;  /* 0x0000000000027310 */ /* 0x0000620000201800 */
[----:B------:R-:W-:Y:S05]  /*b580*/  BRA `(.L_x_12012) ;  /* 0x0000000800bc7947 */ /* 0x000fea0003800000 */
.L_x_12017:
[----:B------:R0:W5:Y:S01]  /*b590*/  LDG.E.64 R2, desc[UR36][R4.64] ;  /* 0x0000002404027981 */ /* 0x000162000c1e1b00 */
[----:B------:R-:W-:Y:S05]  /*b5a0*/  BRA `(.L_x_12012) ;  /* 0x0000000800b47947 */ /* 0x000fea0003800000 */
.L_x_12007:
        /* <DEDUP_REMOVED lines=13> */
.L_x_12021:
[----:B------:R0:W5:Y:S01]  /*b680*/  LDG.E.64 R2, desc[UR36][R4.64] ;  /* 0x0000002404027981 */ /* 0x000162000c1e1b00 */
[----:B------:R-:W-:Y:S05]  /*b690*/  BRA `(.L_x_12012) ;  /* 0x0000000800787947 */ /* 0x000fea0003800000 */
.L_x_12020:
        /* <DEDUP_REMOVED lines=18> */
[----:B------:R-:W-:Y:S01]  /*b7c0*/  IMAD R7, R3, R8, 0x3c000000 ;  /* 0x3c00000003077424 */ /* 0x000fe200078e0208 */
[----:B------:R-:W-:-:S04]  /*b7d0*/  IADD3 R3, R2, -0x1, RZ ;  /* 0xffffffff02037810 */ /* 0x000fc80007ffe0ff */
        /* <DEDUP_REMOVED lines=8> */
.L_x_12023:
        /* <DEDUP_REMOVED lines=15> */
.L_x_12022:
[----:B------:R-:W2:Y:S02]  /*b950*/  LDG.E.U16 R0, desc[UR36][R4.64] ;  /* 0x0000002404007981 */ /* 0x000ea4000c1e1500 */
[----:B--2---:R-:W-:-:S04]  /*b960*/  IMAD.U32 R0, R0, 0x10000, RZ ;  /* 0x0001000000007824 */ /* 0x004fc800078e00ff */
[----:B------:R-:W-:-:S04]  /*b970*/  FMUL.FTZ R0, R0, 1 ;  /* 0x3f80000000007820 */ /* 0x000fc80000410000 */
[----:B------:R0:W1:Y:S01]  /*b980*/  F2F.F64.F32 R2, R0 ;  /* 0x0000000000027310 */ /* 0x0000620000201800 */
[----:B------:R-:W-:Y:S05]  /*b990*/  BRA `(.L_x_12012) ;  /* 0x0000000400b87947 */ /* 0x000fea0003800000 */
.L_x_12019:
        /* <DEDUP_REMOVED lines=11> */
.L_x_12026:
        /* <DEDUP_REMOVED lines=21> */
.L_x_12030:
[----:B------:R-:W-:Y:S05]  /*bba0*/  BSYNC B1 ;  /* 0x0000000000017941 */ /* 0x000fea0003800000 */
.L_x_12029:
[----:B------:R-:W-:Y:S01]  /*bbb0*/  LEA R3, R0, 0x3b800000, 0x17 ;  /* 0x3b80000000037811 */ /* 0x000fe200078eb8ff */
[----:B------:R-:W-:-:S05]  /*bbc0*/  IMAD.SHL.U32 R0, R2, 0x100000, RZ ;  /* 0x0010000002007824 */ /* 0x000fca00078e00ff */
[----:B------:R-:W-:-:S07]  /*bbd0*/  LOP3.LUT R0, R3, R0, R4, 0xfe, !PT ;  /* 0x0000000003007212 */ /* 0x000fce00078efe04 */
.L_x_12028:
[----:B------:R-:W-:Y:S05]  /*bbe0*/  BSYNC B0 ;  /* 0x0000000000007941 */ /* 0x000fea0003800000 */
.L_x_12027:
[----:B------:R-:W-:-:S04]  /*bbf0*/  FMUL.FTZ R0, R0, 1 ;  /* 0x3f80000000007820 */ /* 0x000fc80000410000 */
[----:B------:R1:W2:Y:S01]  /*bc00*/  F2F.F64.F32 R2, R0 ;  /* 0x0000000000027310 */ /* 0x0002a20000201800 */
[----:B------:R-:W-:Y:S05]  /*bc10*/  BRA `(.L_x_12012) ;  /* 0x0000000400187947 */ /* 0x000fea0003800000 */
.L_x_12025:
        /* <DEDUP_REMOVED lines=21> */
.L_x_12034:
[----:B------:R-:W-:Y:S05]  /*bd70*/  BSYNC B1 ;  /* 0x0000000000017941 */ /* 0x000fea0003800000 */
.L_x_12033:
[----:B------:R-:W-:Y:S02]  /*bd80*/  LEA R3, R0, 0x37800000, 0x17 ;  /* 0x3780000000037811 */ /* 0x000fe400078eb8ff */
[----:B------:R-:W-:-:S04]  /*bd90*/  SHF.L.U32 R0, R2, 0x15, RZ ;  /* 0x0000001502007819 */ /* 0x000fc800000006ff */
[----:B------:R-:W-:-:S07]  /*bda0*/  LOP3.LUT R0, R3, R0, R4, 0xfe, !PT ;  /* 0x0000000003007212 */ /* 0x000fce00078efe04 */
.L_x_12032:
[----:B------:R-:W-:Y:S05]  /*bdb0*/  BSYNC B0 ;  /* 0x0000000000007941 */ /* 0x000fea0003800000 */
.L_x_12031:
[----:B------:R-:W-:-:S04]  /*bdc0*/  FMUL.FTZ R0, R0, 1 ;  /* 0x3f80000000007820 */ /* 0x000fc80000410000 */
[----:B------:R3:W4:Y:S01]  /*bdd0*/  F2F.F64.F32 R2, R0 ;  /* 0x0000000000027310 */ /* 0x0007220000201800 */
[----:B------:R-:W-:Y:S05]  /*bde0*/  BRA `(.L_x_12012) ;  /* 0x0000000000a47947 */ /* 0x000fea0003800000 */
.L_x_12024:
        /* <DEDUP_REMOVED lines=14> */
.L_x_12038:
[----:B------:R-:W-:Y:S05]  /*bed0*/  BSYNC B0 ;  /* 0x0000000000007941 */ /* 0x000fea0003800000 */
.L_x_12037:
[----:B------:R-:W-:-:S04]  /*bee0*/  FMUL.FTZ R0, R0, 1 ;  /* 0x3f80000000007820 */ /* 0x000fc80000410000 */
[----:B------:R0:W1:Y:S01]  /*bef0*/  F2F.F64.F32 R2, R0 ;  /* 0x0000000000027310 */ /* 0x0000620000201800 */
[----:B------:R-:W-:Y:S05]  /*bf00*/  BRA `(.L_x_12012) ;  /* 0x00000000005c7947 */ /* 0x000fea0003800000 */
.L_x_12011:
        /* <DEDUP_REMOVED lines=16> */
.L_x_12039:
[----:B------:R-:W-:Y:S01]  /*c010*/  CS2R R2, SRZ ;  /* 0x0000000000027805 */ /* 0x000fe2000001ff00 */
[----:B------:R-:W-:Y:S06]  /*c020*/  BRA `(.L_x_12012) ;  /* 0x0000000000147947 */ /* 0x000fec0003800000 */
.L_x_12036:
[----:B------:R-:W2:Y:S02]  /*c030*/  LDG.E.64 R2, desc[UR36][R4.64] ;  /* 0x0000002404027981 */ /* 0x000ea4000c1e1b00 */
[----:B--2---:R-:W0:Y:S01]  /*c040*/  I2F.F64.U64 R2, R2 ;  /* 0x0000000200027312 */ /* 0x004e220000301800 */
[----:B------:R-:W-:Y:S05]  /*c050*/  BRA `(.L_x_12012) ;  /* 0x0000000000087947 */ /* 0x000fea0003800000 */
.L_x_12035:
[----:B------:R-:W2:Y:S02]  /*c060*/  LDG.E R2, desc[UR36][R4.64] ;  /* 0x0000002404027981 */ /* 0x000ea4000c1e1900 */
[----:B--2---:R-:W0:Y:S02]  /*c070*/  I2F.F64.U32 R2, R2 ;  /* 0x0000000200027312 */ /* 0x004e240000201800 */
.L_x_12012:
        /* <DEDUP_REMOVED lines=14> */
.L_x_12041:
[----:B------:R-:W-:Y:S05]  /*c160*/  BSYNC B0 ;  /* 0x0000000000007941 */ /* 0x000fea0003800000 */
.L_x_12040:
        /* <DEDUP_REMOVED lines=15> */
.L_x_12045:
[----:B------:R-:W0:Y:S02]  /*c260*/  F2I.S64.F64.TRUNC R4, R4 ;  /* 0x0000000400047311 */ /* 0x000e24000030d900 */
[----:B0-----:R-:W-:-:S05]  /*c270*/  MOV R3, R4 ;  /* 0x0000000400037202 */ /* 0x001fca0000000f00 */
[----:B------:R-:W-:Y:S01]  /*c280*/  STG.E.U8 desc[UR36][R16.64], R3 ;  /* 0x0000000310007986 */ /* 0x000fe2000c101124 */
[----:B------:R-:W-:Y:S05]  /*c290*/  EXIT ;  /* 0x000000000000794d */ /* 0x000fea0003800000 */
.L_x_12044:
        /* <DEDUP_REMOVED lines=9> */
.L_x_12048:
[----:B------:R-:W0:Y:S02]  /*c330*/  F2I.F64.TRUNC R5, R4 ;  /* 0x0000000400057311 */ /* 0x000e24000030d100 */
[----:B0-----:R-:W-:Y:S01]  /*c340*/  STG.E desc[UR36][R16.64], R5 ;  /* 0x0000000510007986 */ /* 0x001fe2000c101924 */
[----:B------:R-:W-:Y:S05]  /*c350*/  EXIT ;  /* 0x000000000000794d */ /* 0x000fea0003800000 */
.L_x_12047:
[----:B------:R-:W0:Y:S02]  /*c360*/  F2I.F64.TRUNC R5, R4 ;  /* 0x0000000400057311 */ /* 0x000e24000030d100 */
[----:B0-----:R-:W-:Y:S01]  /*c370*/  STG.E.U16 desc[UR36][R16.64], R5 ;  /* 0x0000000510007986 */ /* 0x001fe2000c101524 */
[----:B------:R-:W-:Y:S05]  /*c380*/  EXIT ;  /* 0x000000000000794d */ /* 0x000fea0003800000 */
.L_x_12043:
        /* <DEDUP_REMOVED lines=13> */
.L_x_12050:
        /* <DEDUP_REMOVED lines=8> */
.L_x_12049:
        /* <DEDUP_REMOVED lines=14> */
.L_x_12052:
        /* <DEDUP_REMOVED lines=9> */
.L_x_12051:
[----:B------:R-:W-:Y:S01]  /*c650*/  STG.E.64 desc[UR36][R16.64], R4 ;  /* 0x0000000410007986 */ /* 0x000fe2000c101b24 */
[----:B------:R-:W-:Y:S05]  /*c660*/  EXIT ;  /* 0x000000000000794d */ /* 0x000fea0003800000 */
.L_x_12042:
        /* <DEDUP_REMOVED lines=12> */
.L_x_12055:
[----:B------:R-:W-:-:S05]  /*c730*/  CS2R R6, SRZ ;  /* 0x0000000000067805 */ /* 0x000fca000001ff00 */
[----:B------:R-:W-:Y:S01]  /*c740*/  STG.E.128 desc[UR36][R16.64], R4 ;  /* 0x0000000410007986 */ /* 0x000fe2000c101d24 */
[----:B------:R-:W-:Y:S05]  /*c750*/  EXIT ;  /* 0x000000000000794d */ /* 0x000fea0003800000 */
.L_x_12054:
        /* <DEDUP_REMOVED lines=25> */
.L_x_12059:
[----:B------:R-:W-:Y:S05]  /*c8f0*/  BSYNC B0 ;  /* 0x0000000000007941 */ /* 0x000fea0003800000 */
.L_x_12058:
[----:B------:R-:W-:-:S05]  /*c900*/  LOP3.LUT R3, R0, R3, RZ, 0xfc, !PT ;  /* 0x0000000300037212 */ /* 0x000fca00078efcff */
[----:B------:R-:W-:Y:S01]  /*c910*/  STG.E.U8 desc[UR36][R16.64], R3 ;  /* 0x0000000310007986 */ /* 0x000fe2000c101124 */
[----:B------:R-:W-:Y:S05]  /*c920*/  EXIT ;  /* 0x000000000000794d */ /* 0x000fea0003800000 */
.L_x_12057:
        /* <DEDUP_REMOVED lines=17> */
.L_x_12061:
[----:B------:R-:W-:Y:S01]  /*ca40*/  IMAD.MOV.U32 R0, RZ, RZ, 0x7f ;  /* 0x0000007fff007424 */ /* 0x000fe200078e00ff */
[----:B------:R-:W-:-:S04]  /*ca50*/  ISETP.GT.U32.AND P0, PT, R2, 0x7f800000, PT ;  /* 0x7f8000000200780c */ /* 0x000fc80003f04070 */
[----:B------:R-:W-:-:S09]  /*ca60*/  SEL R0, R0, 0x7c, P0 ;  /* 0x0000007c00007807 */ /* 0x000fd20000000000 */
.L_x_12062:
[----:B------:R-:W-:Y:S05]  /*ca70*/  BSYNC B0 ;  /* 0x0000000000007941 */ /* 0x000fea0003800000 */
.L_x_12060:
[----:B------:R-:W-:-:S04]  /*ca80*/  LOP3.LUT R2, R3, 0x80000000, RZ, 0xc0, !PT ;  /* 0x8000000003027812 */ /* 0x000fc800078ec0ff */
[----:B------:R-:W-:-:S04]  /*ca90*/  SHF.R.U32.HI R3, RZ, 0x18, R2 ;  /* 0x00000018ff037819 */ /* 0x000fc80000011602 */
[----:B------:R-:W-:-:S05]  /*caa0*/  LOP3.LUT R3, R0, R3, RZ, 0xfc, !PT ;  /* 0x0000000300037212 */ /* 0x000fca00078efcff */
[----:B------:R-:W-:Y:S01]  /*cab0*/  STG.E.U8 desc[UR36][R16.64], R3 ;  /* 0x0000000310007986 */ /* 0x000fe2000c101124 */
[----:B------:R-:W-:Y:S05]  /*cac0*/  EXIT ;  /* 0x000000000000794d */ /* 0x000fea0003800000 */
.L_x_12056:
        /* <DEDUP_REMOVED lines=8> */
.L_x_12053:
        /* <DEDUP_REMOVED lines=11> */
.L_x_12065:
        /* <DEDUP_REMOVED lines=21> */
.L_x_12068:
[----:B------:R-:W-:-:S04]  /*cd50*/  LOP3.LUT R2, R3, 0x80000000, RZ, 0xc0, !PT ;  /* 0x8000000003027812 */ /* 0x000fc800078ec0ff */
[----:B------:R-:W-:-:S04]  /*cd60*/  SHF.R.U32.HI R3, RZ, 0x18, R2 ;  /* 0x00000018ff037819 */ /* 0x000fc80000011602 */
[----:B------:R-:W-:-:S04]  /*cd70*/  LOP3.LUT R0, R0, R3, RZ, 0xfc, !PT ;  /* 0x0000000300007212 */ /* 0x000fc800078efcff */
[----:B------:R-:W-:-:S07]  /*cd80*/  PRMT R8, R0, 0x7610, R8 ;  /* 0x0000761000087816 */ /* 0x000fce0000000008 */
.L_x_12067:
[----:B------:R-:W-:Y:S05]  /*cd90*/  BSYNC B0 ;  /* 0x0000000000007941 */ /* 0x000fea0003800000 */
.L_x_12066:
[----:B------:R-:W-:Y:S01]  /*cda0*/  STG.E.U8 desc[UR36][R16.64], R8 ;  /* 0x0000000810007986 */ /* 0x000fe2000c101124 */
[----:B------:R-:W-:Y:S05]  /*cdb0*/  EXIT ;  /* 0x000000000000794d */ /* 0x000fea0003800000 */
.L_x_12064:
        /* <DEDUP_REMOVED lines=21> */
.L_x_12071:
[----:B------:R-:W-:-:S04]  /*cf10*/  LOP3.LUT R2, R3, 0x80000000, RZ, 0xc0, !PT ;  /* 0x8000000003027812 */ /* 0x000fc800078ec0ff */
[----:B------:R-:W-:-:S04]  /*cf20*/  SHF.R.U32.HI R3, RZ, 0x18, R2 ;  /* 0x00000018ff037819 */ /* 0x000fc80000011602 */
[----:B------:R-:W-:-:S04]  /*cf30*/  LOP3.LUT R0, R0, R3, RZ, 0xfc, !PT ;  /* 0x0000000300007212 */ /* 0x000fc800078efcff */
[----:B------:R-:W-:-:S07]  /*cf40*/  PRMT R8, R0, 0x7610, R8 ;  /* 0x0000761000087816 */ /* 0x000fce0000000008 */
.L_x_12070:
[----:B------:R-:W-:Y:S05]  /*cf50*/  BSYNC B0 ;  /* 0x0000000000007941 */ /* 0x000fea0003800000 */
.L_x_12069:
[----:B------:R-:W-:Y:S01]  /*cf60*/  STG.E.U8 desc[UR36][R16.64], R8 ;  /* 0x0000000810007986 */ /* 0x000fe2000c101124 */
[----:B------:R-:W-:Y:S05]  /*cf70*/  EXIT ;  /* 0x000000000000794d */ /* 0x000fea0003800000 */
.L_x_12063:
        /* <DEDUP_REMOVED lines=26> */
.L_x_12046:
        /* <DEDUP_REMOVED lines=16> */
.L_x_12074:
[----:B------:R-:W-:Y:S05]  /*d220*/  EXIT ;  /* 0x000000000000794d */ /* 0x000fea0003800000 */
.L_x_12073:
[----:B------:R-:W0:Y:S02]  /*d230*/  F2I.U64.F64.TRUNC R4, R4 ;  /* 0x0000000400047311 */ /* 0x000e24000030d800 */
[----:B0-----:R-:W-:Y:S01]  /*d240*/  STG.E.64 desc[UR36][R16.64], R4 ;  /* 0x0000000410007986 */ /* 0x001fe2000c101b24 */
[----:B------:R-:W-:Y:S05]  /*d250*/  EXIT ;  /* 0x000000000000794d */ /* 0x000fea0003800000 */
.L_x_12072:
[----:B------:R-:W0:Y:S02]  /*d260*/  F2I.U32.F64.TRUNC R5, R4 ;  /* 0x0000000400057311 */ /* 0x000e24000030d000 */
[----:B0-----:R-:W-:Y:S01]  /*d270*/  STG.E desc[UR36][R16.64], R5 ;  /* 0x0000000510007986 */ /* 0x001fe2000c101924 */
[----:B------:R-:W-:Y:S05]  /*d280*/  EXIT ;  /* 0x000000000000794d */ /* 0x000fea0003800000 */
        .weak           $__internal_21_$__cuda_sm20_dblrcp_rn_slowpath_v3
        .type           $__internal_21_$__cuda_sm20_dblrcp_rn_slowpath_v3,@function
        .size           $__internal_21_$__cuda_sm20_dblrcp_rn_slowpath_v3,(.L_x_19547 - $__internal_21_$__cuda_sm20_dblrcp_rn_slowpath_v3)
$__internal_21_$__cuda_sm20_dblrcp_rn_slowpath_v3:
        /* <DEDUP_REMOVED lines=24> */
.L_x_12078:
[----:B------:R-:W-:Y:S01]  /*d410*/  DMUL R2, R2, 8.11296384146066816958e+31 ;  /* 0x4690000002027828 */ /* 0x000fe20000000000 */
[----:B------:R-:W-:-:S05]  /*d420*/  IMAD.MOV.U32 R4, RZ, RZ, R6 ;  /* 0x000000ffff047224 */ /* 0x000fca00078e0006 */
        /* <DEDUP_REMOVED lines=8> */
.L_x_12076:
[----:B------:R-:W-:Y:S01]  /*d4b0*/  LOP3.LUT R5, R3, 0x80000, RZ, 0xfc, !PT ;  /* 0x0008000003057812 */ /* 0x000fe200078efcff */
[----:B------:R-:W-:-:S07]  /*d4c0*/  IMAD.MOV.U32 R4, RZ, RZ, R2 ;  /* 0x000000ffff047224 */ /* 0x000fce00078e0002 */
.L_x_12077:
[----:B------:R-:W-:Y:S05]  /*d4d0*/  BSYNC B1 ;  /* 0x0000000000017941 */ /* 0x000fea0003800000 */
.L_x_12075:
[----:B------:R-:W-:Y:S02]  /*d4e0*/  IMAD.MOV.U32 R2, RZ, RZ, R0 ;  /* 0x000000ffff027224 */ /* 0x000fe400078e0000 */
[----:B------:R-:W-:-:S04]  /*d4f0*/  IMAD.MOV.U32 R3, RZ, RZ, 0x0 ;  /* 0x00000000ff037424 */ /* 0x000fc800078e00ff */
[----:B------:R-:W-:Y:S05]  /*d500*/  RET.REL.NODEC R2 `(_ZN2at6native18elementwise_kernelILi128ELi4EZNS0_15gpu_kernel_implIZZZNS0_22reciprocal_kernel_cudaERNS_18TensorIteratorBaseEENKUlvE_clEvENKUlvE_clEvEUldE_EEvS4_RKT_EUliE_EEviT1_) ;  /* 0xffffff2802bc7950 */ /* 0x000fea0003c3ffff */
.L_x_12079:
        /* <DEDUP_REMOVED lines=15> */
.L_x_19547:


//--------------------- .text._ZN2at6native27unrolled_elementwise_kernelIZZZNS0_22reciprocal_kernel_cudaERNS_18TensorIteratorBaseEENKUlvE_clEvENKUlvE_clEvEUldE_St5arrayIPcLm2EELi4E23TrivialOffsetCalculatorILi1EjESB_NS0_6memory12LoadWithCastILi1EEENSC_13StoreWithCastILi1EEEEEviT_T0_T2_T3_T4_T5_ --------------------------
	.section	.text._ZN2at6native27unrolled_elementwise_kernelIZZZNS0_22reciprocal_kernel_cudaERNS_18TensorIteratorBaseEENKUlvE_clEvENKUlvE_clEvEUldE_St5arrayIPcLm2EELi4E23TrivialOffsetCalculatorILi1EjESB_NS0_6memory12LoadWithCastILi1EEENSC_13StoreWithCastILi1EEEEEviT_T0_T2_T3_T4_T5_,"ax",@progbits
	.align	128
        .global         _ZN2at6native27unrolled_elementwise_kernelIZZZNS0_22reciprocal_kernel_cudaERNS_18TensorIteratorBaseEENKUlvE_clEvENKUlvE_clEvEUldE_St5arrayIPcLm2EELi4E23TrivialOffsetCalculatorILi1EjESB_NS0_6memory12LoadWithCastILi1EEENSC_13StoreWithCastILi1EEEEEviT_T0_T2_T3_T4_T5_
        .type           _ZN2at6native27unrolled_elementwise_kernelIZZZNS0_22reciprocal_kernel_cudaERNS_18TensorIteratorBaseEENKUlvE_clEvENKUlvE_clEvEUldE_St5arrayIPcLm2EELi4E23TrivialOffsetCalculatorILi1EjESB_NS0_6memory12LoadWithCastILi1EEENSC_13StoreWithCastILi1EEEEEviT_T0_T2_T3_T4_T5_,@function
        .size           _ZN2at6native27unrolled_elementwise_kernelIZZZNS0_22reciprocal_kernel_cudaERNS_18TensorIteratorBaseEENKUlvE_clEvENKUlvE_clEvEUldE_St5arrayIPcLm2EELi4E23TrivialOffsetCalculatorILi1EjESB_NS0_6memory12LoadWithCastILi1EEENSC_13StoreWithCastILi1EEEEEviT_T0_T2_T3_T4_T5_,(.L_x_19548 - _ZN2at6native27unrolled_elementwise_kernelIZZZNS0_22reciprocal_kernel_cudaERNS_18TensorIteratorBaseEENKUlvE_clEvENKUlvE_clEvEUldE_St5arrayIPcLm2EELi4E23TrivialOffsetCalculatorILi1EjESB_NS0_6memory12LoadWithCastILi1EEENSC_13StoreWithCastILi1EEEEEviT_T0_T2_T3_T4_T5_)
        .other          _ZN2at6native27unrolled_elementwise_kernelIZZZNS0_22reciprocal_kernel_cudaERNS_18TensorIteratorBaseEENKUlvE_clEvENKUlvE_clEvEUldE_St5arrayIPcLm2EELi4E23TrivialOffsetCalculatorILi1EjESB_NS0_6memory12LoadWithCastILi1EEENSC_13StoreWithCastILi1EEEEEviT_T0_T2_T3_T4_T5_,@"STO_CUDA_ENTRY STV_DEFAULT"
_ZN2at6native27unrolled_elementwise_kernelIZZZNS0_22reciprocal_kernel_cudaERNS_18TensorIteratorBaseEENKUlvE_clEvENKUlvE_clEvEUldE_St5arrayIPcLm2EELi4E23TrivialOffsetCalculatorILi1EjESB_NS0_6memory12LoadWithCastILi1EEENSC_13StoreWithCastILi1EEEEEviT_T0_T2_T3_T4_T5_:
.text._ZN2at6native27unrolled_elementwise_kernelIZZZNS0_22reciprocal_kernel_cudaERNS_18TensorIteratorBaseEENKUlvE_clEvENKUlvE_clEvEUldE_St5arrayIPcLm2EELi4E23TrivialOffsetCalculatorILi1EjESB_NS0_6memory12LoadWithCastILi1EEENSC_13StoreWithCastILi1EEEEEviT_T0_T2_T3_T4_T5_:
        /* <DEDUP_REMOVED lines=32> */
.L_x_12085:
[----:B------:R-:W2:Y:S02]  /*0200*/  LDG.E.U8 R4, desc[UR36][R4.64] ;  /* 0x0000002404047981 */ /* 0x000ea4000c1e1100 */
[----:B--2---:R0:W1:Y:S01]  /*0210*/  I2F.F64.U16 R26, R4 ;  /* 0x00000004001a7312 */ /* 0x0040620000101800 */
[----:B------:R-:W-:Y:S05]  /*0220*/  BRA `(.L_x_12087) ;  /* 0x0000000c00747947 */ /* 0x000fea0003800000 */
.L_x_12084:
        /* <DEDUP_REMOVED lines=9> */
.L_x_12089:
[----:B------:R-:W2:Y:S02]  /*02c0*/  LDG.E R4, desc[UR36][R4.64] ;  /* 0x0000002404047981 */ /* 0x000ea4000c1e1900 */
[----:B--2---:R1:W2:Y:S01]  /*02d0*/  I2F.F64 R26, R4 ;  /* 0x00000004001a7312 */ /* 0x0042a20000201c00 */
[----:B------:R-:W-:Y:S05]  /*02e0*/  BRA `(.L_x_12087) ;  /* 0x0000000c00447947 */ /* 0x000fea0003800000 */
.L_x_12088:
[----:B------:R-:W2:Y:S02]  /*02f0*/  LDG.E.U16 R4, desc[UR36][R4.64] ;  /* 0x0000002404047981 */ /* 0x000ea4000c1e1500 */
[----:B--2---:R3:W4:Y:S01]  /*0300*/  I2F.F64.S16 R26, R4 ;  /* 0x00000004001a7312 */ /* 0x0047220000101c00 */
[----:B------:R-:W-:Y:S05]  /*0310*/  BRA `(.L_x_12087) ;  /* 0x0000000c00387947 */ /* 0x000fea0003800000 */
.L_x_12083:
        /* <DEDUP_REMOVED lines=10> */
.L_x_12091:
[----:B------:R-:W2:Y:S02]  /*03c0*/  LDG.E.U16 R0, desc[UR36][R4.64] ;  /* 0x0000002404007981 */ /* 0x000ea4000c1e1500 */
[----:B--2---:R-:W-:-:S05]  /*03d0*/  HADD2.F32 R0, -RZ, R0.H0_H0 ;  /* 0x20000000ff007230 */ /* 0x004fca0000004100 */
[----:B------:R-:W-:-:S04]  /*03e0*/  FMUL.FTZ R0, R0, 1 ;  /* 0x3f80000000007820 */ /* 0x000fc80000410000 */
[----:B------:R0:W1:Y:S01]  /*03f0*/  F2F.F64.F32 R26, R0 ;  /* 0x00000000001a7310 */ /* 0x0000620000201800 */
[----:B------:R-:W-:Y:S05]  /*0400*/  BRA `(.L_x_12087) ;  /* 0x0000000800fc7947 */ /* 0x000fea0003800000 */
.L_x_12090:
        /* <DEDUP_REMOVED lines=10> */
.L_x_12093:
[----:B------:R-:W2:Y:S02]  /*04b0*/  LDG.E.U16 R4, desc[UR36][R4.64] ;  /* 0x0000002404047981 */ /* 0x000ea4000c1e1500 */
[----:B--2---:R-:W-:-:S05]  /*04c0*/  HADD2.F32 R0, -RZ, R4.H0_H0 ;  /* 0x20000004ff007230 */ /* 0x004fca0000004100 */
[----:B------:R-:W-:-:S04]  /*04d0*/  FMUL.FTZ R0, R0, 1 ;  /* 0x3f80000000007820 */ /* 0x000fc80000410000 */
[----:B------:R0:W1:Y:S01]  /*04e0*/  F2F.F64.F32 R26, R0 ;  /* 0x00000000001a7310 */ /* 0x0000620000201800 */
[----:B------:R-:W-:Y:S05]  /*04f0*/  BRA `(.L_x_12087) ;  /* 0x0000000800c07947 */ /* 0x000fea0003800000 */
.L_x_12092:
[----:B------:R0:W5:Y:S01]  /*0500*/  LDG.E.64 R26, desc[UR36][R4.64] ;  /* 0x00000024041a7981 */ /* 0x000162000c1e1b00 */
[----:B------:R-:W-:Y:S05]  /*0510*/  BRA `(.L_x_12087) ;  /* 0x0000000800b87947 */ /* 0x000fea0003800000 */
.L_x_12082:
        /* <DEDUP_REMOVED lines=13> */
.L_x_12096:
[----:B------:R0:W5:Y:S01]  /*05f0*/  LDG.E.64 R26, desc[UR36][R4.64] ;  /* 0x00000024041a7981 */ /* 0x000162000c1e1b00 */
[----:B------:R-:W-:Y:S05]  /*0600*/  BRA `(.L_x_12087) ;  /* 0x00000008007c7947 */ /* 0x000fea0003800000 */
.L_x_12095:
        /* <DEDUP_REMOVED lines=28> */
.L_x_12098:
        /* <DEDUP_REMOVED lines=16> */
.L_x_12097:
[----:B------:R-:W2:Y:S02]  /*08d0*/  LDG.E.U16 R0, desc[UR36][R4.64] ;  /* 0x0000002404007981 */ /* 0x000ea4000c1e1500 */
[----:B--2---:R-:W-:-:S04]  /*08e0*/  IMAD.U32 R0, R0, 0x10000, RZ ;  /* 0x0001000000007824 */ /* 0x004fc800078e00ff */
[----:B------:R-:W-:-:S04]  /*08f0*/  FMUL.FTZ R0, R0, 1 ;  /* 0x3f80000000007820 */ /* 0x000fc80000410000 */
[----:B------:R0:W1:Y:S01]  /*0900*/  F2F.F64.F32 R26, R0 ;  /* 0x00000000001a7310 */ /* 0x0000620000201800 */
[----:B------:R-:W-:Y:S05]  /*0910*/  BRA `(.L_x_12087) ;  /* 0x0000000400b87947 */ /* 0x000fea0003800000 */
.L_x_12094:
        /* <DEDUP_REMOVED lines=11> */
.L_x_12101:
        /* <DEDUP_REMOVED lines=21> */
.L_x_12105:
[----:B------:R-:W-:Y:S05]  /*0b20*/  BSYNC B1 ;  /* 0x0000000000017941 */ /* 0x000fea0003800000 */
.L_x_12104:
[----:B------:R-:W-:Y:S01]  /*0b30*/  LEA R5, R0, 0x3b800000, 0x17 ;  /* 0x3b80000000057811 */ /* 0x000fe200078eb8ff */
[----:B------:R-:W-:-:S05]  /*0b40*/  IMAD.SHL.U32 R0, R3, 0x100000, RZ ;  /* 0x0010000003007824 */ /* 0x000fca00078e00ff */
[----:B------:R-:W-:-:S07]  /*0b50*/  LOP3.LUT R0, R5, R0, R6, 0xfe, !PT ;  /* 0x0000000005007212 */ /* 0x000fce00078efe06 */
.L_x_12103:
[----:B------:R-:W-:Y:S05]  /*0b60*/  BSYNC B0 ;  /* 0x0000000000007941 */ /* 0x000fea0003800000 */
.L_x_12102:
[----:B------:R-:W-:-:S04]  /*0b70*/  FMUL.FTZ R0, R0, 1 ;  /* 0x3f80000000007820 */ /* 0x000fc80000410000 */
[----:B------:R0:W1:Y:S01]  /*0b80*/  F2F.F64.F32 R26, R0 ;  /* 0x00000000001a7310 */ /* 0x0000620000201800 */
[----:B------:R-:W-:Y:S05]  /*0b90*/  BRA `(.L_x_12087) ;  /* 0x0000000400187947 */ /* 0x000fea0003800000 */
.L_x_12100:
        /* <DEDUP_REMOVED lines=21> */
.L_x_12109:
[----:B------:R-:W-:Y:S05]  /*0cf0*/  BSYNC B1 ;  /* 0x0000000000017941 */ /* 0x000fea0003800000 */
.L_x_12108:
[----:B------:R-:W-:Y:S01]  /*0d00*/  LEA R5, R0, 0x37800000, 0x17 ;  /* 0x3780000000057811 */ /* 0x000fe200078eb8ff */
[----:B------:R-:W-:-:S05]  /*0d10*/  IMAD.SHL.U32 R0, R3, 0x200000, RZ ;  /* 0x0020000003007824 */ /* 0x000fca00078e00ff */
[----:B------:R-:W-:-:S07]  /*0d20*/  LOP3.LUT R0, R5, R0, R6, 0xfe, !PT ;  /* 0x0000000005007212 */ /* 0x000fce00078efe06 */
.L_x_12107:
[----:B------:R-:W-:Y:S05]  /*0d30*/  BSYNC B0 ;  /* 0x0000000000007941 */ /* 0x000fea0003800000 */
.L_x_12106:
[----:B------:R-:W-:-:S04]  /*0d40*/  FMUL.FTZ R0, R0, 1 ;  /* 0x3f80000000007820 */ /* 0x000fc80000410000 */
[----:B------:R0:W1:Y:S01]  /*0d50*/  F2F.F64.F32 R26, R0 ;  /* 0x00000000001a7310 */ /* 0x0000620000201800 */
[----:B------:R-:W-:Y:S05]  /*0d60*/  BRA `(.L_x_12087) ;  /* 0x0000000000a47947 */ /* 0x000fea0003800000 */
.L_x_12099:
        /* <DEDUP_REMOVED lines=14> */
.L_x_12113:
[----:B------:R-:W-:Y:S05]  /*0e50*/  BSYNC B0 ;  /* 0x0000000000007941 */ /* 0x000fea0003800000 */
.L_x_12112:
[----:B------:R-:W-:-:S04]  /*0e60*/  FMUL.FTZ R0, R0, 1 ;  /* 0x3f80000000007820 */ /* 0x000fc80000410000 */
[----:B------:R0:W1:Y:S01]  /*0e70*/  F2F.F64.F32 R26, R0 ;  /* 0x00000000001a7310 */ /* 0x0000620000201800 */
[----:B------:R-:W-:Y:S05]  /*0e80*/  BRA `(.L_x_12087) ;  /* 0x00000000005c7947 */ /* 0x000fea0003800000 */
.L_x_12086:
        /* <DEDUP_REMOVED lines=16> */
.L_x_12114:
[----:B------:R-:W-:Y:S01]  /*0f90*/  CS2R R26, SRZ ;  /* 0x00000000001a7805 */ /* 0x000fe2000001ff00 */
[----:B------:R-:W-:Y:S06]  /*0fa0*/  BRA `(.L_x_12087) ;  /* 0x0000000000147947 */ /* 0x000fec0003800000 */
.L_x_12111:
[----:B------:R-:W2:Y:S02]  /*0fb0*/  LDG.E.64 R26, desc[UR36][R4.64] ;  /* 0x00000024041a7981 */ /* 0x000ea4000c1e1b00 */
[----:B--2---:R-:W0:Y:S01]  /*0fc0*/  I2F.F64.U64 R26, R26 ;  /* 0x0000001a001a7312 */ /* 0x004e220000301800 */
[----:B------:R-:W-:Y:S05]  /*0fd0*/  BRA `(.L_x_12087) ;  /* 0x0000000000087947 */ /* 0x000fea0003800000 */
.L_x_12110:
[----:B------:R-:W2:Y:S02]  /*0fe0*/  LDG.E R4, desc[UR36][R4.64] ;  /* 0x0000002404047981 */ /* 0x000ea4000c1e1900 */
[----:B--2---:R0:W1:Y:S02]  /*0ff0*/  I2F.F64.U32 R26, R4 ;  /* 0x00000004001a7312 */ /* 0x0040640000201800 */
.L_x_12087:
[----:B------:R-:W3:Y:S02]  /*1000*/  S2R R22, SR_TID.X ;  /* 0x0000000000167919 */ /* 0x000ee40000002100 */
[----:B---3--:R-:W-:-:S07]  /*1010*/  VIADD R22, R22, 0x80 ;  /* 0x0000008016167836 */ /* 0x008fce0000000000 */
.L_x_12081:
[----:B------:R-:W-:Y:S05]  /*1020*/  BSYNC B6 ;  /* 0x0000000000067941 */ /* 0x000fea0003800000 */
.L_x_12080:
        /* <DEDUP_REMOVED lines=24> */
.L_x_12120:
[----:B------:R-:W3:Y:S02]  /*11b0*/  LDG.E.U8 R4, desc[UR36][R4.64] ;  /* 0x0000002404047981 */ /* 0x000ee4000c1e1100 */
[----:B---3--:R0:W1:Y:S01]  /*11c0*/  I2F.F64.U16 R24, R4 ;  /* 0x0000000400187312 */ /* 0x0080620000101800 */
[----:B------:R-:W-:Y:S05]  /*11d0*/  BRA `(.L_x_12122) ;  /* 0x0000000c00707947 */ /* 0x000fea0003800000 */
.L_x_12119:
        /* <DEDUP_REMOVED lines=9> */
.L_x_12124:
[----:B------:R-:W3:Y:S02]  /*1270*/  LDG.E R4, desc[UR36][R4.64] ;  /* 0x0000002404047981 */ /* 0x000ee4000c1e1900 */
[----:B---3--:R0:W1:Y:S01]  /*1280*/  I2F.F64 R24, R4 ;  /* 0x0000000400187312 */ /* 0x0080620000201c00 */
[----:B------:R-:W-:Y:S05]  /*1290*/  BRA `(.L_x_12122) ;  /* 0x0000000c00407947 */ /* 0x000fea0003800000 */
.L_x_12123:
[----:B------:R-:W3:Y:S02]  /*12a0*/  LDG.E.U16 R4, desc[UR36][R4.64] ;  /* 0x0000002404047981 */ /* 0x000ee4000c1e1500 */
[----:B---3--:R0:W1:Y:S01]  /*12b0*/  I2F.F64.S16 R24, R4 ;  /* 0x0000000400187312 */ /* 0x0080620000101c00 */
[----:B------:R-:W-:Y:S05]  /*12c0*/  BRA `(.L_x_12122) ;  /* 0x0000000c00347947 */ /* 0x000fea0003800000 */
.L_x_12118:
        /* <DEDUP_REMOVED lines=10> */
.L_x_12126:
[----:B------:R-:W3:Y:S02]  /*1370*/  LDG.E.U16 R0, desc[UR36][R4.64] ;  /* 0x0000002404007981 */ /* 0x000ee4000c1e1500 */
[----:B---3--:R-:W-:-:S05]  /*1380*/  HADD2.F32 R0, -RZ, R0.H0_H0 ;  /* 0x20000000ff007230 */ /* 0x008fca0000004100 */
[----:B------:R-:W-:-:S04]  /*1390*/  FMUL.FTZ R0, R0, 1 ;  /* 0x3f80000000007820 */ /* 0x000fc80000410000 */
[----:B------:R0:W1:Y:S01]  /*13a0*/  F2F.F64.F32 R24, R0 ;  /* 0x0000000000187310 */ /* 0x0000620000201800 */
[----:B------:R-:W-:Y:S05]  /*13b0*/  BRA `(.L_x_12122) ;  /* 0x0000000800f87947 */ /* 0x000fea0003800000 */
.L_x_12125:
        /* <DEDUP_REMOVED lines=10> */
.L_x_12128:
[----:B------:R-:W3:Y:S02]  /*1460*/  LDG.E.U16 R4, desc[UR36][R4.64] ;  /* 0x0000002404047981 */ /* 0x000ee4000c1e1500 */
[----:B---3--:R-:W-:-:S05]  /*1470*/  HADD2.F32 R0, -RZ, R4.H0_H0 ;  /* 0x20000004ff007230 */ /* 0x008fca0000004100 */
[----:B------:R-:W-:-:S04]  /*1480*/  FMUL.FTZ R0, R0, 1 ;  /* 0x3f80000000007820 */ /* 0x000fc80000410000 */
[----:B------:R0:W1:Y:S01]  /*1490*/  F2F.F64.F32 R24, R0 ;  /* 0x0000000000187310 */ /* 0x0000620000201800 */
[----:B------:R-:W-:Y:S05]  /*14a0*/  BRA `(.L_x_12122) ;  /* 0x0000000800bc7947 */ /* 0x000fea0003800000 */
.L_x_12127:
[----:B------:R0:W5:Y:S01]  /*14b0*/  LDG.E.64 R24, desc[UR36][R4.64] ;  /* 0x0000002404187981 */ /* 0x000162000c1e1b00 */
[----:B------:R-:W-:Y:S05]  /*14c0*/  BRA `(.L_x_12122) ;  /* 0x0000000800b47947 */ /* 0x000fea0003800000 */
.L_x_12117:
        /* <DEDUP_REMOVED lines=13> */
.L_x_12131:
[----:B------:R0:W5:Y:S01]  /*15a0*/  LDG.E.64 R24, desc[UR36][R4.64] ;  /* 0x0000002404187981 */ /* 0x000162000c1e1b00 */
[----:B------:R-:W-:Y:S05]  /*15b0*/  BRA `(.L_x_12122) ;  /* 0x0000000800787947 */ /* 0x000fea0003800000 */
.L_x_12130:
        /* <DEDUP_REMOVED lines=28> */
.L_x_12133:
        /* <DEDUP_REMOVED lines=15> */
.L_x_12132:
[----:B------:R-:W3:Y:S02]  /*1870*/  LDG.E.U16 R0, desc[UR36][R4.64] ;  /* 0x0000002404007981 */ /* 0x000ee4000c1e1500 */
[----:B---3--:R-:W-:-:S04]  /*1880*/  IMAD.U32 R0, R0, 0x10000, RZ ;  /* 0x0001000000007824 */ /* 0x008fc800078e00ff */
[----:B------:R-:W-:-:S04]  /*1890*/  FMUL.FTZ R0, R0, 1 ;  /* 0x3f80000000007820 */ /* 0x000fc80000410000 */
[----:B------:R0:W1:Y:S01]  /*18a0*/  F2F.F64.F32 R24, R0 ;  /* 0x0000000000187310 */ /* 0x0000620000201800 */
[----:B------:R-:W-:Y:S05]  /*18b0*/  BRA `(.L_x_12122) ;  /* 0x0000000400b87947 */ /* 0x000fea0003800000 */
.L_x_12129:
        /* <DEDUP_REMOVED lines=11> */
.L_x_12136:
        /* <DEDUP_REMOVED lines=21> */
.L_x_12140:
[----:B------:R-:W-:Y:S05]  /*1ac0*/  BSYNC B1 ;  /* 0x0000000000017941 */ /* 0x000fea0003800000 */
.L_x_12139:
[----:B------:R-:W-:Y:S01]  /*1ad0*/  LEA R5, R0, 0x3b800000, 0x17 ;  /* 0x3b80000000057811 */ /* 0x000fe200078eb8ff */
[----:B------:R-:W-:-:S05]  /*1ae0*/  IMAD.SHL.U32 R0, R3, 0x100000, RZ ;  /* 0x0010000003007824 */ /* 0x000fca00078e00ff */
[----:B------:R-:W-:-:S07]  /*1af0*/  LOP3.LUT R0, R5, R0, R6, 0xfe, !PT ;  /* 0x0000000005007212 */ /* 0x000fce00078efe06 */
.L_x_12138:
[----:B------:R-:W-:Y:S05]  /*1b00*/  BSYNC B0 ;  /* 0x0000000000007941 */ /* 0x000fea0003800000 */
.L_x_12137:
[----:B------:R-:W-:-:S04]  /*1b10*/  FMUL.FTZ R0, R0, 1 ;  /* 0x3f80000000007820 */ /* 0x000fc80000410000 */
[----:B------:R0:W1:Y:S01]  /*1b20*/  F2F.F64.F32 R24, R0 ;  /* 0x0000000000187310 */ /* 0x0000620000201800 */
[----:B------:R-:W-:Y:S05]  /*1b30*/  BRA `(.L_x_12122) ;  /* 0x0000000400187947 */ /* 0x000fea0003800000 */
.L_x_12135:
        /* <DEDUP_REMOVED lines=21> */
.L_x_12144:
[----:B------:R-:W-:Y:S05]  /*1c90*/  BSYNC B1 ;  /* 0x0000000000017941 */ /* 0x000fea0003800000 */
.L_x_12143:
[----:B------:R-:W-:Y:S01]  /*1ca0*/  LEA R5, R0, 0x37800000, 0x17 ;  /* 0x3780000000057811 */ /* 0x000fe200078eb8ff */
[----:B------:R-:W-:-:S05]  /*1cb0*/  IMAD.SHL.U32 R0, R3, 0x200000, RZ ;  /* 0x0020000003007824 */ /* 0x000fca00078e00ff */
[----:B------:R-:W-:-:S07]  /*1cc0*/  LOP3.LUT R0, R5, R0, R6, 0xfe, !PT ;  /* 0x0000000005007212 */ /* 0x000fce00078efe06 */
.L_x_12142:
[----:B------:R-:W-:Y:S05]  /*1cd0*/  BSYNC B0 ;  /* 0x0000000000007941 */ /* 0x000fea0003800000 */
.L_x_12141:
[----:B------:R-:W-:-:S04]  /*1ce0*/  FMUL.FTZ R0, R0, 1 ;  /* 0x3f80000000007820 */ /* 0x000fc80000410000 */
[----:B------:R0:W1:Y:S01]  /*1cf0*/  F2F.F64.F32 R24, R0 ;  /* 0x0000000000187310 */ /* 0x0000620000201800 */
[----:B------:R-:W-:Y:S05]  /*1d00*/  BRA `(.L_x_12122) ;  /* 0x0000000000a47947 */ /* 0x000fea0003800000 */
.L_x_12134:
        /* <DEDUP_REMOVED lines=14> */
.L_x_12148:
[----:B------:R-:W-:Y:S05]  /*1df0*/  BSYNC B0 ;  /* 0x0000000000007941 */ /* 0x000fea0003800000 */
.L_x_12147:
[----:B------:R-:W-:-:S04]  /*1e00*/  FMUL.FTZ R0, R0, 1 ;  /* 0x3f80000000007820 */ /* 0x000fc80000410000 */
[----:B------:R0:W1:Y:S01]  /*1e10*/  F2F.F64.F32 R24, R0 ;  /* 0x0000000000187310 */ /* 0x0000620000201800 */
[----:B------:R-:W-:Y:S05]  /*1e20*/  BRA `(.L_x_12122) ;  /* 0x00000000005c7947 */ /* 0x000fea0003800000 */
.L_x_12121:
        /* <DEDUP_REMOVED lines=16> */
.L_x_12149:
[----:B------:R-:W-:Y:S01]  /*1f30*/  CS2R R24, SRZ ;  /* 0x0000000000187805 */ /* 0x000fe2000001ff00 */
[----:B------:R-:W-:Y:S06]  /*1f40*/  BRA `(.L_x_12122) ;  /* 0x0000000000147947 */ /* 0x000fec0003800000 */
.L_x_12146:
[----:B------:R-:W3:Y:S02]  /*1f50*/  LDG.E.64 R24, desc[UR36][R4.64] ;  /* 0x0000002404187981 */ /* 0x000ee4000c1e1b00 */
[----:B---3--:R-:W0:Y:S01]  /*1f60*/  I2F.F64.U64 R24, R24 ;  /* 0x0000001800187312 */ /* 0x008e220000301800 */
[----:B------:R-:W-:Y:S05]  /*1f70*/  BRA `(.L_x_12122) ;  /* 0x0000000000087947 */ /* 0x000fea0003800000 */
.L_x_12145:
[----:B------:R-:W3:Y:S02]  /*1f80*/  LDG.E R4, desc[UR36][R4.64] ;  /* 0x0000002404047981 */ /* 0x000ee4000c1e1900 */
[----:B---3--:R0:W1:Y:S02]  /*1f90*/  I2F.F64.U32 R24, R4 ;  /* 0x0000000400187312 */ /* 0x0080640000201800 */
.L_x_12122:
[----:B------:R-:W-:-:S07]  /*1fa0*/  VIADD R22, R22, 0x80 ;  /* 0x0000008016167836 */ /* 0x000fce0000000000 */
.L_x_12116:
[----:B------:R-:W-:Y:S05]  /*1fb0*/  BSYNC B6 ;  /* 0x0000000000067941 */ /* 0x000fea0003800000 */
.L_x_12115:
        /* <DEDUP_REMOVED lines=26> */
.L_x_12155:
[----:B------:R-:W3:Y:S02]  /*2160*/  LDG.E.U8 R4, desc[UR36][R4.64] ;  /* 0x0000002404047981 */ /* 0x000ee4000c1e1100 */
[----:B---3--:R0:W1:Y:S01]  /*2170*/  I2F.F64.U16 R16, R4 ;  /* 0x0000000400107312 */ /* 0x0080620000101800 */
[----:B------:R-:W-:Y:S05]  /*2180*/  BRA `(.L_x_12157) ;  /* 0x0000000c00707947 */ /* 0x000fea0003800000 */
.L_x_12154:
        /* <DEDUP_REMOVED lines=9> */
.L_x_12159:
[----:B------:R-:W3:Y:S02]  /*2220*/  LDG.E R4, desc[UR36][R4.64] ;  /* 0x0000002404047981 */ /* 0x000ee4000c1e1900 */
[----:B---3--:R0:W1:Y:S01]  /*2230*/  I2F.F64 R16, R4 ;  /* 0x0000000400107312 */ /* 0x0080620000201c00 */
[----:B------:R-:W-:Y:S05]  /*2240*/  BRA `(.L_x_12157) ;  /* 0x0000000c00407947 */ /* 0x000fea0003800000 */
.L_x_12158:
[----:B------:R-:W3:Y:S02]  /*2250*/  LDG.E.U16 R4, desc[UR36][R4.64] ;  /* 0x0000002404047981 */ /* 0x000ee4000c1e1500 */
[----:B---3--:R0:W1:Y:S01]  /*2260*/  I2F.F64.S16 R16, R4 ;  /* 0x0000000400107312 */ /* 0x0080620000101c00 */
[----:B------:R-:W-:Y:S05]  /*2270*/  BRA `(.L_x_12157) ;  /* 0x0000000c00347947 */ /* 0x000fea0003800000 */
.L_x_12153:
        /* <DEDUP_REMOVED lines=10> */
.L_x_12161:
[----:B------:R-:W3:Y:S02]  /*2320*/  LDG.E.U16 R0, desc[UR36][R4.64] ;  /* 0x0000002404007981 */ /* 0x000ee4000c1e1500 */
[----:B---3--:R-:W-:-:S05]  /*2330*/  HADD2.F32 R0, -RZ, R0.H0_H0 ;  /* 0x20000000ff007230 */ /* 0x008fca0000004100 */
[----:B------:R-:W-:-:S04]  /*2340*/  FMUL.FTZ R0, R0, 1 ;  /* 0x3f80000000007820 */ /* 0x000fc80000410000 */
[----:B------:R0:W1:Y:S01]  /*2350*/  F2F.F64.F32 R16, R0 ;  /* 0x0000000000107310 */ /* 0x0000620000201800 */
[----:B------:R-:W-:Y:S05]  /*2360*/  BRA `(.L_x_12157) ;  /* 0x0000000800f87947 */ /* 0x000fea0003800000 */
.L_x_12160:
        /* <DEDUP_REMOVED lines=10> */
.L_x_12163:
[----:B------:R-:W3:Y:S02]  /*2410*/  LDG.E.U16 R4, desc[UR36][R4.64] ;  /* 0x0000002404047981 */ /* 0x000ee4000c1e1500 */
[----:B---3--:R-:W-:-:S05]  /*2420*/  HADD2.F32 R0, -RZ, R4.H0_H0 ;  /* 0x20000004ff007230 */ /* 0x008fca0000004100 */
[----:B------:R-:W-:-:S04]  /*2430*/  FMUL.FTZ R0, R0, 1 ;  /* 0x3f80000000007820 */ /* 0x000fc80000410000 */
[----:B------:R0:W1:Y:S01]  /*2440*/  F2F.F64.F32 R16, R0 ;  /* 0x0000000000107310 */ /* 0x0000620000201800 */
[----:B------:R-:W-:Y:S05]  /*2450*/  BRA `(.L_x_12157) ;  /* 0x0000000800bc7947 */ /* 0x000fea0003800000 */
.L_x_12162:
[----:B------:R0:W5:Y:S01]  /*2460*/  LDG.E.64 R16, desc[UR36][R4.64] ;  /* 0x0000002404107981 */ /* 0x000162000c1e1b00 */
[----:B------:R-:W-:Y:S05]  /*2470*/  BRA `(.L_x_12157) ;  /* 0x0000000800b47947 */ /* 0x000fea0003800000 */
.L_x_12152:
        /* <DEDUP_REMOVED lines=13> */
.L_x_12166:
[----:B------:R0:W5:Y:S01]  /*2550*/  LDG.E.64 R16, desc[UR36][R4.64] ;  /* 0x0000002404107981 */ /* 0x000162000c1e1b00 */
[----:B------:R-:W-:Y:S05]  /*2560*/  BRA `(.L_x_12157) ;  /* 0x0000000800787947 */ /* 0x000fea0003800000 */
.L_x_12165:
        /* <DEDUP_REMOVED lines=28> */
.L_x_12168:
        /* <DEDUP_REMOVED lines=15> */
.L_x_12167:
[----:B------:R-:W3:Y:S02]  /*2820*/  LDG.E.U16 R0, desc[UR36][R4.64] ;  /* 0x0000002404007981 */ /* 0x000ee4000c1e1500 */
[----:B---3--:R-:W-:-:S04]  /*2830*/  IMAD.U32 R0, R0, 0x10000, RZ ;  /* 0x0001000000007824 */ /* 0x008fc800078e00ff */
[----:B------:R-:W-:-:S04]  /*2840*/  FMUL.FTZ R0, R0, 1 ;  /* 0x3f80000000007820 */ /* 0x000fc80000410000 */
[----:B------:R0:W1:Y:S01]  /*2850*/  F2F.F64.F32 R16, R0 ;  /* 0x0000000000107310 */ /* 0x0000620000201800 */
[----:B------:R-:W-:Y:S05]  /*2860*/  BRA `(.L_x_12157) ;  /* 0x0000000400b87947 */ /* 0x000fea0003800000 */
.L_x_12164:
        /* <DEDUP_REMOVED lines=11> */
.L_x_12171:
        /* <DEDUP_REMOVED lines=21> */
.L_x_12175:
[----:B------:R-:W-:Y:S05]  /*2a70*/  BSYNC B1 ;  /* 0x0000000000017941 */ /* 0x000fea0003800000 */
.L_x_12174:
[----:B------:R-:W-:Y:S01]  /*2a80*/  LEA R5, R0, 0x3b800000, 0x17 ;  /* 0x3b80000000057811 */ /* 0x000fe200078eb8ff */
[----:B------:R-:W-:-:S05]  /*2a90*/  IMAD.SHL.U32 R0, R3, 0x100000, RZ ;  /* 0x0010000003007824 */ /* 0x000fca00078e00ff */
[----:B------:R-:W-:-:S07]  /*2aa0*/  LOP3.LUT R0, R5, R0, R6, 0xfe, !PT ;  /* 0x0000000005007212 */ /* 0x000fce00078efe06 */
.L_x_12173:
[----:B------:R-:W-:Y:S05]  /*2ab0*/  BSYNC B0 ;  /* 0x0000000000007941 */ /* 0x000fea0003800000 */
.L_x_12172:
[----:B------:R-:W-:-:S04]  /*2ac0*/  FMUL.FTZ R0, R0, 1 ;  /* 0x3f80000000007820 */ /* 0x000fc80000410000 */
[----:B------:R3:W0:Y:S01]  /*2ad0*/  F2F.F64.F32 R16, R0 ;  /* 0x0000000000107310 */ /* 0x0006220000201800 */
[----:B------:R-:W-:Y:S05]  /*2ae0*/  BRA `(.L_x_12157) ;  /* 0x0000000400187947 */ /* 0x000fea0003800000 */
.L_x_12170:
        /* <DEDUP_REMOVED lines=21> */
.L_x_12179:
[----:B------:R-:W-:Y:S05]  /*2c40*/  BSYNC B1 ;  /* 0x0000000000017941 */ /* 0x000fea0003800000 */
.L_x_12178:
[----:B------:R-:W-:Y:S01]  /*2c50*/  LEA R5, R0, 0x37800000, 0x17 ;  /* 0x3780000000057811 */ /* 0x000fe200078eb8ff */
[----:B------:R-:W-:-:S05]  /*2c60*/  IMAD.SHL.U32 R0, R3, 0x200000, RZ ;  /* 0x0020000003007824 */ /* 0x000fca00078e00ff */
[----:B------:R-:W-:-:S07]  /*2c70*/  LOP3.LUT R0, R5, R0, R6, 0xfe, !PT ;  /* 0x0000000005007212 */ /* 0x000fce00078efe06 */
.L_x_12177:
[----:B------:R-:W-:Y:S05]  /*2c80*/  BSYNC B0 ;  /* 0x0000000000007941 */ /* 0x000fea0003800000 */
.L_x_12176:
[----:B------:R-:W-:-:S04]  /*2c90*/  FMUL.FTZ R0, R0, 1 ;  /* 0x3f80000000007820 */ /* 0x000fc80000410000 */
[----:B------:R0:W1:Y:S01]  /*2ca0*/  F2F.F64.F32 R16, R0 ;  /* 0x0000000000107310 */ /* 0x0000620000201800 */
[----:B------:R-:W-:Y:S05]  /*2cb0*/  BRA `(.L_x_12157) ;  /* 0x0000000000a47947 */ /* 0x000fea0003800000 */
.L_x_12169:
        /* <DEDUP_REMOVED lines=14> */
.L_x_12183:
[----:B------:R-:W-:Y:S05]  /*2da0*/  BSYNC B0 ;  /* 0x0000000000007941 */ /* 0x000fea0003800000 */
.L_x_12182:
[----:B------:R-:W-:-:S04]  /*2db0*/  FMUL.FTZ R0, R0, 1 ;  /* 0x3f80000000007820 */ /* 0x000fc80000410000 */
[----:B------:R0:W1:Y:S01]  /*2dc0*/  F2F.F64.F32 R16, R0 ;  /* 0x0000000000107310 */ /* 0x0000620000201800 */
[----:B------:R-:W-:Y:S05]  /*2dd0*/  BRA `(.L_x_12157) ;  /* 0x00000000005c7947 */ /* 0x000fea0003800000 */
.L_x_12156:
        /* <DEDUP_REMOVED lines=16> */
.L_x_12184:
[----:B------:R-:W-:Y:S01]  /*2ee0*/  CS2R R16, SRZ ;  /* 0x0000000000107805 */ /* 0x000fe2000001ff00 */
[----:B------:R-:W-:Y:S06]  /*2ef0*/  BRA `(.L_x_12157) ;  /* 0x0000000000147947 */ /* 0x000fec0003800000 */
.L_x_12181:
[----:B------:R-:W3:Y:S02]  /*2f00*/  LDG.E.64 R16, desc[UR36][R4.64] ;  /* 0x0000002404107981 */ /* 0x000ee4000c1e1b00 */
[----:B---3--:R-:W0:Y:S01]  /*2f10*/  I2F.F64.U64 R16, R16 ;  /* 0x0000001000107312 */ /* 0x008e220000301800 */
[----:B------:R-:W-:Y:S05]  /*2f20*/  BRA `(.L_x_12157) ;  /* 0x0000000000087947 */ /* 0x000fea0003800000 */
.L_x_12180:
[----:B------:R-:W3:Y:S02]  /*2f30*/  LDG.E R4, desc[UR36][R4.64] ;  /* 0x0000002404047981 */ /* 0x000ee4000c1e1900 */
[----:B---3--:R0:W1:Y:S02]  /*2f40*/  I2F.F64.U32 R16, R4 ;  /* 0x0000000400107312 */ /* 0x0080640000201800 */
.L_x_12157:
[----:B------:R-:W-:-:S07]  /*2f50*/  VIADD R22, R22, 0x80 ;  /* 0x0000008016167836 */ /* 0x000fce0000000000 */
.L_x_12151:
[----:B------:R-:W-:Y:S05]  /*2f60*/  BSYNC B6 ;  /* 0x0000000000067941 */ /* 0x000fea0003800000 */
.L_x_12150:
        /* <DEDUP_REMOVED lines=23> */
.L_x_12190:
[----:B------:R-:W3:Y:S02]  /*30e0*/  LDG.E.U8 R4, desc[UR36][R4.64] ;  /* 0x0000002404047981 */ /* 0x000ee4000c1e1100 */
[----:B---3--:R0:W1:Y:S01]  /*30f0*/  I2F.F64.U16 R30, R4 ;  /* 0x00000004001e7312 */ /* 0x0080620000101800 */
[----:B------:R-:W-:Y:S05]  /*3100*/  BRA `(.L_x_12186) ;  /* 0x0000000c006c7947 */ /* 0x000fea0003800000 */
.L_x_12189:
        /* <DEDUP_REMOVED lines=9> */
.L_x_12193:
[----:B------:R-:W3:Y:S02]  /*31a0*/  LDG.E R4, desc[UR36][R4.64] ;  /* 0x0000002404047981 */ /* 0x000ee4000c1e1900 */
[----:B---3--:R0:W1:Y:S01]  /*31b0*/  I2F.F64 R30, R4 ;  /* 0x00000004001e7312 */ /* 0x0080620000201c00 */
[----:B------:R-:W-:Y:S05]  /*31c0*/  BRA `(.L_x_12186) ;  /* 0x0000000c003c7947 */ /* 0x000fea0003800000 */
.L_x_12192:
[----:B------:R-:W3:Y:S02]  /*31d0*/  LDG.E.U16 R4, desc[UR36][R4.64] ;  /* 0x0000002404047981 */ /* 0x000ee4000c1e1500 */
[----:B---3--:R0:W1:Y:S01]  /*31e0*/  I2F.F64.S16 R30, R4 ;  /* 0x00000004001e7312 */ /* 0x0080620000101c00 */
[----:B------:R-:W-:Y:S05]  /*31f0*/  BRA `(.L_x_12186) ;  /* 0x0000000c00307947 */ /* 0x000fea0003800000 */
.L_x_12188:
        /* <DEDUP_REMOVED lines=10> */
.L_x_12195:
[----:B------:R-:W3:Y:S02]  /*32a0*/  LDG.E.U16 R0, desc[UR36][R4.64] ;  /* 0x0000002404007981 */ /* 0x000ee4000c1e1500 */
[----:B---3--:R-:W-:-:S05]  /*32b0*/  HADD2.F32 R0, -RZ, R0.H0_H0 ;  /* 0x20000000ff007230 */ /* 0x008fca0000004100 */
[----:B------:R-:W-:-:S04]  /*32c0*/  FMUL.FTZ R0, R0, 1 ;  /* 0x3f80000000007820 */ /* 0x000fc80000410000 */
[----:B------:R0:W1:Y:S01]  /*32d0*/  F2F.F64.F32 R30, R0 ;  /* 0x00000000001e7310 */ /* 0x0000620000201800 */
[----:B------:R-:W-:Y:S05]  /*32e0*/  BRA `(.L_x_12186) ;  /* 0x0000000800f47947 */ /* 0x000fea0003800000 */
.L_x_12194:
        /* <DEDUP_REMOVED lines=10> */
.L_x_12197:
[----:B------:R-:W3:Y:S02]  /*3390*/  LDG.E.U16 R4, desc[UR36][R4.64] ;  /* 0x0000002404047981 */ /* 0x000ee4000c1e1500 */
[----:B---3--:R-:W-:-:S05]  /*33a0*/  HADD2.F32 R0, -RZ, R4.H0_H0 ;  /* 0x20000004ff007230 */ /* 0x008fca0000004100 */
[----:B------:R-:W-:-:S04]  /*33b0*/  FMUL.FTZ R0, R0, 1 ;  /* 0x3f80000000007820 */ /* 0x000fc80000410000 */
[----:B------:R0:W1:Y:S01]  /*33c0*/  F2F.F64.F32 R30, R0 ;  /* 0x00000000001e7310 */ /* 0x0000620000201800 */
[----:B------:R-:W-:Y:S05]  /*33d0*/  BRA `(.L_x_12186) ;  /* 0x0000000800b87947 */ /* 0x000fea0003800000 */
.L_x_12196:
[----:B------:R0:W5:Y:S01]  /*33e0*/  LDG.E.64 R30, desc[UR36][R4.64] ;  /* 0x00000024041e7981 */ /* 0x000162000c1e1b00 */
[----:B------:R-:W-:Y:S05]  /*33f0*/  BRA `(.L_x_12186) ;  /* 0x0000000800b07947 */ /* 0x000fea0003800000 */
.L_x_12187:
        /* <DEDUP_REMOVED lines=13> */
.L_x_12200:
[----:B------:R0:W5:Y:S01]  /*34d0*/  LDG.E.64 R30, desc[UR36][R4.64] ;  /* 0x00000024041e7981 */ /* 0x000162000c1e1b00 */
[----:B------:R-:W-:Y:S05]  /*34e0*/  BRA `(.L_x_12186) ;  /* 0x0000000800747947 */ /* 0x000fea0003800000 */
.L_x_12199:
        /* <DEDUP_REMOVED lines=25> */
[----:B------:R-:W-:-:S04]  /*3680*/  FMUL.FTZ R3, R3, 1 ;  /* 0x3f80000003037820 */ /* 0x000fc80000410000 */
[----:B------:R0:W1:Y:S01]  /*3690*/  F2F.F64.F32 R30, R3 ;  /* 0x00000003001e7310 */ /* 0x0000620000201800 */
[----:B------:R-:W-:Y:S05]  /*36a0*/  BRA `(.L_x_12186) ;  /* 0x0000000800047947 */ /* 0x000fea0003800000 */
.L_x_12202:
[----:B------:R-:W3:Y:S02]  /*36b0*/  LDG.E.U8 R3, desc[UR36][R4.64] ;  /* 0x0000002404037981 */ /* 0x000ee4000c1e1100 */
[----:B---3--:R-:W-:-:S05]  /*36c0*/  IMAD.SHL.U32 R0, R3, 0x2000000, RZ ;  /* 0x0200000003007824 */ /* 0x008fca00078e00ff */
        /* <DEDUP_REMOVED lines=13> */
.L_x_12201:
[----:B------:R-:W3:Y:S02]  /*37a0*/  LDG.E.U16 R0, desc[UR36][R4.64] ;  /* 0x0000002404007981 */ /* 0x000ee4000c1e1500 */
[----:B---3--:R-:W-:-:S04]  /*37b0*/  IMAD.U32 R0, R0, 0x10000, RZ ;  /* 0x0001000000007824 */ /* 0x008fc800078e00ff */
[----:B------:R-:W-:-:S04]  /*37c0*/  FMUL.FTZ R0, R0, 1 ;  /* 0x3f80000000007820 */ /* 0x000fc80000410000 */
[----:B------:R0:W1:Y:S01]  /*37d0*/  F2F.F64.F32 R30, R0 ;  /* 0x00000000001e7310 */ /* 0x0000620000201800 */
[----:B------:R-:W-:Y:S05]  /*37e0*/  BRA `(.L_x_12186) ;  /* 0x0000000400b47947 */ /* 0x000fea0003800000 */
.L_x_12198:
        /* <DEDUP_REMOVED lines=11> */
.L_x_12205:
        /* <DEDUP_REMOVED lines=21> */
.L_x_12209:
[----:B------:R-:W-:Y:S05]  /*39f0*/  BSYNC B1 ;  /* 0x0000000000017941 */ /* 0x000fea0003800000 */
.L_x_12208:
[----:B------:R-:W-:Y:S01]  /*3a00*/  LEA R3, R0, 0x3b800000, 0x17 ;  /* 0x3b80000000037811 */ /* 0x000fe200078eb8ff */
[----:B------:R-:W-:-:S05]  /*3a10*/  IMAD.SHL.U32 R0, R2, 0x100000, RZ ;  /* 0x0010000002007824 */ /* 0x000fca00078e00ff */
[----:B------:R-:W-:-:S07]  /*3a20*/  LOP3.LUT R0, R3, R0, R4, 0xfe, !PT ;  /* 0x0000000003007212 */ /* 0x000fce00078efe04 */
.L_x_12207:
[----:B------:R-:W-:Y:S05]  /*3a30*/  BSYNC B0 ;  /* 0x0000000000007941 */ /* 0x000fea0003800000 */
.L_x_12206:
[----:B------:R-:W-:-:S04]  /*3a40*/  FMUL.FTZ R0, R0, 1 ;  /* 0x3f80000000007820 */ /* 0x000fc80000410000 */
[----:B------:R0:W1:Y:S01]  /*3a50*/  F2F.F64.F32 R30, R0 ;  /* 0x00000000001e7310 */ /* 0x0000620000201800 */
[----:B------:R-:W-:Y:S05]  /*3a60*/  BRA `(.L_x_12186) ;  /* 0x0000000400147947 */ /* 0x000fea0003800000 */
.L_x_12204:
        /* <DEDUP_REMOVED lines=21> */
.L_x_12213:
[----:B------:R-:W-:Y:S05]  /*3bc0*/  BSYNC B1 ;  /* 0x0000000000017941 */ /* 0x000fea0003800000 */
.L_x_12212:
[----:B------:R-:W-:Y:S01]  /*3bd0*/  LEA R3, R0, 0x37800000, 0x17 ;  /* 0x3780000000037811 */ /* 0x000fe200078eb8ff */
[----:B------:R-:W-:-:S05]  /*3be0*/  IMAD.SHL.U32 R0, R2, 0x200000, RZ ;  /* 0x0020000002007824 */ /* 0x000fca00078e00ff */
[----:B------:R-:W-:-:S07]  /*3bf0*/  LOP3.LUT R0, R3, R0, R4, 0xfe, !PT ;  /* 0x0000000003007212 */ /* 0x000fce00078efe04 */
.L_x_12211:
[----:B------:R-:W-:Y:S05]  /*3c00*/  BSYNC B0 ;  /* 0x0000000000007941 */ /* 0x000fea0003800000 */
.L_x_12210:
[----:B------:R-:W-:-:S04]  /*3c10*/  FMUL.FTZ R0, R0, 1 ;  /* 0x3f80000000007820 */ /* 0x000fc80000410000 */
[----:B------:R0:W1:Y:S01]  /*3c20*/  F2F.F64.F32 R30, R0 ;  /* 0x00000000001e7310 */ /* 0x0000620000201800 */
[----:B------:R-:W-:Y:S05]  /*3c30*/  BRA `(.L_x_12186) ;  /* 0x0000000000a07947 */ /* 0x000fea0003800000 */
.L_x_12203:
        /* <DEDUP_REMOVED lines=14> */
.L_x_12217:
[----:B------:R-:W-:Y:S05]  /*3d20*/  BSYNC B0 ;  /* 0x0000000000007941 */ /* 0x000fea0003800000 */
.L_x_12216:
[----:B------:R-:W-:-:S04]  /*3d30*/  FMUL.FTZ R0, R0, 1 ;  /* 0x3f80000000007820 */ /* 0x000fc80000410000 */
[----:B------:R0:W1:Y:S01]  /*3d40*/  F2F.F64.F32 R30, R0 ;  /* 0x00000000001e7310 */ /* 0x0000620000201800 */
[----:B------:R-:W-:Y:S05]  /*3d50*/  BRA `(.L_x_12186) ;  /* 0x0000000000587947 */ /* 0x000fea0003800000 */
.L_x_12191:
        /* <DEDUP_REMOVED lines=16> */
.L_x_12218:
[----:B------:R-:W-:Y:S05]  /*3e60*/  BRA `(.L_x_12186) ;  /* 0x0000000000147947 */ /* 0x000fea0003800000 */
.L_x_12215:
[----:B------:R-:W3:Y:S02]  /*3e70*/  LDG.E.64 R30, desc[UR36][R4.64] ;  /* 0x00000024041e7981 */ /* 0x000ee4000c1e1b00 */
[----:B---3--:R-:W0:Y:S01]  /*3e80*/  I2F.F64.U64 R30, R30 ;  /* 0x0000001e001e7312 */ /* 0x008e220000301800 */
[----:B------:R-:W-:Y:S05]  /*3e90*/  BRA `(.L_x_12186) ;  /* 0x0000000000087947 */ /* 0x000fea0003800000 */
.L_x_12214:
[----:B------:R-:W3:Y:S02]  /*3ea0*/  LDG.E R4, desc[UR36][R4.64] ;  /* 0x0000002404047981 */ /* 0x000ee4000c1e1900 */
[----:B---3--:R0:W1:Y:S02]  /*3eb0*/  I2F.F64.U32 R30, R4 ;  /* 0x00000004001e7312 */ /* 0x0080640000201800 */
.L_x_12186:
[----:B------:R-:W-:Y:S05]  /*3ec0*/  BSYNC B6 ;  /* 0x0000000000067941 */ /* 0x000fea0003800000 */
.L_x_12185:
[----:B------:R-:W2:Y:S01]  /*3ed0*/  S2R R22, SR_TID.X ;  /* 0x0000000000167919 */ /* 0x000ea20000002100 */
[----:B------:R-:W-:Y:S01]  /*3ee0*/  BSSY B0, `(.L_x_12219) ;  /* 0x0000014000007945 */ /* 0x000fe20003800000 */
[----:B--2---:R-:W-:-:S13]  /*3ef0*/  ISETP.GE.AND P0, PT, R22, R19, PT ;  /* 0x000000131600720c */ /* 0x004fda0003f06270 */
[----:B------:R-:W-:Y:S05]  /*3f00*/  @P0 BRA `(.L_x_12220) ;  /* 0x0000000000440947 */ /* 0x000fea0003800000 */
[----:B01--45:R-:W0:Y:S01]  /*3f10*/  MUFU.RCP64H R3, R27 ;  /* 0x0000001b00037308 */ /* 0x033e220000001800 */
[----:B------:R-:W-:-:S05]  /*3f20*/  VIADD R2, R27, 0x300402 ;  /* 0x003004021b027836 */ /* 0x000fca0000000000 */
[----:B------:R-:W-:Y:S01]  /*3f30*/  FSETP.GEU.AND P1, PT, |R2|, 5.8789094863358348022e-39, PT ;  /* 0x004004020200780b */ /* 0x000fe20003f2e200 */
[----:B0-----:R-:W-:-:S08]  /*3f40*/  DFMA R4, R2, -R26, 1 ;  /* 0x3ff000000204742b */ /* 0x001fd0000000081a */
[----:B------:R-:W-:-:S08]  /*3f50*/  DFMA R4, R4, R4, R4 ;  /* 0x000000040404722b */ /* 0x000fd00000000004 */
[----:B------:R-:W-:-:S08]  /*3f60*/  DFMA R4, R2, R4, R2 ;  /* 0x000000040204722b */ /* 0x000fd00000000002 */
[----:B------:R-:W-:-:S08]  /*3f70*/  DFMA R6, R4, -R26, 1 ;  /* 0x3ff000000406742b */ /* 0x000fd0000000081a */
[----:B------:R-:W-:Y:S01]  /*3f80*/  DFMA R4, R4, R6, R4 ;  /* 0x000000060404722b */ /* 0x000fe20000000004 */
[----:B------:R-:W-:Y:S10]  /*3f90*/  @P1 BRA `(.L_x_12220) ;  /* 0x0000000000201947 */ /* 0x000ff40003800000 */
[----:B------:R-:W-:Y:S01]  /*3fa0*/  LOP3.LUT R6, R27, 0x7fffffff, RZ, 0xc0, !PT ;  /* 0x7fffffff1b067812 */ /* 0x000fe200078ec0ff */
[----:B------:R-:W-:Y:S01]  /*3fb0*/  IMAD.MOV.U32 R2, RZ, RZ, R26 ;  /* 0x000000ffff027224 */ /* 0x000fe200078e001a */
[----:B---3--:R-:W-:Y:S01]  /*3fc0*/  MOV R0, 0x4000 ;  /* 0x0000400000007802 */ /* 0x008fe20000000f00 */
[----:B------:R-:W-:Y:S02]  /*3fd0*/  IMAD.MOV.U32 R3, RZ, RZ, R27 ;  /* 0x000000ffff037224 */ /* 0x000fe400078e001b */
[----:B------:R-:W-:-:S07]  /*3fe0*/  VIADD R6, R6, 0xfff00000 ;  /* 0xfff0000006067836 */ /* 0x000fce0000000000 */
[----:B------:R-:W-:Y:S05]  /*3ff0*/  CALL.REL.NOINC `($__internal_22_$__cuda_sm20_dblrcp_rn_slowpath_v3) ;  /* 0x0000004c00007944 */ /* 0x000fea0003c00000 */
[----:B------:R-:W-:Y:S02]  /*4000*/  IMAD.MOV.U32 R4, RZ, RZ, R10 ;  /* 0x000000ffff047224 */ /* 0x000fe400078e000a */
[----:B------:R-:W-:-:S07]  /*4010*/  IMAD.MOV.U32 R5, RZ, RZ, R11 ;  /* 0x000000ffff057224 */ /* 0x000fce00078e000b */
.L_x_12220:
[----:B------:R-:W-:Y:S05]  /*4020*/  BSYNC B0 ;  /* 0x0000000000007941 */ /* 0x000fea0003800000 */
.L_x_12219:
[----:B01--45:R-:W-:Y:S01]  /*4030*/  VIADD R26, R22, 0x80 ;  /* 0x00000080161a7836 */ /* 0x033fe20000000000 */
[----:B------:R-:W-:Y:S04]  /*4040*/  BSSY B0, `(.L_x_12221) ;  /* 0x0000014000007945 */ /* 0x000fe80003800000 */
[----:B------:R-:W-:-:S13]  /*4050*/  ISETP.GE.AND P1, PT, R26, R19, PT ;  /* 0x000000131a00720c */ /* 0x000fda0003f26270 */
[----:B------:R-:W-:Y:S05]  /*4060*/  @P1 BRA `(.L_x_12222) ;  /* 0x0000000000441947 */ /* 0x000fea0003800000 */
[----:B------:R-:W0:Y:S01]  /*4070*/  MUFU.RCP64H R3, R25 ;  /* 0x0000001900037308 */ /* 0x000e220000001800 */
        /* <DEDUP_REMOVED lines=16> */
.L_x_12222:
[----:B------:R-:W-:Y:S05]  /*4180*/  BSYNC B0 ;  /* 0x0000000000007941 */ /* 0x000fea0003800000 */
.L_x_12221:
[----:B---3--:R-:W-:Y:S01]  /*4190*/  VIADD R0, R22, 0x100 ;  /* 0x0000010016007836 */ /* 0x008fe20000000000 */
        /* <DEDUP_REMOVED lines=14> */
[----:B------:R-:W-:Y:S01]  /*4280*/  MOV R0, 0x42c0 ;  /* 0x000042c000007802 */ /* 0x000fe20000000f00 */
[----:B------:R-:W-:Y:S02]  /*4290*/  IMAD.MOV.U32 R3, RZ, RZ, R17 ;  /* 0x000000ffff037224 */ /* 0x000fe400078e0011 */
[----:B------:R-:W-:-:S07]  /*42a0*/  VIADD R6, R6, 0xfff00000 ;  /* 0xfff0000006067836 */ /* 0x000fce0000000000 */
[----:B------:R-:W-:Y:S05]  /*42b0*/  CALL.REL.NOINC `($__internal_22_$__cuda_sm20_dblrcp_rn_slowpath_v3) ;  /* 0x0000004800507944 */ /* 0x000fea0003c00000 */
[----:B------:R-:W-:Y:S02]  /*42c0*/  IMAD.MOV.U32 R24, RZ, RZ, R10 ;  /* 0x000000ffff187224 */ /* 0x000fe400078e000a */
[----:B------:R-:W-:-:S07]  /*42d0*/  IMAD.MOV.U32 R25, RZ, RZ, R11 ;  /* 0x000000ffff197224 */ /* 0x000fce00078e000b */
.L_x_12224:
[----:B------:R-:W-:Y:S05]  /*42e0*/  BSYNC B0 ;  /* 0x0000000000007941 */ /* 0x000fea0003800000 */
.L_x_12223:
[----:B------:R-:W-:Y:S01]  /*42f0*/  VIADD R0, R22, 0x180 ;  /* 0x0000018016007836 */ /* 0x000fe20000000000 */
        /* <DEDUP_REMOVED lines=20> */
.L_x_12226:
[----:B------:R-:W-:Y:S05]  /*4440*/  BSYNC B0 ;  /* 0x0000000000007941 */ /* 0x000fea0003800000 */
.L_x_12225:
[----:B------:R-:W0:Y:S01]  /*4450*/  LDC.U8 R2, c[0x0][0x234] ;  /* 0x00008d00ff027b82 */ /* 0x000e220000000000 */
[----:B------:R-:W-:Y:S04]  /*4460*/  BSSY B6, `(.L_x_12227) ;  /* 0x000012e000067945 */ /* 0x000fe80003800000 */
[----:B------:R-:W-:Y:S05]  /*4470*/  @P0 BRA `(.L_x_12228) ;  /* 0x0000001000b00947 */ /* 0x000fea0003800000 */
[----:B------:R-:W1:Y:S01]  /*4480*/  S2R R3, SR_TID.X ;  /* 0x0000000000037919 */ /* 0x000e620000002100 */
[----:B------:R-:W2:Y:S01]  /*4490*/  LDC.64 R8, c[0x0][0x218] ;  /* 0x00008600ff087b82 */ /* 0x000ea20000000a00 */
[----:B0-----:R-:W-:Y:S01]  /*44a0*/  PRMT R6, R2, 0x9910, RZ ;  /* 0x0000991002067816 */ /* 0x001fe200000000ff */
[----:B------:R-:W-:Y:S01]  /*44b0*/  ULDC UR4, c[0x0][0x238] ;  /* 0x00008e0000047ab9 */ /* 0x000fe20000000800 */
[----:B-1----:R-:W-:-:S04]  /*44c0*/  IMAD R0, R18, 0x200, R3 ;  /* 0x0000020012007824 */ /* 0x002fc800078e0203 */
[----:B------:R-:W-:Y:S02]  /*44d0*/  IMAD R3, R0, UR4, RZ ;  /* 0x0000000400037c24 */ /* 0x000fe4000f8e02ff */
[----:B------:R-:W-:-:S03]  /*44e0*/  IMAD.MOV.U32 R0, RZ, RZ, R6 ;  /* 0x000000ffff007224 */ /* 0x000fc600078e0006 */
[----:B--2---:R-:W-:Y:S02]  /*44f0*/  IADD3 R8, P1, R3, R8, RZ ;  /* 0x0000000803087210 */ /* 0x004fe40007f3e0ff */
        /* <DEDUP_REMOVED lines=15> */
.L_x_12232:
[----:B------:R-:W0:Y:S01]  /*45f0*/  F2I.S64.F64.TRUNC R4, R4 ;  /* 0x0000000400047311 */ /* 0x000e22000030d900 */
[----:B------:R-:W-:Y:S02]  /*4600*/  IMAD.MOV.U32 R22, RZ, RZ, R26 ;  /* 0x000000ffff167224 */ /* 0x000fe400078e001a */
[----:B0-----:R-:W-:-:S05]  /*4610*/  IMAD.MOV.U32 R3, RZ, RZ, R4 ;  /* 0x000000ffff037224 */ /* 0x001fca00078e0004 */
[----:B------:R0:W-:Y:S01]  /*4620*/  STG.E.U8 desc[UR36][R8.64], R3 ;  /* 0x0000000308007986 */ /* 0x0001e2000c101124 */
[----:B------:R-:W-:Y:S05]  /*4630*/  BRA `(.L_x_12228) ;  /* 0x0000001000407947 */ /* 0x000fea0003800000 */
.L_x_12231:
        /* <DEDUP_REMOVED lines=10> */
.L_x_12235:
[----:B------:R-:W0:Y:S01]  /*46e0*/  F2I.F64.TRUNC R5, R4 ;  /* 0x0000000400057311 */ /* 0x000e22000030d100 */
[----:B------:R-:W-:Y:S01]  /*46f0*/  IMAD.MOV.U32 R22, RZ, RZ, R26 ;  /* 0x000000ffff167224 */ /* 0x000fe200078e001a */
[----:B0-----:R0:W-:Y:S01]  /*4700*/  STG.E desc[UR36][R8.64], R5 ;  /* 0x0000000508007986 */ /* 0x0011e2000c101924 */
[----:B------:R-:W-:Y:S05]  /*4710*/  BRA `(.L_x_12228) ;  /* 0x0000001000087947 */ /* 0x000fea0003800000 */
.L_x_12234:
[----:B------:R-:W0:Y:S01]  /*4720*/  F2I.F64.TRUNC R5, R4 ;  /* 0x0000000400057311 */ /* 0x000e22000030d100 */
[----:B------:R-:W-:Y:S01]  /*4730*/  IMAD.MOV.U32 R22, RZ, RZ, R26 ;  /* 0x000000ffff167224 */ /* 0x000fe200078e001a */
[----:B0-----:R0:W-:Y:S01]  /*4740*/  STG.E.U16 desc[UR36][R8.64], R5 ;  /* 0x0000000508007986 */ /* 0x0011e2000c101524 */
[----:B------:R-:W-:Y:S05]  /*4750*/  BRA `(.L_x_12228) ;  /* 0x0000000c00f87947 */ /* 0x000fea0003800000 */
.L_x_12230:
        /* <DEDUP_REMOVED lines=14> */
.L_x_12237:
        /* <DEDUP_REMOVED lines=9> */
.L_x_12236:
        /* <DEDUP_REMOVED lines=10> */
[----:B------:R-:W-:Y:S02]  /*4970*/  IMAD.MOV.U32 R7, RZ, RZ, RZ ;  /* 0x000000ffff077224 */ /* 0x000fe400078e00ff */
[----:B------:R-:W-:-:S11]  /*4980*/  IMAD.MOV.U32 R22, RZ, RZ, R26 ;  /* 0x000000ffff167224 */ /* 0x000fd600078e001a */
[----:B0-----:R-:W-:-:S05]  /*4990*/  @!P0 FMUL R6, R6, 1.175494350822287508e-38 ;  /* 0x0080000006068820 */ /* 0x001fca0000400000 */
[----:B------:R0:W-:Y:S01]  /*49a0*/  STG.E.64 desc[UR36][R8.64], R6 ;  /* 0x0000000608007986 */ /* 0x0001e2000c101b24 */
[----:B------:R-:W-:Y:S05]  /*49b0*/  BRA `(.L_x_12228) ;  /* 0x0000000c00607947 */ /* 0x000fea0003800000 */
.L_x_12239:
[----:B------:R-:W-:Y:S01]  /*49c0*/  UMOV UR4, 0xf0000000 ;  /* 0xf000000000047882 */ /* 0x000fe20000000000 */
[----:B------:R-:W-:Y:S01]  /*49d0*/  UMOV UR5, 0x380fffff ;  /* 0x380fffff00057882 */ /* 0x000fe20000000000 */
[----:B------:R-:W0:Y:S01]  /*49e0*/  F2F.F32.F64 R0, R4 ;  /* 0x0000000400007310 */ /* 0x000e220000301000 */
[----:B------:R-:W-:Y:S01]  /*49f0*/  DSETP.GEU.AND P0, PT, |R4|, UR4, PT ;  /* 0x0000000404007e2a */ /* 0x000fe2000bf0e200 */
[----:B------:R-:W-:-:S13]  /*4a00*/  IMAD.MOV.U32 R22, RZ, RZ, R26 ;  /* 0x000000ffff167224 */ /* 0x000fda00078e001a */
[----:B0-----:R-:W-:-:S05]  /*4a10*/  @!P0 FMUL R0, R0, 1.175494350822287508e-38 ;  /* 0x0080000000008820 */ /* 0x001fca0000400000 */
[----:B------:R-:W-:-:S04]  /*4a20*/  F2FP.F16.F32.PACK_AB R3, RZ, R0 ;  /* 0x00000000ff03723e */ /* 0x000fc800000000ff */
[----:B------:R-:W-:-:S05]  /*4a30*/  PRMT R3, R3, 0x5410, RZ ;  /* 0x0000541003037816 */ /* 0x000fca00000000ff */
[----:B------:R0:W-:Y:S01]  /*4a40*/  STG.E desc[UR36][R8.64], R3 ;  /* 0x0000000308007986 */ /* 0x0001e2000c101924 */
[----:B------:R-:W-:Y:S05]  /*4a50*/  BRA `(.L_x_12228) ;  /* 0x0000000c00387947 */ /* 0x000fea0003800000 */
.L_x_12238:
[----:B------:R0:W-:Y:S01]  /*4a60*/  STG.E.64 desc[UR36][R8.64], R4 ;  /* 0x0000000408007986 */ /* 0x0001e2000c101b24 */
[----:B------:R-:W-:Y:S01]  /*4a70*/  IMAD.MOV.U32 R22, RZ, RZ, R26 ;  /* 0x000000ffff167224 */ /* 0x000fe200078e001a */
[----:B------:R-:W-:Y:S06]  /*4a80*/  BRA `(.L_x_12228) ;  /* 0x0000000c002c7947 */ /* 0x000fec0003800000 */
.L_x_12229:
        /* <DEDUP_REMOVED lines=13> */
.L_x_12242:
[----:B------:R-:W-:Y:S01]  /*4b60*/  CS2R R6, SRZ ;  /* 0x0000000000067805 */ /* 0x000fe2000001ff00 */
[----:B------:R-:W-:-:S04]  /*4b70*/  IMAD.MOV.U32 R22, RZ, RZ, R26 ;  /* 0x000000ffff167224 */ /* 0x000fc800078e001a */
[----:B------:R0:W-:Y:S01]  /*4b80*/  STG.E.128 desc[UR36][R8.64], R4 ;  /* 0x0000000408007986 */ /* 0x0001e2000c101d24 */
[----:B------:R-:W-:Y:S05]  /*4b90*/  BRA `(.L_x_12228) ;  /* 0x0000000800e87947 */ /* 0x000fea0003800000 */
.L_x_12241:
        /* <DEDUP_REMOVED lines=25> */
.L_x_12246:
[----:B------:R-:W-:Y:S05]  /*4d30*/  BSYNC B0 ;  /* 0x0000000000007941 */ /* 0x000fea0003800000 */
.L_x_12245:
[----:B------:R-:W-:Y:S01]  /*4d40*/  LOP3.LUT R7, R0, R7, RZ, 0xfc, !PT ;  /* 0x0000000700077212 */ /* 0x000fe200078efcff */
[----:B------:R-:W-:-:S04]  /*4d50*/  IMAD.MOV.U32 R22, RZ, RZ, R26 ;  /* 0x000000ffff167224 */ /* 0x000fc800078e001a */
[----:B------:R0:W-:Y:S01]  /*4d60*/  STG.E.U8 desc[UR36][R8.64], R7 ;  /* 0x0000000708007986 */ /* 0x0001e2000c101124 */
[----:B------:R-:W-:Y:S05]  /*4d70*/  BRA `(.L_x_12228) ;  /* 0x0000000800707947 */ /* 0x000fea0003800000 */
.L_x_12244:
        /* <DEDUP_REMOVED lines=17> */
.L_x_12248:
[----:B------:R-:W-:Y:S01]  /*4e90*/  IMAD.MOV.U32 R0, RZ, RZ, 0x7f ;  /* 0x0000007fff007424 */ /* 0x000fe200078e00ff */
[----:B------:R-:W-:-:S04]  /*4ea0*/  ISETP.GT.U32.AND P0, PT, R3, 0x7f800000, PT ;  /* 0x7f8000000300780c */ /* 0x000fc80003f04070 */
[----:B------:R-:W-:-:S09]  /*4eb0*/  SEL R0, R0, 0x7c, P0 ;  /* 0x0000007c00007807 */ /* 0x000fd20000000000 */
.L_x_12249:
[----:B------:R-:W-:Y:S05]  /*4ec0*/  BSYNC B0 ;  /* 0x0000000000007941 */ /* 0x000fea0003800000 */
.L_x_12247:
[----:B------:R-:W-:Y:S01]  /*4ed0*/  LOP3.LUT R3, R7, 0x80000000, RZ, 0xc0, !PT ;  /* 0x8000000007037812 */ /* 0x000fe200078ec0ff */
[----:B------:R-:W-:-:S03]  /*4ee0*/  IMAD.MOV.U32 R22, RZ, RZ, R26 ;  /* 0x000000ffff167224 */ /* 0x000fc600078e001a */
[----:B------:R-:W-:-:S04]  /*4ef0*/  SHF.R.U32.HI R3, RZ, 0x18, R3 ;  /* 0x00000018ff037819 */ /* 0x000fc80000011603 */
[----:B------:R-:W-:-:S05]  /*4f00*/  LOP3.LUT R3, R0, R3, RZ, 0xfc, !PT ;  /* 0x0000000300037212 */ /* 0x000fca00078efcff */
[----:B------:R0:W-:Y:S01]  /*4f10*/  STG.E.U8 desc[UR36][R8.64], R3 ;  /* 0x0000000308007986 */ /* 0x0001e2000c101124 */
[----:B------:R-:W-:Y:S05]  /*4f20*/  BRA `(.L_x_12228) ;  /* 0x0000000800047947 */ /* 0x000fea0003800000 */
.L_x_12243:
        /* <DEDUP_REMOVED lines=9> */
.L_x_12240:
        /* <DEDUP_REMOVED lines=12> */
.L_x_12252:
        /* <DEDUP_REMOVED lines=21> */
.L_x_12255:
[----:B------:R-:W-:-:S04]  /*51d0*/  LOP3.LUT R0, R7, 0x80000000, RZ, 0xc0, !PT ;  /* 0x8000000007007812 */ /* 0x000fc800078ec0ff */
[----:B------:R-:W-:-:S04]  /*51e0*/  SHF.R.U32.HI R0, RZ, 0x18, R0 ;  /* 0x00000018ff007819 */ /* 0x000fc80000011600 */
[----:B------:R-:W-:-:S07]  /*51f0*/  LOP3.LUT R0, R3, R0, RZ, 0xfc, !PT ;  /* 0x0000000003007212 */ /* 0x000fce00078efcff */
.L_x_12254:
[----:B------:R-:W-:Y:S05]  /*5200*/  BSYNC B0 ;  /* 0x0000000000007941 */ /* 0x000fea0003800000 */
.L_x_12253:
[----:B------:R4:W-:Y:S01]  /*5210*/  STG.E.U8 desc[UR36][R8.64], R0 ;  /* 0x0000000008007986 */ /* 0x0009e2000c101124 */
[----:B------:R-:W-:Y:S01]  /*5220*/  IMAD.MOV.U32 R22, RZ, RZ, R26 ;  /* 0x000000ffff167224 */ /* 0x000fe200078e001a */
[----:B------:R-:W-:Y:S06]  /*5230*/  BRA `(.L_x_12228) ;  /* 0x0000000400407947 */ /* 0x000fec0003800000 */
.L_x_12251:
        /* <DEDUP_REMOVED lines=21> */
.L_x_12258:
[----:B------:R-:W-:-:S04]  /*5390*/  LOP3.LUT R0, R7, 0x80000000, RZ, 0xc0, !PT ;  /* 0x8000000007007812 */ /* 0x000fc800078ec0ff */
[----:B------:R-:W-:-:S04]  /*53a0*/  SHF.R.U32.HI R0, RZ, 0x18, R0 ;  /* 0x00000018ff007819 */ /* 0x000fc80000011600 */
[----:B------:R-:W-:-:S07]  /*53b0*/  LOP3.LUT R0, R3, R0, RZ, 0xfc, !PT ;  /* 0x0000000003007212 */ /* 0x000fce00078efcff */
.L_x_12257:
[----:B------:R-:W-:Y:S05]  /*53c0*/  BSYNC B0 ;  /* 0x0000000000007941 */ /* 0x000fea0003800000 */
.L_x_12256:
[----:B------:R0:W-:Y:S01]  /*53d0*/  STG.E.U8 desc[UR36][R8.64], R0 ;  /* 0x0000000008007986 */ /* 0x0001e2000c101124 */
[----:B------:R-:W-:Y:S01]  /*53e0*/  IMAD.MOV.U32 R22, RZ, RZ, R26 ;  /* 0x000000ffff167224 */ /* 0x000fe200078e001a */
[----:B------:R-:W-:Y:S06]  /*53f0*/  BRA `(.L_x_12228) ;  /* 0x0000000000d07947 */ /* 0x000fec0003800000 */
.L_x_12250:
        /* <DEDUP_REMOVED lines=27> */
.L_x_12233:
        /* <DEDUP_REMOVED lines=16> */
.L_x_12261:
[----:B------:R-:W-:Y:S01]  /*56b0*/  IMAD.MOV.U32 R22, RZ, RZ, R26 ;  /* 0x000000ffff167224 */ /* 0x000fe200078e001a */
[----:B------:R-:W-:Y:S06]  /*56c0*/  BRA `(.L_x_12228) ;  /* 0x00000000001c7947 */ /* 0x000fec0003800000 */
.L_x_12260:
[----:B------:R-:W0:Y:S01]  /*56d0*/  F2I.U64.F64.TRUNC R4, R4 ;  /* 0x0000000400047311 */ /* 0x000e22000030d800 */
[----:B------:R-:W-:Y:S01]  /*56e0*/  IMAD.MOV.U32 R22, RZ, RZ, R26 ;  /* 0x000000ffff167224 */ /* 0x000fe200078e001a */
[----:B0-----:R3:W-:Y:S01]  /*56f0*/  STG.E.64 desc[UR36][R8.64], R4 ;  /* 0x0000000408007986 */ /* 0x0017e2000c101b24 */
[----:B------:R-:W-:Y:S05]  /*5700*/  BRA `(.L_x_12228) ;  /* 0x00000000000c7947 */ /* 0x000fea0003800000 */
.L_x_12259:
[----:B------:R-:W0:Y:S01]  /*5710*/  F2I.U32.F64.TRUNC R5, R4 ;  /* 0x0000000400057311 */ /* 0x000e22000030d000 */
[----:B------:R-:W-:Y:S01]  /*5720*/  IMAD.MOV.U32 R22, RZ, RZ, R26 ;  /* 0x000000ffff167224 */ /* 0x000fe200078e001a */
[----:B0-----:R1:W-:Y:S06]  /*5730*/  STG.E desc[UR36][R8.64], R5 ;  /* 0x0000000508007986 */ /* 0x0013ec000c101924 */
.L_x_12228:
[----:B------:R-:W-:Y:S05]  /*5740*/  BSYNC B6 ;  /* 0x0000000000067941 */ /* 0x000fea0003800000 */
.L_x_12227:
[----:B------:R-:W-:Y:S01]  /*5750*/  ISETP.GE.AND P0, PT, R22, R19, PT ;  /* 0x000000131600720c */ /* 0x000fe20003f06270 */
[----:B------:R-:W-:-:S12]  /*5760*/  BSSY B6, `(.L_x_12262) ;  /* 0x0000230000067945 */ /* 0x000fd80003800000 */
[----:B------:R-:W-:Y:S05]  /*5770*/  @P0 BRA `(.L_x_12263) ;  /* 0x0000002000b80947 */ /* 0x000fea0003800000 */
[----:B01-3--:R-:W0:Y:S01]  /*5780*/  LDC.64 R4, c[0x0][0x218] ;  /* 0x00008600ff047b82 */ /* 0x00be220000000a00 */
[----:B----4-:R-:W-:Y:S01]  /*5790*/  IMAD R0, R18, 0x200, R22 ;  /* 0x0000020012007824 */ /* 0x010fe200078e0216 */
[----:B------:R-:W-:Y:S01]  /*57a0*/  PRMT R6, R2, 0x9910, RZ ;  /* 0x0000991002067816 */ /* 0x000fe200000000ff */
[----:B------:R-:W-:Y:S02]  /*57b0*/  ULDC UR4, c[0x0][0x238] ;  /* 0x00008e0000047ab9 */ /* 0x000fe40000000800 */
[----:B--2---:R-:W-:Y:S02]  /*57c0*/  IMAD R3, R0, UR4, RZ ;  /* 0x0000000400037c24 */ /* 0x004fe4000f8e02ff */
        /* <DEDUP_REMOVED lines=16> */
.L_x_12267:
[----:B------:R-:W0:Y:S02]  /*58d0*/  F2I.S64.F64.TRUNC R28, R28 ;  /* 0x0000001c001c7311 */ /* 0x000e24000030d900 */
[----:B0-----:R-:W-:-:S05]  /*58e0*/  IMAD.MOV.U32 R3, RZ, RZ, R28 ;  /* 0x000000ffff037224 */ /* 0x001fca00078e001c */
[----:B------:R0:W-:Y:S01]  /*58f0*/  STG.E.U8 desc[UR36][R4.64], R3 ;  /* 0x0000000304007986 */ /* 0x0001e2000c101124 */
[----:B------:R-:W-:Y:S05]  /*5900*/  BRA `(.L_x_12269) ;  /* 0x0000000c00f07947 */ /* 0x000fea0003800000 */
.L_x_12266:
        /* <DEDUP_REMOVED lines=9> */
.L_x_12271:
[----:B------:R-:W0:Y:S02]  /*59a0*/  F2I.F64.TRUNC R29, R28 ;  /* 0x0000001c001d7311 */ /* 0x000e24000030d100 */
[----:B0-----:R0:W-:Y:S01]  /*59b0*/  STG.E desc[UR36][R4.64], R29 ;  /* 0x0000001d04007986 */ /* 0x0011e2000c101924 */
[----:B------:R-:W-:Y:S05]  /*59c0*/  BRA `(.L_x_12269) ;  /* 0x0000000c00c07947 */ /* 0x000fea0003800000 */
.L_x_12270:
[----:B------:R-:W0:Y:S02]  /*59d0*/  F2I.F64.TRUNC R29, R28 ;  /* 0x0000001c001d7311 */ /* 0x000e24000030d100 */
[----:B0-----:R0:W-:Y:S01]  /*59e0*/  STG.E.U16 desc[UR36][R4.64], R29 ;  /* 0x0000001d04007986 */ /* 0x0011e2000c101524 */
[----:B------:R-:W-:Y:S05]  /*59f0*/  BRA `(.L_x_12269) ;  /* 0x0000000c00b47947 */ /* 0x000fea0003800000 */
.L_x_12265:
        /* <DEDUP_REMOVED lines=13> */
.L_x_12273:
        /* <DEDUP_REMOVED lines=8> */
.L_x_12272:
        /* <DEDUP_REMOVED lines=14> */
.L_x_12275:
        /* <DEDUP_REMOVED lines=9> */
.L_x_12274:
[----:B------:R0:W-:Y:S01]  /*5cc0*/  STG.E.64 desc[UR36][R4.64], R28 ;  /* 0x0000001c04007986 */ /* 0x0001e2000c101b24 */
[----:B------:R-:W-:Y:S05]  /*5cd0*/  BRA `(.L_x_12269) ;  /* 0x0000000800fc7947 */ /* 0x000fea0003800000 */
.L_x_12264:
        /* <DEDUP_REMOVED lines=12> */
.L_x_12278:
[----:B------:R-:W-:-:S05]  /*5da0*/  CS2R R30, SRZ ;  /* 0x00000000001e7805 */ /* 0x000fca000001ff00 */
[----:B------:R0:W-:Y:S01]  /*5db0*/  STG.E.128 desc[UR36][R4.64], R28 ;  /* 0x0000001c04007986 */ /* 0x0001e2000c101d24 */
[----:B------:R-:W-:Y:S05]  /*5dc0*/  BRA `(.L_x_12269) ;  /* 0x0000000800c07947 */ /* 0x000fea0003800000 */
.L_x_12277:
        /* <DEDUP_REMOVED lines=25> */
.L_x_12282:
[----:B------:R-:W-:Y:S05]  /*5f60*/  BSYNC B0 ;  /* 0x0000000000007941 */ /* 0x000fea0003800000 */
.L_x_12281:
[----:B------:R-:W-:-:S05]  /*5f70*/  LOP3.LUT R7, R0, R7, RZ, 0xfc, !PT ;  /* 0x0000000700077212 */ /* 0x000fca00078efcff */
[----:B------:R0:W-:Y:S01]  /*5f80*/  STG.E.U8 desc[UR36][R4.64], R7 ;  /* 0x0000000704007986 */ /* 0x0001e2000c101124 */
[----:B------:R-:W-:Y:S05]  /*5f90*/  BRA `(.L_x_12269) ;  /* 0x00000008004c7947 */ /* 0x000fea0003800000 */
.L_x_12280:
        /* <DEDUP_REMOVED lines=17> */
.L_x_12284:
[----:B------:R-:W-:Y:S01]  /*60b0*/  IMAD.MOV.U32 R0, RZ, RZ, 0x7f ;  /* 0x0000007fff007424 */ /* 0x000fe200078e00ff */
[----:B------:R-:W-:-:S04]  /*60c0*/  ISETP.GT.U32.AND P0, PT, R3, 0x7f800000, PT ;  /* 0x7f8000000300780c */ /* 0x000fc80003f04070 */
[----:B------:R-:W-:-:S09]  /*60d0*/  SEL R0, R0, 0x7c, P0 ;  /* 0x0000007c00007807 */ /* 0x000fd20000000000 */
.L_x_12285:
[----:B------:R-:W-:Y:S05]  /*60e0*/  BSYNC B0 ;  /* 0x0000000000007941 */ /* 0x000fea0003800000 */
.L_x_12283:
[----:B------:R-:W-:-:S04]  /*60f0*/  LOP3.LUT R3, R7, 0x80000000, RZ, 0xc0, !PT ;  /* 0x8000000007037812 */ /* 0x000fc800078ec0ff */
[----:B------:R-:W-:-:S04]  /*6100*/  SHF.R.U32.HI R3, RZ, 0x18, R3 ;  /* 0x00000018ff037819 */ /* 0x000fc80000011603 */
[----:B------:R-:W-:-:S05]  /*6110*/  LOP3.LUT R3, R0, R3, RZ, 0xfc, !PT ;  /* 0x0000000300037212 */ /* 0x000fca00078efcff */
[----:B------:R0:W-:Y:S01]  /*6120*/  STG.E.U8 desc[UR36][R4.64], R3 ;  /* 0x0000000304007986 */ /* 0x0001e2000c101124 */
[----:B------:R-:W-:Y:S05]  /*6130*/  BRA `(.L_x_12269) ;  /* 0x0000000400e47947 */ /* 0x000fea0003800000 */
.L_x_12279:
        /* <DEDUP_REMOVED lines=8> */
.L_x_12276:
        /* <DEDUP_REMOVED lines=11> */
.L_x_12288:
        /* <DEDUP_REMOVED lines=21> */
.L_x_12291:
[----:B------:R-:W-:-:S04]  /*63c0*/  LOP3.LUT R0, R7, 0x80000000, RZ, 0xc0, !PT ;  /* 0x8000000007007812 */ /* 0x000fc800078ec0ff */
[----:B------:R-:W-:-:S04]  /*63d0*/  SHF.R.U32.HI R0, RZ, 0x18, R0 ;  /* 0x00000018ff007819 */ /* 0x000fc80000011600 */
[----:B------:R-:W-:-:S07]  /*63e0*/  LOP3.LUT R0, R3, R0, RZ, 0xfc, !PT ;  /* 0x0000000003007212 */ /* 0x000fce00078efcff */
.L_x_12290:
[----:B------:R-:W-:Y:S05]  /*63f0*/  BSYNC B0 ;  /* 0x0000000000007941 */ /* 0x000fea0003800000 */
.L_x_12289:
[----:B------:R3:W-:Y:S01]  /*6400*/  STG.E.U8 desc[UR36][R4.64], R0 ;  /* 0x0000000004007986 */ /* 0x0007e2000c101124 */
[----:B------:R-:W-:Y:S05]  /*6410*/  BRA `(.L_x_12269) ;  /* 0x00000004002c7947 */ /* 0x000fea0003800000 */
.L_x_12287:
        /* <DEDUP_REMOVED lines=21> */
.L_x_12294:
[----:B------:R-:W-:-:S04]  /*6570*/  LOP3.LUT R0, R7, 0x80000000, RZ, 0xc0, !PT ;  /* 0x8000000007007812 */ /* 0x000fc800078ec0ff */
[----:B------:R-:W-:-:S04]  /*6580*/  SHF.R.U32.HI R0, RZ, 0x18, R0 ;  /* 0x00000018ff007819 */ /* 0x000fc80000011600 */
[----:B------:R-:W-:-:S07]  /*6590*/  LOP3.LUT R0, R3, R0, RZ, 0xfc, !PT ;  /* 0x0000000003007212 */ /* 0x000fce00078efcff */
.L_x_12293:
[----:B------:R-:W-:Y:S05]  /*65a0*/  BSYNC B0 ;  /* 0x0000000000007941 */ /* 0x000fea0003800000 */
.L_x_12292:
[----:B------:R0:W-:Y:S01]  /*65b0*/  STG.E.U8 desc[UR36][R4.64], R0 ;  /* 0x0000000004007986 */ /* 0x0001e2000c101124 */
[----:B------:R-:W-:Y:S05]  /*65c0*/  BRA `(.L_x_12269) ;  /* 0x0000000000c07947 */ /* 0x000fea0003800000 */
.L_x_12286:
        /* <DEDUP_REMOVED lines=26> */
.L_x_12268:
        /* <DEDUP_REMOVED lines=16> */
.L_x_12297:
[----:B------:R-:W-:Y:S05]  /*6870*/  BRA `(.L_x_12269) ;  /* 0x0000000000147947 */ /* 0x000fea0003800000 */
.L_x_12296:
[----:B------:R-:W0:Y:S02]  /*6880*/  F2I.U64.F64.TRUNC R28, R28 ;  /* 0x0000001c001c7311 */ /* 0x000e24000030d800 */
[----:B0-----:R2:W-:Y:S01]  /*6890*/  STG.E.64 desc[UR36][R4.64], R28 ;  /* 0x0000001c04007986 */ /* 0x0015e2000c101b24 */
[----:B------:R-:W-:Y:S05]  /*68a0*/  BRA `(.L_x_12269) ;  /* 0x0000000000087947 */ /* 0x000fea0003800000 */
.L_x_12295:
[----:B------:R-:W0:Y:S02]  /*68b0*/  F2I.U32.F64.TRUNC R29, R28 ;  /* 0x0000001c001d7311 */ /* 0x000e24000030d000 */
[----:B0-----:R0:W-:Y:S02]  /*68c0*/  STG.E desc[UR36][R4.64], R29 ;  /* 0x0000001d04007986 */ /* 0x0011e4000c101924 */
.L_x_12269:
        /* <DEDUP_REMOVED lines=24> */
.L_x_12301:
[----:B------:R-:W0:Y:S02]  /*6a50*/  F2I.S64.F64.TRUNC R24, R24 ;  /* 0x0000001800187311 */ /* 0x000e24000030d900 */
[----:B0-----:R-:W-:-:S05]  /*6a60*/  IMAD.MOV.U32 R3, RZ, RZ, R24 ;  /* 0x000000ffff037224 */ /* 0x001fca00078e0018 */
[----:B------:R3:W-:Y:S01]  /*6a70*/  STG.E.U8 desc[UR36][R4.64], R3 ;  /* 0x0000000304007986 */ /* 0x0007e2000c101124 */
[----:B------:R-:W-:Y:S05]  /*6a80*/  BRA `(.L_x_12303) ;  /* 0x0000000c00f07947 */ /* 0x000fea0003800000 */
.L_x_12300:
        /* <DEDUP_REMOVED lines=9> */
.L_x_12305:
[----:B------:R-:W0:Y:S02]  /*6b20*/  F2I.F64.TRUNC R25, R24 ;  /* 0x0000001800197311 */ /* 0x000e24000030d100 */
[----:B0-----:R2:W-:Y:S01]  /*6b30*/  STG.E desc[UR36][R4.64], R25 ;  /* 0x0000001904007986 */ /* 0x0015e2000c101924 */
[----:B------:R-:W-:Y:S05]  /*6b40*/  BRA `(.L_x_12303) ;  /* 0x0000000c00c07947 */ /* 0x000fea0003800000 */
.L_x_12304:
[----:B------:R-:W0:Y:S02]  /*6b50*/  F2I.F64.TRUNC R25, R24 ;  /* 0x0000001800197311 */ /* 0x000e24000030d100 */
[----:B0-----:R0:W-:Y:S01]  /*6b60*/  STG.E.U16 desc[UR36][R4.64], R25 ;  /* 0x0000001904007986 */ /* 0x0011e2000c101524 */
[----:B------:R-:W-:Y:S05]  /*6b70*/  BRA `(.L_x_12303) ;  /* 0x0000000c00b47947 */ /* 0x000fea0003800000 */
.L_x_12299:
        /* <DEDUP_REMOVED lines=13> */
.L_x_12307:
        /* <DEDUP_REMOVED lines=8> */
.L_x_12306:
        /* <DEDUP_REMOVED lines=14> */
.L_x_12309:
        /* <DEDUP_REMOVED lines=9> */
.L_x_12308:
[----:B------:R0:W-:Y:S01]  /*6e40*/  STG.E.64 desc[UR36][R4.64], R24 ;  /* 0x0000001804007986 */ /* 0x0001e2000c101b24 */
[----:B------:R-:W-:Y:S05]  /*6e50*/  BRA `(.L_x_12303) ;  /* 0x0000000800fc7947 */ /* 0x000fea0003800000 */
.L_x_12298:
        /* <DEDUP_REMOVED lines=12> */
.L_x_12312:
[----:B------:R-:W-:-:S05]  /*6f20*/  CS2R R26, SRZ ;  /* 0x00000000001a7805 */ /* 0x000fca000001ff00 */
[----:B------:R0:W-:Y:S01]  /*6f30*/  STG.E.128 desc[UR36][R4.64], R24 ;  /* 0x0000001804007986 */ /* 0x0001e2000c101d24 */
[----:B------:R-:W-:Y:S05]  /*6f40*/  BRA `(.L_x_12303) ;  /* 0x0000000800c07947 */ /* 0x000fea0003800000 */
.L_x_12311:
        /* <DEDUP_REMOVED lines=25> */
.L_x_12316:
[----:B------:R-:W-:Y:S05]  /*70e0*/  BSYNC B0 ;  /* 0x0000000000007941 */ /* 0x000fea0003800000 */
.L_x_12315:
[----:B------:R-:W-:-:S05]  /*70f0*/  LOP3.LUT R7, R0, R7, RZ, 0xfc, !PT ;  /* 0x0000000700077212 */ /* 0x000fca00078efcff */
[----:B------:R0:W-:Y:S01]  /*7100*/  STG.E.U8 desc[UR36][R4.64], R7 ;  /* 0x0000000704007986 */ /* 0x0001e2000c101124 */
[----:B------:R-:W-:Y:S05]  /*7110*/  BRA `(.L_x_12303) ;  /* 0x00000008004c7947 */ /* 0x000fea0003800000 */
.L_x_12314:
        /* <DEDUP_REMOVED lines=17> */
.L_x_12318:
[----:B------:R-:W-:Y:S01]  /*7230*/  IMAD.MOV.U32 R0, RZ, RZ, 0x7f ;  /* 0x0000007fff007424 */ /* 0x000fe200078e00ff */
[----:B------:R-:W-:-:S04]  /*7240*/  ISETP.GT.U32.AND P0, PT, R3, 0x7f800000, PT ;  /* 0x7f8000000300780c */ /* 0x000fc80003f04070 */
[----:B------:R-:W-:-:S09]  /*7250*/  SEL R0, R0, 0x7c, P0 ;  /* 0x0000007c00007807 */ /* 0x000fd20000000000 */
.L_x_12319:
[----:B------:R-:W-:Y:S05]  /*7260*/  BSYNC B0 ;  /* 0x0000000000007941 */ /* 0x000fea0003800000 */
.L_x_12317:
[----:B------:R-:W-:-:S04]  /*7270*/  LOP3.LUT R3, R7, 0x80000000, RZ, 0xc0, !PT ;  /* 0x8000000007037812 */ /* 0x000fc800078ec0ff */
[----:B------:R-:W-:-:S04]  /*7280*/  SHF.R.U32.HI R3, RZ, 0x18, R3 ;  /* 0x00000018ff037819 */ /* 0x000fc80000011603 */
[----:B------:R-:W-:-:S05]  /*7290*/  LOP3.LUT R3, R0, R3, RZ, 0xfc, !PT ;  /* 0x0000000300037212 */ /* 0x000fca00078efcff */
[----:B------:R0:W-:Y:S01]  /*72a0*/  STG.E.U8 desc[UR36][R4.64], R3 ;  /* 0x0000000304007986 */ /* 0x0001e2000c101124 */
[----:B------:R-:W-:Y:S05]  /*72b0*/  BRA `(.L_x_12303) ;  /* 0x0000000400e47947 */ /* 0x000fea0003800000 */
.L_x_12313:
        /* <DEDUP_REMOVED lines=8> */
.L_x_12310:
        /* <DEDUP_REMOVED lines=11> */
.L_x_12322:
        /* <DEDUP_REMOVED lines=21> */
.L_x_12325:
[----:B------:R-:W-:-:S04]  /*7540*/  LOP3.LUT R0, R7, 0x80000000, RZ, 0xc0, !PT ;  /* 0x8000000007007812 */ /* 0x000fc800078ec0ff */
[----:B------:R-:W-:-:S04]  /*7550*/  SHF.R.U32.HI R0, RZ, 0x18, R0 ;  /* 0x00000018ff007819 */ /* 0x000fc80000011600 */
[----:B------:R-:W-:-:S07]  /*7560*/  LOP3.LUT R0, R3, R0, RZ, 0xfc, !PT ;  /* 0x0000000003007212 */ /* 0x000fce00078efcff */
.L_x_12324:
[----:B------:R-:W-:Y:S05]  /*7570*/  BSYNC B0 ;  /* 0x0000000000007941 */ /* 0x000fea0003800000 */
.L_x_12323:
[----:B------:R0:W-:Y:S01]  /*7580*/  STG.E.U8 desc[UR36][R4.64], R0 ;  /* 0x0000000004007986 */ /* 0x0001e2000c101124 */
[----:B------:R-:W-:Y:S05]  /*7590*/  BRA `(.L_x_12303) ;  /* 0x00000004002c7947 */ /* 0x000fea0003800000 */
.L_x_12321:
        /* <DEDUP_REMOVED lines=21> */
.L_x_12328:
[----:B------:R-:W-:-:S04]  /*76f0*/  LOP3.LUT R0, R7, 0x80000000, RZ, 0xc0, !PT ;  /* 0x8000000007007812 */ /* 0x000fc800078ec0ff */
[----:B------:R-:W-:-:S04]  /*7700*/  SHF.R.U32.HI R0, RZ, 0x18, R0 ;  /* 0x00000018ff007819 */ /* 0x000fc80000011600 */
[----:B------:R-:W-:-:S07]  /*7710*/  LOP3.LUT R0, R3, R0, RZ, 0xfc, !PT ;  /* 0x0000000003007212 */ /* 0x000fce00078efcff */
.L_x_12327:
[----:B------:R-:W-:Y:S05]  /*7720*/  BSYNC B0 ;  /* 0x0000000000007941 */ /* 0x000fea0003800000 */
.L_x_12326:
[----:B------:R0:W-:Y:S01]  /*7730*/  STG.E.U8 desc[UR36][R4.64], R0 ;  /* 0x0000000004007986 */ /* 0x0001e2000c101124 */
[----:B------:R-:W-:Y:S05]  /*7740*/  BRA `(.L_x_12303) ;  /* 0x0000000000c07947 */ /* 0x000fea0003800000 */
.L_x_12320:
        /* <DEDUP_REMOVED lines=26> */
.L_x_12302:
        /* <DEDUP_REMOVED lines=16> */
.L_x_12331:
[----:B------:R-:W-:Y:S05]  /*79f0*/  BRA `(.L_x_12303) ;  /* 0x0000000000147947 */ /* 0x000fea0003800000 */
.L_x_12330:
[----:B------:R-:W0:Y:S02]  /*7a00*/  F2I.U64.F64.TRUNC R24, R24 ;  /* 0x0000001800187311 */ /* 0x000e24000030d800 */
[----:B0-----:R0:W-:Y:S01]  /*7a10*/  STG.E.64 desc[UR36][R4.64], R24 ;  /* 0x0000001804007986 */ /* 0x0011e2000c101b24 */
[----:B------:R-:W-:Y:S05]  /*7a20*/  BRA `(.L_x_12303) ;  /* 0x0000000000087947 */ /* 0x000fea0003800000 */
.L_x_12329:
[----:B------:R-:W0:Y:S02]  /*7a30*/  F2I.U32.F64.TRUNC R25, R24 ;  /* 0x0000001800197311 */ /* 0x000e24000030d000 */
[----:B0-----:R0:W-:Y:S02]  /*7a40*/  STG.E desc[UR36][R4.64], R25 ;  /* 0x0000001904007986 */ /* 0x0011e4000c101924 */
.L_x_12303:
[----:B------:R-:W-:-:S07]  /*7a50*/  VIADD R22, R22, 0x80 ;  /* 0x0000008016167836 */ /* 0x000fce0000000000 */
.L_x_12263:
[----:B------:R-:W-:Y:S05]  /*7a60*/  BSYNC B6 ;  /* 0x0000000000067941 */ /* 0x000fea0003800000 */
.L_x_12262:
        /* <DEDUP_REMOVED lines=22> */
.L_x_12335:
[----:B------:R-:W0:Y:S02]  /*7bd0*/  F2I.S64.F64.TRUNC R16, R16 ;  /* 0x0000001000107311 */ /* 0x000e24000030d900 */
[----:B0-----:R-:W-:-:S05]  /*7be0*/  IMAD.MOV.U32 R3, RZ, RZ, R16 ;  /* 0x000000ffff037224 */ /* 0x001fca00078e0010 */
[----:B------:R-:W-:Y:S01]  /*7bf0*/  STG.E.U8 desc[UR36][R4.64], R3 ;  /* 0x0000000304007986 */ /* 0x000fe2000c101124 */
[----:B------:R-:W-:Y:S05]  /*7c00*/  EXIT ;  /* 0x000000000000794d */ /* 0x000fea0003800000 */
.L_x_12334:
        /* <DEDUP_REMOVED lines=9> */
.L_x_12338:
[----:B------:R-:W0:Y:S02]  /*7ca0*/  F2I.F64.TRUNC R17, R16 ;  /* 0x0000001000117311 */ /* 0x000e24000030d100 */
[----:B0-----:R-:W-:Y:S01]  /*7cb0*/  STG.E desc[UR36][R4.64], R17 ;  /* 0x0000001104007986 */ /* 0x001fe2000c101924 */
[----:B------:R-:W-:Y:S05]  /*7cc0*/  EXIT ;  /* 0x000000000000794d */ /* 0x000fea0003800000 */
.L_x_12337:
[----:B------:R-:W0:Y:S02]  /*7cd0*/  F2I.F64.TRUNC R17, R16 ;  /* 0x0000001000117311 */ /* 0x000e24000030d100 */
[----:B0-----:R-:W-:Y:S01]  /*7ce0*/  STG.E.U16 desc[UR36][R4.64], R17 ;  /* 0x0000001104007986 */ /* 0x001fe2000c101524 */
[----:B------:R-:W-:Y:S05]  /*7cf0*/  EXIT ;  /* 0x000000000000794d */ /* 0x000fea0003800000 */
.L_x_12333:
        /* <DEDUP_REMOVED lines=13> */
.L_x_12340:
        /* <DEDUP_REMOVED lines=8> */
.L_x_12339:
        /* <DEDUP_REMOVED lines=14> */
.L_x_12342:
        /* <DEDUP_REMOVED lines=9> */
.L_x_12341:
[----:B------:R-:W-:Y:S01]  /*7fc0*/  STG.E.64 desc[UR36][R4.64], R16 ;  /* 0x0000001004007986 */ /* 0x000fe2000c101b24 */
[----:B------:R-:W-:Y:S05]  /*7fd0*/  EXIT ;  /* 0x000000000000794d */ /* 0x000fea0003800000 */
.L_x_12332:
        /* <DEDUP_REMOVED lines=12> */
.L_x_12345:
[----:B------:R-:W-:-:S05]  /*80a0*/  CS2R R18, SRZ ;  /* 0x0000000000127805 */ /* 0x000fca000001ff00 */
[----:B------:R-:W-:Y:S01]  /*80b0*/  STG.E.128 desc[UR36][R4.64], R16 ;  /* 0x0000001004007986 */ /* 0x000fe2000c101d24 */
[----:B------:R-:W-:Y:S05]  /*80c0*/  EXIT ;  /* 0x000000000000794d */ /* 0x000fea0003800000 */
.L_x_12344:
        /* <DEDUP_REMOVED lines=25> */
.L_x_12349:
[----:B------:R-:W-:Y:S05]  /*8260*/  BSYNC B0 ;  /* 0x0000000000007941 */ /* 0x000fea0003800000 */
.L_x_12348:
[----:B------:R-:W-:-:S05]  /*8270*/  LOP3.LUT R3, R0, R3, RZ, 0xfc, !PT ;  /* 0x0000000300037212 */ /* 0x000fca00078efcff */
[----:B------:R-:W-:Y:S01]  /*8280*/  STG.E.U8 desc[UR36][R4.64], R3 ;  /* 0x0000000304007986 */ /* 0x000fe2000c101124 */
[----:B------:R-:W-:Y:S05]  /*8290*/  EXIT ;  /* 0x000000000000794d */ /* 0x000fea0003800000 */
.L_x_12347:
        /* <DEDUP_REMOVED lines=17> */
.L_x_12351:
[----:B------:R-:W-:Y:S01]  /*83b0*/  IMAD.MOV.U32 R0, RZ, RZ, 0x7f ;  /* 0x0000007fff007424 */ /* 0x000fe200078e00ff */
[----:B------:R-:W-:-:S04]  /*83c0*/  ISETP.GT.U32.AND P0, PT, R2, 0x7f800000, PT ;  /* 0x7f8000000200780c */ /* 0x000fc80003f04070 */
[----:B------:R-:W-:-:S09]  /*83d0*/  SEL R0, R0, 0x7c, P0 ;  /* 0x0000007c00007807 */ /* 0x000fd20000000000 */
.L_x_12352:
[----:B------:R-:W-:Y:S05]  /*83e0*/  BSYNC B0 ;  /* 0x0000000000007941 */ /* 0x000fea0003800000 */
.L_x_12350:
[----:B------:R-:W-:-:S04]  /*83f0*/  LOP3.LUT R2, R3, 0x80000000, RZ, 0xc0, !PT ;  /* 0x8000000003027812 */ /* 0x000fc800078ec0ff */
[----:B------:R-:W-:-:S04]  /*8400*/  SHF.R.U32.HI R3, RZ, 0x18, R2 ;  /* 0x00000018ff037819 */ /* 0x000fc80000011602 */
[----:B------:R-:W-:-:S05]  /*8410*/  LOP3.LUT R3, R0, R3, RZ, 0xfc, !PT ;  /* 0x0000000300037212 */ /* 0x000fca00078efcff */
[----:B------:R-:W-:Y:S01]  /*8420*/  STG.E.U8 desc[UR36][R4.64], R3 ;  /* 0x0000000304007986 */ /* 0x000fe2000c101124 */
[----:B------:R-:W-:Y:S05]  /*8430*/  EXIT ;  /* 0x000000000000794d */ /* 0x000fea0003800000 */
.L_x_12346:
        /* <DEDUP_REMOVED lines=8> */
.L_x_12343:
        /* <DEDUP_REMOVED lines=11> */
.L_x_12355:
        /* <DEDUP_REMOVED lines=21> */
.L_x_12358:
[----:B------:R-:W-:-:S04]  /*86c0*/  LOP3.LUT R2, R7, 0x80000000, RZ, 0xc0, !PT ;  /* 0x8000000007027812 */ /* 0x000fc800078ec0ff */
[----:B------:R-:W-:-:S04]  /*86d0*/  SHF.R.U32.HI R3, RZ, 0x18, R2 ;  /* 0x00000018ff037819 */ /* 0x000fc80000011602 */
[----:B------:R-:W-:-:S04]  /*86e0*/  LOP3.LUT R0, R0, R3, RZ, 0xfc, !PT ;  /* 0x0000000300007212 */ /* 0x000fc800078efcff */
[----:B------:R-:W-:-:S07]  /*86f0*/  PRMT R2, R0, 0x7610, R2 ;  /* 0x0000761000027816 */ /* 0x000fce0000000002 */
.L_x_12357:
[----:B------:R-:W-:Y:S05]  /*8700*/  BSYNC B0 ;  /* 0x0000000000007941 */ /* 0x000fea0003800000 */
.L_x_12356:
[----:B------:R-:W-:Y:S01]  /*8710*/  STG.E.U8 desc[UR36][R4.64], R2 ;  /* 0x0000000204007986 */ /* 0x000fe2000c101124 */
[----:B------:R-:W-:Y:S05]  /*8720*/  EXIT ;  /* 0x000000000000794d */ /* 0x000fea0003800000 */
.L_x_12354:
        /* <DEDUP_REMOVED lines=21> */
.L_x_12361:
[----:B------:R-:W-:-:S04]  /*8880*/  LOP3.LUT R2, R7, 0x80000000, RZ, 0xc0, !PT ;  /* 0x8000000007027812 */ /* 0x000fc800078ec0ff */
[----:B------:R-:W-:-:S04]  /*8890*/  SHF.R.U32.HI R3, RZ, 0x18, R2 ;  /* 0x00000018ff037819 */ /* 0x000fc80000011602 */
[----:B------:R-:W-:-:S04]  /*88a0*/  LOP3.LUT R0, R0, R3, RZ, 0xfc, !PT ;  /* 0x0000000300007212 */ /* 0x000fc800078efcff */
[----:B------:R-:W-:-:S07]  /*88b0*/  PRMT R2, R0, 0x7610, R2 ;  /* 0x0000761000027816 */ /* 0x000fce0000000002 */
.L_x_12360:
[----:B------:R-:W-:Y:S05]  /*88c0*/  BSYNC B0 ;  /* 0x0000000000007941 */ /* 0x000fea0003800000 */
.L_x_12359:
[----:B------:R-:W-:Y:S01]  /*88d0*/  STG.E.U8 desc[UR36][R4.64], R2 ;  /* 0x0000000204007986 */ /* 0x000fe2000c101124 */
[----:B------:R-:W-:Y:S05]  /*88e0*/  EXIT ;  /* 0x000000000000794d */ /* 0x000fea0003800000 */
.L_x_12353:
        /* <DEDUP_REMOVED lines=26> */
.L_x_12336:
        /* <DEDUP_REMOVED lines=16> */
.L_x_12364:
[----:B------:R-:W-:Y:S05]  /*8b90*/  EXIT ;  /* 0x000000000000794d */ /* 0x000fea0003800000 */
.L_x_12363:
[----:B------:R-:W0:Y:S02]  /*8ba0*/  F2I.U64.F64.TRUNC R16, R16 ;  /* 0x0000001000107311 */ /* 0x000e24000030d800 */
[----:B0-----:R-:W-:Y:S01]  /*8bb0*/  STG.E.64 desc[UR36][R4.64], R16 ;  /* 0x0000001004007986 */ /* 0x001fe2000c101b24 */
[----:B------:R-:W-:Y:S05]  /*8bc0*/  EXIT ;  /* 0x000000000000794d */ /* 0x000fea0003800000 */
.L_x_12362:
[----:B------:R-:W0:Y:S02]  /*8bd0*/  F2I.U32.F64.TRUNC R17, R16 ;  /* 0x0000001000117311 */ /* 0x000e24000030d000 */
[----:B0-----:R-:W-:Y:S01]  /*8be0*/  STG.E desc[UR36][R4.64], R17 ;  /* 0x0000001104007986 */ /* 0x001fe2000c101924 */
[----:B------:R-:W-:Y:S05]  /*8bf0*/  EXIT ;  /* 0x000000000000794d */ /* 0x000fea0003800000 */
        .weak           $__internal_22_$__cuda_sm20_dblrcp_rn_slowpath_v3
        .type           $__internal_22_$__cuda_sm20_dblrcp_rn_slowpath_v3,@function
        .size           $__internal_22_$__cuda_sm20_dblrcp_rn_slowpath_v3,(.L_x_19548 - $__internal_22_$__cuda_sm20_dblrcp_rn_slowpath_v3)
$__internal_22_$__cuda_sm20_dblrcp_rn_slowpath_v3:
        /* <DEDUP_REMOVED lines=24> */
.L_x_12368:
        /* <DEDUP_REMOVED lines=10> */
.L_x_12366:
[----:B------:R-:W-:Y:S01]  /*8e20*/  LOP3.LUT R11, R3, 0x80000, RZ, 0xfc, !PT ;  /* 0x00080000030b7812 */ /* 0x000fe200078efcff */
[----:B------:R-:W-:-:S07]  /*8e30*/  IMAD.MOV.U32 R10, RZ, RZ, R2 ;  /* 0x000000ffff0a7224 */ /* 0x000fce00078e0002 */
.L_x_12367:
[----:B------:R-:W-:Y:S05]  /*8e40*/  BSYNC B1 ;  /* 0x0000000000017941 */ /* 0x000fea0003800000 */
.L_x_12365:
[----:B------:R-:W-:Y:S02]  /*8e50*/  IMAD.MOV.U32 R2, RZ, RZ, R0 ;  /* 0x000000ffff027224 */ /* 0x000fe400078e0000 */
[----:B------:R-:W-:-:S04]  /*8e60*/  IMAD.MOV.U32 R3, RZ, RZ, 0x0 ;  /* 0x00000000ff037424 */ /* 0x000fc800078e00ff */
[----:B------:R-:W-:Y:S05]  /*8e70*/  RET.REL.NODEC R2 `(_ZN2at6native27unrolled_elementwise_kernelIZZZNS0_22reciprocal_kernel_cudaERNS_18TensorIteratorBaseEENKUlvE_clEvENKUlvE_clEvEUldE_St5arrayIPcLm2EELi4E23TrivialOffsetCalculatorILi1EjESB_NS0_6memory12LoadWithCastILi1EEENSC_13StoreWithCastILi1EEEEEviT_T0_T2_T3_T4_T5_) ;  /* 0xffffff7002607950 */ /* 0x000fea0003c3ffff */
.L_x_12369:
        /* <DEDUP_REMOVED lines=16> */
.L_x_19548:


//--------------------- .text._ZN2at6native18elementwise_kernelILi128ELi2EZNS0_22gpu_kernel_impl_nocastIZZZNS0_22reciprocal_kernel_cudaERNS_18TensorIteratorBaseEENKUlvE_clEvENKUlvE_clEvEUldE_EEvS4_RKT_EUliE_EEviT1_ --------------------------
	.section	.text._ZN2at6native18elementwise_kernelILi128ELi2EZNS0_22gpu_kernel_impl_nocastIZZZNS0_22reciprocal_kernel_cudaERNS_18TensorIteratorBaseEENKUlvE_clEvENKUlvE_clEvEUldE_EEvS4_RKT_EUliE_EEviT1_,"ax",@progbits
	.align	128
        .global         _ZN2at6native18elementwise_kernelILi128ELi2EZNS0_22gpu_kernel_impl_nocastIZZZNS0_22reciprocal_kernel_cudaERNS_18TensorIteratorBaseEENKUlvE_clEvENKUlvE_clEvEUldE_EEvS4_RKT_EUliE_EEviT1_
        .type           _ZN2at6native18elementwise_kernelILi128ELi2EZNS0_22gpu_kernel_impl_nocastIZZZNS0_22reciprocal_kernel_cudaERNS_18TensorIteratorBaseEENKUlvE_clEvENKUlvE_clEvEUldE_EEvS4_RKT_EUliE_EEviT1_,@function
        .size           _ZN2at6native18elementwise_kernelILi128ELi2EZNS0_22gpu_kernel_impl_nocastIZZZNS0_22reciprocal_kernel_cudaERNS_18TensorIteratorBaseEENKUlvE_clEvENKUlvE_clEvEUldE_EEvS4_RKT_EUliE_EEviT1_,(.L_x_19549 - _ZN2at6native18elementwise_kernelILi128ELi2EZNS0_22gpu_kernel_impl_nocastIZZZNS0_22reciprocal_kernel_cudaERNS_18TensorIteratorBaseEENKUlvE_clEvENKUlvE_clEvEUldE_EEvS4_RKT_EUliE_EEviT1_)
        .other          _ZN2at6native18elementwise_kernelILi128ELi2EZNS0_22gpu_kernel_impl_nocastIZZZNS0_22reciprocal_kernel_cudaERNS_18TensorIteratorBaseEENKUlvE_clEvENKUlvE_clEvEUldE_EEvS4_RKT_EUliE_EEviT1_,@"STO_CUDA_ENTRY STV_DEFAULT"
_ZN2at6native18elementwise_kernelILi128ELi2EZNS0_22gpu_kernel_impl_nocastIZZZNS0_22reciprocal_kernel_cudaERNS_18TensorIteratorBaseEENKUlvE_clEvENKUlvE_clEvEUldE_EEvS4_RKT_EUliE_EEviT1_:
.text._ZN2at6native18elementwise_kernelILi128ELi2EZNS0_22gpu_kernel_impl_nocastIZZZNS0_22reciprocal_kernel_cudaERNS_18TensorIteratorBaseEENKUlvE_clEvENKUlvE_clEvEUldE_EEvS4_RKT_EUliE_EEviT1_:
        /* <DEDUP_REMOVED lines=312> */
.L_x_12372:
[----:B------:R-:W-:Y:S02]  /*1380*/  ULDC.64 UR6, c[0x0][0x418] ;  /* 0x0001060000067ab9 */ /* 0x000fe40000000a00 */
[----:B------:R-:W-:-:S05]  /*1390*/  IADD3 R12, P0, R2, UR6, RZ ;  /* 0x00000006020c7c10 */ /* 0x000fca000ff1e0ff */
[----:B------:R-:W-:Y:S01]  /*13a0*/  IMAD.X R13, RZ, RZ, UR7, P0 ;  /* 0x00000007ff0d7e24 */ /* 0x000fe200080e06ff */
[----:B------:R-:W-:-:S05]  /*13b0*/  ULDC.64 UR6, c[0x0][0x410] ;  /* 0x0001040000067ab9 */ /* 0x000fca0000000a00 */
[----:B------:R-:W2:Y:S01]  /*13c0*/  LDG.E.64 R12, desc[UR4][R12.64] ;  /* 0x000000040c0c7981 */ /* 0x000ea2000c1e1b00 */
[----:B------:R-:W-:Y:S01]  /*13d0*/  IADD3 R4, P1, R5, UR6, RZ ;  /* 0x0000000605047c10 */ /* 0x000fe2000ff3e0ff */
[----:B------:R-:W-:Y:S03]  /*13e0*/  BSSY B1, `(.L_x_12373) ;  /* 0x0000013000017945 */ /* 0x000fe60003800000 */
[----:B------:R-:W-:Y:S01]  /*13f0*/  IADD3.X R5, RZ, UR7, RZ, P1, !PT ;  /* 0x00000007ff057c10 */ /* 0x000fe20008ffe4ff */
[----:B--2---:R-:W0:Y:S01]  /*1400*/  MUFU.RCP64H R7, R13 ;  /* 0x0000000d00077308 */ /* 0x004e220000001800 */
        /* <DEDUP_REMOVED lines=8> */
[----:B------:R-:W-:Y:S02]  /*1490*/  LOP3.LUT R2, R13, 0x7fffffff, RZ, 0xc0, !PT ;  /* 0x7fffffff0d027812 */ /* 0x000fe400078ec0ff */
[----:B------:R-:W-:Y:S02]  /*14a0*/  MOV R6, R12 ;  /* 0x0000000c00067202 */ /* 0x000fe40000000f00 */
[----:B------:R-:W-:Y:S01]  /*14b0*/  MOV R7, R13 ;  /* 0x0000000d00077202 */ /* 0x000fe20000000f00 */
[----:B------:R-:W-:Y:S01]  /*14c0*/  VIADD R12, R2, 0xfff00000 ;  /* 0xfff00000020c7836 */ /* 0x000fe20000000000 */
[----:B------:R-:W-:-:S07]  /*14d0*/  MOV R8, 0x14f0 ;  /* 0x000014f000087802 */ /* 0x000fce0000000f00 */
[----:B------:R-:W-:Y:S05]  /*14e0*/  CALL.REL.NOINC `($__internal_23_$__cuda_sm20_dblrcp_rn_slowpath_v3) ;  /* 0x00000014004c7944 */ /* 0x000fea0003c00000 */
[----:B------:R-:W-:Y:S02]  /*14f0*/  MOV R8, R6 ;  /* 0x0000000600087202 */ /* 0x000fe40000000f00 */
[----:B------:R-:W-:-:S07]  /*1500*/  MOV R9, R7 ;  /* 0x0000000700097202 */ /* 0x000fce0000000f00 */
.L_x_12374:
[----:B------:R-:W-:Y:S05]  /*1510*/  BSYNC B1 ;  /* 0x0000000000017941 */ /* 0x000fea0003800000 */
.L_x_12373:
[----:B------:R0:W-:Y:S01]  /*1520*/  STG.E.64 desc[UR4][R4.64], R8 ;  /* 0x0000000804007986 */ /* 0x0001e2000c101b04 */
[----:B------:R-:W-:-:S04]  /*1530*/  LEA R0, R0, R3, 0x8 ;  /* 0x0000000300007211 */ /* 0x000fc800078e40ff */
[----:B------:R-:W-:-:S07]  /*1540*/  IADD3 R11, R0, 0x80, RZ ;  /* 0x00000080000b7810 */ /* 0x000fce0007ffe0ff */
.L_x_12371:
[----:B------:R-:W-:Y:S05]  /*1550*/  BSYNC B0 ;  /* 0x0000000000007941 */ /* 0x000fea0003800000 */
.L_x_12370:
[----:B------:R-:W-:Y:S02]  /*1560*/  ULDC UR6, c[0x0][0x210] ;  /* 0x0000840000067ab9 */ /* 0x000fe40000000800 */
[----:B------:R-:W-:-:S13]  /*1570*/  ISETP.GE.AND P0, PT, R11, UR6, PT ;  /* 0x000000060b007c0c */ /* 0x000fda000bf06270 */
[----:B------:R-:W-:Y:S05]  /*1580*/  @P0 EXIT ;  /* 0x000000000000094d */ /* 0x000fea0003800000 */
[----:B0-----:R-:W0:Y:S01]  /*1590*/  LDC R8, c[0x0][0x218] ;  /* 0x00008600ff087b82 */ /* 0x001e220000000800 */
[----:B------:R-:W-:Y:S01]  /*15a0*/  HFMA2.MMA R3, -RZ, RZ, 0, 0 ;  /* 0x00000000ff037435 */ /* 0x000fe200000001ff */
[----:B------:R-:W-:Y:S01]  /*15b0*/  IMAD.MOV.U32 R0, RZ, RZ, RZ ;  /* 0x000000ffff007224 */ /* 0x000fe200078e00ff */
        /* <DEDUP_REMOVED lines=286> */
[----:B------:R-:W-:Y:S01]  /*27a0*/  @P0 IMAD.MOV.U32 R6, RZ, RZ, RZ ;  /* 0x000000ffff060224 */ /* 0x000fe200078e00ff */
        /* <DEDUP_REMOVED lines=13> */
.L_x_12375:
[----:B------:R-:W-:Y:S02]  /*2880*/  ULDC.64 UR6, c[0x0][0x418] ;  /* 0x0001060000067ab9 */ /* 0x000fe40000000a00 */
[----:B------:R-:W-:-:S04]  /*2890*/  IADD3 R10, P0, R0, UR6, RZ ;  /* 0x00000006000a7c10 */ /* 0x000fc8000ff1e0ff */
[----:B------:R-:W-:Y:S01]  /*28a0*/  IADD3.X R11, RZ, UR7, RZ, P0, !PT ;  /* 0x00000007ff0b7c10 */ /* 0x000fe200087fe4ff */
        /* <DEDUP_REMOVED lines=19> */
[----:B------:R-:W-:Y:S05]  /*29e0*/  CALL.REL.NOINC `($__internal_23_$__cuda_sm20_dblrcp_rn_slowpath_v3) ;  /* 0x00000000000c7944 */ /* 0x000fea0003c00000 */
.L_x_12377:
[----:B------:R-:W-:Y:S05]  /*29f0*/  BSYNC B0 ;  /* 0x0000000000007941 */ /* 0x000fea0003800000 */
.L_x_12376:
[----:B------:R-:W-:Y:S01]  /*2a00*/  STG.E.64 desc[UR4][R2.64], R6 ;  /* 0x0000000602007986 */ /* 0x000fe2000c101b04 */
[----:B------:R-:W-:Y:S05]  /*2a10*/  EXIT ;  /* 0x000000000000794d */ /* 0x000fea0003800000 */
        .weak           $__internal_23_$__cuda_sm20_dblrcp_rn_slowpath_v3
        .type           $__internal_23_$__cuda_sm20_dblrcp_rn_slowpath_v3,@function
        .size           $__internal_23_$__cuda_sm20_dblrcp_rn_slowpath_v3,(.L_x_19549 - $__internal_23_$__cuda_sm20_dblrcp_rn_slowpath_v3)
$__internal_23_$__cuda_sm20_dblrcp_rn_slowpath_v3:
[----:B------:R-:W-:Y:S01]  /*2a20*/  DSETP.GTU.AND P0, PT, |R6|, +INF , PT ;  /* 0x7ff000000600742a */ /* 0x000fe20003f0c200 */
[----:B------:R-:W-:-:S13]  /*2a30*/  BSSY B2, `(.L_x_12378) ;  /* 0x0000023000027945 */ /* 0x000fda0003800000 */
[----:B------:R-:W-:Y:S05]  /*2a40*/  @P0 BRA `(.L_x_12379) ;  /* 0x00000000007c0947 */ /* 0x000fea0003800000 */
[----:B------:R-:W-:-:S04]  /*2a50*/  LOP3.LUT R13, R7, 0x7fffffff, RZ, 0xc0, !PT ;  /* 0x7fffffff070d7812 */ /* 0x000fc800078ec0ff */
[----:B------:R-:W-:-:S04]  /*2a60*/  IADD3 R9, R13, -0x1, RZ ;  /* 0xffffffff0d097810 */ /* 0x000fc80007ffe0ff */
[----:B------:R-:W-:-:S13]  /*2a70*/  ISETP.GE.U32.AND P0, PT, R9, 0x7fefffff, PT ;  /* 0x7fefffff0900780c */ /* 0x000fda0003f06070 */
[----:B------:R-:W-:Y:S02]  /*2a80*/  @P0 LOP3.LUT R11, R7, 0x7ff00000, RZ, 0x3c, !PT ;  /* 0x7ff00000070b0812 */ /* 0x000fe400078e3cff */
[----:B------:R-:W-:Y:S01]  /*2a90*/  @P0 MOV R10, RZ ;  /* 0x000000ff000a0202 */ /* 0x000fe20000000f00 */
        /* <DEDUP_REMOVED lines=16> */
.L_x_12381:
[----:B------:R-:W-:Y:S01]  /*2ba0*/  DMUL R6, R6, 8.11296384146066816958e+31 ;  /* 0x4690000006067828 */ /* 0x000fe20000000000 */
[----:B------:R-:W-:-:S05]  /*2bb0*/  MOV R10, R12 ;  /* 0x0000000c000a7202 */ /* 0x000fca0000000f00 */
        /* <DEDUP_REMOVED lines=8> */
.L_x_12379:
[----:B------:R-:W-:Y:S02]  /*2c40*/  LOP3.LUT R11, R7, 0x80000, RZ, 0xfc, !PT ;  /* 0x00080000070b7812 */ /* 0x000fe400078efcff */
[----:B------:R-:W-:-:S07]  /*2c50*/  MOV R10, R6 ;  /* 0x00000006000a7202 */ /* 0x000fce0000000f00 */
.L_x_12380:
[----:B------:R-:W-:Y:S05]  /*2c60*/  BSYNC B2 ;  /* 0x0000000000027941 */ /* 0x000fea0003800000 */
.L_x_12378:
[----:B------:R-:W-:Y:S01]  /*2c70*/  HFMA2.MMA R9, -RZ, RZ, 0, 0 ;  /* 0x00000000ff097435 */ /* 0x000fe200000001ff */
[----:B------:R-:W-:Y:S02]  /*2c80*/  MOV R6, R10 ;  /* 0x0000000a00067202 */ /* 0x000fe40000000f00 */
[----:B------:R-:W-:-:S03]  /*2c90*/  MOV R7, R11 ;  /* 0x0000000b00077202 */ /* 0x000fc60000000f00 */
[----:B------:R-:W-:Y:S05]  /*2ca0*/  RET.REL.NODEC R8 `(_ZN2at6native18elementwise_kernelILi128ELi2EZNS0_22gpu_kernel_impl_nocastIZZZNS0_22reciprocal_kernel_cudaERNS_18TensorIteratorBaseEENKUlvE_clEvENKUlvE_clEvEUldE_EEvS4_RKT_EUliE_EEviT1_) ;  /* 0xffffffd008d47950 */ /* 0x000fea0003c3ffff */
.L_x_12382:
        /* <DEDUP_REMOVED lines=13> */
.L_x_19549:


//--------------------- .text._ZN2at6native27unrolled_elementwise_kernelIZZZNS0_22reciprocal_kernel_cudaERNS_18TensorIteratorBaseEENKUlvE_clEvENKUlvE_clEvEUldE_St5arrayIPcLm2EELi4E23TrivialOffsetCalculatorILi1EjESB_NS0_6memory15LoadWithoutCastENSC_16StoreWithoutCastEEEviT_T0_T2_T3_T4_T5_ --------------------------
	.section	.text._ZN2at6native27unrolled_elementwise_kernelIZZZNS0_22reciprocal_kernel_cudaERNS_18TensorIteratorBaseEENKUlvE_clEvENKUlvE_clEvEUldE_St5arrayIPcLm2EELi4E23TrivialOffsetCalculatorILi1EjESB_NS0_6memory15LoadWithoutCastENSC_16StoreWithoutCastEEEviT_T0_T2_T3_T4_T5_,"ax",@progbits
	.align	128
        .global         _ZN2at6native27unrolled_elementwise_kernelIZZZNS0_22reciprocal_kernel_cudaERNS_18TensorIteratorBaseEENKUlvE_clEvENKUlvE_clEvEUldE_St5arrayIPcLm2EELi4E23TrivialOffsetCalculatorILi1EjESB_NS0_6memory15LoadWithoutCastENSC_16StoreWithoutCastEEEviT_T0_T2_T3_T4_T5_
        .type           _ZN2at6native27unrolled_elementwise_kernelIZZZNS0_22reciprocal_kernel_cudaERNS_18TensorIteratorBaseEENKUlvE_clEvENKUlvE_clEvEUldE_St5arrayIPcLm2EELi4E23TrivialOffsetCalculatorILi1EjESB_NS0_6memory15LoadWithoutCastENSC_16StoreWithoutCastEEEviT_T0_T2_T3_T4_T5_,@function
        .size           _ZN2at6native27unrolled_elementwise_kernelIZZZNS0_22reciprocal_kernel_cudaERNS_18TensorIteratorBaseEENKUlvE_clEvENKUlvE_clEvEUldE_St5arrayIPcLm2EELi4E23TrivialOffsetCalculatorILi1EjESB_NS0_6memory15LoadWithoutCastENSC_16StoreWithoutCastEEEviT_T0_T2_T3_T4_T5_,(.L_x_19550 - _ZN2at6native27unrolled_elementwise_kernelIZZZNS0_22reciprocal_kernel_cudaERNS_18TensorIteratorBaseEENKUlvE_clEvENKUlvE_clEvEUldE_St5arrayIPcLm2EELi4E23TrivialOffsetCalculatorILi1EjESB_NS0_6memory15LoadWithoutCastENSC_16StoreWithoutCastEEEviT_T0_T2_T3_T4_T5_)
        .other          _ZN2at6native27unrolled_elementwise_kernelIZZZNS0_22reciprocal_kernel_cudaERNS_18TensorIteratorBaseEENKUlvE_clEvENKUlvE_clEvEUldE_St5arrayIPcLm2EELi4E23TrivialOffsetCalculatorILi1EjESB_NS0_6memory15LoadWithoutCastENSC_16StoreWithoutCastEEEviT_T0_T2_T3_T4_T5_,@"STO_CUDA_ENTRY STV_DEFAULT"
_ZN2at6native27unrolled_elementwise_kernelIZZZNS0_22reciprocal_kernel_cudaERNS_18TensorIteratorBaseEENKUlvE_clEvENKUlvE_clEvEUldE_St5arrayIPcLm2EELi4E23TrivialOffsetCalculatorILi1EjESB_NS0_6memory15LoadWithoutCastENSC_16StoreWithoutCastEEEviT_T0_T2_T3_T4_T5_:
.text._ZN2at6native27unrolled_elementwise_kernelIZZZNS0_22reciprocal_kernel_cudaERNS_18TensorIteratorBaseEENKUlvE_clEvENKUlvE_clEvEUldE_St5arrayIPcLm2EELi4E23TrivialOffsetCalculatorILi1EjESB_NS0_6memory15LoadWithoutCastENSC_16StoreWithoutCastEEEviT_T0_T2_T3_T4_T5_:
        /* <DEDUP_REMOVED lines=17> */
[----:B0-----:R-:W-:-:S12]  /*0110*/  @!P0 IMAD.WIDE.U32 R12, R15, 0x8, R12 ;  /* 0x000000080f0c8825 */ /* 0x001fd800078e000c */
[----:B------:R-:W-:Y:S01]  /*0120*/  @!P3 IMAD R19, R0, 0x200, R9 ;  /* 0x000002000013b824 */ /* 0x000fe200078e0209 */
[----:B------:R-:W0:Y:S01]  /*0130*/  @!P3 LDC.64 R6, c[0x0][0x220] ;  /* 0x00008800ff06bb82 */ /* 0x000e220000000a00 */
[----:B------:R-:W-:-:S05]  /*0140*/  @!P3 VIADD R9, R9, 0x80 ;  /* 0x000000800909b836 */ /* 0x000fca0000000000 */
[----:B------:R-:W-:Y:S01]  /*0150*/  ISETP.GE.AND P2, PT, R9, R2, PT ;  /* 0x000000020900720c */ /* 0x000fe20003f46270 */
[----:B-1----:R-:W-:-:S05]  /*0160*/  @!P1 IMAD.WIDE.U32 R10, R17, 0x8, R10 ;  /* 0x00000008110a9825 */ /* 0x002fca00078e000a */
[----:B------:R1:W5:Y:S07]  /*0170*/  @!P1 LDG.E.64 R20, desc[UR4][R10.64] ;  /* 0x000000040a149981 */ /* 0x00036e000c1e1b00 */
[----:B------:R-:W2:Y:S01]  /*0180*/  @!P2 LDC.64 R4, c[0x0][0x220] ;  /* 0x00008800ff04ab82 */ /* 0x000ea20000000a00 */
[----:B------:R-:W-:Y:S01]  /*0190*/  @!P2 LEA R9, R0, R9, 0x9 ;  /* 0x000000090009a211 */ /* 0x000fe200078e48ff */
[----:B0-----:R-:W-:Y:S01]  /*01a0*/  @!P3 IMAD.WIDE.U32 R16, R19, 0x8, R6 ;  /* 0x000000081310b825 */ /* 0x001fe200078e0006 */
[----:B------:R-:W-:-:S06]  /*01b0*/  CS2R R6, SRZ ;  /* 0x0000000000067805 */ /* 0x000fcc000001ff00 */
[----:B------:R1:W5:Y:S01]  /*01c0*/  @!P3 LDG.E.64 R6, desc[UR4][R16.64] ;  /* 0x000000041006b981 */ /* 0x000362000c1e1b00 */
[----:B--2---:R-:W-:Y:S01]  /*01d0*/  @!P2 IMAD.WIDE.U32 R14, R9, 0x8, R4 ;  /* 0x00000008090ea825 */ /* 0x004fe200078e0004 */
[----:B------:R-:W-:Y:S02]  /*01e0*/  CS2R R4, SRZ ;  /* 0x0000000000047805 */ /* 0x000fe4000001ff00 */
[----:B------:R-:W-:-:S04]  /*01f0*/  CS2R R8, SRZ ;  /* 0x0000000000087805 */ /* 0x000fc8000001ff00 */
[----:B------:R1:W5:Y:S04]  /*0200*/  @!P0 LDG.E.64 R4, desc[UR4][R12.64] ;  /* 0x000000040c048981 */ /* 0x000368000c1e1b00 */
[----:B------:R1:W5:Y:S01]  /*0210*/  @!P2 LDG.E.64 R8, desc[UR4][R14.64] ;  /* 0x000000040e08a981 */ /* 0x000362000c1e1b00 */
[----:B------:R-:W-:Y:S04]  /*0220*/  BSSY B0, `(.L_x_12383) ;  /* 0x0000013000007945 */ /* 0x000fe80003800000 */
[----:B------:R-:W-:Y:S05]  /*0230*/  @P0 BRA `(.L_x_12384) ;  /* 0x0000000000440947 */ /* 0x000fea0003800000 */
[----:B-1---5:R-:W0:Y:S01]  /*0240*/  MUFU.RCP64H R11, R5 ;  /* 0x00000005000b7308 */ /* 0x022e220000001800 */
        /* <DEDUP_REMOVED lines=10> */
[----:B------:R-:W-:Y:S02]  /*02f0*/  MOV R15, R5 ;  /* 0x00000005000f7202 */ /* 0x000fe40000000f00 */
[----:B------:R-:W-:Y:S01]  /*0300*/  MOV R4, 0x330 ;  /* 0x0000033000047802 */ /* 0x000fe20000000f00 */
[----:B------:R-:W-:-:S07]  /*0310*/  VIADD R23, R23, 0xfff00000 ;  /* 0xfff0000017177836 */ /* 0x000fce0000000000 */
[----:B------:R-:W-:Y:S05]  /*0320*/  CALL.REL.NOINC `($__internal_24_$__cuda_sm20_dblrcp_rn_slowpath_v3) ;  /* 0x0000000400807944 */ /* 0x000fea0003c00000 */
[----:B------:R-:W-:Y:S01]  /*0330*/  IMAD.MOV.U32 R10, RZ, RZ, R16 ;  /* 0x000000ffff0a7224 */ /* 0x000fe200078e0010 */
[----:B------:R-:W-:-:S07]  /*0340*/  MOV R11, R17 ;  /* 0x00000011000b7202 */ /* 0x000fce0000000f00 */
.L_x_12384:
[----:B------:R-:W-:Y:S05]  /*0350*/  BSYNC B0 ;  /* 0x0000000000007941 */ /* 0x000fea0003800000 */
.L_x_12383:
[----:B-----5:R-:W-:Y:S01]  /*0360*/  VIADD R5, R3, 0x80 ;  /* 0x0000008003057836 */ /* 0x020fe20000000000 */
[----:B------:R-:W-:Y:S04]  /*0370*/  BSSY B0, `(.L_x_12385) ;  /* 0x0000014000007945 */ /* 0x000fe80003800000 */
[----:B------:R-:W-:-:S13]  /*0380*/  ISETP.GE.AND P1, PT, R5, R2, PT ;  /* 0x000000020500720c */ /* 0x000fda0003f26270 */
[----:B------:R-:W-:Y:S05]  /*0390*/  @P1 BRA `(.L_x_12386) ;  /* 0x0000000000441947 */ /* 0x000fea0003800000 */
[----:B-1----:R-:W0:Y:S01]  /*03a0*/  MUFU.RCP64H R13, R21 ;  /* 0x00000015000d7308 */ /* 0x002e220000001800 */
        /* <DEDUP_REMOVED lines=14> */
[----:B------:R-:W-:Y:S01]  /*0490*/  MOV R12, R16 ;  /* 0x00000010000c7202 */ /* 0x000fe20000000f00 */
[----:B------:R-:W-:-:S07]  /*04a0*/  IMAD.MOV.U32 R13, RZ, RZ, R17 ;  /* 0x000000ffff0d7224 */ /* 0x000fce00078e0011 */
.L_x_12386:
[----:B------:R-:W-:Y:S05]  /*04b0*/  BSYNC B0 ;  /* 0x0000000000007941 */ /* 0x000fea0003800000 */
.L_x_12385:
[----:B-1----:R-:W-:Y:S01]  /*04c0*/  VIADD R15, R3, 0x100 ;  /* 0x00000100030f7836 */ /* 0x002fe20000000000 */
[----:B------:R-:W-:Y:S04]  /*04d0*/  BSSY B0, `(.L_x_12387) ;  /* 0x0000014000007945 */ /* 0x000fe80003800000 */
[----:B------:R-:W-:-:S13]  /*04e0*/  ISETP.GE.AND P1, PT, R15, R2, PT ;  /* 0x000000020f00720c */ /* 0x000fda0003f26270 */
[----:B------:R-:W-:Y:S05]  /*04f0*/  @P1 BRA `(.L_x_12388) ;  /* 0x0000000000441947 */ /* 0x000fea0003800000 */
[----:B------:R-:W0:Y:S01]  /*0500*/  MUFU.RCP64H R15, R7 ;  /* 0x00000007000f7308 */ /* 0x000e220000001800 */
[----:B------:R-:W-:-:S04]  /*0510*/  IADD3 R14, R7, 0x300402, RZ ;  /* 0x00300402070e7810 */ /* 0x000fc80007ffe0ff */
[----:B------:R-:W-:Y:S02]  /*0520*/  FSETP.GEU.AND P1, PT, |R14|, 5.8789094863358348022e-39, PT ;  /* 0x004004020e00780b */ /* 0x000fe40003f2e200 */
        /* <DEDUP_REMOVED lines=9> */
[----:B------:R-:W-:Y:S01]  /*05c0*/  IMAD.MOV.U32 R15, RZ, RZ, R7 ;  /* 0x000000ffff0f7224 */ /* 0x000fe200078e0007 */
[----:B------:R-:W-:-:S07]  /*05d0*/  IADD3 R23, R23, -0x100000, RZ ;  /* 0xfff0000017177810 */ /* 0x000fce0007ffe0ff */
[----:B------:R-:W-:Y:S05]  /*05e0*/  CALL.REL.NOINC `($__internal_24_$__cuda_sm20_dblrcp_rn_slowpath_v3) ;  /* 0x0000000000d07944 */ /* 0x000fea0003c00000 */
[----:B------:R-:W-:Y:S02]  /*05f0*/  IMAD.MOV.U32 R20, RZ, RZ, R16 ;  /* 0x000000ffff147224 */ /* 0x000fe400078e0010 */
[----:B------:R-:W-:-:S07]  /*0600*/  IMAD.MOV.U32 R21, RZ, RZ, R17 ;  /* 0x000000ffff157224 */ /* 0x000fce00078e0011 */
.L_x_12388:
[----:B------:R-:W-:Y:S05]  /*0610*/  BSYNC B0 ;  /* 0x0000000000007941 */ /* 0x000fea0003800000 */
.L_x_12387:
[----:B------:R-:W-:Y:S01]  /*0620*/  IADD3 R7, R3, 0x180, RZ ;  /* 0x0000018003077810 */ /* 0x000fe20007ffe0ff */
[----:B------:R-:W-:Y:S03]  /*0630*/  BSSY B0, `(.L_x_12389) ;  /* 0x0000014000007945 */ /* 0x000fe60003800000 */
        /* <DEDUP_REMOVED lines=19> */
.L_x_12390:
[----:B------:R-:W-:Y:S05]  /*0770*/  BSYNC B0 ;  /* 0x0000000000007941 */ /* 0x000fea0003800000 */
.L_x_12389:
[----:B------:R-:W0:Y:S01]  /*0780*/  @!P0 S2R R15, SR_TID.X ;  /* 0x00000000000f8919 */ /* 0x000e220000002100 */
[----:B------:R-:W1:Y:S01]  /*0790*/  @!P0 LDC.64 R8, c[0x0][0x218] ;  /* 0x00008600ff088b82 */ /* 0x000e620000000a00 */
[----:B------:R-:W-:Y:S01]  /*07a0*/  @!P0 IMAD.MOV.U32 R3, RZ, RZ, R5 ;  /* 0x000000ffff038224 */ /* 0x000fe200078e0005 */
[----:B------:R-:W-:Y:S04]  /*07b0*/  BSSY B0, `(.L_x_12391) ;  /* 0x0000010000007945 */ /* 0x000fe80003800000 */
[----:B------:R-:W-:Y:S01]  /*07c0*/  ISETP.GE.AND P1, PT, R3, R2, PT ;  /* 0x000000020300720c */ /* 0x000fe20003f26270 */
[----:B0-----:R-:W-:-:S04]  /*07d0*/  @!P0 IMAD R5, R0, 0x200, R15 ;  /* 0x0000020000058824 */ /* 0x001fc800078e020f */
[----:B-1----:R-:W-:-:S05]  /*07e0*/  @!P0 IMAD.WIDE.U32 R4, R5, 0x8, R8 ;  /* 0x0000000805048825 */ /* 0x002fca00078e0008 */
[----:B------:R0:W-:Y:S03]  /*07f0*/  @!P0 STG.E.64 desc[UR4][R4.64], R10 ;  /* 0x0000000a04008986 */ /* 0x0001e6000c101b04 */
[----:B------:R-:W-:Y:S05]  /*0800*/  @P1 BRA `(.L_x_12392) ;  /* 0x0000000000281947 */ /* 0x000fea0003800000 */
[----:B------:R-:W1:Y:S01]  /*0810*/  LDC.64 R8, c[0x0][0x218] ;  /* 0x00008600ff087b82 */ /* 0x000e620000000a00 */
[----:B0-----:R-:W-:Y:S01]  /*0820*/  LEA R5, R0, R3, 0x9 ;  /* 0x0000000300057211 */ /* 0x001fe200078e48ff */
[----:B------:R-:W-:-:S05]  /*0830*/  VIADD R3, R3, 0x80 ;  /* 0x0000008003037836 */ /* 0x000fca0000000000 */
[----:B------:R-:W-:-:S13]  /*0840*/  ISETP.GE.AND P0, PT, R3, R2, PT ;  /* 0x000000020300720c */ /* 0x000fda0003f06270 */
[----:B------:R-:W-:Y:S01]  /*0850*/  @!P0 IMAD R11, R0, 0x200, R3 ;  /* 0x00000200000b8824 */ /* 0x000fe200078e0203 */
[----:B------:R-:W-:Y:S01]  /*0860*/  @!P0 IADD3 R3, R3, 0x80, RZ ;  /* 0x0000008003038810 */ /* 0x000fe20007ffe0ff */
[----:B-1----:R-:W-:-:S04]  /*0870*/  IMAD.WIDE.U32 R4, R5, 0x8, R8 ;  /* 0x0000000805047825 */ /* 0x002fc800078e0008 */
[----:B------:R-:W-:Y:S01]  /*0880*/  @!P0 IMAD.WIDE.U32 R8, R11, 0x8, R8 ;  /* 0x000000080b088825 */ /* 0x000fe200078e0008 */
[----:B------:R1:W-:Y:S04]  /*0890*/  STG.E.64 desc[UR4][R4.64], R12 ;  /* 0x0000000c04007986 */ /* 0x0003e8000c101b04 */
[----:B------:R1:W-:Y:S02]  /*08a0*/  @!P0 STG.E.64 desc[UR4][R8.64], R20 ;  /* 0x0000001408008986 */ /* 0x0003e4000c101b04 */
.L_x_12392:
[----:B------:R-:W-:Y:S05]  /*08b0*/  BSYNC B0 ;  /* 0x0000000000007941 */ /* 0x000fea0003800000 */
.L_x_12391:
[----:B------:R-:W-:-:S13]  /*08c0*/  ISETP.GE.AND P0, PT, R3, R2, PT ;  /* 0x000000020300720c */ /* 0x000fda0003f06270 */
[----:B------:R-:W-:Y:S05]  /*08d0*/  @P0 EXIT ;  /* 0x000000000000094d */ /* 0x000fea0003800000 */
[----:B01----:R-:W0:Y:S01]  /*08e0*/  LDC.64 R4, c[0x0][0x218] ;  /* 0x00008600ff047b82 */ /* 0x003e220000000a00 */
[----:B------:R-:W-:-:S04]  /*08f0*/  IMAD R3, R0, 0x200, R3 ;  /* 0x0000020000037824 */ /* 0x000fc800078e0203 */
[----:B0-----:R-:W-:-:S05]  /*0900*/  IMAD.WIDE.U32 R2, R3, 0x8, R4 ;  /* 0x0000000803027825 */ /* 0x001fca00078e0004 */
[----:B------:R-:W-:Y:S01]  /*0910*/  STG.E.64 desc[UR4][R2.64], R6 ;  /* 0x0000000602007986 */ /* 0x000fe2000c101b04 */
[----:B------:R-:W-:Y:S05]  /*0920*/  EXIT ;  /* 0x000000000000794d */ /* 0x000fea0003800000 */
        .weak           $__internal_24_$__cuda_sm20_dblrcp_rn_slowpath_v3
        .type           $__internal_24_$__cuda_sm20_dblrcp_rn_slowpath_v3,@function
        .size           $__internal_24_$__cuda_sm20_dblrcp_rn_slowpath_v3,(.L_x_19550 - $__internal_24_$__cuda_sm20_dblrcp_rn_slowpath_v3)
$__internal_24_$__cuda_sm20_dblrcp_rn_slowpath_v3:
[----:B------:R-:W-:Y:S01]  /*0930*/  DSETP.GTU.AND P1, PT, |R14|, +INF , PT ;  /* 0x7ff000000e00742a */ /* 0x000fe20003f2c200 */
[----:B------:R-:W-:-:S13]  /*0940*/  BSSY B1, `(.L_x_12393) ;  /* 0x0000024000017945 */ /* 0x000fda0003800000 */
[----:B------:R-:W-:Y:S05]  /*0950*/  @P1 BRA `(.L_x_12394) ;  /* 0x0000000000801947 */ /* 0x000fea0003800000 */
[----:B------:R-:W-:-:S05]  /*0960*/  LOP3.LUT R18, R15, 0x7fffffff, RZ, 0xc0, !PT ;  /* 0x7fffffff0f127812 */ /* 0x000fca00078ec0ff */
[----:B------:R-:W-:-:S05]  /*0970*/  VIADD R16, R18, 0xffffffff ;  /* 0xffffffff12107836 */ /* 0x000fca0000000000 */
[----:B------:R-:W-:-:S13]  /*0980*/  ISETP.GE.U32.AND P1, PT, R16, 0x7fefffff, PT ;  /* 0x7fefffff1000780c */ /* 0x000fda0003f26070 */
[----:B------:R-:W-:Y:S02]  /*0990*/  @P1 LOP3.LUT R17, R15, 0x7ff00000, RZ, 0x3c, !PT ;  /* 0x7ff000000f111812 */ /* 0x000fe400078e3cff */
[----:B------:R-:W-:Y:S01]  /*09a0*/  @P1 MOV R16, RZ ;  /* 0x000000ff00101202 */ /* 0x000fe20000000f00 */
[----:B------:R-:W-:Y:S06]  /*09b0*/  @P1 BRA `(.L_x_12395) ;  /* 0x0000000000701947 */ /* 0x000fec0003800000 */
[----:B------:R-:W-:-:S13]  /*09c0*/  ISETP.GE.U32.AND P1, PT, R18, 0x1000001, PT ;  /* 0x010000011200780c */ /* 0x000fda0003f26070 */
[----:B------:R-:W-:Y:S05]  /*09d0*/  @!P1 BRA `(.L_x_12396) ;  /* 0x0000000000389947 */ /* 0x000fea0003800000 */
[----:B------:R-:W-:Y:S01]  /*09e0*/  VIADD R17, R15, 0xc0200000 ;  /* 0xc02000000f117836 */ /* 0x000fe20000000000 */
[----:B------:R-:W-:Y:S01]  /*09f0*/  MOV R18, R23 ;  /* 0x0000001700127202 */ /* 0x000fe20000000f00 */
        /* <DEDUP_REMOVED lines=12> */
.L_x_12396:
        /* <DEDUP_REMOVED lines=10> */
.L_x_12394:
[----:B------:R-:W-:Y:S01]  /*0b60*/  LOP3.LUT R17, R15, 0x80000, RZ, 0xfc, !PT ;  /* 0x000800000f117812 */ /* 0x000fe200078efcff */
[----:B------:R-:W-:-:S07]  /*0b70*/  IMAD.MOV.U32 R16, RZ, RZ, R14 ;  /* 0x000000ffff107224 */ /* 0x000fce00078e000e */
.L_x_12395:
[----:B------:R-:W-:Y:S05]  /*0b80*/  BSYNC B1 ;  /* 0x0000000000017941 */ /* 0x000fea0003800000 */
.L_x_12393:
[----:B------:R-:W-:Y:S01]  /*0b90*/  MOV R14, R4 ;  /* 0x00000004000e7202 */ /* 0x000fe20000000f00 */
[----:B------:R-:W-:-:S04]  /*0ba0*/  IMAD.MOV.U32 R15, RZ, RZ, 0x0 ;  /* 0x00000000ff0f7424 */ /* 0x000fc800078e00ff */
[----:B------:R-:W-:Y:S05]  /*0bb0*/  RET.REL.NODEC R14 `(_ZN2at6native27unrolled_elementwise_kernelIZZZNS0_22reciprocal_kernel_cudaERNS_18TensorIteratorBaseEENKUlvE_clEvENKUlvE_clEvEUldE_St5arrayIPcLm2EELi4E23TrivialOffsetCalculatorILi1EjESB_NS0_6memory15LoadWithoutCastENSC_16StoreWithoutCastEEEviT_T0_T2_T3_T4_T5_) ;  /* 0xfffffff40e107950 */ /* 0x000fea0003c3ffff */
.L_x_12397:
        /* <DEDUP_REMOVED lines=12> */
.L_x_19550:


//--------------------- .text._ZN2at6native29vectorized_elementwise_kernelILi2EZZZNS0_22reciprocal_kernel_cudaERNS_18TensorIteratorBaseEENKUlvE_clEvENKUlvE_clEvEUldE_St5arrayIPcLm2EEEEviT0_T1_ --------------------------
	.section	.text._ZN2at6native29vectorized_elementwise_kernelILi2EZZZNS0_22reciprocal_kernel_cudaERNS_18TensorIteratorBaseEENKUlvE_clEvENKUlvE_clEvEUldE_St5arrayIPcLm2EEEEviT0_T1_,"ax",@progbits
	.align	128
        .global         _ZN2at6native29vectorized_elementwise_kernelILi2EZZZNS0_22reciprocal_kernel_cudaERNS_18TensorIteratorBaseEENKUlvE_clEvENKUlvE_clEvEUldE_St5arrayIPcLm2EEEEviT0_T1_
        .type           _ZN2at6native29vectorized_elementwise_kernelILi2EZZZNS0_22reciprocal_kernel_cudaERNS_18TensorIteratorBaseEENKUlvE_clEvENKUlvE_clEvEUldE_St5arrayIPcLm2EEEEviT0_T1_,@function
        .size           _ZN2at6native29vectorized_elementwise_kernelILi2EZZZNS0_22reciprocal_kernel_cudaERNS_18TensorIteratorBaseEENKUlvE_clEvENKUlvE_clEvEUldE_St5arrayIPcLm2EEEEviT0_T1_,(.L_x_19551 - _ZN2at6native29vectorized_elementwise_kernelILi2EZZZNS0_22reciprocal_kernel_cudaERNS_18TensorIteratorBaseEENKUlvE_clEvENKUlvE_clEvEUldE_St5arrayIPcLm2EEEEviT0_T1_)
        .other          _ZN2at6native29vectorized_elementwise_kernelILi2EZZZNS0_22reciprocal_kernel_cudaERNS_18TensorIteratorBaseEENKUlvE_clEvENKUlvE_clEvEUldE_St5arrayIPcLm2EEEEviT0_T1_,@"STO_CUDA_ENTRY STV_DEFAULT"
_ZN2at6native29vectorized_elementwise_kernelILi2EZZZNS0_22reciprocal_kernel_cudaERNS_18TensorIteratorBaseEENKUlvE_clEvENKUlvE_clEvEUldE_St5arrayIPcLm2EEEEviT0_T1_:
.text._ZN2at6native29vectorized_elementwise_kernelILi2EZZZNS0_22reciprocal_kernel_cudaERNS_18TensorIteratorBaseEENKUlvE_clEvENKUlvE_clEvEUldE_St5arrayIPcLm2EEEEviT0_T1_:
        /* <DEDUP_REMOVED lines=14> */
[----:B------:R0:W5:Y:S04]  /*00e0*/  LDG.E.128 R16, desc[UR4][R2.64+0x800] ;  /* 0x0008000402107981 */ /* 0x000168000c1e1d00 */
[----:B------:R0:W5:Y:S04]  /*00f0*/  LDG.E.128 R12, desc[UR4][R2.64+0x1000] ;  /* 0x00100004020c7981 */ /* 0x000168000c1e1d00 */
[----:B------:R0:W5:Y:S01]  /*0100*/  LDG.E.128 R8, desc[UR4][R2.64+0x1800] ;  /* 0x0018000402087981 */ /* 0x000162000c1e1d00 */
[----:B--2---:R-:W-:Y:S01]  /*0110*/  IMAD.WIDE.U32 R34, R34, 0x8, R28 ;  /* 0x0000000822227825 */ /* 0x004fe200078e001c */
[----:B------:R-:W-:Y:S03]  /*0120*/  BSSY B1, `(.L_x_12399) ;  /* 0x0000012000017945 */ /* 0x000fe60003800000 */
[----:B------:R-:W-:Y:S01]  /*0130*/  IMAD.WIDE R24, R24, 0x10, R34 ;  /* 0x0000001018187825 */ /* 0x000fe200078e0222 */
[----:B---3--:R-:W1:Y:S03]  /*0140*/  MUFU.RCP64H R5, R23 ;  /* 0x0000001700057308 */ /* 0x008e660000001800 */
[----:B------:R-:W-:-:S05]  /*0150*/  VIADD R4, R23, 0x300402 ;  /* 0x0030040217047836 */ /* 0x000fca0000000000 */
[----:B------:R-:W-:Y:S01]  /*0160*/  FSETP.GEU.AND P0, PT, |R4|, 5.8789094863358348022e-39, PT ;  /* 0x004004020400780b */ /* 0x000fe20003f0e200 */
[----:B-1----:R-:W-:-:S08]  /*0170*/  DFMA R6, -R22, R4, 1 ;  /* 0x3ff000001606742b */ /* 0x002fd00000000104 */
[----:B------:R-:W-:-:S08]  /*0180*/  DFMA R6, R6, R6, R6 ;  /* 0x000000060606722b */ /* 0x000fd00000000006 */
[----:B------:R-:W-:-:S08]  /*0190*/  DFMA R6, R4, R6, R4 ;  /* 0x000000060406722b */ /* 0x000fd00000000004 */
[----:B------:R-:W-:-:S08]  /*01a0*/  DFMA R26, -R22, R6, 1 ;  /* 0x3ff00000161a742b */ /* 0x000fd00000000106 */
[----:B------:R-:W-:Y:S01]  /*01b0*/  DFMA R6, R6, R26, R6 ;  /* 0x0000001a0606722b */ /* 0x000fe20000000006 */
[----:B0-----:R-:W-:Y:S10]  /*01c0*/  @P0 BRA `(.L_x_12400) ;  /* 0x00000000001c0947 */ /* 0x001ff40003800000 */
[----:B------:R-:W-:Y:S01]  /*01d0*/  LOP3.LUT R2, R23, 0x7fffffff, RZ, 0xc0, !PT ;  /* 0x7fffffff17027812 */ /* 0x000fe200078ec0ff */
[----:B------:R-:W-:Y:S01]  /*01e0*/  IMAD.MOV.U32 R3, RZ, RZ, R22 ;  /* 0x000000ffff037224 */ /* 0x000fe200078e0016 */
[----:B------:R-:W-:Y:S02]  /*01f0*/  MOV R0, 0x220 ;  /* 0x0000022000007802 */ /* 0x000fe40000000f00 */
[----:B------:R-:W-:-:S07]  /*0200*/  IADD3 R2, R2, -0x100000, RZ ;  /* 0xfff0000002027810 */ /* 0x000fce0007ffe0ff */
[----:B-----5:R-:W-:Y:S05]  /*0210*/  CALL.REL.NOINC `($__internal_25_$__cuda_sm20_dblrcp_rn_slowpath_v3) ;  /* 0x0000001800c07944 */ /* 0x020fea0003c00000 */
[----:B------:R-:W-:Y:S02]  /*0220*/  IMAD.MOV.U32 R6, RZ, RZ, R2 ;  /* 0x000000ffff067224 */ /* 0x000fe400078e0002 */
[----:B------:R-:W-:-:S07]  /*0230*/  IMAD.MOV.U32 R7, RZ, RZ, R3 ;  /* 0x000000ffff077224 */ /* 0x000fce00078e0003 */
.L_x_12400:
[----:B------:R-:W-:Y:S05]  /*0240*/  BSYNC B1 ;  /* 0x0000000000017941 */ /* 0x000fea0003800000 */
.L_x_12399:
[----:B------:R-:W0:Y:S01]  /*0250*/  MUFU.RCP64H R3, R21 ;  /* 0x0000001500037308 */ /* 0x000e220000001800 */
[----:B------:R-:W-:Y:S01]  /*0260*/  VIADD R2, R21, 0x300402 ;  /* 0x0030040215027836 */ /* 0x000fe20000000000 */
[----:B------:R-:W-:Y:S04]  /*0270*/  BSSY B1, `(.L_x_12401) ;  /* 0x0000010000017945 */ /* 0x000fe80003800000 */
        /* <DEDUP_REMOVED lines=12> */
[----:B-----5:R-:W-:Y:S05]  /*0340*/  CALL.REL.NOINC `($__internal_25_$__cuda_sm20_dblrcp_rn_slowpath_v3) ;  /* 0x0000001800747944 */ /* 0x020fea0003c00000 */
[----:B------:R-:W-:Y:S01]  /*0350*/  IMAD.MOV.U32 R4, RZ, RZ, R2 ;  /* 0x000000ffff047224 */ /* 0x000fe200078e0002 */
[----:B------:R-:W-:-:S07]  /*0360*/  MOV R5, R3 ;  /* 0x0000000300057202 */ /* 0x000fce0000000f00 */
.L_x_12402:
[----:B------:R-:W-:Y:S05]  /*0370*/  BSYNC B1 ;  /* 0x0000000000017941 */ /* 0x000fea0003800000 */
.L_x_12401:
[----:B-----5:R-:W0:Y:S01]  /*0380*/  MUFU.RCP64H R3, R19 ;  /* 0x0000001300037308 */ /* 0x020e220000001800 */
[----:B------:R-:W-:Y:S01]  /*0390*/  VIADD R2, R19, 0x300402 ;  /* 0x0030040213027836 */ /* 0x000fe20000000000 */
[----:B------:R1:W-:Y:S01]  /*03a0*/  STG.E.128 desc[UR4][R24.64], R4 ;  /* 0x0000000418007986 */ /* 0x0003e2000c101d04 */
[----:B------:R-:W-:Y:S03]  /*03b0*/  BSSY B1, `(.L_x_12403) ;  /* 0x0000010000017945 */ /* 0x000fe60003800000 */
[----:B------:R-:W-:Y:S01]  /*03c0*/  FSETP.GEU.AND P0, PT, |R2|, 5.8789094863358348022e-39, PT ;  /* 0x004004020200780b */ /* 0x000fe20003f0e200 */
[----:B0-----:R-:W-:-:S08]  /*03d0*/  DFMA R20, -R18, R2, 1 ;  /* 0x3ff000001214742b */ /* 0x001fd00000000102 */
[----:B------:R-:W-:-:S08]  /*03e0*/  DFMA R20, R20, R20, R20 ;  /* 0x000000141414722b */ /* 0x000fd00000000014 */
[----:B------:R-:W-:-:S08]  /*03f0*/  DFMA R20, R2, R20, R2 ;  /* 0x000000140214722b */ /* 0x000fd00000000002 */
[----:B------:R-:W-:-:S08]  /*0400*/  DFMA R22, -R18, R20, 1 ;  /* 0x3ff000001216742b */ /* 0x000fd00000000114 */
[----:B-1----:R-:W-:Y:S01]  /*0410*/  DFMA R6, R20, R22, R20 ;  /* 0x000000161406722b */ /* 0x002fe20000000014 */
[----:B------:R-:W-:Y:S10]  /*0420*/  @P0 BRA `(.L_x_12404) ;  /* 0x0000000000200947 */ /* 0x000ff40003800000 */
[----:B------:R-:W-:Y:S01]  /*0430*/  LOP3.LUT R2, R19, 0x7fffffff, RZ, 0xc0, !PT ;  /* 0x7fffffff13027812 */ /* 0x000fe200078ec0ff */
[----:B------:R-:W-:Y:S01]  /*0440*/  IMAD.MOV.U32 R3, RZ, RZ, R18 ;  /* 0x000000ffff037224 */ /* 0x000fe200078e0012 */
[----:B------:R-:W-:Y:S01]  /*0450*/  MOV R0, 0x490 ;  /* 0x0000049000007802 */ /* 0x000fe20000000f00 */
[----:B------:R-:W-:Y:S01]  /*0460*/  IMAD.MOV.U32 R23, RZ, RZ, R19 ;  /* 0x000000ffff177224 */ /* 0x000fe200078e0013 */
[----:B------:R-:W-:-:S07]  /*0470*/  IADD3 R2, R2, -0x100000, RZ ;  /* 0xfff0000002027810 */ /* 0x000fce0007ffe0ff */
[----:B------:R-:W-:Y:S05]  /*0480*/  CALL.REL.NOINC `($__internal_25_$__cuda_sm20_dblrcp_rn_slowpath_v3) ;  /* 0x0000001800247944 */ /* 0x000fea0003c00000 */
[----:B------:R-:W-:Y:S02]  /*0490*/  IMAD.MOV.U32 R6, RZ, RZ, R2 ;  /* 0x000000ffff067224 */ /* 0x000fe400078e0002 */
[----:B------:R-:W-:-:S07]  /*04a0*/  IMAD.MOV.U32 R7, RZ, RZ, R3 ;  /* 0x000000ffff077224 */ /* 0x000fce00078e0003 */
.L_x_12404:
[----:B------:R-:W-:Y:S05]  /*04b0*/  BSYNC B1 ;  /* 0x0000000000017941 */ /* 0x000fea0003800000 */
.L_x_12403:
        /* <DEDUP_REMOVED lines=15> */
[----:B------:R-:W-:Y:S05]  /*05b0*/  CALL.REL.NOINC `($__internal_25_$__cuda_sm20_dblrcp_rn_slowpath_v3) ;  /* 0x0000001400d87944 */ /* 0x000fea0003c00000 */
[----:B------:R-:W-:Y:S01]  /*05c0*/  IMAD.MOV.U32 R4, RZ, RZ, R2 ;  /* 0x000000ffff047224 */ /* 0x000fe200078e0002 */
[----:B------:R-:W-:-:S07]  /*05d0*/  MOV R5, R3 ;  /* 0x0000000300057202 */ /* 0x000fce0000000f00 */
.L_x_12406:
[----:B------:R-:W-:Y:S05]  /*05e0*/  BSYNC B1 ;  /* 0x0000000000017941 */ /* 0x000fea0003800000 */
.L_x_12405:
[----:B------:R-:W0:Y:S01]  /*05f0*/  MUFU.RCP64H R3, R15 ;  /* 0x0000000f00037308 */ /* 0x000e220000001800 */
        /* <DEDUP_REMOVED lines=18> */
.L_x_12408:
[----:B------:R-:W-:Y:S05]  /*0720*/  BSYNC B1 ;  /* 0x0000000000017941 */ /* 0x000fea0003800000 */
.L_x_12407:
        /* <DEDUP_REMOVED lines=18> */
.L_x_12410:
[----:B------:R-:W-:Y:S05]  /*0850*/  BSYNC B1 ;  /* 0x0000000000017941 */ /* 0x000fea0003800000 */
.L_x_12409:
        /* <DEDUP_REMOVED lines=19> */
.L_x_12412:
[----:B------:R-:W-:Y:S05]  /*0990*/  BSYNC B1 ;  /* 0x0000000000017941 */ /* 0x000fea0003800000 */
.L_x_12411:
        /* <DEDUP_REMOVED lines=18> */
.L_x_12414:
[----:B------:R-:W-:Y:S05]  /*0ac0*/  BSYNC B1 ;  /* 0x0000000000017941 */ /* 0x000fea0003800000 */
.L_x_12413:
[----:B------:R-:W-:Y:S01]  /*0ad0*/  STG.E.128 desc[UR4][R24.64+0x1800], R4 ;  /* 0x0018000418007986 */ /* 0x000fe2000c101d04 */
[----:B------:R-:W-:Y:S05]  /*0ae0*/  EXIT ;  /* 0x000000000000794d */ /* 0x000fea0003800000 */
.L_x_12398:
[----:B------:R-:W0:Y:S01]  /*0af0*/  S2R R20, SR_TID.X ;  /* 0x0000000000147919 */ /* 0x000e220000002100 */
[----:B------:R-:W-:Y:S02]  /*0b00*/  CS2R R6, SRZ ;  /* 0x0000000000067805 */ /* 0x000fe4000001ff00 */
[----:B0-----:R-:W-:Y:S01]  /*0b10*/  ISETP.GE.AND P0, PT, R20, R21, PT ;  /* 0x000000151400720c */ /* 0x001fe20003f06270 */
[----:B------:R-:W-:-:S12]  /*0b20*/  IMAD.MOV.U32 R0, RZ, RZ, R20 ;  /* 0x000000ffff007224 */ /* 0x000fd800078e0014 */
        /* <DEDUP_REMOVED lines=14> */
[----:B------:R-:W-:Y:S01]  /*0c10*/  @!P4 IADD3 R0, R0, 0x80, RZ ;  /* 0x000000800000c810 */ /* 0x000fe20007ffe0ff */
[----:B------:R-:W3:Y:S03]  /*0c20*/  @!P4 LDC.64 R10, c[0x0][0x220] ;  /* 0x00008800ff0acb82 */ /* 0x000ee60000000a00 */
[----:B------:R-:W-:-:S13]  /*0c30*/  ISETP.GE.AND P3, PT, R0, R21, PT ;  /* 0x000000150000720c */ /* 0x000fda0003f66270 */
[----:B------:R-:W-:Y:S01]  /*0c40*/  @!P3 IMAD.IADD R25, R34, 0x1, R0 ;  /* 0x000000012219b824 */ /* 0x000fe200078e0200 */
[----:B------:R-:W4:Y:S01]  /*0c50*/  @!P3 LDC.64 R2, c[0x0][0x220] ;  /* 0x00008800ff02bb82 */ /* 0x000f220000000a00 */
[----:B------:R-:W-:-:S05]  /*0c60*/  @!P3 VIADD R0, R0, 0x80 ;  /* 0x000000800000b836 */ /* 0x000fca0000000000 */
[----:B------:R-:W-:-:S13]  /*0c70*/  ISETP.GE.AND P2, PT, R0, R21, PT ;  /* 0x000000150000720c */ /* 0x000fda0003f46270 */
[----:B------:R-:W-:Y:S01]  /*0c80*/  @!P2 IMAD.IADD R19, R34, 0x1, R0 ;  /* 0x000000012213a824 */ /* 0x000fe200078e0200 */
[----:B------:R-:W-:Y:S01]  /*0c90*/  @!P2 IADD3 R0, R0, 0x80, RZ ;  /* 0x000000800000a810 */ /* 0x000fe20007ffe0ff */
[----:B------:R-:W0:Y:S03]  /*0ca0*/  @!P2 LDC.64 R22, c[0x0][0x220] ;  /* 0x00008800ff16ab82 */ /* 0x000e260000000a00 */
[----:B------:R-:W-:-:S13]  /*0cb0*/  ISETP.GE.AND P1, PT, R0, R21, PT ;  /* 0x000000150000720c */ /* 0x000fda0003f26270 */
[----:B------:R-:W-:Y:S01]  /*0cc0*/  @!P1 IMAD.IADD R17, R34, 0x1, R0 ;  /* 0x0000000122119824 */ /* 0x000fe200078e0200 */
[----:B------:R-:W0:Y:S01]  /*0cd0*/  @!P1 LDC.64 R14, c[0x0][0x220] ;  /* 0x00008800ff0e9b82 */ /* 0x000e220000000a00 */
[----:B------:R-:W-:-:S05]  /*0ce0*/  @!P1 VIADD R0, R0, 0x80 ;  /* 0x0000008000009836 */ /* 0x000fca0000000000 */
[----:B------:R-:W-:-:S13]  /*0cf0*/  ISETP.GE.AND P6, PT, R0, R21, PT ;  /* 0x000000150000720c */ /* 0x000fda0003fc6270 */
[----:B------:R-:W0:Y:S01]  /*0d00*/  @!P6 LDC.64 R12, c[0x0][0x220] ;  /* 0x00008800ff0ceb82 */ /* 0x000e220000000a00 */
[----:B--2---:R-:W-:Y:S01]  /*0d10*/  @!P5 IMAD.WIDE.U32 R26, R29, 0x8, R26 ;  /* 0x000000081d1ad825 */ /* 0x004fe200078e001a */
[----:B------:R-:W-:-:S03]  /*0d20*/  @!P0 IADD3 R29, R34, R20, RZ ;  /* 0x00000014221d8210 */ /* 0x000fc60007ffe0ff */
[----:B------:R-:W-:Y:S02]  /*0d30*/  @!P6 IMAD.IADD R31, R34, 0x1, R0 ;  /* 0x00000001221fe824 */ /* 0x000fe400078e0200 */
[----:B----4-:R-:W-:Y:S01]  /*0d40*/  @!P3 IMAD.WIDE.U32 R2, R25, 0x8, R2 ;  /* 0x000000081902b825 */ /* 0x010fe200078e0002 */
[----:B-1----:R-:W-:-:S03]  /*0d50*/  CS2R R8, SRZ ;  /* 0x0000000000087805 */ /* 0x002fc6000001ff00 */
[----:B---3--:R-:W-:Y:S01]  /*0d60*/  @!P4 IMAD.WIDE.U32 R32, R33, 0x8, R10 ;  /* 0x000000082120c825 */ /* 0x008fe200078e000a */
[----:B------:R-:W-:Y:S02]  /*0d70*/  CS2R R10, SRZ ;  /* 0x00000000000a7805 */ /* 0x000fe4000001ff00 */
[----:B------:R1:W5:Y:S01]  /*0d80*/  @!P5 LDG.E.64 R8, desc[UR4][R26.64] ;  /* 0x000000041a08d981 */ /* 0x000362000c1e1b00 */
[----:B0-----:R-:W-:Y:S01]  /*0d90*/  @!P2 IMAD.WIDE.U32 R22, R19, 0x8, R22 ;  /* 0x000000081316a825 */ /* 0x001fe200078e0016 */
[----:B------:R-:W-:Y:S02]  /*0da0*/  CS2R R18, SRZ ;  /* 0x0000000000127805 */ /* 0x000fe4000001ff00 */
[----:B------:R1:W5:Y:S01]  /*0db0*/  @!P4 LDG.E.64 R10, desc[UR4][R32.64] ;  /* 0x00000004200ac981 */ /* 0x000362000c1e1b00 */
[----:B------:R-:W-:Y:S01]  /*0dc0*/  @!P1 IMAD.WIDE.U32 R24, R17, 0x8, R14 ;  /* 0x0000000811189825 */ /* 0x000fe200078e000e */
[----:B------:R-:W-:Y:S02]  /*0dd0*/  CS2R R14, SRZ ;  /* 0x00000000000e7805 */ /* 0x000fe4000001ff00 */
[----:B------:R-:W-:Y:S01]  /*0de0*/  CS2R R16, SRZ ;  /* 0x0000000000107805 */ /* 0x000fe2000001ff00 */
[----:B------:R-:W-:Y:S01]  /*0df0*/  @!P0 IMAD.WIDE.U32 R28, R29, 0x8, R4 ;  /* 0x000000081d1c8825 */ /* 0x000fe200078e0004 */
[----:B------:R-:W-:-:S02]  /*0e00*/  CS2R R4, SRZ ;  /* 0x0000000000047805 */ /* 0x000fc4000001ff00 */
[----:B------:R1:W5:Y:S01]  /*0e10*/  @!P2 LDG.E.64 R14, desc[UR4][R22.64] ;  /* 0x00000004160ea981 */ /* 0x000362000c1e1b00 */
[----:B------:R-:W-:Y:S01]  /*0e20*/  @!P6 IMAD.WIDE.U32 R30, R31, 0x8, R12 ;  /* 0x000000081f1ee825 */ /* 0x000fe200078e000c */
[----:B------:R-:W-:Y:S02]  /*0e30*/  CS2R R12, SRZ ;  /* 0x00000000000c7805 */ /* 0x000fe4000001ff00 */
[----:B------:R1:W5:Y:S04]  /*0e40*/  @!P1 LDG.E.64 R16, desc[UR4][R24.64] ;  /* 0x0000000418109981 */ /* 0x000368000c1e1b00 */
[----:B------:R1:W5:Y:S04]  /*0e50*/  @!P3 LDG.E.64 R12, desc[UR4][R2.64] ;  /* 0x00000004020cb981 */ /* 0x000368000c1e1b00 */
        /* <DEDUP_REMOVED lines=21> */
.L_x_12416:
[----:B------:R-:W-:Y:S05]  /*0fb0*/  BSYNC B1 ;  /* 0x0000000000017941 */ /* 0x000fea0003800000 */
.L_x_12415:
[----:B------:R-:W-:Y:S01]  /*0fc0*/  VIADD R35, R20, 0x80 ;  /* 0x0000008014237836 */ /* 0x000fe20000000000 */
[----:B------:R-:W-:Y:S04]  /*0fd0*/  BSSY B1, `(.L_x_12417) ;  /* 0x0000014000017945 */ /* 0x000fe80003800000 */
[----:B------:R-:W-:-:S13]  /*0fe0*/  ISETP.GE.AND P1, PT, R35, R21, PT ;  /* 0x000000152300720c */ /* 0x000fda0003f26270 */
[----:B------:R-:W-:Y:S05]  /*0ff0*/  @P1 BRA `(.L_x_12418) ;  /* 0x0000000000441947 */ /* 0x000fea0003800000 */
[----:B-1---5:R-:W0:Y:S01]  /*1000*/  MUFU.RCP64H R3, R7 ;  /* 0x0000000700037308 */ /* 0x022e220000001800 */
        /* <DEDUP_REMOVED lines=13> */
[----:B------:R-:W-:Y:S05]  /*10e0*/  CALL.REL.NOINC `($__internal_25_$__cuda_sm20_dblrcp_rn_slowpath_v3) ;  /* 0x0000000c000c7944 */ /* 0x000fea0003c00000 */
[----:B------:R-:W-:Y:S01]  /*10f0*/  MOV R28, R2 ;  /* 0x00000002001c7202 */ /* 0x000fe20000000f00 */
[----:B------:R-:W-:-:S07]  /*1100*/  IMAD.MOV.U32 R29, RZ, RZ, R3 ;  /* 0x000000ffff1d7224 */ /* 0x000fce00078e0003 */
.L_x_12418:
[----:B------:R-:W-:Y:S05]  /*1110*/  BSYNC B1 ;  /* 0x0000000000017941 */ /* 0x000fea0003800000 */
.L_x_12417:
[----:B------:R-:W-:Y:S01]  /*1120*/  VIADD R0, R20, 0x100 ;  /* 0x0000010014007836 */ /* 0x000fe20000000000 */
[----:B------:R-:W-:Y:S04]  /*1130*/  BSSY B1, `(.L_x_12419) ;  /* 0x0000014000017945 */ /* 0x000fe80003800000 */
[----:B------:R-:W-:-:S13]  /*1140*/  ISETP.GE.AND P1, PT, R0, R21, PT ;  /* 0x000000150000720c */ /* 0x000fda0003f26270 */
        /* <DEDUP_REMOVED lines=18> */
.L_x_12420:
[----:B------:R-:W-:Y:S05]  /*1270*/  BSYNC B1 ;  /* 0x0000000000017941 */ /* 0x000fea0003800000 */
.L_x_12419:
        /* <DEDUP_REMOVED lines=19> */
[----:B------:R-:W-:Y:S01]  /*13b0*/  MOV R24, R2 ;  /* 0x0000000200187202 */ /* 0x000fe20000000f00 */
[----:B------:R-:W-:-:S07]  /*13c0*/  IMAD.MOV.U32 R25, RZ, RZ, R3 ;  /* 0x000000ffff197224 */ /* 0x000fce00078e0003 */
.L_x_12422:
[----:B------:R-:W-:Y:S05]  /*13d0*/  BSYNC B1 ;  /* 0x0000000000017941 */ /* 0x000fea0003800000 */
.L_x_12421:
        /* <DEDUP_REMOVED lines=21> */
.L_x_12424:
[----:B------:R-:W-:Y:S05]  /*1530*/  BSYNC B1 ;  /* 0x0000000000017941 */ /* 0x000fea0003800000 */
.L_x_12423:
[----:B------:R-:W-:Y:S01]  /*1540*/  IADD3 R0, R20, 0x280, RZ ;  /* 0x0000028014007810 */ /* 0x000fe20007ffe0ff */
[----:B------:R-:W-:Y:S03]  /*1550*/  BSSY B1, `(.L_x_12425) ;  /* 0x0000014000017945 */ /* 0x000fe60003800000 */
        /* <DEDUP_REMOVED lines=19> */
.L_x_12426:
[----:B------:R-:W-:Y:S05]  /*1690*/  BSYNC B1 ;  /* 0x0000000000017941 */ /* 0x000fea0003800000 */
.L_x_12425:
        /* <DEDUP_REMOVED lines=21> */
.L_x_12428:
[----:B------:R-:W-:Y:S05]  /*17f0*/  BSYNC B1 ;  /* 0x0000000000017941 */ /* 0x000fea0003800000 */
.L_x_12427:
        /* <DEDUP_REMOVED lines=21> */
.L_x_12430:
[----:B------:R-:W-:Y:S05]  /*1950*/  BSYNC B1 ;  /* 0x0000000000017941 */ /* 0x000fea0003800000 */
.L_x_12429:
[----:B-----5:R-:W0:Y:S01]  /*1960*/  @!P0 S2R R5, SR_TID.X ;  /* 0x0000000000058919 */ /* 0x020e220000002100 */
[----:B-1----:R-:W1:Y:S01]  /*1970*/  @!P0 LDC.64 R2, c[0x0][0x218] ;  /* 0x00008600ff028b82 */ /* 0x002e620000000a00 */
[----:B------:R-:W-:Y:S01]  /*1980*/  @!P0 IMAD.MOV.U32 R20, RZ, RZ, R35 ;  /* 0x000000ffff148224 */ /* 0x000fe200078e0023 */
[----:B------:R-:W-:Y:S04]  /*1990*/  BSSY B0, `(.L_x_12431) ;  /* 0x0000030000007945 */ /* 0x000fe80003800000 */
[----:B------:R-:W-:Y:S01]  /*19a0*/  BSSY B1, `(.L_x_12432) ;  /* 0x0000028000017945 */ /* 0x000fe20003800000 */
[----:B0-----:R-:W-:-:S05]  /*19b0*/  @!P0 IADD3 R5, R34, R5, RZ ;  /* 0x0000000522058210 */ /* 0x001fca0007ffe0ff */
[----:B-1----:R-:W-:-:S05]  /*19c0*/  @!P0 IMAD.WIDE.U32 R2, R5, 0x8, R2 ;  /* 0x0000000805028825 */ /* 0x002fca00078e0002 */
[----:B------:R0:W-:Y:S01]  /*19d0*/  @!P0 STG.E.64 desc[UR4][R2.64], R30 ;  /* 0x0000001e02008986 */ /* 0x0001e2000c101b04 */
[----:B------:R-:W-:-:S13]  /*19e0*/  ISETP.GE.AND P0, PT, R20, R21, PT ;  /* 0x000000151400720c */ /* 0x000fda0003f06270 */
[----:B0-----:R-:W-:Y:S05]  /*19f0*/  @P0 BRA `(.L_x_12433) ;  /* 0x0000000000300947 */ /* 0x001fea0003800000 */
[----:B------:R-:W0:Y:S01]  /*1a00*/  LDC.64 R2, c[0x0][0x218] ;  /* 0x00008600ff027b82 */ /* 0x000e220000000a00 */
[----:B------:R-:W-:Y:S01]  /*1a10*/  IMAD.IADD R5, R34, 0x1, R20 ;  /* 0x0000000122057824 */ /* 0x000fe200078e0214 */
[----:B------:R-:W-:-:S04]  /*1a20*/  IADD3 R20, R20, 0x80, RZ ;  /* 0x0000008014147810 */ /* 0x000fc80007ffe0ff */
[----:B------:R-:W-:Y:S01]  /*1a30*/  ISETP.GE.AND P0, PT, R20, R21, PT ;  /* 0x000000151400720c */ /* 0x000fe20003f06270 */
[----:B0-----:R-:W-:-:S05]  /*1a40*/  IMAD.WIDE.U32 R2, R5, 0x8, R2 ;  /* 0x0000000805027825 */ /* 0x001fca00078e0002 */
[----:B------:R0:W-:Y:S07]  /*1a50*/  STG.E.64 desc[UR4][R2.64], R28 ;  /* 0x0000001c02007986 */ /* 0x0001ee000c101b04 */
[----:B------:R-:W-:Y:S05]  /*1a60*/  @P0 BRA `(.L_x_12434) ;  /* 0x0000000000300947 */ /* 0x000fea0003800000 */
[----:B0-----:R-:W0:Y:S01]  /*1a70*/  LDC.64 R2, c[0x0][0x218] ;  /* 0x00008600ff027b82 */ /* 0x001e220000000a00 */
[----:B------:R-:W-:Y:S02]  /*1a80*/  IMAD.IADD R5, R34, 0x1, R20 ;  /* 0x0000000122057824 */ /* 0x000fe400078e0214 */
[----:B------:R-:W-:Y:S02]  /*1a90*/  VIADD R20, R20, 0x80 ;  /* 0x0000008014147836 */ /* 0x000fe40000000000 */
[----:B0-----:R-:W-:-:S05]  /*1aa0*/  IMAD.WIDE.U32 R2, R5, 0x8, R2 ;  /* 0x0000000805027825 */ /* 0x001fca00078e0002 */
[----:B------:R0:W-:Y:S02]  /*1ab0*/  STG.E.64 desc[UR4][R2.64], R26 ;  /* 0x0000001a02007986 */ /* 0x0001e4000c101b04 */
.L_x_12433:
[----:B------:R-:W-:-:S13]  /*1ac0*/  ISETP.GE.AND P0, PT, R20, R21, PT ;  /* 0x000000151400720c */ /* 0x000fda0003f06270 */
[----:B------:R-:W-:Y:S05]  /*1ad0*/  @P0 BRA `(.L_x_12435) ;  /* 0x0000000000300947 */ /* 0x000fea0003800000 */
[----:B0-----:R-:W0:Y:S01]  /*1ae0*/  LDC.64 R2, c[0x0][0x218] ;  /* 0x00008600ff027b82 */ /* 0x001e220000000a00 */
[----:B------:R-:W-:Y:S01]  /*1af0*/  IADD3 R5, R34, R20, RZ ;  /* 0x0000001422057210 */ /* 0x000fe20007ffe0ff */
[----:B------:R-:W-:-:S04]  /*1b00*/  VIADD R20, R20, 0x80 ;  /* 0x0000008014147836 */ /* 0x000fc80000000000 */
[----:B0-----:R-:W-:-:S05]  /*1b10*/  IMAD.WIDE.U32 R2, R5, 0x8, R2 ;  /* 0x0000000805027825 */ /* 0x001fca00078e0002 */
[----:B------:R1:W-:Y:S02]  /*1b20*/  STG.E.64 desc[UR4][R2.64], R24 ;  /* 0x0000001802007986 */ /* 0x0003e4000c101b04 */
.L_x_12434:
[----:B------:R-:W-:-:S13]  /*1b30*/  ISETP.GE.AND P0, PT, R20, R21, PT ;  /* 0x000000151400720c */ /* 0x000fda0003f06270 */
[----:B------:R-:W-:Y:S05]  /*1b40*/  @P0 BRA `(.L_x_12436) ;  /* 0x0000000000340947 */ /* 0x000fea0003800000 */
[----:B01----:R-:W0:Y:S01]  /*1b50*/  LDC.64 R2, c[0x0][0x218] ;  /* 0x00008600ff027b82 */ /* 0x003e220000000a00 */
[----:B------:R-:W-:Y:S01]  /*1b60*/  IMAD.IADD R5, R34, 0x1, R20 ;  /* 0x0000000122057824 */ /* 0x000fe200078e0214 */
[----:B------:R-:W-:-:S03]  /*1b70*/  IADD3 R20, R20, 0x80, RZ ;  /* 0x0000008014147810 */ /* 0x000fc60007ffe0ff */
[----:B0-----:R-:W-:-:S05]  /*1b80*/  IMAD.WIDE.U32 R2, R5, 0x8, R2 ;  /* 0x0000000805027825 */ /* 0x001fca00078e0002 */
[----:B------:R1:W-:Y:S02]  /*1b90*/  STG.E.64 desc[UR4][R2.64], R6 ;  /* 0x0000000602007986 */ /* 0x0003e4000c101b04 */
.L_x_12435:
        /* <DEDUP_REMOVED lines=8> */
.L_x_12436:
[----:B------:R-:W-:Y:S05]  /*1c20*/  BSYNC B1 ;  /* 0x0000000000017941 */ /* 0x000fea0003800000 */
.L_x_12432:
[----:B------:R-:W-:-:S13]  /*1c30*/  ISETP.GE.AND P0, PT, R20, R21, PT ;  /* 0x000000151400720c */ /* 0x000fda0003f06270 */
[----:B012---:R-:W0:Y:S01]  /*1c40*/  @!P0 LDC.64 R2, c[0x0][0x218] ;  /* 0x00008600ff028b82 */ /* 0x007e220000000a00 */
[----:B------:R-:W-:Y:S01]  /*1c50*/  @!P0 IADD3 R5, R34, R20, RZ ;  /* 0x0000001422058210 */ /* 0x000fe20007ffe0ff */
[----:B------:R-:W-:-:S04]  /*1c60*/  @!P0 VIADD R20, R20, 0x80 ;  /* 0x0000008014148836 */ /* 0x000fc80000000000 */
[----:B0-----:R-:W-:-:S05]  /*1c70*/  @!P0 IMAD.WIDE.U32 R2, R5, 0x8, R2 ;  /* 0x0000000805028825 */ /* 0x001fca00078e0002 */
[----:B------:R2:W-:Y:S02]  /*1c80*/  @!P0 STG.E.64 desc[UR4][R2.64], R10 ;  /* 0x0000000a02008986 */ /* 0x0005e4000c101b04 */
.L_x_12437:
[----:B------:R-:W-:Y:S05]  /*1c90*/  BSYNC B0 ;  /* 0x0000000000007941 */ /* 0x000fea0003800000 */
.L_x_12431:
        /* <DEDUP_REMOVED lines=8> */
        .weak           $__internal_25_$__cuda_sm20_dblrcp_rn_slowpath_v3
        .type           $__internal_25_$__cuda_sm20_dblrcp_rn_slowpath_v3,@function
        .size           $__internal_25_$__cuda_sm20_dblrcp_rn_slowpath_v3,(.L_x_19551 - $__internal_25_$__cuda_sm20_dblrcp_rn_slowpath_v3)
$__internal_25_$__cuda_sm20_dblrcp_rn_slowpath_v3:
[----:B------:R-:W-:Y:S01]  /*1d20*/  MOV R4, R3 ;  /* 0x0000000300047202 */ /* 0x000fe20000000f00 */
[----:B------:R-:W-:Y:S01]  /*1d30*/  IMAD.MOV.U32 R5, RZ, RZ, R23 ;  /* 0x000000ffff057224 */ /* 0x000fe200078e0017 */
[----:B------:R-:W-:Y:S05]  /*1d40*/  BSSY B0, `(.L_x_12438) ;  /* 0x0000023000007945 */ /* 0x000fea0003800000 */
[----:B------:R-:W-:-:S14]  /*1d50*/  DSETP.GTU.AND P1, PT, |R4|, +INF , PT ;  /* 0x7ff000000400742a */ /* 0x000fdc0003f2c200 */
        /* <DEDUP_REMOVED lines=22> */
.L_x_12441:
        /* <DEDUP_REMOVED lines=9> */
.L_x_12439:
[----:B------:R-:W-:Y:S02]  /*1f50*/  LOP3.LUT R23, R5, 0x80000, RZ, 0xfc, !PT ;  /* 0x0008000005177812 */ /* 0x000fe400078efcff */
[----:B------:R-:W-:-:S07]  /*1f60*/  MOV R22, R4 ;  /* 0x0000000400167202 */ /* 0x000fce0000000f00 */
.L_x_12440:
[----:B------:R-:W-:Y:S05]  /*1f70*/  BSYNC B0 ;  /* 0x0000000000007941 */ /* 0x000fea0003800000 */
.L_x_12438:
[----:B------:R-:W-:Y:S01]  /*1f80*/  MOV R4, R0 ;  /* 0x0000000000047202 */ /* 0x000fe20000000f00 */
[----:B------:R-:W-:Y:S02]  /*1f90*/  IMAD.MOV.U32 R5, RZ, RZ, 0x0 ;  /* 0x00000000ff057424 */ /* 0x000fe400078e00ff */
[----:B------:R-:W-:Y:S02]  /*1fa0*/  IMAD.MOV.U32 R2, RZ, RZ, R22 ;  /* 0x000000ffff027224 */ /* 0x000fe400078e0016 */
[----:B------:R-:W-:Y:S01]  /*1fb0*/  IMAD.MOV.U32 R3, RZ, RZ, R23 ;  /* 0x000000ffff037224 */ /* 0x000fe200078e0017 */
[----:B------:R-:W-:Y:S06]  /*1fc0*/  RET.REL.NODEC R4 `(_ZN2at6native29vectorized_elementwise_kernelILi2EZZZNS0_22reciprocal_kernel_cudaERNS_18TensorIteratorBaseEENKUlvE_clEvENKUlvE_clEvEUldE_St5arrayIPcLm2EEEEviT0_T1_) ;  /* 0xffffffe0040c7950 */ /* 0x000fec0003c3ffff */
.L_x_12442:
        /* <DEDUP_REMOVED lines=11> */
.L_x_19551:


//--------------------- .text._ZN2at6native29vectorized_elementwise_kernelILi4EZZZNS0_22reciprocal_kernel_cudaERNS_18TensorIteratorBaseEENKUlvE_clEvENKUlvE_clEvEUldE_St5arrayIPcLm2EEEEviT0_T1_ --------------------------
	.section	.text._ZN2at6native29vectorized_elementwise_kernelILi4EZZZNS0_22reciprocal_kernel_cudaERNS_18TensorIteratorBaseEENKUlvE_clEvENKUlvE_clEvEUldE_St5arrayIPcLm2EEEEviT0_T1_,"ax",@progbits
	.align	128
        .global         _ZN2at6native29vectorized_elementwise_kernelILi4EZZZNS0_22reciprocal_kernel_cudaERNS_18TensorIteratorBaseEENKUlvE_clEvENKUlvE_clEvEUldE_St5arrayIPcLm2EEEEviT0_T1_
        .type           _ZN2at6native29vectorized_elementwise_kernelILi4EZZZNS0_22reciprocal_kernel_cudaERNS_18TensorIteratorBaseEENKUlvE_clEvENKUlvE_clEvEUldE_St5arrayIPcLm2EEEEviT0_T1_,@function
        .size           _ZN2at6native29vectorized_elementwise_kernelILi4EZZZNS0_22reciprocal_kernel_cudaERNS_18TensorIteratorBaseEENKUlvE_clEvENKUlvE_clEvEUldE_St5arrayIPcLm2EEEEviT0_T1_,(.L_x_19552 - _ZN2at6native29vectorized_elementwise_kernelILi4EZZZNS0_22reciprocal_kernel_cudaERNS_18TensorIteratorBaseEENKUlvE_clEvENKUlvE_clEvEUldE_St5arrayIPcLm2EEEEviT0_T1_)
        .other          _ZN2at6native29vectorized_elementwise_kernelILi4EZZZNS0_22reciprocal_kernel_cudaERNS_18TensorIteratorBaseEENKUlvE_clEvENKUlvE_clEvEUldE_St5arrayIPcLm2EEEEviT0_T1_,@"STO_CUDA_ENTRY STV_DEFAULT"
_ZN2at6native29vectorized_elementwise_kernelILi4EZZZNS0_22reciprocal_kernel_cudaERNS_18TensorIteratorBaseEENKUlvE_clEvENKUlvE_clEvEUldE_St5arrayIPcLm2EEEEviT0_T1_:
.text._ZN2at6native29vectorized_elementwise_kernelILi4EZZZNS0_22reciprocal_kernel_cudaERNS_18TensorIteratorBaseEENKUlvE_clEvENKUlvE_clEvEUldE_St5arrayIPcLm2EEEEviT0_T1_:
        /* <DEDUP_REMOVED lines=33> */
[----:B-----5:R-:W-:Y:S05]  /*0210*/  CALL.REL.NOINC `($__internal_26_$__cuda_sm20_dblrcp_rn_slowpath_v3) ;  /* 0x0000001800c07944 */ /* 0x020fea0003c00000 */
[----:B------:R-:W-:Y:S02]  /*0220*/  IMAD.MOV.U32 R6, RZ, RZ, R2 ;  /* 0x000000ffff067224 */ /* 0x000fe400078e0002 */
[----:B------:R-:W-:-:S07]  /*0230*/  IMAD.MOV.U32 R7, RZ, RZ, R3 ;  /* 0x000000ffff077224 */ /* 0x000fce00078e0003 */
.L_x_12445:
[----:B------:R-:W-:Y:S05]  /*0240*/  BSYNC B1 ;  /* 0x0000000000017941 */ /* 0x000fea0003800000 */
.L_x_12444:
        /* <DEDUP_REMOVED lines=15> */
[----:B-----5:R-:W-:Y:S05]  /*0340*/  CALL.REL.NOINC `($__internal_26_$__cuda_sm20_dblrcp_rn_slowpath_v3) ;  /* 0x0000001800747944 */ /* 0x020fea0003c00000 */
[----:B------:R-:W-:Y:S01]  /*0350*/  IMAD.MOV.U32 R4, RZ, RZ, R2 ;  /* 0x000000ffff047224 */ /* 0x000fe200078e0002 */
[----:B------:R-:W-:-:S07]  /*0360*/  MOV R5, R3 ;  /* 0x0000000300057202 */ /* 0x000fce0000000f00 */
.L_x_12447:
[----:B------:R-:W-:Y:S05]  /*0370*/  BSYNC B1 ;  /* 0x0000000000017941 */ /* 0x000fea0003800000 */
.L_x_12446:
        /* <DEDUP_REMOVED lines=16> */
[----:B------:R-:W-:Y:S05]  /*0480*/  CALL.REL.NOINC `($__internal_26_$__cuda_sm20_dblrcp_rn_slowpath_v3) ;  /* 0x0000001800247944 */ /* 0x000fea0003c00000 */
[----:B------:R-:W-:Y:S02]  /*0490*/  IMAD.MOV.U32 R6, RZ, RZ, R2 ;  /* 0x000000ffff067224 */ /* 0x000fe400078e0002 */
[----:B------:R-:W-:-:S07]  /*04a0*/  IMAD.MOV.U32 R7, RZ, RZ, R3 ;  /* 0x000000ffff077224 */ /* 0x000fce00078e0003 */
.L_x_12449:
[----:B------:R-:W-:Y:S05]  /*04b0*/  BSYNC B1 ;  /* 0x0000000000017941 */ /* 0x000fea0003800000 */
.L_x_12448:
        /* <DEDUP_REMOVED lines=15> */
[----:B------:R-:W-:Y:S05]  /*05b0*/  CALL.REL.NOINC `($__internal_26_$__cuda_sm20_dblrcp_rn_slowpath_v3) ;  /* 0x0000001400d87944 */ /* 0x000fea0003c00000 */
[----:B------:R-:W-:Y:S01]  /*05c0*/  IMAD.MOV.U32 R4, RZ, RZ, R2 ;  /* 0x000000ffff047224 */ /* 0x000fe200078e0002 */
[----:B------:R-:W-:-:S07]  /*05d0*/  MOV R5, R3 ;  /* 0x0000000300057202 */ /* 0x000fce0000000f00 */
.L_x_12451:
[----:B------:R-:W-:Y:S05]  /*05e0*/  BSYNC B1 ;  /* 0x0000000000017941 */ /* 0x000fea0003800000 */
.L_x_12450:
        /* <DEDUP_REMOVED lines=19> */
.L_x_12453:
[----:B------:R-:W-:Y:S05]  /*0720*/  BSYNC B1 ;  /* 0x0000000000017941 */ /* 0x000fea0003800000 */
.L_x_12452:
        /* <DEDUP_REMOVED lines=18> */
.L_x_12455:
[----:B------:R-:W-:Y:S05]  /*0850*/  BSYNC B1 ;  /* 0x0000000000017941 */ /* 0x000fea0003800000 */
.L_x_12454:
        /* <DEDUP_REMOVED lines=19> */
.L_x_12457:
[----:B------:R-:W-:Y:S05]  /*0990*/  BSYNC B1 ;  /* 0x0000000000017941 */ /* 0x000fea0003800000 */
.L_x_12456:
        /* <DEDUP_REMOVED lines=18> */
.L_x_12459:
[----:B------:R-:W-:Y:S05]  /*0ac0*/  BSYNC B1 ;  /* 0x0000000000017941 */ /* 0x000fea0003800000 */
.L_x_12458:
[----:B------:R-:W-:Y:S01]  /*0ad0*/  STG.E.128 desc[UR4][R24.64+0x1010], R4 ;  /* 0x0010100418007986 */ /* 0x000fe2000c101d04 */
[----:B------:R-:W-:Y:S05]  /*0ae0*/  EXIT ;  /* 0x000000000000794d */ /* 0x000fea0003800000 */
.L_x_12443:
        /* <DEDUP_REMOVED lines=76> */
.L_x_12461:
[----:B------:R-:W-:Y:S05]  /*0fb0*/  BSYNC B1 ;  /* 0x0000000000017941 */ /* 0x000fea0003800000 */
.L_x_12460:
        /* <DEDUP_REMOVED lines=18> */
[----:B------:R-:W-:Y:S05]  /*10e0*/  CALL.REL.NOINC `($__internal_26_$__cuda_sm20_dblrcp_rn_slowpath_v3) ;  /* 0x0000000c000c7944 */ /* 0x000fea0003c00000 */
[----:B------:R-:W-:Y:S01]  /*10f0*/  MOV R28, R2 ;  /* 0x00000002001c7202 */ /* 0x000fe20000000f00 */
[----:B------:R-:W-:-:S07]  /*1100*/  IMAD.MOV.U32 R29, RZ, RZ, R3 ;  /* 0x000000ffff1d7224 */ /* 0x000fce00078e0003 */
.L_x_12463:
[----:B------:R-:W-:Y:S05]  /*1110*/  BSYNC B1 ;  /* 0x0000000000017941 */ /* 0x000fea0003800000 */
.L_x_12462:
        /* <DEDUP_REMOVED lines=21> */
.L_x_12465:
[----:B------:R-:W-:Y:S05]  /*1270*/  BSYNC B1 ;  /* 0x0000000000017941 */ /* 0x000fea0003800000 */
.L_x_12464:
        /* <DEDUP_REMOVED lines=19> */
[----:B------:R-:W-:Y:S01]  /*13b0*/  MOV R24, R2 ;  /* 0x0000000200187202 */ /* 0x000fe20000000f00 */
[----:B------:R-:W-:-:S07]  /*13c0*/  IMAD.MOV.U32 R25, RZ, RZ, R3 ;  /* 0x000000ffff197224 */ /* 0x000fce00078e0003 */
.L_x_12467:
[----:B------:R-:W-:Y:S05]  /*13d0*/  BSYNC B1 ;  /* 0x0000000000017941 */ /* 0x000fea0003800000 */
.L_x_12466:
        /* <DEDUP_REMOVED lines=21> */
.L_x_12469:
[----:B------:R-:W-:Y:S05]  /*1530*/  BSYNC B1 ;  /* 0x0000000000017941 */ /* 0x000fea0003800000 */
.L_x_12468:
        /* <DEDUP_REMOVED lines=21> */
.L_x_12471:
[----:B------:R-:W-:Y:S05]  /*1690*/  BSYNC B1 ;  /* 0x0000000000017941 */ /* 0x000fea0003800000 */
.L_x_12470:
        /* <DEDUP_REMOVED lines=21> */
.L_x_12473:
[----:B------:R-:W-:Y:S05]  /*17f0*/  BSYNC B1 ;  /* 0x0000000000017941 */ /* 0x000fea0003800000 */
.L_x_12472:
        /* <DEDUP_REMOVED lines=21> */
.L_x_12475:
[----:B------:R-:W-:Y:S05]  /*1950*/  BSYNC B1 ;  /* 0x0000000000017941 */ /* 0x000fea0003800000 */
.L_x_12474:
        /* <DEDUP_REMOVED lines=22> */
.L_x_12478:
[----:B------:R-:W-:-:S13]  /*1ac0*/  ISETP.GE.AND P0, PT, R20, R21, PT ;  /* 0x000000151400720c */ /* 0x000fda0003f06270 */
[----:B------:R-:W-:Y:S05]  /*1ad0*/  @P0 BRA `(.L_x_12480) ;  /* 0x0000000000300947 */ /* 0x000fea0003800000 */
[----:B0-----:R-:W0:Y:S01]  /*1ae0*/  LDC.64 R2, c[0x0][0x218] ;  /* 0x00008600ff027b82 */ /* 0x001e220000000a00 */
[----:B------:R-:W-:Y:S01]  /*1af0*/  IADD3 R5, R34, R20, RZ ;  /* 0x0000001422057210 */ /* 0x000fe20007ffe0ff */
[----:B------:R-:W-:-:S04]  /*1b00*/  VIADD R20, R20, 0x80 ;  /* 0x0000008014147836 */ /* 0x000fc80000000000 */
[----:B0-----:R-:W-:-:S05]  /*1b10*/  IMAD.WIDE.U32 R2, R5, 0x8, R2 ;  /* 0x0000000805027825 */ /* 0x001fca00078e0002 */
[----:B------:R1:W-:Y:S02]  /*1b20*/  STG.E.64 desc[UR4][R2.64], R24 ;  /* 0x0000001802007986 */ /* 0x0003e4000c101b04 */
.L_x_12479:
[----:B------:R-:W-:-:S13]  /*1b30*/  ISETP.GE.AND P0, PT, R20, R21, PT ;  /* 0x000000151400720c */ /* 0x000fda0003f06270 */
[----:B------:R-:W-:Y:S05]  /*1b40*/  @P0 BRA `(.L_x_12481) ;  /* 0x0000000000340947 */ /* 0x000fea0003800000 */
[----:B01----:R-:W0:Y:S01]  /*1b50*/  LDC.64 R2, c[0x0][0x218] ;  /* 0x00008600ff027b82 */ /* 0x003e220000000a00 */
[----:B------:R-:W-:Y:S01]  /*1b60*/  IMAD.IADD R5, R34, 0x1, R20 ;  /* 0x0000000122057824 */ /* 0x000fe200078e0214 */
[----:B------:R-:W-:-:S03]  /*1b70*/  IADD3 R20, R20, 0x80, RZ ;  /* 0x0000008014147810 */ /* 0x000fc60007ffe0ff */
[----:B0-----:R-:W-:-:S05]  /*1b80*/  IMAD.WIDE.U32 R2, R5, 0x8, R2 ;  /* 0x0000000805027825 */ /* 0x001fca00078e0002 */
[----:B------:R1:W-:Y:S02]  /*1b90*/  STG.E.64 desc[UR4][R2.64], R6 ;  /* 0x0000000602007986 */ /* 0x0003e4000c101b04 */
.L_x_12480:
        /* <DEDUP_REMOVED lines=8> */
.L_x_12481:
[----:B------:R-:W-:Y:S05]  /*1c20*/  BSYNC B1 ;  /* 0x0000000000017941 */ /* 0x000fea0003800000 */
.L_x_12477:
[----:B------:R-:W-:-:S13]  /*1c30*/  ISETP.GE.AND P0, PT, R20, R21, PT ;  /* 0x000000151400720c */ /* 0x000fda0003f06270 */
[----:B012---:R-:W0:Y:S01]  /*1c40*/  @!P0 LDC.64 R2, c[0x0][0x218] ;  /* 0x00008600ff028b82 */ /* 0x007e220000000a00 */
[----:B------:R-:W-:Y:S01]  /*1c50*/  @!P0 IADD3 R5, R34, R20, RZ ;  /* 0x0000001422058210 */ /* 0x000fe20007ffe0ff */
[----:B------:R-:W-:-:S04]  /*1c60*/  @!P0 VIADD R20, R20, 0x80 ;  /* 0x0000008014148836 */ /* 0x000fc80000000000 */
[----:B0-----:R-:W-:-:S05]  /*1c70*/  @!P0 IMAD.WIDE.U32 R2, R5, 0x8, R2 ;  /* 0x0000000805028825 */ /* 0x001fca00078e0002 */
[----:B------:R2:W-:Y:S02]  /*1c80*/  @!P0 STG.E.64 desc[UR4][R2.64], R10 ;  /* 0x0000000a02008986 */ /* 0x0005e4000c101b04 */
.L_x_12482:
[----:B------:R-:W-:Y:S05]  /*1c90*/  BSYNC B0 ;  /* 0x0000000000007941 */ /* 0x000fea0003800000 */
.L_x_12476:
        /* <DEDUP_REMOVED lines=8> */
        .weak           $__internal_26_$__cuda_sm20_dblrcp_rn_slowpath_v3
        .type           $__internal_26_$__cuda_sm20_dblrcp_rn_slowpath_v3,@function
        .size           $__internal_26_$__cuda_sm20_dblrcp_rn_slowpath_v3,(.L_x_19552 - $__internal_26_$__cuda_sm20_dblrcp_rn_slowpath_v3)
$__internal_26_$__cuda_sm20_dblrcp_rn_slowpath_v3:
        /* <DEDUP_REMOVED lines=26> */
.L_x_12486:
        /* <DEDUP_REMOVED lines=9> */
.L_x_12484:
[----:B------:R-:W-:Y:S02]  /*1f50*/  LOP3.LUT R23, R5, 0x80000, RZ, 0xfc, !PT ;  /* 0x0008000005177812 */ /* 0x000fe400078efcff */
[----:B------:R-:W-:-:S07]  /*1f60*/  MOV R22, R4 ;  /* 0x0000000400167202 */ /* 0x000fce0000000f00 */
.L_x_12485:
[----:B------:R-:W-:Y:S05]  /*1f70*/  BSYNC B0 ;  /* 0x0000000000007941 */ /* 0x000fea0003800000 */
.L_x_12483:
[----:B------:R-:W-:Y:S01]  /*1f80*/  MOV R4, R0 ;  /* 0x0000000000047202 */ /* 0x000fe20000000f00 */
[----:B------:R-:W-:Y:S02]  /*1f90*/  IMAD.MOV.U32 R5, RZ, RZ, 0x0 ;  /* 0x00000000ff057424 */ /* 0x000fe400078e00ff */
[----:B------:R-:W-:Y:S02]  /*1fa0*/  IMAD.MOV.U32 R2, RZ, RZ, R22 ;  /* 0x000000ffff027224 */ /* 0x000fe400078e0016 */
[----:B------:R-:W-:Y:S01]  /*1fb0*/  IMAD.MOV.U32 R3, RZ, RZ, R23 ;  /* 0x000000ffff037224 */ /* 0x000fe200078e0017 */
[----:B------:R-:W-:Y:S06]  /*1fc0*/  RET.REL.NODEC R4 `(_ZN2at6native29vectorized_elementwise_kernelILi4EZZZNS0_22reciprocal_kernel_cudaERNS_18TensorIteratorBaseEENKUlvE_clEvENKUlvE_clEvEUldE_St5arrayIPcLm2EEEEviT0_T1_) ;  /* 0xffffffe0040c7950 */ /* 0x000fec0003c3ffff */
.L_x_12487:
        /* <DEDUP_REMOVED lines=11> */
.L_x_19552:


//--------------------- .text._ZN2at6native29vectorized_elementwise_kernelILi8EZZZNS0_22reciprocal_kernel_cudaERNS_18TensorIteratorBaseEENKUlvE_clEvENKUlvE_clEvEUldE_St5arrayIPcLm2EEEEviT0_T1_ --------------------------
	.section	.text._ZN2at6native29vectorized_elementwise_kernelILi8EZZZNS0_22reciprocal_kernel_cudaERNS_18TensorIteratorBaseEENKUlvE_clEvENKUlvE_clEvEUldE_St5arrayIPcLm2EEEEviT0_T1_,"ax",@progbits
	.align	128
        .global         _ZN2at6native29vectorized_elementwise_kernelILi8EZZZNS0_22reciprocal_kernel_cudaERNS_18TensorIteratorBaseEENKUlvE_clEvENKUlvE_clEvEUldE_St5arrayIPcLm2EEEEviT0_T1_
        .type           _ZN2at6native29vectorized_elementwise_kernelILi8EZZZNS0_22reciprocal_kernel_cudaERNS_18TensorIteratorBaseEENKUlvE_clEvENKUlvE_clEvEUldE_St5arrayIPcLm2EEEEviT0_T1_,@function
        .size           _ZN2at6native29vectorized_elementwise_kernelILi8EZZZNS0_22reciprocal_kernel_cudaERNS_18TensorIteratorBaseEENKUlvE_clEvENKUlvE_clEvEUldE_St5arrayIPcLm2EEEEviT0_T1_,(.L_x_19553 - _ZN2at6native29vectorized_elementwise_kernelILi8EZZZNS0_22reciprocal_kernel_cudaERNS_18TensorIteratorBaseEENKUlvE_clEvENKUlvE_clEvEUldE_St5arrayIPcLm2EEEEviT0_T1_)
        .other          _ZN2at6native29vectorized_elementwise_kernelILi8EZZZNS0_22reciprocal_kernel_cudaERNS_18TensorIteratorBaseEENKUlvE_clEvENKUlvE_clEvEUldE_St5arrayIPcLm2EEEEviT0_T1_,@"STO_CUDA_ENTRY STV_DEFAULT"
_ZN2at6native29vectorized_elementwise_kernelILi8EZZZNS0_22reciprocal_kernel_cudaERNS_18TensorIteratorBaseEENKUlvE_clEvENKUlvE_clEvEUldE_St5arrayIPcLm2EEEEviT0_T1_:
.text._ZN2at6native29vectorized_elementwise_kernelILi8EZZZNS0_22reciprocal_kernel_cudaERNS_18TensorIteratorBaseEENKUlvE_clEvENKUlvE_clEvEUldE_St5arrayIPcLm2EEEEviT0_T1_:
        /* <DEDUP_REMOVED lines=33> */
[----:B-----5:R-:W-:Y:S05]  /*0210*/  CALL.REL.NOINC `($__internal_27_$__cuda_sm20_dblrcp_rn_slowpath_v3) ;  /* 0x0000001800c07944 */ /* 0x020fea0003c00000 */
[----:B------:R-:W-:Y:S02]  /*0220*/  IMAD.MOV.U32 R6, RZ, RZ, R2 ;  /* 0x000000ffff067224 */ /* 0x000fe400078e0002 */
[----:B------:R-:W-:-:S07]  /*0230*/  IMAD.MOV.U32 R7, RZ, RZ, R3 ;  /* 0x000000ffff077224 */ /* 0x000fce00078e0003 */
.L_x_12490:
[----:B------:R-:W-:Y:S05]  /*0240*/  BSYNC B1 ;  /* 0x0000000000017941 */ /* 0x000fea0003800000 */
.L_x_12489:
        /* <DEDUP_REMOVED lines=15> */
[----:B-----5:R-:W-:Y:S05]  /*0340*/  CALL.REL.NOINC `($__internal_27_$__cuda_sm20_dblrcp_rn_slowpath_v3) ;  /* 0x0000001800747944 */ /* 0x020fea0003c00000 */
[----:B------:R-:W-:Y:S01]  /*0350*/  IMAD.MOV.U32 R4, RZ, RZ, R2 ;  /* 0x000000ffff047224 */ /* 0x000fe200078e0002 */
[----:B------:R-:W-:-:S07]  /*0360*/  MOV R5, R3 ;  /* 0x0000000300057202 */ /* 0x000fce0000000f00 */
.L_x_12492:
[----:B------:R-:W-:Y:S05]  /*0370*/  BSYNC B1 ;  /* 0x0000000000017941 */ /* 0x000fea0003800000 */
.L_x_12491:
        /* <DEDUP_REMOVED lines=16> */
[----:B------:R-:W-:Y:S05]  /*0480*/  CALL.REL.NOINC `($__internal_27_$__cuda_sm20_dblrcp_rn_slowpath_v3) ;  /* 0x0000001800247944 */ /* 0x000fea0003c00000 */
[----:B------:R-:W-:Y:S02]  /*0490*/  IMAD.MOV.U32 R6, RZ, RZ, R2 ;  /* 0x000000ffff067224 */ /* 0x000fe400078e0002 */
[----:B------:R-:W-:-:S07]  /*04a0*/  IMAD.MOV.U32 R7, RZ, RZ, R3 ;  /* 0x000000ffff077224 */ /* 0x000fce00078e0003 */
.L_x_12494:
[----:B------:R-:W-:Y:S05]  /*04b0*/  BSYNC B1 ;  /* 0x0000000000017941 */ /* 0x000fea0003800000 */
.L_x_12493:
        /* <DEDUP_REMOVED lines=15> */
[----:B------:R-:W-:Y:S05]  /*05b0*/  CALL.REL.NOINC `($__internal_27_$__cuda_sm20_dblrcp_rn_slowpath_v3) ;  /* 0x0000001400d87944 */ /* 0x000fea0003c00000 */
[----:B------:R-:W-:Y:S01]  /*05c0*/  IMAD.MOV.U32 R4, RZ, RZ, R2 ;  /* 0x000000ffff047224 */ /* 0x000fe200078e0002 */
[----:B------:R-:W-:-:S07]  /*05d0*/  MOV R5, R3 ;  /* 0x0000000300057202 */ /* 0x000fce0000000f00 */
.L_x_12496:
[----:B------:R-:W-:Y:S05]  /*05e0*/  BSYNC B1 ;  /* 0x0000000000017941 */ /* 0x000fea0003800000 */
.L_x_12495:
        /* <DEDUP_REMOVED lines=19> */
.L_x_12498:
[----:B------:R-:W-:Y:S05]  /*0720*/  BSYNC B1 ;  /* 0x0000000000017941 */ /* 0x000fea0003800000 */
.L_x_12497:
        /* <DEDUP_REMOVED lines=18> */
.L_x_12500:
[----:B------:R-:W-:Y:S05]  /*0850*/  BSYNC B1 ;  /* 0x0000000000017941 */ /* 0x000fea0003800000 */
.L_x_12499:
        /* <DEDUP_REMOVED lines=19> */
.L_x_12502:
[----:B------:R-:W-:Y:S05]  /*0990*/  BSYNC B1 ;  /* 0x0000000000017941 */ /* 0x000fea0003800000 */
.L_x_12501:
        /* <DEDUP_REMOVED lines=18> */
.L_x_12504:
[----:B------:R-:W-:Y:S05]  /*0ac0*/  BSYNC B1 ;  /* 0x0000000000017941 */ /* 0x000fea0003800000 */
.L_x_12503:
[----:B------:R-:W-:Y:S01]  /*0ad0*/  STG.E.128 desc[UR4][R24.64+0x30], R4 ;  /* 0x0000300418007986 */ /* 0x000fe2000c101d04 */
[----:B------:R-:W-:Y:S05]  /*0ae0*/  EXIT ;  /* 0x000000000000794d */ /* 0x000fea0003800000 */
.L_x_12488:
        /* <DEDUP_REMOVED lines=76> */
.L_x_12506:
[----:B------:R-:W-:Y:S05]  /*0fb0*/  BSYNC B1 ;  /* 0x0000000000017941 */ /* 0x000fea0003800000 */
.L_x_12505:
        /* <DEDUP_REMOVED lines=18> */
[----:B------:R-:W-:Y:S05]  /*10e0*/  CALL.REL.NOINC `($__internal_27_$__cuda_sm20_dblrcp_rn_slowpath_v3) ;  /* 0x0000000c000c7944 */ /* 0x000fea0003c00000 */
[----:B------:R-:W-:Y:S01]  /*10f0*/  MOV R28, R2 ;  /* 0x00000002001c7202 */ /* 0x000fe20000000f00 */
[----:B------:R-:W-:-:S07]  /*1100*/  IMAD.MOV.U32 R29, RZ, RZ, R3 ;  /* 0x000000ffff1d7224 */ /* 0x000fce00078e0003 */
.L_x_12508:
[----:B------:R-:W-:Y:S05]  /*1110*/  BSYNC B1 ;  /* 0x0000000000017941 */ /* 0x000fea0003800000 */
.L_x_12507:
        /* <DEDUP_REMOVED lines=21> */
.L_x_12510:
[----:B------:R-:W-:Y:S05]  /*1270*/  BSYNC B1 ;  /* 0x0000000000017941 */ /* 0x000fea0003800000 */
.L_x_12509:
        /* <DEDUP_REMOVED lines=19> */
[----:B------:R-:W-:Y:S01]  /*13b0*/  MOV R24, R2 ;  /* 0x0000000200187202 */ /* 0x000fe20000000f00 */
[----:B------:R-:W-:-:S07]  /*13c0*/  IMAD.MOV.U32 R25, RZ, RZ, R3 ;  /* 0x000000ffff197224 */ /* 0x000fce00078e0003 */
.L_x_12512:
[----:B------:R-:W-:Y:S05]  /*13d0*/  BSYNC B1 ;  /* 0x0000000000017941 */ /* 0x000fea0003800000 */
.L_x_12511:
        /* <DEDUP_REMOVED lines=21> */
.L_x_12514:
[----:B------:R-:W-:Y:S05]  /*1530*/  BSYNC B1 ;  /* 0x0000000000017941 */ /* 0x000fea0003800000 */
.L_x_12513:
        /* <DEDUP_REMOVED lines=21> */
.L_x_12516:
[----:B------:R-:W-:Y:S05]  /*1690*/  BSYNC B1 ;  /* 0x0000000000017941 */ /* 0x000fea0003800000 */
.L_x_12515:
        /* <DEDUP_REMOVED lines=21> */
.L_x_12518:
[----:B------:R-:W-:Y:S05]  /*17f0*/  BSYNC B1 ;  /* 0x0000000000017941 */ /* 0x000fea0003800000 */
.L_x_12517:
        /* <DEDUP_REMOVED lines=21> */
.L_x_12520:
[----:B------:R-:W-:Y:S05]  /*1950*/  BSYNC B1 ;  /* 0x0000000000017941 */ /* 0x000fea0003800000 */
.L_x_12519:
        /* <DEDUP_REMOVED lines=22> */
.L_x_12523:
[----:B------:R-:W-:-:S13]  /*1ac0*/  ISETP.GE.AND P0, PT, R20, R21, PT ;  /* 0x000000151400720c */ /* 0x000fda0003f06270 */
[----:B------:R-:W-:Y:S05]  /*1ad0*/  @P0 BRA `(.L_x_12525) ;  /* 0x0000000000300947 */ /* 0x000fea0003800000 */
[----:B0-----:R-:W0:Y:S01]  /*1ae0*/  LDC.64 R2, c[0x0][0x218] ;  /* 0x00008600ff027b82 */ /* 0x001e220000000a00 */
[----:B------:R-:W-:Y:S01]  /*1af0*/  IADD3 R5, R34, R20, RZ ;  /* 0x0000001422057210 */ /* 0x000fe20007ffe0ff */
[----:B------:R-:W-:-:S04]  /*1b00*/  VIADD R20, R20, 0x80 ;  /* 0x0000008014147836 */ /* 0x000fc80000000000 */
[----:B0-----:R-:W-:-:S05]  /*1b10*/  IMAD.WIDE.U32 R2, R5, 0x8, R2 ;  /* 0x0000000805027825 */ /* 0x001fca00078e0002 */
[----:B------:R1:W-:Y:S02]  /*1b20*/  STG.E.64 desc[UR4][R2.64], R24 ;  /* 0x0000001802007986 */ /* 0x0003e4000c101b04 */
.L_x_12524:
[----:B------:R-:W-:-:S13]  /*1b30*/  ISETP.GE.AND P0, PT, R20, R21, PT ;  /* 0x000000151400720c */ /* 0x000fda0003f06270 */
[----:B------:R-:W-:Y:S05]  /*1b40*/  @P0 BRA `(.L_x_12526) ;  /* 0x0000000000340947 */ /* 0x000fea0003800000 */
[----:B01----:R-:W0:Y:S01]  /*1b50*/  LDC.64 R2, c[0x0][0x218] ;  /* 0x00008600ff027b82 */ /* 0x003e220000000a00 */
[----:B------:R-:W-:Y:S01]  /*1b60*/  IMAD.IADD R5, R34, 0x1, R20 ;  /* 0x0000000122057824 */ /* 0x000fe200078e0214 */
[----:B------:R-:W-:-:S03]  /*1b70*/  IADD3 R20, R20, 0x80, RZ ;  /* 0x0000008014147810 */ /* 0x000fc60007ffe0ff */
[----:B0-----:R-:W-:-:S05]  /*1b80*/  IMAD.WIDE.U32 R2, R5, 0x8, R2 ;  /* 0x0000000805027825 */ /* 0x001fca00078e0002 */
[----:B------:R1:W-:Y:S02]  /*1b90*/  STG.E.64 desc[UR4][R2.64], R6 ;  /* 0x0000000602007986 */ /* 0x0003e4000c101b04 */
.L_x_12525:
        /* <DEDUP_REMOVED lines=8> */
.L_x_12526:
[----:B------:R-:W-:Y:S05]  /*1c20*/  BSYNC B1 ;  /* 0x0000000000017941 */ /* 0x000fea0003800000 */
.L_x_12522:
[----:B------:R-:W-:-:S13]  /*1c30*/  ISETP.GE.AND P0, PT, R20, R21, PT ;  /* 0x000000151400720c */ /* 0x000fda0003f06270 */
[----:B012---:R-:W0:Y:S01]  /*1c40*/  @!P0 LDC.64 R2, c[0x0][0x218] ;  /* 0x00008600ff028b82 */ /* 0x007e220000000a00 */
[----:B------:R-:W-:Y:S01]  /*1c50*/  @!P0 IADD3 R5, R34, R20, RZ ;  /* 0x0000001422058210 */ /* 0x000fe20007ffe0ff */
[----:B------:R-:W-:-:S04]  /*1c60*/  @!P0 VIADD R20, R20, 0x80 ;  /* 0x0000008014148836 */ /* 0x000fc80000000000 */
[----:B0-----:R-:W-:-:S05]  /*1c70*/  @!P0 IMAD.WIDE.U32 R2, R5, 0x8, R2 ;  /* 0x0000000805028825 */ /* 0x001fca00078e0002 */
[----:B------:R2:W-:Y:S02]  /*1c80*/  @!P0 STG.E.64 desc[UR4][R2.64], R10 ;  /* 0x0000000a02008986 */ /* 0x0005e4000c101b04 */
.L_x_12527:
[----:B------:R-:W-:Y:S05]  /*1c90*/  BSYNC B0 ;  /* 0x0000000000007941 */ /* 0x000fea0003800000 */
.L_x_12521:
        /* <DEDUP_REMOVED lines=8> */
        .weak           $__internal_27_$__cuda_sm20_dblrcp_rn_slowpath_v3
        .type           $__internal_27_$__cuda_sm20_dblrcp_rn_slowpath_v3,@function
        .size           $__internal_27_$__cuda_sm20_dblrcp_rn_slowpath_v3,(.L_x_19553 - $__internal_27_$__cuda_sm20_dblrcp_rn_slowpath_v3)
$__internal_27_$__cuda_sm20_dblrcp_rn_slowpath_v3:
        /* <DEDUP_REMOVED lines=26> */
.L_x_12531:
        /* <DEDUP_REMOVED lines=9> */
.L_x_12529:
[----:B------:R-:W-:Y:S02]  /*1f50*/  LOP3.LUT R23, R5, 0x80000, RZ, 0xfc, !PT ;  /* 0x0008000005177812 */ /* 0x000fe400078efcff */
[----:B------:R-:W-:-:S07]  /*1f60*/  MOV R22, R4 ;  /* 0x0000000400167202 */ /* 0x000fce0000000f00 */
.L_x_12530:
[----:B------:R-:W-:Y:S05]  /*1f70*/  BSYNC B0 ;  /* 0x0000000000007941 */ /* 0x000fea0003800000 */
.L_x_12528:
[----:B------:R-:W-:Y:S01]  /*1f80*/  MOV R4, R0 ;  /* 0x0000000000047202 */ /* 0x000fe20000000f00 */
[----:B------:R-:W-:Y:S02]  /*1f90*/  IMAD.MOV.U32 R5, RZ, RZ, 0x0 ;  /* 0x00000000ff057424 */ /* 0x000fe400078e00ff */
[----:B------:R-:W-:Y:S02]  /*1fa0*/  IMAD.MOV.U32 R2, RZ, RZ, R22 ;  /* 0x000000ffff027224 */ /* 0x000fe400078e0016 */
[----:B------:R-:W-:Y:S01]  /*1fb0*/  IMAD.MOV.U32 R3, RZ, RZ, R23 ;  /* 0x000000ffff037224 */ /* 0x000fe200078e0017 */
[----:B------:R-:W-:Y:S06]  /*1fc0*/  RET.REL.NODEC R4 `(_ZN2at6native29vectorized_elementwise_kernelILi8EZZZNS0_22reciprocal_kernel_cudaERNS_18TensorIteratorBaseEENKUlvE_clEvENKUlvE_clEvEUldE_St5arrayIPcLm2EEEEviT0_T1_) ;  /* 0xffffffe0040c7950 */ /* 0x000fec0003c3ffff */
.L_x_12532:
        /* <DEDUP_REMOVED lines=11> */
.L_x_19553:


//--------------------- .text._ZN2at6native18elementwise_kernelILi128ELi4EZNS0_15gpu_kernel_implIZZZNS0_17floor_kernel_cudaERNS_18TensorIteratorBaseEENKUlvE_clEvENKUlvE2_clEvEUlN3c108BFloat16EE_EEvS4_RKT_EUliE_EEviT1_ --------------------------
	.section	.text._ZN2at6native18elementwise_kernelILi128ELi4EZNS0_15gpu_kernel_implIZZZNS0_17floor_kernel_cudaERNS_18TensorIteratorBaseEENKUlvE_clEvENKUlvE2_clEvEUlN3c108BFloat16EE_EEvS4_RKT_EUliE_EEviT1_,"ax",@progbits
	.align	128
        .global         _ZN2at6native18elementwise_kernelILi128ELi4EZNS0_15gpu_kernel_implIZZZNS0_17floor_kernel_cudaERNS_18TensorIteratorBaseEENKUlvE_clEvENKUlvE2_clEvEUlN3c108BFloat16EE_EEvS4_RKT_EUliE_EEviT1_
        .type           _ZN2at6native18elementwise_kernelILi128ELi4EZNS0_15gpu_kernel_implIZZZNS0_17floor_kernel_cudaERNS_18TensorIteratorBaseEENKUlvE_clEvENKUlvE2_clEvEUlN3c108BFloat16EE_EEvS4_RKT_EUliE_EEviT1_,@function
        .size           _ZN2at6native18elementwise_kernelILi128ELi4EZNS0_15gpu_kernel_implIZZZNS0_17floor_kernel_cudaERNS_18TensorIteratorBaseEENKUlvE_clEvENKUlvE2_clEvEUlN3c108BFloat16EE_EEvS4_RKT_EUliE_EEviT1_,(.L_x_19680 - _ZN2at6native18elementwise_kernelILi128ELi4EZNS0_15gpu_kernel_implIZZZNS0_17floor_kernel_cudaERNS_18TensorIteratorBaseEENKUlvE_clEvENKUlvE2_clEvEUlN3c108BFloat16EE_EEvS4_RKT_EUliE_EEviT1_)
        .other          _ZN2at6native18elementwise_kernelILi128ELi4EZNS0_15gpu_kernel_implIZZZNS0_17floor_kernel_cudaERNS_18TensorIteratorBaseEENKUlvE_clEvENKUlvE2_clEvEUlN3c108BFloat16EE_EEvS4_RKT_EUliE_EEviT1_,@"STO_CUDA_ENTRY STV_DEFAULT"
_ZN2at6native18elementwise_kernelILi128ELi4EZNS0_15gpu_kernel_implIZZZNS0_17floor_kernel_cudaERNS_18TensorIteratorBaseEENKUlvE_clEvENKUlvE2_clEvEUlN3c108BFloat16EE_EEvS4_RKT_EUliE_EEviT1_:
.text._ZN2at6native18elementwise_kernelILi128ELi4EZNS0_15gpu_kernel_implIZZZNS0_17floor_kernel_cudaERNS_18TensorIteratorBaseEENKUlvE_clEvENKUlvE2_clEvEUlN3c108BFloat16EE_EEvS4_RKT_EUliE_EEviT1_:
        /* <DEDUP_REMOVED lines=313> */
.L_x_12535:
        /* <DEDUP_REMOVED lines=22> */
.L_x_12539:
[----:B------:R-:W2:Y:S02]  /*14f0*/  LDG.E.U8 R2, desc[UR36][R2.64] ;  /* 0x0000002402027981 */ /* 0x000ea4000c1e1100 */
[----:B--2---:R-:W-:-:S04]  /*1500*/  I2FP.F32.U32 R0, R2 ;  /* 0x0000000200007245 */ /* 0x004fc80000201000 */
[----:B------:R-:W-:Y:S01]  /*1510*/  F2FP.BF16.F32.PACK_AB R0, RZ, R0 ;  /* 0x00000000ff00723e */ /* 0x000fe200000010ff */
[----:B------:R-:W-:Y:S06]  /*1520*/  BRA `(.L_x_12541) ;  /* 0x0000000c00907947 */ /* 0x000fec0003800000 */
.L_x_12538:
        /* <DEDUP_REMOVED lines=10> */
.L_x_12543:
[----:B------:R-:W2:Y:S02]  /*15d0*/  LDG.E R2, desc[UR36][R2.64] ;  /* 0x0000002402027981 */ /* 0x000ea4000c1e1900 */
[----:B--2---:R-:W-:-:S04]  /*15e0*/  I2FP.F32.S32 R0, R2 ;  /* 0x0000000200007245 */ /* 0x004fc80000201400 */
[----:B------:R-:W-:Y:S01]  /*15f0*/  F2FP.BF16.F32.PACK_AB R0, RZ, R0 ;  /* 0x00000000ff00723e */ /* 0x000fe200000010ff */
[----:B------:R-:W-:Y:S06]  /*1600*/  BRA `(.L_x_12541) ;  /* 0x0000000c00587947 */ /* 0x000fec0003800000 */
.L_x_12542:
[----:B------:R-:W2:Y:S02]  /*1610*/  LDG.E.U16 R2, desc[UR36][R2.64] ;  /* 0x0000002402027981 */ /* 0x000ea4000c1e1500 */
[----:B--2---:R-:W0:Y:S02]  /*1620*/  I2F.S16 R0, R2 ;  /* 0x0000000200007306 */ /* 0x004e240000101400 */
[----:B0-----:R-:W-:Y:S01]  /*1630*/  F2FP.BF16.F32.PACK_AB R0, RZ, R0 ;  /* 0x00000000ff00723e */ /* 0x001fe200000010ff */
[----:B------:R-:W-:Y:S06]  /*1640*/  BRA `(.L_x_12541) ;  /* 0x0000000c00487947 */ /* 0x000fec0003800000 */
.L_x_12537:
        /* <DEDUP_REMOVED lines=9> */
.L_x_12545:
[----:B------:R-:W2:Y:S02]  /*16e0*/  LDG.E.U16 R0, desc[UR36][R2.64] ;  /* 0x0000002402007981 */ /* 0x000ea4000c1e1500 */
[----:B--2---:R-:W-:-:S05]  /*16f0*/  HADD2.F32 R0, -RZ, R0.H0_H0 ;  /* 0x20000000ff007230 */ /* 0x004fca0000004100 */
[----:B------:R-:W-:Y:S01]  /*1700*/  F2FP.BF16.F32.PACK_AB R0, RZ, R0 ;  /* 0x00000000ff00723e */ /* 0x000fe200000010ff */
[----:B------:R-:W-:Y:S06]  /*1710*/  BRA `(.L_x_12541) ;  /* 0x0000000c00147947 */ /* 0x000fec0003800000 */
.L_x_12544:
        /* <DEDUP_REMOVED lines=9> */
.L_x_12547:
[----:B------:R-:W2:Y:S02]  /*17b0*/  LDG.E.U16 R2, desc[UR36][R2.64] ;  /* 0x0000002402027981 */ /* 0x000ea4000c1e1500 */
[----:B--2---:R-:W-:-:S05]  /*17c0*/  HADD2.F32 R0, -RZ, R2.H0_H0 ;  /* 0x20000002ff007230 */ /* 0x004fca0000004100 */
[----:B------:R-:W-:Y:S01]  /*17d0*/  F2FP.BF16.F32.PACK_AB R0, RZ, R0 ;  /* 0x00000000ff00723e */ /* 0x000fe200000010ff */
[----:B------:R-:W-:Y:S06]  /*17e0*/  BRA `(.L_x_12541) ;  /* 0x0000000800e07947 */ /* 0x000fec0003800000 */
.L_x_12546:
        /* <DEDUP_REMOVED lines=8> */
.L_x_12536:
        /* <DEDUP_REMOVED lines=13> */
.L_x_12550:
        /* <DEDUP_REMOVED lines=8> */
.L_x_12549:
        /* <DEDUP_REMOVED lines=28> */
.L_x_12552:
        /* <DEDUP_REMOVED lines=15> */
.L_x_12551:
[----:B------:R0:W5:Y:S01]  /*1c70*/  LDG.E.U16 R0, desc[UR36][R2.64] ;  /* 0x0000002402007981 */ /* 0x000162000c1e1500 */
[----:B------:R-:W-:Y:S05]  /*1c80*/  BRA `(.L_x_12541) ;  /* 0x0000000400b87947 */ /* 0x000fea0003800000 */
.L_x_12548:
        /* <DEDUP_REMOVED lines=12> */
.L_x_12555:
        /* <DEDUP_REMOVED lines=21> */
.L_x_12559:
[----:B------:R-:W-:Y:S05]  /*1ea0*/  BSYNC B1 ;  /* 0x0000000000017941 */ /* 0x000fea0003800000 */
.L_x_12558:
[----:B------:R-:W-:Y:S01]  /*1eb0*/  LEA R3, R0, 0x3b800000, 0x17 ;  /* 0x3b80000000037811 */ /* 0x000fe200078eb8ff */
[----:B------:R-:W-:-:S05]  /*1ec0*/  IMAD.SHL.U32 R0, R2, 0x100000, RZ ;  /* 0x0010000002007824 */ /* 0x000fca00078e00ff */
[----:B------:R-:W-:-:S07]  /*1ed0*/  LOP3.LUT R0, R3, R0, R4, 0xfe, !PT ;  /* 0x0000000003007212 */ /* 0x000fce00078efe04 */
.L_x_12557:
[----:B------:R-:W-:Y:S05]  /*1ee0*/  BSYNC B0 ;  /* 0x0000000000007941 */ /* 0x000fea0003800000 */
.L_x_12556:
[----:B------:R-:W-:Y:S01]  /*1ef0*/  F2FP.BF16.F32.PACK_AB R0, RZ, R0 ;  /* 0x00000000ff00723e */ /* 0x000fe200000010ff */
[----:B------:R-:W-:Y:S06]  /*1f00*/  BRA `(.L_x_12541) ;  /* 0x0000000400187947 */ /* 0x000fec0003800000 */
.L_x_12554:
        /* <DEDUP_REMOVED lines=21> */
.L_x_12563:
[----:B------:R-:W-:Y:S05]  /*2060*/  BSYNC B1 ;  /* 0x0000000000017941 */ /* 0x000fea0003800000 */
.L_x_12562:
[----:B------:R-:W-:Y:S01]  /*2070*/  LEA R3, R0, 0x37800000, 0x17 ;  /* 0x3780000000037811 */ /* 0x000fe200078eb8ff */
[----:B------:R-:W-:-:S05]  /*2080*/  IMAD.SHL.U32 R0, R2, 0x200000, RZ ;  /* 0x0020000002007824 */ /* 0x000fca00078e00ff */
[----:B------:R-:W-:-:S07]  /*2090*/  LOP3.LUT R0, R3, R0, R4, 0xfe, !PT ;  /* 0x0000000003007212 */ /* 0x000fce00078efe04 */
.L_x_12561:
[----:B------:R-:W-:Y:S05]  /*20a0*/  BSYNC B0 ;  /* 0x0000000000007941 */ /* 0x000fea0003800000 */
.L_x_12560:
[----:B------:R-:W-:Y:S01]  /*20b0*/  F2FP.BF16.F32.PACK_AB R0, RZ, R0 ;  /* 0x00000000ff00723e */ /* 0x000fe200000010ff */
[----:B------:R-:W-:Y:S06]  /*20c0*/  BRA `(.L_x_12541) ;  /* 0x0000000000a87947 */ /* 0x000fec0003800000 */
.L_x_12553:
        /* <DEDUP_REMOVED lines=14> */
.L_x_12567:
[----:B------:R-:W-:Y:S05]  /*21b0*/  BSYNC B0 ;  /* 0x0000000000007941 */ /* 0x000fea0003800000 */
.L_x_12566:
[----:B------:R-:W-:Y:S01]  /*21c0*/  F2FP.BF16.F32.PACK_AB R0, RZ, R0 ;  /* 0x00000000ff00723e */ /* 0x000fe200000010ff */
[----:B------:R-:W-:Y:S06]  /*21d0*/  BRA `(.L_x_12541) ;  /* 0x0000000000647947 */ /* 0x000fec0003800000 */
.L_x_12540:
        /* <DEDUP_REMOVED lines=16> */
.L_x_12568:
[----:B------:R-:W-:Y:S01]  /*22e0*/  PRMT R0, RZ, 0x7610, R0 ;  /* 0x00007610ff007816 */ /* 0x000fe20000000000 */
[----:B------:R-:W-:Y:S06]  /*22f0*/  BRA `(.L_x_12541) ;  /* 0x00000000001c7947 */ /* 0x000fec0003800000 */
.L_x_12565:
[----:B------:R-:W2:Y:S02]  /*2300*/  LDG.E.64 R2, desc[UR36][R2.64] ;  /* 0x0000002402027981 */ /* 0x000ea4000c1e1b00 */
[----:B--2---:R-:W0:Y:S02]  /*2310*/  I2F.U64 R0, R2 ;  /* 0x0000000200007312 */ /* 0x004e240000301000 */
[----:B0-----:R-:W-:Y:S01]  /*2320*/  F2FP.BF16.F32.PACK_AB R0, RZ, R0 ;  /* 0x00000000ff00723e */ /* 0x001fe200000010ff */
[----:B------:R-:W-:Y:S06]  /*2330*/  BRA `(.L_x_12541) ;  /* 0x00000000000c7947 */ /* 0x000fec0003800000 */
.L_x_12564:
[----:B------:R-:W2:Y:S02]  /*2340*/  LDG.E R2, desc[UR36][R2.64] ;  /* 0x0000002402027981 */ /* 0x000ea4000c1e1900 */
[----:B--2---:R-:W-:-:S04]  /*2350*/  I2FP.F32.U32 R0, R2 ;  /* 0x0000000200007245 */ /* 0x004fc80000201000 */
[----:B------:R-:W-:-:S07]  /*2360*/  F2FP.BF16.F32.PACK_AB R0, RZ, R0 ;  /* 0x00000000ff00723e */ /* 0x000fce00000010ff */
.L_x_12541:
[----:B------:R-:W1:Y:S01]  /*2370*/  LDC.U8 R4, c[0x0][0x421] ;  /* 0x00010840ff047b82 */ /* 0x000e620000000000 */
[----:B-----5:R-:W-:-:S06]  /*2380*/  IMAD.U32 R0, R0, 0x10000, RZ ;  /* 0x0001000000007824 */ /* 0x020fcc00078e00ff */
[----:B------:R-:W0:Y:S08]  /*2390*/  FRND.FTZ.FLOOR R0, R0 ;  /* 0x0000000000007307 */ /* 0x000e300000215000 */
        /* <DEDUP_REMOVED lines=16> */
.L_x_12572:
[----:B------:R-:W-:-:S06]  /*24a0*/  IMAD.U32 R3, R3, 0x10000, RZ ;  /* 0x0001000003037824 */ /* 0x000fcc00078e00ff */
[----:B------:R-:W0:Y:S02]  /*24b0*/  F2I.S64.TRUNC R2, R3 ;  /* 0x0000000300027311 */ /* 0x000e24000020d900 */
[----:B0-----:R3:W-:Y:S01]  /*24c0*/  STG.E.U8 desc[UR36][R16.64], R2 ;  /* 0x0000000210007986 */ /* 0x0017e2000c101124 */
[----:B------:R-:W-:Y:S05]  /*24d0*/  BRA `(.L_x_12574) ;  /* 0x0000000c00847947 */ /* 0x000fea0003800000 */
.L_x_12571:
        /* <DEDUP_REMOVED lines=10> */
.L_x_12576:
[----:B------:R-:W-:-:S06]  /*2580*/  IMAD.U32 R3, R3, 0x10000, RZ ;  /* 0x0001000003037824 */ /* 0x000fcc00078e00ff */
[----:B------:R-:W0:Y:S02]  /*2590*/  F2I.FTZ.TRUNC.NTZ R3, R3 ;  /* 0x0000000300037305 */ /* 0x000e24000021f100 */
[----:B0-----:R1:W-:Y:S01]  /*25a0*/  STG.E desc[UR36][R16.64], R3 ;  /* 0x0000000310007986 */ /* 0x0013e2000c101924 */
[----:B------:R-:W-:Y:S05]  /*25b0*/  BRA `(.L_x_12574) ;  /* 0x0000000c004c7947 */ /* 0x000fea0003800000 */
.L_x_12575:
[----:B------:R-:W-:-:S06]  /*25c0*/  IMAD.U32 R3, R3, 0x10000, RZ ;  /* 0x0001000003037824 */ /* 0x000fcc00078e00ff */
[----:B------:R-:W0:Y:S02]  /*25d0*/  F2I.FTZ.TRUNC.NTZ R3, R3 ;  /* 0x0000000300037305 */ /* 0x000e24000021f100 */
[----:B0-----:R2:W-:Y:S01]  /*25e0*/  STG.E.U16 desc[UR36][R16.64], R3 ;  /* 0x0000000310007986 */ /* 0x0015e2000c101524 */
[----:B------:R-:W-:Y:S05]  /*25f0*/  BRA `(.L_x_12574) ;  /* 0x0000000c003c7947 */ /* 0x000fea0003800000 */
.L_x_12570:
        /* <DEDUP_REMOVED lines=9> */
.L_x_12578:
[----:B------:R-:W-:-:S05]  /*2690*/  IMAD.U32 R0, R3, 0x10000, RZ ;  /* 0x0001000003007824 */ /* 0x000fca00078e00ff */
[----:B------:R-:W-:-:S05]  /*26a0*/  F2FP.F16.F32.PACK_AB R0, RZ, R0 ;  /* 0x00000000ff00723e */ /* 0x000fca00000000ff */
[----:B------:R0:W-:Y:S01]  /*26b0*/  STG.E.U16 desc[UR36][R16.64], R0 ;  /* 0x0000000010007986 */ /* 0x0001e2000c101524 */
[----:B------:R-:W-:Y:S05]  /*26c0*/  BRA `(.L_x_12574) ;  /* 0x0000000c00087947 */ /* 0x000fea0003800000 */
.L_x_12577:
        /* <DEDUP_REMOVED lines=10> */
.L_x_12580:
[----:B------:R-:W-:-:S05]  /*2770*/  IMAD.U32 R3, R3, 0x10000, RZ ;  /* 0x0001000003037824 */ /* 0x000fca00078e00ff */
[----:B------:R-:W-:-:S04]  /*2780*/  F2FP.F16.F32.PACK_AB R3, RZ, R3 ;  /* 0x00000003ff03723e */ /* 0x000fc800000000ff */
[----:B------:R-:W-:-:S05]  /*2790*/  PRMT R3, R3, 0x5410, RZ ;  /* 0x0000541003037816 */ /* 0x000fca00000000ff */
[----:B------:R0:W-:Y:S01]  /*27a0*/  STG.E desc[UR36][R16.64], R3 ;  /* 0x0000000310007986 */ /* 0x0001e2000c101924 */
[----:B------:R-:W-:Y:S05]  /*27b0*/  BRA `(.L_x_12574) ;  /* 0x0000000800cc7947 */ /* 0x000fea0003800000 */
.L_x_12579:
[----:B------:R-:W-:-:S04]  /*27c0*/  IMAD.U32 R2, R3, 0x10000, RZ ;  /* 0x0001000003027824 */ /* 0x000fc800078e00ff */
[----:B------:R-:W-:-:S06]  /*27d0*/  FMUL.FTZ R2, R2, 1 ;  /* 0x3f80000002027820 */ /* 0x000fcc0000410000 */
[----:B------:R-:W0:Y:S02]  /*27e0*/  F2F.F64.F32 R2, R2 ;  /* 0x0000000200027310 */ /* 0x000e240000201800 */
[----:B0-----:R0:W-:Y:S01]  /*27f0*/  STG.E.64 desc[UR36][R16.64], R2 ;  /* 0x0000000210007986 */ /* 0x0011e2000c101b24 */
[----:B------:R-:W-:Y:S05]  /*2800*/  BRA `(.L_x_12574) ;  /* 0x0000000800b87947 */ /* 0x000fea0003800000 */
.L_x_12569:
        /* <DEDUP_REMOVED lines=13> */
.L_x_12583:
[----:B------:R-:W-:Y:S01]  /*28e0*/  IMAD.U32 R3, R3, 0x10000, RZ ;  /* 0x0001000003037824 */ /* 0x000fe200078e00ff */
[----:B------:R-:W-:-:S03]  /*28f0*/  CS2R R6, SRZ ;  /* 0x0000000000067805 */ /* 0x000fc6000001ff00 */
[----:B------:R-:W-:-:S04]  /*2900*/  FMUL.FTZ R3, R3, 1 ;  /* 0x3f80000003037820 */ /* 0x000fc80000410000 */
[----:B------:R-:W0:Y:S02]  /*2910*/  F2F.F64.F32 R4, R3 ;  /* 0x0000000300047310 */ /* 0x000e240000201800 */
[----:B0-----:R0:W-:Y:S01]  /*2920*/  STG.E.128 desc[UR36][R16.64], R4 ;  /* 0x0000000410007986 */ /* 0x0011e2000c101d24 */
[----:B------:R-:W-:Y:S05]  /*2930*/  BRA `(.L_x_12574) ;  /* 0x00000008006c7947 */ /* 0x000fea0003800000 */
.L_x_12582:
        /* <DEDUP_REMOVED lines=21> */
.L_x_12587:
[----:B------:R-:W-:Y:S05]  /*2a90*/  BSYNC B0 ;  /* 0x0000000000007941 */ /* 0x000fea0003800000 */
.L_x_12586:
[----:B------:R-:W-:-:S05]  /*2aa0*/  LOP3.LUT R3, R0, R3, RZ, 0xfc, !PT ;  /* 0x0000000300037212 */ /* 0x000fca00078efcff */
[----:B------:R0:W-:Y:S01]  /*2ab0*/  STG.E.U8 desc[UR36][R16.64], R3 ;  /* 0x0000000310007986 */ /* 0x0001e2000c101124 */
[----:B------:R-:W-:Y:S05]  /*2ac0*/  BRA `(.L_x_12574) ;  /* 0x0000000800087947 */ /* 0x000fea0003800000 */
.L_x_12585:
        /* <DEDUP_REMOVED lines=13> */
.L_x_12589:
[----:B------:R-:W-:Y:S01]  /*2ba0*/  IMAD.MOV.U32 R0, RZ, RZ, 0x7f ;  /* 0x0000007fff007424 */ /* 0x000fe200078e00ff */
[----:B------:R-:W-:-:S04]  /*2bb0*/  ISETP.GT.U32.AND P0, PT, R2, 0x7f800000, PT ;  /* 0x7f8000000200780c */ /* 0x000fc80003f04070 */
[----:B------:R-:W-:-:S09]  /*2bc0*/  SEL R0, R0, 0x7c, P0 ;  /* 0x0000007c00007807 */ /* 0x000fd20000000000 */
.L_x_12590:
[----:B------:R-:W-:Y:S05]  /*2bd0*/  BSYNC B0 ;  /* 0x0000000000007941 */ /* 0x000fea0003800000 */
.L_x_12588:
[----:B------:R-:W-:-:S04]  /*2be0*/  LOP3.LUT R2, R3, 0x80000000, RZ, 0xc0, !PT ;  /* 0x8000000003027812 */ /* 0x000fc800078ec0ff */
[----:B------:R-:W-:-:S04]  /*2bf0*/  SHF.R.U32.HI R3, RZ, 0x18, R2 ;  /* 0x00000018ff037819 */ /* 0x000fc80000011602 */
[----:B------:R-:W-:-:S05]  /*2c00*/  LOP3.LUT R3, R0, R3, RZ, 0xfc, !PT ;  /* 0x0000000300037212 */ /* 0x000fca00078efcff */
[----:B------:R0:W-:Y:S01]  /*2c10*/  STG.E.U8 desc[UR36][R16.64], R3 ;  /* 0x0000000310007986 */ /* 0x0001e2000c101124 */
[----:B------:R-:W-:Y:S05]  /*2c20*/  BRA `(.L_x_12574) ;  /* 0x0000000400b07947 */ /* 0x000fea0003800000 */
.L_x_12584:
[----:B------:R0:W-:Y:S01]  /*2c30*/  STG.E.U16 desc[UR36][R16.64], R3 ;  /* 0x0000000310007986 */ /* 0x0001e2000c101524 */
[----:B------:R-:W-:Y:S05]  /*2c40*/  BRA `(.L_x_12574) ;  /* 0x0000000400a87947 */ /* 0x000fea0003800000 */
.L_x_12581:
        /* <DEDUP_REMOVED lines=12> */
.L_x_12593:
        /* <DEDUP_REMOVED lines=17> */
.L_x_12596:
[----:B------:R-:W-:-:S04]  /*2e20*/  LOP3.LUT R2, R3, 0x80000000, RZ, 0xc0, !PT ;  /* 0x8000000003027812 */ /* 0x000fc800078ec0ff */
[----:B------:R-:W-:-:S04]  /*2e30*/  SHF.R.U32.HI R3, RZ, 0x18, R2 ;  /* 0x00000018ff037819 */ /* 0x000fc80000011602 */
[----:B------:R-:W-:-:S04]  /*2e40*/  LOP3.LUT R0, R0, R3, RZ, 0xfc, !PT ;  /* 0x0000000300007212 */ /* 0x000fc800078efcff */
[----:B------:R-:W-:-:S07]  /*2e50*/  PRMT R8, R0, 0x7610, R8 ;  /* 0x0000761000087816 */ /* 0x000fce0000000008 */
.L_x_12595:
[----:B------:R-:W-:Y:S05]  /*2e60*/  BSYNC B0 ;  /* 0x0000000000007941 */ /* 0x000fea0003800000 */
.L_x_12594:
[----:B------:R0:W-:Y:S01]  /*2e70*/  STG.E.U8 desc[UR36][R16.64], R8 ;  /* 0x0000000810007986 */ /* 0x0001e2000c101124 */
[----:B------:R-:W-:Y:S05]  /*2e80*/  BRA `(.L_x_12574) ;  /* 0x0000000400187947 */ /* 0x000fea0003800000 */
.L_x_12592:
        /* <DEDUP_REMOVED lines=17> */
.L_x_12599:
[----:B------:R-:W-:-:S04]  /*2fa0*/  LOP3.LUT R2, R3, 0x80000000, RZ, 0xc0, !PT ;  /* 0x8000000003027812 */ /* 0x000fc800078ec0ff */
[----:B------:R-:W-:-:S04]  /*2fb0*/  SHF.R.U32.HI R3, RZ, 0x18, R2 ;  /* 0x00000018ff037819 */ /* 0x000fc80000011602 */
[----:B------:R-:W-:-:S04]  /*2fc0*/  LOP3.LUT R0, R0, R3, RZ, 0xfc, !PT ;  /* 0x0000000300007212 */ /* 0x000fc800078efcff */
[----:B------:R-:W-:-:S07]  /*2fd0*/  PRMT R8, R0, 0x7610, R8 ;  /* 0x0000761000087816 */ /* 0x000fce0000000008 */
.L_x_12598:
[----:B------:R-:W-:Y:S05]  /*2fe0*/  BSYNC B0 ;  /* 0x0000000000007941 */ /* 0x000fea0003800000 */
.L_x_12597:
[----:B------:R0:W-:Y:S01]  /*2ff0*/  STG.E.U8 desc[UR36][R16.64], R8 ;  /* 0x0000000810007986 */ /* 0x0001e2000c101124 */
[----:B------:R-:W-:Y:S05]  /*3000*/  BRA `(.L_x_12574) ;  /* 0x0000000000b87947 */ /* 0x000fea0003800000 */
.L_x_12591:
        /* <DEDUP_REMOVED lines=22> */
.L_x_12573:
        /* <DEDUP_REMOVED lines=16> */
.L_x_12602:
[----:B------:R-:W-:Y:S05]  /*3270*/  BRA `(.L_x_12574) ;  /* 0x00000000001c7947 */ /* 0x000fea0003800000 */
.L_x_12601:
[----:B------:R-:W-:-:S06]  /*3280*/  IMAD.U32 R3, R3, 0x10000, RZ ;  /* 0x0001000003037824 */ /* 0x000fcc00078e00ff */
[----:B------:R-:W0:Y:S02]  /*3290*/  F2I.U64.TRUNC R2, R3 ;  /* 0x0000000300027311 */ /* 0x000e24000020d800 */
[----:B0-----:R0:W-:Y:S01]  /*32a0*/  STG.E.64 desc[UR36][R16.64], R2 ;  /* 0x0000000210007986 */ /* 0x0011e2000c101b24 */
[----:B------:R-:W-:Y:S05]  /*32b0*/  BRA `(.L_x_12574) ;  /* 0x00000000000c7947 */ /* 0x000fea0003800000 */
.L_x_12600:
[----:B------:R-:W-:-:S06]  /*32c0*/  IMAD.U32 R3, R3, 0x10000, RZ ;  /* 0x0001000003037824 */ /* 0x000fcc00078e00ff */
[----:B------:R-:W0:Y:S02]  /*32d0*/  F2I.FTZ.U32.TRUNC.NTZ R3, R3 ;  /* 0x0000000300037305 */ /* 0x000e24000021f000 */
[----:B0-----:R0:W-:Y:S02]  /*32e0*/  STG.E desc[UR36][R16.64], R3 ;  /* 0x0000000310007986 */ /* 0x0011e4000c101924 */
.L_x_12574:
[----:B------:R-:W-:-:S04]  /*32f0*/  IMAD R18, R23, 0x200, R18 ;  /* 0x0000020017127824 */ /* 0x000fc800078e0212 */
[----:B------:R-:W-:-:S07]  /*3300*/  VIADD R19, R18, 0x80 ;  /* 0x0000008012137836 */ /* 0x000fce0000000000 */
.L_x_12534:
[----:B------:R-:W-:Y:S05]  /*3310*/  BSYNC B6 ;  /* 0x0000000000067941 */ /* 0x000fea0003800000 */
.L_x_12533:
        /* <DEDUP_REMOVED lines=307> */
.L_x_12605:
        /* <DEDUP_REMOVED lines=22> */
.L_x_12609:
[----:B------:R-:W2:Y:S02]  /*47b0*/  LDG.E.U8 R2, desc[UR36][R2.64] ;  /* 0x0000002402027981 */ /* 0x000ea4000c1e1100 */
[----:B--2---:R-:W-:-:S04]  /*47c0*/  I2FP.F32.U32 R0, R2 ;  /* 0x0000000200007245 */ /* 0x004fc80000201000 */
[----:B------:R-:W-:Y:S01]  /*47d0*/  F2FP.BF16.F32.PACK_AB R0, RZ, R0 ;  /* 0x00000000ff00723e */ /* 0x000fe200000010ff */
[----:B------:R-:W-:Y:S06]  /*47e0*/  BRA `(.L_x_12611) ;  /* 0x0000000c00907947 */ /* 0x000fec0003800000 */
.L_x_12608:
        /* <DEDUP_REMOVED lines=10> */
.L_x_12613:
[----:B------:R-:W2:Y:S02]  /*4890*/  LDG.E R2, desc[UR36][R2.64] ;  /* 0x0000002402027981 */ /* 0x000ea4000c1e1900 */
[----:B--2---:R-:W-:-:S04]  /*48a0*/  I2FP.F32.S32 R0, R2 ;  /* 0x0000000200007245 */ /* 0x004fc80000201400 */
[----:B------:R-:W-:Y:S01]  /*48b0*/  F2FP.BF16.F32.PACK_AB R0, RZ, R0 ;  /* 0x00000000ff00723e */ /* 0x000fe200000010ff */
[----:B------:R-:W-:Y:S06]  /*48c0*/  BRA `(.L_x_12611) ;  /* 0x0000000c00587947 */ /* 0x000fec0003800000 */
.L_x_12612:
[----:B------:R-:W2:Y:S02]  /*48d0*/  LDG.E.U16 R2, desc[UR36][R2.64] ;  /* 0x0000002402027981 */ /* 0x000ea4000c1e1500 */
[----:B--2---:R-:W0:Y:S02]  /*48e0*/  I2F.S16 R0, R2 ;  /* 0x0000000200007306 */ /* 0x004e240000101400 */
[----:B0-----:R-:W-:Y:S01]  /*48f0*/  F2FP.BF16.F32.PACK_AB R0, RZ, R0 ;  /* 0x00000000ff00723e */ /* 0x001fe200000010ff */
[----:B------:R-:W-:Y:S06]  /*4900*/  BRA `(.L_x_12611) ;  /* 0x0000000c00487947 */ /* 0x000fec0003800000 */
.L_x_12607:
        /* <DEDUP_REMOVED lines=9> */
.L_x_12615:
[----:B------:R-:W2:Y:S02]  /*49a0*/  LDG.E.U16 R0, desc[UR36][R2.64] ;  /* 0x0000002402007981 */ /* 0x000ea4000c1e1500 */
[----:B--2---:R-:W-:-:S05]  /*49b0*/  HADD2.F32 R0, -RZ, R0.H0_H0 ;  /* 0x20000000ff007230 */ /* 0x004fca0000004100 */
[----:B------:R-:W-:Y:S01]  /*49c0*/  F2FP.BF16.F32.PACK_AB R0, RZ, R0 ;  /* 0x00000000ff00723e */ /* 0x000fe200000010ff */
[----:B------:R-:W-:Y:S06]  /*49d0*/  BRA `(.L_x_12611) ;  /* 0x0000000c00147947 */ /* 0x000fec0003800000 */
.L_x_12614:
        /* <DEDUP_REMOVED lines=9> */
.L_x_12617:
[----:B------:R-:W2:Y:S02]  /*4a70*/  LDG.E.U16 R2, desc[UR36][R2.64] ;  /* 0x0000002402027981 */ /* 0x000ea4000c1e1500 */
[----:B--2---:R-:W-:-:S05]  /*4a80*/  HADD2.F32 R0, -RZ, R2.H0_H0 ;  /* 0x20000002ff007230 */ /* 0x004fca0000004100 */
[----:B------:R-:W-:Y:S01]  /*4a90*/  F2FP.BF16.F32.PACK_AB R0, RZ, R0 ;  /* 0x00000000ff00723e */ /* 0x000fe200000010ff */
[----:B------:R-:W-:Y:S06]  /*4aa0*/  BRA `(.L_x_12611) ;  /* 0x0000000800e07947 */ /* 0x000fec0003800000 */
.L_x_12616:
        /* <DEDUP_REMOVED lines=8> */
.L_x_12606:
        /* <DEDUP_REMOVED lines=13> */
.L_x_12620:
        /* <DEDUP_REMOVED lines=8> */
.L_x_12619:
        /* <DEDUP_REMOVED lines=28> */
.L_x_12622:
        /* <DEDUP_REMOVED lines=15> */
.L_x_12621:
[----:B------:R0:W5:Y:S01]  /*4f30*/  LDG.E.U16 R0, desc[UR36][R2.64] ;  /* 0x0000002402007981 */ /* 0x000162000c1e1500 */
[----:B------:R-:W-:Y:S05]  /*4f40*/  BRA `(.L_x_12611) ;  /* 0x0000000400b87947 */ /* 0x000fea0003800000 */
.L_x_12618:
        /* <DEDUP_REMOVED lines=12> */
.L_x_12625:
        /* <DEDUP_REMOVED lines=21> */
.L_x_12629:
[----:B------:R-:W-:Y:S05]  /*5160*/  BSYNC B1 ;  /* 0x0000000000017941 */ /* 0x000fea0003800000 */
.L_x_12628:
[----:B------:R-:W-:Y:S01]  /*5170*/  LEA R3, R0, 0x3b800000, 0x17 ;  /* 0x3b80000000037811 */ /* 0x000fe200078eb8ff */
[----:B------:R-:W-:-:S05]  /*5180*/  IMAD.SHL.U32 R0, R2, 0x100000, RZ ;  /* 0x0010000002007824 */ /* 0x000fca00078e00ff */
[----:B------:R-:W-:-:S07]  /*5190*/  LOP3.LUT R0, R3, R0, R4, 0xfe, !PT ;  /* 0x0000000003007212 */ /* 0x000fce00078efe04 */
.L_x_12627:
[----:B------:R-:W-:Y:S05]  /*51a0*/  BSYNC B0 ;  /* 0x0000000000007941 */ /* 0x000fea0003800000 */
.L_x_12626:
[----:B------:R-:W-:Y:S01]  /*51b0*/  F2FP.BF16.F32.PACK_AB R0, RZ, R0 ;  /* 0x00000000ff00723e */ /* 0x000fe200000010ff */
[----:B------:R-:W-:Y:S06]  /*51c0*/  BRA `(.L_x_12611) ;  /* 0x0000000400187947 */ /* 0x000fec0003800000 */
.L_x_12624:
        /* <DEDUP_REMOVED lines=21> */
.L_x_12633:
[----:B------:R-:W-:Y:S05]  /*5320*/  BSYNC B1 ;  /* 0x0000000000017941 */ /* 0x000fea0003800000 */
.L_x_12632:
[----:B------:R-:W-:Y:S01]  /*5330*/  LEA R3, R0, 0x37800000, 0x17 ;  /* 0x3780000000037811 */ /* 0x000fe200078eb8ff */
[----:B------:R-:W-:-:S05]  /*5340*/  IMAD.SHL.U32 R0, R2, 0x200000, RZ ;  /* 0x0020000002007824 */ /* 0x000fca00078e00ff */
[----:B------:R-:W-:-:S07]  /*5350*/  LOP3.LUT R0, R3, R0, R4, 0xfe, !PT ;  /* 0x0000000003007212 */ /* 0x000fce00078efe04 */
.L_x_12631:
[----:B------:R-:W-:Y:S05]  /*5360*/  BSYNC B0 ;  /* 0x0000000000007941 */ /* 0x000fea0003800000 */
.L_x_12630:
[----:B------:R-:W-:Y:S01]  /*5370*/  F2FP.BF16.F32.PACK_AB R0, RZ, R0 ;  /* 0x00000000ff00723e */ /* 0x000fe200000010ff */
[----:B------:R-:W-:Y:S06]  /*5380*/  BRA `(.L_x_12611) ;  /* 0x0000000000a87947 */ /* 0x000fec0003800000 */
.L_x_12623:
        /* <DEDUP_REMOVED lines=14> */
.L_x_12637:
[----:B------:R-:W-:Y:S05]  /*5470*/  BSYNC B0 ;  /* 0x0000000000007941 */ /* 0x000fea0003800000 */
.L_x_12636:
[----:B------:R-:W-:Y:S01]  /*5480*/  F2FP.BF16.F32.PACK_AB R0, RZ, R0 ;  /* 0x00000000ff00723e */ /* 0x000fe200000010ff */
[----:B------:R-:W-:Y:S06]  /*5490*/  BRA `(.L_x_12611) ;  /* 0x0000000000647947 */ /* 0x000fec0003800000 */
.L_x_12610:
        /* <DEDUP_REMOVED lines=16> */
.L_x_12638:
[----:B------:R-:W-:Y:S01]  /*55a0*/  PRMT R0, RZ, 0x7610, R0 ;  /* 0x00007610ff007816 */ /* 0x000fe20000000000 */
[----:B------:R-:W-:Y:S06]  /*55b0*/  BRA `(.L_x_12611) ;  /* 0x00000000001c7947 */ /* 0x000fec0003800000 */
.L_x_12635:
[----:B------:R-:W2:Y:S02]  /*55c0*/  LDG.E.64 R2, desc[UR36][R2.64] ;  /* 0x0000002402027981 */ /* 0x000ea4000c1e1b00 */
[----:B--2---:R-:W0:Y:S02]  /*55d0*/  I2F.U64 R0, R2 ;  /* 0x0000000200007312 */ /* 0x004e240000301000 */
[----:B0-----:R-:W-:Y:S01]  /*55e0*/  F2FP.BF16.F32.PACK_AB R0, RZ, R0 ;  /* 0x00000000ff00723e */ /* 0x001fe200000010ff */
[----:B------:R-:W-:Y:S06]  /*55f0*/  BRA `(.L_x_12611) ;  /* 0x00000000000c7947 */ /* 0x000fec0003800000 */
.L_x_12634:
[----:B------:R-:W2:Y:S02]  /*5600*/  LDG.E R2, desc[UR36][R2.64] ;  /* 0x0000002402027981 */ /* 0x000ea4000c1e1900 */
[----:B--2---:R-:W-:-:S04]  /*5610*/  I2FP.F32.U32 R0, R2 ;  /* 0x0000000200007245 */ /* 0x004fc80000201000 */
[----:B------:R-:W-:-:S07]  /*5620*/  F2FP.BF16.F32.PACK_AB R0, RZ, R0 ;  /* 0x00000000ff00723e */ /* 0x000fce00000010ff */
.L_x_12611:
        /* <DEDUP_REMOVED lines=19> */
.L_x_12642:
[----:B------:R-:W-:-:S06]  /*5760*/  IMAD.U32 R3, R3, 0x10000, RZ ;  /* 0x0001000003037824 */ /* 0x000fcc00078e00ff */
[----:B------:R-:W0:Y:S02]  /*5770*/  F2I.S64.TRUNC R2, R3 ;  /* 0x0000000300027311 */ /* 0x000e24000020d900 */
[----:B0-----:R0:W-:Y:S01]  /*5780*/  STG.E.U8 desc[UR36][R16.64], R2 ;  /* 0x0000000210007986 */ /* 0x0011e2000c101124 */
[----:B------:R-:W-:Y:S05]  /*5790*/  BRA `(.L_x_12644) ;  /* 0x0000000c00847947 */ /* 0x000fea0003800000 */
.L_x_12641:
        /* <DEDUP_REMOVED lines=10> */
.L_x_12646:
[----:B------:R-:W-:-:S06]  /*5840*/  IMAD.U32 R3, R3, 0x10000, RZ ;  /* 0x0001000003037824 */ /* 0x000fcc00078e00ff */
[----:B------:R-:W0:Y:S02]  /*5850*/  F2I.FTZ.TRUNC.NTZ R3, R3 ;  /* 0x0000000300037305 */ /* 0x000e24000021f100 */
[----:B0-----:R0:W-:Y:S01]  /*5860*/  STG.E desc[UR36][R16.64], R3 ;  /* 0x0000000310007986 */ /* 0x0011e2000c101924 */
[----:B------:R-:W-:Y:S05]  /*5870*/  BRA `(.L_x_12644) ;  /* 0x0000000c004c7947 */ /* 0x000fea0003800000 */
.L_x_12645:
[----:B------:R-:W-:-:S06]  /*5880*/  IMAD.U32 R3, R3, 0x10000, RZ ;  /* 0x0001000003037824 */ /* 0x000fcc00078e00ff */
[----:B------:R-:W0:Y:S02]  /*5890*/  F2I.FTZ.TRUNC.NTZ R3, R3 ;  /* 0x0000000300037305 */ /* 0x000e24000021f100 */
[----:B0-----:R0:W-:Y:S01]  /*58a0*/  STG.E.U16 desc[UR36][R16.64], R3 ;  /* 0x0000000310007986 */ /* 0x0011e2000c101524 */
[----:B------:R-:W-:Y:S05]  /*58b0*/  BRA `(.L_x_12644) ;  /* 0x0000000c003c7947 */ /* 0x000fea0003800000 */
.L_x_12640:
        /* <DEDUP_REMOVED lines=9> */
.L_x_12648:
[----:B------:R-:W-:-:S05]  /*5950*/  IMAD.U32 R0, R3, 0x10000, RZ ;  /* 0x0001000003007824 */ /* 0x000fca00078e00ff */
[----:B------:R-:W-:-:S05]  /*5960*/  F2FP.F16.F32.PACK_AB R0, RZ, R0 ;  /* 0x00000000ff00723e */ /* 0x000fca00000000ff */
[----:B------:R0:W-:Y:S01]  /*5970*/  STG.E.U16 desc[UR36][R16.64], R0 ;  /* 0x0000000010007986 */ /* 0x0001e2000c101524 */
[----:B------:R-:W-:Y:S05]  /*5980*/  BRA `(.L_x_12644) ;  /* 0x0000000c00087947 */ /* 0x000fea0003800000 */
.L_x_12647:
        /* <DEDUP_REMOVED lines=10> */
.L_x_12650:
[----:B------:R-:W-:-:S05]  /*5a30*/  IMAD.U32 R3, R3, 0x10000, RZ ;  /* 0x0001000003037824 */ /* 0x000fca00078e00ff */
[----:B------:R-:W-:-:S04]  /*5a40*/  F2FP.F16.F32.PACK_AB R3, RZ, R3 ;  /* 0x00000003ff03723e */ /* 0x000fc800000000ff */
[----:B------:R-:W-:-:S05]  /*5a50*/  PRMT R3, R3, 0x5410, RZ ;  /* 0x0000541003037816 */ /* 0x000fca00000000ff */
[----:B------:R0:W-:Y:S01]  /*5a60*/  STG.E desc[UR36][R16.64], R3 ;  /* 0x0000000310007986 */ /* 0x0001e2000c101924 */
[----:B------:R-:W-:Y:S05]  /*5a70*/  BRA `(.L_x_12644) ;  /* 0x0000000800cc7947 */ /* 0x000fea0003800000 */
.L_x_12649:
[----:B------:R-:W-:-:S04]  /*5a80*/  IMAD.U32 R2, R3, 0x10000, RZ ;  /* 0x0001000003027824 */ /* 0x000fc800078e00ff */
[----:B------:R-:W-:-:S06]  /*5a90*/  FMUL.FTZ R2, R2, 1 ;  /* 0x3f80000002027820 */ /* 0x000fcc0000410000 */
[----:B------:R-:W0:Y:S02]  /*5aa0*/  F2F.F64.F32 R2, R2 ;  /* 0x0000000200027310 */ /* 0x000e240000201800 */
[----:B0-----:R0:W-:Y:S01]  /*5ab0*/  STG.E.64 desc[UR36][R16.64], R2 ;  /* 0x0000000210007986 */ /* 0x0011e2000c101b24 */
[----:B------:R-:W-:Y:S05]  /*5ac0*/  BRA `(.L_x_12644) ;  /* 0x0000000800b87947 */ /* 0x000fea0003800000 */
.L_x_12639:
        /* <DEDUP_REMOVED lines=13> */
.L_x_12653:
[----:B------:R-:W-:Y:S01]  /*5ba0*/  IMAD.U32 R3, R3, 0x10000, RZ ;  /* 0x0001000003037824 */ /* 0x000fe200078e00ff */
[----:B------:R-:W-:-:S03]  /*5bb0*/  CS2R R6, SRZ ;  /* 0x0000000000067805 */ /* 0x000fc6000001ff00 */
[----:B------:R-:W-:-:S04]  /*5bc0*/  FMUL.FTZ R3, R3, 1 ;  /* 0x3f80000003037820 */ /* 0x000fc80000410000 */
[----:B------:R-:W0:Y:S02]  /*5bd0*/  F2F.F64.F32 R4, R3 ;  /* 0x0000000300047310 */ /* 0x000e240000201800 */
[----:B0-----:R0:W-:Y:S01]  /*5be0*/  STG.E.128 desc[UR36][R16.64], R4 ;  /* 0x0000000410007986 */ /* 0x0011e2000c101d24 */
[----:B------:R-:W-:Y:S05]  /*5bf0*/  BRA `(.L_x_12644) ;  /* 0x00000008006c7947 */ /* 0x000fea0003800000 */
.L_x_12652:
        /* <DEDUP_REMOVED lines=21> */
.L_x_12657:
[----:B------:R-:W-:Y:S05]  /*5d50*/  BSYNC B0 ;  /* 0x0000000000007941 */ /* 0x000fea0003800000 */
.L_x_12656:
[----:B------:R-:W-:-:S05]  /*5d60*/  LOP3.LUT R3, R0, R3, RZ, 0xfc, !PT ;  /* 0x0000000300037212 */ /* 0x000fca00078efcff */
[----:B------:R0:W-:Y:S01]  /*5d70*/  STG.E.U8 desc[UR36][R16.64], R3 ;  /* 0x0000000310007986 */ /* 0x0001e2000c101124 */
[----:B------:R-:W-:Y:S05]  /*5d80*/  BRA `(.L_x_12644) ;  /* 0x0000000800087947 */ /* 0x000fea0003800000 */
.L_x_12655:
        /* <DEDUP_REMOVED lines=13> */
.L_x_12659:
[----:B------:R-:W-:Y:S01]  /*5e60*/  IMAD.MOV.U32 R0, RZ, RZ, 0x7f ;  /* 0x0000007fff007424 */ /* 0x000fe200078e00ff */
[----:B------:R-:W-:-:S04]  /*5e70*/  ISETP.GT.U32.AND P0, PT, R2, 0x7f800000, PT ;  /* 0x7f8000000200780c */ /* 0x000fc80003f04070 */
[----:B------:R-:W-:-:S09]  /*5e80*/  SEL R0, R0, 0x7c, P0 ;  /* 0x0000007c00007807 */ /* 0x000fd20000000000 */
.L_x_12660:
[----:B------:R-:W-:Y:S05]  /*5e90*/  BSYNC B0 ;  /* 0x0000000000007941 */ /* 0x000fea0003800000 */
.L_x_12658:
[----:B------:R-:W-:-:S04]  /*5ea0*/  LOP3.LUT R2, R3, 0x80000000, RZ, 0xc0, !PT ;  /* 0x8000000003027812 */ /* 0x000fc800078ec0ff */
[----:B------:R-:W-:-:S04]  /*5eb0*/  SHF.R.U32.HI R3, RZ, 0x18, R2 ;  /* 0x00000018ff037819 */ /* 0x000fc80000011602 */
[----:B------:R-:W-:-:S05]  /*5ec0*/  LOP3.LUT R3, R0, R3, RZ, 0xfc, !PT ;  /* 0x0000000300037212 */ /* 0x000fca00078efcff */
[----:B------:R0:W-:Y:S01]  /*5ed0*/  STG.E.U8 desc[UR36][R16.64], R3 ;  /* 0x0000000310007986 */ /* 0x0001e2000c101124 */
[----:B------:R-:W-:Y:S05]  /*5ee0*/  BRA `(.L_x_12644) ;  /* 0x0000000400b07947 */ /* 0x000fea0003800000 */
.L_x_12654:
[----:B------:R0:W-:Y:S01]  /*5ef0*/  STG.E.U16 desc[UR36][R16.64], R3 ;  /* 0x0000000310007986 */ /* 0x0001e2000c101524 */
[----:B------:R-:W-:Y:S05]  /*5f00*/  BRA `(.L_x_12644) ;  /* 0x0000000400a87947 */ /* 0x000fea0003800000 */
.L_x_12651:
        /* <DEDUP_REMOVED lines=12> */
.L_x_12663:
        /* <DEDUP_REMOVED lines=17> */
.L_x_12666:
[----:B------:R-:W-:-:S04]  /*60e0*/  LOP3.LUT R2, R3, 0x80000000, RZ, 0xc0, !PT ;  /* 0x8000000003027812 */ /* 0x000fc800078ec0ff */
[----:B------:R-:W-:-:S04]  /*60f0*/  SHF.R.U32.HI R3, RZ, 0x18, R2 ;  /* 0x00000018ff037819 */ /* 0x000fc80000011602 */
[----:B------:R-:W-:-:S04]  /*6100*/  LOP3.LUT R0, R0, R3, RZ, 0xfc, !PT ;  /* 0x0000000300007212 */ /* 0x000fc800078efcff */
[----:B------:R-:W-:-:S07]  /*6110*/  PRMT R8, R0, 0x7610, R8 ;  /* 0x0000761000087816 */ /* 0x000fce0000000008 */
.L_x_12665:
[----:B------:R-:W-:Y:S05]  /*6120*/  BSYNC B0 ;  /* 0x0000000000007941 */ /* 0x000fea0003800000 */
.L_x_12664:
[----:B------:R3:W-:Y:S01]  /*6130*/  STG.E.U8 desc[UR36][R16.64], R8 ;  /* 0x0000000810007986 */ /* 0x0007e2000c101124 */
[----:B------:R-:W-:Y:S05]  /*6140*/  BRA `(.L_x_12644) ;  /* 0x0000000400187947 */ /* 0x000fea0003800000 */
.L_x_12662:
        /* <DEDUP_REMOVED lines=17> */
.L_x_12669:
[----:B------:R-:W-:-:S04]  /*6260*/  LOP3.LUT R2, R3, 0x80000000, RZ, 0xc0, !PT ;  /* 0x8000000003027812 */ /* 0x000fc800078ec0ff */
[----:B------:R-:W-:-:S04]  /*6270*/  SHF.R.U32.HI R3, RZ, 0x18, R2 ;  /* 0x00000018ff037819 */ /* 0x000fc80000011602 */
[----:B------:R-:W-:-:S04]  /*6280*/  LOP3.LUT R0, R0, R3, RZ, 0xfc, !PT ;  /* 0x0000000300007212 */ /* 0x000fc800078efcff */
[----:B------:R-:W-:-:S07]  /*6290*/  PRMT R8, R0, 0x7610, R8 ;  /* 0x0000761000087816 */ /* 0x000fce0000000008 */
.L_x_12668:
[----:B------:R-:W-:Y:S05]  /*62a0*/  BSYNC B0 ;  /* 0x0000000000007941 */ /* 0x000fea0003800000 */
.L_x_12667:
[----:B------:R0:W-:Y:S01]  /*62b0*/  STG.E.U8 desc[UR36][R16.64], R8 ;  /* 0x0000000810007986 */ /* 0x0001e2000c101124 */
[----:B------:R-:W-:Y:S05]  /*62c0*/  BRA `(.L_x_12644) ;  /* 0x0000000000b87947 */ /* 0x000fea0003800000 */
.L_x_12661:
        /* <DEDUP_REMOVED lines=22> */
.L_x_12643:
        /* <DEDUP_REMOVED lines=16> */
.L_x_12672:
[----:B------:R-:W-:Y:S05]  /*6530*/  BRA `(.L_x_12644) ;  /* 0x00000000001c7947 */ /* 0x000fea0003800000 */
.L_x_12671:
[----:B------:R-:W-:-:S06]  /*6540*/  IMAD.U32 R3, R3, 0x10000, RZ ;  /* 0x0001000003037824 */ /* 0x000fcc00078e00ff */
[----:B------:R-:W0:Y:S02]  /*6550*/  F2I.U64.TRUNC R2, R3 ;  /* 0x0000000300027311 */ /* 0x000e24000020d800 */
[----:B0-----:R2:W-:Y:S01]  /*6560*/  STG.E.64 desc[UR36][R16.64], R2 ;  /* 0x0000000210007986 */ /* 0x0015e2000c101b24 */
[----:B------:R-:W-:Y:S05]  /*6570*/  BRA `(.L_x_12644) ;  /* 0x00000000000c7947 */ /* 0x000fea0003800000 */
.L_x_12670:
[----:B------:R-:W-:-:S06]  /*6580*/  IMAD.U32 R3, R3, 0x10000, RZ ;  /* 0x0001000003037824 */ /* 0x000fcc00078e00ff */
[----:B------:R-:W0:Y:S02]  /*6590*/  F2I.FTZ.U32.TRUNC.NTZ R3, R3 ;  /* 0x0000000300037305 */ /* 0x000e24000021f000 */
[----:B0-----:R0:W-:Y:S02]  /*65a0*/  STG.E desc[UR36][R16.64], R3 ;  /* 0x0000000310007986 */ /* 0x0011e4000c101924 */
.L_x_12644:
[----:B------:R-:W-:-:S07]  /*65b0*/  VIADD R19, R19, 0x80 ;  /* 0x0000008013137836 */ /* 0x000fce0000000000 */
.L_x_12604:
[----:B------:R-:W-:Y:S05]  /*65c0*/  BSYNC B6 ;  /* 0x0000000000067941 */ /* 0x000fea0003800000 */
.L_x_12603:
        /* <DEDUP_REMOVED lines=307> */
.L_x_12675:
        /* <DEDUP_REMOVED lines=22> */
.L_x_12679:
[----:B------:R-:W2:Y:S02]  /*7a60*/  LDG.E.U8 R2, desc[UR36][R2.64] ;  /* 0x0000002402027981 */ /* 0x000ea4000c1e1100 */
[----:B--2---:R-:W-:-:S04]  /*7a70*/  I2FP.F32.U32 R0, R2 ;  /* 0x0000000200007245 */ /* 0x004fc80000201000 */
[----:B------:R-:W-:Y:S01]  /*7a80*/  F2FP.BF16.F32.PACK_AB R0, RZ, R0 ;  /* 0x00000000ff00723e */ /* 0x000fe200000010ff */
[----:B------:R-:W-:Y:S06]  /*7a90*/  BRA `(.L_x_12681) ;  /* 0x0000000c00907947 */ /* 0x000fec0003800000 */
.L_x_12678:
        /* <DEDUP_REMOVED lines=10> */
.L_x_12683:
[----:B------:R-:W2:Y:S02]  /*7b40*/  LDG.E R2, desc[UR36][R2.64] ;  /* 0x0000002402027981 */ /* 0x000ea4000c1e1900 */
[----:B--2---:R-:W-:-:S04]  /*7b50*/  I2FP.F32.S32 R0, R2 ;  /* 0x0000000200007245 */ /* 0x004fc80000201400 */
[----:B------:R-:W-:Y:S01]  /*7b60*/  F2FP.BF16.F32.PACK_AB R0, RZ, R0 ;  /* 0x00000000ff00723e */ /* 0x000fe200000010ff */
[----:B------:R-:W-:Y:S06]  /*7b70*/  BRA `(.L_x_12681) ;  /* 0x0000000c00587947 */ /* 0x000fec0003800000 */
.L_x_12682:
[----:B------:R-:W2:Y:S02]  /*7b80*/  LDG.E.U16 R2, desc[UR36][R2.64] ;  /* 0x0000002402027981 */ /* 0x000ea4000c1e1500 */
[----:B--2---:R-:W0:Y:S02]  /*7b90*/  I2F.S16 R0, R2 ;  /* 0x0000000200007306 */ /* 0x004e240000101400 */
[----:B0-----:R-:W-:Y:S01]  /*7ba0*/  F2FP.BF16.F32.PACK_AB R0, RZ, R0 ;  /* 0x00000000ff00723e */ /* 0x001fe200000010ff */
[----:B------:R-:W-:Y:S06]  /*7bb0*/  BRA `(.L_x_12681) ;  /* 0x0000000c00487947 */ /* 0x000fec0003800000 */
.L_x_12677:
        /* <DEDUP_REMOVED lines=9> */
.L_x_12685:
[----:B------:R-:W2:Y:S02]  /*7c50*/  LDG.E.U16 R0, desc[UR36][R2.64] ;  /* 0x0000002402007981 */ /* 0x000ea4000c1e1500 */
[----:B--2---:R-:W-:-:S05]  /*7c60*/  HADD2.F32 R0, -RZ, R0.H0_H0 ;  /* 0x20000000ff007230 */ /* 0x004fca0000004100 */
[----:B------:R-:W-:Y:S01]  /*7c70*/  F2FP.BF16.F32.PACK_AB R0, RZ, R0 ;  /* 0x00000000ff00723e */ /* 0x000fe200000010ff */
[----:B------:R-:W-:Y:S06]  /*7c80*/  BRA `(.L_x_12681) ;  /* 0x0000000c00147947 */ /* 0x000fec0003800000 */
.L_x_12684:
        /* <DEDUP_REMOVED lines=9> */
.L_x_12687:
[----:B------:R-:W2:Y:S02]  /*7d20*/  LDG.E.U16 R2, desc[UR36][R2.64] ;  /* 0x0000002402027981 */ /* 0x000ea4000c1e1500 */
[----:B--2---:R-:W-:-:S05]  /*7d30*/  HADD2.F32 R0, -RZ, R2.H0_H0 ;  /* 0x20000002ff007230 */ /* 0x004fca0000004100 */
[----:B------:R-:W-:Y:S01]  /*7d40*/  F2FP.BF16.F32.PACK_AB R0, RZ, R0 ;  /* 0x00000000ff00723e */ /* 0x000fe200000010ff */
[----:B------:R-:W-:Y:S06]  /*7d50*/  BRA `(.L_x_12681) ;  /* 0x0000000800e07947 */ /* 0x000fec0003800000 */
.L_x_12686:
        /* <DEDUP_REMOVED lines=8> */
.L_x_12676:
        /* <DEDUP_REMOVED lines=13> */
.L_x_12690:
        /* <DEDUP_REMOVED lines=8> */
.L_x_12689:
        /* <DEDUP_REMOVED lines=28> */
.L_x_12692:
        /* <DEDUP_REMOVED lines=15> */
.L_x_12691:
[----:B------:R0:W5:Y:S01]  /*81e0*/  LDG.E.U16 R0, desc[UR36][R2.64] ;  /* 0x0000002402007981 */ /* 0x000162000c1e1500 */
[----:B------:R-:W-:Y:S05]  /*81f0*/  BRA `(.L_x_12681) ;  /* 0x0000000400b87947 */ /* 0x000fea0003800000 */
.L_x_12688:
        /* <DEDUP_REMOVED lines=12> */
.L_x_12695:
        /* <DEDUP_REMOVED lines=21> */
.L_x_12699:
[----:B------:R-:W-:Y:S05]  /*8410*/  BSYNC B1 ;  /* 0x0000000000017941 */ /* 0x000fea0003800000 */
.L_x_12698:
[----:B------:R-:W-:Y:S01]  /*8420*/  LEA R3, R0, 0x3b800000, 0x17 ;  /* 0x3b80000000037811 */ /* 0x000fe200078eb8ff */
[----:B------:R-:W-:-:S05]  /*8430*/  IMAD.SHL.U32 R0, R2, 0x100000, RZ ;  /* 0x0010000002007824 */ /* 0x000fca00078e00ff */
[----:B------:R-:W-:-:S07]  /*8440*/  LOP3.LUT R0, R3, R0, R4, 0xfe, !PT ;  /* 0x0000000003007212 */ /* 0x000fce00078efe04 */
.L_x_12697:
[----:B------:R-:W-:Y:S05]  /*8450*/  BSYNC B0 ;  /* 0x0000000000007941 */ /* 0x000fea0003800000 */
.L_x_12696:
[----:B------:R-:W-:Y:S01]  /*8460*/  F2FP.BF16.F32.PACK_AB R0, RZ, R0 ;  /* 0x00000000ff00723e */ /* 0x000fe200000010ff */
[----:B------:R-:W-:Y:S06]  /*8470*/  BRA `(.L_x_12681) ;  /* 0x0000000400187947 */ /* 0x000fec0003800000 */
.L_x_12694:
        /* <DEDUP_REMOVED lines=21> */
.L_x_12703:
[----:B------:R-:W-:Y:S05]  /*85d0*/  BSYNC B1 ;  /* 0x0000000000017941 */ /* 0x000fea0003800000 */
.L_x_12702:
[----:B------:R-:W-:Y:S01]  /*85e0*/  LEA R3, R0, 0x37800000, 0x17 ;  /* 0x3780000000037811 */ /* 0x000fe200078eb8ff */
[----:B------:R-:W-:-:S05]  /*85f0*/  IMAD.SHL.U32 R0, R2, 0x200000, RZ ;  /* 0x0020000002007824 */ /* 0x000fca00078e00ff */
[----:B------:R-:W-:-:S07]  /*8600*/  LOP3.LUT R0, R3, R0, R4, 0xfe, !PT ;  /* 0x0000000003007212 */ /* 0x000fce00078efe04 */
.L_x_12701:
[----:B------:R-:W-:Y:S05]  /*8610*/  BSYNC B0 ;  /* 0x0000000000007941 */ /* 0x000fea0003800000 */
.L_x_12700:
[----:B------:R-:W-:Y:S01]  /*8620*/  F2FP.BF16.F32.PACK_AB R0, RZ, R0 ;  /* 0x00000000ff00723e */ /* 0x000fe200000010ff */
[----:B------:R-:W-:Y:S06]  /*8630*/  BRA `(.L_x_12681) ;  /* 0x0000000000a87947 */ /* 0x000fec0003800000 */
.L_x_12693:
        /* <DEDUP_REMOVED lines=14> */
.L_x_12707:
[----:B------:R-:W-:Y:S05]  /*8720*/  BSYNC B0 ;  /* 0x0000000000007941 */ /* 0x000fea0003800000 */
.L_x_12706:
[----:B------:R-:W-:Y:S01]  /*8730*/  F2FP.BF16.F32.PACK_AB R0, RZ, R0 ;  /* 0x00000000ff00723e */ /* 0x000fe200000010ff */
[----:B------:R-:W-:Y:S06]  /*8740*/  BRA `(.L_x_12681) ;  /* 0x0000000000647947 */ /* 0x000fec0003800000 */
.L_x_12680:
        /* <DEDUP_REMOVED lines=16> */
.L_x_12708:
[----:B------:R-:W-:Y:S01]  /*8850*/  PRMT R0, RZ, 0x7610, R0 ;  /* 0x00007610ff007816 */ /* 0x000fe20000000000 */
[----:B------:R-:W-:Y:S06]  /*8860*/  BRA `(.L_x_12681) ;  /* 0x00000000001c7947 */ /* 0x000fec0003800000 */
.L_x_12705:
[----:B------:R-:W2:Y:S02]  /*8870*/  LDG.E.64 R2, desc[UR36][R2.64] ;  /* 0x0000002402027981 */ /* 0x000ea4000c1e1b00 */
[----:B--2---:R-:W0:Y:S02]  /*8880*/  I2F.U64 R0, R2 ;  /* 0x0000000200007312 */ /* 0x004e240000301000 */
[----:B0-----:R-:W-:Y:S01]  /*8890*/  F2FP.BF16.F32.PACK_AB R0, RZ, R0 ;  /* 0x00000000ff00723e */ /* 0x001fe200000010ff */
[----:B------:R-:W-:Y:S06]  /*88a0*/  BRA `(.L_x_12681) ;  /* 0x00000000000c7947 */ /* 0x000fec0003800000 */
.L_x_12704:
[----:B------:R-:W2:Y:S02]  /*88b0*/  LDG.E R2, desc[UR36][R2.64] ;  /* 0x0000002402027981 */ /* 0x000ea4000c1e1900 */
[----:B--2---:R-:W-:-:S04]  /*88c0*/  I2FP.F32.U32 R0, R2 ;  /* 0x0000000200007245 */ /* 0x004fc80000201000 */
[----:B------:R-:W-:-:S07]  /*88d0*/  F2FP.BF16.F32.PACK_AB R0, RZ, R0 ;  /* 0x00000000ff00723e */ /* 0x000fce00000010ff */
.L_x_12681:
        /* <DEDUP_REMOVED lines=19> */
.L_x_12712:
[----:B------:R-:W-:-:S06]  /*8a10*/  IMAD.U32 R3, R3, 0x10000, RZ ;  /* 0x0001000003037824 */ /* 0x000fcc00078e00ff */
[----:B------:R-:W0:Y:S02]  /*8a20*/  F2I.S64.TRUNC R2, R3 ;  /* 0x0000000300027311 */ /* 0x000e24000020d900 */
[----:B0-----:R3:W-:Y:S01]  /*8a30*/  STG.E.U8 desc[UR36][R16.64], R2 ;  /* 0x0000000210007986 */ /* 0x0017e2000c101124 */
[----:B------:R-:W-:Y:S05]  /*8a40*/  BRA `(.L_x_12714) ;  /* 0x0000000c00847947 */ /* 0x000fea0003800000 */
.L_x_12711:
        /* <DEDUP_REMOVED lines=10> */
.L_x_12716:
[----:B------:R-:W-:-:S06]  /*8af0*/  IMAD.U32 R3, R3, 0x10000, RZ ;  /* 0x0001000003037824 */ /* 0x000fcc00078e00ff */
[----:B------:R-:W0:Y:S02]  /*8b00*/  F2I.FTZ.TRUNC.NTZ R3, R3 ;  /* 0x0000000300037305 */ /* 0x000e24000021f100 */
[----:B0-----:R2:W-:Y:S01]  /*8b10*/  STG.E desc[UR36][R16.64], R3 ;  /* 0x0000000310007986 */ /* 0x0015e2000c101924 */
[----:B------:R-:W-:Y:S05]  /*8b20*/  BRA `(.L_x_12714) ;  /* 0x0000000c004c7947 */ /* 0x000fea0003800000 */
.L_x_12715:
[----:B------:R-:W-:-:S06]  /*8b30*/  IMAD.U32 R3, R3, 0x10000, RZ ;  /* 0x0001000003037824 */ /* 0x000fcc00078e00ff */
[----:B------:R-:W0:Y:S02]  /*8b40*/  F2I.FTZ.TRUNC.NTZ R3, R3 ;  /* 0x0000000300037305 */ /* 0x000e24000021f100 */
[----:B0-----:R0:W-:Y:S01]  /*8b50*/  STG.E.U16 desc[UR36][R16.64], R3 ;  /* 0x0000000310007986 */ /* 0x0011e2000c101524 */
[----:B------:R-:W-:Y:S05]  /*8b60*/  BRA `(.L_x_12714) ;  /* 0x0000000c003c7947 */ /* 0x000fea0003800000 */
.L_x_12710:
        /* <DEDUP_REMOVED lines=9> */
.L_x_12718:
[----:B------:R-:W-:-:S05]  /*8c00*/  IMAD.U32 R0, R3, 0x10000, RZ ;  /* 0x0001000003007824 */ /* 0x000fca00078e00ff */
[----:B------:R-:W-:-:S05]  /*8c10*/  F2FP.F16.F32.PACK_AB R0, RZ, R0 ;  /* 0x00000000ff00723e */ /* 0x000fca00000000ff */
[----:B------:R0:W-:Y:S01]  /*8c20*/  STG.E.U16 desc[UR36][R16.64], R0 ;  /* 0x0000000010007986 */ /* 0x0001e2000c101524 */
[----:B------:R-:W-:Y:S05]  /*8c30*/  BRA `(.L_x_12714) ;  /* 0x0000000c00087947 */ /* 0x000fea0003800000 */
.L_x_12717:
        /* <DEDUP_REMOVED lines=10> */
.L_x_12720:
[----:B------:R-:W-:-:S05]  /*8ce0*/  IMAD.U32 R3, R3, 0x10000, RZ ;  /* 0x0001000003037824 */ /* 0x000fca00078e00ff */
[----:B------:R-:W-:-:S04]  /*8cf0*/  F2FP.F16.F32.PACK_AB R3, RZ, R3 ;  /* 0x00000003ff03723e */ /* 0x000fc800000000ff */
[----:B------:R-:W-:-:S05]  /*8d00*/  PRMT R3, R3, 0x5410, RZ ;  /* 0x0000541003037816 */ /* 0x000fca00000000ff */
[----:B------:R0:W-:Y:S01]  /*8d10*/  STG.E desc[UR36][R16.64], R3 ;  /* 0x0000000310007986 */ /* 0x0001e2000c101924 */
[----:B------:R-:W-:Y:S05]  /*8d20*/  BRA `(.L_x_12714) ;  /* 0x0000000800cc7947 */ /* 0x000fea0003800000 */
.L_x_12719:
[----:B------:R-:W-:-:S04]  /*8d30*/  IMAD.U32 R2, R3, 0x10000, RZ ;  /* 0x0001000003027824 */ /* 0x000fc800078e00ff */
[----:B------:R-:W-:-:S06]  /*8d40*/  FMUL.FTZ R2, R2, 1 ;  /* 0x3f80000002027820 */ /* 0x000fcc0000410000 */
[----:B------:R-:W0:Y:S02]  /*8d50*/  F2F.F64.F32 R2, R2 ;  /* 0x0000000200027310 */ /* 0x000e240000201800 */
[----:B0-----:R0:W-:Y:S01]  /*8d60*/  STG.E.64 desc[UR36][R16.64], R2 ;  /* 0x0000000210007986 */ /* 0x0011e2000c101b24 */
[----:B------:R-:W-:Y:S05]  /*8d70*/  BRA `(.L_x_12714) ;  /* 0x0000000800b87947 */ /* 0x000fea0003800000 */
.L_x_12709:
        /* <DEDUP_REMOVED lines=13> */
.L_x_12723:
[----:B------:R-:W-:Y:S01]  /*8e50*/  IMAD.U32 R3, R3, 0x10000, RZ ;  /* 0x0001000003037824 */ /* 0x000fe200078e00ff */
[----:B------:R-:W-:-:S03]  /*8e60*/  CS2R R6, SRZ ;  /* 0x0000000000067805 */ /* 0x000fc6000001ff00 */
[----:B------:R-:W-:-:S04]  /*8e70*/  FMUL.FTZ R3, R3, 1 ;  /* 0x3f80000003037820 */ /* 0x000fc80000410000 */
[----:B------:R-:W0:Y:S02]  /*8e80*/  F2F.F64.F32 R4, R3 ;  /* 0x0000000300047310 */ /* 0x000e240000201800 */
[----:B0-----:R0:W-:Y:S01]  /*8e90*/  STG.E.128 desc[UR36][R16.64], R4 ;  /* 0x0000000410007986 */ /* 0x0011e2000c101d24 */
[----:B------:R-:W-:Y:S05]  /*8ea0*/  BRA `(.L_x_12714) ;  /* 0x00000008006c7947 */ /* 0x000fea0003800000 */
.L_x_12722:
        /* <DEDUP_REMOVED lines=21> */
.L_x_12727:
[----:B------:R-:W-:Y:S05]  /*9000*/  BSYNC B0 ;  /* 0x0000000000007941 */ /* 0x000fea0003800000 */
.L_x_12726:
[----:B------:R-:W-:-:S05]  /*9010*/  LOP3.LUT R3, R0, R3, RZ, 0xfc, !PT ;  /* 0x0000000300037212 */ /* 0x000fca00078efcff */
[----:B------:R0:W-:Y:S01]  /*9020*/  STG.E.U8 desc[UR36][R16.64], R3 ;  /* 0x0000000310007986 */ /* 0x0001e2000c101124 */
[----:B------:R-:W-:Y:S05]  /*9030*/  BRA `(.L_x_12714) ;  /* 0x0000000800087947 */ /* 0x000fea0003800000 */
.L_x_12725:
        /* <DEDUP_REMOVED lines=13> */
.L_x_12729:
[----:B------:R-:W-:Y:S01]  /*9110*/  IMAD.MOV.U32 R0, RZ, RZ, 0x7f ;  /* 0x0000007fff007424 */ /* 0x000fe200078e00ff */
[----:B------:R-:W-:-:S04]  /*9120*/  ISETP.GT.U32.AND P0, PT, R2, 0x7f800000, PT ;  /* 0x7f8000000200780c */ /* 0x000fc80003f04070 */
[----:B------:R-:W-:-:S09]  /*9130*/  SEL R0, R0, 0x7c, P0 ;  /* 0x0000007c00007807 */ /* 0x000fd20000000000 */
.L_x_12730:
[----:B------:R-:W-:Y:S05]  /*9140*/  BSYNC B0 ;  /* 0x0000000000007941 */ /* 0x000fea0003800000 */
.L_x_12728:
[----:B------:R-:W-:-:S04]  /*9150*/  LOP3.LUT R2, R3, 0x80000000, RZ, 0xc0, !PT ;  /* 0x8000000003027812 */ /* 0x000fc800078ec0ff */
[----:B------:R-:W-:-:S04]  /*9160*/  SHF.R.U32.HI R3, RZ, 0x18, R2 ;  /* 0x00000018ff037819 */ /* 0x000fc80000011602 */
[----:B------:R-:W-:-:S05]  /*9170*/  LOP3.LUT R3, R0, R3, RZ, 0xfc, !PT ;  /* 0x0000000300037212 */ /* 0x000fca00078efcff */
[----:B------:R0:W-:Y:S01]  /*9180*/  STG.E.U8 desc[UR36][R16.64], R3 ;  /* 0x0000000310007986 */ /* 0x0001e2000c101124 */
[----:B------:R-:W-:Y:S05]  /*9190*/  BRA `(.L_x_12714) ;  /* 0x0000000400b07947 */ /* 0x000fea0003800000 */
.L_x_12724:
[----:B------:R0:W-:Y:S01]  /*91a0*/  STG.E.U16 desc[UR36][R16.64], R3 ;  /* 0x0000000310007986 */ /* 0x0001e2000c101524 */
[----:B------:R-:W-:Y:S05]  /*91b0*/  BRA `(.L_x_12714) ;  /* 0x0000000400a87947 */ /* 0x000fea0003800000 */
.L_x_12721:
        /* <DEDUP_REMOVED lines=12> */
.L_x_12733:
        /* <DEDUP_REMOVED lines=17> */
.L_x_12736:
[----:B------:R-:W-:-:S04]  /*9390*/  LOP3.LUT R2, R3, 0x80000000, RZ, 0xc0, !PT ;  /* 0x8000000003027812 */ /* 0x000fc800078ec0ff */
[----:B------:R-:W-:-:S04]  /*93a0*/  SHF.R.U32.HI R3, RZ, 0x18, R2 ;  /* 0x00000018ff037819 */ /* 0x000fc80000011602 */
[----:B------:R-:W-:-:S04]  /*93b0*/  LOP3.LUT R0, R0, R3, RZ, 0xfc, !PT ;  /* 0x0000000300007212 */ /* 0x000fc800078efcff */
[----:B------:R-:W-:-:S07]  /*93c0*/  PRMT R8, R0, 0x7610, R8 ;  /* 0x0000761000087816 */ /* 0x000fce0000000008 */
.L_x_12735:
[----:B------:R-:W-:Y:S05]  /*93d0*/  BSYNC B0 ;  /* 0x0000000000007941 */ /* 0x000fea0003800000 */
.L_x_12734:
[----:B------:R0:W-:Y:S01]  /*93e0*/  STG.E.U8 desc[UR36][R16.64], R8 ;  /* 0x0000000810007986 */ /* 0x0001e2000c101124 */
[----:B------:R-:W-:Y:S05]  /*93f0*/  BRA `(.L_x_12714) ;  /* 0x0000000400187947 */ /* 0x000fea0003800000 */
.L_x_12732:
        /* <DEDUP_REMOVED lines=17> */
.L_x_12739:
[----:B------:R-:W-:-:S04]  /*9510*/  LOP3.LUT R2, R3, 0x80000000, RZ, 0xc0, !PT ;  /* 0x8000000003027812 */ /* 0x000fc800078ec0ff */
[----:B------:R-:W-:-:S04]  /*9520*/  SHF.R.U32.HI R3, RZ, 0x18, R2 ;  /* 0x00000018ff037819 */ /* 0x000fc80000011602 */
[----:B------:R-:W-:-:S04]  /*9530*/  LOP3.LUT R0, R0, R3, RZ, 0xfc, !PT ;  /* 0x0000000300007212 */ /* 0x000fc800078efcff */
[----:B------:R-:W-:-:S07]  /*9540*/  PRMT R8, R0, 0x7610, R8 ;  /* 0x0000761000087816 */ /* 0x000fce0000000008 */
.L_x_12738:
[----:B------:R-:W-:Y:S05]  /*9550*/  BSYNC B0 ;  /* 0x0000000000007941 */ /* 0x000fea0003800000 */
.L_x_12737:
[----:B------:R0:W-:Y:S01]  /*9560*/  STG.E.U8 desc[UR36][R16.64], R8 ;  /* 0x0000000810007986 */ /* 0x0001e2000c101124 */
[----:B------:R-:W-:Y:S05]  /*9570*/  BRA `(.L_x_12714) ;  /* 0x0000000000b87947 */ /* 0x000fea0003800000 */
.L_x_12731:
        /* <DEDUP_REMOVED lines=22> */
.L_x_12713:
        /* <DEDUP_REMOVED lines=16> */
.L_x_12742:
[----:B------:R-:W-:Y:S05]  /*97e0*/  BRA `(.L_x_12714) ;  /* 0x00000000001c7947 */ /* 0x000fea0003800000 */
.L_x_12741:
[----:B------:R-:W-:-:S06]  /*97f0*/  IMAD.U32 R3, R3, 0x10000, RZ ;  /* 0x0001000003037824 */ /* 0x000fcc00078e00ff */
[----:B------:R-:W0:Y:S02]  /*9800*/  F2I.U64.TRUNC R2, R3 ;  /* 0x0000000300027311 */ /* 0x000e24000020d800 */
[----:B0-----:R0:W-:Y:S01]  /*9810*/  STG.E.64 desc[UR36][R16.64], R2 ;  /* 0x0000000210007986 */ /* 0x0011e2000c101b24 */
[----:B------:R-:W-:Y:S05]  /*9820*/  BRA `(.L_x_12714) ;  /* 0x00000000000c7947 */ /* 0x000fea0003800000 */
.L_x_12740:
[----:B------:R-:W-:-:S06]  /*9830*/  IMAD.U32 R3, R3, 0x10000, RZ ;  /* 0x0001000003037824 */ /* 0x000fcc00078e00ff */
[----:B------:R-:W0:Y:S02]  /*9840*/  F2I.FTZ.U32.TRUNC.NTZ R3, R3 ;  /* 0x0000000300037305 */ /* 0x000e24000021f000 */
[----:B0-----:R0:W-:Y:S02]  /*9850*/  STG.E desc[UR36][R16.64], R3 ;  /* 0x0000000310007986 */ /* 0x0011e4000c101924 */
.L_x_12714:
[----:B------:R-:W-:-:S07]  /*9860*/  VIADD R19, R19, 0x80 ;  /* 0x0000008013137836 */ /* 0x000fce0000000000 */
.L_x_12674:
[----:B------:R-:W-:Y:S05]  /*9870*/  BSYNC B6 ;  /* 0x0000000000067941 */ /* 0x000fea0003800000 */
.L_x_12673:
        /* <DEDUP_REMOVED lines=306> */
.L_x_12743:
        /* <DEDUP_REMOVED lines=22> */
.L_x_12747:
[----:B------:R-:W2:Y:S02]  /*ad00*/  LDG.E.U8 R2, desc[UR36][R2.64] ;  /* 0x0000002402027981 */ /* 0x000ea4000c1e1100 */
[----:B--2---:R-:W-:-:S04]  /*ad10*/  I2FP.F32.U32 R0, R2 ;  /* 0x0000000200007245 */ /* 0x004fc80000201000 */
[----:B------:R-:W-:Y:S01]  /*ad20*/  F2FP.BF16.F32.PACK_AB R0, RZ, R0 ;  /* 0x00000000ff00723e */ /* 0x000fe200000010ff */
[----:B------:R-:W-:Y:S06]  /*ad30*/  BRA `(.L_x_12749) ;  /* 0x0000000c00907947 */ /* 0x000fec0003800000 */
.L_x_12746:
        /* <DEDUP_REMOVED lines=10> */
.L_x_12751:
[----:B------:R-:W2:Y:S02]  /*ade0*/  LDG.E R2, desc[UR36][R2.64] ;  /* 0x0000002402027981 */ /* 0x000ea4000c1e1900 */
[----:B--2---:R-:W-:-:S04]  /*adf0*/  I2FP.F32.S32 R0, R2 ;  /* 0x0000000200007245 */ /* 0x004fc80000201400 */
[----:B------:R-:W-:Y:S01]  /*ae00*/  F2FP.BF16.F32.PACK_AB R0, RZ, R0 ;  /* 0x00000000ff00723e */ /* 0x000fe200000010ff */
[----:B------:R-:W-:Y:S06]  /*ae10*/  BRA `(.L_x_12749) ;  /* 0x0000000c00587947 */ /* 0x000fec0003800000 */
.L_x_12750:
[----:B------:R-:W2:Y:S02]  /*ae20*/  LDG.E.U16 R2, desc[UR36][R2.64] ;  /* 0x0000002402027981 */ /* 0x000ea4000c1e1500 */
[----:B--2---:R-:W0:Y:S02]  /*ae30*/  I2F.S16 R0, R2 ;  /* 0x0000000200007306 */ /* 0x004e240000101400 */
[----:B0-----:R-:W-:Y:S01]  /*ae40*/  F2FP.BF16.F32.PACK_AB R0, RZ, R0 ;  /* 0x00000000ff00723e */ /* 0x001fe200000010ff */
[----:B------:R-:W-:Y:S06]  /*ae50*/  BRA `(.L_x_12749) ;  /* 0x0000000c00487947 */ /* 0x000fec0003800000 */
.L_x_12745:
        /* <DEDUP_REMOVED lines=9> */
.L_x_12753:
[----:B------:R-:W2:Y:S02]  /*aef0*/  LDG.E.U16 R0, desc[UR36][R2.64] ;  /* 0x0000002402007981 */ /* 0x000ea4000c1e1500 */
[----:B--2---:R-:W-:-:S05]  /*af00*/  HADD2.F32 R0, -RZ, R0.H0_H0 ;  /* 0x20000000ff007230 */ /* 0x004fca0000004100 */
[----:B------:R-:W-:Y:S01]  /*af10*/  F2FP.BF16.F32.PACK_AB R0, RZ, R0 ;  /* 0x00000000ff00723e */ /* 0x000fe200000010ff */
[----:B------:R-:W-:Y:S06]  /*af20*/  BRA `(.L_x_12749) ;  /* 0x0000000c00147947 */ /* 0x000fec0003800000 */
.L_x_12752:
        /* <DEDUP_REMOVED lines=9> */
.L_x_12755:
[----:B------:R-:W2:Y:S02]  /*afc0*/  LDG.E.U16 R2, desc[UR36][R2.64] ;  /* 0x0000002402027981 */ /* 0x000ea4000c1e1500 */
[----:B--2---:R-:W-:-:S05]  /*afd0*/  HADD2.F32 R0, -RZ, R2.H0_H0 ;  /* 0x20000002ff007230 */ /* 0x004fca0000004100 */
[----:B------:R-:W-:Y:S01]  /*afe0*/  F2FP.BF16.F32.PACK_AB R0, RZ, R0 ;  /* 0x00000000ff00723e */ /* 0x000fe200000010ff */
[----:B------:R-:W-:Y:S06]  /*aff0*/  BRA `(.L_x_12749) ;  /* 0x0000000800e07947 */ /* 0x000fec0003800000 */
.L_x_12754:
        /* <DEDUP_REMOVED lines=8> */
.L_x_12744:
        /* <DEDUP_REMOVED lines=13> */
.L_x_12758:
        /* <DEDUP_REMOVED lines=8> */
.L_x_12757:
        /* <DEDUP_REMOVED lines=28> */
.L_x_12760:
        /* <DEDUP_REMOVED lines=15> */
.L_x_12759:
[----:B------:R0:W5:Y:S01]  /*b480*/  LDG.E.U16 R0, desc[UR36][R2.64] ;  /* 0x0000002402007981 */ /* 0x000162000c1e1500 */
[----:B------:R-:W-:Y:S05]  /*b490*/  BRA `(.L_x_12749) ;  /* 0x0000000400b87947 */ /* 0x000fea0003800000 */
.L_x_12756:
        /* <DEDUP_REMOVED lines=12> */
.L_x_12763:
        /* <DEDUP_REMOVED lines=21> */
.L_x_12767:
[----:B------:R-:W-:Y:S05]  /*b6b0*/  BSYNC B1 ;  /* 0x0000000000017941 */ /* 0x000fea0003800000 */
.L_x_12766:
[----:B------:R-:W-:Y:S01]  /*b6c0*/  LEA R3, R0, 0x3b800000, 0x17 ;  /* 0x3b80000000037811 */ /* 0x000fe200078eb8ff */
[----:B------:R-:W-:-:S05]  /*b6d0*/  IMAD.SHL.U32 R0, R2, 0x100000, RZ ;  /* 0x0010000002007824 */ /* 0x000fca00078e00ff */
[----:B------:R-:W-:-:S07]  /*b6e0*/  LOP3.LUT R0, R3, R0, R4, 0xfe, !PT ;  /* 0x0000000003007212 */ /* 0x000fce00078efe04 */
.L_x_12765:
[----:B------:R-:W-:Y:S05]  /*b6f0*/  BSYNC B0 ;  /* 0x0000000000007941 */ /* 0x000fea0003800000 */
.L_x_12764:
[----:B------:R-:W-:Y:S01]  /*b700*/  F2FP.BF16.F32.PACK_AB R0, RZ, R0 ;  /* 0x00000000ff00723e */ /* 0x000fe200000010ff */
[----:B------:R-:W-:Y:S06]  /*b710*/  BRA `(.L_x_12749) ;  /* 0x0000000400187947 */ /* 0x000fec0003800000 */
.L_x_12762:
        /* <DEDUP_REMOVED lines=21> */
.L_x_12771:
[----:B------:R-:W-:Y:S05]  /*b870*/  BSYNC B1 ;  /* 0x0000000000017941 */ /* 0x000fea0003800000 */
.L_x_12770:
[----:B------:R-:W-:Y:S01]  /*b880*/  LEA R3, R0, 0x37800000, 0x17 ;  /* 0x3780000000037811 */ /* 0x000fe200078eb8ff */
[----:B------:R-:W-:-:S05]  /*b890*/  IMAD.SHL.U32 R0, R2, 0x200000, RZ ;  /* 0x0020000002007824 */ /* 0x000fca00078e00ff */
[----:B------:R-:W-:-:S07]  /*b8a0*/  LOP3.LUT R0, R3, R0, R4, 0xfe, !PT ;  /* 0x0000000003007212 */ /* 0x000fce00078efe04 */
.L_x_12769:
[----:B------:R-:W-:Y:S05]  /*b8b0*/  BSYNC B0 ;  /* 0x0000000000007941 */ /* 0x000fea0003800000 */
.L_x_12768:
[----:B------:R-:W-:Y:S01]  /*b8c0*/  F2FP.BF16.F32.PACK_AB R0, RZ, R0 ;  /* 0x00000000ff00723e */ /* 0x000fe200000010ff */
[----:B------:R-:W-:Y:S06]  /*b8d0*/  BRA `(.L_x_12749) ;  /* 0x0000000000a87947 */ /* 0x000fec0003800000 */
.L_x_12761:
        /* <DEDUP_REMOVED lines=14> */
.L_x_12775:
[----:B------:R-:W-:Y:S05]  /*b9c0*/  BSYNC B0 ;  /* 0x0000000000007941 */ /* 0x000fea0003800000 */
.L_x_12774:
[----:B------:R-:W-:Y:S01]  /*b9d0*/  F2FP.BF16.F32.PACK_AB R0, RZ, R0 ;  /* 0x00000000ff00723e */ /* 0x000fe200000010ff */
[----:B------:R-:W-:Y:S06]  /*b9e0*/  BRA `(.L_x_12749) ;  /* 0x0000000000647947 */ /* 0x000fec0003800000 */
.L_x_12748:
        /* <DEDUP_REMOVED lines=16> */
.L_x_12776:
[----:B------:R-:W-:Y:S01]  /*baf0*/  PRMT R0, RZ, 0x7610, R0 ;  /* 0x00007610ff007816 */ /* 0x000fe20000000000 */
[----:B------:R-:W-:Y:S06]  /*bb00*/  BRA `(.L_x_12749) ;  /* 0x00000000001c7947 */ /* 0x000fec0003800000 */
.L_x_12773:
[----:B------:R-:W2:Y:S02]  /*bb10*/  LDG.E.64 R2, desc[UR36][R2.64] ;  /* 0x0000002402027981 */ /* 0x000ea4000c1e1b00 */
[----:B--2---:R-:W0:Y:S02]  /*bb20*/  I2F.U64 R0, R2 ;  /* 0x0000000200007312 */ /* 0x004e240000301000 */
[----:B0-----:R-:W-:Y:S01]  /*bb30*/  F2FP.BF16.F32.PACK_AB R0, RZ, R0 ;  /* 0x00000000ff00723e */ /* 0x001fe200000010ff */
[----:B------:R-:W-:Y:S06]  /*bb40*/  BRA `(.L_x_12749) ;  /* 0x00000000000c7947 */ /* 0x000fec0003800000 */
.L_x_12772:
[----:B------:R-:W2:Y:S02]  /*bb50*/  LDG.E R2, desc[UR36][R2.64] ;  /* 0x0000002402027981 */ /* 0x000ea4000c1e1900 */
[----:B--2---:R-:W-:-:S04]  /*bb60*/  I2FP.F32.U32 R0, R2 ;  /* 0x0000000200007245 */ /* 0x004fc80000201000 */
[----:B------:R-:W-:-:S07]  /*bb70*/  F2FP.BF16.F32.PACK_AB R0, RZ, R0 ;  /* 0x00000000ff00723e */ /* 0x000fce00000010ff */
.L_x_12749:
        /* <DEDUP_REMOVED lines=19> */
.L_x_12780:
[----:B------:R-:W-:-:S06]  /*bcb0*/  IMAD.U32 R3, R3, 0x10000, RZ ;  /* 0x0001000003037824 */ /* 0x000fcc00078e00ff */
[----:B------:R-:W0:Y:S02]  /*bcc0*/  F2I.S64.TRUNC R2, R3 ;  /* 0x0000000300027311 */ /* 0x000e24000020d900 */
[----:B0-----:R-:W-:Y:S01]  /*bcd0*/  STG.E.U8 desc[UR36][R16.64], R2 ;  /* 0x0000000210007986 */ /* 0x001fe2000c101124 */
[----:B------:R-:W-:Y:S05]  /*bce0*/  EXIT ;  /* 0x000000000000794d */ /* 0x000fea0003800000 */
.L_x_12779:
        /* <DEDUP_REMOVED lines=10> */
.L_x_12783:
[----:B------:R-:W-:-:S06]  /*bd90*/  IMAD.U32 R3, R3, 0x10000, RZ ;  /* 0x0001000003037824 */ /* 0x000fcc00078e00ff */
[----:B------:R-:W0:Y:S02]  /*bda0*/  F2I.FTZ.TRUNC.NTZ R3, R3 ;  /* 0x0000000300037305 */ /* 0x000e24000021f100 */
[----:B0-----:R-:W-:Y:S01]  /*bdb0*/  STG.E desc[UR36][R16.64], R3 ;  /* 0x0000000310007986 */ /* 0x001fe2000c101924 */
[----:B------:R-:W-:Y:S05]  /*bdc0*/  EXIT ;  /* 0x000000000000794d */ /* 0x000fea0003800000 */
.L_x_12782:
[----:B------:R-:W-:-:S06]  /*bdd0*/  IMAD.U32 R3, R3, 0x10000, RZ ;  /* 0x0001000003037824 */ /* 0x000fcc00078e00ff */
[----:B------:R-:W0:Y:S02]  /*bde0*/  F2I.FTZ.TRUNC.NTZ R3, R3 ;  /* 0x0000000300037305 */ /* 0x000e24000021f100 */
[----:B0-----:R-:W-:Y:S01]  /*bdf0*/  STG.E.U16 desc[UR36][R16.64], R3 ;  /* 0x0000000310007986 */ /* 0x001fe2000c101524 */
[----:B------:R-:W-:Y:S05]  /*be00*/  EXIT ;  /* 0x000000000000794d */ /* 0x000fea0003800000 */
.L_x_12778:
        /* <DEDUP_REMOVED lines=9> */
.L_x_12785:
[----:B------:R-:W-:-:S05]  /*bea0*/  IMAD.U32 R0, R3, 0x10000, RZ ;  /* 0x0001000003007824 */ /* 0x000fca00078e00ff */
[----:B------:R-:W-:-:S05]  /*beb0*/  F2FP.F16.F32.PACK_AB R0, RZ, R0 ;  /* 0x00000000ff00723e */ /* 0x000fca00000000ff */
[----:B------:R-:W-:Y:S01]  /*bec0*/  STG.E.U16 desc[UR36][R16.64], R0 ;  /* 0x0000000010007986 */ /* 0x000fe2000c101524 */
[----:B------:R-:W-:Y:S05]  /*bed0*/  EXIT ;  /* 0x000000000000794d */ /* 0x000fea0003800000 */
.L_x_12784:
        /* <DEDUP_REMOVED lines=10> */
.L_x_12787:
[----:B------:R-:W-:-:S05]  /*bf80*/  IMAD.U32 R3, R3, 0x10000, RZ ;  /* 0x0001000003037824 */ /* 0x000fca00078e00ff */
[----:B------:R-:W-:-:S04]  /*bf90*/  F2FP.F16.F32.PACK_AB R3, RZ, R3 ;  /* 0x00000003ff03723e */ /* 0x000fc800000000ff */
[----:B------:R-:W-:-:S05]  /*bfa0*/  PRMT R3, R3, 0x5410, RZ ;  /* 0x0000541003037816 */ /* 0x000fca00000000ff */
[----:B------:R-:W-:Y:S01]  /*bfb0*/  STG.E desc[UR36][R16.64], R3 ;  /* 0x0000000310007986 */ /* 0x000fe2000c101924 */
[----:B------:R-:W-:Y:S05]  /*bfc0*/  EXIT ;  /* 0x000000000000794d */ /* 0x000fea0003800000 */
.L_x_12786:
[----:B------:R-:W-:-:S04]  /*bfd0*/  IMAD.U32 R2, R3, 0x10000, RZ ;  /* 0x0001000003027824 */ /* 0x000fc800078e00ff */
[----:B------:R-:W-:-:S06]  /*bfe0*/  FMUL.FTZ R2, R2, 1 ;  /* 0x3f80000002027820 */ /* 0x000fcc0000410000 */
[----:B------:R-:W0:Y:S02]  /*bff0*/  F2F.F64.F32 R2, R2 ;  /* 0x0000000200027310 */ /* 0x000e240000201800 */
[----:B0-----:R-:W-:Y:S01]  /*c000*/  STG.E.64 desc[UR36][R16.64], R2 ;  /* 0x0000000210007986 */ /* 0x001fe2000c101b24 */
[----:B------:R-:W-:Y:S05]  /*c010*/  EXIT ;  /* 0x000000000000794d */ /* 0x000fea0003800000 */
.L_x_12777:
        /* <DEDUP_REMOVED lines=13> */
.L_x_12790:
[----:B------:R-:W-:Y:S01]  /*c0f0*/  IMAD.U32 R3, R3, 0x10000, RZ ;  /* 0x0001000003037824 */ /* 0x000fe200078e00ff */
[----:B------:R-:W-:-:S03]  /*c100*/  CS2R R6, SRZ ;  /* 0x0000000000067805 */ /* 0x000fc6000001ff00 */
[----:B------:R-:W-:-:S04]  /*c110*/  FMUL.FTZ R3, R3, 1 ;  /* 0x3f80000003037820 */ /* 0x000fc80000410000 */
[----:B------:R-:W0:Y:S02]  /*c120*/  F2F.F64.F32 R4, R3 ;  /* 0x0000000300047310 */ /* 0x000e240000201800 */
[----:B0-----:R-:W-:Y:S01]  /*c130*/  STG.E.128 desc[UR36][R16.64], R4 ;  /* 0x0000000410007986 */ /* 0x001fe2000c101d24 */
[----:B------:R-:W-:Y:S05]  /*c140*/  EXIT ;  /* 0x000000000000794d */ /* 0x000fea0003800000 */
.L_x_12789:
        /* <DEDUP_REMOVED lines=21> */
.L_x_12794:
[----:B------:R-:W-:Y:S05]  /*c2a0*/  BSYNC B0 ;  /* 0x0000000000007941 */ /* 0x000fea0003800000 */
.L_x_12793:
[----:B------:R-:W-:-:S05]  /*c2b0*/  LOP3.LUT R3, R0, R3, RZ, 0xfc, !PT ;  /* 0x0000000300037212 */ /* 0x000fca00078efcff */
[----:B------:R-:W-:Y:S01]  /*c2c0*/  STG.E.U8 desc[UR36][R16.64], R3 ;  /* 0x0000000310007986 */ /* 0x000fe2000c101124 */
[----:B------:R-:W-:Y:S05]  /*c2d0*/  EXIT ;  /* 0x000000000000794d */ /* 0x000fea0003800000 */
.L_x_12792:
        /* <DEDUP_REMOVED lines=13> */
.L_x_12796:
[----:B------:R-:W-:Y:S01]  /*c3b0*/  IMAD.MOV.U32 R0, RZ, RZ, 0x7f ;  /* 0x0000007fff007424 */ /* 0x000fe200078e00ff */
[----:B------:R-:W-:-:S04]  /*c3c0*/  ISETP.GT.U32.AND P0, PT, R2, 0x7f800000, PT ;  /* 0x7f8000000200780c */ /* 0x000fc80003f04070 */
[----:B------:R-:W-:-:S09]  /*c3d0*/  SEL R0, R0, 0x7c, P0 ;  /* 0x0000007c00007807 */ /* 0x000fd20000000000 */
.L_x_12797:
[----:B------:R-:W-:Y:S05]  /*c3e0*/  BSYNC B0 ;  /* 0x0000000000007941 */ /* 0x000fea0003800000 */
.L_x_12795:
[----:B------:R-:W-:-:S04]  /*c3f0*/  LOP3.LUT R2, R3, 0x80000000, RZ, 0xc0, !PT ;  /* 0x8000000003027812 */ /* 0x000fc800078ec0ff */
[----:B------:R-:W-:-:S04]  /*c400*/  SHF.R.U32.HI R3, RZ, 0x18, R2 ;  /* 0x00000018ff037819 */ /* 0x000fc80000011602 */
[----:B------:R-:W-:-:S05]  /*c410*/  LOP3.LUT R3, R0, R3, RZ, 0xfc, !PT ;  /* 0x0000000300037212 */ /* 0x000fca00078efcff */
[----:B------:R-:W-:Y:S01]  /*c420*/  STG.E.U8 desc[UR36][R16.64], R3 ;  /* 0x0000000310007986 */ /* 0x000fe2000c101124 */
[----:B------:R-:W-:Y:S05]  /*c430*/  EXIT ;  /* 0x000000000000794d */ /* 0x000fea0003800000 */
.L_x_12791:
[----:B------:R-:W-:Y:S01]  /*c440*/  STG.E.U16 desc[UR36][R16.64], R3 ;  /* 0x0000000310007986 */ /* 0x000fe2000c101524 */
[----:B------:R-:W-:Y:S05]  /*c450*/  EXIT ;  /* 0x000000000000794d */ /* 0x000fea0003800000 */
.L_x_12788:
        /* <DEDUP_REMOVED lines=12> */
.L_x_12800:
        /* <DEDUP_REMOVED lines=17> */
.L_x_12803:
[----:B------:R-:W-:-:S04]  /*c630*/  LOP3.LUT R2, R3, 0x80000000, RZ, 0xc0, !PT ;  /* 0x8000000003027812 */ /* 0x000fc800078ec0ff */
[----:B------:R-:W-:-:S04]  /*c640*/  SHF.R.U32.HI R3, RZ, 0x18, R2 ;  /* 0x00000018ff037819 */ /* 0x000fc80000011602 */
[----:B------:R-:W-:-:S04]  /*c650*/  LOP3.LUT R0, R0, R3, RZ, 0xfc, !PT ;  /* 0x0000000300007212 */ /* 0x000fc800078efcff */
[----:B------:R-:W-:-:S07]  /*c660*/  PRMT R8, R0, 0x7610, R8 ;  /* 0x0000761000087816 */ /* 0x000fce0000000008 */
.L_x_12802:
[----:B------:R-:W-:Y:S05]  /*c670*/  BSYNC B0 ;  /* 0x0000000000007941 */ /* 0x000fea0003800000 */
.L_x_12801:
[----:B------:R-:W-:Y:S01]  /*c680*/  STG.E.U8 desc[UR36][R16.64], R8 ;  /* 0x0000000810007986 */ /* 0x000fe2000c101124 */
[----:B------:R-:W-:Y:S05]  /*c690*/  EXIT ;  /* 0x000000000000794d */ /* 0x000fea0003800000 */
.L_x_12799:
        /* <DEDUP_REMOVED lines=17> */
.L_x_12806:
[----:B------:R-:W-:-:S04]  /*c7b0*/  LOP3.LUT R2, R3, 0x80000000, RZ, 0xc0, !PT ;  /* 0x8000000003027812 */ /* 0x000fc800078ec0ff */
[----:B------:R-:W-:-:S04]  /*c7c0*/  SHF.R.U32.HI R3, RZ, 0x18, R2 ;  /* 0x00000018ff037819 */ /* 0x000fc80000011602 */
[----:B------:R-:W-:-:S04]  /*c7d0*/  LOP3.LUT R0, R0, R3, RZ, 0xfc, !PT ;  /* 0x0000000300007212 */ /* 0x000fc800078efcff */
[----:B------:R-:W-:-:S07]  /*c7e0*/  PRMT R8, R0, 0x7610, R8 ;  /* 0x0000761000087816 */ /* 0x000fce0000000008 */
.L_x_12805:
[----:B------:R-:W-:Y:S05]  /*c7f0*/  BSYNC B0 ;  /* 0x0000000000007941 */ /* 0x000fea0003800000 */
.L_x_12804:
[----:B------:R-:W-:Y:S01]  /*c800*/  STG.E.U8 desc[UR36][R16.64], R8 ;  /* 0x0000000810007986 */ /* 0x000fe2000c101124 */
[----:B------:R-:W-:Y:S05]  /*c810*/  EXIT ;  /* 0x000000000000794d */ /* 0x000fea0003800000 */
.L_x_12798:
        /* <DEDUP_REMOVED lines=22> */
.L_x_12781:
        /* <DEDUP_REMOVED lines=16> */
.L_x_12809:
[----:B------:R-:W-:Y:S05]  /*ca80*/  EXIT ;  /* 0x000000000000794d */ /* 0x000fea0003800000 */
.L_x_12808:
[----:B------:R-:W-:-:S06]  /*ca90*/  IMAD.U32 R3, R3, 0x10000, RZ ;  /* 0x0001000003037824 */ /* 0x000fcc00078e00ff */
[----:B------:R-:W0:Y:S02]  /*caa0*/  F2I.U64.TRUNC R2, R3 ;  /* 0x0000000300027311 */ /* 0x000e24000020d800 */
[----:B0-----:R-:W-:Y:S01]  /*cab0*/  STG.E.64 desc[UR36][R16.64], R2 ;  /* 0x0000000210007986 */ /* 0x001fe2000c101b24 */
[----:B------:R-:W-:Y:S05]  /*cac0*/  EXIT ;  /* 0x000000000000794d */ /* 0x000fea0003800000 */
.L_x_12807:
[----:B------:R-:W-:-:S06]  /*cad0*/  IMAD.U32 R3, R3, 0x10000, RZ ;  /* 0x0001000003037824 */ /* 0x000fcc00078e00ff */
[----:B------:R-:W0:Y:S02]  /*cae0*/  F2I.FTZ.U32.TRUNC.NTZ R3, R3 ;  /* 0x0000000300037305 */ /* 0x000e24000021f000 */
[----:B0-----:R-:W-:Y:S01]  /*caf0*/  STG.E desc[UR36][R16.64], R3 ;  /* 0x0000000310007986 */ /* 0x001fe2000c101924 */
[----:B------:R-:W-:Y:S05]  /*cb00*/  EXIT ;  /* 0x000000000000794d */ /* 0x000fea0003800000 */
.L_x_12810:
        /* <DEDUP_REMOVED lines=15> */
.L_x_19680:


//--------------------- .text._ZN2at6native27unrolled_elementwise_kernelIZZZNS0_17floor_kernel_cudaERNS_18TensorIteratorBaseEENKUlvE_clEvENKUlvE2_clEvEUlN3c108BFloat16EE_St5arrayIPcLm2EELi4E23TrivialOffsetCalculatorILi1EjESD_NS0_6memory12LoadWithCastILi1EEENSE_13StoreWithCastILi1EEEEEviT_T0_T2_T3_T4_T5_ --------------------------
	.section	.text._ZN2at6native27unrolled_elementwise_kernelIZZZNS0_17floor_kernel_cudaERNS_18TensorIteratorBaseEENKUlvE_clEvENKUlvE2_clEvEUlN3c108BFloat16EE_St5arrayIPcLm2EELi4E23TrivialOffsetCalculatorILi1EjESD_NS0_6memory12LoadWithCastILi1EEENSE_13StoreWithCastILi1EEEEEviT_T0_T2_T3_T4_T5_,"ax",@progbits
	.align	128
        .global         _ZN2at6native27unrolled_elementwise_kernelIZZZNS0_17floor_kernel_cudaERNS_18TensorIteratorBaseEENKUlvE_clEvENKUlvE2_clEvEUlN3c108BFloat16EE_St5arrayIPcLm2EELi4E23TrivialOffsetCalculatorILi1EjESD_NS0_6memory12LoadWithCastILi1EEENSE_13StoreWithCastILi1EEEEEviT_T0_T2_T3_T4_T5_
        .type           _ZN2at6native27unrolled_elementwise_kernelIZZZNS0_17floor_kernel_cudaERNS_18TensorIteratorBaseEENKUlvE_clEvENKUlvE2_clEvEUlN3c108BFloat16EE_St5arrayIPcLm2EELi4E23TrivialOffsetCalculatorILi1EjESD_NS0_6memory12LoadWithCastILi1EEENSE_13StoreWithCastILi1EEEEEviT_T0_T2_T3_T4_T5_,@function
        .size           _ZN2at6native27unrolled_elementwise_kernelIZZZNS0_17floor_kernel_cudaERNS_18TensorIteratorBaseEENKUlvE_clEvENKUlvE2_clEvEUlN3c108BFloat16EE_St5arrayIPcLm2EELi4E23TrivialOffsetCalculatorILi1EjESD_NS0_6memory12LoadWithCastILi1EEENSE_13StoreWithCastILi1EEEEEviT_T0_T2_T3_T4_T5_,(.L_x_19681 - _ZN2at6native27unrolled_elementwise_kernelIZZZNS0_17floor_kernel_cudaERNS_18TensorIteratorBaseEENKUlvE_clEvENKUlvE2_clEvEUlN3c108BFloat16EE_St5arrayIPcLm2EELi4E23TrivialOffsetCalculatorILi1EjESD_NS0_6memory12LoadWithCastILi1EEENSE_13StoreWithCastILi1EEEEEviT_T0_T2_T3_T4_T5_)
        .other          _ZN2at6native27unrolled_elementwise_kernelIZZZNS0_17floor_kernel_cudaERNS_18TensorIteratorBaseEENKUlvE_clEvENKUlvE2_clEvEUlN3c108BFloat16EE_St5arrayIPcLm2EELi4E23TrivialOffsetCalculatorILi1EjESD_NS0_6memory12LoadWithCastILi1EEENSE_13StoreWithCastILi1EEEEEviT_T0_T2_T3_T4_T5_,@"STO_CUDA_ENTRY STV_DEFAULT"
_ZN2at6native27unrolled_elementwise_kernelIZZZNS0_17floor_kernel_cudaERNS_18TensorIteratorBaseEENKUlvE_clEvENKUlvE2_clEvEUlN3c108BFloat16EE_St5arrayIPcLm2EELi4E23TrivialOffsetCalculatorILi1EjESD_NS0_6memory12LoadWithCastILi1EEENSE_13StoreWithCastILi1EEEEEviT_T0_T2_T3_T4_T5_:
.text._ZN2at6native27unrolled_elementwise_kernelIZZZNS0_17floor_kernel_cudaERNS_18TensorIteratorBaseEENKUlvE_clEvENKUlvE2_clEvEUlN3c108BFloat16EE_St5arrayIPcLm2EELi4E23TrivialOffsetCalculatorILi1EjESD_NS0_6memory12LoadWithCastILi1EEENSE_13StoreWithCastILi1EEEEEviT_T0_T2_T3_T4_T5_:
        /* <DEDUP_REMOVED lines=34> */
.L_x_12816:
[----:B------:R-:W2:Y:S02]  /*0220*/  LDG.E.U8 R4, desc[UR36][R4.64] ;  /* 0x0000002404047981 */ /* 0x000ea4000c1e1100 */
[----:B--2---:R-:W-:-:S04]  /*0230*/  I2FP.F32.U32 R0, R4 ;  /* 0x0000000400007245 */ /* 0x004fc80000201000 */
[----:B------:R-:W-:-:S04]  /*0240*/  F2FP.BF16.F32.PACK_AB R0, RZ, R0 ;  /* 0x00000000ff00723e */ /* 0x000fc800000010ff */
[----:B------:R-:W-:Y:S01]  /*0250*/  PRMT R19, R0, 0x7610, R19 ;  /* 0x0000761000137816 */ /* 0x000fe20000000013 */
[----:B------:R-:W-:Y:S06]  /*0260*/  BRA `(.L_x_12818) ;  /* 0x0000000c00cc7947 */ /* 0x000fec0003800000 */
.L_x_12815:
        /* <DEDUP_REMOVED lines=11> */
.L_x_12820:
[----:B------:R-:W2:Y:S02]  /*0320*/  LDG.E R4, desc[UR36][R4.64] ;  /* 0x0000002404047981 */ /* 0x000ea4000c1e1900 */
[----:B--2---:R-:W-:-:S04]  /*0330*/  I2FP.F32.S32 R0, R4 ;  /* 0x0000000400007245 */ /* 0x004fc80000201400 */
[----:B------:R-:W-:-:S04]  /*0340*/  F2FP.BF16.F32.PACK_AB R0, RZ, R0 ;  /* 0x00000000ff00723e */ /* 0x000fc800000010ff */
[----:B------:R-:W-:Y:S01]  /*0350*/  PRMT R19, R0, 0x7610, R19 ;  /* 0x0000761000137816 */ /* 0x000fe20000000013 */
[----:B------:R-:W-:Y:S06]  /*0360*/  BRA `(.L_x_12818) ;  /* 0x0000000c008c7947 */ /* 0x000fec0003800000 */
.L_x_12819:
[----:B------:R-:W2:Y:S02]  /*0370*/  LDG.E.U16 R4, desc[UR36][R4.64] ;  /* 0x0000002404047981 */ /* 0x000ea4000c1e1500 */
[----:B--2---:R-:W0:Y:S02]  /*0380*/  I2F.S16 R0, R4 ;  /* 0x0000000400007306 */ /* 0x004e240000101400 */
[----:B0-----:R-:W-:-:S04]  /*0390*/  F2FP.BF16.F32.PACK_AB R0, RZ, R0 ;  /* 0x00000000ff00723e */ /* 0x001fc800000010ff */
[----:B------:R-:W-:Y:S01]  /*03a0*/  PRMT R19, R0, 0x7610, R19 ;  /* 0x0000761000137816 */ /* 0x000fe20000000013 */
[----:B------:R-:W-:Y:S06]  /*03b0*/  BRA `(.L_x_12818) ;  /* 0x0000000c00787947 */ /* 0x000fec0003800000 */
.L_x_12814:
        /* <DEDUP_REMOVED lines=9> */
.L_x_12822:
[----:B------:R-:W2:Y:S02]  /*0450*/  LDG.E.U16 R0, desc[UR36][R4.64] ;  /* 0x0000002404007981 */ /* 0x000ea4000c1e1500 */
[----:B--2---:R-:W-:-:S05]  /*0460*/  HADD2.F32 R0, -RZ, R0.H0_H0 ;  /* 0x20000000ff007230 */ /* 0x004fca0000004100 */
[----:B------:R-:W-:-:S04]  /*0470*/  F2FP.BF16.F32.PACK_AB R0, RZ, R0 ;  /* 0x00000000ff00723e */ /* 0x000fc800000010ff */
[----:B------:R-:W-:Y:S01]  /*0480*/  PRMT R19, R0, 0x7610, R19 ;  /* 0x0000761000137816 */ /* 0x000fe20000000013 */
[----:B------:R-:W-:Y:S06]  /*0490*/  BRA `(.L_x_12818) ;  /* 0x0000000c00407947 */ /* 0x000fec0003800000 */
.L_x_12821:
        /* <DEDUP_REMOVED lines=9> */
.L_x_12824:
[----:B------:R-:W2:Y:S02]  /*0530*/  LDG.E.U16 R4, desc[UR36][R4.64] ;  /* 0x0000002404047981 */ /* 0x000ea4000c1e1500 */
[----:B--2---:R-:W-:-:S05]  /*0540*/  HADD2.F32 R0, -RZ, R4.H0_H0 ;  /* 0x20000004ff007230 */ /* 0x004fca0000004100 */
[----:B------:R-:W-:-:S04]  /*0550*/  F2FP.BF16.F32.PACK_AB R0, RZ, R0 ;  /* 0x00000000ff00723e */ /* 0x000fc800000010ff */
[----:B------:R-:W-:Y:S01]  /*0560*/  PRMT R19, R0, 0x7610, R19 ;  /* 0x0000761000137816 */ /* 0x000fe20000000013 */
[----:B------:R-:W-:Y:S06]  /*0570*/  BRA `(.L_x_12818) ;  /* 0x0000000c00087947 */ /* 0x000fec0003800000 */
.L_x_12823:
        /* <DEDUP_REMOVED lines=9> */
.L_x_12813:
        /* <DEDUP_REMOVED lines=14> */
.L_x_12827:
        /* <DEDUP_REMOVED lines=9> */
.L_x_12826:
        /* <DEDUP_REMOVED lines=28> */
.L_x_12829:
        /* <DEDUP_REMOVED lines=16> */
.L_x_12828:
[----:B------:R0:W5:Y:S01]  /*0a40*/  LDG.E.U16 R19, desc[UR36][R4.64] ;  /* 0x0000002404137981 */ /* 0x000162000c1e1500 */
[----:B------:R-:W-:Y:S05]  /*0a50*/  BRA `(.L_x_12818) ;  /* 0x0000000400d07947 */ /* 0x000fea0003800000 */
.L_x_12825:
        /* <DEDUP_REMOVED lines=13> */
.L_x_12832:
        /* <DEDUP_REMOVED lines=21> */
.L_x_12836:
[----:B------:R-:W-:Y:S05]  /*0c80*/  BSYNC B1 ;  /* 0x0000000000017941 */ /* 0x000fea0003800000 */
.L_x_12835:
[----:B------:R-:W-:Y:S01]  /*0c90*/  LEA R5, R0, 0x3b800000, 0x17 ;  /* 0x3b80000000057811 */ /* 0x000fe200078eb8ff */
[----:B------:R-:W-:-:S05]  /*0ca0*/  IMAD.SHL.U32 R0, R3, 0x100000, RZ ;  /* 0x0010000003007824 */ /* 0x000fca00078e00ff */
[----:B------:R-:W-:-:S07]  /*0cb0*/  LOP3.LUT R0, R5, R0, R6, 0xfe, !PT ;  /* 0x0000000005007212 */ /* 0x000fce00078efe06 */
.L_x_12834:
[----:B------:R-:W-:Y:S05]  /*0cc0*/  BSYNC B0 ;  /* 0x0000000000007941 */ /* 0x000fea0003800000 */
.L_x_12833:
[----:B------:R-:W-:-:S04]  /*0cd0*/  F2FP.BF16.F32.PACK_AB R0, RZ, R0 ;  /* 0x00000000ff00723e */ /* 0x000fc800000010ff */
[----:B------:R-:W-:Y:S01]  /*0ce0*/  PRMT R19, R0, 0x7610, R19 ;  /* 0x0000761000137816 */ /* 0x000fe20000000013 */
[----:B------:R-:W-:Y:S06]  /*0cf0*/  BRA `(.L_x_12818) ;  /* 0x0000000400287947 */ /* 0x000fec0003800000 */
.L_x_12831:
        /* <DEDUP_REMOVED lines=21> */
.L_x_12840:
[----:B------:R-:W-:Y:S05]  /*0e50*/  BSYNC B1 ;  /* 0x0000000000017941 */ /* 0x000fea0003800000 */
.L_x_12839:
[----:B------:R-:W-:Y:S01]  /*0e60*/  LEA R5, R0, 0x37800000, 0x17 ;  /* 0x3780000000057811 */ /* 0x000fe200078eb8ff */
[----:B------:R-:W-:-:S05]  /*0e70*/  IMAD.SHL.U32 R0, R3, 0x200000, RZ ;  /* 0x0020000003007824 */ /* 0x000fca00078e00ff */
[----:B------:R-:W-:-:S07]  /*0e80*/  LOP3.LUT R0, R5, R0, R6, 0xfe, !PT ;  /* 0x0000000005007212 */ /* 0x000fce00078efe06 */
.L_x_12838:
[----:B------:R-:W-:Y:S05]  /*0e90*/  BSYNC B0 ;  /* 0x0000000000007941 */ /* 0x000fea0003800000 */
.L_x_12837:
[----:B------:R-:W-:-:S04]  /*0ea0*/  F2FP.BF16.F32.PACK_AB R0, RZ, R0 ;  /* 0x00000000ff00723e */ /* 0x000fc800000010ff */
[----:B------:R-:W-:Y:S01]  /*0eb0*/  PRMT R19, R0, 0x7610, R19 ;  /* 0x0000761000137816 */ /* 0x000fe20000000013 */
[----:B------:R-:W-:Y:S06]  /*0ec0*/  BRA `(.L_x_12818) ;  /* 0x0000000000b47947 */ /* 0x000fec0003800000 */
.L_x_12830:
        /* <DEDUP_REMOVED lines=14> */
.L_x_12844:
[----:B------:R-:W-:Y:S05]  /*0fb0*/  BSYNC B0 ;  /* 0x0000000000007941 */ /* 0x000fea0003800000 */
.L_x_12843:
[----:B------:R-:W-:-:S04]  /*0fc0*/  F2FP.BF16.F32.PACK_AB R0, RZ, R0 ;  /* 0x00000000ff00723e */ /* 0x000fc800000010ff */
[----:B------:R-:W-:Y:S01]  /*0fd0*/  PRMT R19, R0, 0x7610, R19 ;  /* 0x0000761000137816 */ /* 0x000fe20000000013 */
[----:B------:R-:W-:Y:S06]  /*0fe0*/  BRA `(.L_x_12818) ;  /* 0x00000000006c7947 */ /* 0x000fec0003800000 */
.L_x_12817:
        /* <DEDUP_REMOVED lines=16> */
.L_x_12845:
[----:B------:R-:W-:Y:S01]  /*10f0*/  PRMT R19, RZ, 0x7610, R19 ;  /* 0x00007610ff137816 */ /* 0x000fe20000000013 */
[----:B------:R-:W-:Y:S06]  /*1100*/  BRA `(.L_x_12818) ;  /* 0x0000000000247947 */ /* 0x000fec0003800000 */
.L_x_12842:
[----:B------:R-:W2:Y:S02]  /*1110*/  LDG.E.64 R4, desc[UR36][R4.64] ;  /* 0x0000002404047981 */ /* 0x000ea4000c1e1b00 */
[----:B--2---:R-:W0:Y:S02]  /*1120*/  I2F.U64 R0, R4 ;  /* 0x0000000400007312 */ /* 0x004e240000301000 */
[----:B0-----:R-:W-:-:S04]  /*1130*/  F2FP.BF16.F32.PACK_AB R0, RZ, R0 ;  /* 0x00000000ff00723e */ /* 0x001fc800000010ff */
[----:B------:R-:W-:Y:S01]  /*1140*/  PRMT R19, R0, 0x7610, R19 ;  /* 0x0000761000137816 */ /* 0x000fe20000000013 */
[----:B------:R-:W-:Y:S06]  /*1150*/  BRA `(.L_x_12818) ;  /* 0x0000000000107947 */ /* 0x000fec0003800000 */
.L_x_12841:
[----:B------:R-:W2:Y:S02]  /*1160*/  LDG.E R4, desc[UR36][R4.64] ;  /* 0x0000002404047981 */ /* 0x000ea4000c1e1900 */
[----:B--2---:R-:W-:-:S04]  /*1170*/  I2FP.F32.U32 R0, R4 ;  /* 0x0000000400007245 */ /* 0x004fc80000201000 */
[----:B------:R-:W-:-:S04]  /*1180*/  F2FP.BF16.F32.PACK_AB R0, RZ, R0 ;  /* 0x00000000ff00723e */ /* 0x000fc800000010ff */
[----:B------:R-:W-:-:S07]  /*1190*/  PRMT R19, R0, 0x7610, R19 ;  /* 0x0000761000137816 */ /* 0x000fce0000000013 */
.L_x_12818:
[----:B------:R-:W1:Y:S02]  /*11a0*/  S2R R23, SR_TID.X ;  /* 0x0000000000177919 */ /* 0x000e640000002100 */
[----:B-1----:R-:W-:-:S07]  /*11b0*/  VIADD R23, R23, 0x80 ;  /* 0x0000008017177836 */ /* 0x002fce0000000000 */
.L_x_12812:
[----:B------:R-:W-:Y:S05]  /*11c0*/  BSYNC B6 ;  /* 0x0000000000067941 */ /* 0x000fea0003800000 */
.L_x_12811:
        /* <DEDUP_REMOVED lines=26> */
.L_x_12851:
[----:B------:R-:W2:Y:S02]  /*1370*/  LDG.E.U8 R4, desc[UR36][R4.64] ;  /* 0x0000002404047981 */ /* 0x000ea4000c1e1100 */
[----:B--2---:R-:W-:-:S04]  /*1380*/  I2FP.F32.U32 R0, R4 ;  /* 0x0000000400007245 */ /* 0x004fc80000201000 */
[----:B------:R-:W-:-:S04]  /*1390*/  F2FP.BF16.F32.PACK_AB R0, RZ, R0 ;  /* 0x00000000ff00723e */ /* 0x000fc800000010ff */
[----:B------:R-:W-:Y:S01]  /*13a0*/  PRMT R17, R0, 0x7610, R17 ;  /* 0x0000761000117816 */ /* 0x000fe20000000011 */
[----:B------:R-:W-:Y:S06]  /*13b0*/  BRA `(.L_x_12853) ;  /* 0x0000000c00c87947 */ /* 0x000fec0003800000 */
.L_x_12850:
        /* <DEDUP_REMOVED lines=11> */
.L_x_12855:
[----:B------:R-:W2:Y:S02]  /*1470*/  LDG.E R4, desc[UR36][R4.64] ;  /* 0x0000002404047981 */ /* 0x000ea4000c1e1900 */
[----:B--2---:R-:W-:-:S04]  /*1480*/  I2FP.F32.S32 R0, R4 ;  /* 0x0000000400007245 */ /* 0x004fc80000201400 */
[----:B------:R-:W-:-:S04]  /*1490*/  F2FP.BF16.F32.PACK_AB R0, RZ, R0 ;  /* 0x00000000ff00723e */ /* 0x000fc800000010ff */
[----:B------:R-:W-:Y:S01]  /*14a0*/  PRMT R17, R0, 0x7610, R17 ;  /* 0x0000761000117816 */ /* 0x000fe20000000011 */
[----:B------:R-:W-:Y:S06]  /*14b0*/  BRA `(.L_x_12853) ;  /* 0x0000000c00887947 */ /* 0x000fec0003800000 */
.L_x_12854:
[----:B------:R-:W2:Y:S02]  /*14c0*/  LDG.E.U16 R4, desc[UR36][R4.64] ;  /* 0x0000002404047981 */ /* 0x000ea4000c1e1500 */
[----:B--2---:R-:W0:Y:S02]  /*14d0*/  I2F.S16 R0, R4 ;  /* 0x0000000400007306 */ /* 0x004e240000101400 */
[----:B0-----:R-:W-:-:S04]  /*14e0*/  F2FP.BF16.F32.PACK_AB R0, RZ, R0 ;  /* 0x00000000ff00723e */ /* 0x001fc800000010ff */
[----:B------:R-:W-:Y:S01]  /*14f0*/  PRMT R17, R0, 0x7610, R17 ;  /* 0x0000761000117816 */ /* 0x000fe20000000011 */
[----:B------:R-:W-:Y:S06]  /*1500*/  BRA `(.L_x_12853) ;  /* 0x0000000c00747947 */ /* 0x000fec0003800000 */
.L_x_12849:
        /* <DEDUP_REMOVED lines=9> */
.L_x_12857:
[----:B------:R-:W2:Y:S02]  /*15a0*/  LDG.E.U16 R0, desc[UR36][R4.64] ;  /* 0x0000002404007981 */ /* 0x000ea4000c1e1500 */
[----:B--2---:R-:W-:-:S05]  /*15b0*/  HADD2.F32 R0, -RZ, R0.H0_H0 ;  /* 0x20000000ff007230 */ /* 0x004fca0000004100 */
[----:B------:R-:W-:-:S04]  /*15c0*/  F2FP.BF16.F32.PACK_AB R0, RZ, R0 ;  /* 0x00000000ff00723e */ /* 0x000fc800000010ff */
[----:B------:R-:W-:Y:S01]  /*15d0*/  PRMT R17, R0, 0x7610, R17 ;  /* 0x0000761000117816 */ /* 0x000fe20000000011 */
[----:B------:R-:W-:Y:S06]  /*15e0*/  BRA `(.L_x_12853) ;  /* 0x0000000c003c7947 */ /* 0x000fec0003800000 */
.L_x_12856:
        /* <DEDUP_REMOVED lines=9> */
.L_x_12859:
[----:B------:R-:W2:Y:S02]  /*1680*/  LDG.E.U16 R4, desc[UR36][R4.64] ;  /* 0x0000002404047981 */ /* 0x000ea4000c1e1500 */
[----:B--2---:R-:W-:-:S05]  /*1690*/  HADD2.F32 R0, -RZ, R4.H0_H0 ;  /* 0x20000004ff007230 */ /* 0x004fca0000004100 */
[----:B------:R-:W-:-:S04]  /*16a0*/  F2FP.BF16.F32.PACK_AB R0, RZ, R0 ;  /* 0x00000000ff00723e */ /* 0x000fc800000010ff */
[----:B------:R-:W-:Y:S01]  /*16b0*/  PRMT R17, R0, 0x7610, R17 ;  /* 0x0000761000117816 */ /* 0x000fe20000000011 */
[----:B------:R-:W-:Y:S06]  /*16c0*/  BRA `(.L_x_12853) ;  /* 0x0000000c00047947 */ /* 0x000fec0003800000 */
.L_x_12858:
        /* <DEDUP_REMOVED lines=9> */
.L_x_12848:
        /* <DEDUP_REMOVED lines=14> */
.L_x_12862:
        /* <DEDUP_REMOVED lines=9> */
.L_x_12861:
        /* <DEDUP_REMOVED lines=28> */
.L_x_12864:
        /* <DEDUP_REMOVED lines=15> */
.L_x_12863:
[----:B------:R0:W5:Y:S01]  /*1b80*/  LDG.E.U16 R17, desc[UR36][R4.64] ;  /* 0x0000002404117981 */ /* 0x000162000c1e1500 */
[----:B------:R-:W-:Y:S05]  /*1b90*/  BRA `(.L_x_12853) ;  /* 0x0000000400d07947 */ /* 0x000fea0003800000 */
.L_x_12860:
        /* <DEDUP_REMOVED lines=13> */
.L_x_12867:
        /* <DEDUP_REMOVED lines=21> */
.L_x_12871:
[----:B------:R-:W-:Y:S05]  /*1dc0*/  BSYNC B1 ;  /* 0x0000000000017941 */ /* 0x000fea0003800000 */
.L_x_12870:
[----:B------:R-:W-:Y:S01]  /*1dd0*/  LEA R5, R0, 0x3b800000, 0x17 ;  /* 0x3b80000000057811 */ /* 0x000fe200078eb8ff */
[----:B------:R-:W-:-:S05]  /*1de0*/  IMAD.SHL.U32 R0, R3, 0x100000, RZ ;  /* 0x0010000003007824 */ /* 0x000fca00078e00ff */
[----:B------:R-:W-:-:S07]  /*1df0*/  LOP3.LUT R0, R5, R0, R6, 0xfe, !PT ;  /* 0x0000000005007212 */ /* 0x000fce00078efe06 */
.L_x_12869:
[----:B------:R-:W-:Y:S05]  /*1e00*/  BSYNC B0 ;  /* 0x0000000000007941 */ /* 0x000fea0003800000 */
.L_x_12868:
[----:B------:R-:W-:-:S04]  /*1e10*/  F2FP.BF16.F32.PACK_AB R0, RZ, R0 ;  /* 0x00000000ff00723e */ /* 0x000fc800000010ff */
[----:B------:R-:W-:Y:S01]  /*1e20*/  PRMT R17, R0, 0x7610, R17 ;  /* 0x0000761000117816 */ /* 0x000fe20000000011 */
[----:B------:R-:W-:Y:S06]  /*1e30*/  BRA `(.L_x_12853) ;  /* 0x0000000400287947 */ /* 0x000fec0003800000 */
.L_x_12866:
        /* <DEDUP_REMOVED lines=21> */
.L_x_12875:
[----:B------:R-:W-:Y:S05]  /*1f90*/  BSYNC B1 ;  /* 0x0000000000017941 */ /* 0x000fea0003800000 */
.L_x_12874:
[----:B------:R-:W-:Y:S01]  /*1fa0*/  LEA R5, R0, 0x37800000, 0x17 ;  /* 0x3780000000057811 */ /* 0x000fe200078eb8ff */
[----:B------:R-:W-:-:S05]  /*1fb0*/  IMAD.SHL.U32 R0, R3, 0x200000, RZ ;  /* 0x0020000003007824 */ /* 0x000fca00078e00ff */
[----:B------:R-:W-:-:S07]  /*1fc0*/  LOP3.LUT R0, R5, R0, R6, 0xfe, !PT ;  /* 0x0000000005007212 */ /* 0x000fce00078efe06 */
.L_x_12873:
[----:B------:R-:W-:Y:S05]  /*1fd0*/  BSYNC B0 ;  /* 0x0000000000007941 */ /* 0x000fea0003800000 */
.L_x_12872:
[----:B------:R-:W-:-:S04]  /*1fe0*/  F2FP.BF16.F32.PACK_AB R0, RZ, R0 ;  /* 0x00000000ff00723e */ /* 0x000fc800000010ff */
[----:B------:R-:W-:Y:S01]  /*1ff0*/  PRMT R17, R0, 0x7610, R17 ;  /* 0x0000761000117816 */ /* 0x000fe20000000011 */
[----:B------:R-:W-:Y:S06]  /*2000*/  BRA `(.L_x_12853) ;  /* 0x0000000000b47947 */ /* 0x000fec0003800000 */
.L_x_12865:
        /* <DEDUP_REMOVED lines=14> */
.L_x_12879:
[----:B------:R-:W-:Y:S05]  /*20f0*/  BSYNC B0 ;  /* 0x0000000000007941 */ /* 0x000fea0003800000 */
.L_x_12878:
[----:B------:R-:W-:-:S04]  /*2100*/  F2FP.BF16.F32.PACK_AB R0, RZ, R0 ;  /* 0x00000000ff00723e */ /* 0x000fc800000010ff */
[----:B------:R-:W-:Y:S01]  /*2110*/  PRMT R17, R0, 0x7610, R17 ;  /* 0x0000761000117816 */ /* 0x000fe20000000011 */
[----:B------:R-:W-:Y:S06]  /*2120*/  BRA `(.L_x_12853) ;  /* 0x00000000006c7947 */ /* 0x000fec0003800000 */
.L_x_12852:
        /* <DEDUP_REMOVED lines=16> */
.L_x_12880:
[----:B------:R-:W-:Y:S01]  /*2230*/  PRMT R17, RZ, 0x7610, R17 ;  /* 0x00007610ff117816 */ /* 0x000fe20000000011 */
[----:B------:R-:W-:Y:S06]  /*2240*/  BRA `(.L_x_12853) ;  /* 0x0000000000247947 */ /* 0x000fec0003800000 */
.L_x_12877:
[----:B------:R-:W2:Y:S02]  /*2250*/  LDG.E.64 R4, desc[UR36][R4.64] ;  /* 0x0000002404047981 */ /* 0x000ea4000c1e1b00 */
[----:B--2---:R-:W0:Y:S02]  /*2260*/  I2F.U64 R0, R4 ;  /* 0x0000000400007312 */ /* 0x004e240000301000 */
[----:B0-----:R-:W-:-:S04]  /*2270*/  F2FP.BF16.F32.PACK_AB R0, RZ, R0 ;  /* 0x00000000ff00723e */ /* 0x001fc800000010ff */
[----:B------:R-:W-:Y:S01]  /*2280*/  PRMT R17, R0, 0x7610, R17 ;  /* 0x0000761000117816 */ /* 0x000fe20000000011 */
[----:B------:R-:W-:Y:S06]  /*2290*/  BRA `(.L_x_12853) ;  /* 0x0000000000107947 */ /* 0x000fec0003800000 */
.L_x_12876:
[----:B------:R-:W2:Y:S02]  /*22a0*/  LDG.E R4, desc[UR36][R4.64] ;  /* 0x0000002404047981 */ /* 0x000ea4000c1e1900 */
[----:B--2---:R-:W-:-:S04]  /*22b0*/  I2FP.F32.U32 R0, R4 ;  /* 0x0000000400007245 */ /* 0x004fc80000201000 */
[----:B------:R-:W-:-:S04]  /*22c0*/  F2FP.BF16.F32.PACK_AB R0, RZ, R0 ;  /* 0x00000000ff00723e */ /* 0x000fc800000010ff */
[----:B------:R-:W-:-:S07]  /*22d0*/  PRMT R17, R0, 0x7610, R17 ;  /* 0x0000761000117816 */ /* 0x000fce0000000011 */
.L_x_12853:
[----:B------:R-:W-:-:S07]  /*22e0*/  VIADD R23, R23, 0x80 ;  /* 0x0000008017177836 */ /* 0x000fce0000000000 */
.L_x_12847:
[----:B------:R-:W-:Y:S05]  /*22f0*/  BSYNC B6 ;  /* 0x0000000000067941 */ /* 0x000fea0003800000 */
.L_x_12846:
        /* <DEDUP_REMOVED lines=28> */
.L_x_12886:
[----:B------:R-:W2:Y:S02]  /*24c0*/  LDG.E.U8 R4, desc[UR36][R4.64] ;  /* 0x0000002404047981 */ /* 0x000ea4000c1e1100 */
[----:B--2---:R-:W-:-:S04]  /*24d0*/  I2FP.F32.U32 R0, R4 ;  /* 0x0000000400007245 */ /* 0x004fc80000201000 */
[----:B------:R-:W-:-:S04]  /*24e0*/  F2FP.BF16.F32.PACK_AB R0, RZ, R0 ;  /* 0x00000000ff00723e */ /* 0x000fc800000010ff */
[----:B------:R-:W-:Y:S01]  /*24f0*/  PRMT R24, R0, 0x7610, R24 ;  /* 0x0000761000187816 */ /* 0x000fe20000000018 */
[----:B------:R-:W-:Y:S06]  /*2500*/  BRA `(.L_x_12888) ;  /* 0x0000000c00c87947 */ /* 0x000fec0003800000 */
.L_x_12885:
        /* <DEDUP_REMOVED lines=11> */
.L_x_12890:
[----:B------:R-:W2:Y:S02]  /*25c0*/  LDG.E R4, desc[UR36][R4.64] ;  /* 0x0000002404047981 */ /* 0x000ea4000c1e1900 */
[----:B--2---:R-:W-:-:S04]  /*25d0*/  I2FP.F32.S32 R0, R4 ;  /* 0x0000000400007245 */ /* 0x004fc80000201400 */
[----:B------:R-:W-:-:S04]  /*25e0*/  F2FP.BF16.F32.PACK_AB R0, RZ, R0 ;  /* 0x00000000ff00723e */ /* 0x000fc800000010ff */
[----:B------:R-:W-:Y:S01]  /*25f0*/  PRMT R24, R0, 0x7610, R24 ;  /* 0x0000761000187816 */ /* 0x000fe20000000018 */
[----:B------:R-:W-:Y:S06]  /*2600*/  BRA `(.L_x_12888) ;  /* 0x0000000c00887947 */ /* 0x000fec0003800000 */
.L_x_12889:
[----:B------:R-:W2:Y:S02]  /*2610*/  LDG.E.U16 R4, desc[UR36][R4.64] ;  /* 0x0000002404047981 */ /* 0x000ea4000c1e1500 */
[----:B--2---:R-:W0:Y:S02]  /*2620*/  I2F.S16 R0, R4 ;  /* 0x0000000400007306 */ /* 0x004e240000101400 */
[----:B0-----:R-:W-:-:S04]  /*2630*/  F2FP.BF16.F32.PACK_AB R0, RZ, R0 ;  /* 0x00000000ff00723e */ /* 0x001fc800000010ff */
[----:B------:R-:W-:Y:S01]  /*2640*/  PRMT R24, R0, 0x7610, R24 ;  /* 0x0000761000187816 */ /* 0x000fe20000000018 */
[----:B------:R-:W-:Y:S06]  /*2650*/  BRA `(.L_x_12888) ;  /* 0x0000000c00747947 */ /* 0x000fec0003800000 */
.L_x_12884:
        /* <DEDUP_REMOVED lines=9> */
.L_x_12892:
[----:B------:R-:W2:Y:S02]  /*26f0*/  LDG.E.U16 R0, desc[UR36][R4.64] ;  /* 0x0000002404007981 */ /* 0x000ea4000c1e1500 */
[----:B--2---:R-:W-:-:S05]  /*2700*/  HADD2.F32 R0, -RZ, R0.H0_H0 ;  /* 0x20000000ff007230 */ /* 0x004fca0000004100 */
[----:B------:R-:W-:-:S04]  /*2710*/  F2FP.BF16.F32.PACK_AB R0, RZ, R0 ;  /* 0x00000000ff00723e */ /* 0x000fc800000010ff */
[----:B------:R-:W-:Y:S01]  /*2720*/  PRMT R24, R0, 0x7610, R24 ;  /* 0x0000761000187816 */ /* 0x000fe20000000018 */
[----:B------:R-:W-:Y:S06]  /*2730*/  BRA `(.L_x_12888) ;  /* 0x0000000c003c7947 */ /* 0x000fec0003800000 */
.L_x_12891:
        /* <DEDUP_REMOVED lines=9> */
.L_x_12894:
[----:B------:R-:W2:Y:S02]  /*27d0*/  LDG.E.U16 R4, desc[UR36][R4.64] ;  /* 0x0000002404047981 */ /* 0x000ea4000c1e1500 */
[----:B--2---:R-:W-:-:S05]  /*27e0*/  HADD2.F32 R0, -RZ, R4.H0_H0 ;  /* 0x20000004ff007230 */ /* 0x004fca0000004100 */
[----:B------:R-:W-:-:S04]  /*27f0*/  F2FP.BF16.F32.PACK_AB R0, RZ, R0 ;  /* 0x00000000ff00723e */ /* 0x000fc800000010ff */
[----:B------:R-:W-:Y:S01]  /*2800*/  PRMT R24, R0, 0x7610, R24 ;  /* 0x0000761000187816 */ /* 0x000fe20000000018 */
[----:B------:R-:W-:Y:S06]  /*2810*/  BRA `(.L_x_12888) ;  /* 0x0000000c00047947 */ /* 0x000fec0003800000 */
.L_x_12893:
        /* <DEDUP_REMOVED lines=9> */
.L_x_12883:
        /* <DEDUP_REMOVED lines=14> */
.L_x_12897:
        /* <DEDUP_REMOVED lines=9> */
.L_x_12896:
        /* <DEDUP_REMOVED lines=28> */
.L_x_12899:
        /* <DEDUP_REMOVED lines=15> */
.L_x_12898:
[----:B------:R0:W5:Y:S01]  /*2cd0*/  LDG.E.U16 R24, desc[UR36][R4.64] ;  /* 0x0000002404187981 */ /* 0x000162000c1e1500 */
[----:B------:R-:W-:Y:S05]  /*2ce0*/  BRA `(.L_x_12888) ;  /* 0x0000000400d07947 */ /* 0x000fea0003800000 */
.L_x_12895:
        /* <DEDUP_REMOVED lines=13> */
.L_x_12902:
        /* <DEDUP_REMOVED lines=21> */
.L_x_12906:
[----:B------:R-:W-:Y:S05]  /*2f10*/  BSYNC B1 ;  /* 0x0000000000017941 */ /* 0x000fea0003800000 */
.L_x_12905:
[----:B------:R-:W-:Y:S01]  /*2f20*/  LEA R5, R0, 0x3b800000, 0x17 ;  /* 0x3b80000000057811 */ /* 0x000fe200078eb8ff */
[----:B------:R-:W-:-:S05]  /*2f30*/  IMAD.SHL.U32 R0, R3, 0x100000, RZ ;  /* 0x0010000003007824 */ /* 0x000fca00078e00ff */
[----:B------:R-:W-:-:S07]  /*2f40*/  LOP3.LUT R0, R5, R0, R6, 0xfe, !PT ;  /* 0x0000000005007212 */ /* 0x000fce00078efe06 */
.L_x_12904:
[----:B------:R-:W-:Y:S05]  /*2f50*/  BSYNC B0 ;  /* 0x0000000000007941 */ /* 0x000fea0003800000 */
.L_x_12903:
[----:B------:R-:W-:-:S04]  /*2f60*/  F2FP.BF16.F32.PACK_AB R0, RZ, R0 ;  /* 0x00000000ff00723e */ /* 0x000fc800000010ff */
[----:B------:R-:W-:Y:S01]  /*2f70*/  PRMT R24, R0, 0x7610, R24 ;  /* 0x0000761000187816 */ /* 0x000fe20000000018 */
[----:B------:R-:W-:Y:S06]  /*2f80*/  BRA `(.L_x_12888) ;  /* 0x0000000400287947 */ /* 0x000fec0003800000 */
.L_x_12901:
        /* <DEDUP_REMOVED lines=21> */
.L_x_12910:
[----:B------:R-:W-:Y:S05]  /*30e0*/  BSYNC B1 ;  /* 0x0000000000017941 */ /* 0x000fea0003800000 */
.L_x_12909:
[----:B------:R-:W-:Y:S01]  /*30f0*/  LEA R5, R0, 0x37800000, 0x17 ;  /* 0x3780000000057811 */ /* 0x000fe200078eb8ff */
[----:B------:R-:W-:-:S05]  /*3100*/  IMAD.SHL.U32 R0, R3, 0x200000, RZ ;  /* 0x0020000003007824 */ /* 0x000fca00078e00ff */
[----:B------:R-:W-:-:S07]  /*3110*/  LOP3.LUT R0, R5, R0, R6, 0xfe, !PT ;  /* 0x0000000005007212 */ /* 0x000fce00078efe06 */
.L_x_12908:
[----:B------:R-:W-:Y:S05]  /*3120*/  BSYNC B0 ;  /* 0x0000000000007941 */ /* 0x000fea0003800000 */
.L_x_12907:
[----:B------:R-:W-:-:S04]  /*3130*/  F2FP.BF16.F32.PACK_AB R0, RZ, R0 ;  /* 0x00000000ff00723e */ /* 0x000fc800000010ff */
[----:B------:R-:W-:Y:S01]  /*3140*/  PRMT R24, R0, 0x7610, R24 ;  /* 0x0000761000187816 */ /* 0x000fe20000000018 */
[----:B------:R-:W-:Y:S06]  /*3150*/  BRA `(.L_x_12888) ;  /* 0x0000000000b47947 */ /* 0x000fec0003800000 */
.L_x_12900:
        /* <DEDUP_REMOVED lines=14> */
.L_x_12914:
[----:B------:R-:W-:Y:S05]  /*3240*/  BSYNC B0 ;  /* 0x0000000000007941 */ /* 0x000fea0003800000 */
.L_x_12913:
[----:B------:R-:W-:-:S04]  /*3250*/  F2FP.BF16.F32.PACK_AB R0, RZ, R0 ;  /* 0x00000000ff00723e */ /* 0x000fc800000010ff */
[----:B------:R-:W-:Y:S01]  /*3260*/  PRMT R24, R0, 0x7610, R24 ;  /* 0x0000761000187816 */ /* 0x000fe20000000018 */
[----:B------:R-:W-:Y:S06]  /*3270*/  BRA `(.L_x_12888) ;  /* 0x00000000006c7947 */ /* 0x000fec0003800000 */
.L_x_12887:
        /* <DEDUP_REMOVED lines=16> */
.L_x_12915:
[----:B------:R-:W-:Y:S01]  /*3380*/  PRMT R24, RZ, 0x7610, R24 ;  /* 0x00007610ff187816 */ /* 0x000fe20000000018 */
[----:B------:R-:W-:Y:S06]  /*3390*/  BRA `(.L_x_12888) ;  /* 0x0000000000247947 */ /* 0x000fec0003800000 */
.L_x_12912:
[----:B------:R-:W2:Y:S02]  /*33a0*/  LDG.E.64 R4, desc[UR36][R4.64] ;  /* 0x0000002404047981 */ /* 0x000ea4000c1e1b00 */
[----:B--2---:R-:W0:Y:S02]  /*33b0*/  I2F.U64 R0, R4 ;  /* 0x0000000400007312 */ /* 0x004e240000301000 */
[----:B0-----:R-:W-:-:S04]  /*33c0*/  F2FP.BF16.F32.PACK_AB R0, RZ, R0 ;  /* 0x00000000ff00723e */ /* 0x001fc800000010ff */
[----:B------:R-:W-:Y:S01]  /*33d0*/  PRMT R24, R0, 0x7610, R24 ;  /* 0x0000761000187816 */ /* 0x000fe20000000018 */
[----:B------:R-:W-:Y:S06]  /*33e0*/  BRA `(.L_x_12888) ;  /* 0x0000000000107947 */ /* 0x000fec0003800000 */
.L_x_12911:
[----:B------:R-:W2:Y:S02]  /*33f0*/  LDG.E R4, desc[UR36][R4.64] ;  /* 0x0000002404047981 */ /* 0x000ea4000c1e1900 */
[----:B--2---:R-:W-:-:S04]  /*3400*/  I2FP.F32.U32 R0, R4 ;  /* 0x0000000400007245 */ /* 0x004fc80000201000 */
[----:B------:R-:W-:-:S04]  /*3410*/  F2FP.BF16.F32.PACK_AB R0, RZ, R0 ;  /* 0x00000000ff00723e */ /* 0x000fc800000010ff */
[----:B------:R-:W-:-:S07]  /*3420*/  PRMT R24, R0, 0x7610, R24 ;  /* 0x0000761000187816 */ /* 0x000fce0000000018 */
.L_x_12888:
[----:B------:R-:W-:-:S07]  /*3430*/  VIADD R23, R23, 0x80 ;  /* 0x0000008017177836 */ /* 0x000fce0000000000 */
.L_x_12882:
[----:B------:R-:W-:Y:S05]  /*3440*/  BSYNC B6 ;  /* 0x0000000000067941 */ /* 0x000fea0003800000 */
.L_x_12881:
        /* <DEDUP_REMOVED lines=25> */
.L_x_12921:
[----:B------:R-:W2:Y:S02]  /*35e0*/  LDG.E.U8 R4, desc[UR36][R4.64] ;  /* 0x0000002404047981 */ /* 0x000ea4000c1e1100 */
[----:B--2---:R-:W-:-:S04]  /*35f0*/  I2FP.F32.U32 R0, R4 ;  /* 0x0000000400007245 */ /* 0x004fc80000201000 */
[----:B------:R-:W-:-:S04]  /*3600*/  F2FP.BF16.F32.PACK_AB R0, RZ, R0 ;  /* 0x00000000ff00723e */ /* 0x000fc800000010ff */
[----:B------:R-:W-:Y:S01]  /*3610*/  PRMT R18, R0, 0x7610, R18 ;  /* 0x0000761000127816 */ /* 0x000fe20000000012 */
[----:B------:R-:W-:Y:S06]  /*3620*/  BRA `(.L_x_12917) ;  /* 0x0000000c00c87947 */ /* 0x000fec0003800000 */
.L_x_12920:
        /* <DEDUP_REMOVED lines=11> */
.L_x_12924:
[----:B------:R-:W2:Y:S02]  /*36e0*/  LDG.E R4, desc[UR36][R4.64] ;  /* 0x0000002404047981 */ /* 0x000ea4000c1e1900 */
[----:B--2---:R-:W-:-:S04]  /*36f0*/  I2FP.F32.S32 R0, R4 ;  /* 0x0000000400007245 */ /* 0x004fc80000201400 */
[----:B------:R-:W-:-:S04]  /*3700*/  F2FP.BF16.F32.PACK_AB R0, RZ, R0 ;  /* 0x00000000ff00723e */ /* 0x000fc800000010ff */
[----:B------:R-:W-:Y:S01]  /*3710*/  PRMT R18, R0, 0x7610, R18 ;  /* 0x0000761000127816 */ /* 0x000fe20000000012 */
[----:B------:R-:W-:Y:S06]  /*3720*/  BRA `(.L_x_12917) ;  /* 0x0000000c00887947 */ /* 0x000fec0003800000 */
.L_x_12923:
[----:B------:R-:W2:Y:S02]  /*3730*/  LDG.E.U16 R4, desc[UR36][R4.64] ;  /* 0x0000002404047981 */ /* 0x000ea4000c1e1500 */
[----:B--2---:R-:W0:Y:S02]  /*3740*/  I2F.S16 R0, R4 ;  /* 0x0000000400007306 */ /* 0x004e240000101400 */
[----:B0-----:R-:W-:-:S04]  /*3750*/  F2FP.BF16.F32.PACK_AB R0, RZ, R0 ;  /* 0x00000000ff00723e */ /* 0x001fc800000010ff */
[----:B------:R-:W-:Y:S01]  /*3760*/  PRMT R18, R0, 0x7610, R18 ;  /* 0x0000761000127816 */ /* 0x000fe20000000012 */
[----:B------:R-:W-:Y:S06]  /*3770*/  BRA `(.L_x_12917) ;  /* 0x0000000c00747947 */ /* 0x000fec0003800000 */
.L_x_12919:
        /* <DEDUP_REMOVED lines=9> */
.L_x_12926:
[----:B------:R-:W2:Y:S02]  /*3810*/  LDG.E.U16 R0, desc[UR36][R4.64] ;  /* 0x0000002404007981 */ /* 0x000ea4000c1e1500 */
[----:B--2---:R-:W-:-:S05]  /*3820*/  HADD2.F32 R0, -RZ, R0.H0_H0 ;  /* 0x20000000ff007230 */ /* 0x004fca0000004100 */
[----:B------:R-:W-:-:S04]  /*3830*/  F2FP.BF16.F32.PACK_AB R0, RZ, R0 ;  /* 0x00000000ff00723e */ /* 0x000fc800000010ff */
[----:B------:R-:W-:Y:S01]  /*3840*/  PRMT R18, R0, 0x7610, R18 ;  /* 0x0000761000127816 */ /* 0x000fe20000000012 */
[----:B------:R-:W-:Y:S06]  /*3850*/  BRA `(.L_x_12917) ;  /* 0x0000000c003c7947 */ /* 0x000fec0003800000 */
.L_x_12925:
        /* <DEDUP_REMOVED lines=9> */
.L_x_12928:
[----:B------:R-:W2:Y:S02]  /*38f0*/  LDG.E.U16 R4, desc[UR36][R4.64] ;  /* 0x0000002404047981 */ /* 0x000ea4000c1e1500 */
[----:B--2---:R-:W-:-:S05]  /*3900*/  HADD2.F32 R0, -RZ, R4.H0_H0 ;  /* 0x20000004ff007230 */ /* 0x004fca0000004100 */
[----:B------:R-:W-:-:S04]  /*3910*/  F2FP.BF16.F32.PACK_AB R0, RZ, R0 ;  /* 0x00000000ff00723e */ /* 0x000fc800000010ff */
[----:B------:R-:W-:Y:S01]  /*3920*/  PRMT R18, R0, 0x7610, R18 ;  /* 0x0000761000127816 */ /* 0x000fe20000000012 */
[----:B------:R-:W-:Y:S06]  /*3930*/  BRA `(.L_x_12917) ;  /* 0x0000000c00047947 */ /* 0x000fec0003800000 */
.L_x_12927:
        /* <DEDUP_REMOVED lines=9> */
.L_x_12918:
        /* <DEDUP_REMOVED lines=14> */
.L_x_12931:
        /* <DEDUP_REMOVED lines=9> */
.L_x_12930:
        /* <DEDUP_REMOVED lines=28> */
.L_x_12933:
        /* <DEDUP_REMOVED lines=15> */
.L_x_12932:
[----:B------:R1:W5:Y:S01]  /*3df0*/  LDG.E.U16 R18, desc[UR36][R4.64] ;  /* 0x0000002404127981 */ /* 0x000362000c1e1500 */
[----:B------:R-:W-:Y:S05]  /*3e00*/  BRA `(.L_x_12917) ;  /* 0x0000000400d07947 */ /* 0x000fea0003800000 */
.L_x_12929:
        /* <DEDUP_REMOVED lines=13> */
.L_x_12936:
        /* <DEDUP_REMOVED lines=21> */
.L_x_12940:
[----:B------:R-:W-:Y:S05]  /*4030*/  BSYNC B1 ;  /* 0x0000000000017941 */ /* 0x000fea0003800000 */
.L_x_12939:
[----:B------:R-:W-:Y:S01]  /*4040*/  LEA R5, R0, 0x3b800000, 0x17 ;  /* 0x3b80000000057811 */ /* 0x000fe200078eb8ff */
[----:B------:R-:W-:-:S05]  /*4050*/  IMAD.SHL.U32 R0, R3, 0x100000, RZ ;  /* 0x0010000003007824 */ /* 0x000fca00078e00ff */
[----:B------:R-:W-:-:S07]  /*4060*/  LOP3.LUT R0, R5, R0, R6, 0xfe, !PT ;  /* 0x0000000005007212 */ /* 0x000fce00078efe06 */
.L_x_12938:
[----:B------:R-:W-:Y:S05]  /*4070*/  BSYNC B0 ;  /* 0x0000000000007941 */ /* 0x000fea0003800000 */
.L_x_12937:
[----:B------:R-:W-:-:S04]  /*4080*/  F2FP.BF16.F32.PACK_AB R0, RZ, R0 ;  /* 0x00000000ff00723e */ /* 0x000fc800000010ff */
[----:B------:R-:W-:Y:S01]  /*4090*/  PRMT R18, R0, 0x7610, R18 ;  /* 0x0000761000127816 */ /* 0x000fe20000000012 */
[----:B------:R-:W-:Y:S06]  /*40a0*/  BRA `(.L_x_12917) ;  /* 0x0000000400287947 */ /* 0x000fec0003800000 */
.L_x_12935:
        /* <DEDUP_REMOVED lines=21> */
.L_x_12944:
[----:B------:R-:W-:Y:S05]  /*4200*/  BSYNC B1 ;  /* 0x0000000000017941 */ /* 0x000fea0003800000 */
.L_x_12943:
[----:B------:R-:W-:Y:S01]  /*4210*/  LEA R5, R0, 0x37800000, 0x17 ;  /* 0x3780000000057811 */ /* 0x000fe200078eb8ff */
[----:B------:R-:W-:-:S05]  /*4220*/  IMAD.SHL.U32 R0, R3, 0x200000, RZ ;  /* 0x0020000003007824 */ /* 0x000fca00078e00ff */
[----:B------:R-:W-:-:S07]  /*4230*/  LOP3.LUT R0, R5, R0, R6, 0xfe, !PT ;  /* 0x0000000005007212 */ /* 0x000fce00078efe06 */
.L_x_12942:
[----:B------:R-:W-:Y:S05]  /*4240*/  BSYNC B0 ;  /* 0x0000000000007941 */ /* 0x000fea0003800000 */
.L_x_12941:
[----:B------:R-:W-:-:S04]  /*4250*/  F2FP.BF16.F32.PACK_AB R0, RZ, R0 ;  /* 0x00000000ff00723e */ /* 0x000fc800000010ff */
[----:B------:R-:W-:Y:S01]  /*4260*/  PRMT R18, R0, 0x7610, R18 ;  /* 0x0000761000127816 */ /* 0x000fe20000000012 */
[----:B------:R-:W-:Y:S06]  /*4270*/  BRA `(.L_x_12917) ;  /* 0x0000000000b47947 */ /* 0x000fec0003800000 */
.L_x_12934:
        /* <DEDUP_REMOVED lines=14> */
.L_x_12948:
[----:B------:R-:W-:Y:S05]  /*4360*/  BSYNC B0 ;  /* 0x0000000000007941 */ /* 0x000fea0003800000 */
.L_x_12947:
[----:B------:R-:W-:-:S04]  /*4370*/  F2FP.BF16.F32.PACK_AB R0, RZ, R0 ;  /* 0x00000000ff00723e */ /* 0x000fc800000010ff */
[----:B------:R-:W-:Y:S01]  /*4380*/  PRMT R18, R0, 0x7610, R18 ;  /* 0x0000761000127816 */ /* 0x000fe20000000012 */
[----:B------:R-:W-:Y:S06]  /*4390*/  BRA `(.L_x_12917) ;  /* 0x00000000006c7947 */ /* 0x000fec0003800000 */
.L_x_12922:
        /* <DEDUP_REMOVED lines=16> */
.L_x_12949:
[----:B------:R-:W-:Y:S01]  /*44a0*/  PRMT R18, RZ, 0x7610, R18 ;  /* 0x00007610ff127816 */ /* 0x000fe20000000012 */
[----:B------:R-:W-:Y:S06]  /*44b0*/  BRA `(.L_x_12917) ;  /* 0x0000000000247947 */ /* 0x000fec0003800000 */
.L_x_12946:
[----:B------:R-:W2:Y:S02]  /*44c0*/  LDG.E.64 R4, desc[UR36][R4.64] ;  /* 0x0000002404047981 */ /* 0x000ea4000c1e1b00 */
[----:B--2---:R-:W0:Y:S02]  /*44d0*/  I2F.U64 R0, R4 ;  /* 0x0000000400007312 */ /* 0x004e240000301000 */
[----:B0-----:R-:W-:-:S04]  /*44e0*/  F2FP.BF16.F32.PACK_AB R0, RZ, R0 ;  /* 0x00000000ff00723e */ /* 0x001fc800000010ff */
[----:B------:R-:W-:Y:S01]  /*44f0*/  PRMT R18, R0, 0x7610, R18 ;  /* 0x0000761000127816 */ /* 0x000fe20000000012 */
[----:B------:R-:W-:Y:S06]  /*4500*/  BRA `(.L_x_12917) ;  /* 0x0000000000107947 */ /* 0x000fec0003800000 */
.L_x_12945:
[----:B------:R-:W2:Y:S02]  /*4510*/  LDG.E R4, desc[UR36][R4.64] ;  /* 0x0000002404047981 */ /* 0x000ea4000c1e1900 */
[----:B--2---:R-:W-:-:S04]  /*4520*/  I2FP.F32.U32 R0, R4 ;  /* 0x0000000400007245 */ /* 0x004fc80000201000 */
[----:B------:R-:W-:-:S04]  /*4530*/  F2FP.BF16.F32.PACK_AB R0, RZ, R0 ;  /* 0x00000000ff00723e */ /* 0x000fc800000010ff */
[----:B------:R-:W-:-:S07]  /*4540*/  PRMT R18, R0, 0x7610, R18 ;  /* 0x0000761000127816 */ /* 0x000fce0000000012 */
.L_x_12917:
[----:B------:R-:W-:Y:S05]  /*4550*/  BSYNC B6 ;  /* 0x0000000000067941 */ /* 0x000fea0003800000 */
.L_x_12916:
        /* <DEDUP_REMOVED lines=12> */
[----:B------:R-:W0:Y:S03]  /*4620*/  @!P3 FRND.FTZ.FLOOR R0, R0 ;  /* 0x000000000000b307 */ /* 0x000e260000215000 */
[----:B------:R-:W-:Y:S02]  /*4630*/  @!P2 IMAD.U32 R5, R18, 0x10000, RZ ;  /* 0x000100001205a824 */ /* 0x000fe400078e00ff */
[----:B------:R-:W1:Y:S03]  /*4640*/  LDC.U8 R18, c[0x0][0x234] ;  /* 0x00008d00ff127b82 */ /* 0x000e660000000000 */
[----:B------:R-:W2:Y:S08]  /*4650*/  @!P1 FRND.FTZ.FLOOR R24, R24 ;  /* 0x0000001800189307 */ /* 0x000eb00000215000 */
[----:B------:R-:W3:Y:S08]  /*4660*/  @!P2 FRND.FTZ.FLOOR R5, R5 ;  /* 0x000000050005a307 */ /* 0x000ef00000215000 */
[----:B------:R-:W4:Y:S08]  /*4670*/  @!P0 FRND.FTZ.FLOOR R4, R4 ;  /* 0x0000000400048307 */ /* 0x000f300000215000 */
        /* <DEDUP_REMOVED lines=28> */
.L_x_12955:
[----:B------:R-:W-:Y:S02]  /*4840*/  IMAD.U32 R5, R3, 0x10000, RZ ;  /* 0x0001000003057824 */ /* 0x000fe400078e00ff */
[----:B------:R-:W-:-:S04]  /*4850*/  IMAD.MOV.U32 R25, RZ, RZ, R23 ;  /* 0x000000ffff197224 */ /* 0x000fc800078e0017 */
[----:B------:R-:W0:Y:S02]  /*4860*/  F2I.S64.TRUNC R4, R5 ;  /* 0x0000000500047311 */ /* 0x000e24000020d900 */
[----:B0-----:R0:W-:Y:S01]  /*4870*/  STG.E.U8 desc[UR36][R8.64], R4 ;  /* 0x0000000408007986 */ /* 0x0011e2000c101124 */
[----:B------:R-:W-:Y:S05]  /*4880*/  BRA `(.L_x_12951) ;  /* 0x0000000c00d47947 */ /* 0x000fea0003800000 */
.L_x_12954:
        /* <DEDUP_REMOVED lines=11> */
.L_x_12958:
[----:B------:R-:W-:Y:S02]  /*4940*/  IMAD.U32 R3, R3, 0x10000, RZ ;  /* 0x0001000003037824 */ /* 0x000fe400078e00ff */
[----:B------:R-:W-:-:S04]  /*4950*/  IMAD.MOV.U32 R25, RZ, RZ, R23 ;  /* 0x000000ffff197224 */ /* 0x000fc800078e0017 */
[----:B------:R-:W0:Y:S02]  /*4960*/  F2I.FTZ.TRUNC.NTZ R3, R3 ;  /* 0x0000000300037305 */ /* 0x000e24000021f100 */
[----:B0-----:R0:W-:Y:S01]  /*4970*/  STG.E desc[UR36][R8.64], R3 ;  /* 0x0000000308007986 */ /* 0x0011e2000c101924 */
[----:B------:R-:W-:Y:S05]  /*4980*/  BRA `(.L_x_12951) ;  /* 0x0000000c00947947 */ /* 0x000fea0003800000 */
.L_x_12957:
[----:B------:R-:W-:Y:S02]  /*4990*/  IMAD.U32 R3, R3, 0x10000, RZ ;  /* 0x0001000003037824 */ /* 0x000fe400078e00ff */
[----:B------:R-:W-:-:S04]  /*49a0*/  IMAD.MOV.U32 R25, RZ, RZ, R23 ;  /* 0x000000ffff197224 */ /* 0x000fc800078e0017 */
[----:B------:R-:W0:Y:S02]  /*49b0*/  F2I.FTZ.TRUNC.NTZ R3, R3 ;  /* 0x0000000300037305 */ /* 0x000e24000021f100 */
[----:B0-----:R0:W-:Y:S01]  /*49c0*/  STG.E.U16 desc[UR36][R8.64], R3 ;  /* 0x0000000308007986 */ /* 0x0011e2000c101524 */
[----:B------:R-:W-:Y:S05]  /*49d0*/  BRA `(.L_x_12951) ;  /* 0x0000000c00807947 */ /* 0x000fea0003800000 */
.L_x_12953:
        /* <DEDUP_REMOVED lines=10> */
.L_x_12960:
[----:B------:R-:W-:Y:S02]  /*4a80*/  IMAD.U32 R0, R3, 0x10000, RZ ;  /* 0x0001000003007824 */ /* 0x000fe400078e00ff */
[----:B------:R-:W-:-:S03]  /*4a90*/  IMAD.MOV.U32 R25, RZ, RZ, R23 ;  /* 0x000000ffff197224 */ /* 0x000fc600078e0017 */
[----:B------:R-:W-:-:S05]  /*4aa0*/  F2FP.F16.F32.PACK_AB R0, RZ, R0 ;  /* 0x00000000ff00723e */ /* 0x000fca00000000ff */
[----:B------:R0:W-:Y:S01]  /*4ab0*/  STG.E.U16 desc[UR36][R8.64], R0 ;  /* 0x0000000008007986 */ /* 0x0001e2000c101524 */
[----:B------:R-:W-:Y:S05]  /*4ac0*/  BRA `(.L_x_12951) ;  /* 0x0000000c00447947 */ /* 0x000fea0003800000 */
.L_x_12959:
        /* <DEDUP_REMOVED lines=11> */
.L_x_12962:
[----:B------:R-:W-:Y:S02]  /*4b80*/  IMAD.U32 R3, R3, 0x10000, RZ ;  /* 0x0001000003037824 */ /* 0x000fe400078e00ff */
[----:B------:R-:W-:-:S03]  /*4b90*/  IMAD.MOV.U32 R25, RZ, RZ, R23 ;  /* 0x000000ffff197224 */ /* 0x000fc600078e0017 */
[----:B------:R-:W-:-:S04]  /*4ba0*/  F2FP.F16.F32.PACK_AB R3, RZ, R3 ;  /* 0x00000003ff03723e */ /* 0x000fc800000000ff */
[----:B------:R-:W-:-:S05]  /*4bb0*/  PRMT R3, R3, 0x5410, RZ ;  /* 0x0000541003037816 */ /* 0x000fca00000000ff */
[----:B------:R0:W-:Y:S01]  /*4bc0*/  STG.E desc[UR36][R8.64], R3 ;  /* 0x0000000308007986 */ /* 0x0001e2000c101924 */
[----:B------:R-:W-:Y:S05]  /*4bd0*/  BRA `(.L_x_12951) ;  /* 0x0000000c00007947 */ /* 0x000fea0003800000 */
.L_x_12961:
[----:B------:R-:W-:Y:S02]  /*4be0*/  IMAD.U32 R4, R3, 0x10000, RZ ;  /* 0x0001000003047824 */ /* 0x000fe400078e00ff */
[----:B------:R-:W-:Y:S02]  /*4bf0*/  IMAD.MOV.U32 R25, RZ, RZ, R23 ;  /* 0x000000ffff197224 */ /* 0x000fe400078e0017 */
[----:B------:R-:W-:-:S06]  /*4c00*/  FMUL.FTZ R4, R4, 1 ;  /* 0x3f80000004047820 */ /* 0x000fcc0000410000 */
[----:B------:R-:W0:Y:S02]  /*4c10*/  F2F.F64.F32 R4, R4 ;  /* 0x0000000400047310 */ /* 0x000e240000201800 */
[----:B0-----:R0:W-:Y:S01]  /*4c20*/  STG.E.64 desc[UR36][R8.64], R4 ;  /* 0x0000000408007986 */ /* 0x0011e2000c101b24 */
[----:B------:R-:W-:Y:S05]  /*4c30*/  BRA `(.L_x_12951) ;  /* 0x0000000800e87947 */ /* 0x000fea0003800000 */
.L_x_12952:
        /* <DEDUP_REMOVED lines=14> */
.L_x_12965:
[----:B------:R-:W-:Y:S01]  /*4d20*/  IMAD.U32 R3, R3, 0x10000, RZ ;  /* 0x0001000003037824 */ /* 0x000fe200078e00ff */
[----:B------:R-:W-:Y:S01]  /*4d30*/  CS2R R6, SRZ ;  /* 0x0000000000067805 */ /* 0x000fe2000001ff00 */
[----:B------:R-:W-:Y:S02]  /*4d40*/  IMAD.MOV.U32 R25, RZ, RZ, R23 ;  /* 0x000000ffff197224 */ /* 0x000fe400078e0017 */
[----:B------:R-:W-:-:S04]  /*4d50*/  FMUL.FTZ R3, R3, 1 ;  /* 0x3f80000003037820 */ /* 0x000fc80000410000 */
[----:B------:R-:W0:Y:S02]  /*4d60*/  F2F.F64.F32 R4, R3 ;  /* 0x0000000300047310 */ /* 0x000e240000201800 */
[----:B0-----:R0:W-:Y:S01]  /*4d70*/  STG.E.128 desc[UR36][R8.64], R4 ;  /* 0x0000000408007986 */ /* 0x0011e2000c101d24 */
[----:B------:R-:W-:Y:S05]  /*4d80*/  BRA `(.L_x_12951) ;  /* 0x0000000800947947 */ /* 0x000fea0003800000 */
.L_x_12964:
        /* <DEDUP_REMOVED lines=21> */
.L_x_12969:
[----:B------:R-:W-:Y:S05]  /*4ee0*/  BSYNC B0 ;  /* 0x0000000000007941 */ /* 0x000fea0003800000 */
.L_x_12968:
[----:B------:R-:W-:Y:S01]  /*4ef0*/  LOP3.LUT R5, R0, R5, RZ, 0xfc, !PT ;  /* 0x0000000500057212 */ /* 0x000fe200078efcff */
[----:B------:R-:W-:-:S04]  /*4f00*/  IMAD.MOV.U32 R25, RZ, RZ, R23 ;  /* 0x000000ffff197224 */ /* 0x000fc800078e0017 */
[----:B------:R0:W-:Y:S01]  /*4f10*/  STG.E.U8 desc[UR36][R8.64], R5 ;  /* 0x0000000508007986 */ /* 0x0001e2000c101124 */
[----:B------:R-:W-:Y:S05]  /*4f20*/  BRA `(.L_x_12951) ;  /* 0x00000008002c7947 */ /* 0x000fea0003800000 */
.L_x_12967:
        /* <DEDUP_REMOVED lines=13> */
.L_x_12971:
[----:B------:R-:W-:Y:S01]  /*5000*/  IMAD.MOV.U32 R0, RZ, RZ, 0x7f ;  /* 0x0000007fff007424 */ /* 0x000fe200078e00ff */
[----:B------:R-:W-:-:S04]  /*5010*/  ISETP.GT.U32.AND P0, PT, R3, 0x7f800000, PT ;  /* 0x7f8000000300780c */ /* 0x000fc80003f04070 */
[----:B------:R-:W-:-:S09]  /*5020*/  SEL R0, R0, 0x7c, P0 ;  /* 0x0000007c00007807 */ /* 0x000fd20000000000 */
.L_x_12972:
[----:B------:R-:W-:Y:S05]  /*5030*/  BSYNC B0 ;  /* 0x0000000000007941 */ /* 0x000fea0003800000 */
.L_x_12970:
[----:B------:R-:W-:Y:S01]  /*5040*/  LOP3.LUT R3, R5, 0x80000000, RZ, 0xc0, !PT ;  /* 0x8000000005037812 */ /* 0x000fe200078ec0ff */
[----:B------:R-:W-:-:S03]  /*5050*/  IMAD.MOV.U32 R25, RZ, RZ, R23 ;  /* 0x000000ffff197224 */ /* 0x000fc600078e0017 */
[----:B------:R-:W-:-:S04]  /*5060*/  SHF.R.U32.HI R3, RZ, 0x18, R3 ;  /* 0x00000018ff037819 */ /* 0x000fc80000011603 */
[----:B------:R-:W-:-:S05]  /*5070*/  LOP3.LUT R3, R0, R3, RZ, 0xfc, !PT ;  /* 0x0000000300037212 */ /* 0x000fca00078efcff */
[----:B------:R0:W-:Y:S01]  /*5080*/  STG.E.U8 desc[UR36][R8.64], R3 ;  /* 0x0000000308007986 */ /* 0x0001e2000c101124 */
[----:B------:R-:W-:Y:S05]  /*5090*/  BRA `(.L_x_12951) ;  /* 0x0000000400d07947 */ /* 0x000fea0003800000 */
.L_x_12966:
[----:B------:R0:W-:Y:S01]  /*50a0*/  STG.E.U16 desc[UR36][R8.64], R3 ;  /* 0x0000000308007986 */ /* 0x0001e2000c101524 */
[----:B------:R-:W-:Y:S01]  /*50b0*/  IMAD.MOV.U32 R25, RZ, RZ, R23 ;  /* 0x000000ffff197224 */ /* 0x000fe200078e0017 */
[----:B------:R-:W-:Y:S06]  /*50c0*/  BRA `(.L_x_12951) ;  /* 0x0000000400c47947 */ /* 0x000fec0003800000 */
.L_x_12963:
        /* <DEDUP_REMOVED lines=13> */
.L_x_12975:
        /* <DEDUP_REMOVED lines=17> */
.L_x_12978:
[----:B------:R-:W-:-:S04]  /*52b0*/  LOP3.LUT R3, R5, 0x80000000, RZ, 0xc0, !PT ;  /* 0x8000000005037812 */ /* 0x000fc800078ec0ff */
[----:B------:R-:W-:-:S04]  /*52c0*/  SHF.R.U32.HI R3, RZ, 0x18, R3 ;  /* 0x00000018ff037819 */ /* 0x000fc80000011603 */
[----:B------:R-:W-:-:S04]  /*52d0*/  LOP3.LUT R0, R0, R3, RZ, 0xfc, !PT ;  /* 0x0000000300007212 */ /* 0x000fc800078efcff */
[----:B------:R-:W-:-:S07]  /*52e0*/  PRMT R4, R0, 0x7610, R4 ;  /* 0x0000761000047816 */ /* 0x000fce0000000004 */
.L_x_12977:
[----:B------:R-:W-:Y:S05]  /*52f0*/  BSYNC B0 ;  /* 0x0000000000007941 */ /* 0x000fea0003800000 */
.L_x_12976:
[----:B------:R0:W-:Y:S01]  /*5300*/  STG.E.U8 desc[UR36][R8.64], R4 ;  /* 0x0000000408007986 */ /* 0x0001e2000c101124 */
[----:B------:R-:W-:Y:S01]  /*5310*/  IMAD.MOV.U32 R25, RZ, RZ, R23 ;  /* 0x000000ffff197224 */ /* 0x000fe200078e0017 */
[----:B------:R-:W-:Y:S06]  /*5320*/  BRA `(.L_x_12951) ;  /* 0x00000004002c7947 */ /* 0x000fec0003800000 */
.L_x_12974:
        /* <DEDUP_REMOVED lines=17> */
.L_x_12981:
[----:B------:R-:W-:-:S04]  /*5440*/  LOP3.LUT R3, R5, 0x80000000, RZ, 0xc0, !PT ;  /* 0x8000000005037812 */ /* 0x000fc800078ec0ff */
[----:B------:R-:W-:-:S04]  /*5450*/  SHF.R.U32.HI R3, RZ, 0x18, R3 ;  /* 0x00000018ff037819 */ /* 0x000fc80000011603 */
[----:B------:R-:W-:-:S04]  /*5460*/  LOP3.LUT R0, R0, R3, RZ, 0xfc, !PT ;  /* 0x0000000300007212 */ /* 0x000fc800078efcff */
[----:B------:R-:W-:-:S07]  /*5470*/  PRMT R4, R0, 0x7610, R4 ;  /* 0x0000761000047816 */ /* 0x000fce0000000004 */
.L_x_12980:
[----:B------:R-:W-:Y:S05]  /*5480*/  BSYNC B0 ;  /* 0x0000000000007941 */ /* 0x000fea0003800000 */
.L_x_12979:
[----:B------:R0:W-:Y:S01]  /*5490*/  STG.E.U8 desc[UR36][R8.64], R4 ;  /* 0x0000000408007986 */ /* 0x0001e2000c101124 */
[----:B------:R-:W-:Y:S01]  /*54a0*/  IMAD.MOV.U32 R25, RZ, RZ, R23 ;  /* 0x000000ffff197224 */ /* 0x000fe200078e0017 */
[----:B------:R-:W-:Y:S06]  /*54b0*/  BRA `(.L_x_12951) ;  /* 0x0000000000c87947 */ /* 0x000fec0003800000 */
.L_x_12973:
        /* <DEDUP_REMOVED lines=23> */
.L_x_12956:
        /* <DEDUP_REMOVED lines=16> */
.L_x_12984:
[----:B------:R-:W-:Y:S01]  /*5730*/  IMAD.MOV.U32 R25, RZ, RZ, R23 ;  /* 0x000000ffff197224 */ /* 0x000fe200078e0017 */
[----:B------:R-:W-:Y:S06]  /*5740*/  BRA `(.L_x_12951) ;  /* 0x0000000000247947 */ /* 0x000fec0003800000 */
.L_x_12983:
[----:B------:R-:W-:Y:S02]  /*5750*/  IMAD.U32 R4, R3, 0x10000, RZ ;  /* 0x0001000003047824 */ /* 0x000fe400078e00ff */
[----:B------:R-:W-:-:S04]  /*5760*/  IMAD.MOV.U32 R25, RZ, RZ, R23 ;  /* 0x000000ffff197224 */ /* 0x000fc800078e0017 */
[----:B------:R-:W0:Y:S02]  /*5770*/  F2I.U64.TRUNC R4, R4 ;  /* 0x0000000400047311 */ /* 0x000e24000020d800 */
[----:B0-----:R0:W-:Y:S01]  /*5780*/  STG.E.64 desc[UR36][R8.64], R4 ;  /* 0x0000000408007986 */ /* 0x0011e2000c101b24 */
[----:B------:R-:W-:Y:S05]  /*5790*/  BRA `(.L_x_12951) ;  /* 0x0000000000107947 */ /* 0x000fea0003800000 */
.L_x_12982:
[----:B------:R-:W-:Y:S02]  /*57a0*/  IMAD.U32 R3, R3, 0x10000, RZ ;  /* 0x0001000003037824 */ /* 0x000fe400078e00ff */
[----:B------:R-:W-:-:S04]  /*57b0*/  IMAD.MOV.U32 R25, RZ, RZ, R23 ;  /* 0x000000ffff197224 */ /* 0x000fc800078e0017 */
[----:B------:R-:W0:Y:S02]  /*57c0*/  F2I.FTZ.U32.TRUNC.NTZ R3, R3 ;  /* 0x0000000300037305 */ /* 0x000e24000021f000 */
[----:B0-----:R0:W-:Y:S02]  /*57d0*/  STG.E desc[UR36][R8.64], R3 ;  /* 0x0000000308007986 */ /* 0x0011e4000c101924 */
.L_x_12951:
[----:B------:R-:W-:Y:S05]  /*57e0*/  BSYNC B6 ;  /* 0x0000000000067941 */ /* 0x000fea0003800000 */
.L_x_12950:
        /* <DEDUP_REMOVED lines=25> */
.L_x_12990:
[----:B----4-:R-:W-:-:S06]  /*5980*/  IMAD.U32 R5, R22, 0x10000, RZ ;  /* 0x0001000016057824 */ /* 0x010fcc00078e00ff */
[----:B------:R-:W0:Y:S02]  /*5990*/  F2I.S64.TRUNC R4, R5 ;  /* 0x0000000500047311 */ /* 0x000e24000020d900 */
[----:B0-----:R0:W-:Y:S01]  /*59a0*/  STG.E.U8 desc[UR36][R8.64], R4 ;  /* 0x0000000408007986 */ /* 0x0011e2000c101124 */
[----:B------:R-:W-:Y:S05]  /*59b0*/  BRA `(.L_x_12992) ;  /* 0x0000000c00847947 */ /* 0x000fea0003800000 */
.L_x_12989:
        /* <DEDUP_REMOVED lines=10> */
.L_x_12994:
[----:B----4-:R-:W-:-:S04]  /*5a60*/  IMAD.U32 R22, R22, 0x10000, RZ ;  /* 0x0001000016167824 */ /* 0x010fc800078e00ff */
[----:B------:R-:W0:Y:S02]  /*5a70*/  F2I.FTZ.TRUNC.NTZ R3, R22 ;  /* 0x0000001600037305 */ /* 0x000e24000021f100 */
[----:B0-----:R0:W-:Y:S01]  /*5a80*/  STG.E desc[UR36][R8.64], R3 ;  /* 0x0000000308007986 */ /* 0x0011e2000c101924 */
[----:B------:R-:W-:Y:S05]  /*5a90*/  BRA `(.L_x_12992) ;  /* 0x0000000c004c7947 */ /* 0x000fea0003800000 */
.L_x_12993:
[----:B----4-:R-:W-:-:S04]  /*5aa0*/  IMAD.U32 R22, R22, 0x10000, RZ ;  /* 0x0001000016167824 */ /* 0x010fc800078e00ff */
[----:B------:R-:W0:Y:S02]  /*5ab0*/  F2I.FTZ.TRUNC.NTZ R3, R22 ;  /* 0x0000001600037305 */ /* 0x000e24000021f100 */
[----:B0-----:R0:W-:Y:S01]  /*5ac0*/  STG.E.U16 desc[UR36][R8.64], R3 ;  /* 0x0000000308007986 */ /* 0x0011e2000c101524 */
[----:B------:R-:W-:Y:S05]  /*5ad0*/  BRA `(.L_x_12992) ;  /* 0x0000000c003c7947 */ /* 0x000fea0003800000 */
.L_x_12988:
        /* <DEDUP_REMOVED lines=9> */
.L_x_12996:
[----:B----4-:R-:W-:-:S05]  /*5b70*/  IMAD.U32 R0, R22, 0x10000, RZ ;  /* 0x0001000016007824 */ /* 0x010fca00078e00ff */
[----:B------:R-:W-:-:S05]  /*5b80*/  F2FP.F16.F32.PACK_AB R0, RZ, R0 ;  /* 0x00000000ff00723e */ /* 0x000fca00000000ff */
[----:B------:R0:W-:Y:S01]  /*5b90*/  STG.E.U16 desc[UR36][R8.64], R0 ;  /* 0x0000000008007986 */ /* 0x0001e2000c101524 */
[----:B------:R-:W-:Y:S05]  /*5ba0*/  BRA `(.L_x_12992) ;  /* 0x0000000c00087947 */ /* 0x000fea0003800000 */
.L_x_12995:
        /* <DEDUP_REMOVED lines=10> */
.L_x_12998:
[----:B----4-:R-:W-:-:S05]  /*5c50*/  IMAD.U32 R22, R22, 0x10000, RZ ;  /* 0x0001000016167824 */ /* 0x010fca00078e00ff */
[----:B------:R-:W-:-:S04]  /*5c60*/  F2FP.F16.F32.PACK_AB R3, RZ, R22 ;  /* 0x00000016ff03723e */ /* 0x000fc800000000ff */
[----:B------:R-:W-:-:S05]  /*5c70*/  PRMT R3, R3, 0x5410, RZ ;  /* 0x0000541003037816 */ /* 0x000fca00000000ff */
[----:B------:R0:W-:Y:S01]  /*5c80*/  STG.E desc[UR36][R8.64], R3 ;  /* 0x0000000308007986 */ /* 0x0001e2000c101924 */
[----:B------:R-:W-:Y:S05]  /*5c90*/  BRA `(.L_x_12992) ;  /* 0x0000000800cc7947 */ /* 0x000fea0003800000 */
.L_x_12997:
[----:B----4-:R-:W-:-:S04]  /*5ca0*/  IMAD.U32 R4, R22, 0x10000, RZ ;  /* 0x0001000016047824 */ /* 0x010fc800078e00ff */
[----:B------:R-:W-:-:S06]  /*5cb0*/  FMUL.FTZ R4, R4, 1 ;  /* 0x3f80000004047820 */ /* 0x000fcc0000410000 */
[----:B------:R-:W0:Y:S02]  /*5cc0*/  F2F.F64.F32 R4, R4 ;  /* 0x0000000400047310 */ /* 0x000e240000201800 */
[----:B0-----:R0:W-:Y:S01]  /*5cd0*/  STG.E.64 desc[UR36][R8.64], R4 ;  /* 0x0000000408007986 */ /* 0x0011e2000c101b24 */
[----:B------:R-:W-:Y:S05]  /*5ce0*/  BRA `(.L_x_12992) ;  /* 0x0000000800b87947 */ /* 0x000fea0003800000 */
.L_x_12987:
        /* <DEDUP_REMOVED lines=13> */
.L_x_13001:
[----:B----4-:R-:W-:Y:S01]  /*5dc0*/  IMAD.U32 R22, R22, 0x10000, RZ ;  /* 0x0001000016167824 */ /* 0x010fe200078e00ff */
[----:B------:R-:W-:-:S03]  /*5dd0*/  CS2R R6, SRZ ;  /* 0x0000000000067805 */ /* 0x000fc6000001ff00 */
[----:B------:R-:W-:-:S06]  /*5de0*/  FMUL.FTZ R4, R22, 1 ;  /* 0x3f80000016047820 */ /* 0x000fcc0000410000 */
[----:B------:R-:W0:Y:S02]  /*5df0*/  F2F.F64.F32 R4, R4 ;  /* 0x0000000400047310 */ /* 0x000e240000201800 */
[----:B0-----:R0:W-:Y:S01]  /*5e00*/  STG.E.128 desc[UR36][R8.64], R4 ;  /* 0x0000000408007986 */ /* 0x0011e2000c101d24 */
[----:B------:R-:W-:Y:S05]  /*5e10*/  BRA `(.L_x_12992) ;  /* 0x00000008006c7947 */ /* 0x000fea0003800000 */
.L_x_13000:
        /* <DEDUP_REMOVED lines=21> */
.L_x_13005:
[----:B------:R-:W-:Y:S05]  /*5f70*/  BSYNC B0 ;  /* 0x0000000000007941 */ /* 0x000fea0003800000 */
.L_x_13004:
[----:B------:R-:W-:-:S05]  /*5f80*/  LOP3.LUT R5, R0, R5, RZ, 0xfc, !PT ;  /* 0x0000000500057212 */ /* 0x000fca00078efcff */
[----:B------:R0:W-:Y:S01]  /*5f90*/  STG.E.U8 desc[UR36][R8.64], R5 ;  /* 0x0000000508007986 */ /* 0x0001e2000c101124 */
[----:B------:R-:W-:Y:S05]  /*5fa0*/  BRA `(.L_x_12992) ;  /* 0x0000000800087947 */ /* 0x000fea0003800000 */
.L_x_13003:
        /* <DEDUP_REMOVED lines=13> */
.L_x_13007:
[----:B------:R-:W-:Y:S01]  /*6080*/  IMAD.MOV.U32 R0, RZ, RZ, 0x7f ;  /* 0x0000007fff007424 */ /* 0x000fe200078e00ff */
[----:B------:R-:W-:-:S04]  /*6090*/  ISETP.GT.U32.AND P0, PT, R3, 0x7f800000, PT ;  /* 0x7f8000000300780c */ /* 0x000fc80003f04070 */
[----:B------:R-:W-:-:S09]  /*60a0*/  SEL R0, R0, 0x7c, P0 ;  /* 0x0000007c00007807 */ /* 0x000fd20000000000 */
.L_x_13008:
[----:B------:R-:W-:Y:S05]  /*60b0*/  BSYNC B0 ;  /* 0x0000000000007941 */ /* 0x000fea0003800000 */
.L_x_13006:
[----:B------:R-:W-:-:S04]  /*60c0*/  LOP3.LUT R3, R5, 0x80000000, RZ, 0xc0, !PT ;  /* 0x8000000005037812 */ /* 0x000fc800078ec0ff */
[----:B------:R-:W-:-:S04]  /*60d0*/  SHF.R.U32.HI R3, RZ, 0x18, R3 ;  /* 0x00000018ff037819 */ /* 0x000fc80000011603 */
[----:B------:R-:W-:-:S05]  /*60e0*/  LOP3.LUT R3, R0, R3, RZ, 0xfc, !PT ;  /* 0x0000000300037212 */ /* 0x000fca00078efcff */
[----:B------:R0:W-:Y:S01]  /*60f0*/  STG.E.U8 desc[UR36][R8.64], R3 ;  /* 0x0000000308007986 */ /* 0x0001e2000c101124 */
[----:B------:R-:W-:Y:S05]  /*6100*/  BRA `(.L_x_12992) ;  /* 0x0000000400b07947 */ /* 0x000fea0003800000 */
.L_x_13002:
[----:B----4-:R0:W-:Y:S01]  /*6110*/  STG.E.U16 desc[UR36][R8.64], R22 ;  /* 0x0000001608007986 */ /* 0x0101e2000c101524 */
[----:B------:R-:W-:Y:S05]  /*6120*/  BRA `(.L_x_12992) ;  /* 0x0000000400a87947 */ /* 0x000fea0003800000 */
.L_x_12999:
        /* <DEDUP_REMOVED lines=12> */
.L_x_13011:
        /* <DEDUP_REMOVED lines=17> */
.L_x_13014:
[----:B------:R-:W-:-:S04]  /*6300*/  LOP3.LUT R3, R5, 0x80000000, RZ, 0xc0, !PT ;  /* 0x8000000005037812 */ /* 0x000fc800078ec0ff */
[----:B------:R-:W-:-:S04]  /*6310*/  SHF.R.U32.HI R3, RZ, 0x18, R3 ;  /* 0x00000018ff037819 */ /* 0x000fc80000011603 */
[----:B------:R-:W-:-:S04]  /*6320*/  LOP3.LUT R0, R0, R3, RZ, 0xfc, !PT ;  /* 0x0000000300007212 */ /* 0x000fc800078efcff */
[----:B------:R-:W-:-:S07]  /*6330*/  PRMT R4, R0, 0x7610, R4 ;  /* 0x0000761000047816 */ /* 0x000fce0000000004 */
.L_x_13013:
[----:B------:R-:W-:Y:S05]  /*6340*/  BSYNC B0 ;  /* 0x0000000000007941 */ /* 0x000fea0003800000 */
.L_x_13012:
[----:B------:R4:W-:Y:S01]  /*6350*/  STG.E.U8 desc[UR36][R8.64], R4 ;  /* 0x0000000408007986 */ /* 0x0009e2000c101124 */
[----:B------:R-:W-:Y:S05]  /*6360*/  BRA `(.L_x_12992) ;  /* 0x0000000400187947 */ /* 0x000fea0003800000 */
.L_x_13010:
        /* <DEDUP_REMOVED lines=17> */
.L_x_13017:
[----:B------:R-:W-:-:S04]  /*6480*/  LOP3.LUT R3, R5, 0x80000000, RZ, 0xc0, !PT ;  /* 0x8000000005037812 */ /* 0x000fc800078ec0ff */
[----:B------:R-:W-:-:S04]  /*6490*/  SHF.R.U32.HI R3, RZ, 0x18, R3 ;  /* 0x00000018ff037819 */ /* 0x000fc80000011603 */
[----:B------:R-:W-:-:S04]  /*64a0*/  LOP3.LUT R0, R0, R3, RZ, 0xfc, !PT ;  /* 0x0000000300007212 */ /* 0x000fc800078efcff */
[----:B------:R-:W-:-:S07]  /*64b0*/  PRMT R4, R0, 0x7610, R4 ;  /* 0x0000761000047816 */ /* 0x000fce0000000004 */
.L_x_13016:
[----:B------:R-:W-:Y:S05]  /*64c0*/  BSYNC B0 ;  /* 0x0000000000007941 */ /* 0x000fea0003800000 */
.L_x_13015:
[----:B------:R0:W-:Y:S01]  /*64d0*/  STG.E.U8 desc[UR36][R8.64], R4 ;  /* 0x0000000408007986 */ /* 0x0001e2000c101124 */
[----:B------:R-:W-:Y:S05]  /*64e0*/  BRA `(.L_x_12992) ;  /* 0x0000000000b87947 */ /* 0x000fea0003800000 */
.L_x_13009:
        /* <DEDUP_REMOVED lines=22> */
.L_x_12991:
        /* <DEDUP_REMOVED lines=16> */
.L_x_13020:
[----:B------:R-:W-:Y:S05]  /*6750*/  BRA `(.L_x_12992) ;  /* 0x00000000001c7947 */ /* 0x000fea0003800000 */
.L_x_13019:
[----:B----4-:R-:W-:-:S06]  /*6760*/  IMAD.U32 R4, R22, 0x10000, RZ ;  /* 0x0001000016047824 */ /* 0x010fcc00078e00ff */
[----:B------:R-:W0:Y:S02]  /*6770*/  F2I.U64.TRUNC R4, R4 ;  /* 0x0000000400047311 */ /* 0x000e24000020d800 */
[----:B0-----:R2:W-:Y:S01]  /*6780*/  STG.E.64 desc[UR36][R8.64], R4 ;  /* 0x0000000408007986 */ /* 0x0015e2000c101b24 */
[----:B------:R-:W-:Y:S05]  /*6790*/  BRA `(.L_x_12992) ;  /* 0x00000000000c7947 */ /* 0x000fea0003800000 */
.L_x_13018:
[----:B----4-:R-:W-:-:S04]  /*67a0*/  IMAD.U32 R22, R22, 0x10000, RZ ;  /* 0x0001000016167824 */ /* 0x010fc800078e00ff */
[----:B------:R-:W0:Y:S02]  /*67b0*/  F2I.FTZ.U32.TRUNC.NTZ R3, R22 ;  /* 0x0000001600037305 */ /* 0x000e24000021f000 */
[----:B0-----:R0:W-:Y:S02]  /*67c0*/  STG.E desc[UR36][R8.64], R3 ;  /* 0x0000000308007986 */ /* 0x0011e4000c101924 */
.L_x_12992:
        /* <DEDUP_REMOVED lines=25> */
.L_x_13024:
[----:B------:R-:W-:-:S06]  /*6960*/  IMAD.U32 R5, R17, 0x10000, RZ ;  /* 0x0001000011057824 */ /* 0x000fcc00078e00ff */
[----:B------:R-:W0:Y:S02]  /*6970*/  F2I.S64.TRUNC R4, R5 ;  /* 0x0000000500047311 */ /* 0x000e24000020d900 */
[----:B0-----:R4:W-:Y:S01]  /*6980*/  STG.E.U8 desc[UR36][R8.64], R4 ;  /* 0x0000000408007986 */ /* 0x0019e2000c101124 */
[----:B------:R-:W-:Y:S05]  /*6990*/  BRA `(.L_x_13026) ;  /* 0x0000000c00847947 */ /* 0x000fea0003800000 */
.L_x_13023:
        /* <DEDUP_REMOVED lines=10> */
.L_x_13028:
[----:B------:R-:W-:-:S06]  /*6a40*/  IMAD.U32 R17, R17, 0x10000, RZ ;  /* 0x0001000011117824 */ /* 0x000fcc00078e00ff */
[----:B------:R-:W0:Y:S02]  /*6a50*/  F2I.FTZ.TRUNC.NTZ R17, R17 ;  /* 0x0000001100117305 */ /* 0x000e24000021f100 */
[----:B0-----:R2:W-:Y:S01]  /*6a60*/  STG.E desc[UR36][R8.64], R17 ;  /* 0x0000001108007986 */ /* 0x0015e2000c101924 */
[----:B------:R-:W-:Y:S05]  /*6a70*/  BRA `(.L_x_13026) ;  /* 0x0000000c004c7947 */ /* 0x000fea0003800000 */
.L_x_13027:
[----:B------:R-:W-:-:S06]  /*6a80*/  IMAD.U32 R17, R17, 0x10000, RZ ;  /* 0x0001000011117824 */ /* 0x000fcc00078e00ff */
[----:B------:R-:W0:Y:S02]  /*6a90*/  F2I.FTZ.TRUNC.NTZ R17, R17 ;  /* 0x0000001100117305 */ /* 0x000e24000021f100 */
[----:B0-----:R0:W-:Y:S01]  /*6aa0*/  STG.E.U16 desc[UR36][R8.64], R17 ;  /* 0x0000001108007986 */ /* 0x0011e2000c101524 */
[----:B------:R-:W-:Y:S05]  /*6ab0*/  BRA `(.L_x_13026) ;  /* 0x0000000c003c7947 */ /* 0x000fea0003800000 */
.L_x_13022:
        /* <DEDUP_REMOVED lines=9> */
.L_x_13030:
[----:B------:R-:W-:-:S05]  /*6b50*/  IMAD.U32 R0, R17, 0x10000, RZ ;  /* 0x0001000011007824 */ /* 0x000fca00078e00ff */
[----:B------:R-:W-:-:S05]  /*6b60*/  F2FP.F16.F32.PACK_AB R0, RZ, R0 ;  /* 0x00000000ff00723e */ /* 0x000fca00000000ff */
[----:B------:R0:W-:Y:S01]  /*6b70*/  STG.E.U16 desc[UR36][R8.64], R0 ;  /* 0x0000000008007986 */ /* 0x0001e2000c101524 */
[----:B------:R-:W-:Y:S05]  /*6b80*/  BRA `(.L_x_13026) ;  /* 0x0000000c00087947 */ /* 0x000fea0003800000 */
.L_x_13029:
        /* <DEDUP_REMOVED lines=10> */
.L_x_13032:
[----:B------:R-:W-:-:S05]  /*6c30*/  IMAD.U32 R17, R17, 0x10000, RZ ;  /* 0x0001000011117824 */ /* 0x000fca00078e00ff */
[----:B------:R-:W-:-:S04]  /*6c40*/  F2FP.F16.F32.PACK_AB R3, RZ, R17 ;  /* 0x00000011ff03723e */ /* 0x000fc800000000ff */
[----:B------:R-:W-:-:S05]  /*6c50*/  PRMT R3, R3, 0x5410, RZ ;  /* 0x0000541003037816 */ /* 0x000fca00000000ff */
[----:B------:R0:W-:Y:S01]  /*6c60*/  STG.E desc[UR36][R8.64], R3 ;  /* 0x0000000308007986 */ /* 0x0001e2000c101924 */
[----:B------:R-:W-:Y:S05]  /*6c70*/  BRA `(.L_x_13026) ;  /* 0x0000000800cc7947 */ /* 0x000fea0003800000 */
.L_x_13031:
[----:B------:R-:W-:-:S04]  /*6c80*/  IMAD.U32 R4, R17, 0x10000, RZ ;  /* 0x0001000011047824 */ /* 0x000fc800078e00ff */
[----:B------:R-:W-:-:S06]  /*6c90*/  FMUL.FTZ R4, R4, 1 ;  /* 0x3f80000004047820 */ /* 0x000fcc0000410000 */
[----:B------:R-:W0:Y:S02]  /*6ca0*/  F2F.F64.F32 R4, R4 ;  /* 0x0000000400047310 */ /* 0x000e240000201800 */
[----:B0-----:R0:W-:Y:S01]  /*6cb0*/  STG.E.64 desc[UR36][R8.64], R4 ;  /* 0x0000000408007986 */ /* 0x0011e2000c101b24 */
[----:B------:R-:W-:Y:S05]  /*6cc0*/  BRA `(.L_x_13026) ;  /* 0x0000000800b87947 */ /* 0x000fea0003800000 */
.L_x_13021:
        /* <DEDUP_REMOVED lines=13> */
.L_x_13035:
[----:B------:R-:W-:Y:S01]  /*6da0*/  IMAD.U32 R17, R17, 0x10000, RZ ;  /* 0x0001000011117824 */ /* 0x000fe200078e00ff */
[----:B------:R-:W-:-:S03]  /*6db0*/  CS2R R6, SRZ ;  /* 0x0000000000067805 */ /* 0x000fc6000001ff00 */
[----:B------:R-:W-:-:S06]  /*6dc0*/  FMUL.FTZ R4, R17, 1 ;  /* 0x3f80000011047820 */ /* 0x000fcc0000410000 */
[----:B------:R-:W0:Y:S02]  /*6dd0*/  F2F.F64.F32 R4, R4 ;  /* 0x0000000400047310 */ /* 0x000e240000201800 */
[----:B0-----:R0:W-:Y:S01]  /*6de0*/  STG.E.128 desc[UR36][R8.64], R4 ;  /* 0x0000000408007986 */ /* 0x0011e2000c101d24 */
[----:B------:R-:W-:Y:S05]  /*6df0*/  BRA `(.L_x_13026) ;  /* 0x00000008006c7947 */ /* 0x000fea0003800000 */
.L_x_13034:
        /* <DEDUP_REMOVED lines=21> */
.L_x_13039:
[----:B------:R-:W-:Y:S05]  /*6f50*/  BSYNC B0 ;  /* 0x0000000000007941 */ /* 0x000fea0003800000 */
.L_x_13038:
[----:B------:R-:W-:-:S05]  /*6f60*/  LOP3.LUT R5, R0, R5, RZ, 0xfc, !PT ;  /* 0x0000000500057212 */ /* 0x000fca00078efcff */
[----:B------:R0:W-:Y:S01]  /*6f70*/  STG.E.U8 desc[UR36][R8.64], R5 ;  /* 0x0000000508007986 */ /* 0x0001e2000c101124 */
[----:B------:R-:W-:Y:S05]  /*6f80*/  BRA `(.L_x_13026) ;  /* 0x0000000800087947 */ /* 0x000fea0003800000 */
.L_x_13037:
        /* <DEDUP_REMOVED lines=13> */
.L_x_13041:
[----:B------:R-:W-:Y:S01]  /*7060*/  IMAD.MOV.U32 R0, RZ, RZ, 0x7f ;  /* 0x0000007fff007424 */ /* 0x000fe200078e00ff */
[----:B------:R-:W-:-:S04]  /*7070*/  ISETP.GT.U32.AND P0, PT, R3, 0x7f800000, PT ;  /* 0x7f8000000300780c */ /* 0x000fc80003f04070 */
[----:B------:R-:W-:-:S09]  /*7080*/  SEL R0, R0, 0x7c, P0 ;  /* 0x0000007c00007807 */ /* 0x000fd20000000000 */
.L_x_13042:
[----:B------:R-:W-:Y:S05]  /*7090*/  BSYNC B0 ;  /* 0x0000000000007941 */ /* 0x000fea0003800000 */
.L_x_13040:
[----:B------:R-:W-:-:S04]  /*70a0*/  LOP3.LUT R3, R17, 0x80000000, RZ, 0xc0, !PT ;  /* 0x8000000011037812 */ /* 0x000fc800078ec0ff */
[----:B------:R-:W-:-:S04]  /*70b0*/  SHF.R.U32.HI R3, RZ, 0x18, R3 ;  /* 0x00000018ff037819 */ /* 0x000fc80000011603 */
[----:B------:R-:W-:-:S05]  /*70c0*/  LOP3.LUT R3, R0, R3, RZ, 0xfc, !PT ;  /* 0x0000000300037212 */ /* 0x000fca00078efcff */
[----:B------:R0:W-:Y:S01]  /*70d0*/  STG.E.U8 desc[UR36][R8.64], R3 ;  /* 0x0000000308007986 */ /* 0x0001e2000c101124 */
[----:B------:R-:W-:Y:S05]  /*70e0*/  BRA `(.L_x_13026) ;  /* 0x0000000400b07947 */ /* 0x000fea0003800000 */
.L_x_13036:
[----:B------:R0:W-:Y:S01]  /*70f0*/  STG.E.U16 desc[UR36][R8.64], R17 ;  /* 0x0000001108007986 */ /* 0x0001e2000c101524 */
[----:B------:R-:W-:Y:S05]  /*7100*/  BRA `(.L_x_13026) ;  /* 0x0000000400a87947 */ /* 0x000fea0003800000 */
.L_x_13033:
        /* <DEDUP_REMOVED lines=12> */
.L_x_13045:
        /* <DEDUP_REMOVED lines=17> */
.L_x_13048:
[----:B------:R-:W-:-:S04]  /*72e0*/  LOP3.LUT R3, R17, 0x80000000, RZ, 0xc0, !PT ;  /* 0x8000000011037812 */ /* 0x000fc800078ec0ff */
[----:B------:R-:W-:-:S04]  /*72f0*/  SHF.R.U32.HI R3, RZ, 0x18, R3 ;  /* 0x00000018ff037819 */ /* 0x000fc80000011603 */
[----:B------:R-:W-:-:S04]  /*7300*/  LOP3.LUT R0, R0, R3, RZ, 0xfc, !PT ;  /* 0x0000000300007212 */ /* 0x000fc800078efcff */
[----:B------:R-:W-:-:S07]  /*7310*/  PRMT R4, R0, 0x7610, R4 ;  /* 0x0000761000047816 */ /* 0x000fce0000000004 */
.L_x_13047:
[----:B------:R-:W-:Y:S05]  /*7320*/  BSYNC B0 ;  /* 0x0000000000007941 */ /* 0x000fea0003800000 */
.L_x_13046:
[----:B------:R0:W-:Y:S01]  /*7330*/  STG.E.U8 desc[UR36][R8.64], R4 ;  /* 0x0000000408007986 */ /* 0x0001e2000c101124 */
[----:B------:R-:W-:Y:S05]  /*7340*/  BRA `(.L_x_13026) ;  /* 0x0000000400187947 */ /* 0x000fea0003800000 */
.L_x_13044:
        /* <DEDUP_REMOVED lines=17> */
.L_x_13051:
[----:B------:R-:W-:-:S04]  /*7460*/  LOP3.LUT R3, R17, 0x80000000, RZ, 0xc0, !PT ;  /* 0x8000000011037812 */ /* 0x000fc800078ec0ff */
[----:B------:R-:W-:-:S04]  /*7470*/  SHF.R.U32.HI R3, RZ, 0x18, R3 ;  /* 0x00000018ff037819 */ /* 0x000fc80000011603 */
[----:B------:R-:W-:-:S04]  /*7480*/  LOP3.LUT R0, R0, R3, RZ, 0xfc, !PT ;  /* 0x0000000300007212 */ /* 0x000fc800078efcff */
[----:B------:R-:W-:-:S07]  /*7490*/  PRMT R4, R0, 0x7610, R4 ;  /* 0x0000761000047816 */ /* 0x000fce0000000004 */
.L_x_13050:
[----:B------:R-:W-:Y:S05]  /*74a0*/  BSYNC B0 ;  /* 0x0000000000007941 */ /* 0x000fea0003800000 */
.L_x_13049:
[----:B------:R0:W-:Y:S01]  /*74b0*/  STG.E.U8 desc[UR36][R8.64], R4 ;  /* 0x0000000408007986 */ /* 0x0001e2000c101124 */
[----:B------:R-:W-:Y:S05]  /*74c0*/  BRA `(.L_x_13026) ;  /* 0x0000000000b87947 */ /* 0x000fea0003800000 */
.L_x_13043:
        /* <DEDUP_REMOVED lines=22> */
.L_x_13025:
        /* <DEDUP_REMOVED lines=16> */
.L_x_13054:
[----:B------:R-:W-:Y:S05]  /*7730*/  BRA `(.L_x_13026) ;  /* 0x00000000001c7947 */ /* 0x000fea0003800000 */
.L_x_13053:
[----:B------:R-:W-:-:S06]  /*7740*/  IMAD.U32 R4, R17, 0x10000, RZ ;  /* 0x0001000011047824 */ /* 0x000fcc00078e00ff */
[----:B------:R-:W0:Y:S02]  /*7750*/  F2I.U64.TRUNC R4, R4 ;  /* 0x0000000400047311 */ /* 0x000e24000020d800 */
[----:B0-----:R0:W-:Y:S01]  /*7760*/  STG.E.64 desc[UR36][R8.64], R4 ;  /* 0x0000000408007986 */ /* 0x0011e2000c101b24 */
[----:B------:R-:W-:Y:S05]  /*7770*/  BRA `(.L_x_13026) ;  /* 0x00000000000c7947 */ /* 0x000fea0003800000 */
.L_x_13052:
[----:B------:R-:W-:-:S06]  /*7780*/  IMAD.U32 R17, R17, 0x10000, RZ ;  /* 0x0001000011117824 */ /* 0x000fcc00078e00ff */
[----:B------:R-:W0:Y:S02]  /*7790*/  F2I.FTZ.U32.TRUNC.NTZ R17, R17 ;  /* 0x0000001100117305 */ /* 0x000e24000021f000 */
[----:B0-----:R0:W-:Y:S02]  /*77a0*/  STG.E desc[UR36][R8.64], R17 ;  /* 0x0000001108007986 */ /* 0x0011e4000c101924 */
.L_x_13026:
[----:B------:R-:W-:-:S07]  /*77b0*/  VIADD R25, R25, 0x80 ;  /* 0x0000008019197836 */ /* 0x000fce0000000000 */
.L_x_12986:
[----:B------:R-:W-:Y:S05]  /*77c0*/  BSYNC B6 ;  /* 0x0000000000067941 */ /* 0x000fea0003800000 */
.L_x_12985:
        /* <DEDUP_REMOVED lines=23> */
.L_x_13058:
[----:B---3--:R-:W-:-:S06]  /*7940*/  IMAD.U32 R5, R19, 0x10000, RZ ;  /* 0x0001000013057824 */ /* 0x008fcc00078e00ff */
[----:B------:R-:W0:Y:S02]  /*7950*/  F2I.S64.TRUNC R4, R5 ;  /* 0x0000000500047311 */ /* 0x000e24000020d900 */
[----:B0-----:R-:W-:Y:S01]  /*7960*/  STG.E.U8 desc[UR36][R2.64], R4 ;  /* 0x0000000402007986 */ /* 0x001fe2000c101124 */
[----:B------:R-:W-:Y:S05]  /*7970*/  EXIT ;  /* 0x000000000000794d */ /* 0x000fea0003800000 */
.L_x_13057:
        /* <DEDUP_REMOVED lines=10> */
.L_x_13061:
[----:B---3--:R-:W-:-:S06]  /*7a20*/  IMAD.U32 R19, R19, 0x10000, RZ ;  /* 0x0001000013137824 */ /* 0x008fcc00078e00ff */
[----:B------:R-:W0:Y:S02]  /*7a30*/  F2I.FTZ.TRUNC.NTZ R19, R19 ;  /* 0x0000001300137305 */ /* 0x000e24000021f100 */
[----:B0-----:R-:W-:Y:S01]  /*7a40*/  STG.E desc[UR36][R2.64], R19 ;  /* 0x0000001302007986 */ /* 0x001fe2000c101924 */
[----:B------:R-:W-:Y:S05]  /*7a50*/  EXIT ;  /* 0x000000000000794d */ /* 0x000fea0003800000 */
.L_x_13060:
[----:B---3--:R-:W-:-:S06]  /*7a60*/  IMAD.U32 R19, R19, 0x10000, RZ ;  /* 0x0001000013137824 */ /* 0x008fcc00078e00ff */
[----:B------:R-:W0:Y:S02]  /*7a70*/  F2I.FTZ.TRUNC.NTZ R19, R19 ;  /* 0x0000001300137305 */ /* 0x000e24000021f100 */
[----:B0-----:R-:W-:Y:S01]  /*7a80*/  STG.E.U16 desc[UR36][R2.64], R19 ;  /* 0x0000001302007986 */ /* 0x001fe2000c101524 */
[----:B------:R-:W-:Y:S05]  /*7a90*/  EXIT ;  /* 0x000000000000794d */ /* 0x000fea0003800000 */
.L_x_13056:
        /* <DEDUP_REMOVED lines=9> */
.L_x_13063:
[----:B---3--:R-:W-:-:S05]  /*7b30*/  IMAD.U32 R0, R19, 0x10000, RZ ;  /* 0x0001000013007824 */ /* 0x008fca00078e00ff */
[----:B------:R-:W-:-:S05]  /*7b40*/  F2FP.F16.F32.PACK_AB R0, RZ, R0 ;  /* 0x00000000ff00723e */ /* 0x000fca00000000ff */
[----:B------:R-:W-:Y:S01]  /*7b50*/  STG.E.U16 desc[UR36][R2.64], R0 ;  /* 0x0000000002007986 */ /* 0x000fe2000c101524 */
[----:B------:R-:W-:Y:S05]  /*7b60*/  EXIT ;  /* 0x000000000000794d */ /* 0x000fea0003800000 */
.L_x_13062:
        /* <DEDUP_REMOVED lines=10> */
.L_x_13065:
[----:B---3--:R-:W-:-:S05]  /*7c10*/  IMAD.U32 R19, R19, 0x10000, RZ ;  /* 0x0001000013137824 */ /* 0x008fca00078e00ff */
[----:B------:R-:W-:-:S04]  /*7c20*/  F2FP.F16.F32.PACK_AB R5, RZ, R19 ;  /* 0x00000013ff05723e */ /* 0x000fc800000000ff */
[----:B------:R-:W-:-:S05]  /*7c30*/  PRMT R5, R5, 0x5410, RZ ;  /* 0x0000541005057816 */ /* 0x000fca00000000ff */
[----:B------:R-:W-:Y:S01]  /*7c40*/  STG.E desc[UR36][R2.64], R5 ;  /* 0x0000000502007986 */ /* 0x000fe2000c101924 */
[----:B------:R-:W-:Y:S05]  /*7c50*/  EXIT ;  /* 0x000000000000794d */ /* 0x000fea0003800000 */
.L_x_13064:
[----:B---3--:R-:W-:-:S04]  /*7c60*/  IMAD.U32 R4, R19, 0x10000, RZ ;  /* 0x0001000013047824 */ /* 0x008fc800078e00ff */
[----:B------:R-:W-:-:S06]  /*7c70*/  FMUL.FTZ R4, R4, 1 ;  /* 0x3f80000004047820 */ /* 0x000fcc0000410000 */
[----:B------:R-:W0:Y:S02]  /*7c80*/  F2F.F64.F32 R4, R4 ;  /* 0x0000000400047310 */ /* 0x000e240000201800 */
[----:B0-----:R-:W-:Y:S01]  /*7c90*/  STG.E.64 desc[UR36][R2.64], R4 ;  /* 0x0000000402007986 */ /* 0x001fe2000c101b24 */
[----:B------:R-:W-:Y:S05]  /*7ca0*/  EXIT ;  /* 0x000000000000794d */ /* 0x000fea0003800000 */
.L_x_13055:
        /* <DEDUP_REMOVED lines=13> */
.L_x_13068:
[----:B---3--:R-:W-:Y:S01]  /*7d80*/  IMAD.U32 R19, R19, 0x10000, RZ ;  /* 0x0001000013137824 */ /* 0x008fe200078e00ff */
[----:B------:R-:W-:-:S03]  /*7d90*/  CS2R R6, SRZ ;  /* 0x0000000000067805 */ /* 0x000fc6000001ff00 */
[----:B------:R-:W-:-:S06]  /*7da0*/  FMUL.FTZ R4, R19, 1 ;  /* 0x3f80000013047820 */ /* 0x000fcc0000410000 */
[----:B------:R-:W0:Y:S02]  /*7db0*/  F2F.F64.F32 R4, R4 ;  /* 0x0000000400047310 */ /* 0x000e240000201800 */
[----:B0-----:R-:W-:Y:S01]  /*7dc0*/  STG.E.128 desc[UR36][R2.64], R4 ;  /* 0x0000000402007986 */ /* 0x001fe2000c101d24 */
[----:B------:R-:W-:Y:S05]  /*7dd0*/  EXIT ;  /* 0x000000000000794d */ /* 0x000fea0003800000 */
.L_x_13067:
        /* <DEDUP_REMOVED lines=21> */
.L_x_13072:
[----:B------:R-:W-:Y:S05]  /*7f30*/  BSYNC B0 ;  /* 0x0000000000007941 */ /* 0x000fea0003800000 */
.L_x_13071:
[----:B------:R-:W-:-:S05]  /*7f40*/  LOP3.LUT R5, R0, R5, RZ, 0xfc, !PT ;  /* 0x0000000500057212 */ /* 0x000fca00078efcff */
[----:B------:R-:W-:Y:S01]  /*7f50*/  STG.E.U8 desc[UR36][R2.64], R5 ;  /* 0x0000000502007986 */ /* 0x000fe2000c101124 */
[----:B------:R-:W-:Y:S05]  /*7f60*/  EXIT ;  /* 0x000000000000794d */ /* 0x000fea0003800000 */
.L_x_13070:
        /* <DEDUP_REMOVED lines=13> */
.L_x_13074:
[----:B------:R-:W-:Y:S01]  /*8040*/  IMAD.MOV.U32 R0, RZ, RZ, 0x7f ;  /* 0x0000007fff007424 */ /* 0x000fe200078e00ff */
[----:B------:R-:W-:-:S04]  /*8050*/  ISETP.GT.U32.AND P0, PT, R4, 0x7f800000, PT ;  /* 0x7f8000000400780c */ /* 0x000fc80003f04070 */
[----:B------:R-:W-:-:S09]  /*8060*/  SEL R0, R0, 0x7c, P0 ;  /* 0x0000007c00007807 */ /* 0x000fd20000000000 */
.L_x_13075:
[----:B------:R-:W-:Y:S05]  /*8070*/  BSYNC B0 ;  /* 0x0000000000007941 */ /* 0x000fea0003800000 */
.L_x_13073:
[----:B------:R-:W-:-:S04]  /*8080*/  LOP3.LUT R4, R19, 0x80000000, RZ, 0xc0, !PT ;  /* 0x8000000013047812 */ /* 0x000fc800078ec0ff */
[----:B------:R-:W-:-:S04]  /*8090*/  SHF.R.U32.HI R5, RZ, 0x18, R4 ;  /* 0x00000018ff057819 */ /* 0x000fc80000011604 */
[----:B------:R-:W-:-:S05]  /*80a0*/  LOP3.LUT R5, R0, R5, RZ, 0xfc, !PT ;  /* 0x0000000500057212 */ /* 0x000fca00078efcff */
[----:B------:R-:W-:Y:S01]  /*80b0*/  STG.E.U8 desc[UR36][R2.64], R5 ;  /* 0x0000000502007986 */ /* 0x000fe2000c101124 */
[----:B------:R-:W-:Y:S05]  /*80c0*/  EXIT ;  /* 0x000000000000794d */ /* 0x000fea0003800000 */
.L_x_13069:
[----:B---3--:R-:W-:Y:S01]  /*80d0*/  STG.E.U16 desc[UR36][R2.64], R19 ;  /* 0x0000001302007986 */ /* 0x008fe2000c101524 */
[----:B------:R-:W-:Y:S05]  /*80e0*/  EXIT ;  /* 0x000000000000794d */ /* 0x000fea0003800000 */
.L_x_13066:
        /* <DEDUP_REMOVED lines=12> */
.L_x_13078:
        /* <DEDUP_REMOVED lines=17> */
.L_x_13081:
[----:B------:R-:W-:-:S04]  /*82c0*/  LOP3.LUT R0, R19, 0x80000000, RZ, 0xc0, !PT ;  /* 0x8000000013007812 */ /* 0x000fc800078ec0ff */
[----:B------:R-:W-:-:S04]  /*82d0*/  SHF.R.U32.HI R5, RZ, 0x18, R0 ;  /* 0x00000018ff057819 */ /* 0x000fc80000011600 */
[----:B------:R-:W-:-:S04]  /*82e0*/  LOP3.LUT R4, R4, R5, RZ, 0xfc, !PT ;  /* 0x0000000504047212 */ /* 0x000fc800078efcff */
[----:B------:R-:W-:-:S07]  /*82f0*/  PRMT R0, R4, 0x7610, R0 ;  /* 0x0000761004007816 */ /* 0x000fce0000000000 */
.L_x_13080:
[----:B------:R-:W-:Y:S05]  /*8300*/  BSYNC B0 ;  /* 0x0000000000007941 */ /* 0x000fea0003800000 */
.L_x_13079:
[----:B------:R-:W-:Y:S01]  /*8310*/  STG.E.U8 desc[UR36][R2.64], R0 ;  /* 0x0000000002007986 */ /* 0x000fe2000c101124 */
[----:B------:R-:W-:Y:S05]  /*8320*/  EXIT ;  /* 0x000000000000794d */ /* 0x000fea0003800000 */
.L_x_13077:
        /* <DEDUP_REMOVED lines=17> */
.L_x_13084:
[----:B------:R-:W-:-:S04]  /*8440*/  LOP3.LUT R0, R19, 0x80000000, RZ, 0xc0, !PT ;  /* 0x8000000013007812 */ /* 0x000fc800078ec0ff */
[----:B------:R-:W-:-:S04]  /*8450*/  SHF.R.U32.HI R5, RZ, 0x18, R0 ;  /* 0x00000018ff057819 */ /* 0x000fc80000011600 */
[----:B------:R-:W-:-:S04]  /*8460*/  LOP3.LUT R4, R4, R5, RZ, 0xfc, !PT ;  /* 0x0000000504047212 */ /* 0x000fc800078efcff */
[----:B------:R-:W-:-:S07]  /*8470*/  PRMT R0, R4, 0x7610, R0 ;  /* 0x0000761004007816 */ /* 0x000fce0000000000 */
.L_x_13083:
[----:B------:R-:W-:Y:S05]  /*8480*/  BSYNC B0 ;  /* 0x0000000000007941 */ /* 0x000fea0003800000 */
.L_x_13082:
[----:B------:R-:W-:Y:S01]  /*8490*/  STG.E.U8 desc[UR36][R2.64], R0 ;  /* 0x0000000002007986 */ /* 0x000fe2000c101124 */
[----:B------:R-:W-:Y:S05]  /*84a0*/  EXIT ;  /* 0x000000000000794d */ /* 0x000fea0003800000 */
.L_x_13076:
        /* <DEDUP_REMOVED lines=22> */
.L_x_13059:
        /* <DEDUP_REMOVED lines=16> */
.L_x_13087:
[----:B------:R-:W-:Y:S05]  /*8710*/  EXIT ;  /* 0x000000000000794d */ /* 0x000fea0003800000 */
.L_x_13086:
[----:B---3--:R-:W-:-:S06]  /*8720*/  IMAD.U32 R4, R19, 0x10000, RZ ;  /* 0x0001000013047824 */ /* 0x008fcc00078e00ff */
[----:B------:R-:W0:Y:S02]  /*8730*/  F2I.U64.TRUNC R4, R4 ;  /* 0x0000000400047311 */ /* 0x000e24000020d800 */
[----:B0-----:R-:W-:Y:S01]  /*8740*/  STG.E.64 desc[UR36][R2.64], R4 ;  /* 0x0000000402007986 */ /* 0x001fe2000c101b24 */
[----:B------:R-:W-:Y:S05]  /*8750*/  EXIT ;  /* 0x000000000000794d */ /* 0x000fea0003800000 */
.L_x_13085:
[----:B---3--:R-:W-:-:S06]  /*8760*/  IMAD.U32 R19, R19, 0x10000, RZ ;  /* 0x0001000013137824 */ /* 0x008fcc00078e00ff */
[----:B------:R-:W0:Y:S02]  /*8770*/  F2I.FTZ.U32.TRUNC.NTZ R19, R19 ;  /* 0x0000001300137305 */ /* 0x000e24000021f000 */
[----:B0-----:R-:W-:Y:S01]  /*8780*/  STG.E desc[UR36][R2.64], R19 ;  /* 0x0000001302007986 */ /* 0x001fe2000c101924 */
[----:B------:R-:W-:Y:S05]  /*8790*/  EXIT ;  /* 0x000000000000794d */ /* 0x000fea0003800000 */
.L_x_13088:
        /* <DEDUP_REMOVED lines=14> */
.L_x_19681:


//--------------------- .text._ZN2at6native18elementwise_kernelILi128ELi4EZNS0_22gpu_kernel_impl_nocastIZZZNS0_17floor_kernel_cudaERNS_18TensorIteratorBaseEENKUlvE_clEvENKUlvE2_clEvEUlN3c108BFloat16EE_EEvS4_RKT_EUliE_EEviT1_ --------------------------
	.section	.text._ZN2at6native18elementwise_kernelILi128ELi4EZNS0_22gpu_kernel_impl_nocastIZZZNS0_17floor_kernel_cudaERNS_18TensorIteratorBaseEENKUlvE_clEvENKUlvE2_clEvEUlN3c108BFloat16EE_EEvS4_RKT_EUliE_EEviT1_,"ax",@progbits
	.align	128
        .global         _ZN2at6native18elementwise_kernelILi128ELi4EZNS0_22gpu_kernel_impl_nocastIZZZNS0_17floor_kernel_cudaERNS_18TensorIteratorBaseEENKUlvE_clEvENKUlvE2_clEvEUlN3c108BFloat16EE_EEvS4_RKT_EUliE_EEviT1_
        .type           _ZN2at6native18elementwise_kernelILi128ELi4EZNS0_22gpu_kernel_impl_nocastIZZZNS0_17floor_kernel_cudaERNS_18TensorIteratorBaseEENKUlvE_clEvENKUlvE2_clEvEUlN3c108BFloat16EE_EEvS4_RKT_EUliE_EEviT1_,@function
        .size           _ZN2at6native18elementwise_kernelILi128ELi4EZNS0_22gpu_kernel_impl_nocastIZZZNS0_17floor_kernel_cudaERNS_18TensorIteratorBaseEENKUlvE_clEvENKUlvE2_clEvEUlN3c108BFloat16EE_EEvS4_RKT_EUliE_EEviT1_,(.L_x_19682 - _ZN2at6native18elementwise_kernelILi128ELi4EZNS0_22gpu_kernel_impl_nocastIZZZNS0_17floor_kernel_cudaERNS_18TensorIteratorBaseEENKUlvE_clEvENKUlvE2_clEvEUlN3c108BFloat16EE_EEvS4_RKT_EUliE_EEviT1_)
        .other          _ZN2at6native18elementwise_kernelILi128ELi4EZNS0_22gpu_kernel_impl_nocastIZZZNS0_17floor_kernel_cudaERNS_18TensorIteratorBaseEENKUlvE_clEvENKUlvE2_clEvEUlN3c108BFloat16EE_EEvS4_RKT_EUliE_EEviT1_,@"STO_CUDA_ENTRY STV_DEFAULT"
_ZN2at6native18elementwise_kernelILi128ELi4EZNS0_22gpu_kernel_impl_nocastIZZZNS0_17floor_kernel_cudaERNS_18TensorIteratorBaseEENKUlvE_clEvENKUlvE2_clEvEUlN3c108BFloat16EE_EEvS4_RKT_EUliE_EEviT1_:
.text._ZN2at6native18elementwise_kernelILi128ELi4EZNS0_22gpu_kernel_impl_nocastIZZZNS0_17floor_kernel_cudaERNS_18TensorIteratorBaseEENKUlvE_clEvENKUlvE2_clEvEUlN3c108BFloat16EE_EEvS4_RKT_EUliE_EEviT1_:
        /* <DEDUP_REMOVED lines=311> */
.L_x_13091:
        /* <DEDUP_REMOVED lines=9> */
[----:B------:R-:W0:Y:S02]  /*1400*/  FRND.FTZ.FLOOR R6, R6 ;  /* 0x0000000600067307 */ /* 0x000e240000215000 */
[----:B0-----:R-:W-:-:S05]  /*1410*/  F2FP.BF16.F32.PACK_AB R5, RZ, R6 ;  /* 0x00000006ff05723e */ /* 0x001fca00000010ff */
[----:B------:R0:W-:Y:S02]  /*1420*/  STG.E.U16 desc[UR4][R2.64], R5 ;  /* 0x0000000502007986 */ /* 0x0001e4000c101504 */
.L_x_13090:
[----:B------:R-:W-:Y:S05]  /*1430*/  BSYNC B0 ;  /* 0x0000000000007941 */ /* 0x000fea0003800000 */
.L_x_13089:
        /* <DEDUP_REMOVED lines=305> */
.L_x_13094:
        /* <DEDUP_REMOVED lines=10> */
[----:B------:R-:W0:Y:S02]  /*27f0*/  FRND.FTZ.FLOOR R6, R6 ;  /* 0x0000000600067307 */ /* 0x000e240000215000 */
        /* <DEDUP_REMOVED lines=305> */
.L_x_13095:
        /* <DEDUP_REMOVED lines=9> */
[----:B------:R-:W0:Y:S02]  /*3ba0*/  FRND.FTZ.FLOOR R6, R6 ;  /* 0x0000000600067307 */ /* 0x000e240000215000 */
[----:B0-----:R-:W-:-:S05]  /*3bb0*/  F2FP.BF16.F32.PACK_AB R5, RZ, R6 ;  /* 0x00000006ff05723e */ /* 0x001fca00000010ff */
[----:B------:R2:W-:Y:S02]  /*3bc0*/  STG.E.U16 desc[UR4][R2.64], R5 ;  /* 0x0000000502007986 */ /* 0x0005e4000c101504 */
.L_x_13093:
[----:B------:R-:W-:Y:S05]  /*3bd0*/  BSYNC B0 ;  /* 0x0000000000007941 */ /* 0x000fea0003800000 */
.L_x_13092:
        /* <DEDUP_REMOVED lines=304> */
.L_x_13096:
        /* <DEDUP_REMOVED lines=8> */
[----:B------:R-:W0:Y:S02]  /*4f60*/  FRND.FTZ.FLOOR R0, R0 ;  /* 0x0000000000007307 */ /* 0x000e240000215000 */
[----:B0-----:R-:W-:-:S05]  /*4f70*/  F2FP.BF16.F32.PACK_AB R5, RZ, R0 ;  /* 0x00000000ff05723e */ /* 0x001fca00000010ff */
[----:B------:R-:W-:Y:S01]  /*4f80*/  STG.E.U16 desc[UR4][R2.64], R5 ;  /* 0x0000000502007986 */ /* 0x000fe2000c101504 */
[----:B------:R-:W-:Y:S05]  /*4f90*/  EXIT ;  /* 0x000000000000794d */ /* 0x000fea0003800000 */
.L_x_13097:
        /* <DEDUP_REMOVED lines=14> */
.L_x_19682:


//--------------------- .text._ZN2at6native27unrolled_elementwise_kernelIZZZNS0_17floor_kernel_cudaERNS_18TensorIteratorBaseEENKUlvE_clEvENKUlvE2_clEvEUlN3c108BFloat16EE_St5arrayIPcLm2EELi4E23TrivialOffsetCalculatorILi1EjESD_NS0_6memory15LoadWithoutCastENSE_16StoreWithoutCastEEEviT_T0_T2_T3_T4_T5_ --------------------------
	.section	.text._ZN2at6native27unrolled_elementwise_kernelIZZZNS0_17floor_kernel_cudaERNS_18TensorIteratorBaseEENKUlvE_clEvENKUlvE2_clEvEUlN3c108BFloat16EE_St5arrayIPcLm2EELi4E23TrivialOffsetCalculatorILi1EjESD_NS0_6memory15LoadWithoutCastENSE_16StoreWithoutCastEEEviT_T0_T2_T3_T4_T5_,"ax",@progbits
	.align	128
        .global         _ZN2at6native27unrolled_elementwise_kernelIZZZNS0_17floor_kernel_cudaERNS_18TensorIteratorBaseEENKUlvE_clEvENKUlvE2_clEvEUlN3c108BFloat16EE_St5arrayIPcLm2EELi4E23TrivialOffsetCalculatorILi1EjESD_NS0_6memory15LoadWithoutCastENSE_16StoreWithoutCastEEEviT_T0_T2_T3_T4_T5_
        .type           _ZN2at6native27unrolled_elementwise_kernelIZZZNS0_17floor_kernel_cudaERNS_18TensorIteratorBaseEENKUlvE_clEvENKUlvE2_clEvEUlN3c108BFloat16EE_St5arrayIPcLm2EELi4E23TrivialOffsetCalculatorILi1EjESD_NS0_6memory15LoadWithoutCastENSE_16StoreWithoutCastEEEviT_T0_T2_T3_T4_T5_,@function
        .size           _ZN2at6native27unrolled_elementwise_kernelIZZZNS0_17floor_kernel_cudaERNS_18TensorIteratorBaseEENKUlvE_clEvENKUlvE2_clEvEUlN3c108BFloat16EE_St5arrayIPcLm2EELi4E23TrivialOffsetCalculatorILi1EjESD_NS0_6memory15LoadWithoutCastENSE_16StoreWithoutCastEEEviT_T0_T2_T3_T4_T5_,(.L_x_19683 - _ZN2at6native27unrolled_elementwise_kernelIZZZNS0_17floor_kernel_cudaERNS_18TensorIteratorBaseEENKUlvE_clEvENKUlvE2_clEvEUlN3c108BFloat16EE_St5arrayIPcLm2EELi4E23TrivialOffsetCalculatorILi1EjESD_NS0_6memory15LoadWithoutCastENSE_16StoreWithoutCastEEEviT_T0_T2_T3_T4_T5_)
        .other          _ZN2at6native27unrolled_elementwise_kernelIZZZNS0_17floor_kernel_cudaERNS_18TensorIteratorBaseEENKUlvE_clEvENKUlvE2_clEvEUlN3c108BFloat16EE_St5arrayIPcLm2EELi4E23TrivialOffsetCalculatorILi1EjESD_NS0_6memory15LoadWithoutCastENSE_16StoreWithoutCastEEEviT_T0_T2_T3_T4_T5_,@"STO_CUDA_ENTRY STV_DEFAULT"
_ZN2at6native27unrolled_elementwise_kernelIZZZNS0_17floor_kernel_cudaERNS_18TensorIteratorBaseEENKUlvE_clEvENKUlvE2_clEvEUlN3c108BFloat16EE_St5arrayIPcLm2EELi4E23TrivialOffsetCalculatorILi1EjESD_NS0_6memory15LoadWithoutCastENSE_16StoreWithoutCastEEEviT_T0_T2_T3_T4_T5_:
.text._ZN2at6native27unrolled_elementwise_kernelIZZZNS0_17floor_kernel_cudaERNS_18TensorIteratorBaseEENKUlvE_clEvENKUlvE2_clEvEUlN3c108BFloat16EE_St5arrayIPcLm2EELi4E23TrivialOffsetCalculatorILi1EjESD_NS0_6memory15LoadWithoutCastENSE_16StoreWithoutCastEEEviT_T0_T2_T3_T4_T5_:
        /* <DEDUP_REMOVED lines=47> */
[----:B------:R-:W0:Y:S01]  /*02f0*/  @!P0 FRND.FTZ.FLOOR R11, R11 ;  /* 0x0000000b000b8307 */ /* 0x000e220000215000 */
[----:B----4-:R-:W-:Y:S01]  /*0300*/  @!P2 IMAD.U32 R8, R8, 0x10000, RZ ;  /* 0x000100000808a824 */ /* 0x010fe200078e00ff */
[----:B0-----:R-:W-:-:S05]  /*0310*/  @!P0 F2FP.BF16.F32.PACK_AB R5, RZ, R11 ;  /* 0x0000000bff05823e */ /* 0x001fca00000010ff */
[----:B------:R1:W-:Y:S01]  /*0320*/  @!P0 STG.E.U16 desc[UR4][R6.64], R5 ;  /* 0x0000000506008986 */ /* 0x0003e2000c101504 */
[----:B------:R-:W0:Y:S01]  /*0330*/  @!P2 FRND.FTZ.FLOOR R8, R8 ;  /* 0x000000080008a307 */ /* 0x000e220000215000 */
[----:B---3--:R-:W-:-:S07]  /*0340*/  @!P3 SHF.L.U32 R20, R20, 0x10, RZ ;  /* 0x000000101414b819 */ /* 0x008fce00000006ff */
[----:B------:R-:W2:Y:S01]  /*0350*/  @!P3 FRND.FTZ.FLOOR R20, R20 ;  /* 0x000000140014b307 */ /* 0x000ea20000215000 */
        /* <DEDUP_REMOVED lines=14> */
.L_x_13099:
[----:B------:R-:W-:Y:S05]  /*0440*/  BSYNC B0 ;  /* 0x0000000000007941 */ /* 0x000fea0003800000 */
.L_x_13098:
[----:B------:R-:W-:Y:S01]  /*0450*/  ISETP.GE.AND P0, PT, R9, R2, PT ;  /* 0x000000020900720c */ /* 0x000fe20003f06270 */
[----:B-----5:R-:W-:-:S12]  /*0460*/  @!P1 IMAD.U32 R10, R10, 0x10000, RZ ;  /* 0x000100000a0a9824 */ /* 0x020fd800078e00ff */
[----:B------:R-:W-:Y:S05]  /*0470*/  @P0 EXIT ;  /* 0x000000000000094d */ /* 0x000fea0003800000 */
[----:B0-----:R-:W0:Y:S01]  /*0480*/  LDC.64 R2, c[0x0][0x218] ;  /* 0x00008600ff027b82 */ /* 0x001e220000000a00 */
[----:B------:R-:W1:Y:S01]  /*0490*/  @!P1 FRND.FTZ.FLOOR R10, R10 ;  /* 0x0000000a000a9307 */ /* 0x000e620000215000 */
[----:B------:R-:W-:Y:S02]  /*04a0*/  LEA R9, R0, R9, 0x9 ;  /* 0x0000000900097211 */ /* 0x000fe400078e48ff */
[----:B-1----:R-:W-:-:S03]  /*04b0*/  @!P1 F2FP.BF16.F32.PACK_AB R4, RZ, R10 ;  /* 0x0000000aff04923e */ /* 0x002fc600000010ff */
[----:B0-----:R-:W-:-:S05]  /*04c0*/  IMAD.WIDE.U32 R2, R9, 0x2, R2 ;  /* 0x0000000209027825 */ /* 0x001fca00078e0002 */
[----:B------:R-:W-:Y:S01]  /*04d0*/  STG.E.U16 desc[UR4][R2.64], R4 ;  /* 0x0000000402007986 */ /* 0x000fe2000c101504 */
[----:B------:R-:W-:Y:S05]  /*04e0*/  EXIT ;  /* 0x000000000000794d */ /* 0x000fea0003800000 */
.L_x_13100:
        /* <DEDUP_REMOVED lines=9> */
.L_x_19683:


//--------------------- .text._ZN2at6native29vectorized_elementwise_kernelILi2EZZZNS0_17floor_kernel_cudaERNS_18TensorIteratorBaseEENKUlvE_clEvENKUlvE2_clEvEUlN3c108BFloat16EE_St5arrayIPcLm2EEEEviT0_T1_ --------------------------
	.section	.text._ZN2at6native29vectorized_elementwise_kernelILi2EZZZNS0_17floor_kernel_cudaERNS_18TensorIteratorBaseEENKUlvE_clEvENKUlvE2_clEvEUlN3c108BFloat16EE_St5arrayIPcLm2EEEEviT0_T1_,"ax",@progbits
	.align	128
        .global         _ZN2at6native29vectorized_elementwise_kernelILi2EZZZNS0_17floor_kernel_cudaERNS_18TensorIteratorBaseEENKUlvE_clEvENKUlvE2_clEvEUlN3c108BFloat16EE_St5arrayIPcLm2EEEEviT0_T1_
        .type           _ZN2at6native29vectorized_elementwise_kernelILi2EZZZNS0_17floor_kernel_cudaERNS_18TensorIteratorBaseEENKUlvE_clEvENKUlvE2_clEvEUlN3c108BFloat16EE_St5arrayIPcLm2EEEEviT0_T1_,@function
        .size           _ZN2at6native29vectorized_elementwise_kernelILi2EZZZNS0_17floor_kernel_cudaERNS_18TensorIteratorBaseEENKUlvE_clEvENKUlvE2_clEvEUlN3c108BFloat16EE_St5arrayIPcLm2EEEEviT0_T1_,(.L_x_19684 - _ZN2at6native29vectorized_elementwise_kernelILi2EZZZNS0_17floor_kernel_cudaERNS_18TensorIteratorBaseEENKUlvE_clEvENKUlvE2_clEvEUlN3c108BFloat16EE_St5arrayIPcLm2EEEEviT0_T1_)
        .other          _ZN2at6native29vectorized_elementwise_kernelILi2EZZZNS0_17floor_kernel_cudaERNS_18TensorIteratorBaseEENKUlvE_clEvENKUlvE2_clEvEUlN3c108BFloat16EE_St5arrayIPcLm2EEEEviT0_T1_,@"STO_CUDA_ENTRY STV_DEFAULT"
_ZN2at6native29vectorized_elementwise_kernelILi2EZZZNS0_17floor_kernel_cudaERNS_18TensorIteratorBaseEENKUlvE_clEvENKUlvE2_clEvEUlN3c108BFloat16EE_St5arrayIPcLm2EEEEviT0_T1_:
.text._ZN2at6native29vectorized_elementwise_kernelILi2EZZZNS0_17floor_kernel_cudaERNS_18TensorIteratorBaseEENKUlvE_clEvENKUlvE2_clEvEUlN3c108BFloat16EE_St5arrayIPcLm2EEEEviT0_T1_:
        /* <DEDUP_REMOVED lines=24> */
[----:B------:R-:W-:Y:S01]  /*0180*/  FRND.FTZ.FLOOR R2, R2 ;  /* 0x0000000200027307 */ /* 0x000fe20000215000 */
[----:B----4-:R-:W-:-:S03]  /*0190*/  SHF.L.U32 R7, R13, 0x10, RZ ;  /* 0x000000100d077819 */ /* 0x010fc600000006ff */
[----:B------:R-:W-:Y:S01]  /*01a0*/  IMAD.U32 R12, R9, 0x10000, RZ ;  /* 0x00010000090c7824 */ /* 0x000fe200078e00ff */
[----:B------:R-:W-:Y:S01]  /*01b0*/  PRMT R9, R13, 0x7632, R9 ;  /* 0x000076320d097816 */ /* 0x000fe20000000009 */
[----:B-----5:R-:W-:Y:S02]  /*01c0*/  IMAD.U32 R8, R15, 0x10000, RZ ;  /* 0x000100000f087824 */ /* 0x020fe400078e00ff */
[----:B------:R-:W-:Y:S01]  /*01d0*/  FRND.FTZ.FLOOR R6, R6 ;  /* 0x0000000600067307 */ /* 0x000fe20000215000 */
[----:B------:R-:W-:Y:S02]  /*01e0*/  SHF.L.U32 R14, R9, 0x10, RZ ;  /* 0x00000010090e7819 */ /* 0x000fe400000006ff */
[----:B------:R-:W-:-:S05]  /*01f0*/  PRMT R9, R15, 0x7632, R9 ;  /* 0x000076320f097816 */ /* 0x000fca0000000009 */
[----:B------:R-:W-:Y:S01]  /*0200*/  IMAD.U32 R9, R9, 0x10000, RZ ;  /* 0x0001000009097824 */ /* 0x000fe200078e00ff */
[----:B------:R-:W-:Y:S08]  /*0210*/  FRND.FTZ.FLOOR R7, R7 ;  /* 0x0000000700077307 */ /* 0x000ff00000215000 */
[----:B------:R-:W-:Y:S08]  /*0220*/  FRND.FTZ.FLOOR R8, R8 ;  /* 0x0000000800087307 */ /* 0x000ff00000215000 */
[----:B------:R-:W0:Y:S08]  /*0230*/  FRND.FTZ.FLOOR R11, R10 ;  /* 0x0000000a000b7307 */ /* 0x000e300000215000 */
[----:B------:R-:W1:Y:S01]  /*0240*/  FRND.FTZ.FLOOR R13, R12 ;  /* 0x0000000c000d7307 */ /* 0x000e620000215000 */
[----:B0-----:R-:W-:-:S07]  /*0250*/  F2FP.BF16.F32.PACK_AB R11, R11, R2 ;  /* 0x000000020b0b723e */ /* 0x001fce00000010ff */
[----:B------:R-:W0:Y:S01]  /*0260*/  FRND.FTZ.FLOOR R14, R14 ;  /* 0x0000000e000e7307 */ /* 0x000e220000215000 */
[----:B------:R-:W-:Y:S01]  /*0270*/  STG.E desc[UR4][R4.64], R11 ;  /* 0x0000000b04007986 */ /* 0x000fe2000c101904 */
[----:B-1----:R-:W-:-:S06]  /*0280*/  F2FP.BF16.F32.PACK_AB R13, R13, R6 ;  /* 0x000000060d0d723e */ /* 0x002fcc00000010ff */
[----:B------:R-:W1:Y:S01]  /*0290*/  FRND.FTZ.FLOOR R9, R9 ;  /* 0x0000000900097307 */ /* 0x000e620000215000 */
[----:B------:R-:W-:Y:S01]  /*02a0*/  STG.E desc[UR4][R4.64+0x200], R13 ;  /* 0x0002000d04007986 */ /* 0x000fe2000c101904 */
[----:B0-----:R-:W-:-:S05]  /*02b0*/  F2FP.BF16.F32.PACK_AB R7, R14, R7 ;  /* 0x000000070e07723e */ /* 0x001fca00000010ff */
[----:B------:R-:W-:Y:S01]  /*02c0*/  STG.E desc[UR4][R4.64+0x400], R7 ;  /* 0x0004000704007986 */ /* 0x000fe2000c101904 */
[----:B-1----:R-:W-:-:S05]  /*02d0*/  F2FP.BF16.F32.PACK_AB R3, R9, R8 ;  /* 0x000000080903723e */ /* 0x002fca00000010ff */
[----:B------:R-:W-:Y:S01]  /*02e0*/  STG.E desc[UR4][R4.64+0x600], R3 ;  /* 0x0006000304007986 */ /* 0x000fe2000c101904 */
[----:B------:R-:W-:Y:S05]  /*02f0*/  EXIT ;  /* 0x000000000000794d */ /* 0x000fea0003800000 */
.L_x_13101:
        /* <DEDUP_REMOVED lines=77> */
[----:B------:R-:W0:Y:S01]  /*07d0*/  @!P0 FRND.FTZ.FLOOR R2, R2 ;  /* 0x0000000200028307 */ /* 0x000e220000215000 */
[----:B---3--:R-:W-:Y:S02]  /*07e0*/  @!P1 SHF.L.U32 R15, R26, 0x10, RZ ;  /* 0x000000101a0f9819 */ /* 0x008fe400000006ff */
[----:B0-----:R-:W-:-:S05]  /*07f0*/  @!P0 F2FP.BF16.F32.PACK_AB R23, RZ, R2 ;  /* 0x00000002ff17823e */ /* 0x001fca00000010ff */
[----:B------:R-:W-:Y:S01]  /*0800*/  @!P1 FRND.FTZ.FLOOR R15, R15 ;  /* 0x0000000f000f9307 */ /* 0x000fe20000215000 */
[----:B------:R0:W-:Y:S01]  /*0810*/  @!P0 STG.E.U16 desc[UR4][R12.64], R23 ;  /* 0x000000170c008986 */ /* 0x0001e2000c101504 */
[----:B------:R-:W-:Y:S01]  /*0820*/  ISETP.GE.AND P0, PT, R24, R5, PT ;  /* 0x000000051800720c */ /* 0x000fe20003f06270 */
[----:B----4-:R-:W-:-:S05]  /*0830*/  @!P5 IMAD.U32 R28, R28, 0x10000, RZ ;  /* 0x000100001c1cd824 */ /* 0x010fca00078e00ff */
[----:B-----5:R-:W1:Y:S02]  /*0840*/  @!P5 FRND.FTZ.FLOOR R17, R28 ;  /* 0x0000001c0011d307 */ /* 0x020e640000215000 */
[----:B-1----:R-:W-:Y:S02]  /*0850*/  @!P5 F2FP.BF16.F32.PACK_AB R6, RZ, R17 ;  /* 0x00000011ff06d23e */ /* 0x002fe400000010ff */
[----:B------:R-:W-:Y:S01]  /*0860*/  ISETP.GE.AND P5, PT, R20, R5, PT ;  /* 0x000000051400720c */ /* 0x000fe20003fa6270 */
[----:B------:R-:W-:Y:S02]  /*0870*/  @!P2 IMAD.U32 R16, R27, 0x10000, RZ ;  /* 0x000100001b10a824 */ /* 0x000fe400078e00ff */
[----:B------:R-:W-:Y:S01]  /*0880*/  @!P4 IMAD.U32 R17, R18, 0x10000, RZ ;  /* 0x000100001211c824 */ /* 0x000fe200078e00ff */
[----:B------:R-:W-:Y:S01]  /*0890*/  @!P3 SHF.L.U32 R4, R4, 0x10, RZ ;  /* 0x000000100404b819 */ /* 0x000fe200000006ff */
[----:B------:R-:W-:Y:S02]  /*08a0*/  @!P6 IMAD.U32 R19, R19, 0x10000, RZ ;  /* 0x000100001313e824 */ /* 0x000fe400078e00ff */
[----:B------:R-:W1:Y:S06]  /*08b0*/  @!P2 FRND.FTZ.FLOOR R16, R16 ;  /* 0x000000100010a307 */ /* 0x000e6c0000215000 */
[----:B------:R-:W-:-:S02]  /*08c0*/  @!P5 IMAD.U32 R0, R0, 0x10000, RZ ;  /* 0x000100000000d824 */ /* 0x000fc400078e00ff */
[----:B------:R-:W2:Y:S08]  /*08d0*/  @!P3 FRND.FTZ.FLOOR R4, R4 ;  /* 0x000000040004b307 */ /* 0x000eb00000215000 */
[----:B------:R-:W3:Y:S08]  /*08e0*/  @!P4 FRND.FTZ.FLOOR R17, R17 ;  /* 0x000000110011c307 */ /* 0x000ef00000215000 */
[----:B------:R-:W4:Y:S08]  /*08f0*/  @!P6 FRND.FTZ.FLOOR R19, R19 ;  /* 0x000000130013e307 */ /* 0x000f300000215000 */
[----:B------:R-:W5:Y:S01]  /*0900*/  @!P5 FRND.FTZ.FLOOR R0, R0 ;  /* 0x000000000000d307 */ /* 0x000f620000215000 */
        /* <DEDUP_REMOVED lines=19> */
.L_x_13104:
[----:B------:R-:W-:-:S13]  /*0a40*/  ISETP.GE.AND P0, PT, R24, R5, PT ;  /* 0x000000051800720c */ /* 0x000fda0003f06270 */
[----:B------:R-:W-:Y:S05]  /*0a50*/  @P0 BRA `(.L_x_13106) ;  /* 0x0000000000300947 */ /* 0x000fea0003800000 */
[----:B0-----:R-:W0:Y:S01]  /*0a60*/  LDC.64 R6, c[0x0][0x218] ;  /* 0x00008600ff067b82 */ /* 0x001e220000000a00 */
[----:B------:R-:W-:Y:S01]  /*0a70*/  IMAD.IADD R13, R3, 0x1, R24 ;  /* 0x00000001030d7824 */ /* 0x000fe200078e0218 */
[----:B------:R-:W-:-:S03]  /*0a80*/  IADD3 R24, R24, 0x80, RZ ;  /* 0x0000008018187810 */ /* 0x000fc60007ffe0ff */
[----:B0-----:R-:W-:-:S05]  /*0a90*/  IMAD.WIDE.U32 R6, R13, 0x2, R6 ;  /* 0x000000020d067825 */ /* 0x001fca00078e0006 */
[----:B------:R1:W-:Y:S02]  /*0aa0*/  STG.E.U16 desc[UR4][R6.64], R8 ;  /* 0x0000000806007986 */ /* 0x0003e4000c101504 */
.L_x_13105:
[----:B------:R-:W-:-:S13]  /*0ab0*/  ISETP.GE.AND P0, PT, R24, R5, PT ;  /* 0x000000051800720c */ /* 0x000fda0003f06270 */
[----:B------:R-:W-:Y:S05]  /*0ac0*/  @P0 BRA `(.L_x_13107) ;  /* 0x0000000000340947 */ /* 0x000fea0003800000 */
[----:B01----:R-:W0:Y:S01]  /*0ad0*/  LDC.64 R6, c[0x0][0x218] ;  /* 0x00008600ff067b82 */ /* 0x003e220000000a00 */
[----:B------:R-:W-:Y:S02]  /*0ae0*/  IMAD.IADD R13, R3, 0x1, R24 ;  /* 0x00000001030d7824 */ /* 0x000fe400078e0218 */
[----:B------:R-:W-:Y:S02]  /*0af0*/  VIADD R24, R24, 0x80 ;  /* 0x0000008018187836 */ /* 0x000fe40000000000 */
[----:B0-----:R-:W-:-:S05]  /*0b00*/  IMAD.WIDE.U32 R6, R13, 0x2, R6 ;  /* 0x000000020d067825 */ /* 0x001fca00078e0006 */
[----:B------:R1:W-:Y:S02]  /*0b10*/  STG.E.U16 desc[UR4][R6.64], R9 ;  /* 0x0000000906007986 */ /* 0x0003e4000c101504 */
.L_x_13106:
        /* <DEDUP_REMOVED lines=8> */
.L_x_13107:
[----:B------:R-:W-:Y:S05]  /*0ba0*/  BSYNC B1 ;  /* 0x0000000000017941 */ /* 0x000fea0003800000 */
.L_x_13103:
[----:B------:R-:W-:-:S13]  /*0bb0*/  ISETP.GE.AND P0, PT, R24, R5, PT ;  /* 0x000000051800720c */ /* 0x000fda0003f06270 */
[----:B012---:R-:W0:Y:S01]  /*0bc0*/  @!P0 LDC.64 R6, c[0x0][0x218] ;  /* 0x00008600ff068b82 */ /* 0x007e220000000a00 */
[----:B------:R-:W-:Y:S01]  /*0bd0*/  @!P0 IMAD.IADD R9, R3, 0x1, R24 ;  /* 0x0000000103098824 */ /* 0x000fe200078e0218 */
[----:B------:R-:W-:-:S03]  /*0be0*/  @!P0 IADD3 R24, R24, 0x80, RZ ;  /* 0x0000008018188810 */ /* 0x000fc60007ffe0ff */
[----:B0-----:R-:W-:-:S05]  /*0bf0*/  @!P0 IMAD.WIDE.U32 R6, R9, 0x2, R6 ;  /* 0x0000000209068825 */ /* 0x001fca00078e0006 */
[----:B------:R2:W-:Y:S02]  /*0c00*/  @!P0 STG.E.U16 desc[UR4][R6.64], R11 ;  /* 0x0000000b06008986 */ /* 0x0005e4000c101504 */
.L_x_13108:
[----:B------:R-:W-:Y:S05]  /*0c10*/  BSYNC B0 ;  /* 0x0000000000007941 */ /* 0x000fea0003800000 */
.L_x_13102:
        /* <DEDUP_REMOVED lines=8> */
.L_x_13109:
        /* <DEDUP_REMOVED lines=14> */
.L_x_19684:


//--------------------- .text._ZN2at6native29vectorized_elementwise_kernelILi4EZZZNS0_17floor_kernel_cudaERNS_18TensorIteratorBaseEENKUlvE_clEvENKUlvE2_clEvEUlN3c108BFloat16EE_St5arrayIPcLm2EEEEviT0_T1_ --------------------------
	.section	.text._ZN2at6native29vectorized_elementwise_kernelILi4EZZZNS0_17floor_kernel_cudaERNS_18TensorIteratorBaseEENKUlvE_clEvENKUlvE2_clEvEUlN3c108BFloat16EE_St5arrayIPcLm2EEEEviT0_T1_,"ax",@progbits
	.align	128
        .global         _ZN2at6native29vectorized_elementwise_kernelILi4EZZZNS0_17floor_kernel_cudaERNS_18TensorIteratorBaseEENKUlvE_clEvENKUlvE2_clEvEUlN3c108BFloat16EE_St5arrayIPcLm2EEEEviT0_T1_
        .type           _ZN2at6native29vectorized_elementwise_kernelILi4EZZZNS0_17floor_kernel_cudaERNS_18TensorIteratorBaseEENKUlvE_clEvENKUlvE2_clEvEUlN3c108BFloat16EE_St5arrayIPcLm2EEEEviT0_T1_,@function
        .size           _ZN2at6native29vectorized_elementwise_kernelILi4EZZZNS0_17floor_kernel_cudaERNS_18TensorIteratorBaseEENKUlvE_clEvENKUlvE2_clEvEUlN3c108BFloat16EE_St5arrayIPcLm2EEEEviT0_T1_,(.L_x_19685 - _ZN2at6native29vectorized_elementwise_kernelILi4EZZZNS0_17floor_kernel_cudaERNS_18TensorIteratorBaseEENKUlvE_clEvENKUlvE2_clEvEUlN3c108BFloat16EE_St5arrayIPcLm2EEEEviT0_T1_)
        .other          _ZN2at6native29vectorized_elementwise_kernelILi4EZZZNS0_17floor_kernel_cudaERNS_18TensorIteratorBaseEENKUlvE_clEvENKUlvE2_clEvEUlN3c108BFloat16EE_St5arrayIPcLm2EEEEviT0_T1_,@"STO_CUDA_ENTRY STV_DEFAULT"
_ZN2at6native29vectorized_elementwise_kernelILi4EZZZNS0_17floor_kernel_cudaERNS_18TensorIteratorBaseEENKUlvE_clEvENKUlvE2_clEvEUlN3c108BFloat16EE_St5arrayIPcLm2EEEEviT0_T1_:
.text._ZN2at6native29vectorized_elementwise_kernelILi4EZZZNS0_17floor_kernel_cudaERNS_18TensorIteratorBaseEENKUlvE_clEvENKUlvE2_clEvEUlN3c108BFloat16EE_St5arrayIPcLm2EEEEviT0_T1_:
        /* <DEDUP_REMOVED lines=29> */
[----:B------:R-:W-:Y:S08]  /*01d0*/  FRND.FTZ.FLOOR R10, R10 ;  /* 0x0000000a000a7307 */ /* 0x000ff00000215000 */
[----:B------:R-:W0:Y:S08]  /*01e0*/  FRND.FTZ.FLOOR R9, R9 ;  /* 0x0000000900097307 */ /* 0x000e300000215000 */
[----:B------:R-:W-:Y:S08]  /*01f0*/  FRND.FTZ.FLOOR R11, R11 ;  /* 0x0000000b000b7307 */ /* 0x000ff00000215000 */
[----:B------:R-:W1:Y:S08]  /*0200*/  FRND.FTZ.FLOOR R6, R6 ;  /* 0x0000000600067307 */ /* 0x000e700000215000 */
[----:B------:R-:W-:Y:S08]  /*0210*/  FRND.FTZ.FLOOR R2, R2 ;  /* 0x0000000200027307 */ /* 0x000ff00000215000 */
[----:B------:R-:W-:Y:S08]  /*0220*/  FRND.FTZ.FLOOR R8, R14 ;  /* 0x0000000e00087307 */ /* 0x000ff00000215000 */
[----:B------:R-:W2:Y:S08]  /*0230*/  FRND.FTZ.FLOOR R13, R12 ;  /* 0x0000000c000d7307 */ /* 0x000eb00000215000 */
[----:B------:R-:W3:Y:S01]  /*0240*/  FRND.FTZ.FLOOR R7, R7 ;  /* 0x0000000700077307 */ /* 0x000ee20000215000 */
[----:B0-----:R-:W-:-:S02]  /*0250*/  F2FP.BF16.F32.PACK_AB R3, R9, R10 ;  /* 0x0000000a0903723e */ /* 0x001fc400000010ff */
[----:B-1----:R-:W-:Y:S02]  /*0260*/  F2FP.BF16.F32.PACK_AB R10, R6, R11 ;  /* 0x0000000b060a723e */ /* 0x002fe400000010ff */
[----:B--2---:R-:W-:Y:S02]  /*0270*/  F2FP.BF16.F32.PACK_AB R2, R13, R2 ;  /* 0x000000020d02723e */ /* 0x004fe400000010ff */
[----:B---3--:R-:W-:-:S03]  /*0280*/  F2FP.BF16.F32.PACK_AB R11, R7, R8 ;  /* 0x00000008070b723e */ /* 0x008fc600000010ff */
[----:B------:R-:W-:Y:S04]  /*0290*/  STG.E.64 desc[UR4][R4.64], R2 ;  /* 0x0000000204007986 */ /* 0x000fe8000c101b04 */
[----:B------:R-:W-:Y:S01]  /*02a0*/  STG.E.64 desc[UR4][R4.64+0x400], R10 ;  /* 0x0004000a04007986 */ /* 0x000fe2000c101b04 */
[----:B------:R-:W-:Y:S05]  /*02b0*/  EXIT ;  /* 0x000000000000794d */ /* 0x000fea0003800000 */
.L_x_13110:
        /* <DEDUP_REMOVED lines=116> */
.L_x_13113:
[----:B------:R-:W-:-:S13]  /*0a00*/  ISETP.GE.AND P0, PT, R24, R5, PT ;  /* 0x000000051800720c */ /* 0x000fda0003f06270 */
[----:B------:R-:W-:Y:S05]  /*0a10*/  @P0 BRA `(.L_x_13115) ;  /* 0x0000000000300947 */ /* 0x000fea0003800000 */
[----:B0-----:R-:W0:Y:S01]  /*0a20*/  LDC.64 R6, c[0x0][0x218] ;  /* 0x00008600ff067b82 */ /* 0x001e220000000a00 */
[----:B------:R-:W-:Y:S01]  /*0a30*/  IMAD.IADD R13, R3, 0x1, R24 ;  /* 0x00000001030d7824 */ /* 0x000fe200078e0218 */
[----:B------:R-:W-:-:S03]  /*0a40*/  IADD3 R24, R24, 0x80, RZ ;  /* 0x0000008018187810 */ /* 0x000fc60007ffe0ff */
[----:B0-----:R-:W-:-:S05]  /*0a50*/  IMAD.WIDE.U32 R6, R13, 0x2, R6 ;  /* 0x000000020d067825 */ /* 0x001fca00078e0006 */
[----:B------:R1:W-:Y:S02]  /*0a60*/  STG.E.U16 desc[UR4][R6.64], R8 ;  /* 0x0000000806007986 */ /* 0x0003e4000c101504 */
.L_x_13114:
[----:B------:R-:W-:-:S13]  /*0a70*/  ISETP.GE.AND P0, PT, R24, R5, PT ;  /* 0x000000051800720c */ /* 0x000fda0003f06270 */
[----:B------:R-:W-:Y:S05]  /*0a80*/  @P0 BRA `(.L_x_13116) ;  /* 0x0000000000340947 */ /* 0x000fea0003800000 */
[----:B01----:R-:W0:Y:S01]  /*0a90*/  LDC.64 R6, c[0x0][0x218] ;  /* 0x00008600ff067b82 */ /* 0x003e220000000a00 */
[----:B------:R-:W-:Y:S02]  /*0aa0*/  IMAD.IADD R13, R3, 0x1, R24 ;  /* 0x00000001030d7824 */ /* 0x000fe400078e0218 */
[----:B------:R-:W-:Y:S02]  /*0ab0*/  VIADD R24, R24, 0x80 ;  /* 0x0000008018187836 */ /* 0x000fe40000000000 */
[----:B0-----:R-:W-:-:S05]  /*0ac0*/  IMAD.WIDE.U32 R6, R13, 0x2, R6 ;  /* 0x000000020d067825 */ /* 0x001fca00078e0006 */
[----:B------:R1:W-:Y:S02]  /*0ad0*/  STG.E.U16 desc[UR4][R6.64], R9 ;  /* 0x0000000906007986 */ /* 0x0003e4000c101504 */
.L_x_13115:
        /* <DEDUP_REMOVED lines=8> */
.L_x_13116:
[----:B------:R-:W-:Y:S05]  /*0b60*/  BSYNC B1 ;  /* 0x0000000000017941 */ /* 0x000fea0003800000 */
.L_x_13112:
[----:B------:R-:W-:-:S13]  /*0b70*/  ISETP.GE.AND P0, PT, R24, R5, PT ;  /* 0x000000051800720c */ /* 0x000fda0003f06270 */
[----:B012---:R-:W0:Y:S01]  /*0b80*/  @!P0 LDC.64 R6, c[0x0][0x218] ;  /* 0x00008600ff068b82 */ /* 0x007e220000000a00 */
[----:B------:R-:W-:Y:S01]  /*0b90*/  @!P0 IMAD.IADD R9, R3, 0x1, R24 ;  /* 0x0000000103098824 */ /* 0x000fe200078e0218 */
[----:B------:R-:W-:-:S03]  /*0ba0*/  @!P0 IADD3 R24, R24, 0x80, RZ ;  /* 0x0000008018188810 */ /* 0x000fc60007ffe0ff */
[----:B0-----:R-:W-:-:S05]  /*0bb0*/  @!P0 IMAD.WIDE.U32 R6, R9, 0x2, R6 ;  /* 0x0000000209068825 */ /* 0x001fca00078e0006 */
[----:B------:R2:W-:Y:S02]  /*0bc0*/  @!P0 STG.E.U16 desc[UR4][R6.64], R11 ;  /* 0x0000000b06008986 */ /* 0x0005e4000c101504 */
.L_x_13117:
[----:B------:R-:W-:Y:S05]  /*0bd0*/  BSYNC B0 ;  /* 0x0000000000007941 */ /* 0x000fea0003800000 */
.L_x_13111:
        /* <DEDUP_REMOVED lines=8> */
.L_x_13118:
        /* <DEDUP_REMOVED lines=10> */
.L_x_19685:


//--------------------- .text._ZN2at6native29vectorized_elementwise_kernelILi8EZZZNS0_17floor_kernel_cudaERNS_18TensorIteratorBaseEENKUlvE_clEvENKUlvE2_clEvEUlN3c108BFloat16EE_St5arrayIPcLm2EEEEviT0_T1_ --------------------------
	.section	.text._ZN2at6native29vectorized_elementwise_kernelILi8EZZZNS0_17floor_kernel_cudaERNS_18TensorIteratorBaseEENKUlvE_clEvENKUlvE2_clEvEUlN3c108BFloat16EE_St5arrayIPcLm2EEEEviT0_T1_,"ax",@progbits
	.align	128
        .global         _ZN2at6native29vectorized_elementwise_kernelILi8EZZZNS0_17floor_kernel_cudaERNS_18TensorIteratorBaseEENKUlvE_clEvENKUlvE2_clEvEUlN3c108BFloat16EE_St5arrayIPcLm2EEEEviT0_T1_
        .type           _ZN2at6native29vectorized_elementwise_kernelILi8EZZZNS0_17floor_kernel_cudaERNS_18TensorIteratorBaseEENKUlvE_clEvENKUlvE2_clEvEUlN3c108BFloat16EE_St5arrayIPcLm2EEEEviT0_T1_,@function
        .size           _ZN2at6native29vectorized_elementwise_kernelILi8EZZZNS0_17floor_kernel_cudaERNS_18TensorIteratorBaseEENKUlvE_clEvENKUlvE2_clEvEUlN3c108BFloat16EE_St5arrayIPcLm2EEEEviT0_T1_,(.L_x_19686 - _ZN2at6native29vectorized_elementwise_kernelILi8EZZZNS0_17floor_kernel_cudaERNS_18TensorIteratorBaseEENKUlvE_clEvENKUlvE2_clEvEUlN3c108BFloat16EE_St5arrayIPcLm2EEEEviT0_T1_)
        .other          _ZN2at6native29vectorized_elementwise_kernelILi8EZZZNS0_17floor_kernel_cudaERNS_18TensorIteratorBaseEENKUlvE_clEvENKUlvE2_clEvEUlN3c108BFloat16EE_St5arrayIPcLm2EEEEviT0_T1_,@"STO_CUDA_ENTRY STV_DEFAULT"
_ZN2at6native29vectorized_elementwise_kernelILi8EZZZNS0_17floor_kernel_cudaERNS_18TensorIteratorBaseEENKUlvE_clEvENKUlvE2_clEvEUlN3c108BFloat16EE_St5arrayIPcLm2EEEEviT0_T1_:
.text._ZN2at6native29vectorized_elementwise_kernelILi8EZZZNS0_17floor_kernel_cudaERNS_18TensorIteratorBaseEENKUlvE_clEvENKUlvE2_clEvEUlN3c108BFloat16EE_St5arrayIPcLm2EEEEviT0_T1_:
        /* <DEDUP_REMOVED lines=26> */
[----:B------:R-:W-:Y:S01]  /*01a0*/  FRND.FTZ.FLOOR R11, R11 ;  /* 0x0000000b000b7307 */ /* 0x000fe20000215000 */
[----:B------:R-:W-:Y:S01]  /*01b0*/  IMAD.U32 R16, R7, 0x10000, RZ ;  /* 0x0001000007107824 */ /* 0x000fe200078e00ff */
[----:B------:R-:W-:-:S06]  /*01c0*/  SHF.L.U32 R14, R6, 0x10, RZ ;  /* 0x00000010060e7819 */ /* 0x000fcc00000006ff */
[----:B------:R-:W-:Y:S08]  /*01d0*/  FRND.FTZ.FLOOR R10, R10 ;  /* 0x0000000a000a7307 */ /* 0x000ff00000215000 */
[----:B------:R-:W-:Y:S08]  /*01e0*/  FRND.FTZ.FLOOR R2, R2 ;  /* 0x0000000200027307 */ /* 0x000ff00000215000 */
[----:B------:R-:W-:Y:S08]  /*01f0*/  FRND.FTZ.FLOOR R12, R12 ;  /* 0x0000000c000c7307 */ /* 0x000ff00000215000 */
[----:B------:R-:W0:Y:S08]  /*0200*/  FRND.FTZ.FLOOR R4, R4 ;  /* 0x0000000400047307 */ /* 0x000e300000215000 */
[----:B------:R-:W1:Y:S01]  /*0210*/  FRND.FTZ.FLOOR R5, R13 ;  /* 0x0000000d00057307 */ /* 0x000e620000215000 */
[----:B0-----:R-:W-:-:S07]  /*0220*/  F2FP.BF16.F32.PACK_AB R4, R4, R11 ;  /* 0x0000000b0404723e */ /* 0x001fce00000010ff */
[----:B------:R-:W0:Y:S01]  /*0230*/  FRND.FTZ.FLOOR R15, R14 ;  /* 0x0000000e000f7307 */ /* 0x000e220000215000 */
[----:B-1----:R-:W-:-:S07]  /*0240*/  F2FP.BF16.F32.PACK_AB R5, R5, R10 ;  /* 0x0000000a0505723e */ /* 0x002fce00000010ff */
[----:B------:R-:W1:Y:S01]  /*0250*/  FRND.FTZ.FLOOR R7, R16 ;  /* 0x0000001000077307 */ /* 0x000e620000215000 */
[----:B0-----:R-:W-:Y:S02]  /*0260*/  F2FP.BF16.F32.PACK_AB R6, R15, R2 ;  /* 0x000000020f06723e */ /* 0x001fe400000010ff */
[----:B-1----:R-:W-:-:S05]  /*0270*/  F2FP.BF16.F32.PACK_AB R7, R7, R12 ;  /* 0x0000000c0707723e */ /* 0x002fca00000010ff */
[----:B------:R-:W-:Y:S01]  /*0280*/  STG.E.128 desc[UR4][R8.64], R4 ;  /* 0x0000000408007986 */ /* 0x000fe2000c101d04 */
[----:B------:R-:W-:Y:S05]  /*0290*/  EXIT ;  /* 0x000000000000794d */ /* 0x000fea0003800000 */
.L_x_13119:
        /* <DEDUP_REMOVED lines=116> */
.L_x_13122:
[----:B------:R-:W-:-:S13]  /*09e0*/  ISETP.GE.AND P0, PT, R24, R5, PT ;  /* 0x000000051800720c */ /* 0x000fda0003f06270 */
[----:B------:R-:W-:Y:S05]  /*09f0*/  @P0 BRA `(.L_x_13124) ;  /* 0x0000000000300947 */ /* 0x000fea0003800000 */
[----:B0-----:R-:W0:Y:S01]  /*0a00*/  LDC.64 R6, c[0x0][0x218] ;  /* 0x00008600ff067b82 */ /* 0x001e220000000a00 */
[----:B------:R-:W-:Y:S01]  /*0a10*/  IMAD.IADD R13, R3, 0x1, R24 ;  /* 0x00000001030d7824 */ /* 0x000fe200078e0218 */
[----:B------:R-:W-:-:S03]  /*0a20*/  IADD3 R24, R24, 0x80, RZ ;  /* 0x0000008018187810 */ /* 0x000fc60007ffe0ff */
[----:B0-----:R-:W-:-:S05]  /*0a30*/  IMAD.WIDE.U32 R6, R13, 0x2, R6 ;  /* 0x000000020d067825 */ /* 0x001fca00078e0006 */
[----:B------:R1:W-:Y:S02]  /*0a40*/  STG.E.U16 desc[UR4][R6.64], R8 ;  /* 0x0000000806007986 */ /* 0x0003e4000c101504 */
.L_x_13123:
[----:B------:R-:W-:-:S13]  /*0a50*/  ISETP.GE.AND P0, PT, R24, R5, PT ;  /* 0x000000051800720c */ /* 0x000fda0003f06270 */
[----:B------:R-:W-:Y:S05]  /*0a60*/  @P0 BRA `(.L_x_13125) ;  /* 0x0000000000340947 */ /* 0x000fea0003800000 */
[----:B01----:R-:W0:Y:S01]  /*0a70*/  LDC.64 R6, c[0x0][0x218] ;  /* 0x00008600ff067b82 */ /* 0x003e220000000a00 */
[----:B------:R-:W-:Y:S02]  /*0a80*/  IMAD.IADD R13, R3, 0x1, R24 ;  /* 0x00000001030d7824 */ /* 0x000fe400078e0218 */
[----:B------:R-:W-:Y:S02]  /*0a90*/  VIADD R24, R24, 0x80 ;  /* 0x0000008018187836 */ /* 0x000fe40000000000 */
[----:B0-----:R-:W-:-:S05]  /*0aa0*/  IMAD.WIDE.U32 R6, R13, 0x2, R6 ;  /* 0x000000020d067825 */ /* 0x001fca00078e0006 */
[----:B------:R1:W-:Y:S02]  /*0ab0*/  STG.E.U16 desc[UR4][R6.64], R9 ;  /* 0x0000000906007986 */ /* 0x0003e4000c101504 */
.L_x_13124:
        /* <DEDUP_REMOVED lines=8> */
.L_x_13125:
[----:B------:R-:W-:Y:S05]  /*0b40*/  BSYNC B1 ;  /* 0x0000000000017941 */ /* 0x000fea0003800000 */
.L_x_13121:
[----:B------:R-:W-:-:S13]  /*0b50*/  ISETP.GE.AND P0, PT, R24, R5, PT ;  /* 0x000000051800720c */ /* 0x000fda0003f06270 */
[----:B012---:R-:W0:Y:S01]  /*0b60*/  @!P0 LDC.64 R6, c[0x0][0x218] ;  /* 0x00008600ff068b82 */ /* 0x007e220000000a00 */
[----:B------:R-:W-:Y:S01]  /*0b70*/  @!P0 IMAD.IADD R9, R3, 0x1, R24 ;  /* 0x0000000103098824 */ /* 0x000fe200078e0218 */
[----:B------:R-:W-:-:S03]  /*0b80*/  @!P0 IADD3 R24, R24, 0x80, RZ ;  /* 0x0000008018188810 */ /* 0x000fc60007ffe0ff */
[----:B0-----:R-:W-:-:S05]  /*0b90*/  @!P0 IMAD.WIDE.U32 R6, R9, 0x2, R6 ;  /* 0x0000000209068825 */ /* 0x001fca00078e0006 */
[----:B------:R2:W-:Y:S02]  /*0ba0*/  @!P0 STG.E.U16 desc[UR4][R6.64], R11 ;  /* 0x0000000b06008986 */ /* 0x0005e4000c101504 */
.L_x_13126:
[----:B------:R-:W-:Y:S05]  /*0bb0*/  BSYNC B0 ;  /* 0x0000000000007941 */ /* 0x000fea0003800000 */
.L_x_13120:
        /* <DEDUP_REMOVED lines=8> */
.L_x_13127:
        /* <DEDUP_REMOVED lines=12> */
.L_x_19686:


//--------------------- .text._ZN2at6native18elementwise_kernelILi128ELi4EZNS0_15gpu_kernel_implIZZZNS0_17floor_kernel_cudaERNS_18TensorIteratorBaseEENKUlvE_clEvENKUlvE1_clEvEUlN3c104HalfEE_EEvS4_RKT_EUliE_EEviT1_ --------------------------
	.section	.text._ZN2at6native18elementwise_kernelILi128ELi4EZNS0_15gpu_kernel_implIZZZNS0_17floor_kernel_cudaERNS_18TensorIteratorBaseEENKUlvE_clEvENKUlvE1_clEvEUlN3c104HalfEE_EEvS4_RKT_EUliE_EEviT1_,"ax",@progbits
	.align	128
        .global         _ZN2at6native18elementwise_kernelILi128ELi4EZNS0_15gpu_kernel_implIZZZNS0_17floor_kernel_cudaERNS_18TensorIteratorBaseEENKUlvE_clEvENKUlvE1_clEvEUlN3c104HalfEE_EEvS4_RKT_EUliE_EEviT1_
        .type           _ZN2at6native18elementwise_kernelILi128ELi4EZNS0_15gpu_kernel_implIZZZNS0_17floor_kernel_cudaERNS_18TensorIteratorBaseEENKUlvE_clEvENKUlvE1_clEvEUlN3c104HalfEE_EEvS4_RKT_EUliE_EEviT1_,@function
        .size           _ZN2at6native18elementwise_kernelILi128ELi4EZNS0_15gpu_kernel_implIZZZNS0_17floor_kernel_cudaERNS_18TensorIteratorBaseEENKUlvE_clEvENKUlvE1_clEvEUlN3c104HalfEE_EEvS4_RKT_EUliE_EEviT1_,(.L_x_19687 - _ZN2at6native18elementwise_kernelILi128ELi4EZNS0_15gpu_kernel_implIZZZNS0_17floor_kernel_cudaERNS_18TensorIteratorBaseEENKUlvE_clEvENKUlvE1_clEvEUlN3c104HalfEE_EEvS4_RKT_EUliE_EEviT1_)
        .other          _ZN2at6native18elementwise_kernelILi128ELi4EZNS0_15gpu_kernel_implIZZZNS0_17floor_kernel_cudaERNS_18TensorIteratorBaseEENKUlvE_clEvENKUlvE1_clEvEUlN3c104HalfEE_EEvS4_RKT_EUliE_EEviT1_,@"STO_CUDA_ENTRY STV_DEFAULT"
_ZN2at6native18elementwise_kernelILi128ELi4EZNS0_15gpu_kernel_implIZZZNS0_17floor_kernel_cudaERNS_18TensorIteratorBaseEENKUlvE_clEvENKUlvE1_clEvEUlN3c104HalfEE_EEvS4_RKT_EUliE_EEviT1_:
.text._ZN2at6native18elementwise_kernelILi128ELi4EZNS0_15gpu_kernel_implIZZZNS0_17floor_kernel_cudaERNS_18TensorIteratorBaseEENKUlvE_clEvENKUlvE1_clEvEUlN3c104HalfEE_EEvS4_RKT_EUliE_EEviT1_:
        /* <DEDUP_REMOVED lines=313> */
.L_x_13130:
        /* <DEDUP_REMOVED lines=22> */
.L_x_13134:
[----:B------:R-:W2:Y:S02]  /*14f0*/  LDG.E.U8 R2, desc[UR36][R2.64] ;  /* 0x0000002402027981 */ /* 0x000ea4000c1e1100 */
[----:B--2---:R-:W-:-:S04]  /*1500*/  I2FP.F32.U32 R0, R2 ;  /* 0x0000000200007245 */ /* 0x004fc80000201000 */
[----:B------:R-:W-:Y:S01]  /*1510*/  F2FP.F16.F32.PACK_AB R0, RZ, R0 ;  /* 0x00000000ff00723e */ /* 0x000fe200000000ff */
[----:B------:R-:W-:Y:S06]  /*1520*/  BRA `(.L_x_13136) ;  /* 0x0000000c00887947 */ /* 0x000fec0003800000 */
.L_x_13133:
        /* <DEDUP_REMOVED lines=10> */
.L_x_13138:
[----:B------:R-:W2:Y:S02]  /*15d0*/  LDG.E R2, desc[UR36][R2.64] ;  /* 0x0000002402027981 */ /* 0x000ea4000c1e1900 */
[----:B--2---:R-:W-:-:S04]  /*15e0*/  I2FP.F32.S32 R0, R2 ;  /* 0x0000000200007245 */ /* 0x004fc80000201400 */
[----:B------:R-:W-:Y:S01]  /*15f0*/  F2FP.F16.F32.PACK_AB R0, RZ, R0 ;  /* 0x00000000ff00723e */ /* 0x000fe200000000ff */
[----:B------:R-:W-:Y:S06]  /*1600*/  BRA `(.L_x_13136) ;  /* 0x0000000c00507947 */ /* 0x000fec0003800000 */
.L_x_13137:
[----:B------:R-:W2:Y:S02]  /*1610*/  LDG.E.U16 R2, desc[UR36][R2.64] ;  /* 0x0000002402027981 */ /* 0x000ea4000c1e1500 */
[----:B--2---:R-:W0:Y:S02]  /*1620*/  I2F.S16 R0, R2 ;  /* 0x0000000200007306 */ /* 0x004e240000101400 */
[----:B0-----:R-:W-:Y:S01]  /*1630*/  F2FP.F16.F32.PACK_AB R0, RZ, R0 ;  /* 0x00000000ff00723e */ /* 0x001fe200000000ff */
[----:B------:R-:W-:Y:S06]  /*1640*/  BRA `(.L_x_13136) ;  /* 0x0000000c00407947 */ /* 0x000fec0003800000 */
.L_x_13132:
        /* <DEDUP_REMOVED lines=9> */
.L_x_13140:
[----:B------:R0:W5:Y:S01]  /*16e0*/  LDG.E.U16 R0, desc[UR36][R2.64] ;  /* 0x0000002402007981 */ /* 0x000162000c1e1500 */
[----:B------:R-:W-:Y:S05]  /*16f0*/  BRA `(.L_x_13136) ;  /* 0x0000000c00147947 */ /* 0x000fea0003800000 */
.L_x_13139:
        /* <DEDUP_REMOVED lines=9> */
.L_x_13142:
[----:B------:R1:W5:Y:S01]  /*1790*/  LDG.E.U16 R0, desc[UR36][R2.64] ;  /* 0x0000002402007981 */ /* 0x000362000c1e1500 */
[----:B------:R-:W-:Y:S05]  /*17a0*/  BRA `(.L_x_13136) ;  /* 0x0000000800e87947 */ /* 0x000fea0003800000 */
.L_x_13141:
        /* <DEDUP_REMOVED lines=8> */
.L_x_13131:
        /* <DEDUP_REMOVED lines=13> */
.L_x_13145:
        /* <DEDUP_REMOVED lines=8> */
.L_x_13144:
        /* <DEDUP_REMOVED lines=28> */
.L_x_13147:
        /* <DEDUP_REMOVED lines=15> */
.L_x_13146:
[----:B------:R-:W2:Y:S02]  /*1c30*/  LDG.E.U16 R0, desc[UR36][R2.64] ;  /* 0x0000002402007981 */ /* 0x000ea4000c1e1500 */
[----:B--2---:R-:W-:-:S05]  /*1c40*/  IMAD.U32 R0, R0, 0x10000, RZ ;  /* 0x0001000000007824 */ /* 0x004fca00078e00ff */
[----:B------:R-:W-:Y:S01]  /*1c50*/  F2FP.F16.F32.PACK_AB R0, RZ, R0 ;  /* 0x00000000ff00723e */ /* 0x000fe200000000ff */
[----:B------:R-:W-:Y:S06]  /*1c60*/  BRA `(.L_x_13136) ;  /* 0x0000000400b87947 */ /* 0x000fec0003800000 */
.L_x_13143:
        /* <DEDUP_REMOVED lines=12> */
.L_x_13150:
        /* <DEDUP_REMOVED lines=21> */
.L_x_13154:
[----:B------:R-:W-:Y:S05]  /*1e80*/  BSYNC B1 ;  /* 0x0000000000017941 */ /* 0x000fea0003800000 */
.L_x_13153:
[----:B------:R-:W-:Y:S01]  /*1e90*/  LEA R3, R0, 0x3b800000, 0x17 ;  /* 0x3b80000000037811 */ /* 0x000fe200078eb8ff */
[----:B------:R-:W-:-:S05]  /*1ea0*/  IMAD.SHL.U32 R0, R2, 0x100000, RZ ;  /* 0x0010000002007824 */ /* 0x000fca00078e00ff */
[----:B------:R-:W-:-:S07]  /*1eb0*/  LOP3.LUT R0, R3, R0, R4, 0xfe, !PT ;  /* 0x0000000003007212 */ /* 0x000fce00078efe04 */
.L_x_13152:
[----:B------:R-:W-:Y:S05]  /*1ec0*/  BSYNC B0 ;  /* 0x0000000000007941 */ /* 0x000fea0003800000 */
.L_x_13151:
[----:B------:R-:W-:Y:S01]  /*1ed0*/  F2FP.F16.F32.PACK_AB R0, RZ, R0 ;  /* 0x00000000ff00723e */ /* 0x000fe200000000ff */
[----:B------:R-:W-:Y:S06]  /*1ee0*/  BRA `(.L_x_13136) ;  /* 0x0000000400187947 */ /* 0x000fec0003800000 */
.L_x_13149:
        /* <DEDUP_REMOVED lines=21> */
.L_x_13158:
[----:B------:R-:W-:Y:S05]  /*2040*/  BSYNC B1 ;  /* 0x0000000000017941 */ /* 0x000fea0003800000 */
.L_x_13157:
[----:B------:R-:W-:Y:S01]  /*2050*/  LEA R3, R0, 0x37800000, 0x17 ;  /* 0x3780000000037811 */ /* 0x000fe200078eb8ff */
[----:B------:R-:W-:-:S05]  /*2060*/  IMAD.SHL.U32 R0, R2, 0x200000, RZ ;  /* 0x0020000002007824 */ /* 0x000fca00078e00ff */
[----:B------:R-:W-:-:S07]  /*2070*/  LOP3.LUT R0, R3, R0, R4, 0xfe, !PT ;  /* 0x0000000003007212 */ /* 0x000fce00078efe04 */
.L_x_13156:
[----:B------:R-:W-:Y:S05]  /*2080*/  BSYNC B0 ;  /* 0x0000000000007941 */ /* 0x000fea0003800000 */
.L_x_13155:
[----:B------:R-:W-:Y:S01]  /*2090*/  F2FP.F16.F32.PACK_AB R0, RZ, R0 ;  /* 0x00000000ff00723e */ /* 0x000fe200000000ff */
[----:B------:R-:W-:Y:S06]  /*20a0*/  BRA `(.L_x_13136) ;  /* 0x0000000000a87947 */ /* 0x000fec0003800000 */
.L_x_13148:
        /* <DEDUP_REMOVED lines=14> */
.L_x_13162:
[----:B------:R-:W-:Y:S05]  /*2190*/  BSYNC B0 ;  /* 0x0000000000007941 */ /* 0x000fea0003800000 */
.L_x_13161:
[----:B------:R-:W-:Y:S01]  /*21a0*/  F2FP.F16.F32.PACK_AB R0, RZ, R0 ;  /* 0x00000000ff00723e */ /* 0x000fe200000000ff */
[----:B------:R-:W-:Y:S06]  /*21b0*/  BRA `(.L_x_13136) ;  /* 0x0000000000647947 */ /* 0x000fec0003800000 */
.L_x_13135:
        /* <DEDUP_REMOVED lines=16> */
.L_x_13163:
[----:B------:R-:W-:Y:S01]  /*22c0*/  PRMT R0, RZ, 0x7610, R0 ;  /* 0x00007610ff007816 */ /* 0x000fe20000000000 */
[----:B------:R-:W-:Y:S06]  /*22d0*/  BRA `(.L_x_13136) ;  /* 0x00000000001c7947 */ /* 0x000fec0003800000 */
.L_x_13160:
[----:B------:R-:W2:Y:S02]  /*22e0*/  LDG.E.64 R2, desc[UR36][R2.64] ;  /* 0x0000002402027981 */ /* 0x000ea4000c1e1b00 */
[----:B--2---:R-:W0:Y:S02]  /*22f0*/  I2F.U64 R0, R2 ;  /* 0x0000000200007312 */ /* 0x004e240000301000 */
[----:B0-----:R-:W-:Y:S01]  /*2300*/  F2FP.F16.F32.PACK_AB R0, RZ, R0 ;  /* 0x00000000ff00723e */ /* 0x001fe200000000ff */
[----:B------:R-:W-:Y:S06]  /*2310*/  BRA `(.L_x_13136) ;  /* 0x00000000000c7947 */ /* 0x000fec0003800000 */
.L_x_13159:
[----:B------:R-:W2:Y:S02]  /*2320*/  LDG.E R2, desc[UR36][R2.64] ;  /* 0x0000002402027981 */ /* 0x000ea4000c1e1900 */
[----:B--2---:R-:W-:-:S04]  /*2330*/  I2FP.F32.U32 R0, R2 ;  /* 0x0000000200007245 */ /* 0x004fc80000201000 */
[----:B------:R-:W-:-:S07]  /*2340*/  F2FP.F16.F32.PACK_AB R0, RZ, R0 ;  /* 0x00000000ff00723e */ /* 0x000fce00000000ff */
.L_x_13136:
[----:B------:R-:W2:Y:S01]  /*2350*/  LDC.U8 R4, c[0x0][0x421] ;  /* 0x00010840ff047b82 */ /* 0x000ea20000000000 */
[----:B-----5:R-:W-:-:S06]  /*2360*/  HADD2.F32 R0, -RZ, R0.H0_H0 ;  /* 0x20000000ff007230 */ /* 0x020fcc0000004100 */
[----:B------:R-:W0:Y:S02]  /*2370*/  FRND.FTZ.FLOOR R0, R0 ;  /* 0x0000000000007307 */ /* 0x000e240000215000 */
        /* <DEDUP_REMOVED lines=16> */
.L_x_13167:
[----:B------:R-:W-:-:S06]  /*2480*/  HADD2.F32 R3, -RZ, R3.H0_H0 ;  /* 0x20000003ff037230 */ /* 0x000fcc0000004100 */
[----:B------:R-:W0:Y:S02]  /*2490*/  F2I.S64.TRUNC R2, R3 ;  /* 0x0000000300027311 */ /* 0x000e24000020d900 */
[----:B0-----:R3:W-:Y:S01]  /*24a0*/  STG.E.U8 desc[UR36][R16.64], R2 ;  /* 0x0000000210007986 */ /* 0x0017e2000c101124 */
[----:B------:R-:W-:Y:S05]  /*24b0*/  BRA `(.L_x_13169) ;  /* 0x0000000c00847947 */ /* 0x000fea0003800000 */
.L_x_13166:
        /* <DEDUP_REMOVED lines=10> */
.L_x_13171:
[----:B------:R-:W-:-:S06]  /*2560*/  HADD2.F32 R3, -RZ, R3.H0_H0 ;  /* 0x20000003ff037230 */ /* 0x000fcc0000004100 */
[----:B------:R-:W0:Y:S02]  /*2570*/  F2I.FTZ.TRUNC.NTZ R3, R3 ;  /* 0x0000000300037305 */ /* 0x000e24000021f100 */
[----:B0-----:R1:W-:Y:S01]  /*2580*/  STG.E desc[UR36][R16.64], R3 ;  /* 0x0000000310007986 */ /* 0x0013e2000c101924 */
[----:B------:R-:W-:Y:S05]  /*2590*/  BRA `(.L_x_13169) ;  /* 0x0000000c004c7947 */ /* 0x000fea0003800000 */
.L_x_13170:
[----:B------:R-:W-:-:S06]  /*25a0*/  HADD2.F32 R3, -RZ, R3.H0_H0 ;  /* 0x20000003ff037230 */ /* 0x000fcc0000004100 */
[----:B------:R-:W0:Y:S02]  /*25b0*/  F2I.FTZ.TRUNC.NTZ R3, R3 ;  /* 0x0000000300037305 */ /* 0x000e24000021f100 */
[----:B0-----:R2:W-:Y:S01]  /*25c0*/  STG.E.U16 desc[UR36][R16.64], R3 ;  /* 0x0000000310007986 */ /* 0x0015e2000c101524 */
[----:B------:R-:W-:Y:S05]  /*25d0*/  BRA `(.L_x_13169) ;  /* 0x0000000c003c7947 */ /* 0x000fea0003800000 */
.L_x_13165:
        /* <DEDUP_REMOVED lines=9> */
.L_x_13173:
[----:B------:R0:W-:Y:S01]  /*2670*/  STG.E.U16 desc[UR36][R16.64], R3 ;  /* 0x0000000310007986 */ /* 0x0001e2000c101524 */
[----:B------:R-:W-:Y:S05]  /*2680*/  BRA `(.L_x_13169) ;  /* 0x0000000c00107947 */ /* 0x000fea0003800000 */
.L_x_13172:
        /* <DEDUP_REMOVED lines=10> */
.L_x_13175:
[----:B------:R-:W-:-:S05]  /*2730*/  HADD2.F32 R0, -RZ, R3.H0_H0 ;  /* 0x20000003ff007230 */ /* 0x000fca0000004100 */
[----:B------:R-:W-:-:S04]  /*2740*/  F2FP.F16.F32.PACK_AB R0, RZ, R0 ;  /* 0x00000000ff00723e */ /* 0x000fc800000000ff */
[----:B------:R-:W-:-:S05]  /*2750*/  PRMT R0, R0, 0x5410, RZ ;  /* 0x0000541000007816 */ /* 0x000fca00000000ff */
[----:B------:R0:W-:Y:S01]  /*2760*/  STG.E desc[UR36][R16.64], R0 ;  /* 0x0000000010007986 */ /* 0x0001e2000c101924 */
[----:B------:R-:W-:Y:S05]  /*2770*/  BRA `(.L_x_13169) ;  /* 0x0000000800d47947 */ /* 0x000fea0003800000 */
.L_x_13174:
[----:B------:R-:W-:-:S05]  /*2780*/  HADD2.F32 R2, -RZ, R3.H0_H0 ;  /* 0x20000003ff027230 */ /* 0x000fca0000004100 */
[----:B------:R-:W-:-:S06]  /*2790*/  FMUL.FTZ R2, R2, 1 ;  /* 0x3f80000002027820 */ /* 0x000fcc0000410000 */
[----:B------:R-:W0:Y:S02]  /*27a0*/  F2F.F64.F32 R2, R2 ;  /* 0x0000000200027310 */ /* 0x000e240000201800 */
[----:B0-----:R0:W-:Y:S01]  /*27b0*/  STG.E.64 desc[UR36][R16.64], R2 ;  /* 0x0000000210007986 */ /* 0x0011e2000c101b24 */
[----:B------:R-:W-:Y:S05]  /*27c0*/  BRA `(.L_x_13169) ;  /* 0x0000000800c07947 */ /* 0x000fea0003800000 */
.L_x_13164:
        /* <DEDUP_REMOVED lines=13> */
.L_x_13178:
[----:B------:R-:W-:Y:S01]  /*28a0*/  HADD2.F32 R3, -RZ, R3.H0_H0 ;  /* 0x20000003ff037230 */ /* 0x000fe20000004100 */
[----:B------:R-:W-:-:S04]  /*28b0*/  CS2R R6, SRZ ;  /* 0x0000000000067805 */ /* 0x000fc8000001ff00 */
[----:B------:R-:W-:-:S04]  /*28c0*/  FMUL.FTZ R3, R3, 1 ;  /* 0x3f80000003037820 */ /* 0x000fc80000410000 */
[----:B------:R-:W0:Y:S02]  /*28d0*/  F2F.F64.F32 R4, R3 ;  /* 0x0000000300047310 */ /* 0x000e240000201800 */
[----:B0-----:R0:W-:Y:S01]  /*28e0*/  STG.E.128 desc[UR36][R16.64], R4 ;  /* 0x0000000410007986 */ /* 0x0011e2000c101d24 */
[----:B------:R-:W-:Y:S05]  /*28f0*/  BRA `(.L_x_13169) ;  /* 0x0000000800747947 */ /* 0x000fea0003800000 */
.L_x_13177:
        /* <DEDUP_REMOVED lines=21> */
.L_x_13182:
[----:B------:R-:W-:Y:S05]  /*2a50*/  BSYNC B0 ;  /* 0x0000000000007941 */ /* 0x000fea0003800000 */
.L_x_13181:
[----:B------:R-:W-:-:S05]  /*2a60*/  LOP3.LUT R3, R0, R3, RZ, 0xfc, !PT ;  /* 0x0000000300037212 */ /* 0x000fca00078efcff */
[----:B------:R0:W-:Y:S01]  /*2a70*/  STG.E.U8 desc[UR36][R16.64], R3 ;  /* 0x0000000310007986 */ /* 0x0001e2000c101124 */
[----:B------:R-:W-:Y:S05]  /*2a80*/  BRA `(.L_x_13169) ;  /* 0x0000000800107947 */ /* 0x000fea0003800000 */
.L_x_13180:
        /* <DEDUP_REMOVED lines=13> */
.L_x_13184:
[----:B------:R-:W-:Y:S01]  /*2b60*/  IMAD.MOV.U32 R0, RZ, RZ, 0x7f ;  /* 0x0000007fff007424 */ /* 0x000fe200078e00ff */
[----:B------:R-:W-:-:S04]  /*2b70*/  ISETP.GT.U32.AND P0, PT, R2, 0x7f800000, PT ;  /* 0x7f8000000200780c */ /* 0x000fc80003f04070 */
[----:B------:R-:W-:-:S09]  /*2b80*/  SEL R0, R0, 0x7c, P0 ;  /* 0x0000007c00007807 */ /* 0x000fd20000000000 */
.L_x_13185:
[----:B------:R-:W-:Y:S05]  /*2b90*/  BSYNC B0 ;  /* 0x0000000000007941 */ /* 0x000fea0003800000 */
.L_x_13183:
[----:B------:R-:W-:-:S04]  /*2ba0*/  LOP3.LUT R2, R3, 0x80000000, RZ, 0xc0, !PT ;  /* 0x8000000003027812 */ /* 0x000fc800078ec0ff */
[----:B------:R-:W-:-:S04]  /*2bb0*/  SHF.R.U32.HI R3, RZ, 0x18, R2 ;  /* 0x00000018ff037819 */ /* 0x000fc80000011602 */
[----:B------:R-:W-:-:S05]  /*2bc0*/  LOP3.LUT R3, R0, R3, RZ, 0xfc, !PT ;  /* 0x0000000300037212 */ /* 0x000fca00078efcff */
[----:B------:R0:W-:Y:S01]  /*2bd0*/  STG.E.U8 desc[UR36][R16.64], R3 ;  /* 0x0000000310007986 */ /* 0x0001e2000c101124 */
[----:B------:R-:W-:Y:S05]  /*2be0*/  BRA `(.L_x_13169) ;  /* 0x0000000400b87947 */ /* 0x000fea0003800000 */
.L_x_13179:
[----:B------:R-:W-:-:S05]  /*2bf0*/  HADD2.F32 R0, -RZ, R3.H0_H0 ;  /* 0x20000003ff007230 */ /* 0x000fca0000004100 */
[----:B------:R-:W-:-:S05]  /*2c00*/  F2FP.BF16.F32.PACK_AB R0, RZ, R0 ;  /* 0x00000000ff00723e */ /* 0x000fca00000010ff */
[----:B------:R0:W-:Y:S01]  /*2c10*/  STG.E.U16 desc[UR36][R16.64], R0 ;  /* 0x0000000010007986 */ /* 0x0001e2000c101524 */
[----:B------:R-:W-:Y:S05]  /*2c20*/  BRA `(.L_x_13169) ;  /* 0x0000000400a87947 */ /* 0x000fea0003800000 */
.L_x_13176:
        /* <DEDUP_REMOVED lines=12> */
.L_x_13188:
        /* <DEDUP_REMOVED lines=17> */
.L_x_13191:
[----:B------:R-:W-:-:S04]  /*2e00*/  LOP3.LUT R2, R3, 0x80000000, RZ, 0xc0, !PT ;  /* 0x8000000003027812 */ /* 0x000fc800078ec0ff */
[----:B------:R-:W-:-:S04]  /*2e10*/  SHF.R.U32.HI R3, RZ, 0x18, R2 ;  /* 0x00000018ff037819 */ /* 0x000fc80000011602 */
[----:B------:R-:W-:-:S04]  /*2e20*/  LOP3.LUT R0, R0, R3, RZ, 0xfc, !PT ;  /* 0x0000000300007212 */ /* 0x000fc800078efcff */
[----:B------:R-:W-:-:S07]  /*2e30*/  PRMT R8, R0, 0x7610, R8 ;  /* 0x0000761000087816 */ /* 0x000fce0000000008 */
.L_x_13190:
[----:B------:R-:W-:Y:S05]  /*2e40*/  BSYNC B0 ;  /* 0x0000000000007941 */ /* 0x000fea0003800000 */
.L_x_13189:
[----:B------:R0:W-:Y:S01]  /*2e50*/  STG.E.U8 desc[UR36][R16.64], R8 ;  /* 0x0000000810007986 */ /* 0x0001e2000c101124 */
[----:B------:R-:W-:Y:S05]  /*2e60*/  BRA `(.L_x_13169) ;  /* 0x0000000400187947 */ /* 0x000fea0003800000 */
.L_x_13187:
        /* <DEDUP_REMOVED lines=17> */
.L_x_13194:
[----:B------:R-:W-:-:S04]  /*2f80*/  LOP3.LUT R2, R3, 0x80000000, RZ, 0xc0, !PT ;  /* 0x8000000003027812 */ /* 0x000fc800078ec0ff */
[----:B------:R-:W-:-:S04]  /*2f90*/  SHF.R.U32.HI R3, RZ, 0x18, R2 ;  /* 0x00000018ff037819 */ /* 0x000fc80000011602 */
[----:B------:R-:W-:-:S04]  /*2fa0*/  LOP3.LUT R0, R0, R3, RZ, 0xfc, !PT ;  /* 0x0000000300007212 */ /* 0x000fc800078efcff */
[----:B------:R-:W-:-:S07]  /*2fb0*/  PRMT R8, R0, 0x7610, R8 ;  /* 0x0000761000087816 */ /* 0x000fce0000000008 */
.L_x_13193:
[----:B------:R-:W-:Y:S05]  /*2fc0*/  BSYNC B0 ;  /* 0x0000000000007941 */ /* 0x000fea0003800000 */
.L_x_13192:
[----:B------:R0:W-:Y:S01]  /*2fd0*/  STG.E.U8 desc[UR36][R16.64], R8 ;  /* 0x0000000810007986 */ /* 0x0001e2000c101124 */
[----:B------:R-:W-:Y:S05]  /*2fe0*/  BRA `(.L_x_13169) ;  /* 0x0000000000b87947 */ /* 0x000fea0003800000 */
.L_x_13186:
        /* <DEDUP_REMOVED lines=22> */
.L_x_13168:
        /* <DEDUP_REMOVED lines=16> */
.L_x_13197:
[----:B------:R-:W-:Y:S05]  /*3250*/  BRA `(.L_x_13169) ;  /* 0x00000000001c7947 */ /* 0x000fea0003800000 */
.L_x_13196:
[----:B------:R-:W-:-:S06]  /*3260*/  HADD2.F32 R3, -RZ, R3.H0_H0 ;  /* 0x20000003ff037230 */ /* 0x000fcc0000004100 */
[----:B------:R-:W0:Y:S02]  /*3270*/  F2I.U64.TRUNC R2, R3 ;  /* 0x0000000300027311 */ /* 0x000e24000020d800 */
[----:B0-----:R0:W-:Y:S01]  /*3280*/  STG.E.64 desc[UR36][R16.64], R2 ;  /* 0x0000000210007986 */ /* 0x0011e2000c101b24 */
[----:B------:R-:W-:Y:S05]  /*3290*/  BRA `(.L_x_13169) ;  /* 0x00000000000c7947 */ /* 0x000fea0003800000 */
.L_x_13195:
[----:B------:R-:W-:-:S06]  /*32a0*/  HADD2.F32 R3, -RZ, R3.H0_H0 ;  /* 0x20000003ff037230 */ /* 0x000fcc0000004100 */
[----:B------:R-:W0:Y:S02]  /*32b0*/  F2I.FTZ.U32.TRUNC.NTZ R3, R3 ;  /* 0x0000000300037305 */ /* 0x000e24000021f000 */
[----:B0-----:R0:W-:Y:S02]  /*32c0*/  STG.E desc[UR36][R16.64], R3 ;  /* 0x0000000310007986 */ /* 0x0011e4000c101924 */
.L_x_13169:
[----:B------:R-:W-:-:S04]  /*32d0*/  IMAD R18, R23, 0x200, R18 ;  /* 0x0000020017127824 */ /* 0x000fc800078e0212 */
[----:B------:R-:W-:-:S07]  /*32e0*/  VIADD R19, R18, 0x80 ;  /* 0x0000008012137836 */ /* 0x000fce0000000000 */
.L_x_13129:
[----:B------:R-:W-:Y:S05]  /*32f0*/  BSYNC B6 ;  /* 0x0000000000067941 */ /* 0x000fea0003800000 */
.L_x_13128:
        /* <DEDUP_REMOVED lines=307> */
.L_x_13200:
        /* <DEDUP_REMOVED lines=22> */
.L_x_13204:
[----:B------:R-:W2:Y:S02]  /*4790*/  LDG.E.U8 R2, desc[UR36][R2.64] ;  /* 0x0000002402027981 */ /* 0x000ea4000c1e1100 */
[----:B--2---:R-:W-:-:S04]  /*47a0*/  I2FP.F32.U32 R0, R2 ;  /* 0x0000000200007245 */ /* 0x004fc80000201000 */
[----:B------:R-:W-:Y:S01]  /*47b0*/  F2FP.F16.F32.PACK_AB R0, RZ, R0 ;  /* 0x00000000ff00723e */ /* 0x000fe200000000ff */
[----:B------:R-:W-:Y:S06]  /*47c0*/  BRA `(.L_x_13206) ;  /* 0x0000000c00887947 */ /* 0x000fec0003800000 */
.L_x_13203:
        /* <DEDUP_REMOVED lines=10> */
.L_x_13208:
[----:B------:R-:W2:Y:S02]  /*4870*/  LDG.E R2, desc[UR36][R2.64] ;  /* 0x0000002402027981 */ /* 0x000ea4000c1e1900 */
[----:B--2---:R-:W-:-:S04]  /*4880*/  I2FP.F32.S32 R0, R2 ;  /* 0x0000000200007245 */ /* 0x004fc80000201400 */
[----:B------:R-:W-:Y:S01]  /*4890*/  F2FP.F16.F32.PACK_AB R0, RZ, R0 ;  /* 0x00000000ff00723e */ /* 0x000fe200000000ff */
[----:B------:R-:W-:Y:S06]  /*48a0*/  BRA `(.L_x_13206) ;  /* 0x0000000c00507947 */ /* 0x000fec0003800000 */
.L_x_13207:
[----:B------:R-:W2:Y:S02]  /*48b0*/  LDG.E.U16 R2, desc[UR36][R2.64] ;  /* 0x0000002402027981 */ /* 0x000ea4000c1e1500 */
[----:B--2---:R-:W0:Y:S02]  /*48c0*/  I2F.S16 R0, R2 ;  /* 0x0000000200007306 */ /* 0x004e240000101400 */
[----:B0-----:R-:W-:Y:S01]  /*48d0*/  F2FP.F16.F32.PACK_AB R0, RZ, R0 ;  /* 0x00000000ff00723e */ /* 0x001fe200000000ff */
[----:B------:R-:W-:Y:S06]  /*48e0*/  BRA `(.L_x_13206) ;  /* 0x0000000c00407947 */ /* 0x000fec0003800000 */
.L_x_13202:
        /* <DEDUP_REMOVED lines=9> */
.L_x_13210:
[----:B------:R0:W5:Y:S01]  /*4980*/  LDG.E.U16 R0, desc[UR36][R2.64] ;  /* 0x0000002402007981 */ /* 0x000162000c1e1500 */
[----:B------:R-:W-:Y:S05]  /*4990*/  BRA `(.L_x_13206) ;  /* 0x0000000c00147947 */ /* 0x000fea0003800000 */
.L_x_13209:
        /* <DEDUP_REMOVED lines=9> */
.L_x_13212:
[----:B------:R1:W5:Y:S01]  /*4a30*/  LDG.E.U16 R0, desc[UR36][R2.64] ;  /* 0x0000002402007981 */ /* 0x000362000c1e1500 */
[----:B------:R-:W-:Y:S05]  /*4a40*/  BRA `(.L_x_13206) ;  /* 0x0000000800e87947 */ /* 0x000fea0003800000 */
.L_x_13211:
        /* <DEDUP_REMOVED lines=8> */
.L_x_13201:
        /* <DEDUP_REMOVED lines=13> */
.L_x_13215:
        /* <DEDUP_REMOVED lines=8> */
.L_x_13214:
        /* <DEDUP_REMOVED lines=28> */
.L_x_13217:
        /* <DEDUP_REMOVED lines=15> */
.L_x_13216:
[----:B------:R-:W2:Y:S02]  /*4ed0*/  LDG.E.U16 R0, desc[UR36][R2.64] ;  /* 0x0000002402007981 */ /* 0x000ea4000c1e1500 */
[----:B--2---:R-:W-:-:S05]  /*4ee0*/  IMAD.U32 R0, R0, 0x10000, RZ ;  /* 0x0001000000007824 */ /* 0x004fca00078e00ff */
[----:B------:R-:W-:Y:S01]  /*4ef0*/  F2FP.F16.F32.PACK_AB R0, RZ, R0 ;  /* 0x00000000ff00723e */ /* 0x000fe200000000ff */
[----:B------:R-:W-:Y:S06]  /*4f00*/  BRA `(.L_x_13206) ;  /* 0x0000000400b87947 */ /* 0x000fec0003800000 */
.L_x_13213:
        /* <DEDUP_REMOVED lines=12> */
.L_x_13220:
        /* <DEDUP_REMOVED lines=21> */
.L_x_13224:
[----:B------:R-:W-:Y:S05]  /*5120*/  BSYNC B1 ;  /* 0x0000000000017941 */ /* 0x000fea0003800000 */
.L_x_13223:
[----:B------:R-:W-:Y:S01]  /*5130*/  LEA R3, R0, 0x3b800000, 0x17 ;  /* 0x3b80000000037811 */ /* 0x000fe200078eb8ff */
[----:B------:R-:W-:-:S05]  /*5140*/  IMAD.SHL.U32 R0, R2, 0x100000, RZ ;  /* 0x0010000002007824 */ /* 0x000fca00078e00ff */
[----:B------:R-:W-:-:S07]  /*5150*/  LOP3.LUT R0, R3, R0, R4, 0xfe, !PT ;  /* 0x0000000003007212 */ /* 0x000fce00078efe04 */
.L_x_13222:
[----:B------:R-:W-:Y:S05]  /*5160*/  BSYNC B0 ;  /* 0x0000000000007941 */ /* 0x000fea0003800000 */
.L_x_13221:
[----:B------:R-:W-:Y:S01]  /*5170*/  F2FP.F16.F32.PACK_AB R0, RZ, R0 ;  /* 0x00000000ff00723e */ /* 0x000fe200000000ff */
[----:B------:R-:W-:Y:S06]  /*5180*/  BRA `(.L_x_13206) ;  /* 0x0000000400187947 */ /* 0x000fec0003800000 */
.L_x_13219:
        /* <DEDUP_REMOVED lines=21> */
.L_x_13228:
[----:B------:R-:W-:Y:S05]  /*52e0*/  BSYNC B1 ;  /* 0x0000000000017941 */ /* 0x000fea0003800000 */
.L_x_13227:
[----:B------:R-:W-:Y:S01]  /*52f0*/  LEA R3, R0, 0x37800000, 0x17 ;  /* 0x3780000000037811 */ /* 0x000fe200078eb8ff */
[----:B------:R-:W-:-:S05]  /*5300*/  IMAD.SHL.U32 R0, R2, 0x200000, RZ ;  /* 0x0020000002007824 */ /* 0x000fca00078e00ff */
[----:B------:R-:W-:-:S07]  /*5310*/  LOP3.LUT R0, R3, R0, R4, 0xfe, !PT ;  /* 0x0000000003007212 */ /* 0x000fce00078efe04 */
.L_x_13226:
[----:B------:R-:W-:Y:S05]  /*5320*/  BSYNC B0 ;  /* 0x0000000000007941 */ /* 0x000fea0003800000 */
.L_x_13225:
[----:B------:R-:W-:Y:S01]  /*5330*/  F2FP.F16.F32.PACK_AB R0, RZ, R0 ;  /* 0x00000000ff00723e */ /* 0x000fe200000000ff */
[----:B------:R-:W-:Y:S06]  /*5340*/  BRA `(.L_x_13206) ;  /* 0x0000000000a87947 */ /* 0x000fec0003800000 */
.L_x_13218:
        /* <DEDUP_REMOVED lines=14> */
.L_x_13232:
[----:B------:R-:W-:Y:S05]  /*5430*/  BSYNC B0 ;  /* 0x0000000000007941 */ /* 0x000fea0003800000 */
.L_x_13231:
[----:B------:R-:W-:Y:S01]  /*5440*/  F2FP.F16.F32.PACK_AB R0, RZ, R0 ;  /* 0x00000000ff00723e */ /* 0x000fe200000000ff */
[----:B------:R-:W-:Y:S06]  /*5450*/  BRA `(.L_x_13206) ;  /* 0x0000000000647947 */ /* 0x000fec0003800000 */
.L_x_13205:
        /* <DEDUP_REMOVED lines=16> */
.L_x_13233:
[----:B------:R-:W-:Y:S01]  /*5560*/  PRMT R0, RZ, 0x7610, R0 ;  /* 0x00007610ff007816 */ /* 0x000fe20000000000 */
[----:B------:R-:W-:Y:S06]  /*5570*/  BRA `(.L_x_13206) ;  /* 0x00000000001c7947 */ /* 0x000fec0003800000 */
.L_x_13230:
[----:B------:R-:W2:Y:S02]  /*5580*/  LDG.E.64 R2, desc[UR36][R2.64] ;  /* 0x0000002402027981 */ /* 0x000ea4000c1e1b00 */
[----:B--2---:R-:W0:Y:S02]  /*5590*/  I2F.U64 R0, R2 ;  /* 0x0000000200007312 */ /* 0x004e240000301000 */
[----:B0-----:R-:W-:Y:S01]  /*55a0*/  F2FP.F16.F32.PACK_AB R0, RZ, R0 ;  /* 0x00000000ff00723e */ /* 0x001fe200000000ff */
[----:B------:R-:W-:Y:S06]  /*55b0*/  BRA `(.L_x_13206) ;  /* 0x00000000000c7947 */ /* 0x000fec0003800000 */
.L_x_13229:
[----:B------:R-:W2:Y:S02]  /*55c0*/  LDG.E R2, desc[UR36][R2.64] ;  /* 0x0000002402027981 */ /* 0x000ea4000c1e1900 */
[----:B--2---:R-:W-:-:S04]  /*55d0*/  I2FP.F32.U32 R0, R2 ;  /* 0x0000000200007245 */ /* 0x004fc80000201000 */
[----:B------:R-:W-:-:S07]  /*55e0*/  F2FP.F16.F32.PACK_AB R0, RZ, R0 ;  /* 0x00000000ff00723e */ /* 0x000fce00000000ff */
.L_x_13206:
        /* <DEDUP_REMOVED lines=19> */
.L_x_13237:
[----:B------:R-:W-:-:S06]  /*5720*/  HADD2.F32 R3, -RZ, R2.H0_H0 ;  /* 0x20000002ff037230 */ /* 0x000fcc0000004100 */
[----:B------:R-:W0:Y:S02]  /*5730*/  F2I.S64.TRUNC R2, R3 ;  /* 0x0000000300027311 */ /* 0x000e24000020d900 */
[----:B0-----:R0:W-:Y:S01]  /*5740*/  STG.E.U8 desc[UR36][R16.64], R2 ;  /* 0x0000000210007986 */ /* 0x0011e2000c101124 */
[----:B------:R-:W-:Y:S05]  /*5750*/  BRA `(.L_x_13239) ;  /* 0x0000000c00847947 */ /* 0x000fea0003800000 */
.L_x_13236:
        /* <DEDUP_REMOVED lines=10> */
.L_x_13241:
[----:B------:R-:W-:-:S04]  /*5800*/  HADD2.F32 R2, -RZ, R2.H0_H0 ;  /* 0x20000002ff027230 */ /* 0x000fc80000004100 */
[----:B------:R-:W0:Y:S02]  /*5810*/  F2I.FTZ.TRUNC.NTZ R3, R2 ;  /* 0x0000000200037305 */ /* 0x000e24000021f100 */
[----:B0-----:R0:W-:Y:S01]  /*5820*/  STG.E desc[UR36][R16.64], R3 ;  /* 0x0000000310007986 */ /* 0x0011e2000c101924 */
[----:B------:R-:W-:Y:S05]  /*5830*/  BRA `(.L_x_13239) ;  /* 0x0000000c004c7947 */ /* 0x000fea0003800000 */
.L_x_13240:
[----:B------:R-:W-:-:S04]  /*5840*/  HADD2.F32 R2, -RZ, R2.H0_H0 ;  /* 0x20000002ff027230 */ /* 0x000fc80000004100 */
[----:B------:R-:W0:Y:S02]  /*5850*/  F2I.FTZ.TRUNC.NTZ R3, R2 ;  /* 0x0000000200037305 */ /* 0x000e24000021f100 */
[----:B0-----:R0:W-:Y:S01]  /*5860*/  STG.E.U16 desc[UR36][R16.64], R3 ;  /* 0x0000000310007986 */ /* 0x0011e2000c101524 */
[----:B------:R-:W-:Y:S05]  /*5870*/  BRA `(.L_x_13239) ;  /* 0x0000000c003c7947 */ /* 0x000fea0003800000 */
.L_x_13235:
        /* <DEDUP_REMOVED lines=9> */
.L_x_13243:
[----:B------:R0:W-:Y:S01]  /*5910*/  STG.E.U16 desc[UR36][R16.64], R2 ;  /* 0x0000000210007986 */ /* 0x0001e2000c101524 */
[----:B------:R-:W-:Y:S05]  /*5920*/  BRA `(.L_x_13239) ;  /* 0x0000000c00107947 */ /* 0x000fea0003800000 */
.L_x_13242:
        /* <DEDUP_REMOVED lines=10> */
.L_x_13245:
[----:B------:R-:W-:-:S05]  /*59d0*/  HADD2.F32 R0, -RZ, R2.H0_H0 ;  /* 0x20000002ff007230 */ /* 0x000fca0000004100 */
[----:B------:R-:W-:-:S04]  /*59e0*/  F2FP.F16.F32.PACK_AB R0, RZ, R0 ;  /* 0x00000000ff00723e */ /* 0x000fc800000000ff */
[----:B------:R-:W-:-:S05]  /*59f0*/  PRMT R0, R0, 0x5410, RZ ;  /* 0x0000541000007816 */ /* 0x000fca00000000ff */
[----:B------:R0:W-:Y:S01]  /*5a00*/  STG.E desc[UR36][R16.64], R0 ;  /* 0x0000000010007986 */ /* 0x0001e2000c101924 */
[----:B------:R-:W-:Y:S05]  /*5a10*/  BRA `(.L_x_13239) ;  /* 0x0000000800d47947 */ /* 0x000fea0003800000 */
.L_x_13244:
[----:B------:R-:W-:-:S05]  /*5a20*/  HADD2.F32 R2, -RZ, R2.H0_H0 ;  /* 0x20000002ff027230 */ /* 0x000fca0000004100 */
[----:B------:R-:W-:-:S06]  /*5a30*/  FMUL.FTZ R2, R2, 1 ;  /* 0x3f80000002027820 */ /* 0x000fcc0000410000 */
[----:B------:R-:W0:Y:S02]  /*5a40*/  F2F.F64.F32 R2, R2 ;  /* 0x0000000200027310 */ /* 0x000e240000201800 */
[----:B0-----:R0:W-:Y:S01]  /*5a50*/  STG.E.64 desc[UR36][R16.64], R2 ;  /* 0x0000000210007986 */ /* 0x0011e2000c101b24 */
[----:B------:R-:W-:Y:S05]  /*5a60*/  BRA `(.L_x_13239) ;  /* 0x0000000800c07947 */ /* 0x000fea0003800000 */
.L_x_13234:
        /* <DEDUP_REMOVED lines=13> */
.L_x_13248:
[----:B------:R-:W-:Y:S01]  /*5b40*/  HADD2.F32 R2, -RZ, R2.H0_H0 ;  /* 0x20000002ff027230 */ /* 0x000fe20000004100 */
[----:B------:R-:W-:-:S04]  /*5b50*/  CS2R R6, SRZ ;  /* 0x0000000000067805 */ /* 0x000fc8000001ff00 */
[----:B------:R-:W-:-:S04]  /*5b60*/  FMUL.FTZ R2, R2, 1 ;  /* 0x3f80000002027820 */ /* 0x000fc80000410000 */
[----:B------:R-:W0:Y:S02]  /*5b70*/  F2F.F64.F32 R4, R2 ;  /* 0x0000000200047310 */ /* 0x000e240000201800 */
[----:B0-----:R0:W-:Y:S01]  /*5b80*/  STG.E.128 desc[UR36][R16.64], R4 ;  /* 0x0000000410007986 */ /* 0x0011e2000c101d24 */
[----:B------:R-:W-:Y:S05]  /*5b90*/  BRA `(.L_x_13239) ;  /* 0x0000000800747947 */ /* 0x000fea0003800000 */
.L_x_13247:
        /* <DEDUP_REMOVED lines=21> */
.L_x_13252:
[----:B------:R-:W-:Y:S05]  /*5cf0*/  BSYNC B0 ;  /* 0x0000000000007941 */ /* 0x000fea0003800000 */
.L_x_13251:
[----:B------:R-:W-:-:S05]  /*5d00*/  LOP3.LUT R3, R0, R3, RZ, 0xfc, !PT ;  /* 0x0000000300037212 */ /* 0x000fca00078efcff */
[----:B------:R0:W-:Y:S01]  /*5d10*/  STG.E.U8 desc[UR36][R16.64], R3 ;  /* 0x0000000310007986 */ /* 0x0001e2000c101124 */
[----:B------:R-:W-:Y:S05]  /*5d20*/  BRA `(.L_x_13239) ;  /* 0x0000000800107947 */ /* 0x000fea0003800000 */
.L_x_13250:
        /* <DEDUP_REMOVED lines=13> */
.L_x_13254:
[----:B------:R-:W-:Y:S01]  /*5e00*/  IMAD.MOV.U32 R0, RZ, RZ, 0x7f ;  /* 0x0000007fff007424 */ /* 0x000fe200078e00ff */
[----:B------:R-:W-:-:S04]  /*5e10*/  ISETP.GT.U32.AND P0, PT, R2, 0x7f800000, PT ;  /* 0x7f8000000200780c */ /* 0x000fc80003f04070 */
[----:B------:R-:W-:-:S09]  /*5e20*/  SEL R0, R0, 0x7c, P0 ;  /* 0x0000007c00007807 */ /* 0x000fd20000000000 */
.L_x_13255:
[----:B------:R-:W-:Y:S05]  /*5e30*/  BSYNC B0 ;  /* 0x0000000000007941 */ /* 0x000fea0003800000 */
.L_x_13253:
[----:B------:R-:W-:-:S04]  /*5e40*/  LOP3.LUT R2, R3, 0x80000000, RZ, 0xc0, !PT ;  /* 0x8000000003027812 */ /* 0x000fc800078ec0ff */
[----:B------:R-:W-:-:S04]  /*5e50*/  SHF.R.U32.HI R3, RZ, 0x18, R2 ;  /* 0x00000018ff037819 */ /* 0x000fc80000011602 */
[----:B------:R-:W-:-:S05]  /*5e60*/  LOP3.LUT R3, R0, R3, RZ, 0xfc, !PT ;  /* 0x0000000300037212 */ /* 0x000fca00078efcff */
[----:B------:R0:W-:Y:S01]  /*5e70*/  STG.E.U8 desc[UR36][R16.64], R3 ;  /* 0x0000000310007986 */ /* 0x0001e2000c101124 */
[----:B------:R-:W-:Y:S05]  /*5e80*/  BRA `(.L_x_13239) ;  /* 0x0000000400b87947 */ /* 0x000fea0003800000 */
.L_x_13249:
[----:B------:R-:W-:-:S05]  /*5e90*/  HADD2.F32 R0, -RZ, R2.H0_H0 ;  /* 0x20000002ff007230 */ /* 0x000fca0000004100 */
[----:B------:R-:W-:-:S05]  /*5ea0*/  F2FP.BF16.F32.PACK_AB R0, RZ, R0 ;  /* 0x00000000ff00723e */ /* 0x000fca00000010ff */
[----:B------:R0:W-:Y:S01]  /*5eb0*/  STG.E.U16 desc[UR36][R16.64], R0 ;  /* 0x0000000010007986 */ /* 0x0001e2000c101524 */
[----:B------:R-:W-:Y:S05]  /*5ec0*/  BRA `(.L_x_13239) ;  /* 0x0000000400a87947 */ /* 0x000fea0003800000 */
.L_x_13246:
        /* <DEDUP_REMOVED lines=12> */
.L_x_13258:
        /* <DEDUP_REMOVED lines=17> */
.L_x_13261:
[----:B------:R-:W-:-:S04]  /*60a0*/  LOP3.LUT R2, R3, 0x80000000, RZ, 0xc0, !PT ;  /* 0x8000000003027812 */ /* 0x000fc800078ec0ff */
[----:B------:R-:W-:-:S04]  /*60b0*/  SHF.R.U32.HI R3, RZ, 0x18, R2 ;  /* 0x00000018ff037819 */ /* 0x000fc80000011602 */
[----:B------:R-:W-:-:S04]  /*60c0*/  LOP3.LUT R0, R0, R3, RZ, 0xfc, !PT ;  /* 0x0000000300007212 */ /* 0x000fc800078efcff */
[----:B------:R-:W-:-:S07]  /*60d0*/  PRMT R8, R0, 0x7610, R8 ;  /* 0x0000761000087816 */ /* 0x000fce0000000008 */
.L_x_13260:
[----:B------:R-:W-:Y:S05]  /*60e0*/  BSYNC B0 ;  /* 0x0000000000007941 */ /* 0x000fea0003800000 */
.L_x_13259:
[----:B------:R3:W-:Y:S01]  /*60f0*/  STG.E.U8 desc[UR36][R16.64], R8 ;  /* 0x0000000810007986 */ /* 0x0007e2000c101124 */
[----:B------:R-:W-:Y:S05]  /*6100*/  BRA `(.L_x_13239) ;  /* 0x0000000400187947 */ /* 0x000fea0003800000 */
.L_x_13257:
        /* <DEDUP_REMOVED lines=17> */
.L_x_13264:
[----:B------:R-:W-:-:S04]  /*6220*/  LOP3.LUT R2, R3, 0x80000000, RZ, 0xc0, !PT ;  /* 0x8000000003027812 */ /* 0x000fc800078ec0ff */
[----:B------:R-:W-:-:S04]  /*6230*/  SHF.R.U32.HI R3, RZ, 0x18, R2 ;  /* 0x00000018ff037819 */ /* 0x000fc80000011602 */
[----:B------:R-:W-:-:S04]  /*6240*/  LOP3.LUT R0, R0, R3, RZ, 0xfc, !PT ;  /* 0x0000000300007212 */ /* 0x000fc800078efcff */
[----:B------:R-:W-:-:S07]  /*6250*/  PRMT R8, R0, 0x7610, R8 ;  /* 0x0000761000087816 */ /* 0x000fce0000000008 */
.L_x_13263:
[----:B------:R-:W-:Y:S05]  /*6260*/  BSYNC B0 ;  /* 0x0000000000007941 */ /* 0x000fea0003800000 */
.L_x_13262:
[----:B------:R0:W-:Y:S01]  /*6270*/  STG.E.U8 desc[UR36][R16.64], R8 ;  /* 0x0000000810007986 */ /* 0x0001e2000c101124 */
[----:B------:R-:W-:Y:S05]  /*6280*/  BRA `(.L_x_13239) ;  /* 0x0000000000b87947 */ /* 0x000fea0003800000 */
.L_x_13256:
        /* <DEDUP_REMOVED lines=22> */
.L_x_13238:
        /* <DEDUP_REMOVED lines=16> */
.L_x_13267:
[----:B------:R-:W-:Y:S05]  /*64f0*/  BRA `(.L_x_13239) ;  /* 0x00000000001c7947 */ /* 0x000fea0003800000 */
.L_x_13266:
[----:B------:R-:W-:-:S06]  /*6500*/  HADD2.F32 R2, -RZ, R2.H0_H0 ;  /* 0x20000002ff027230 */ /* 0x000fcc0000004100 */
[----:B------:R-:W0:Y:S02]  /*6510*/  F2I.U64.TRUNC R2, R2 ;  /* 0x0000000200027311 */ /* 0x000e24000020d800 */
[----:B0-----:R2:W-:Y:S01]  /*6520*/  STG.E.64 desc[UR36][R16.64], R2 ;  /* 0x0000000210007986 */ /* 0x0015e2000c101b24 */
[----:B------:R-:W-:Y:S05]  /*6530*/  BRA `(.L_x_13239) ;  /* 0x00000000000c7947 */ /* 0x000fea0003800000 */
.L_x_13265:
[----:B------:R-:W-:-:S04]  /*6540*/  HADD2.F32 R2, -RZ, R2.H0_H0 ;  /* 0x20000002ff027230 */ /* 0x000fc80000004100 */
[----:B------:R-:W0:Y:S02]  /*6550*/  F2I.FTZ.U32.TRUNC.NTZ R3, R2 ;  /* 0x0000000200037305 */ /* 0x000e24000021f000 */
[----:B0-----:R0:W-:Y:S02]  /*6560*/  STG.E desc[UR36][R16.64], R3 ;  /* 0x0000000310007986 */ /* 0x0011e4000c101924 */
.L_x_13239:
[----:B------:R-:W-:-:S07]  /*6570*/  VIADD R19, R19, 0x80 ;  /* 0x0000008013137836 */ /* 0x000fce0000000000 */
.L_x_13199:
[----:B------:R-:W-:Y:S05]  /*6580*/  BSYNC B6 ;  /* 0x0000000000067941 */ /* 0x000fea0003800000 */
.L_x_13198:
        /* <DEDUP_REMOVED lines=307> */
.L_x_13270:
        /* <DEDUP_REMOVED lines=22> */
.L_x_13274:
[----:B------:R-:W2:Y:S02]  /*7a20*/  LDG.E.U8 R2, desc[UR36][R2.64] ;  /* 0x0000002402027981 */ /* 0x000ea4000c1e1100 */
[----:B--2---:R-:W-:-:S04]  /*7a30*/  I2FP.F32.U32 R0, R2 ;  /* 0x0000000200007245 */ /* 0x004fc80000201000 */
[----:B------:R-:W-:Y:S01]  /*7a40*/  F2FP.F16.F32.PACK_AB R0, RZ, R0 ;  /* 0x00000000ff00723e */ /* 0x000fe200000000ff */
[----:B------:R-:W-:Y:S06]  /*7a50*/  BRA `(.L_x_13276) ;  /* 0x0000000c00887947 */ /* 0x000fec0003800000 */
.L_x_13273:
        /* <DEDUP_REMOVED lines=10> */
.L_x_13278:
[----:B------:R-:W2:Y:S02]  /*7b00*/  LDG.E R2, desc[UR36][R2.64] ;  /* 0x0000002402027981 */ /* 0x000ea4000c1e1900 */
[----:B--2---:R-:W-:-:S04]  /*7b10*/  I2FP.F32.S32 R0, R2 ;  /* 0x0000000200007245 */ /* 0x004fc80000201400 */
[----:B------:R-:W-:Y:S01]  /*7b20*/  F2FP.F16.F32.PACK_AB R0, RZ, R0 ;  /* 0x00000000ff00723e */ /* 0x000fe200000000ff */
[----:B------:R-:W-:Y:S06]  /*7b30*/  BRA `(.L_x_13276) ;  /* 0x0000000c00507947 */ /* 0x000fec0003800000 */
.L_x_13277:
[----:B------:R-:W2:Y:S02]  /*7b40*/  LDG.E.U16 R2, desc[UR36][R2.64] ;  /* 0x0000002402027981 */ /* 0x000ea4000c1e1500 */
[----:B--2---:R-:W0:Y:S02]  /*7b50*/  I2F.S16 R0, R2 ;  /* 0x0000000200007306 */ /* 0x004e240000101400 */
[----:B0-----:R-:W-:Y:S01]  /*7b60*/  F2FP.F16.F32.PACK_AB R0, RZ, R0 ;  /* 0x00000000ff00723e */ /* 0x001fe200000000ff */
[----:B------:R-:W-:Y:S06]  /*7b70*/  BRA `(.L_x_13276) ;  /* 0x0000000c00407947 */ /* 0x000fec0003800000 */
.L_x_13272:
        /* <DEDUP_REMOVED lines=9> */
.L_x_13280:
[----:B------:R1:W5:Y:S01]  /*7c10*/  LDG.E.U16 R0, desc[UR36][R2.64] ;  /* 0x0000002402007981 */ /* 0x000362000c1e1500 */
[----:B------:R-:W-:Y:S05]  /*7c20*/  BRA `(.L_x_13276) ;  /* 0x0000000c00147947 */ /* 0x000fea0003800000 */
.L_x_13279:
        /* <DEDUP_REMOVED lines=9> */
.L_x_13282:
[----:B------:R0:W5:Y:S01]  /*7cc0*/  LDG.E.U16 R0, desc[UR36][R2.64] ;  /* 0x0000002402007981 */ /* 0x000162000c1e1500 */
[----:B------:R-:W-:Y:S05]  /*7cd0*/  BRA `(.L_x_13276) ;  /* 0x0000000800e87947 */ /* 0x000fea0003800000 */
.L_x_13281:
        /* <DEDUP_REMOVED lines=8> */
.L_x_13271:
        /* <DEDUP_REMOVED lines=13> */
.L_x_13285:
        /* <DEDUP_REMOVED lines=8> */
.L_x_13284:
        /* <DEDUP_REMOVED lines=28> */
.L_x_13287:
        /* <DEDUP_REMOVED lines=15> */
.L_x_13286:
[----:B------:R-:W2:Y:S02]  /*8160*/  LDG.E.U16 R0, desc[UR36][R2.64] ;  /* 0x0000002402007981 */ /* 0x000ea4000c1e1500 */
[----:B--2---:R-:W-:-:S05]  /*8170*/  IMAD.U32 R0, R0, 0x10000, RZ ;  /* 0x0001000000007824 */ /* 0x004fca00078e00ff */
[----:B------:R-:W-:Y:S01]  /*8180*/  F2FP.F16.F32.PACK_AB R0, RZ, R0 ;  /* 0x00000000ff00723e */ /* 0x000fe200000000ff */
[----:B------:R-:W-:Y:S06]  /*8190*/  BRA `(.L_x_13276) ;  /* 0x0000000400b87947 */ /* 0x000fec0003800000 */
.L_x_13283:
        /* <DEDUP_REMOVED lines=12> */
.L_x_13290:
        /* <DEDUP_REMOVED lines=21> */
.L_x_13294:
[----:B------:R-:W-:Y:S05]  /*83b0*/  BSYNC B1 ;  /* 0x0000000000017941 */ /* 0x000fea0003800000 */
.L_x_13293:
[----:B------:R-:W-:Y:S01]  /*83c0*/  LEA R3, R0, 0x3b800000, 0x17 ;  /* 0x3b80000000037811 */ /* 0x000fe200078eb8ff */
[----:B------:R-:W-:-:S05]  /*83d0*/  IMAD.SHL.U32 R0, R2, 0x100000, RZ ;  /* 0x0010000002007824 */ /* 0x000fca00078e00ff */
[----:B------:R-:W-:-:S07]  /*83e0*/  LOP3.LUT R0, R3, R0, R4, 0xfe, !PT ;  /* 0x0000000003007212 */ /* 0x000fce00078efe04 */
.L_x_13292:
[----:B------:R-:W-:Y:S05]  /*83f0*/  BSYNC B0 ;  /* 0x0000000000007941 */ /* 0x000fea0003800000 */
.L_x_13291:
[----:B------:R-:W-:Y:S01]  /*8400*/  F2FP.F16.F32.PACK_AB R0, RZ, R0 ;  /* 0x00000000ff00723e */ /* 0x000fe200000000ff */
[----:B------:R-:W-:Y:S06]  /*8410*/  BRA `(.L_x_13276) ;  /* 0x0000000400187947 */ /* 0x000fec0003800000 */
.L_x_13289:
        /* <DEDUP_REMOVED lines=21> */
.L_x_13298:
[----:B------:R-:W-:Y:S05]  /*8570*/  BSYNC B1 ;  /* 0x0000000000017941 */ /* 0x000fea0003800000 */
.L_x_13297:
[----:B------:R-:W-:Y:S01]  /*8580*/  LEA R3, R0, 0x37800000, 0x17 ;  /* 0x3780000000037811 */ /* 0x000fe200078eb8ff */
[----:B------:R-:W-:-:S05]  /*8590*/  IMAD.SHL.U32 R0, R2, 0x200000, RZ ;  /* 0x0020000002007824 */ /* 0x000fca00078e00ff */
[----:B------:R-:W-:-:S07]  /*85a0*/  LOP3.LUT R0, R3, R0, R4, 0xfe, !PT ;  /* 0x0000000003007212 */ /* 0x000fce00078efe04 */
.L_x_13296:
[----:B------:R-:W-:Y:S05]  /*85b0*/  BSYNC B0 ;  /* 0x0000000000007941 */ /* 0x000fea0003800000 */
.L_x_13295:
[----:B------:R-:W-:Y:S01]  /*85c0*/  F2FP.F16.F32.PACK_AB R0, RZ, R0 ;  /* 0x00000000ff00723e */ /* 0x000fe200000000ff */
[----:B------:R-:W-:Y:S06]  /*85d0*/  BRA `(.L_x_13276) ;  /* 0x0000000000a87947 */ /* 0x000fec0003800000 */
.L_x_13288:
        /* <DEDUP_REMOVED lines=14> */
.L_x_13302:
[----:B------:R-:W-:Y:S05]  /*86c0*/  BSYNC B0 ;  /* 0x0000000000007941 */ /* 0x000fea0003800000 */
.L_x_13301:
[----:B------:R-:W-:Y:S01]  /*86d0*/  F2FP.F16.F32.PACK_AB R0, RZ, R0 ;  /* 0x00000000ff00723e */ /* 0x000fe200000000ff */
[----:B------:R-:W-:Y:S06]  /*86e0*/  BRA `(.L_x_13276) ;  /* 0x0000000000647947 */ /* 0x000fec0003800000 */
.L_x_13275:
        /* <DEDUP_REMOVED lines=16> */
.L_x_13303:
[----:B------:R-:W-:Y:S01]  /*87f0*/  PRMT R0, RZ, 0x7610, R0 ;  /* 0x00007610ff007816 */ /* 0x000fe20000000000 */
[----:B------:R-:W-:Y:S06]  /*8800*/  BRA `(.L_x_13276) ;  /* 0x00000000001c7947 */ /* 0x000fec0003800000 */
.L_x_13300:
[----:B------:R-:W2:Y:S02]  /*8810*/  LDG.E.64 R2, desc[UR36][R2.64] ;  /* 0x0000002402027981 */ /* 0x000ea4000c1e1b00 */
[----:B--2---:R-:W0:Y:S02]  /*8820*/  I2F.U64 R0, R2 ;  /* 0x0000000200007312 */ /* 0x004e240000301000 */
[----:B0-----:R-:W-:Y:S01]  /*8830*/  F2FP.F16.F32.PACK_AB R0, RZ, R0 ;  /* 0x00000000ff00723e */ /* 0x001fe200000000ff */
[----:B------:R-:W-:Y:S06]  /*8840*/  BRA `(.L_x_13276) ;  /* 0x00000000000c7947 */ /* 0x000fec0003800000 */
.L_x_13299:
[----:B------:R-:W2:Y:S02]  /*8850*/  LDG.E R2, desc[UR36][R2.64] ;  /* 0x0000002402027981 */ /* 0x000ea4000c1e1900 */
[----:B--2---:R-:W-:-:S04]  /*8860*/  I2FP.F32.U32 R0, R2 ;  /* 0x0000000200007245 */ /* 0x004fc80000201000 */
[----:B------:R-:W-:-:S07]  /*8870*/  F2FP.F16.F32.PACK_AB R0, RZ, R0 ;  /* 0x00000000ff00723e */ /* 0x000fce00000000ff */
.L_x_13276:
        /* <DEDUP_REMOVED lines=19> */
.L_x_13307:
[----:B------:R-:W-:-:S06]  /*89b0*/  HADD2.F32 R3, -RZ, R2.H0_H0 ;  /* 0x20000002ff037230 */ /* 0x000fcc0000004100 */
[----:B------:R-:W0:Y:S02]  /*89c0*/  F2I.S64.TRUNC R2, R3 ;  /* 0x0000000300027311 */ /* 0x000e24000020d900 */
[----:B0-----:R3:W-:Y:S01]  /*89d0*/  STG.E.U8 desc[UR36][R16.64], R2 ;  /* 0x0000000210007986 */ /* 0x0017e2000c101124 */
[----:B------:R-:W-:Y:S05]  /*89e0*/  BRA `(.L_x_13309) ;  /* 0x0000000c00847947 */ /* 0x000fea0003800000 */
.L_x_13306:
        /* <DEDUP_REMOVED lines=10> */
.L_x_13311:
[----:B------:R-:W-:-:S04]  /*8a90*/  HADD2.F32 R2, -RZ, R2.H0_H0 ;  /* 0x20000002ff027230 */ /* 0x000fc80000004100 */
[----:B------:R-:W0:Y:S02]  /*8aa0*/  F2I.FTZ.TRUNC.NTZ R3, R2 ;  /* 0x0000000200037305 */ /* 0x000e24000021f100 */
[----:B0-----:R2:W-:Y:S01]  /*8ab0*/  STG.E desc[UR36][R16.64], R3 ;  /* 0x0000000310007986 */ /* 0x0015e2000c101924 */
[----:B------:R-:W-:Y:S05]  /*8ac0*/  BRA `(.L_x_13309) ;  /* 0x0000000c004c7947 */ /* 0x000fea0003800000 */
.L_x_13310:
[----:B------:R-:W-:-:S04]  /*8ad0*/  HADD2.F32 R2, -RZ, R2.H0_H0 ;  /* 0x20000002ff027230 */ /* 0x000fc80000004100 */
[----:B------:R-:W0:Y:S02]  /*8ae0*/  F2I.FTZ.TRUNC.NTZ R3, R2 ;  /* 0x0000000200037305 */ /* 0x000e24000021f100 */
[----:B0-----:R0:W-:Y:S01]  /*8af0*/  STG.E.U16 desc[UR36][R16.64], R3 ;  /* 0x0000000310007986 */ /* 0x0011e2000c101524 */
[----:B------:R-:W-:Y:S05]  /*8b00*/  BRA `(.L_x_13309) ;  /* 0x0000000c003c7947 */ /* 0x000fea0003800000 */
.L_x_13305:
        /* <DEDUP_REMOVED lines=9> */
.L_x_13313:
[----:B------:R0:W-:Y:S01]  /*8ba0*/  STG.E.U16 desc[UR36][R16.64], R2 ;  /* 0x0000000210007986 */ /* 0x0001e2000c101524 */
[----:B------:R-:W-:Y:S05]  /*8bb0*/  BRA `(.L_x_13309) ;  /* 0x0000000c00107947 */ /* 0x000fea0003800000 */
.L_x_13312:
        /* <DEDUP_REMOVED lines=10> */
.L_x_13315:
[----:B------:R-:W-:-:S05]  /*8c60*/  HADD2.F32 R0, -RZ, R2.H0_H0 ;  /* 0x20000002ff007230 */ /* 0x000fca0000004100 */
[----:B------:R-:W-:-:S04]  /*8c70*/  F2FP.F16.F32.PACK_AB R0, RZ, R0 ;  /* 0x00000000ff00723e */ /* 0x000fc800000000ff */
[----:B------:R-:W-:-:S05]  /*8c80*/  PRMT R0, R0, 0x5410, RZ ;  /* 0x0000541000007816 */ /* 0x000fca00000000ff */
[----:B------:R0:W-:Y:S01]  /*8c90*/  STG.E desc[UR36][R16.64], R0 ;  /* 0x0000000010007986 */ /* 0x0001e2000c101924 */
[----:B------:R-:W-:Y:S05]  /*8ca0*/  BRA `(.L_x_13309) ;  /* 0x0000000800d47947 */ /* 0x000fea0003800000 */
.L_x_13314:
[----:B------:R-:W-:-:S05]  /*8cb0*/  HADD2.F32 R2, -RZ, R2.H0_H0 ;  /* 0x20000002ff027230 */ /* 0x000fca0000004100 */
[----:B------:R-:W-:-:S06]  /*8cc0*/  FMUL.FTZ R2, R2, 1 ;  /* 0x3f80000002027820 */ /* 0x000fcc0000410000 */
[----:B------:R-:W0:Y:S02]  /*8cd0*/  F2F.F64.F32 R2, R2 ;  /* 0x0000000200027310 */ /* 0x000e240000201800 */
[----:B0-----:R0:W-:Y:S01]  /*8ce0*/  STG.E.64 desc[UR36][R16.64], R2 ;  /* 0x0000000210007986 */ /* 0x0011e2000c101b24 */
[----:B------:R-:W-:Y:S05]  /*8cf0*/  BRA `(.L_x_13309) ;  /* 0x0000000800c07947 */ /* 0x000fea0003800000 */
.L_x_13304:
        /* <DEDUP_REMOVED lines=13> */
.L_x_13318:
[----:B------:R-:W-:Y:S01]  /*8dd0*/  HADD2.F32 R2, -RZ, R2.H0_H0 ;  /* 0x20000002ff027230 */ /* 0x000fe20000004100 */
[----:B------:R-:W-:-:S04]  /*8de0*/  CS2R R6, SRZ ;  /* 0x0000000000067805 */ /* 0x000fc8000001ff00 */
[----:B------:R-:W-:-:S04]  /*8df0*/  FMUL.FTZ R2, R2, 1 ;  /* 0x3f80000002027820 */ /* 0x000fc80000410000 */
[----:B------:R-:W0:Y:S02]  /*8e00*/  F2F.F64.F32 R4, R2 ;  /* 0x0000000200047310 */ /* 0x000e240000201800 */
[----:B0-----:R0:W-:Y:S01]  /*8e10*/  STG.E.128 desc[UR36][R16.64], R4 ;  /* 0x0000000410007986 */ /* 0x0011e2000c101d24 */
[----:B------:R-:W-:Y:S05]  /*8e20*/  BRA `(.L_x_13309) ;  /* 0x0000000800747947 */ /* 0x000fea0003800000 */
.L_x_13317:
        /* <DEDUP_REMOVED lines=21> */
.L_x_13322:
[----:B------:R-:W-:Y:S05]  /*8f80*/  BSYNC B0 ;  /* 0x0000000000007941 */ /* 0x000fea0003800000 */
.L_x_13321:
[----:B------:R-:W-:-:S05]  /*8f90*/  LOP3.LUT R3, R0, R3, RZ, 0xfc, !PT ;  /* 0x0000000300037212 */ /* 0x000fca00078efcff */
[----:B------:R0:W-:Y:S01]  /*8fa0*/  STG.E.U8 desc[UR36][R16.64], R3 ;  /* 0x0000000310007986 */ /* 0x0001e2000c101124 */
[----:B------:R-:W-:Y:S05]  /*8fb0*/  BRA `(.L_x_13309) ;  /* 0x0000000800107947 */ /* 0x000fea0003800000 */
.L_x_13320:
        /* <DEDUP_REMOVED lines=13> */
.L_x_13324:
[----:B------:R-:W-:Y:S01]  /*9090*/  IMAD.MOV.U32 R0, RZ, RZ, 0x7f ;  /* 0x0000007fff007424 */ /* 0x000fe200078e00ff */
[----:B------:R-:W-:-:S04]  /*90a0*/  ISETP.GT.U32.AND P0, PT, R2, 0x7f800000, PT ;  /* 0x7f8000000200780c */ /* 0x000fc80003f04070 */
[----:B------:R-:W-:-:S09]  /*90b0*/  SEL R0, R0, 0x7c, P0 ;  /* 0x0000007c00007807 */ /* 0x000fd20000000000 */
.L_x_13325:
[----:B------:R-:W-:Y:S05]  /*90c0*/  BSYNC B0 ;  /* 0x0000000000007941 */ /* 0x000fea0003800000 */
.L_x_13323:
[----:B------:R-:W-:-:S04]  /*90d0*/  LOP3.LUT R2, R3, 0x80000000, RZ, 0xc0, !PT ;  /* 0x8000000003027812 */ /* 0x000fc800078ec0ff */
[----:B------:R-:W-:-:S04]  /*90e0*/  SHF.R.U32.HI R3, RZ, 0x18, R2 ;  /* 0x00000018ff037819 */ /* 0x000fc80000011602 */
[----:B------:R-:W-:-:S05]  /*90f0*/  LOP3.LUT R3, R0, R3, RZ, 0xfc, !PT ;  /* 0x0000000300037212 */ /* 0x000fca00078efcff */
[----:B------:R0:W-:Y:S01]  /*9100*/  STG.E.U8 desc[UR36][R16.64], R3 ;  /* 0x0000000310007986 */ /* 0x0001e2000c101124 */
[----:B------:R-:W-:Y:S05]  /*9110*/  BRA `(.L_x_13309) ;  /* 0x0000000400b87947 */ /* 0x000fea0003800000 */
.L_x_13319:
[----:B------:R-:W-:-:S05]  /*9120*/  HADD2.F32 R0, -RZ, R2.H0_H0 ;  /* 0x20000002ff007230 */ /* 0x000fca0000004100 */
[----:B------:R-:W-:-:S05]  /*9130*/  F2FP.BF16.F32.PACK_AB R0, RZ, R0 ;  /* 0x00000000ff00723e */ /* 0x000fca00000010ff */
[----:B------:R0:W-:Y:S01]  /*9140*/  STG.E.U16 desc[UR36][R16.64], R0 ;  /* 0x0000000010007986 */ /* 0x0001e2000c101524 */
[----:B------:R-:W-:Y:S05]  /*9150*/  BRA `(.L_x_13309) ;  /* 0x0000000400a87947 */ /* 0x000fea0003800000 */
.L_x_13316:
        /* <DEDUP_REMOVED lines=12> */
.L_x_13328:
        /* <DEDUP_REMOVED lines=17> */
.L_x_13331:
[----:B------:R-:W-:-:S04]  /*9330*/  LOP3.LUT R2, R3, 0x80000000, RZ, 0xc0, !PT ;  /* 0x8000000003027812 */ /* 0x000fc800078ec0ff */
[----:B------:R-:W-:-:S04]  /*9340*/  SHF.R.U32.HI R3, RZ, 0x18, R2 ;  /* 0x00000018ff037819 */ /* 0x000fc80000011602 */
[----:B------:R-:W-:-:S04]  /*9350*/  LOP3.LUT R0, R0, R3, RZ, 0xfc, !PT ;  /* 0x0000000300007212 */ /* 0x000fc800078efcff */
[----:B------:R-:W-:-:S07]  /*9360*/  PRMT R8, R0, 0x7610, R8 ;  /* 0x0000761000087816 */ /* 0x000fce0000000008 */
.L_x_13330:
[----:B------:R-:W-:Y:S05]  /*9370*/  BSYNC B0 ;  /* 0x0000000000007941 */ /* 0x000fea0003800000 */
.L_x_13329:
[----:B------:R0:W-:Y:S01]  /*9380*/  STG.E.U8 desc[UR36][R16.64], R8 ;  /* 0x0000000810007986 */ /* 0x0001e2000c101124 */
[----:B------:R-:W-:Y:S05]  /*9390*/  BRA `(.L_x_13309) ;  /* 0x0000000400187947 */ /* 0x000fea0003800000 */
.L_x_13327:
        /* <DEDUP_REMOVED lines=17> */
.L_x_13334:
[----:B------:R-:W-:-:S04]  /*94b0*/  LOP3.LUT R2, R3, 0x80000000, RZ, 0xc0, !PT ;  /* 0x8000000003027812 */ /* 0x000fc800078ec0ff */
[----:B------:R-:W-:-:S04]  /*94c0*/  SHF.R.U32.HI R3, RZ, 0x18, R2 ;  /* 0x00000018ff037819 */ /* 0x000fc80000011602 */
[----:B------:R-:W-:-:S04]  /*94d0*/  LOP3.LUT R0, R0, R3, RZ, 0xfc, !PT ;  /* 0x0000000300007212 */ /* 0x000fc800078efcff */
[----:B------:R-:W-:-:S07]  /*94e0*/  PRMT R8, R0, 0x7610, R8 ;  /* 0x0000761000087816 */ /* 0x000fce0000000008 */
.L_x_13333:
[----:B------:R-:W-:Y:S05]  /*94f0*/  BSYNC B0 ;  /* 0x0000000000007941 */ /* 0x000fea0003800000 */
.L_x_13332:
[----:B------:R0:W-:Y:S01]  /*9500*/  STG.E.U8 desc[UR36][R16.64], R8 ;  /* 0x0000000810007986 */ /* 0x0001e2000c101124 */
[----:B------:R-:W-:Y:S05]  /*9510*/  BRA `(.L_x_13309) ;  /* 0x0000000000b87947 */ /* 0x000fea0003800000 */
.L_x_13326:
        /* <DEDUP_REMOVED lines=22> */
.L_x_13308:
        /* <DEDUP_REMOVED lines=16> */
.L_x_13337:
[----:B------:R-:W-:Y:S05]  /*9780*/  BRA `(.L_x_13309) ;  /* 0x00000000001c7947 */ /* 0x000fea0003800000 */
.L_x_13336:
[----:B------:R-:W-:-:S06]  /*9790*/  HADD2.F32 R2, -RZ, R2.H0_H0 ;  /* 0x20000002ff027230 */ /* 0x000fcc0000004100 */
[----:B------:R-:W0:Y:S02]  /*97a0*/  F2I.U64.TRUNC R2, R2 ;  /* 0x0000000200027311 */ /* 0x000e24000020d800 */
[----:B0-----:R0:W-:Y:S01]  /*97b0*/  STG.E.64 desc[UR36][R16.64], R2 ;  /* 0x0000000210007986 */ /* 0x0011e2000c101b24 */
[----:B------:R-:W-:Y:S05]  /*97c0*/  BRA `(.L_x_13309) ;  /* 0x00000000000c7947 */ /* 0x000fea0003800000 */
.L_x_13335:
[----:B------:R-:W-:-:S04]  /*97d0*/  HADD2.F32 R2, -RZ, R2.H0_H0 ;  /* 0x20000002ff027230 */ /* 0x000fc80000004100 */
[----:B------:R-:W0:Y:S02]  /*97e0*/  F2I.FTZ.U32.TRUNC.NTZ R3, R2 ;  /* 0x0000000200037305 */ /* 0x000e24000021f000 */
[----:B0-----:R0:W-:Y:S02]  /*97f0*/  STG.E desc[UR36][R16.64], R3 ;  /* 0x0000000310007986 */ /* 0x0011e4000c101924 */
.L_x_13309:
[----:B------:R-:W-:-:S07]  /*9800*/  VIADD R19, R19, 0x80 ;  /* 0x0000008013137836 */ /* 0x000fce0000000000 */
.L_x_13269:
[----:B------:R-:W-:Y:S05]  /*9810*/  BSYNC B6 ;  /* 0x0000000000067941 */ /* 0x000fea0003800000 */
.L_x_13268:
        /* <DEDUP_REMOVED lines=306> */
.L_x_13338:
        /* <DEDUP_REMOVED lines=22> */
.L_x_13342:
[----:B------:R-:W2:Y:S02]  /*aca0*/  LDG.E.U8 R2, desc[UR36][R2.64] ;  /* 0x0000002402027981 */ /* 0x000ea4000c1e1100 */
[----:B--2---:R-:W-:-:S04]  /*acb0*/  I2FP.F32.U32 R0, R2 ;  /* 0x0000000200007245 */ /* 0x004fc80000201000 */
[----:B------:R-:W-:Y:S01]  /*acc0*/  F2FP.F16.F32.PACK_AB R0, RZ, R0 ;  /* 0x00000000ff00723e */ /* 0x000fe200000000ff */
[----:B------:R-:W-:Y:S06]  /*acd0*/  BRA `(.L_x_13344) ;  /* 0x0000000c00887947 */ /* 0x000fec0003800000 */
.L_x_13341:
        /* <DEDUP_REMOVED lines=10> */
.L_x_13346:
[----:B------:R-:W2:Y:S02]  /*ad80*/  LDG.E R2, desc[UR36][R2.64] ;  /* 0x0000002402027981 */ /* 0x000ea4000c1e1900 */
[----:B--2---:R-:W-:-:S04]  /*ad90*/  I2FP.F32.S32 R0, R2 ;  /* 0x0000000200007245 */ /* 0x004fc80000201400 */
[----:B------:R-:W-:Y:S01]  /*ada0*/  F2FP.F16.F32.PACK_AB R0, RZ, R0 ;  /* 0x00000000ff00723e */ /* 0x000fe200000000ff */
[----:B------:R-:W-:Y:S06]  /*adb0*/  BRA `(.L_x_13344) ;  /* 0x0000000c00507947 */ /* 0x000fec0003800000 */
.L_x_13345:
[----:B------:R-:W2:Y:S02]  /*adc0*/  LDG.E.U16 R2, desc[UR36][R2.64] ;  /* 0x0000002402027981 */ /* 0x000ea4000c1e1500 */
[----:B--2---:R-:W0:Y:S02]  /*add0*/  I2F.S16 R0, R2 ;  /* 0x0000000200007306 */ /* 0x004e240000101400 */
[----:B0-----:R-:W-:Y:S01]  /*ade0*/  F2FP.F16.F32.PACK_AB R0, RZ, R0 ;  /* 0x00000000ff00723e */ /* 0x001fe200000000ff */
[----:B------:R-:W-:Y:S06]  /*adf0*/  BRA `(.L_x_13344) ;  /* 0x0000000c00407947 */ /* 0x000fec0003800000 */
.L_x_13340:
        /* <DEDUP_REMOVED lines=9> */
.L_x_13348:
[----:B------:R1:W5:Y:S01]  /*ae90*/  LDG.E.U16 R0, desc[UR36][R2.64] ;  /* 0x0000002402007981 */ /* 0x000362000c1e1500 */
[----:B------:R-:W-:Y:S05]  /*aea0*/  BRA `(.L_x_13344) ;  /* 0x0000000c00147947 */ /* 0x000fea0003800000 */
.L_x_13347:
        /* <DEDUP_REMOVED lines=9> */
.L_x_13350:
[----:B------:R0:W5:Y:S01]  /*af40*/  LDG.E.U16 R0, desc[UR36][R2.64] ;  /* 0x0000002402007981 */ /* 0x000162000c1e1500 */
[----:B------:R-:W-:Y:S05]  /*af50*/  BRA `(.L_x_13344) ;  /* 0x0000000800e87947 */ /* 0x000fea0003800000 */
.L_x_13349:
        /* <DEDUP_REMOVED lines=8> */
.L_x_13339:
        /* <DEDUP_REMOVED lines=13> */
.L_x_13353:
        /* <DEDUP_REMOVED lines=8> */
.L_x_13352:
        /* <DEDUP_REMOVED lines=28> */
.L_x_13355:
        /* <DEDUP_REMOVED lines=15> */
.L_x_13354:
[----:B------:R-:W2:Y:S02]  /*b3e0*/  LDG.E.U16 R0, desc[UR36][R2.64] ;  /* 0x0000002402007981 */ /* 0x000ea4000c1e1500 */
[----:B--2---:R-:W-:-:S05]  /*b3f0*/  IMAD.U32 R0, R0, 0x10000, RZ ;  /* 0x0001000000007824 */ /* 0x004fca00078e00ff */
[----:B------:R-:W-:Y:S01]  /*b400*/  F2FP.F16.F32.PACK_AB R0, RZ, R0 ;  /* 0x00000000ff00723e */ /* 0x000fe200000000ff */
[----:B------:R-:W-:Y:S06]  /*b410*/  BRA `(.L_x_13344) ;  /* 0x0000000400b87947 */ /* 0x000fec0003800000 */
.L_x_13351:
        /* <DEDUP_REMOVED lines=12> */
.L_x_13358:
        /* <DEDUP_REMOVED lines=21> */
.L_x_13362:
[----:B------:R-:W-:Y:S05]  /*b630*/  BSYNC B1 ;  /* 0x0000000000017941 */ /* 0x000fea0003800000 */
.L_x_13361:
[----:B------:R-:W-:Y:S01]  /*b640*/  LEA R3, R0, 0x3b800000, 0x17 ;  /* 0x3b80000000037811 */ /* 0x000fe200078eb8ff */
[----:B------:R-:W-:-:S05]  /*b650*/  IMAD.SHL.U32 R0, R2, 0x100000, RZ ;  /* 0x0010000002007824 */ /* 0x000fca00078e00ff */
[----:B------:R-:W-:-:S07]  /*b660*/  LOP3.LUT R0, R3, R0, R4, 0xfe, !PT ;  /* 0x0000000003007212 */ /* 0x000fce00078efe04 */
.L_x_13360:
[----:B------:R-:W-:Y:S05]  /*b670*/  BSYNC B0 ;  /* 0x0000000000007941 */ /* 0x000fea0003800000 */
.L_x_13359:
[----:B------:R-:W-:Y:S01]  /*b680*/  F2FP.F16.F32.PACK_AB R0, RZ, R0 ;  /* 0x00000000ff00723e */ /* 0x000fe200000000ff */
[----:B------:R-:W-:Y:S06]  /*b690*/  BRA `(.L_x_13344) ;  /* 0x0000000400187947 */ /* 0x000fec0003800000 */
.L_x_13357:
        /* <DEDUP_REMOVED lines=21> */
.L_x_13366:
[----:B------:R-:W-:Y:S05]  /*b7f0*/  BSYNC B1 ;  /* 0x0000000000017941 */ /* 0x000fea0003800000 */
.L_x_13365:
[----:B------:R-:W-:Y:S01]  /*b800*/  LEA R3, R0, 0x37800000, 0x17 ;  /* 0x3780000000037811 */ /* 0x000fe200078eb8ff */
[----:B------:R-:W-:-:S05]  /*b810*/  IMAD.SHL.U32 R0, R2, 0x200000, RZ ;  /* 0x0020000002007824 */ /* 0x000fca00078e00ff */
[----:B------:R-:W-:-:S07]  /*b820*/  LOP3.LUT R0, R3, R0, R4, 0xfe, !PT ;  /* 0x0000000003007212 */ /* 0x000fce00078efe04 */
.L_x_13364:
[----:B------:R-:W-:Y:S05]  /*b830*/  BSYNC B0 ;  /* 0x0000000000007941 */ /* 0x000fea0003800000 */
.L_x_13363:
[----:B------:R-:W-:Y:S01]  /*b840*/  F2FP.F16.F32.PACK_AB R0, RZ, R0 ;  /* 0x00000000ff00723e */ /* 0x000fe200000000ff */
[----:B------:R-:W-:Y:S06]  /*b850*/  BRA `(.L_x_13344) ;  /* 0x0000000000a87947 */ /* 0x000fec0003800000 */
.L_x_13356:
        /* <DEDUP_REMOVED lines=14> */
.L_x_13370:
[----:B------:R-:W-:Y:S05]  /*b940*/  BSYNC B0 ;  /* 0x0000000000007941 */ /* 0x000fea0003800000 */
.L_x_13369:
[----:B------:R-:W-:Y:S01]  /*b950*/  F2FP.F16.F32.PACK_AB R0, RZ, R0 ;  /* 0x00000000ff00723e */ /* 0x000fe200000000ff */
[----:B------:R-:W-:Y:S06]  /*b960*/  BRA `(.L_x_13344) ;  /* 0x0000000000647947 */ /* 0x000fec0003800000 */
.L_x_13343:
        /* <DEDUP_REMOVED lines=16> */
.L_x_13371:
[----:B------:R-:W-:Y:S01]  /*ba70*/  PRMT R0, RZ, 0x7610, R0 ;  /* 0x00007610ff007816 */ /* 0x000fe20000000000 */
[----:B------:R-:W-:Y:S06]  /*ba80*/  BRA `(.L_x_13344) ;  /* 0x00000000001c7947 */ /* 0x000fec0003800000 */
.L_x_13368:
[----:B------:R-:W2:Y:S02]  /*ba90*/  LDG.E.64 R2, desc[UR36][R2.64] ;  /* 0x0000002402027981 */ /* 0x000ea4000c1e1b00 */
[----:B--2---:R-:W0:Y:S02]  /*baa0*/  I2F.U64 R0, R2 ;  /* 0x0000000200007312 */ /* 0x004e240000301000 */
[----:B0-----:R-:W-:Y:S01]  /*bab0*/  F2FP.F16.F32.PACK_AB R0, RZ, R0 ;  /* 0x00000000ff00723e */ /* 0x001fe200000000ff */
[----:B------:R-:W-:Y:S06]  /*bac0*/  BRA `(.L_x_13344) ;  /* 0x00000000000c7947 */ /* 0x000fec0003800000 */
.L_x_13367:
[----:B------:R-:W2:Y:S02]  /*bad0*/  LDG.E R2, desc[UR36][R2.64] ;  /* 0x0000002402027981 */ /* 0x000ea4000c1e1900 */
[----:B--2---:R-:W-:-:S04]  /*bae0*/  I2FP.F32.U32 R0, R2 ;  /* 0x0000000200007245 */ /* 0x004fc80000201000 */
[----:B------:R-:W-:-:S07]  /*baf0*/  F2FP.F16.F32.PACK_AB R0, RZ, R0 ;  /* 0x00000000ff00723e */ /* 0x000fce00000000ff */
.L_x_13344:
        /* <DEDUP_REMOVED lines=19> */
.L_x_13375:
[----:B------:R-:W-:-:S06]  /*bc30*/  HADD2.F32 R3, -RZ, R2.H0_H0 ;  /* 0x20000002ff037230 */ /* 0x000fcc0000004100 */
[----:B------:R-:W0:Y:S02]  /*bc40*/  F2I.S64.TRUNC R2, R3 ;  /* 0x0000000300027311 */ /* 0x000e24000020d900 */
[----:B0-----:R-:W-:Y:S01]  /*bc50*/  STG.E.U8 desc[UR36][R16.64], R2 ;  /* 0x0000000210007986 */ /* 0x001fe2000c101124 */
[----:B------:R-:W-:Y:S05]  /*bc60*/  EXIT ;  /* 0x000000000000794d */ /* 0x000fea0003800000 */
.L_x_13374:
        /* <DEDUP_REMOVED lines=10> */
.L_x_13378:
[----:B------:R-:W-:-:S04]  /*bd10*/  HADD2.F32 R2, -RZ, R2.H0_H0 ;  /* 0x20000002ff027230 */ /* 0x000fc80000004100 */
[----:B------:R-:W0:Y:S02]  /*bd20*/  F2I.FTZ.TRUNC.NTZ R3, R2 ;  /* 0x0000000200037305 */ /* 0x000e24000021f100 */
[----:B0-----:R-:W-:Y:S01]  /*bd30*/  STG.E desc[UR36][R16.64], R3 ;  /* 0x0000000310007986 */ /* 0x001fe2000c101924 */
[----:B------:R-:W-:Y:S05]  /*bd40*/  EXIT ;  /* 0x000000000000794d */ /* 0x000fea0003800000 */
.L_x_13377:
[----:B------:R-:W-:-:S04]  /*bd50*/  HADD2.F32 R2, -RZ, R2.H0_H0 ;  /* 0x20000002ff027230 */ /* 0x000fc80000004100 */
[----:B------:R-:W0:Y:S02]  /*bd60*/  F2I.FTZ.TRUNC.NTZ R3, R2 ;  /* 0x0000000200037305 */ /* 0x000e24000021f100 */
[----:B0-----:R-:W-:Y:S01]  /*bd70*/  STG.E.U16 desc[UR36][R16.64], R3 ;  /* 0x0000000310007986 */ /* 0x001fe2000c101524 */
[----:B------:R-:W-:Y:S05]  /*bd80*/  EXIT ;  /* 0x000000000000794d */ /* 0x000fea0003800000 */
.L_x_13373:
        /* <DEDUP_REMOVED lines=9> */
.L_x_13380:
[----:B------:R-:W-:Y:S01]  /*be20*/  STG.E.U16 desc[UR36][R16.64], R2 ;  /* 0x0000000210007986 */ /* 0x000fe2000c101524 */
[----:B------:R-:W-:Y:S05]  /*be30*/  EXIT ;  /* 0x000000000000794d */ /* 0x000fea0003800000 */
.L_x_13379:
        /* <DEDUP_REMOVED lines=10> */
.L_x_13382:
[----:B------:R-:W-:-:S05]  /*bee0*/  HADD2.F32 R0, -RZ, R2.H0_H0 ;  /* 0x20000002ff007230 */ /* 0x000fca0000004100 */
[----:B------:R-:W-:-:S04]  /*bef0*/  F2FP.F16.F32.PACK_AB R0, RZ, R0 ;  /* 0x00000000ff00723e */ /* 0x000fc800000000ff */
[----:B------:R-:W-:-:S05]  /*bf00*/  PRMT R0, R0, 0x5410, RZ ;  /* 0x0000541000007816 */ /* 0x000fca00000000ff */
[----:B------:R-:W-:Y:S01]  /*bf10*/  STG.E desc[UR36][R16.64], R0 ;  /* 0x0000000010007986 */ /* 0x000fe2000c101924 */
[----:B------:R-:W-:Y:S05]  /*bf20*/  EXIT ;  /* 0x000000000000794d */ /* 0x000fea0003800000 */
.L_x_13381:
[----:B------:R-:W-:-:S05]  /*bf30*/  HADD2.F32 R2, -RZ, R2.H0_H0 ;  /* 0x20000002ff027230 */ /* 0x000fca0000004100 */
[----:B------:R-:W-:-:S06]  /*bf40*/  FMUL.FTZ R2, R2, 1 ;  /* 0x3f80000002027820 */ /* 0x000fcc0000410000 */
[----:B------:R-:W0:Y:S02]  /*bf50*/  F2F.F64.F32 R2, R2 ;  /* 0x0000000200027310 */ /* 0x000e240000201800 */
[----:B0-----:R-:W-:Y:S01]  /*bf60*/  STG.E.64 desc[UR36][R16.64], R2 ;  /* 0x0000000210007986 */ /* 0x001fe2000c101b24 */
[----:B------:R-:W-:Y:S05]  /*bf70*/  EXIT ;  /* 0x000000000000794d */ /* 0x000fea0003800000 */
.L_x_13372:
        /* <DEDUP_REMOVED lines=13> */
.L_x_13385:
[----:B------:R-:W-:Y:S01]  /*c050*/  HADD2.F32 R2, -RZ, R2.H0_H0 ;  /* 0x20000002ff027230 */ /* 0x000fe20000004100 */
[----:B------:R-:W-:-:S04]  /*c060*/  CS2R R6, SRZ ;  /* 0x0000000000067805 */ /* 0x000fc8000001ff00 */
[----:B------:R-:W-:-:S04]  /*c070*/  FMUL.FTZ R2, R2, 1 ;  /* 0x3f80000002027820 */ /* 0x000fc80000410000 */
[----:B------:R-:W0:Y:S02]  /*c080*/  F2F.F64.F32 R4, R2 ;  /* 0x0000000200047310 */ /* 0x000e240000201800 */
[----:B0-----:R-:W-:Y:S01]  /*c090*/  STG.E.128 desc[UR36][R16.64], R4 ;  /* 0x0000000410007986 */ /* 0x001fe2000c101d24 */
[----:B------:R-:W-:Y:S05]  /*c0a0*/  EXIT ;  /* 0x000000000000794d */ /* 0x000fea0003800000 */
.L_x_13384:
        /* <DEDUP_REMOVED lines=21> */
.L_x_13389:
[----:B------:R-:W-:Y:S05]  /*c200*/  BSYNC B0 ;  /* 0x0000000000007941 */ /* 0x000fea0003800000 */
.L_x_13388:
[----:B------:R-:W-:-:S05]  /*c210*/  LOP3.LUT R3, R0, R3, RZ, 0xfc, !PT ;  /* 0x0000000300037212 */ /* 0x000fca00078efcff */
[----:B------:R-:W-:Y:S01]  /*c220*/  STG.E.U8 desc[UR36][R16.64], R3 ;  /* 0x0000000310007986 */ /* 0x000fe2000c101124 */
[----:B------:R-:W-:Y:S05]  /*c230*/  EXIT ;  /* 0x000000000000794d */ /* 0x000fea0003800000 */
.L_x_13387:
        /* <DEDUP_REMOVED lines=13> */
.L_x_13391:
[----:B------:R-:W-:Y:S01]  /*c310*/  IMAD.MOV.U32 R0, RZ, RZ, 0x7f ;  /* 0x0000007fff007424 */ /* 0x000fe200078e00ff */
[----:B------:R-:W-:-:S04]  /*c320*/  ISETP.GT.U32.AND P0, PT, R2, 0x7f800000, PT ;  /* 0x7f8000000200780c */ /* 0x000fc80003f04070 */
[----:B------:R-:W-:-:S09]  /*c330*/  SEL R0, R0, 0x7c, P0 ;  /* 0x0000007c00007807 */ /* 0x000fd20000000000 */
.L_x_13392:
[----:B------:R-:W-:Y:S05]  /*c340*/  BSYNC B0 ;  /* 0x0000000000007941 */ /* 0x000fea0003800000 */
.L_x_13390:
[----:B------:R-:W-:-:S04]  /*c350*/  LOP3.LUT R2, R3, 0x80000000, RZ, 0xc0, !PT ;  /* 0x8000000003027812 */ /* 0x000fc800078ec0ff */
[----:B------:R-:W-:-:S04]  /*c360*/  SHF.R.U32.HI R3, RZ, 0x18, R2 ;  /* 0x00000018ff037819 */ /* 0x000fc80000011602 */
[----:B------:R-:W-:-:S05]  /*c370*/  LOP3.LUT R3, R0, R3, RZ, 0xfc, !PT ;  /* 0x0000000300037212 */ /* 0x000fca00078efcff */
[----:B------:R-:W-:Y:S01]  /*c380*/  STG.E.U8 desc[UR36][R16.64], R3 ;  /* 0x0000000310007986 */ /* 0x000fe2000c101124 */
[----:B------:R-:W-:Y:S05]  /*c390*/  EXIT ;  /* 0x000000000000794d */ /* 0x000fea0003800000 */
.L_x_13386:
[----:B------:R-:W-:-:S05]  /*c3a0*/  HADD2.F32 R0, -RZ, R2.H0_H0 ;  /* 0x20000002ff007230 */ /* 0x000fca0000004100 */
[----:B------:R-:W-:-:S05]  /*c3b0*/  F2FP.BF16.F32.PACK_AB R0, RZ, R0 ;  /* 0x00000000ff00723e */ /* 0x000fca00000010ff */
[----:B------:R-:W-:Y:S01]  /*c3c0*/  STG.E.U16 desc[UR36][R16.64], R0 ;  /* 0x0000000010007986 */ /* 0x000fe2000c101524 */
[----:B------:R-:W-:Y:S05]  /*c3d0*/  EXIT ;  /* 0x000000000000794d */ /* 0x000fea0003800000 */
.L_x_13383:
        /* <DEDUP_REMOVED lines=12> */
.L_x_13395:
        /* <DEDUP_REMOVED lines=17> */
.L_x_13398:
[----:B------:R-:W-:-:S04]  /*c5b0*/  LOP3.LUT R2, R3, 0x80000000, RZ, 0xc0, !PT ;  /* 0x8000000003027812 */ /* 0x000fc800078ec0ff */
[----:B------:R-:W-:-:S04]  /*c5c0*/  SHF.R.U32.HI R3, RZ, 0x18, R2 ;  /* 0x00000018ff037819 */ /* 0x000fc80000011602 */
[----:B------:R-:W-:-:S04]  /*c5d0*/  LOP3.LUT R0, R0, R3, RZ, 0xfc, !PT ;  /* 0x0000000300007212 */ /* 0x000fc800078efcff */
[----:B------:R-:W-:-:S07]  /*c5e0*/  PRMT R8, R0, 0x7610, R8 ;  /* 0x0000761000087816 */ /* 0x000fce0000000008 */
.L_x_13397:
[----:B------:R-:W-:Y:S05]  /*c5f0*/  BSYNC B0 ;  /* 0x0000000000007941 */ /* 0x000fea0003800000 */
.L_x_13396:
[----:B------:R-:W-:Y:S01]  /*c600*/  STG.E.U8 desc[UR36][R16.64], R8 ;  /* 0x0000000810007986 */ /* 0x000fe2000c101124 */
[----:B------:R-:W-:Y:S05]  /*c610*/  EXIT ;  /* 0x000000000000794d */ /* 0x000fea0003800000 */
.L_x_13394:
        /* <DEDUP_REMOVED lines=17> */
.L_x_13401:
[----:B------:R-:W-:-:S04]  /*c730*/  LOP3.LUT R2, R3, 0x80000000, RZ, 0xc0, !PT ;  /* 0x8000000003027812 */ /* 0x000fc800078ec0ff */
[----:B------:R-:W-:-:S04]  /*c740*/  SHF.R.U32.HI R3, RZ, 0x18, R2 ;  /* 0x00000018ff037819 */ /* 0x000fc80000011602 */
[----:B------:R-:W-:-:S04]  /*c750*/  LOP3.LUT R0, R0, R3, RZ, 0xfc, !PT ;  /* 0x0000000300007212 */ /* 0x000fc800078efcff */
[----:B------:R-:W-:-:S07]  /*c760*/  PRMT R8, R0, 0x7610, R8 ;  /* 0x0000761000087816 */ /* 0x000fce0000000008 */
.L_x_13400:
[----:B------:R-:W-:Y:S05]  /*c770*/  BSYNC B0 ;  /* 0x0000000000007941 */ /* 0x000fea0003800000 */
.L_x_13399:
[----:B------:R-:W-:Y:S01]  /*c780*/  STG.E.U8 desc[UR36][R16.64], R8 ;  /* 0x0000000810007986 */ /* 0x000fe2000c101124 */
[----:B------:R-:W-:Y:S05]  /*c790*/  EXIT ;  /* 0x000000000000794d */ /* 0x000fea0003800000 */
.L_x_13393:
        /* <DEDUP_REMOVED lines=22> */
.L_x_13376:
        /* <DEDUP_REMOVED lines=16> */
.L_x_13404:
[----:B------:R-:W-:Y:S05]  /*ca00*/  EXIT ;  /* 0x000000000000794d */ /* 0x000fea0003800000 */
.L_x_13403:
[----:B------:R-:W-:-:S06]  /*ca10*/  HADD2.F32 R2, -RZ, R2.H0_H0 ;  /* 0x20000002ff027230 */ /* 0x000fcc0000004100 */
[----:B------:R-:W0:Y:S02]  /*ca20*/  F2I.U64.TRUNC R2, R2 ;  /* 0x0000000200027311 */ /* 0x000e24000020d800 */
[----:B0-----:R-:W-:Y:S01]  /*ca30*/  STG.E.64 desc[UR36][R16.64], R2 ;  /* 0x0000000210007986 */ /* 0x001fe2000c101b24 */
[----:B------:R-:W-:Y:S05]  /*ca40*/  EXIT ;  /* 0x000000000000794d */ /* 0x000fea0003800000 */
.L_x_13402:
[----:B------:R-:W-:-:S04]  /*ca50*/  HADD2.F32 R2, -RZ, R2.H0_H0 ;  /* 0x20000002ff027230 */ /* 0x000fc80000004100 */
[----:B------:R-:W0:Y:S02]  /*ca60*/  F2I.FTZ.U32.TRUNC.NTZ R3, R2 ;  /* 0x0000000200037305 */ /* 0x000e24000021f000 */
[----:B0-----:R-:W-:Y:S01]  /*ca70*/  STG.E desc[UR36][R16.64], R3 ;  /* 0x0000000310007986 */ /* 0x001fe2000c101924 */
[----:B------:R-:W-:Y:S05]  /*ca80*/  EXIT ;  /* 0x000000000000794d */ /* 0x000fea0003800000 */
.L_x_13405:
        /* <DEDUP_REMOVED lines=15> */
.L_x_19687:


//--------------------- .text._ZN2at6native27unrolled_elementwise_kernelIZZZNS0_17floor_kernel_cudaERNS_18TensorIteratorBaseEENKUlvE_clEvENKUlvE1_clEvEUlN3c104HalfEE_St5arrayIPcLm2EELi4E23TrivialOffsetCalculatorILi1EjESD_NS0_6memory12LoadWithCastILi1EEENSE_13StoreWithCastILi1EEEEEviT_T0_T2_T3_T4_T5_ --------------------------
	.section	.text._ZN2at6native27unrolled_elementwise_kernelIZZZNS0_17floor_kernel_cudaERNS_18TensorIteratorBaseEENKUlvE_clEvENKUlvE1_clEvEUlN3c104HalfEE_St5arrayIPcLm2EELi4E23TrivialOffsetCalculatorILi1EjESD_NS0_6memory12LoadWithCastILi1EEENSE_13StoreWithCastILi1EEEEEviT_T0_T2_T3_T4_T5_,"ax",@progbits
	.align	128
        .global         _ZN2at6native27unrolled_elementwise_kernelIZZZNS0_17floor_kernel_cudaERNS_18TensorIteratorBaseEENKUlvE_clEvENKUlvE1_clEvEUlN3c104HalfEE_St5arrayIPcLm2EELi4E23TrivialOffsetCalculatorILi1EjESD_NS0_6memory12LoadWithCastILi1EEENSE_13StoreWithCastILi1EEEEEviT_T0_T2_T3_T4_T5_
        .type           _ZN2at6native27unrolled_elementwise_kernelIZZZNS0_17floor_kernel_cudaERNS_18TensorIteratorBaseEENKUlvE_clEvENKUlvE1_clEvEUlN3c104HalfEE_St5arrayIPcLm2EELi4E23TrivialOffsetCalculatorILi1EjESD_NS0_6memory12LoadWithCastILi1EEENSE_13StoreWithCastILi1EEEEEviT_T0_T2_T3_T4_T5_,@function
        .size           _ZN2at6native27unrolled_elementwise_kernelIZZZNS0_17floor_kernel_cudaERNS_18TensorIteratorBaseEENKUlvE_clEvENKUlvE1_clEvEUlN3c104HalfEE_St5arrayIPcLm2EELi4E23TrivialOffsetCalculatorILi1EjESD_NS0_6memory12LoadWithCastILi1EEENSE_13StoreWithCastILi1EEEEEviT_T0_T2_T3_T4_T5_,(.L_x_19688 - _ZN2at6native27unrolled_elementwise_kernelIZZZNS0_17floor_kernel_cudaERNS_18TensorIteratorBaseEENKUlvE_clEvENKUlvE1_clEvEUlN3c104HalfEE_St5arrayIPcLm2EELi4E23TrivialOffsetCalculatorILi1EjESD_NS0_6memory12LoadWithCastILi1EEENSE_13StoreWithCastILi1EEEEEviT_T0_T2_T3_T4_T5_)
        .other          _ZN2at6native27unrolled_elementwise_kernelIZZZNS0_17floor_kernel_cudaERNS_18TensorIteratorBaseEENKUlvE_clEvENKUlvE1_clEvEUlN3c104HalfEE_St5arrayIPcLm2EELi4E23TrivialOffsetCalculatorILi1EjESD_NS0_6memory12LoadWithCastILi1EEENSE_13StoreWithCastILi1EEEEEviT_T0_T2_T3_T4_T5_,@"STO_CUDA_ENTRY STV_DEFAULT"
_ZN2at6native27unrolled_elementwise_kernelIZZZNS0_17floor_kernel_cudaERNS_18TensorIteratorBaseEENKUlvE_clEvENKUlvE1_clEvEUlN3c104HalfEE_St5arrayIPcLm2EELi4E23TrivialOffsetCalculatorILi1EjESD_NS0_6memory12LoadWithCastILi1EEENSE_13StoreWithCastILi1EEEEEviT_T0_T2_T3_T4_T5_:
.text._ZN2at6native27unrolled_elementwise_kernelIZZZNS0_17floor_kernel_cudaERNS_18TensorIteratorBaseEENKUlvE_clEvENKUlvE1_clEvEUlN3c104HalfEE_St5arrayIPcLm2EELi4E23TrivialOffsetCalculatorILi1EjESD_NS0_6memory12LoadWithCastILi1EEENSE_13StoreWithCastILi1EEEEEviT_T0_T2_T3_T4_T5_:
        /* <DEDUP_REMOVED lines=34> */
.L_x_13411:
[----:B------:R-:W2:Y:S02]  /*0220*/  LDG.E.U8 R2, desc[UR36][R2.64] ;  /* 0x0000002402027981 */ /* 0x000ea4000c1e1100 */
[----:B--2---:R-:W-:-:S04]  /*0230*/  I2FP.F32.U32 R0, R2 ;  /* 0x0000000200007245 */ /* 0x004fc80000201000 */
[----:B------:R-:W-:-:S04]  /*0240*/  F2FP.F16.F32.PACK_AB R0, RZ, R0 ;  /* 0x00000000ff00723e */ /* 0x000fc800000000ff */
[----:B------:R-:W-:Y:S01]  /*0250*/  PRMT R22, R0, 0x7610, R22 ;  /* 0x0000761000167816 */ /* 0x000fe20000000016 */
[----:B------:R-:W-:Y:S06]  /*0260*/  BRA `(.L_x_13413) ;  /* 0x0000000c00c07947 */ /* 0x000fec0003800000 */
.L_x_13410:
        /* <DEDUP_REMOVED lines=11> */
.L_x_13415:
[----:B------:R-:W2:Y:S02]  /*0320*/  LDG.E R2, desc[UR36][R2.64] ;  /* 0x0000002402027981 */ /* 0x000ea4000c1e1900 */
[----:B--2---:R-:W-:-:S04]  /*0330*/  I2FP.F32.S32 R0, R2 ;  /* 0x0000000200007245 */ /* 0x004fc80000201400 */
[----:B------:R-:W-:-:S04]  /*0340*/  F2FP.F16.F32.PACK_AB R0, RZ, R0 ;  /* 0x00000000ff00723e */ /* 0x000fc800000000ff */
[----:B------:R-:W-:Y:S01]  /*0350*/  PRMT R22, R0, 0x7610, R22 ;  /* 0x0000761000167816 */ /* 0x000fe20000000016 */
[----:B------:R-:W-:Y:S06]  /*0360*/  BRA `(.L_x_13413) ;  /* 0x0000000c00807947 */ /* 0x000fec0003800000 */
.L_x_13414:
[----:B------:R-:W2:Y:S02]  /*0370*/  LDG.E.U16 R2, desc[UR36][R2.64] ;  /* 0x0000002402027981 */ /* 0x000ea4000c1e1500 */
[----:B--2---:R-:W0:Y:S02]  /*0380*/  I2F.S16 R0, R2 ;  /* 0x0000000200007306 */ /* 0x004e240000101400 */
[----:B0-----:R-:W-:-:S04]  /*0390*/  F2FP.F16.F32.PACK_AB R0, RZ, R0 ;  /* 0x00000000ff00723e */ /* 0x001fc800000000ff */
[----:B------:R-:W-:Y:S01]  /*03a0*/  PRMT R22, R0, 0x7610, R22 ;  /* 0x0000761000167816 */ /* 0x000fe20000000016 */
[----:B------:R-:W-:Y:S06]  /*03b0*/  BRA `(.L_x_13413) ;  /* 0x0000000c006c7947 */ /* 0x000fec0003800000 */
.L_x_13409:
        /* <DEDUP_REMOVED lines=9> */
.L_x_13417:
[----:B------:R1:W5:Y:S01]  /*0450*/  LDG.E.U16 R22, desc[UR36][R2.64] ;  /* 0x0000002402167981 */ /* 0x000362000c1e1500 */
[----:B------:R-:W-:Y:S05]  /*0460*/  BRA `(.L_x_13413) ;  /* 0x0000000c00407947 */ /* 0x000fea0003800000 */
.L_x_13416:
        /* <DEDUP_REMOVED lines=9> */
.L_x_13419:
[----:B------:R0:W5:Y:S01]  /*0500*/  LDG.E.U16 R22, desc[UR36][R2.64] ;  /* 0x0000002402167981 */ /* 0x000162000c1e1500 */
[----:B------:R-:W-:Y:S05]  /*0510*/  BRA `(.L_x_13413) ;  /* 0x0000000c00147947 */ /* 0x000fea0003800000 */
.L_x_13418:
        /* <DEDUP_REMOVED lines=9> */
.L_x_13408:
        /* <DEDUP_REMOVED lines=14> */
.L_x_13422:
        /* <DEDUP_REMOVED lines=9> */
.L_x_13421:
        /* <DEDUP_REMOVED lines=28> */
.L_x_13424:
        /* <DEDUP_REMOVED lines=16> */
.L_x_13423:
[----:B------:R-:W2:Y:S02]  /*09e0*/  LDG.E.U16 R0, desc[UR36][R2.64] ;  /* 0x0000002402007981 */ /* 0x000ea4000c1e1500 */
[----:B--2---:R-:W-:-:S05]  /*09f0*/  IMAD.U32 R0, R0, 0x10000, RZ ;  /* 0x0001000000007824 */ /* 0x004fca00078e00ff */
[----:B------:R-:W-:-:S04]  /*0a00*/  F2FP.F16.F32.PACK_AB R0, RZ, R0 ;  /* 0x00000000ff00723e */ /* 0x000fc800000000ff */
[----:B------:R-:W-:Y:S01]  /*0a10*/  PRMT R22, R0, 0x7610, R22 ;  /* 0x0000761000167816 */ /* 0x000fe20000000016 */
[----:B------:R-:W-:Y:S06]  /*0a20*/  BRA `(.L_x_13413) ;  /* 0x0000000400d07947 */ /* 0x000fec0003800000 */
.L_x_13420:
        /* <DEDUP_REMOVED lines=13> */
.L_x_13427:
        /* <DEDUP_REMOVED lines=21> */
.L_x_13431:
[----:B------:R-:W-:Y:S05]  /*0c50*/  BSYNC B1 ;  /* 0x0000000000017941 */ /* 0x000fea0003800000 */
.L_x_13430:
[----:B------:R-:W-:Y:S01]  /*0c60*/  LEA R3, R0, 0x3b800000, 0x17 ;  /* 0x3b80000000037811 */ /* 0x000fe200078eb8ff */
[----:B------:R-:W-:-:S05]  /*0c70*/  IMAD.SHL.U32 R0, R2, 0x100000, RZ ;  /* 0x0010000002007824 */ /* 0x000fca00078e00ff */
[----:B------:R-:W-:-:S07]  /*0c80*/  LOP3.LUT R0, R3, R0, R4, 0xfe, !PT ;  /* 0x0000000003007212 */ /* 0x000fce00078efe04 */
.L_x_13429:
[----:B------:R-:W-:Y:S05]  /*0c90*/  BSYNC B0 ;  /* 0x0000000000007941 */ /* 0x000fea0003800000 */
.L_x_13428:
[----:B------:R-:W-:-:S04]  /*0ca0*/  F2FP.F16.F32.PACK_AB R0, RZ, R0 ;  /* 0x00000000ff00723e */ /* 0x000fc800000000ff */
[----:B------:R-:W-:Y:S01]  /*0cb0*/  PRMT R22, R0, 0x7610, R22 ;  /* 0x0000761000167816 */ /* 0x000fe20000000016 */
[----:B------:R-:W-:Y:S06]  /*0cc0*/  BRA `(.L_x_13413) ;  /* 0x0000000400287947 */ /* 0x000fec0003800000 */
.L_x_13426:
        /* <DEDUP_REMOVED lines=21> */
.L_x_13435:
[----:B------:R-:W-:Y:S05]  /*0e20*/  BSYNC B1 ;  /* 0x0000000000017941 */ /* 0x000fea0003800000 */
.L_x_13434:
[----:B------:R-:W-:Y:S01]  /*0e30*/  LEA R3, R0, 0x37800000, 0x17 ;  /* 0x3780000000037811 */ /* 0x000fe200078eb8ff */
[----:B------:R-:W-:-:S05]  /*0e40*/  IMAD.SHL.U32 R0, R2, 0x200000, RZ ;  /* 0x0020000002007824 */ /* 0x000fca00078e00ff */
[----:B------:R-:W-:-:S07]  /*0e50*/  LOP3.LUT R0, R3, R0, R4, 0xfe, !PT ;  /* 0x0000000003007212 */ /* 0x000fce00078efe04 */
.L_x_13433:
[----:B------:R-:W-:Y:S05]  /*0e60*/  BSYNC B0 ;  /* 0x0000000000007941 */ /* 0x000fea0003800000 */
.L_x_13432:
[----:B------:R-:W-:-:S04]  /*0e70*/  F2FP.F16.F32.PACK_AB R0, RZ, R0 ;  /* 0x00000000ff00723e */ /* 0x000fc800000000ff */
[----:B------:R-:W-:Y:S01]  /*0e80*/  PRMT R22, R0, 0x7610, R22 ;  /* 0x0000761000167816 */ /* 0x000fe20000000016 */
[----:B------:R-:W-:Y:S06]  /*0e90*/  BRA `(.L_x_13413) ;  /* 0x0000000000b47947 */ /* 0x000fec0003800000 */
.L_x_13425:
        /* <DEDUP_REMOVED lines=14> */
.L_x_13439:
[----:B------:R-:W-:Y:S05]  /*0f80*/  BSYNC B0 ;  /* 0x0000000000007941 */ /* 0x000fea0003800000 */
.L_x_13438:
[----:B------:R-:W-:-:S04]  /*0f90*/  F2FP.F16.F32.PACK_AB R0, RZ, R0 ;  /* 0x00000000ff00723e */ /* 0x000fc800000000ff */
[----:B------:R-:W-:Y:S01]  /*0fa0*/  PRMT R22, R0, 0x7610, R22 ;  /* 0x0000761000167816 */ /* 0x000fe20000000016 */
[----:B------:R-:W-:Y:S06]  /*0fb0*/  BRA `(.L_x_13413) ;  /* 0x00000000006c7947 */ /* 0x000fec0003800000 */
.L_x_13412:
        /* <DEDUP_REMOVED lines=16> */
.L_x_13440:
[----:B------:R-:W-:Y:S01]  /*10c0*/  PRMT R22, RZ, 0x7610, R22 ;  /* 0x00007610ff167816 */ /* 0x000fe20000000016 */
[----:B------:R-:W-:Y:S06]  /*10d0*/  BRA `(.L_x_13413) ;  /* 0x0000000000247947 */ /* 0x000fec0003800000 */
.L_x_13437:
[----:B------:R-:W2:Y:S02]  /*10e0*/  LDG.E.64 R2, desc[UR36][R2.64] ;  /* 0x0000002402027981 */ /* 0x000ea4000c1e1b00 */
[----:B--2---:R-:W0:Y:S02]  /*10f0*/  I2F.U64 R0, R2 ;  /* 0x0000000200007312 */ /* 0x004e240000301000 */
[----:B0-----:R-:W-:-:S04]  /*1100*/  F2FP.F16.F32.PACK_AB R0, RZ, R0 ;  /* 0x00000000ff00723e */ /* 0x001fc800000000ff */
[----:B------:R-:W-:Y:S01]  /*1110*/  PRMT R22, R0, 0x7610, R22 ;  /* 0x0000761000167816 */ /* 0x000fe20000000016 */
[----:B------:R-:W-:Y:S06]  /*1120*/  BRA `(.L_x_13413) ;  /* 0x0000000000107947 */ /* 0x000fec0003800000 */
.L_x_13436:
[----:B------:R-:W2:Y:S02]  /*1130*/  LDG.E R2, desc[UR36][R2.64] ;  /* 0x0000002402027981 */ /* 0x000ea4000c1e1900 */
[----:B--2---:R-:W-:-:S04]  /*1140*/  I2FP.F32.U32 R0, R2 ;  /* 0x0000000200007245 */ /* 0x004fc80000201000 */
[----:B------:R-:W-:-:S04]  /*1150*/  F2FP.F16.F32.PACK_AB R0, RZ, R0 ;  /* 0x00000000ff00723e */ /* 0x000fc800000000ff */
[----:B------:R-:W-:-:S07]  /*1160*/  PRMT R22, R0, 0x7610, R22 ;  /* 0x0000761000167816 */ /* 0x000fce0000000016 */
.L_x_13413:
[----:B------:R-:W2:Y:S02]  /*1170*/  S2R R19, SR_TID.X ;  /* 0x0000000000137919 */ /* 0x000ea40000002100 */
[----:B--2---:R-:W-:-:S07]  /*1180*/  VIADD R19, R19, 0x80 ;  /* 0x0000008013137836 */ /* 0x004fce0000000000 */
.L_x_13407:
[----:B------:R-:W-:Y:S05]  /*1190*/  BSYNC B6 ;  /* 0x0000000000067941 */ /* 0x000fea0003800000 */
.L_x_13406:
        /* <DEDUP_REMOVED lines=26> */
.L_x_13446:
[----:B------:R-:W2:Y:S02]  /*1340*/  LDG.E.U8 R2, desc[UR36][R2.64] ;  /* 0x0000002402027981 */ /* 0x000ea4000c1e1100 */
[----:B--2---:R-:W-:-:S04]  /*1350*/  I2FP.F32.U32 R0, R2 ;  /* 0x0000000200007245 */ /* 0x004fc80000201000 */
[----:B------:R-:W-:-:S04]  /*1360*/  F2FP.F16.F32.PACK_AB R0, RZ, R0 ;  /* 0x00000000ff00723e */ /* 0x000fc800000000ff */
[----:B------:R-:W-:Y:S01]  /*1370*/  PRMT R23, R0, 0x7610, R23 ;  /* 0x0000761000177816 */ /* 0x000fe20000000017 */
[----:B------:R-:W-:Y:S06]  /*1380*/  BRA `(.L_x_13448) ;  /* 0x0000000c00bc7947 */ /* 0x000fec0003800000 */
.L_x_13445:
        /* <DEDUP_REMOVED lines=11> */
.L_x_13450:
[----:B------:R-:W2:Y:S02]  /*1440*/  LDG.E R2, desc[UR36][R2.64] ;  /* 0x0000002402027981 */ /* 0x000ea4000c1e1900 */
[----:B--2---:R-:W-:-:S04]  /*1450*/  I2FP.F32.S32 R0, R2 ;  /* 0x0000000200007245 */ /* 0x004fc80000201400 */
[----:B------:R-:W-:-:S04]  /*1460*/  F2FP.F16.F32.PACK_AB R0, RZ, R0 ;  /* 0x00000000ff00723e */ /* 0x000fc800000000ff */
[----:B------:R-:W-:Y:S01]  /*1470*/  PRMT R23, R0, 0x7610, R23 ;  /* 0x0000761000177816 */ /* 0x000fe20000000017 */
[----:B------:R-:W-:Y:S06]  /*1480*/  BRA `(.L_x_13448) ;  /* 0x0000000c007c7947 */ /* 0x000fec0003800000 */
.L_x_13449:
[----:B------:R-:W2:Y:S02]  /*1490*/  LDG.E.U16 R2, desc[UR36][R2.64] ;  /* 0x0000002402027981 */ /* 0x000ea4000c1e1500 */
[----:B--2---:R-:W0:Y:S02]  /*14a0*/  I2F.S16 R0, R2 ;  /* 0x0000000200007306 */ /* 0x004e240000101400 */
[----:B0-----:R-:W-:-:S04]  /*14b0*/  F2FP.F16.F32.PACK_AB R0, RZ, R0 ;  /* 0x00000000ff00723e */ /* 0x001fc800000000ff */
[----:B------:R-:W-:Y:S01]  /*14c0*/  PRMT R23, R0, 0x7610, R23 ;  /* 0x0000761000177816 */ /* 0x000fe20000000017 */
[----:B------:R-:W-:Y:S06]  /*14d0*/  BRA `(.L_x_13448) ;  /* 0x0000000c00687947 */ /* 0x000fec0003800000 */
.L_x_13444:
        /* <DEDUP_REMOVED lines=9> */
.L_x_13452:
[----:B------:R0:W5:Y:S01]  /*1570*/  LDG.E.U16 R23, desc[UR36][R2.64] ;  /* 0x0000002402177981 */ /* 0x000162000c1e1500 */
[----:B------:R-:W-:Y:S05]  /*1580*/  BRA `(.L_x_13448) ;  /* 0x0000000c003c7947 */ /* 0x000fea0003800000 */
.L_x_13451:
        /* <DEDUP_REMOVED lines=9> */
.L_x_13454:
[----:B------:R1:W5:Y:S01]  /*1620*/  LDG.E.U16 R23, desc[UR36][R2.64] ;  /* 0x0000002402177981 */ /* 0x000362000c1e1500 */
[----:B------:R-:W-:Y:S05]  /*1630*/  BRA `(.L_x_13448) ;  /* 0x0000000c00107947 */ /* 0x000fea0003800000 */
.L_x_13453:
        /* <DEDUP_REMOVED lines=9> */
.L_x_13443:
        /* <DEDUP_REMOVED lines=14> */
.L_x_13457:
        /* <DEDUP_REMOVED lines=9> */
.L_x_13456:
        /* <DEDUP_REMOVED lines=28> */
.L_x_13459:
        /* <DEDUP_REMOVED lines=15> */
.L_x_13458:
[----:B------:R-:W2:Y:S02]  /*1af0*/  LDG.E.U16 R0, desc[UR36][R2.64] ;  /* 0x0000002402007981 */ /* 0x000ea4000c1e1500 */
[----:B--2---:R-:W-:-:S05]  /*1b00*/  IMAD.U32 R0, R0, 0x10000, RZ ;  /* 0x0001000000007824 */ /* 0x004fca00078e00ff */
[----:B------:R-:W-:-:S04]  /*1b10*/  F2FP.F16.F32.PACK_AB R0, RZ, R0 ;  /* 0x00000000ff00723e */ /* 0x000fc800000000ff */
[----:B------:R-:W-:Y:S01]  /*1b20*/  PRMT R23, R0, 0x7610, R23 ;  /* 0x0000761000177816 */ /* 0x000fe20000000017 */
[----:B------:R-:W-:Y:S06]  /*1b30*/  BRA `(.L_x_13448) ;  /* 0x0000000400d07947 */ /* 0x000fec0003800000 */
.L_x_13455:
        /* <DEDUP_REMOVED lines=13> */
.L_x_13462:
        /* <DEDUP_REMOVED lines=21> */
.L_x_13466:
[----:B------:R-:W-:Y:S05]  /*1d60*/  BSYNC B1 ;  /* 0x0000000000017941 */ /* 0x000fea0003800000 */
.L_x_13465:
[----:B------:R-:W-:Y:S01]  /*1d70*/  LEA R3, R0, 0x3b800000, 0x17 ;  /* 0x3b80000000037811 */ /* 0x000fe200078eb8ff */
[----:B------:R-:W-:-:S05]  /*1d80*/  IMAD.SHL.U32 R0, R2, 0x100000, RZ ;  /* 0x0010000002007824 */ /* 0x000fca00078e00ff */
[----:B------:R-:W-:-:S07]  /*1d90*/  LOP3.LUT R0, R3, R0, R4, 0xfe, !PT ;  /* 0x0000000003007212 */ /* 0x000fce00078efe04 */
.L_x_13464:
[----:B------:R-:W-:Y:S05]  /*1da0*/  BSYNC B0 ;  /* 0x0000000000007941 */ /* 0x000fea0003800000 */
.L_x_13463:
[----:B------:R-:W-:-:S04]  /*1db0*/  F2FP.F16.F32.PACK_AB R0, RZ, R0 ;  /* 0x00000000ff00723e */ /* 0x000fc800000000ff */
[----:B------:R-:W-:Y:S01]  /*1dc0*/  PRMT R23, R0, 0x7610, R23 ;  /* 0x0000761000177816 */ /* 0x000fe20000000017 */
[----:B------:R-:W-:Y:S06]  /*1dd0*/  BRA `(.L_x_13448) ;  /* 0x0000000400287947 */ /* 0x000fec0003800000 */
.L_x_13461:
        /* <DEDUP_REMOVED lines=21> */
.L_x_13470:
[----:B------:R-:W-:Y:S05]  /*1f30*/  BSYNC B1 ;  /* 0x0000000000017941 */ /* 0x000fea0003800000 */
.L_x_13469:
[----:B------:R-:W-:Y:S01]  /*1f40*/  LEA R3, R0, 0x37800000, 0x17 ;  /* 0x3780000000037811 */ /* 0x000fe200078eb8ff */
[----:B------:R-:W-:-:S05]  /*1f50*/  IMAD.SHL.U32 R0, R2, 0x200000, RZ ;  /* 0x0020000002007824 */ /* 0x000fca00078e00ff */
[----:B------:R-:W-:-:S07]  /*1f60*/  LOP3.LUT R0, R3, R0, R4, 0xfe, !PT ;  /* 0x0000000003007212 */ /* 0x000fce00078efe04 */
.L_x_13468:
[----:B------:R-:W-:Y:S05]  /*1f70*/  BSYNC B0 ;  /* 0x0000000000007941 */ /* 0x000fea0003800000 */
.L_x_13467:
[----:B------:R-:W-:-:S04]  /*1f80*/  F2FP.F16.F32.PACK_AB R0, RZ, R0 ;  /* 0x00000000ff00723e */ /* 0x000fc800000000ff */
[----:B------:R-:W-:Y:S01]  /*1f90*/  PRMT R23, R0, 0x7610, R23 ;  /* 0x0000761000177816 */ /* 0x000fe20000000017 */
[----:B------:R-:W-:Y:S06]  /*1fa0*/  BRA `(.L_x_13448) ;  /* 0x0000000000b47947 */ /* 0x000fec0003800000 */
.L_x_13460:
        /* <DEDUP_REMOVED lines=14> */
.L_x_13474:
[----:B------:R-:W-:Y:S05]  /*2090*/  BSYNC B0 ;  /* 0x0000000000007941 */ /* 0x000fea0003800000 */
.L_x_13473:
[----:B------:R-:W-:-:S04]  /*20a0*/  F2FP.F16.F32.PACK_AB R0, RZ, R0 ;  /* 0x00000000ff00723e */ /* 0x000fc800000000ff */
[----:B------:R-:W-:Y:S01]  /*20b0*/  PRMT R23, R0, 0x7610, R23 ;  /* 0x0000761000177816 */ /* 0x000fe20000000017 */
[----:B------:R-:W-:Y:S06]  /*20c0*/  BRA `(.L_x_13448) ;  /* 0x00000000006c7947 */ /* 0x000fec0003800000 */
.L_x_13447:
        /* <DEDUP_REMOVED lines=16> */
.L_x_13475:
[----:B------:R-:W-:Y:S01]  /*21d0*/  PRMT R23, RZ, 0x7610, R23 ;  /* 0x00007610ff177816 */ /* 0x000fe20000000017 */
[----:B------:R-:W-:Y:S06]  /*21e0*/  BRA `(.L_x_13448) ;  /* 0x0000000000247947 */ /* 0x000fec0003800000 */
.L_x_13472:
[----:B------:R-:W2:Y:S02]  /*21f0*/  LDG.E.64 R2, desc[UR36][R2.64] ;  /* 0x0000002402027981 */ /* 0x000ea4000c1e1b00 */
[----:B--2---:R-:W0:Y:S02]  /*2200*/  I2F.U64 R0, R2 ;  /* 0x0000000200007312 */ /* 0x004e240000301000 */
[----:B0-----:R-:W-:-:S04]  /*2210*/  F2FP.F16.F32.PACK_AB R0, RZ, R0 ;  /* 0x00000000ff00723e */ /* 0x001fc800000000ff */
[----:B------:R-:W-:Y:S01]  /*2220*/  PRMT R23, R0, 0x7610, R23 ;  /* 0x0000761000177816 */ /* 0x000fe20000000017 */
[----:B------:R-:W-:Y:S06]  /*2230*/  BRA `(.L_x_13448) ;  /* 0x0000000000107947 */ /* 0x000fec0003800000 */
.L_x_13471:
[----:B------:R-:W2:Y:S02]  /*2240*/  LDG.E R2, desc[UR36][R2.64] ;  /* 0x0000002402027981 */ /* 0x000ea4000c1e1900 */
[----:B--2---:R-:W-:-:S04]  /*2250*/  I2FP.F32.U32 R0, R2 ;  /* 0x0000000200007245 */ /* 0x004fc80000201000 */
[----:B------:R-:W-:-:S04]  /*2260*/  F2FP.F16.F32.PACK_AB R0, RZ, R0 ;  /* 0x00000000ff00723e */ /* 0x000fc800000000ff */
[----:B------:R-:W-:-:S07]  /*2270*/  PRMT R23, R0, 0x7610, R23 ;  /* 0x0000761000177816 */ /* 0x000fce0000000017 */
.L_x_13448:
[----:B------:R-:W-:-:S07]  /*2280*/  VIADD R19, R19, 0x80 ;  /* 0x0000008013137836 */ /* 0x000fce0000000000 */
.L_x_13442:
[----:B------:R-:W-:Y:S05]  /*2290*/  BSYNC B6 ;  /* 0x0000000000067941 */ /* 0x000fea0003800000 */
.L_x_13441:
        /* <DEDUP_REMOVED lines=28> */
.L_x_13481:
[----:B------:R-:W2:Y:S02]  /*2460*/  LDG.E.U8 R2, desc[UR36][R2.64] ;  /* 0x0000002402027981 */ /* 0x000ea4000c1e1100 */
[----:B--2---:R-:W-:-:S04]  /*2470*/  I2FP.F32.U32 R0, R2 ;  /* 0x0000000200007245 */ /* 0x004fc80000201000 */
[----:B------:R-:W-:-:S04]  /*2480*/  F2FP.F16.F32.PACK_AB R0, RZ, R0 ;  /* 0x00000000ff00723e */ /* 0x000fc800000000ff */
[----:B------:R-:W-:Y:S01]  /*2490*/  PRMT R25, R0, 0x7610, R25 ;  /* 0x0000761000197816 */ /* 0x000fe20000000019 */
[----:B------:R-:W-:Y:S06]  /*24a0*/  BRA `(.L_x_13483) ;  /* 0x0000000c00bc7947 */ /* 0x000fec0003800000 */
.L_x_13480:
        /* <DEDUP_REMOVED lines=11> */
.L_x_13485:
[----:B------:R-:W2:Y:S02]  /*2560*/  LDG.E R2, desc[UR36][R2.64] ;  /* 0x0000002402027981 */ /* 0x000ea4000c1e1900 */
[----:B--2---:R-:W-:-:S04]  /*2570*/  I2FP.F32.S32 R0, R2 ;  /* 0x0000000200007245 */ /* 0x004fc80000201400 */
[----:B------:R-:W-:-:S04]  /*2580*/  F2FP.F16.F32.PACK_AB R0, RZ, R0 ;  /* 0x00000000ff00723e */ /* 0x000fc800000000ff */
[----:B------:R-:W-:Y:S01]  /*2590*/  PRMT R25, R0, 0x7610, R25 ;  /* 0x0000761000197816 */ /* 0x000fe20000000019 */
[----:B------:R-:W-:Y:S06]  /*25a0*/  BRA `(.L_x_13483) ;  /* 0x0000000c007c7947 */ /* 0x000fec0003800000 */
.L_x_13484:
[----:B------:R-:W2:Y:S02]  /*25b0*/  LDG.E.U16 R2, desc[UR36][R2.64] ;  /* 0x0000002402027981 */ /* 0x000ea4000c1e1500 */
[----:B--2---:R-:W0:Y:S02]  /*25c0*/  I2F.S16 R0, R2 ;  /* 0x0000000200007306 */ /* 0x004e240000101400 */
[----:B0-----:R-:W-:-:S04]  /*25d0*/  F2FP.F16.F32.PACK_AB R0, RZ, R0 ;  /* 0x00000000ff00723e */ /* 0x001fc800000000ff */
[----:B------:R-:W-:Y:S01]  /*25e0*/  PRMT R25, R0, 0x7610, R25 ;  /* 0x0000761000197816 */ /* 0x000fe20000000019 */
[----:B------:R-:W-:Y:S06]  /*25f0*/  BRA `(.L_x_13483) ;  /* 0x0000000c00687947 */ /* 0x000fec0003800000 */
.L_x_13479:
        /* <DEDUP_REMOVED lines=9> */
.L_x_13487:
[----:B------:R0:W5:Y:S01]  /*2690*/  LDG.E.U16 R25, desc[UR36][R2.64] ;  /* 0x0000002402197981 */ /* 0x000162000c1e1500 */
[----:B------:R-:W-:Y:S05]  /*26a0*/  BRA `(.L_x_13483) ;  /* 0x0000000c003c7947 */ /* 0x000fea0003800000 */
.L_x_13486:
        /* <DEDUP_REMOVED lines=9> */
.L_x_13489:
[----:B------:R1:W5:Y:S01]  /*2740*/  LDG.E.U16 R25, desc[UR36][R2.64] ;  /* 0x0000002402197981 */ /* 0x000362000c1e1500 */
[----:B------:R-:W-:Y:S05]  /*2750*/  BRA `(.L_x_13483) ;  /* 0x0000000c00107947 */ /* 0x000fea0003800000 */
.L_x_13488:
        /* <DEDUP_REMOVED lines=9> */
.L_x_13478:
        /* <DEDUP_REMOVED lines=14> */
.L_x_13492:
        /* <DEDUP_REMOVED lines=9> */
.L_x_13491:
        /* <DEDUP_REMOVED lines=28> */
.L_x_13494:
        /* <DEDUP_REMOVED lines=15> */
.L_x_13493:
[----:B------:R-:W2:Y:S02]  /*2c10*/  LDG.E.U16 R0, desc[UR36][R2.64] ;  /* 0x0000002402007981 */ /* 0x000ea4000c1e1500 */
[----:B--2---:R-:W-:-:S05]  /*2c20*/  IMAD.U32 R0, R0, 0x10000, RZ ;  /* 0x0001000000007824 */ /* 0x004fca00078e00ff */
[----:B------:R-:W-:-:S04]  /*2c30*/  F2FP.F16.F32.PACK_AB R0, RZ, R0 ;  /* 0x00000000ff00723e */ /* 0x000fc800000000ff */
[----:B------:R-:W-:Y:S01]  /*2c40*/  PRMT R25, R0, 0x7610, R25 ;  /* 0x0000761000197816 */ /* 0x000fe20000000019 */
[----:B------:R-:W-:Y:S06]  /*2c50*/  BRA `(.L_x_13483) ;  /* 0x0000000400d07947 */ /* 0x000fec0003800000 */
.L_x_13490:
        /* <DEDUP_REMOVED lines=13> */
.L_x_13497:
        /* <DEDUP_REMOVED lines=21> */
.L_x_13501:
[----:B------:R-:W-:Y:S05]  /*2e80*/  BSYNC B1 ;  /* 0x0000000000017941 */ /* 0x000fea0003800000 */
.L_x_13500:
[----:B------:R-:W-:Y:S01]  /*2e90*/  LEA R3, R0, 0x3b800000, 0x17 ;  /* 0x3b80000000037811 */ /* 0x000fe200078eb8ff */
[----:B------:R-:W-:-:S05]  /*2ea0*/  IMAD.SHL.U32 R0, R2, 0x100000, RZ ;  /* 0x0010000002007824 */ /* 0x000fca00078e00ff */
[----:B------:R-:W-:-:S07]  /*2eb0*/  LOP3.LUT R0, R3, R0, R4, 0xfe, !PT ;  /* 0x0000000003007212 */ /* 0x000fce00078efe04 */
.L_x_13499:
[----:B------:R-:W-:Y:S05]  /*2ec0*/  BSYNC B0 ;  /* 0x0000000000007941 */ /* 0x000fea0003800000 */
.L_x_13498:
[----:B------:R-:W-:-:S04]  /*2ed0*/  F2FP.F16.F32.PACK_AB R0, RZ, R0 ;  /* 0x00000000ff00723e */ /* 0x000fc800000000ff */
[----:B------:R-:W-:Y:S01]  /*2ee0*/  PRMT R25, R0, 0x7610, R25 ;  /* 0x0000761000197816 */ /* 0x000fe20000000019 */
[----:B------:R-:W-:Y:S06]  /*2ef0*/  BRA `(.L_x_13483) ;  /* 0x0000000400287947 */ /* 0x000fec0003800000 */
.L_x_13496:
        /* <DEDUP_REMOVED lines=21> */
.L_x_13505:
[----:B------:R-:W-:Y:S05]  /*3050*/  BSYNC B1 ;  /* 0x0000000000017941 */ /* 0x000fea0003800000 */
.L_x_13504:
[----:B------:R-:W-:Y:S01]  /*3060*/  LEA R3, R0, 0x37800000, 0x17 ;  /* 0x3780000000037811 */ /* 0x000fe200078eb8ff */
[----:B------:R-:W-:-:S05]  /*3070*/  IMAD.SHL.U32 R0, R2, 0x200000, RZ ;  /* 0x0020000002007824 */ /* 0x000fca00078e00ff */
[----:B------:R-:W-:-:S07]  /*3080*/  LOP3.LUT R0, R3, R0, R4, 0xfe, !PT ;  /* 0x0000000003007212 */ /* 0x000fce00078efe04 */
.L_x_13503:
[----:B------:R-:W-:Y:S05]  /*3090*/  BSYNC B0 ;  /* 0x0000000000007941 */ /* 0x000fea0003800000 */
.L_x_13502:
[----:B------:R-:W-:-:S04]  /*30a0*/  F2FP.F16.F32.PACK_AB R0, RZ, R0 ;  /* 0x00000000ff00723e */ /* 0x000fc800000000ff */
[----:B------:R-:W-:Y:S01]  /*30b0*/  PRMT R25, R0, 0x7610, R25 ;  /* 0x0000761000197816 */ /* 0x000fe20000000019 */
[----:B------:R-:W-:Y:S06]  /*30c0*/  BRA `(.L_x_13483) ;  /* 0x0000000000b47947 */ /* 0x000fec0003800000 */
.L_x_13495:
        /* <DEDUP_REMOVED lines=14> */
.L_x_13509:
[----:B------:R-:W-:Y:S05]  /*31b0*/  BSYNC B0 ;  /* 0x0000000000007941 */ /* 0x000fea0003800000 */
.L_x_13508:
[----:B------:R-:W-:-:S04]  /*31c0*/  F2FP.F16.F32.PACK_AB R0, RZ, R0 ;  /* 0x00000000ff00723e */ /* 0x000fc800000000ff */
[----:B------:R-:W-:Y:S01]  /*31d0*/  PRMT R25, R0, 0x7610, R25 ;  /* 0x0000761000197816 */ /* 0x000fe20000000019 */
[----:B------:R-:W-:Y:S06]  /*31e0*/  BRA `(.L_x_13483) ;  /* 0x00000000006c7947 */ /* 0x000fec0003800000 */
.L_x_13482:
        /* <DEDUP_REMOVED lines=16> */
.L_x_13510:
[----:B------:R-:W-:Y:S01]  /*32f0*/  PRMT R25, RZ, 0x7610, R25 ;  /* 0x00007610ff197816 */ /* 0x000fe20000000019 */
[----:B------:R-:W-:Y:S06]  /*3300*/  BRA `(.L_x_13483) ;  /* 0x0000000000247947 */ /* 0x000fec0003800000 */
.L_x_13507:
[----:B------:R-:W2:Y:S02]  /*3310*/  LDG.E.64 R2, desc[UR36][R2.64] ;  /* 0x0000002402027981 */ /* 0x000ea4000c1e1b00 */
[----:B--2---:R-:W0:Y:S02]  /*3320*/  I2F.U64 R0, R2 ;  /* 0x0000000200007312 */ /* 0x004e240000301000 */
[----:B0-----:R-:W-:-:S04]  /*3330*/  F2FP.F16.F32.PACK_AB R0, RZ, R0 ;  /* 0x00000000ff00723e */ /* 0x001fc800000000ff */
[----:B------:R-:W-:Y:S01]  /*3340*/  PRMT R25, R0, 0x7610, R25 ;  /* 0x0000761000197816 */ /* 0x000fe20000000019 */
[----:B------:R-:W-:Y:S06]  /*3350*/  BRA `(.L_x_13483) ;  /* 0x0000000000107947 */ /* 0x000fec0003800000 */
.L_x_13506:
[----:B------:R-:W2:Y:S02]  /*3360*/  LDG.E R2, desc[UR36][R2.64] ;  /* 0x0000002402027981 */ /* 0x000ea4000c1e1900 */
[----:B--2---:R-:W-:-:S04]  /*3370*/  I2FP.F32.U32 R0, R2 ;  /* 0x0000000200007245 */ /* 0x004fc80000201000 */
[----:B------:R-:W-:-:S04]  /*3380*/  F2FP.F16.F32.PACK_AB R0, RZ, R0 ;  /* 0x00000000ff00723e */ /* 0x000fc800000000ff */
[----:B------:R-:W-:-:S07]  /*3390*/  PRMT R25, R0, 0x7610, R25 ;  /* 0x0000761000197816 */ /* 0x000fce0000000019 */
.L_x_13483:
[----:B------:R-:W-:-:S07]  /*33a0*/  VIADD R19, R19, 0x80 ;  /* 0x0000008013137836 */ /* 0x000fce0000000000 */
.L_x_13477:
[----:B------:R-:W-:Y:S05]  /*33b0*/  BSYNC B6 ;  /* 0x0000000000067941 */ /* 0x000fea0003800000 */
.L_x_13476:
        /* <DEDUP_REMOVED lines=25> */
.L_x_13516:
[----:B------:R-:W2:Y:S02]  /*3550*/  LDG.E.U8 R2, desc[UR36][R2.64] ;  /* 0x0000002402027981 */ /* 0x000ea4000c1e1100 */
[----:B--2---:R-:W-:-:S04]  /*3560*/  I2FP.F32.U32 R0, R2 ;  /* 0x0000000200007245 */ /* 0x004fc80000201000 */
[----:B------:R-:W-:-:S04]  /*3570*/  F2FP.F16.F32.PACK_AB R0, RZ, R0 ;  /* 0x00000000ff00723e */ /* 0x000fc800000000ff */
[----:B------:R-:W-:Y:S01]  /*3580*/  PRMT R24, R0, 0x7610, R24 ;  /* 0x0000761000187816 */ /* 0x000fe20000000018 */
[----:B------:R-:W-:Y:S06]  /*3590*/  BRA `(.L_x_13512) ;  /* 0x0000000c00bc7947 */ /* 0x000fec0003800000 */
.L_x_13515:
        /* <DEDUP_REMOVED lines=11> */
.L_x_13519:
[----:B------:R-:W2:Y:S02]  /*3650*/  LDG.E R2, desc[UR36][R2.64] ;  /* 0x0000002402027981 */ /* 0x000ea4000c1e1900 */
[----:B--2---:R-:W-:-:S04]  /*3660*/  I2FP.F32.S32 R0, R2 ;  /* 0x0000000200007245 */ /* 0x004fc80000201400 */
[----:B------:R-:W-:-:S04]  /*3670*/  F2FP.F16.F32.PACK_AB R0, RZ, R0 ;  /* 0x00000000ff00723e */ /* 0x000fc800000000ff */
[----:B------:R-:W-:Y:S01]  /*3680*/  PRMT R24, R0, 0x7610, R24 ;  /* 0x0000761000187816 */ /* 0x000fe20000000018 */
[----:B------:R-:W-:Y:S06]  /*3690*/  BRA `(.L_x_13512) ;  /* 0x0000000c007c7947 */ /* 0x000fec0003800000 */
.L_x_13518:
[----:B------:R-:W2:Y:S02]  /*36a0*/  LDG.E.U16 R2, desc[UR36][R2.64] ;  /* 0x0000002402027981 */ /* 0x000ea4000c1e1500 */
[----:B--2---:R-:W0:Y:S02]  /*36b0*/  I2F.S16 R0, R2 ;  /* 0x0000000200007306 */ /* 0x004e240000101400 */
[----:B0-----:R-:W-:-:S04]  /*36c0*/  F2FP.F16.F32.PACK_AB R0, RZ, R0 ;  /* 0x00000000ff00723e */ /* 0x001fc800000000ff */
[----:B------:R-:W-:Y:S01]  /*36d0*/  PRMT R24, R0, 0x7610, R24 ;  /* 0x0000761000187816 */ /* 0x000fe20000000018 */
[----:B------:R-:W-:Y:S06]  /*36e0*/  BRA `(.L_x_13512) ;  /* 0x0000000c00687947 */ /* 0x000fec0003800000 */
.L_x_13514:
        /* <DEDUP_REMOVED lines=9> */
.L_x_13521:
[----:B------:R2:W5:Y:S01]  /*3780*/  LDG.E.U16 R24, desc[UR36][R2.64] ;  /* 0x0000002402187981 */ /* 0x000562000c1e1500 */
[----:B------:R-:W-:Y:S05]  /*3790*/  BRA `(.L_x_13512) ;  /* 0x0000000c003c7947 */ /* 0x000fea0003800000 */
.L_x_13520:
        /* <DEDUP_REMOVED lines=9> */
.L_x_13523:
[----:B------:R3:W5:Y:S01]  /*3830*/  LDG.E.U16 R24, desc[UR36][R2.64] ;  /* 0x0000002402187981 */ /* 0x000762000c1e1500 */
[----:B------:R-:W-:Y:S05]  /*3840*/  BRA `(.L_x_13512) ;  /* 0x0000000c00107947 */ /* 0x000fea0003800000 */
.L_x_13522:
        /* <DEDUP_REMOVED lines=9> */
.L_x_13513:
        /* <DEDUP_REMOVED lines=14> */
.L_x_13526:
        /* <DEDUP_REMOVED lines=9> */
.L_x_13525:
        /* <DEDUP_REMOVED lines=28> */
.L_x_13528:
        /* <DEDUP_REMOVED lines=15> */
.L_x_13527:
[----:B------:R-:W2:Y:S02]  /*3d00*/  LDG.E.U16 R0, desc[UR36][R2.64] ;  /* 0x0000002402007981 */ /* 0x000ea4000c1e1500 */
[----:B--2---:R-:W-:-:S05]  /*3d10*/  IMAD.U32 R0, R0, 0x10000, RZ ;  /* 0x0001000000007824 */ /* 0x004fca00078e00ff */
[----:B------:R-:W-:-:S04]  /*3d20*/  F2FP.F16.F32.PACK_AB R0, RZ, R0 ;  /* 0x00000000ff00723e */ /* 0x000fc800000000ff */
[----:B------:R-:W-:Y:S01]  /*3d30*/  PRMT R24, R0, 0x7610, R24 ;  /* 0x0000761000187816 */ /* 0x000fe20000000018 */
[----:B------:R-:W-:Y:S06]  /*3d40*/  BRA `(.L_x_13512) ;  /* 0x0000000400d07947 */ /* 0x000fec0003800000 */
.L_x_13524:
        /* <DEDUP_REMOVED lines=13> */
.L_x_13531:
        /* <DEDUP_REMOVED lines=21> */
.L_x_13535:
[----:B------:R-:W-:Y:S05]  /*3f70*/  BSYNC B1 ;  /* 0x0000000000017941 */ /* 0x000fea0003800000 */
.L_x_13534:
[----:B------:R-:W-:Y:S01]  /*3f80*/  LEA R3, R0, 0x3b800000, 0x17 ;  /* 0x3b80000000037811 */ /* 0x000fe200078eb8ff */
[----:B------:R-:W-:-:S05]  /*3f90*/  IMAD.SHL.U32 R0, R2, 0x100000, RZ ;  /* 0x0010000002007824 */ /* 0x000fca00078e00ff */
[----:B------:R-:W-:-:S07]  /*3fa0*/  LOP3.LUT R0, R3, R0, R4, 0xfe, !PT ;  /* 0x0000000003007212 */ /* 0x000fce00078efe04 */
.L_x_13533:
[----:B------:R-:W-:Y:S05]  /*3fb0*/  BSYNC B0 ;  /* 0x0000000000007941 */ /* 0x000fea0003800000 */
.L_x_13532:
[----:B------:R-:W-:-:S04]  /*3fc0*/  F2FP.F16.F32.PACK_AB R0, RZ, R0 ;  /* 0x00000000ff00723e */ /* 0x000fc800000000ff */
[----:B------:R-:W-:Y:S01]  /*3fd0*/  PRMT R24, R0, 0x7610, R24 ;  /* 0x0000761000187816 */ /* 0x000fe20000000018 */
[----:B------:R-:W-:Y:S06]  /*3fe0*/  BRA `(.L_x_13512) ;  /* 0x0000000400287947 */ /* 0x000fec0003800000 */
.L_x_13530:
        /* <DEDUP_REMOVED lines=21> */
.L_x_13539:
[----:B------:R-:W-:Y:S05]  /*4140*/  BSYNC B1 ;  /* 0x0000000000017941 */ /* 0x000fea0003800000 */
.L_x_13538:
[----:B------:R-:W-:Y:S01]  /*4150*/  LEA R3, R0, 0x37800000, 0x17 ;  /* 0x3780000000037811 */ /* 0x000fe200078eb8ff */
[----:B------:R-:W-:-:S05]  /*4160*/  IMAD.SHL.U32 R0, R2, 0x200000, RZ ;  /* 0x0020000002007824 */ /* 0x000fca00078e00ff */
[----:B------:R-:W-:-:S07]  /*4170*/  LOP3.LUT R0, R3, R0, R4, 0xfe, !PT ;  /* 0x0000000003007212 */ /* 0x000fce00078efe04 */
.L_x_13537:
[----:B------:R-:W-:Y:S05]  /*4180*/  BSYNC B0 ;  /* 0x0000000000007941 */ /* 0x000fea0003800000 */
.L_x_13536:
[----:B------:R-:W-:-:S04]  /*4190*/  F2FP.F16.F32.PACK_AB R0, RZ, R0 ;  /* 0x00000000ff00723e */ /* 0x000fc800000000ff */
[----:B------:R-:W-:Y:S01]  /*41a0*/  PRMT R24, R0, 0x7610, R24 ;  /* 0x0000761000187816 */ /* 0x000fe20000000018 */
[----:B------:R-:W-:Y:S06]  /*41b0*/  BRA `(.L_x_13512) ;  /* 0x0000000000b47947 */ /* 0x000fec0003800000 */
.L_x_13529:
        /* <DEDUP_REMOVED lines=14> */
.L_x_13543:
[----:B------:R-:W-:Y:S05]  /*42a0*/  BSYNC B0 ;  /* 0x0000000000007941 */ /* 0x000fea0003800000 */
.L_x_13542:
[----:B------:R-:W-:-:S04]  /*42b0*/  F2FP.F16.F32.PACK_AB R0, RZ, R0 ;  /* 0x00000000ff00723e */ /* 0x000fc800000000ff */
[----:B------:R-:W-:Y:S01]  /*42c0*/  PRMT R24, R0, 0x7610, R24 ;  /* 0x0000761000187816 */ /* 0x000fe20000000018 */
[----:B------:R-:W-:Y:S06]  /*42d0*/  BRA `(.L_x_13512) ;  /* 0x00000000006c7947 */ /* 0x000fec0003800000 */
.L_x_13517:
        /* <DEDUP_REMOVED lines=16> */
.L_x_13544:
[----:B------:R-:W-:Y:S01]  /*43e0*/  PRMT R24, RZ, 0x7610, R24 ;  /* 0x00007610ff187816 */ /* 0x000fe20000000018 */
[----:B------:R-:W-:Y:S06]  /*43f0*/  BRA `(.L_x_13512) ;  /* 0x0000000000247947 */ /* 0x000fec0003800000 */
.L_x_13541:
[----:B------:R-:W2:Y:S02]  /*4400*/  LDG.E.64 R2, desc[UR36][R2.64] ;  /* 0x0000002402027981 */ /* 0x000ea4000c1e1b00 */
[----:B--2---:R-:W0:Y:S02]  /*4410*/  I2F.U64 R0, R2 ;  /* 0x0000000200007312 */ /* 0x004e240000301000 */
[----:B0-----:R-:W-:-:S04]  /*4420*/  F2FP.F16.F32.PACK_AB R0, RZ, R0 ;  /* 0x00000000ff00723e */ /* 0x001fc800000000ff */
[----:B------:R-:W-:Y:S01]  /*4430*/  PRMT R24, R0, 0x7610, R24 ;  /* 0x0000761000187816 */ /* 0x000fe20000000018 */
[----:B------:R-:W-:Y:S06]  /*4440*/  BRA `(.L_x_13512) ;  /* 0x0000000000107947 */ /* 0x000fec0003800000 */
.L_x_13540:
[----:B------:R-:W2:Y:S02]  /*4450*/  LDG.E R2, desc[UR36][R2.64] ;  /* 0x0000002402027981 */ /* 0x000ea4000c1e1900 */
[----:B--2---:R-:W-:-:S04]  /*4460*/  I2FP.F32.U32 R0, R2 ;  /* 0x0000000200007245 */ /* 0x004fc80000201000 */
[----:B------:R-:W-:-:S04]  /*4470*/  F2FP.F16.F32.PACK_AB R0, RZ, R0 ;  /* 0x00000000ff00723e */ /* 0x000fc800000000ff */
[----:B------:R-:W-:-:S07]  /*4480*/  PRMT R24, R0, 0x7610, R24 ;  /* 0x0000761000187816 */ /* 0x000fce0000000018 */
.L_x_13512:
[----:B------:R-:W-:Y:S05]  /*4490*/  BSYNC B6 ;  /* 0x0000000000067941 */ /* 0x000fea0003800000 */
.L_x_13511:
        /* <DEDUP_REMOVED lines=13> */
[----:B------:R-:W0:Y:S03]  /*4570*/  @!P3 FRND.FTZ.FLOOR R0, R0 ;  /* 0x000000000000b307 */ /* 0x000e260000215000 */
[----:B------:R-:W-:-:S05]  /*4580*/  @!P2 HADD2.F32 R3, -RZ, R24.H0_H0 ;  /* 0x20000018ff03a230 */ /* 0x000fca0000004100 */
[----:B------:R-:W1:Y:S01]  /*4590*/  @!P1 FRND.FTZ.FLOOR R25, R25 ;  /* 0x0000001900199307 */ /* 0x000e620000215000 */
[----:B0-----:R-:W-:-:S07]  /*45a0*/  @!P3 F2FP.F16.F32.PACK_AB R4, RZ, R0 ;  /* 0x00000000ff04b23e */ /* 0x001fce00000000ff */
[----:B------:R-:W0:Y:S01]  /*45b0*/  @!P2 FRND.FTZ.FLOOR R3, R3 ;  /* 0x000000030003a307 */ /* 0x000e220000215000 */
[----:B-1----:R-:W-:-:S07]  /*45c0*/  @!P1 F2FP.F16.F32.PACK_AB R23, RZ, R25 ;  /* 0x00000019ff17923e */ /* 0x002fce00000000ff */
[----:B------:R-:W1:Y:S01]  /*45d0*/  @!P0 FRND.FTZ.FLOOR R2, R2 ;  /* 0x0000000200028307 */ /* 0x000e620000215000 */
        /* <DEDUP_REMOVED lines=26> */
.L_x_13550:
[----:B------:R-:W-:Y:S02]  /*4780*/  HADD2.F32 R5, -RZ, R4.H0_H0 ;  /* 0x20000004ff057230 */ /* 0x000fe40000004100 */
[----:B------:R-:W-:-:S04]  /*4790*/  IMAD.MOV.U32 R17, RZ, RZ, R27 ;  /* 0x000000ffff117224 */ /* 0x000fc800078e001b */
[----:B------:R-:W0:Y:S02]  /*47a0*/  F2I.S64.TRUNC R4, R5 ;  /* 0x0000000500047311 */ /* 0x000e24000020d900 */
[----:B0-----:R0:W-:Y:S01]  /*47b0*/  STG.E.U8 desc[UR36][R2.64], R4 ;  /* 0x0000000402007986 */ /* 0x0011e2000c101124 */
[----:B------:R-:W-:Y:S05]  /*47c0*/  BRA `(.L_x_13546) ;  /* 0x0000000c00d47947 */ /* 0x000fea0003800000 */
.L_x_13549:
        /* <DEDUP_REMOVED lines=11> */
.L_x_13553:
[----:B------:R-:W-:Y:S02]  /*4880*/  HADD2.F32 R4, -RZ, R4.H0_H0 ;  /* 0x20000004ff047230 */ /* 0x000fe40000004100 */
[----:B------:R-:W-:Y:S02]  /*4890*/  IMAD.MOV.U32 R17, RZ, RZ, R27 ;  /* 0x000000ffff117224 */ /* 0x000fe400078e001b */
[----:B------:R-:W0:Y:S02]  /*48a0*/  F2I.FTZ.TRUNC.NTZ R5, R4 ;  /* 0x0000000400057305 */ /* 0x000e24000021f100 */
[----:B0-----:R0:W-:Y:S01]  /*48b0*/  STG.E desc[UR36][R2.64], R5 ;  /* 0x0000000502007986 */ /* 0x0011e2000c101924 */
[----:B------:R-:W-:Y:S05]  /*48c0*/  BRA `(.L_x_13546) ;  /* 0x0000000c00947947 */ /* 0x000fea0003800000 */
.L_x_13552:
[----:B------:R-:W-:Y:S02]  /*48d0*/  HADD2.F32 R4, -RZ, R4.H0_H0 ;  /* 0x20000004ff047230 */ /* 0x000fe40000004100 */
[----:B------:R-:W-:Y:S02]  /*48e0*/  IMAD.MOV.U32 R17, RZ, RZ, R27 ;  /* 0x000000ffff117224 */ /* 0x000fe400078e001b */
[----:B------:R-:W0:Y:S02]  /*48f0*/  F2I.FTZ.TRUNC.NTZ R5, R4 ;  /* 0x0000000400057305 */ /* 0x000e24000021f100 */
[----:B0-----:R0:W-:Y:S01]  /*4900*/  STG.E.U16 desc[UR36][R2.64], R5 ;  /* 0x0000000502007986 */ /* 0x0011e2000c101524 */
[----:B------:R-:W-:Y:S05]  /*4910*/  BRA `(.L_x_13546) ;  /* 0x0000000c00807947 */ /* 0x000fea0003800000 */
.L_x_13548:
        /* <DEDUP_REMOVED lines=10> */
.L_x_13555:
[----:B------:R0:W-:Y:S01]  /*49c0*/  STG.E.U16 desc[UR36][R2.64], R4 ;  /* 0x0000000402007986 */ /* 0x0001e2000c101524 */
[----:B------:R-:W-:Y:S01]  /*49d0*/  IMAD.MOV.U32 R17, RZ, RZ, R27 ;  /* 0x000000ffff117224 */ /* 0x000fe200078e001b */
[----:B------:R-:W-:Y:S06]  /*49e0*/  BRA `(.L_x_13546) ;  /* 0x0000000c004c7947 */ /* 0x000fec0003800000 */
.L_x_13554:
        /* <DEDUP_REMOVED lines=11> */
.L_x_13557:
[----:B------:R-:W-:Y:S02]  /*4aa0*/  HADD2.F32 R0, -RZ, R4.H0_H0 ;  /* 0x20000004ff007230 */ /* 0x000fe40000004100 */
[----:B------:R-:W-:-:S03]  /*4ab0*/  IMAD.MOV.U32 R17, RZ, RZ, R27 ;  /* 0x000000ffff117224 */ /* 0x000fc600078e001b */
[----:B------:R-:W-:-:S04]  /*4ac0*/  F2FP.F16.F32.PACK_AB R0, RZ, R0 ;  /* 0x00000000ff00723e */ /* 0x000fc800000000ff */
[----:B------:R-:W-:-:S05]  /*4ad0*/  PRMT R0, R0, 0x5410, RZ ;  /* 0x0000541000007816 */ /* 0x000fca00000000ff */
[----:B------:R0:W-:Y:S01]  /*4ae0*/  STG.E desc[UR36][R2.64], R0 ;  /* 0x0000000002007986 */ /* 0x0001e2000c101924 */
[----:B------:R-:W-:Y:S05]  /*4af0*/  BRA `(.L_x_13546) ;  /* 0x0000000c00087947 */ /* 0x000fea0003800000 */
.L_x_13556:
[----:B------:R-:W-:Y:S02]  /*4b00*/  HADD2.F32 R4, -RZ, R4.H0_H0 ;  /* 0x20000004ff047230 */ /* 0x000fe40000004100 */
[----:B------:R-:W-:-:S03]  /*4b10*/  IMAD.MOV.U32 R17, RZ, RZ, R27 ;  /* 0x000000ffff117224 */ /* 0x000fc600078e001b */
[----:B------:R-:W-:-:S06]  /*4b20*/  FMUL.FTZ R4, R4, 1 ;  /* 0x3f80000004047820 */ /* 0x000fcc0000410000 */
[----:B------:R-:W0:Y:S02]  /*4b30*/  F2F.F64.F32 R4, R4 ;  /* 0x0000000400047310 */ /* 0x000e240000201800 */
[----:B0-----:R0:W-:Y:S01]  /*4b40*/  STG.E.64 desc[UR36][R2.64], R4 ;  /* 0x0000000402007986 */ /* 0x0011e2000c101b24 */
[----:B------:R-:W-:Y:S05]  /*4b50*/  BRA `(.L_x_13546) ;  /* 0x0000000800f07947 */ /* 0x000fea0003800000 */
.L_x_13547:
        /* <DEDUP_REMOVED lines=14> */
.L_x_13560:
[----:B------:R-:W-:Y:S01]  /*4c40*/  HADD2.F32 R4, -RZ, R4.H0_H0 ;  /* 0x20000004ff047230 */ /* 0x000fe20000004100 */
[----:B------:R-:W-:Y:S01]  /*4c50*/  CS2R R6, SRZ ;  /* 0x0000000000067805 */ /* 0x000fe2000001ff00 */
[----:B------:R-:W-:-:S03]  /*4c60*/  IMAD.MOV.U32 R17, RZ, RZ, R27 ;  /* 0x000000ffff117224 */ /* 0x000fc600078e001b */
[----:B------:R-:W-:-:S06]  /*4c70*/  FMUL.FTZ R4, R4, 1 ;  /* 0x3f80000004047820 */ /* 0x000fcc0000410000 */
[----:B------:R-:W0:Y:S02]  /*4c80*/  F2F.F64.F32 R4, R4 ;  /* 0x0000000400047310 */ /* 0x000e240000201800 */
[----:B0-----:R0:W-:Y:S01]  /*4c90*/  STG.E.128 desc[UR36][R2.64], R4 ;  /* 0x0000000402007986 */ /* 0x0011e2000c101d24 */
[----:B------:R-:W-:Y:S05]  /*4ca0*/  BRA `(.L_x_13546) ;  /* 0x00000008009c7947 */ /* 0x000fea0003800000 */
.L_x_13559:
        /* <DEDUP_REMOVED lines=21> */
.L_x_13564:
[----:B------:R-:W-:Y:S05]  /*4e00*/  BSYNC B0 ;  /* 0x0000000000007941 */ /* 0x000fea0003800000 */
.L_x_13563:
[----:B------:R-:W-:Y:S01]  /*4e10*/  LOP3.LUT R5, R0, R5, RZ, 0xfc, !PT ;  /* 0x0000000500057212 */ /* 0x000fe200078efcff */
[----:B------:R-:W-:-:S04]  /*4e20*/  IMAD.MOV.U32 R17, RZ, RZ, R27 ;  /* 0x000000ffff117224 */ /* 0x000fc800078e001b */
[----:B------:R0:W-:Y:S01]  /*4e30*/  STG.E.U8 desc[UR36][R2.64], R5 ;  /* 0x0000000502007986 */ /* 0x0001e2000c101124 */
[----:B------:R-:W-:Y:S05]  /*4e40*/  BRA `(.L_x_13546) ;  /* 0x0000000800347947 */ /* 0x000fea0003800000 */
.L_x_13562:
        /* <DEDUP_REMOVED lines=13> */
.L_x_13566:
[----:B------:R-:W-:Y:S01]  /*4f20*/  IMAD.MOV.U32 R0, RZ, RZ, 0x7f ;  /* 0x0000007fff007424 */ /* 0x000fe200078e00ff */
[----:B------:R-:W-:-:S04]  /*4f30*/  ISETP.GT.U32.AND P0, PT, R4, 0x7f800000, PT ;  /* 0x7f8000000400780c */ /* 0x000fc80003f04070 */
[----:B------:R-:W-:-:S09]  /*4f40*/  SEL R0, R0, 0x7c, P0 ;  /* 0x0000007c00007807 */ /* 0x000fd20000000000 */
.L_x_13567:
[----:B------:R-:W-:Y:S05]  /*4f50*/  BSYNC B0 ;  /* 0x0000000000007941 */ /* 0x000fea0003800000 */
.L_x_13565:
[----:B------:R-:W-:Y:S01]  /*4f60*/  LOP3.LUT R4, R5, 0x80000000, RZ, 0xc0, !PT ;  /* 0x8000000005047812 */ /* 0x000fe200078ec0ff */
[----:B------:R-:W-:-:S03]  /*4f70*/  IMAD.MOV.U32 R17, RZ, RZ, R27 ;  /* 0x000000ffff117224 */ /* 0x000fc600078e001b */
[----:B------:R-:W-:-:S04]  /*4f80*/  SHF.R.U32.HI R5, RZ, 0x18, R4 ;  /* 0x00000018ff057819 */ /* 0x000fc80000011604 */
[----:B------:R-:W-:-:S05]  /*4f90*/  LOP3.LUT R5, R0, R5, RZ, 0xfc, !PT ;  /* 0x0000000500057212 */ /* 0x000fca00078efcff */
[----:B------:R0:W-:Y:S01]  /*4fa0*/  STG.E.U8 desc[UR36][R2.64], R5 ;  /* 0x0000000502007986 */ /* 0x0001e2000c101124 */
[----:B------:R-:W-:Y:S05]  /*4fb0*/  BRA `(.L_x_13546) ;  /* 0x0000000400d87947 */ /* 0x000fea0003800000 */
.L_x_13561:
[----:B------:R-:W-:Y:S02]  /*4fc0*/  HADD2.F32 R0, -RZ, R4.H0_H0 ;  /* 0x20000004ff007230 */ /* 0x000fe40000004100 */
[----:B------:R-:W-:-:S03]  /*4fd0*/  IMAD.MOV.U32 R17, RZ, RZ, R27 ;  /* 0x000000ffff117224 */ /* 0x000fc600078e001b */
[----:B------:R-:W-:-:S05]  /*4fe0*/  F2FP.BF16.F32.PACK_AB R0, RZ, R0 ;  /* 0x00000000ff00723e */ /* 0x000fca00000010ff */
[----:B------:R0:W-:Y:S01]  /*4ff0*/  STG.E.U16 desc[UR36][R2.64], R0 ;  /* 0x0000000002007986 */ /* 0x0001e2000c101524 */
[----:B------:R-:W-:Y:S05]  /*5000*/  BRA `(.L_x_13546) ;  /* 0x0000000400c47947 */ /* 0x000fea0003800000 */
.L_x_13558:
        /* <DEDUP_REMOVED lines=13> */
.L_x_13570:
        /* <DEDUP_REMOVED lines=17> */
.L_x_13573:
[----:B------:R-:W-:-:S04]  /*51f0*/  LOP3.LUT R0, R7, 0x80000000, RZ, 0xc0, !PT ;  /* 0x8000000007007812 */ /* 0x000fc800078ec0ff */
[----:B------:R-:W-:-:S04]  /*5200*/  SHF.R.U32.HI R5, RZ, 0x18, R0 ;  /* 0x00000018ff057819 */ /* 0x000fc80000011600 */
[----:B------:R-:W-:-:S04]  /*5210*/  LOP3.LUT R4, R4, R5, RZ, 0xfc, !PT ;  /* 0x0000000504047212 */ /* 0x000fc800078efcff */
[----:B------:R-:W-:-:S07]  /*5220*/  PRMT R0, R4, 0x7610, R0 ;  /* 0x0000761004007816 */ /* 0x000fce0000000000 */
.L_x_13572:
[----:B------:R-:W-:Y:S05]  /*5230*/  BSYNC B0 ;  /* 0x0000000000007941 */ /* 0x000fea0003800000 */
.L_x_13571:
[----:B------:R3:W-:Y:S01]  /*5240*/  STG.E.U8 desc[UR36][R2.64], R0 ;  /* 0x0000000002007986 */ /* 0x0007e2000c101124 */
[----:B------:R-:W-:Y:S01]  /*5250*/  IMAD.MOV.U32 R17, RZ, RZ, R27 ;  /* 0x000000ffff117224 */ /* 0x000fe200078e001b */
[----:B------:R-:W-:Y:S06]  /*5260*/  BRA `(.L_x_13546) ;  /* 0x00000004002c7947 */ /* 0x000fec0003800000 */
.L_x_13569:
        /* <DEDUP_REMOVED lines=17> */
.L_x_13576:
[----:B------:R-:W-:-:S04]  /*5380*/  LOP3.LUT R0, R7, 0x80000000, RZ, 0xc0, !PT ;  /* 0x8000000007007812 */ /* 0x000fc800078ec0ff */
[----:B------:R-:W-:-:S04]  /*5390*/  SHF.R.U32.HI R5, RZ, 0x18, R0 ;  /* 0x00000018ff057819 */ /* 0x000fc80000011600 */
[----:B------:R-:W-:-:S04]  /*53a0*/  LOP3.LUT R4, R4, R5, RZ, 0xfc, !PT ;  /* 0x0000000504047212 */ /* 0x000fc800078efcff */
[----:B------:R-:W-:-:S07]  /*53b0*/  PRMT R0, R4, 0x7610, R0 ;  /* 0x0000761004007816 */ /* 0x000fce0000000000 */
.L_x_13575:
[----:B------:R-:W-:Y:S05]  /*53c0*/  BSYNC B0 ;  /* 0x0000000000007941 */ /* 0x000fea0003800000 */
.L_x_13574:
[----:B------:R0:W-:Y:S01]  /*53d0*/  STG.E.U8 desc[UR36][R2.64], R0 ;  /* 0x0000000002007986 */ /* 0x0001e2000c101124 */
[----:B------:R-:W-:Y:S01]  /*53e0*/  IMAD.MOV.U32 R17, RZ, RZ, R27 ;  /* 0x000000ffff117224 */ /* 0x000fe200078e001b */
[----:B------:R-:W-:Y:S06]  /*53f0*/  BRA `(.L_x_13546) ;  /* 0x0000000000c87947 */ /* 0x000fec0003800000 */
.L_x_13568:
        /* <DEDUP_REMOVED lines=23> */
.L_x_13551:
        /* <DEDUP_REMOVED lines=16> */
.L_x_13579:
[----:B------:R-:W-:Y:S01]  /*5670*/  IMAD.MOV.U32 R17, RZ, RZ, R27 ;  /* 0x000000ffff117224 */ /* 0x000fe200078e001b */
[----:B------:R-:W-:Y:S06]  /*5680*/  BRA `(.L_x_13546) ;  /* 0x0000000000247947 */ /* 0x000fec0003800000 */
.L_x_13578:
[----:B------:R-:W-:Y:S02]  /*5690*/  HADD2.F32 R4, -RZ, R4.H0_H0 ;  /* 0x20000004ff047230 */ /* 0x000fe40000004100 */
[----:B------:R-:W-:-:S04]  /*56a0*/  IMAD.MOV.U32 R17, RZ, RZ, R27 ;  /* 0x000000ffff117224 */ /* 0x000fc800078e001b */
[----:B------:R-:W0:Y:S02]  /*56b0*/  F2I.U64.TRUNC R4, R4 ;  /* 0x0000000400047311 */ /* 0x000e24000020d800 */
[----:B0-----:R2:W-:Y:S01]  /*56c0*/  STG.E.64 desc[UR36][R2.64], R4 ;  /* 0x0000000402007986 */ /* 0x0015e2000c101b24 */
[----:B------:R-:W-:Y:S05]  /*56d0*/  BRA `(.L_x_13546) ;  /* 0x0000000000107947 */ /* 0x000fea0003800000 */
.L_x_13577:
[----:B------:R-:W-:Y:S02]  /*56e0*/  HADD2.F32 R4, -RZ, R4.H0_H0 ;  /* 0x20000004ff047230 */ /* 0x000fe40000004100 */
[----:B------:R-:W-:Y:S02]  /*56f0*/  IMAD.MOV.U32 R17, RZ, RZ, R27 ;  /* 0x000000ffff117224 */ /* 0x000fe400078e001b */
[----:B------:R-:W0:Y:S02]  /*5700*/  F2I.FTZ.U32.TRUNC.NTZ R5, R4 ;  /* 0x0000000400057305 */ /* 0x000e24000021f000 */
[----:B0-----:R0:W-:Y:S03]  /*5710*/  STG.E desc[UR36][R2.64], R5 ;  /* 0x0000000502007986 */ /* 0x0011e6000c101924 */
.L_x_13546:
[----:B------:R-:W-:Y:S05]  /*5720*/  BSYNC B6 ;  /* 0x0000000000067941 */ /* 0x000fea0003800000 */
.L_x_13545:
        /* <DEDUP_REMOVED lines=25> */
.L_x_13585:
[----:B------:R-:W-:-:S06]  /*58c0*/  HADD2.F32 R5, -RZ, R24.H0_H0 ;  /* 0x20000018ff057230 */ /* 0x000fcc0000004100 */
[----:B------:R-:W0:Y:S02]  /*58d0*/  F2I.S64.TRUNC R4, R5 ;  /* 0x0000000500047311 */ /* 0x000e24000020d900 */
[----:B0-----:R0:W-:Y:S01]  /*58e0*/  STG.E.U8 desc[UR36][R2.64], R4 ;  /* 0x0000000402007986 */ /* 0x0011e2000c101124 */
[----:B------:R-:W-:Y:S05]  /*58f0*/  BRA `(.L_x_13587) ;  /* 0x0000000c00847947 */ /* 0x000fea0003800000 */
.L_x_13584:
        /* <DEDUP_REMOVED lines=10> */
.L_x_13589:
[----:B------:R-:W-:-:S04]  /*59a0*/  HADD2.F32 R24, -RZ, R24.H0_H0 ;  /* 0x20000018ff187230 */ /* 0x000fc80000004100 */
[----:B------:R-:W0:Y:S02]  /*59b0*/  F2I.FTZ.TRUNC.NTZ R5, R24 ;  /* 0x0000001800057305 */ /* 0x000e24000021f100 */
[----:B0-----:R0:W-:Y:S01]  /*59c0*/  STG.E desc[UR36][R2.64], R5 ;  /* 0x0000000502007986 */ /* 0x0011e2000c101924 */
[----:B------:R-:W-:Y:S05]  /*59d0*/  BRA `(.L_x_13587) ;  /* 0x0000000c004c7947 */ /* 0x000fea0003800000 */
.L_x_13588:
[----:B------:R-:W-:-:S04]  /*59e0*/  HADD2.F32 R24, -RZ, R24.H0_H0 ;  /* 0x20000018ff187230 */ /* 0x000fc80000004100 */
[----:B------:R-:W0:Y:S02]  /*59f0*/  F2I.FTZ.TRUNC.NTZ R5, R24 ;  /* 0x0000001800057305 */ /* 0x000e24000021f100 */
[----:B0-----:R0:W-:Y:S01]  /*5a00*/  STG.E.U16 desc[UR36][R2.64], R5 ;  /* 0x0000000502007986 */ /* 0x0011e2000c101524 */
[----:B------:R-:W-:Y:S05]  /*5a10*/  BRA `(.L_x_13587) ;  /* 0x0000000c003c7947 */ /* 0x000fea0003800000 */
.L_x_13583:
        /* <DEDUP_REMOVED lines=9> */
.L_x_13591:
[----:B------:R0:W-:Y:S01]  /*5ab0*/  STG.E.U16 desc[UR36][R2.64], R24 ;  /* 0x0000001802007986 */ /* 0x0001e2000c101524 */
[----:B------:R-:W-:Y:S05]  /*5ac0*/  BRA `(.L_x_13587) ;  /* 0x0000000c00107947 */ /* 0x000fea0003800000 */
.L_x_13590:
        /* <DEDUP_REMOVED lines=10> */
.L_x_13593:
[----:B------:R-:W-:-:S05]  /*5b70*/  HADD2.F32 R0, -RZ, R24.H0_H0 ;  /* 0x20000018ff007230 */ /* 0x000fca0000004100 */
[----:B------:R-:W-:-:S04]  /*5b80*/  F2FP.F16.F32.PACK_AB R0, RZ, R0 ;  /* 0x00000000ff00723e */ /* 0x000fc800000000ff */
[----:B------:R-:W-:-:S05]  /*5b90*/  PRMT R0, R0, 0x5410, RZ ;  /* 0x0000541000007816 */ /* 0x000fca00000000ff */
[----:B------:R0:W-:Y:S01]  /*5ba0*/  STG.E desc[UR36][R2.64], R0 ;  /* 0x0000000002007986 */ /* 0x0001e2000c101924 */
[----:B------:R-:W-:Y:S05]  /*5bb0*/  BRA `(.L_x_13587) ;  /* 0x0000000800d47947 */ /* 0x000fea0003800000 */
.L_x_13592:
[----:B------:R-:W-:-:S05]  /*5bc0*/  HADD2.F32 R4, -RZ, R24.H0_H0 ;  /* 0x20000018ff047230 */ /* 0x000fca0000004100 */
[----:B------:R-:W-:-:S06]  /*5bd0*/  FMUL.FTZ R4, R4, 1 ;  /* 0x3f80000004047820 */ /* 0x000fcc0000410000 */
[----:B------:R-:W0:Y:S02]  /*5be0*/  F2F.F64.F32 R4, R4 ;  /* 0x0000000400047310 */ /* 0x000e240000201800 */
[----:B0-----:R0:W-:Y:S01]  /*5bf0*/  STG.E.64 desc[UR36][R2.64], R4 ;  /* 0x0000000402007986 */ /* 0x0011e2000c101b24 */
[----:B------:R-:W-:Y:S05]  /*5c00*/  BRA `(.L_x_13587) ;  /* 0x0000000800c07947 */ /* 0x000fea0003800000 */
.L_x_13582:
        /* <DEDUP_REMOVED lines=13> */
.L_x_13596:
[----:B------:R-:W-:Y:S01]  /*5ce0*/  HADD2.F32 R24, -RZ, R24.H0_H0 ;  /* 0x20000018ff187230 */ /* 0x000fe20000004100 */
[----:B------:R-:W-:-:S04]  /*5cf0*/  CS2R R6, SRZ ;  /* 0x0000000000067805 */ /* 0x000fc8000001ff00 */
[----:B------:R-:W-:-:S06]  /*5d00*/  FMUL.FTZ R4, R24, 1 ;  /* 0x3f80000018047820 */ /* 0x000fcc0000410000 */
[----:B------:R-:W0:Y:S02]  /*5d10*/  F2F.F64.F32 R4, R4 ;  /* 0x0000000400047310 */ /* 0x000e240000201800 */
[----:B0-----:R0:W-:Y:S01]  /*5d20*/  STG.E.128 desc[UR36][R2.64], R4 ;  /* 0x0000000402007986 */ /* 0x0011e2000c101d24 */
[----:B------:R-:W-:Y:S05]  /*5d30*/  BRA `(.L_x_13587) ;  /* 0x0000000800747947 */ /* 0x000fea0003800000 */
.L_x_13595:
        /* <DEDUP_REMOVED lines=21> */
.L_x_13600:
[----:B------:R-:W-:Y:S05]  /*5e90*/  BSYNC B0 ;  /* 0x0000000000007941 */ /* 0x000fea0003800000 */
.L_x_13599:
[----:B------:R-:W-:-:S05]  /*5ea0*/  LOP3.LUT R5, R0, R5, RZ, 0xfc, !PT ;  /* 0x0000000500057212 */ /* 0x000fca00078efcff */
[----:B------:R0:W-:Y:S01]  /*5eb0*/  STG.E.U8 desc[UR36][R2.64], R5 ;  /* 0x0000000502007986 */ /* 0x0001e2000c101124 */
[----:B------:R-:W-:Y:S05]  /*5ec0*/  BRA `(.L_x_13587) ;  /* 0x0000000800107947 */ /* 0x000fea0003800000 */
.L_x_13598:
        /* <DEDUP_REMOVED lines=13> */
.L_x_13602:
[----:B------:R-:W-:Y:S01]  /*5fa0*/  IMAD.MOV.U32 R0, RZ, RZ, 0x7f ;  /* 0x0000007fff007424 */ /* 0x000fe200078e00ff */
[----:B------:R-:W-:-:S04]  /*5fb0*/  ISETP.GT.U32.AND P0, PT, R4, 0x7f800000, PT ;  /* 0x7f8000000400780c */ /* 0x000fc80003f04070 */
[----:B------:R-:W-:-:S09]  /*5fc0*/  SEL R0, R0, 0x7c, P0 ;  /* 0x0000007c00007807 */ /* 0x000fd20000000000 */
.L_x_13603:
[----:B------:R-:W-:Y:S05]  /*5fd0*/  BSYNC B0 ;  /* 0x0000000000007941 */ /* 0x000fea0003800000 */
.L_x_13601:
[----:B------:R-:W-:-:S04]  /*5fe0*/  LOP3.LUT R4, R5, 0x80000000, RZ, 0xc0, !PT ;  /* 0x8000000005047812 */ /* 0x000fc800078ec0ff */
[----:B------:R-:W-:-:S04]  /*5ff0*/  SHF.R.U32.HI R5, RZ, 0x18, R4 ;  /* 0x00000018ff057819 */ /* 0x000fc80000011604 */
[----:B------:R-:W-:-:S05]  /*6000*/  LOP3.LUT R5, R0, R5, RZ, 0xfc, !PT ;  /* 0x0000000500057212 */ /* 0x000fca00078efcff */
[----:B------:R0:W-:Y:S01]  /*6010*/  STG.E.U8 desc[UR36][R2.64], R5 ;  /* 0x0000000502007986 */ /* 0x0001e2000c101124 */
[----:B------:R-:W-:Y:S05]  /*6020*/  BRA `(.L_x_13587) ;  /* 0x0000000400b87947 */ /* 0x000fea0003800000 */
.L_x_13597:
[----:B------:R-:W-:-:S05]  /*6030*/  HADD2.F32 R0, -RZ, R24.H0_H0 ;  /* 0x20000018ff007230 */ /* 0x000fca0000004100 */
[----:B------:R-:W-:-:S05]  /*6040*/  F2FP.BF16.F32.PACK_AB R0, RZ, R0 ;  /* 0x00000000ff00723e */ /* 0x000fca00000010ff */
[----:B------:R0:W-:Y:S01]  /*6050*/  STG.E.U16 desc[UR36][R2.64], R0 ;  /* 0x0000000002007986 */ /* 0x0001e2000c101524 */
[----:B------:R-:W-:Y:S05]  /*6060*/  BRA `(.L_x_13587) ;  /* 0x0000000400a87947 */ /* 0x000fea0003800000 */
.L_x_13594:
        /* <DEDUP_REMOVED lines=12> */
.L_x_13606:
        /* <DEDUP_REMOVED lines=17> */
.L_x_13609:
[----:B------:R-:W-:-:S04]  /*6240*/  LOP3.LUT R0, R7, 0x80000000, RZ, 0xc0, !PT ;  /* 0x8000000007007812 */ /* 0x000fc800078ec0ff */
[----:B------:R-:W-:-:S04]  /*6250*/  SHF.R.U32.HI R5, RZ, 0x18, R0 ;  /* 0x00000018ff057819 */ /* 0x000fc80000011600 */
[----:B------:R-:W-:-:S04]  /*6260*/  LOP3.LUT R4, R4, R5, RZ, 0xfc, !PT ;  /* 0x0000000504047212 */ /* 0x000fc800078efcff */
[----:B------:R-:W-:-:S07]  /*6270*/  PRMT R0, R4, 0x7610, R0 ;  /* 0x0000761004007816 */ /* 0x000fce0000000000 */
.L_x_13608:
[----:B------:R-:W-:Y:S05]  /*6280*/  BSYNC B0 ;  /* 0x0000000000007941 */ /* 0x000fea0003800000 */
.L_x_13607:
[----:B------:R3:W-:Y:S01]  /*6290*/  STG.E.U8 desc[UR36][R2.64], R0 ;  /* 0x0000000002007986 */ /* 0x0007e2000c101124 */
[----:B------:R-:W-:Y:S05]  /*62a0*/  BRA `(.L_x_13587) ;  /* 0x0000000400187947 */ /* 0x000fea0003800000 */
.L_x_13605:
        /* <DEDUP_REMOVED lines=17> */
.L_x_13612:
[----:B------:R-:W-:-:S04]  /*63c0*/  LOP3.LUT R0, R7, 0x80000000, RZ, 0xc0, !PT ;  /* 0x8000000007007812 */ /* 0x000fc800078ec0ff */
[----:B------:R-:W-:-:S04]  /*63d0*/  SHF.R.U32.HI R5, RZ, 0x18, R0 ;  /* 0x00000018ff057819 */ /* 0x000fc80000011600 */
[----:B------:R-:W-:-:S04]  /*63e0*/  LOP3.LUT R4, R4, R5, RZ, 0xfc, !PT ;  /* 0x0000000504047212 */ /* 0x000fc800078efcff */
[----:B------:R-:W-:-:S07]  /*63f0*/  PRMT R0, R4, 0x7610, R0 ;  /* 0x0000761004007816 */ /* 0x000fce0000000000 */
.L_x_13611:
[----:B------:R-:W-:Y:S05]  /*6400*/  BSYNC B0 ;  /* 0x0000000000007941 */ /* 0x000fea0003800000 */
.L_x_13610:
[----:B------:R0:W-:Y:S01]  /*6410*/  STG.E.U8 desc[UR36][R2.64], R0 ;  /* 0x0000000002007986 */ /* 0x0001e2000c101124 */
[----:B------:R-:W-:Y:S05]  /*6420*/  BRA `(.L_x_13587) ;  /* 0x0000000000b87947 */ /* 0x000fea0003800000 */
.L_x_13604:
        /* <DEDUP_REMOVED lines=22> */
.L_x_13586:
        /* <DEDUP_REMOVED lines=16> */
.L_x_13615:
[----:B------:R-:W-:Y:S05]  /*6690*/  BRA `(.L_x_13587) ;  /* 0x00000000001c7947 */ /* 0x000fea0003800000 */
.L_x_13614:
[----:B------:R-:W-:-:S06]  /*66a0*/  HADD2.F32 R4, -RZ, R24.H0_H0 ;  /* 0x20000018ff047230 */ /* 0x000fcc0000004100 */
[----:B------:R-:W0:Y:S02]  /*66b0*/  F2I.U64.TRUNC R4, R4 ;  /* 0x0000000400047311 */ /* 0x000e24000020d800 */
[----:B0-----:R2:W-:Y:S01]  /*66c0*/  STG.E.64 desc[UR36][R2.64], R4 ;  /* 0x0000000402007986 */ /* 0x0015e2000c101b24 */
[----:B------:R-:W-:Y:S05]  /*66d0*/  BRA `(.L_x_13587) ;  /* 0x00000000000c7947 */ /* 0x000fea0003800000 */
.L_x_13613:
[----:B------:R-:W-:-:S04]  /*66e0*/  HADD2.F32 R24, -RZ, R24.H0_H0 ;  /* 0x20000018ff187230 */ /* 0x000fc80000004100 */
[----:B------:R-:W0:Y:S02]  /*66f0*/  F2I.FTZ.U32.TRUNC.NTZ R5, R24 ;  /* 0x0000001800057305 */ /* 0x000e24000021f000 */
[----:B0-----:R0:W-:Y:S02]  /*6700*/  STG.E desc[UR36][R2.64], R5 ;  /* 0x0000000502007986 */ /* 0x0011e4000c101924 */
.L_x_13587:
        /* <DEDUP_REMOVED lines=25> */
.L_x_13619:
[----:B------:R-:W-:-:S06]  /*68a0*/  HADD2.F32 R5, -RZ, R23.H0_H0 ;  /* 0x20000017ff057230 */ /* 0x000fcc0000004100 */
[----:B------:R-:W0:Y:S02]  /*68b0*/  F2I.S64.TRUNC R4, R5 ;  /* 0x0000000500047311 */ /* 0x000e24000020d900 */
[----:B0-----:R3:W-:Y:S01]  /*68c0*/  STG.E.U8 desc[UR36][R2.64], R4 ;  /* 0x0000000402007986 */ /* 0x0017e2000c101124 */
[----:B------:R-:W-:Y:S05]  /*68d0*/  BRA `(.L_x_13621) ;  /* 0x0000000c00847947 */ /* 0x000fea0003800000 */
.L_x_13618:
        /* <DEDUP_REMOVED lines=10> */
.L_x_13623:
[----:B------:R-:W-:-:S06]  /*6980*/  HADD2.F32 R23, -RZ, R23.H0_H0 ;  /* 0x20000017ff177230 */ /* 0x000fcc0000004100 */
[----:B------:R-:W0:Y:S02]  /*6990*/  F2I.FTZ.TRUNC.NTZ R23, R23 ;  /* 0x0000001700177305 */ /* 0x000e24000021f100 */
[----:B0-----:R2:W-:Y:S01]  /*69a0*/  STG.E desc[UR36][R2.64], R23 ;  /* 0x0000001702007986 */ /* 0x0015e2000c101924 */
[----:B------:R-:W-:Y:S05]  /*69b0*/  BRA `(.L_x_13621) ;  /* 0x0000000c004c7947 */ /* 0x000fea0003800000 */
.L_x_13622:
[----:B------:R-:W-:-:S06]  /*69c0*/  HADD2.F32 R23, -RZ, R23.H0_H0 ;  /* 0x20000017ff177230 */ /* 0x000fcc0000004100 */
[----:B------:R-:W0:Y:S02]  /*69d0*/  F2I.FTZ.TRUNC.NTZ R23, R23 ;  /* 0x0000001700177305 */ /* 0x000e24000021f100 */
[----:B0-----:R0:W-:Y:S01]  /*69e0*/  STG.E.U16 desc[UR36][R2.64], R23 ;  /* 0x0000001702007986 */ /* 0x0011e2000c101524 */
[----:B------:R-:W-:Y:S05]  /*69f0*/  BRA `(.L_x_13621) ;  /* 0x0000000c003c7947 */ /* 0x000fea0003800000 */
.L_x_13617:
        /* <DEDUP_REMOVED lines=9> */
.L_x_13625:
[----:B------:R0:W-:Y:S01]  /*6a90*/  STG.E.U16 desc[UR36][R2.64], R23 ;  /* 0x0000001702007986 */ /* 0x0001e2000c101524 */
[----:B------:R-:W-:Y:S05]  /*6aa0*/  BRA `(.L_x_13621) ;  /* 0x0000000c00107947 */ /* 0x000fea0003800000 */
.L_x_13624:
        /* <DEDUP_REMOVED lines=10> */
.L_x_13627:
[----:B------:R-:W-:-:S05]  /*6b50*/  HADD2.F32 R0, -RZ, R23.H0_H0 ;  /* 0x20000017ff007230 */ /* 0x000fca0000004100 */
[----:B------:R-:W-:-:S04]  /*6b60*/  F2FP.F16.F32.PACK_AB R0, RZ, R0 ;  /* 0x00000000ff00723e */ /* 0x000fc800000000ff */
[----:B------:R-:W-:-:S05]  /*6b70*/  PRMT R0, R0, 0x5410, RZ ;  /* 0x0000541000007816 */ /* 0x000fca00000000ff */
[----:B------:R0:W-:Y:S01]  /*6b80*/  STG.E desc[UR36][R2.64], R0 ;  /* 0x0000000002007986 */ /* 0x0001e2000c101924 */
[----:B------:R-:W-:Y:S05]  /*6b90*/  BRA `(.L_x_13621) ;  /* 0x0000000800d47947 */ /* 0x000fea0003800000 */
.L_x_13626:
[----:B------:R-:W-:-:S05]  /*6ba0*/  HADD2.F32 R4, -RZ, R23.H0_H0 ;  /* 0x20000017ff047230 */ /* 0x000fca0000004100 */
[----:B------:R-:W-:-:S06]  /*6bb0*/  FMUL.FTZ R4, R4, 1 ;  /* 0x3f80000004047820 */ /* 0x000fcc0000410000 */
[----:B------:R-:W0:Y:S02]  /*6bc0*/  F2F.F64.F32 R4, R4 ;  /* 0x0000000400047310 */ /* 0x000e240000201800 */
[----:B0-----:R0:W-:Y:S01]  /*6bd0*/  STG.E.64 desc[UR36][R2.64], R4 ;  /* 0x0000000402007986 */ /* 0x0011e2000c101b24 */
[----:B------:R-:W-:Y:S05]  /*6be0*/  BRA `(.L_x_13621) ;  /* 0x0000000800c07947 */ /* 0x000fea0003800000 */
.L_x_13616:
        /* <DEDUP_REMOVED lines=13> */
.L_x_13630:
[----:B------:R-:W-:Y:S01]  /*6cc0*/  HADD2.F32 R23, -RZ, R23.H0_H0 ;  /* 0x20000017ff177230 */ /* 0x000fe20000004100 */
[----:B------:R-:W-:-:S04]  /*6cd0*/  CS2R R6, SRZ ;  /* 0x0000000000067805 */ /* 0x000fc8000001ff00 */
[----:B------:R-:W-:-:S06]  /*6ce0*/  FMUL.FTZ R4, R23, 1 ;  /* 0x3f80000017047820 */ /* 0x000fcc0000410000 */
[----:B------:R-:W0:Y:S02]  /*6cf0*/  F2F.F64.F32 R4, R4 ;  /* 0x0000000400047310 */ /* 0x000e240000201800 */
[----:B0-----:R0:W-:Y:S01]  /*6d00*/  STG.E.128 desc[UR36][R2.64], R4 ;  /* 0x0000000402007986 */ /* 0x0011e2000c101d24 */
[----:B------:R-:W-:Y:S05]  /*6d10*/  BRA `(.L_x_13621) ;  /* 0x0000000800747947 */ /* 0x000fea0003800000 */
.L_x_13629:
        /* <DEDUP_REMOVED lines=21> */
.L_x_13634:
[----:B------:R-:W-:Y:S05]  /*6e70*/  BSYNC B0 ;  /* 0x0000000000007941 */ /* 0x000fea0003800000 */
.L_x_13633:
[----:B------:R-:W-:-:S05]  /*6e80*/  LOP3.LUT R5, R0, R5, RZ, 0xfc, !PT ;  /* 0x0000000500057212 */ /* 0x000fca00078efcff */
[----:B------:R0:W-:Y:S01]  /*6e90*/  STG.E.U8 desc[UR36][R2.64], R5 ;  /* 0x0000000502007986 */ /* 0x0001e2000c101124 */
[----:B------:R-:W-:Y:S05]  /*6ea0*/  BRA `(.L_x_13621) ;  /* 0x0000000800107947 */ /* 0x000fea0003800000 */
.L_x_13632:
        /* <DEDUP_REMOVED lines=13> */
.L_x_13636:
[----:B------:R-:W-:Y:S01]  /*6f80*/  IMAD.MOV.U32 R0, RZ, RZ, 0x7f ;  /* 0x0000007fff007424 */ /* 0x000fe200078e00ff */
[----:B------:R-:W-:-:S04]  /*6f90*/  ISETP.GT.U32.AND P0, PT, R4, 0x7f800000, PT ;  /* 0x7f8000000400780c */ /* 0x000fc80003f04070 */
[----:B------:R-:W-:-:S09]  /*6fa0*/  SEL R0, R0, 0x7c, P0 ;  /* 0x0000007c00007807 */ /* 0x000fd20000000000 */
.L_x_13637:
[----:B------:R-:W-:Y:S05]  /*6fb0*/  BSYNC B0 ;  /* 0x0000000000007941 */ /* 0x000fea0003800000 */
.L_x_13635:
[----:B------:R-:W-:-:S04]  /*6fc0*/  LOP3.LUT R4, R23, 0x80000000, RZ, 0xc0, !PT ;  /* 0x8000000017047812 */ /* 0x000fc800078ec0ff */
[----:B------:R-:W-:-:S04]  /*6fd0*/  SHF.R.U32.HI R5, RZ, 0x18, R4 ;  /* 0x00000018ff057819 */ /* 0x000fc80000011604 */
[----:B------:R-:W-:-:S05]  /*6fe0*/  LOP3.LUT R5, R0, R5, RZ, 0xfc, !PT ;  /* 0x0000000500057212 */ /* 0x000fca00078efcff */
[----:B------:R0:W-:Y:S01]  /*6ff0*/  STG.E.U8 desc[UR36][R2.64], R5 ;  /* 0x0000000502007986 */ /* 0x0001e2000c101124 */
[----:B------:R-:W-:Y:S05]  /*7000*/  BRA `(.L_x_13621) ;  /* 0x0000000400b87947 */ /* 0x000fea0003800000 */
.L_x_13631:
[----:B------:R-:W-:-:S05]  /*7010*/  HADD2.F32 R0, -RZ, R23.H0_H0 ;  /* 0x20000017ff007230 */ /* 0x000fca0000004100 */
[----:B------:R-:W-:-:S05]  /*7020*/  F2FP.BF16.F32.PACK_AB R0, RZ, R0 ;  /* 0x00000000ff00723e */ /* 0x000fca00000010ff */
[----:B------:R0:W-:Y:S01]  /*7030*/  STG.E.U16 desc[UR36][R2.64], R0 ;  /* 0x0000000002007986 */ /* 0x0001e2000c101524 */
[----:B------:R-:W-:Y:S05]  /*7040*/  BRA `(.L_x_13621) ;  /* 0x0000000400a87947 */ /* 0x000fea0003800000 */
.L_x_13628:
        /* <DEDUP_REMOVED lines=12> */
.L_x_13640:
        /* <DEDUP_REMOVED lines=17> */
.L_x_13643:
[----:B------:R-:W-:-:S04]  /*7220*/  LOP3.LUT R0, R23, 0x80000000, RZ, 0xc0, !PT ;  /* 0x8000000017007812 */ /* 0x000fc800078ec0ff */
[----:B------:R-:W-:-:S04]  /*7230*/  SHF.R.U32.HI R5, RZ, 0x18, R0 ;  /* 0x00000018ff057819 */ /* 0x000fc80000011600 */
[----:B------:R-:W-:-:S04]  /*7240*/  LOP3.LUT R4, R4, R5, RZ, 0xfc, !PT ;  /* 0x0000000504047212 */ /* 0x000fc800078efcff */
[----:B------:R-:W-:-:S07]  /*7250*/  PRMT R0, R4, 0x7610, R0 ;  /* 0x0000761004007816 */ /* 0x000fce0000000000 */
.L_x_13642:
[----:B------:R-:W-:Y:S05]  /*7260*/  BSYNC B0 ;  /* 0x0000000000007941 */ /* 0x000fea0003800000 */
.L_x_13641:
[----:B------:R0:W-:Y:S01]  /*7270*/  STG.E.U8 desc[UR36][R2.64], R0 ;  /* 0x0000000002007986 */ /* 0x0001e2000c101124 */
[----:B------:R-:W-:Y:S05]  /*7280*/  BRA `(.L_x_13621) ;  /* 0x0000000400187947 */ /* 0x000fea0003800000 */
.L_x_13639:
        /* <DEDUP_REMOVED lines=17> */
.L_x_13646:
[----:B------:R-:W-:-:S04]  /*73a0*/  LOP3.LUT R0, R23, 0x80000000, RZ, 0xc0, !PT ;  /* 0x8000000017007812 */ /* 0x000fc800078ec0ff */
[----:B------:R-:W-:-:S04]  /*73b0*/  SHF.R.U32.HI R5, RZ, 0x18, R0 ;  /* 0x00000018ff057819 */ /* 0x000fc80000011600 */
[----:B------:R-:W-:-:S04]  /*73c0*/  LOP3.LUT R4, R4, R5, RZ, 0xfc, !PT ;  /* 0x0000000504047212 */ /* 0x000fc800078efcff */
[----:B------:R-:W-:-:S07]  /*73d0*/  PRMT R0, R4, 0x7610, R0 ;  /* 0x0000761004007816 */ /* 0x000fce0000000000 */
.L_x_13645:
[----:B------:R-:W-:Y:S05]  /*73e0*/  BSYNC B0 ;  /* 0x0000000000007941 */ /* 0x000fea0003800000 */
.L_x_13644:
[----:B------:R0:W-:Y:S01]  /*73f0*/  STG.E.U8 desc[UR36][R2.64], R0 ;  /* 0x0000000002007986 */ /* 0x0001e2000c101124 */
[----:B------:R-:W-:Y:S05]  /*7400*/  BRA `(.L_x_13621) ;  /* 0x0000000000b87947 */ /* 0x000fea0003800000 */
.L_x_13638:
        /* <DEDUP_REMOVED lines=22> */
.L_x_13620:
        /* <DEDUP_REMOVED lines=16> */
.L_x_13649:
[----:B------:R-:W-:Y:S05]  /*7670*/  BRA `(.L_x_13621) ;  /* 0x00000000001c7947 */ /* 0x000fea0003800000 */
.L_x_13648:
[----:B------:R-:W-:-:S06]  /*7680*/  HADD2.F32 R4, -RZ, R23.H0_H0 ;  /* 0x20000017ff047230 */ /* 0x000fcc0000004100 */
[----:B------:R-:W0:Y:S02]  /*7690*/  F2I.U64.TRUNC R4, R4 ;  /* 0x0000000400047311 */ /* 0x000e24000020d800 */
[----:B0-----:R0:W-:Y:S01]  /*76a0*/  STG.E.64 desc[UR36][R2.64], R4 ;  /* 0x0000000402007986 */ /* 0x0011e2000c101b24 */
[----:B------:R-:W-:Y:S05]  /*76b0*/  BRA `(.L_x_13621) ;  /* 0x00000000000c7947 */ /* 0x000fea0003800000 */
.L_x_13647:
[----:B------:R-:W-:-:S06]  /*76c0*/  HADD2.F32 R23, -RZ, R23.H0_H0 ;  /* 0x20000017ff177230 */ /* 0x000fcc0000004100 */
[----:B------:R-:W0:Y:S02]  /*76d0*/  F2I.FTZ.U32.TRUNC.NTZ R23, R23 ;  /* 0x0000001700177305 */ /* 0x000e24000021f000 */
[----:B0-----:R0:W-:Y:S02]  /*76e0*/  STG.E desc[UR36][R2.64], R23 ;  /* 0x0000001702007986 */ /* 0x0011e4000c101924 */
.L_x_13621:
[----:B------:R-:W-:-:S07]  /*76f0*/  VIADD R17, R17, 0x80 ;  /* 0x0000008011117836 */ /* 0x000fce0000000000 */
.L_x_13581:
[----:B------:R-:W-:Y:S05]  /*7700*/  BSYNC B6 ;  /* 0x0000000000067941 */ /* 0x000fea0003800000 */
.L_x_13580:
        /* <DEDUP_REMOVED lines=23> */
.L_x_13653:
[----:B------:R-:W-:-:S06]  /*7880*/  HADD2.F32 R5, -RZ, R22.H0_H0 ;  /* 0x20000016ff057230 */ /* 0x000fcc0000004100 */
[----:B------:R-:W0:Y:S02]  /*7890*/  F2I.S64.TRUNC R4, R5 ;  /* 0x0000000500047311 */ /* 0x000e24000020d900 */
[----:B0-----:R-:W-:Y:S01]  /*78a0*/  STG.E.U8 desc[UR36][R2.64], R4 ;  /* 0x0000000402007986 */ /* 0x001fe2000c101124 */
[----:B------:R-:W-:Y:S05]  /*78b0*/  EXIT ;  /* 0x000000000000794d */ /* 0x000fea0003800000 */
.L_x_13652:
        /* <DEDUP_REMOVED lines=10> */
.L_x_13656:
[----:B------:R-:W-:-:S04]  /*7960*/  HADD2.F32 R22, -RZ, R22.H0_H0 ;  /* 0x20000016ff167230 */ /* 0x000fc80000004100 */
[----:B------:R-:W0:Y:S02]  /*7970*/  F2I.FTZ.TRUNC.NTZ R5, R22 ;  /* 0x0000001600057305 */ /* 0x000e24000021f100 */
[----:B0-----:R-:W-:Y:S01]  /*7980*/  STG.E desc[UR36][R2.64], R5 ;  /* 0x0000000502007986 */ /* 0x001fe2000c101924 */
[----:B------:R-:W-:Y:S05]  /*7990*/  EXIT ;  /* 0x000000000000794d */ /* 0x000fea0003800000 */
.L_x_13655:
[----:B------:R-:W-:-:S04]  /*79a0*/  HADD2.F32 R22, -RZ, R22.H0_H0 ;  /* 0x20000016ff167230 */ /* 0x000fc80000004100 */
[----:B------:R-:W0:Y:S02]  /*79b0*/  F2I.FTZ.TRUNC.NTZ R5, R22 ;  /* 0x0000001600057305 */ /* 0x000e24000021f100 */
[----:B0-----:R-:W-:Y:S01]  /*79c0*/  STG.E.U16 desc[UR36][R2.64], R5 ;  /* 0x0000000502007986 */ /* 0x001fe2000c101524 */
[----:B------:R-:W-:Y:S05]  /*79d0*/  EXIT ;  /* 0x000000000000794d */ /* 0x000fea0003800000 */
.L_x_13651:
        /* <DEDUP_REMOVED lines=9> */
.L_x_13658:
[----:B------:R-:W-:Y:S01]  /*7a70*/  STG.E.U16 desc[UR36][R2.64], R22 ;  /* 0x0000001602007986 */ /* 0x000fe2000c101524 */
[----:B------:R-:W-:Y:S05]  /*7a80*/  EXIT ;  /* 0x000000000000794d */ /* 0x000fea0003800000 */
.L_x_13657:
        /* <DEDUP_REMOVED lines=10> */
.L_x_13660:
[----:B------:R-:W-:-:S05]  /*7b30*/  HADD2.F32 R0, -RZ, R22.H0_H0 ;  /* 0x20000016ff007230 */ /* 0x000fca0000004100 */
[----:B------:R-:W-:-:S04]  /*7b40*/  F2FP.F16.F32.PACK_AB R0, RZ, R0 ;  /* 0x00000000ff00723e */ /* 0x000fc800000000ff */
[----:B------:R-:W-:-:S05]  /*7b50*/  PRMT R0, R0, 0x5410, RZ ;  /* 0x0000541000007816 */ /* 0x000fca00000000ff */
[----:B------:R-:W-:Y:S01]  /*7b60*/  STG.E desc[UR36][R2.64], R0 ;  /* 0x0000000002007986 */ /* 0x000fe2000c101924 */
[----:B------:R-:W-:Y:S05]  /*7b70*/  EXIT ;  /* 0x000000000000794d */ /* 0x000fea0003800000 */
.L_x_13659:
[----:B------:R-:W-:-:S05]  /*7b80*/  HADD2.F32 R4, -RZ, R22.H0_H0 ;  /* 0x20000016ff047230 */ /* 0x000fca0000004100 */
[----:B------:R-:W-:-:S06]  /*7b90*/  FMUL.FTZ R4, R4, 1 ;  /* 0x3f80000004047820 */ /* 0x000fcc0000410000 */
[----:B------:R-:W0:Y:S02]  /*7ba0*/  F2F.F64.F32 R4, R4 ;  /* 0x0000000400047310 */ /* 0x000e240000201800 */
[----:B0-----:R-:W-:Y:S01]  /*7bb0*/  STG.E.64 desc[UR36][R2.64], R4 ;  /* 0x0000000402007986 */ /* 0x001fe2000c101b24 */
[----:B------:R-:W-:Y:S05]  /*7bc0*/  EXIT ;  /* 0x000000000000794d */ /* 0x000fea0003800000 */
.L_x_13650:
        /* <DEDUP_REMOVED lines=13> */
.L_x_13663:
[----:B------:R-:W-:Y:S01]  /*7ca0*/  HADD2.F32 R22, -RZ, R22.H0_H0 ;  /* 0x20000016ff167230 */ /* 0x000fe20000004100 */
[----:B------:R-:W-:-:S04]  /*7cb0*/  CS2R R6, SRZ ;  /* 0x0000000000067805 */ /* 0x000fc8000001ff00 */
[----:B------:R-:W-:-:S06]  /*7cc0*/  FMUL.FTZ R4, R22, 1 ;  /* 0x3f80000016047820 */ /* 0x000fcc0000410000 */
[----:B------:R-:W0:Y:S02]  /*7cd0*/  F2F.F64.F32 R4, R4 ;  /* 0x0000000400047310 */ /* 0x000e240000201800 */
[----:B0-----:R-:W-:Y:S01]  /*7ce0*/  STG.E.128 desc[UR36][R2.64], R4 ;  /* 0x0000000402007986 */ /* 0x001fe2000c101d24 */
[----:B------:R-:W-:Y:S05]  /*7cf0*/  EXIT ;  /* 0x000000000000794d */ /* 0x000fea0003800000 */
.L_x_13662:
        /* <DEDUP_REMOVED lines=21> */
.L_x_13667:
[----:B------:R-:W-:Y:S05]  /*7e50*/  BSYNC B0 ;  /* 0x0000000000007941 */ /* 0x000fea0003800000 */
.L_x_13666:
[----:B------:R-:W-:-:S05]  /*7e60*/  LOP3.LUT R5, R0, R5, RZ, 0xfc, !PT ;  /* 0x0000000500057212 */ /* 0x000fca00078efcff */
[----:B------:R-:W-:Y:S01]  /*7e70*/  STG.E.U8 desc[UR36][R2.64], R5 ;  /* 0x0000000502007986 */ /* 0x000fe2000c101124 */
[----:B------:R-:W-:Y:S05]  /*7e80*/  EXIT ;  /* 0x000000000000794d */ /* 0x000fea0003800000 */
.L_x_13665:
        /* <DEDUP_REMOVED lines=13> */
.L_x_13669:
[----:B------:R-:W-:Y:S01]  /*7f60*/  IMAD.MOV.U32 R0, RZ, RZ, 0x7f ;  /* 0x0000007fff007424 */ /* 0x000fe200078e00ff */
[----:B------:R-:W-:-:S04]  /*7f70*/  ISETP.GT.U32.AND P0, PT, R4, 0x7f800000, PT ;  /* 0x7f8000000400780c */ /* 0x000fc80003f04070 */
[----:B------:R-:W-:-:S09]  /*7f80*/  SEL R0, R0, 0x7c, P0 ;  /* 0x0000007c00007807 */ /* 0x000fd20000000000 */
.L_x_13670:
[----:B------:R-:W-:Y:S05]  /*7f90*/  BSYNC B0 ;  /* 0x0000000000007941 */ /* 0x000fea0003800000 */
.L_x_13668:
[----:B------:R-:W-:-:S04]  /*7fa0*/  LOP3.LUT R4, R5, 0x80000000, RZ, 0xc0, !PT ;  /* 0x8000000005047812 */ /* 0x000fc800078ec0ff */
[----:B------:R-:W-:-:S04]  /*7fb0*/  SHF.R.U32.HI R5, RZ, 0x18, R4 ;  /* 0x00000018ff057819 */ /* 0x000fc80000011604 */
[----:B------:R-:W-:-:S05]  /*7fc0*/  LOP3.LUT R5, R0, R5, RZ, 0xfc, !PT ;  /* 0x0000000500057212 */ /* 0x000fca00078efcff */
[----:B------:R-:W-:Y:S01]  /*7fd0*/  STG.E.U8 desc[UR36][R2.64], R5 ;  /* 0x0000000502007986 */ /* 0x000fe2000c101124 */
[----:B------:R-:W-:Y:S05]  /*7fe0*/  EXIT ;  /* 0x000000000000794d */ /* 0x000fea0003800000 */
.L_x_13664:
[----:B------:R-:W-:-:S05]  /*7ff0*/  HADD2.F32 R0, -RZ, R22.H0_H0 ;  /* 0x20000016ff007230 */ /* 0x000fca0000004100 */
[----:B------:R-:W-:-:S05]  /*8000*/  F2FP.BF16.F32.PACK_AB R0, RZ, R0 ;  /* 0x00000000ff00723e */ /* 0x000fca00000010ff */
[----:B------:R-:W-:Y:S01]  /*8010*/  STG.E.U16 desc[UR36][R2.64], R0 ;  /* 0x0000000002007986 */ /* 0x000fe2000c101524 */
[----:B------:R-:W-:Y:S05]  /*8020*/  EXIT ;  /* 0x000000000000794d */ /* 0x000fea0003800000 */
.L_x_13661:
        /* <DEDUP_REMOVED lines=12> */
.L_x_13673:
        /* <DEDUP_REMOVED lines=17> */
.L_x_13676:
[----:B------:R-:W-:-:S04]  /*8200*/  LOP3.LUT R0, R7, 0x80000000, RZ, 0xc0, !PT ;  /* 0x8000000007007812 */ /* 0x000fc800078ec0ff */
[----:B------:R-:W-:-:S04]  /*8210*/  SHF.R.U32.HI R5, RZ, 0x18, R0 ;  /* 0x00000018ff057819 */ /* 0x000fc80000011600 */
[----:B------:R-:W-:-:S04]  /*8220*/  LOP3.LUT R4, R4, R5, RZ, 0xfc, !PT ;  /* 0x0000000504047212 */ /* 0x000fc800078efcff */
[----:B------:R-:W-:-:S07]  /*8230*/  PRMT R0, R4, 0x7610, R0 ;  /* 0x0000761004007816 */ /* 0x000fce0000000000 */
.L_x_13675:
[----:B------:R-:W-:Y:S05]  /*8240*/  BSYNC B0 ;  /* 0x0000000000007941 */ /* 0x000fea0003800000 */
.L_x_13674:
[----:B------:R-:W-:Y:S01]  /*8250*/  STG.E.U8 desc[UR36][R2.64], R0 ;  /* 0x0000000002007986 */ /* 0x000fe2000c101124 */
[----:B------:R-:W-:Y:S05]  /*8260*/  EXIT ;  /* 0x000000000000794d */ /* 0x000fea0003800000 */
.L_x_13672:
        /* <DEDUP_REMOVED lines=17> */
.L_x_13679:
[----:B------:R-:W-:-:S04]  /*8380*/  LOP3.LUT R0, R7, 0x80000000, RZ, 0xc0, !PT ;  /* 0x8000000007007812 */ /* 0x000fc800078ec0ff */
[----:B------:R-:W-:-:S04]  /*8390*/  SHF.R.U32.HI R5, RZ, 0x18, R0 ;  /* 0x00000018ff057819 */ /* 0x000fc80000011600 */
[----:B------:R-:W-:-:S04]  /*83a0*/  LOP3.LUT R4, R4, R5, RZ, 0xfc, !PT ;  /* 0x0000000504047212 */ /* 0x000fc800078efcff */
[----:B------:R-:W-:-:S07]  /*83b0*/  PRMT R0, R4, 0x7610, R0 ;  /* 0x0000761004007816 */ /* 0x000fce0000000000 */
.L_x_13678:
[----:B------:R-:W-:Y:S05]  /*83c0*/  BSYNC B0 ;  /* 0x0000000000007941 */ /* 0x000fea0003800000 */
.L_x_13677:
[----:B------:R-:W-:Y:S01]  /*83d0*/  STG.E.U8 desc[UR36][R2.64], R0 ;  /* 0x0000000002007986 */ /* 0x000fe2000c101124 */
[----:B------:R-:W-:Y:S05]  /*83e0*/  EXIT ;  /* 0x000000000000794d */ /* 0x000fea0003800000 */
.L_x_13671:
        /* <DEDUP_REMOVED lines=22> */
.L_x_13654:
        /* <DEDUP_REMOVED lines=16> */
.L_x_13682:
[----:B------:R-:W-:Y:S05]  /*8650*/  EXIT ;  /* 0x000000000000794d */ /* 0x000fea0003800000 */
.L_x_13681:
[----:B------:R-:W-:-:S06]  /*8660*/  HADD2.F32 R4, -RZ, R22.H0_H0 ;  /* 0x20000016ff047230 */ /* 0x000fcc0000004100 */
[----:B------:R-:W0:Y:S02]  /*8670*/  F2I.U64.TRUNC R4, R4 ;  /* 0x0000000400047311 */ /* 0x000e24000020d800 */
[----:B0-----:R-:W-:Y:S01]  /*8680*/  STG.E.64 desc[UR36][R2.64], R4 ;  /* 0x0000000402007986 */ /* 0x001fe2000c101b24 */
[----:B------:R-:W-:Y:S05]  /*8690*/  EXIT ;  /* 0x000000000000794d */ /* 0x000fea0003800000 */
.L_x_13680:
[----:B------:R-:W-:-:S04]  /*86a0*/  HADD2.F32 R22, -RZ, R22.H0_H0 ;  /* 0x20000016ff167230 */ /* 0x000fc80000004100 */
[----:B------:R-:W0:Y:S02]  /*86b0*/  F2I.FTZ.U32.TRUNC.NTZ R5, R22 ;  /* 0x0000001600057305 */ /* 0x000e24000021f000 */
[----:B0-----:R-:W-:Y:S01]  /*86c0*/  STG.E desc[UR36][R2.64], R5 ;  /* 0x0000000502007986 */ /* 0x001fe2000c101924 */
[----:B------:R-:W-:Y:S05]  /*86d0*/  EXIT ;  /* 0x000000000000794d */ /* 0x000fea0003800000 */
.L_x_13683:
        /* <DEDUP_REMOVED lines=10> */
.L_x_19688:


//--------------------- .text._ZN2at6native18elementwise_kernelILi128ELi4EZNS0_22gpu_kernel_impl_nocastIZZZNS0_17floor_kernel_cudaERNS_18TensorIteratorBaseEENKUlvE_clEvENKUlvE1_clEvEUlN3c104HalfEE_EEvS4_RKT_EUliE_EEviT1_ --------------------------
	.section	.text._ZN2at6native18elementwise_kernelILi128ELi4EZNS0_22gpu_kernel_impl_nocastIZZZNS0_17floor_kernel_cudaERNS_18TensorIteratorBaseEENKUlvE_clEvENKUlvE1_clEvEUlN3c104HalfEE_EEvS4_RKT_EUliE_EEviT1_,"ax",@progbits
	.align	128
        .global         _ZN2at6native18elementwise_kernelILi128ELi4EZNS0_22gpu_kernel_impl_nocastIZZZNS0_17floor_kernel_cudaERNS_18TensorIteratorBaseEENKUlvE_clEvENKUlvE1_clEvEUlN3c104HalfEE_EEvS4_RKT_EUliE_EEviT1_
        .type           _ZN2at6native18elementwise_kernelILi128ELi4EZNS0_22gpu_kernel_impl_nocastIZZZNS0_17floor_kernel_cudaERNS_18TensorIteratorBaseEENKUlvE_clEvENKUlvE1_clEvEUlN3c104HalfEE_EEvS4_RKT_EUliE_EEviT1_,@function
        .size           _ZN2at6native18elementwise_kernelILi128ELi4EZNS0_22gpu_kernel_impl_nocastIZZZNS0_17floor_kernel_cudaERNS_18TensorIteratorBaseEENKUlvE_clEvENKUlvE1_clEvEUlN3c104HalfEE_EEvS4_RKT_EUliE_EEviT1_,(.L_x_19689 - _ZN2at6native18elementwise_kernelILi128ELi4EZNS0_22gpu_kernel_impl_nocastIZZZNS0_17floor_kernel_cudaERNS_18TensorIteratorBaseEENKUlvE_clEvENKUlvE1_clEvEUlN3c104HalfEE_EEvS4_RKT_EUliE_EEviT1_)
        .other          _ZN2at6native18elementwise_kernelILi128ELi4EZNS0_22gpu_kernel_impl_nocastIZZZNS0_17floor_kernel_cudaERNS_18TensorIteratorBaseEENKUlvE_clEvENKUlvE1_clEvEUlN3c104HalfEE_EEvS4_RKT_EUliE_EEviT1_,@"STO_CUDA_ENTRY STV_DEFAULT"
_ZN2at6native18elementwise_kernelILi128ELi4EZNS0_22gpu_kernel_impl_nocastIZZZNS0_17floor_kernel_cudaERNS_18TensorIteratorBaseEENKUlvE_clEvENKUlvE1_clEvEUlN3c104HalfEE_EEvS4_RKT_EUliE_EEviT1_:
.text._ZN2at6native18elementwise_kernelILi128ELi4EZNS0_22gpu_kernel_impl_nocastIZZZNS0_17floor_kernel_cudaERNS_18TensorIteratorBaseEENKUlvE_clEvENKUlvE1_clEvEUlN3c104HalfEE_EEvS4_RKT_EUliE_EEviT1_:
        /* <DEDUP_REMOVED lines=311> */
.L_x_13686:
        /* <DEDUP_REMOVED lines=9> */
[----:B------:R-:W0:Y:S02]  /*1400*/  FRND.FTZ.FLOOR R6, R6 ;  /* 0x0000000600067307 */ /* 0x000e240000215000 */
[----:B0-----:R-:W-:-:S05]  /*1410*/  F2FP.F16.F32.PACK_AB R5, RZ, R6 ;  /* 0x00000006ff05723e */ /* 0x001fca00000000ff */
[----:B------:R0:W-:Y:S02]  /*1420*/  STG.E.U16 desc[UR4][R2.64], R5 ;  /* 0x0000000502007986 */ /* 0x0001e4000c101504 */
.L_x_13685:
[----:B------:R-:W-:Y:S05]  /*1430*/  BSYNC B0 ;  /* 0x0000000000007941 */ /* 0x000fea0003800000 */
.L_x_13684:
        /* <DEDUP_REMOVED lines=305> */
.L_x_13689:
        /* <DEDUP_REMOVED lines=10> */
[----:B------:R-:W0:Y:S02]  /*27f0*/  FRND.FTZ.FLOOR R6, R6 ;  /* 0x0000000600067307 */ /* 0x000e240000215000 */
        /* <DEDUP_REMOVED lines=305> */
.L_x_13690:
        /* <DEDUP_REMOVED lines=12> */
.L_x_13688:
[----:B------:R-:W-:Y:S05]  /*3bd0*/  BSYNC B0 ;  /* 0x0000000000007941 */ /* 0x000fea0003800000 */
.L_x_13687:
        /* <DEDUP_REMOVED lines=304> */
.L_x_13691:
        /* <DEDUP_REMOVED lines=8> */
[----:B------:R-:W0:Y:S02]  /*4f60*/  FRND.FTZ.FLOOR R0, R0 ;  /* 0x0000000000007307 */ /* 0x000e240000215000 */
[----:B0-----:R-:W-:-:S05]  /*4f70*/  F2FP.F16.F32.PACK_AB R5, RZ, R0 ;  /* 0x00000000ff05723e */ /* 0x001fca00000000ff */
[----:B------:R-:W-:Y:S01]  /*4f80*/  STG.E.U16 desc[UR4][R2.64], R5 ;  /* 0x0000000502007986 */ /* 0x000fe2000c101504 */
[----:B------:R-:W-:Y:S05]  /*4f90*/  EXIT ;  /* 0x000000000000794d */ /* 0x000fea0003800000 */
.L_x_13692:
        /* <DEDUP_REMOVED lines=14> */
.L_x_19689:


//--------------------- .text._ZN2at6native27unrolled_elementwise_kernelIZZZNS0_17floor_kernel_cudaERNS_18TensorIteratorBaseEENKUlvE_clEvENKUlvE1_clEvEUlN3c104HalfEE_St5arrayIPcLm2EELi4E23TrivialOffsetCalculatorILi1EjESD_NS0_6memory15LoadWithoutCastENSE_16StoreWithoutCastEEEviT_T0_T2_T3_T4_T5_ --------------------------
	.section	.text._ZN2at6native27unrolled_elementwise_kernelIZZZNS0_17floor_kernel_cudaERNS_18TensorIteratorBaseEENKUlvE_clEvENKUlvE1_clEvEUlN3c104HalfEE_St5arrayIPcLm2EELi4E23TrivialOffsetCalculatorILi1EjESD_NS0_6memory15LoadWithoutCastENSE_16StoreWithoutCastEEEviT_T0_T2_T3_T4_T5_,"ax",@progbits
	.align	128
        .global         _ZN2at6native27unrolled_elementwise_kernelIZZZNS0_17floor_kernel_cudaERNS_18TensorIteratorBaseEENKUlvE_clEvENKUlvE1_clEvEUlN3c104HalfEE_St5arrayIPcLm2EELi4E23TrivialOffsetCalculatorILi1EjESD_NS0_6memory15LoadWithoutCastENSE_16StoreWithoutCastEEEviT_T0_T2_T3_T4_T5_
        .type           _ZN2at6native27unrolled_elementwise_kernelIZZZNS0_17floor_kernel_cudaERNS_18TensorIteratorBaseEENKUlvE_clEvENKUlvE1_clEvEUlN3c104HalfEE_St5arrayIPcLm2EELi4E23TrivialOffsetCalculatorILi1EjESD_NS0_6memory15LoadWithoutCastENSE_16StoreWithoutCastEEEviT_T0_T2_T3_T4_T5_,@function
        .size           _ZN2at6native27unrolled_elementwise_kernelIZZZNS0_17floor_kernel_cudaERNS_18TensorIteratorBaseEENKUlvE_clEvENKUlvE1_clEvEUlN3c104HalfEE_St5arrayIPcLm2EELi4E23TrivialOffsetCalculatorILi1EjESD_NS0_6memory15LoadWithoutCastENSE_16StoreWithoutCastEEEviT_T0_T2_T3_T4_T5_,(.L_x_19690 - _ZN2at6native27unrolled_elementwise_kernelIZZZNS0_17floor_kernel_cudaERNS_18TensorIteratorBaseEENKUlvE_clEvENKUlvE1_clEvEUlN3c104HalfEE_St5arrayIPcLm2EELi4E23TrivialOffsetCalculatorILi1EjESD_NS0_6memory15LoadWithoutCastENSE_16StoreWithoutCastEEEviT_T0_T2_T3_T4_T5_)
        .other          _ZN2at6native27unrolled_elementwise_kernelIZZZNS0_17floor_kernel_cudaERNS_18TensorIteratorBaseEENKUlvE_clEvENKUlvE1_clEvEUlN3c104HalfEE_St5arrayIPcLm2EELi4E23TrivialOffsetCalculatorILi1EjESD_NS0_6memory15LoadWithoutCastENSE_16StoreWithoutCastEEEviT_T0_T2_T3_T4_T5_,@"STO_CUDA_ENTRY STV_DEFAULT"
_ZN2at6native27unrolled_elementwise_kernelIZZZNS0_17floor_kernel_cudaERNS_18TensorIteratorBaseEENKUlvE_clEvENKUlvE1_clEvEUlN3c104HalfEE_St5arrayIPcLm2EELi4E23TrivialOffsetCalculatorILi1EjESD_NS0_6memory15LoadWithoutCastENSE_16StoreWithoutCastEEEviT_T0_T2_T3_T4_T5_:
.text._ZN2at6native27unrolled_elementwise_kernelIZZZNS0_17floor_kernel_cudaERNS_18TensorIteratorBaseEENKUlvE_clEvENKUlvE1_clEvEUlN3c104HalfEE_St5arrayIPcLm2EELi4E23TrivialOffsetCalculatorILi1EjESD_NS0_6memory15LoadWithoutCastENSE_16StoreWithoutCastEEEviT_T0_T2_T3_T4_T5_:
        /* <DEDUP_REMOVED lines=47> */
[----:B------:R-:W0:Y:S01]  /*02f0*/  @!P0 FRND.FTZ.FLOOR R11, R11 ;  /* 0x0000000b000b8307 */ /* 0x000e220000215000 */
[----:B----4-:R-:W-:Y:S01]  /*0300*/  @!P2 HADD2.F32 R8, -RZ, R8.H0_H0 ;  /* 0x20000008ff08a230 */ /* 0x010fe20000004100 */
[----:B0-----:R-:W-:-:S05]  /*0310*/  @!P0 F2FP.F16.F32.PACK_AB R5, RZ, R11 ;  /* 0x0000000bff05823e */ /* 0x001fca00000000ff */
[----:B------:R1:W-:Y:S01]  /*0320*/  @!P0 STG.E.U16 desc[UR4][R6.64], R5 ;  /* 0x0000000506008986 */ /* 0x0003e2000c101504 */
[----:B------:R-:W0:Y:S01]  /*0330*/  @!P2 FRND.FTZ.FLOOR R8, R8 ;  /* 0x000000080008a307 */ /* 0x000e220000215000 */
[----:B---3--:R-:W-:-:S07]  /*0340*/  @!P3 HADD2.F32 R20, -RZ, R20.H0_H0 ;  /* 0x20000014ff14b230 */ /* 0x008fce0000004100 */
[----:B------:R-:W2:Y:S01]  /*0350*/  @!P3 FRND.FTZ.FLOOR R20, R20 ;  /* 0x000000140014b307 */ /* 0x000ea20000215000 */
        /* <DEDUP_REMOVED lines=14> */
.L_x_13694:
[----:B------:R-:W-:Y:S05]  /*0440*/  BSYNC B0 ;  /* 0x0000000000007941 */ /* 0x000fea0003800000 */
.L_x_13693:
[----:B------:R-:W-:Y:S01]  /*0450*/  ISETP.GE.AND P0, PT, R9, R2, PT ;  /* 0x000000020900720c */ /* 0x000fe20003f06270 */
[----:B-----5:R-:W-:-:S12]  /*0460*/  @!P1 HADD2.F32 R10, -RZ, R10.H0_H0 ;  /* 0x2000000aff0a9230 */ /* 0x020fd80000004100 */
[----:B------:R-:W-:Y:S05]  /*0470*/  @P0 EXIT ;  /* 0x000000000000094d */ /* 0x000fea0003800000 */
[----:B0-----:R-:W0:Y:S01]  /*0480*/  LDC.64 R2, c[0x0][0x218] ;  /* 0x00008600ff027b82 */ /* 0x001e220000000a00 */
[----:B------:R-:W1:Y:S01]  /*0490*/  @!P1 FRND.FTZ.FLOOR R10, R10 ;  /* 0x0000000a000a9307 */ /* 0x000e620000215000 */
[----:B------:R-:W-:Y:S02]  /*04a0*/  LEA R9, R0, R9, 0x9 ;  /* 0x0000000900097211 */ /* 0x000fe400078e48ff */
[----:B-1----:R-:W-:-:S03]  /*04b0*/  @!P1 F2FP.F16.F32.PACK_AB R4, RZ, R10 ;  /* 0x0000000aff04923e */ /* 0x002fc600000000ff */
[----:B0-----:R-:W-:-:S05]  /*04c0*/  IMAD.WIDE.U32 R2, R9, 0x2, R2 ;  /* 0x0000000209027825 */ /* 0x001fca00078e0002 */
[----:B------:R-:W-:Y:S01]  /*04d0*/  STG.E.U16 desc[UR4][R2.64], R4 ;  /* 0x0000000402007986 */ /* 0x000fe2000c101504 */
[----:B------:R-:W-:Y:S05]  /*04e0*/  EXIT ;  /* 0x000000000000794d */ /* 0x000fea0003800000 */
.L_x_13695:
        /* <DEDUP_REMOVED lines=9> */
.L_x_19690:


//--------------------- .text._ZN2at6native29vectorized_elementwise_kernelILi2EZZZNS0_17floor_kernel_cudaERNS_18TensorIteratorBaseEENKUlvE_clEvENKUlvE1_clEvEUlN3c104HalfEE_St5arrayIPcLm2EEEEviT0_T1_ --------------------------
	.section	.text._ZN2at6native29vectorized_elementwise_kernelILi2EZZZNS0_17floor_kernel_cudaERNS_18TensorIteratorBaseEENKUlvE_clEvENKUlvE1_clEvEUlN3c104HalfEE_St5arrayIPcLm2EEEEviT0_T1_,"ax",@progbits
	.align	128
        .global         _ZN2at6native29vectorized_elementwise_kernelILi2EZZZNS0_17floor_kernel_cudaERNS_18TensorIteratorBaseEENKUlvE_clEvENKUlvE1_clEvEUlN3c104HalfEE_St5arrayIPcLm2EEEEviT0_T1_
        .type           _ZN2at6native29vectorized_elementwise_kernelILi2EZZZNS0_17floor_kernel_cudaERNS_18TensorIteratorBaseEENKUlvE_clEvENKUlvE1_clEvEUlN3c104HalfEE_St5arrayIPcLm2EEEEviT0_T1_,@function
        .size           _ZN2at6native29vectorized_elementwise_kernelILi2EZZZNS0_17floor_kernel_cudaERNS_18TensorIteratorBaseEENKUlvE_clEvENKUlvE1_clEvEUlN3c104HalfEE_St5arrayIPcLm2EEEEviT0_T1_,(.L_x_19691 - _ZN2at6native29vectorized_elementwise_kernelILi2EZZZNS0_17floor_kernel_cudaERNS_18TensorIteratorBaseEENKUlvE_clEvENKUlvE1_clEvEUlN3c104HalfEE_St5arrayIPcLm2EEEEviT0_T1_)
        .other          _ZN2at6native29vectorized_elementwise_kernelILi2EZZZNS0_17floor_kernel_cudaERNS_18TensorIteratorBaseEENKUlvE_clEvENKUlvE1_clEvEUlN3c104HalfEE_St5arrayIPcLm2EEEEviT0_T1_,@"STO_CUDA_ENTRY STV_DEFAULT"
_ZN2at6native29vectorized_elementwise_kernelILi2EZZZNS0_17floor_kernel_cudaERNS_18TensorIteratorBaseEENKUlvE_clEvENKUlvE1_clEvEUlN3c104HalfEE_St5arrayIPcLm2EEEEviT0_T1_:
.text._ZN2at6native29vectorized_elementwise_kernelILi2EZZZNS0_17floor_kernel_cudaERNS_18TensorIteratorBaseEENKUlvE_clEvENKUlvE1_clEvEUlN3c104HalfEE_St5arrayIPcLm2EEEEviT0_T1_:
        /* <DEDUP_REMOVED lines=22> */
[----:B------:R0:W-:Y:S01]  /*0160*/  FRND.FTZ.FLOOR R9, R8 ;  /* 0x0000000800097307 */ /* 0x0001e20000215000 */
[----:B------:R-:W-:Y:S02]  /*0170*/  HADD2.F32 R11, -RZ, R11.H1_H1 ;  /* 0x3000000bff0b7230 */ /* 0x000fe40000004100 */
[--C-:B----4-:R-:W-:Y:S02]  /*0180*/  HADD2.F32 R12, -RZ, R13.reuse.H0_H0 ;  /* 0x2000000dff0c7230 */ /* 0x110fe40000004100 */
[----:B-1----:R-:W-:-:S02]  /*0190*/  HADD2.F32 R6, -RZ, R13.H1_H1 ;  /* 0x3000000dff067230 */ /* 0x002fc40000004100 */
[--C-:B-----5:R-:W-:Y:S01]  /*01a0*/  HADD2.F32 R13, -RZ, R14.reuse.H0_H0 ;  /* 0x2000000eff0d7230 */ /* 0x120fe20000004100 */
[----:B------:R-:W1:Y:S01]  /*01b0*/  FRND.FTZ.FLOOR R2, R2 ;  /* 0x0000000200027307 */ /* 0x000e620000215000 */
[----:B0-----:R-:W-:-:S07]  /*01c0*/  HADD2.F32 R8, -RZ, R14.H1_H1 ;  /* 0x3000000eff087230 */ /* 0x001fce0000004100 */
[----:B------:R-:W-:Y:S01]  /*01d0*/  FRND.FTZ.FLOOR R10, R10 ;  /* 0x0000000a000a7307 */ /* 0x000fe20000215000 */
[----:B-1----:R-:W-:-:S07]  /*01e0*/  F2FP.F16.F32.PACK_AB R9, R9, R2 ;  /* 0x000000020909723e */ /* 0x002fce00000000ff */
[----:B------:R-:W0:Y:S01]  /*01f0*/  FRND.FTZ.FLOOR R11, R11 ;  /* 0x0000000b000b7307 */ /* 0x000e220000215000 */
[----:B------:R-:W-:Y:S07]  /*0200*/  STG.E desc[UR4][R4.64], R9 ;  /* 0x0000000904007986 */ /* 0x000fee000c101904 */
[----:B------:R-:W-:Y:S01]  /*0210*/  FRND.FTZ.FLOOR R12, R12 ;  /* 0x0000000c000c7307 */ /* 0x000fe20000215000 */
[----:B0-----:R-:W-:-:S07]  /*0220*/  F2FP.F16.F32.PACK_AB R11, R11, R10 ;  /* 0x0000000a0b0b723e */ /* 0x001fce00000000ff */
[----:B------:R-:W0:Y:S01]  /*0230*/  FRND.FTZ.FLOOR R7, R6 ;  /* 0x0000000600077307 */ /* 0x000e220000215000 */
[----:B------:R-:W-:Y:S07]  /*0240*/  STG.E desc[UR4][R4.64+0x200], R11 ;  /* 0x0002000b04007986 */ /* 0x000fee000c101904 */
[----:B------:R-:W-:Y:S01]  /*0250*/  FRND.FTZ.FLOOR R13, R13 ;  /* 0x0000000d000d7307 */ /* 0x000fe20000215000 */
[----:B0-----:R-:W-:-:S07]  /*0260*/  F2FP.F16.F32.PACK_AB R7, R7, R12 ;  /* 0x0000000c0707723e */ /* 0x001fce00000000ff */
[----:B------:R-:W0:Y:S01]  /*0270*/  FRND.FTZ.FLOOR R8, R8 ;  /* 0x0000000800087307 */ /* 0x000e220000215000 */
[----:B------:R-:W-:Y:S01]  /*0280*/  STG.E desc[UR4][R4.64+0x400], R7 ;  /* 0x0004000704007986 */ /* 0x000fe2000c101904 */
[----:B0-----:R-:W-:-:S05]  /*0290*/  F2FP.F16.F32.PACK_AB R3, R8, R13 ;  /* 0x0000000d0803723e */ /* 0x001fca00000000ff */
[----:B------:R-:W-:Y:S01]  /*02a0*/  STG.E desc[UR4][R4.64+0x600], R3 ;  /* 0x0006000304007986 */ /* 0x000fe2000c101904 */
[----:B------:R-:W-:Y:S05]  /*02b0*/  EXIT ;  /* 0x000000000000794d */ /* 0x000fea0003800000 */
.L_x_13696:
        /* <DEDUP_REMOVED lines=77> */
[----:B------:R-:W0:Y:S01]  /*0790*/  @!P0 FRND.FTZ.FLOOR R2, R2 ;  /* 0x0000000200028307 */ /* 0x000e220000215000 */
[----:B---3--:R-:W-:Y:S01]  /*07a0*/  @!P1 HADD2.F32 R15, -RZ, R26.H0_H0 ;  /* 0x2000001aff0f9230 */ /* 0x008fe20000004100 */
[----:B0-----:R-:W-:-:S06]  /*07b0*/  @!P0 F2FP.F16.F32.PACK_AB R23, RZ, R2 ;  /* 0x00000002ff17823e */ /* 0x001fcc00000000ff */
[----:B------:R-:W-:Y:S01]  /*07c0*/  @!P1 FRND.FTZ.FLOOR R15, R15 ;  /* 0x0000000f000f9307 */ /* 0x000fe20000215000 */
[----:B------:R0:W-:Y:S01]  /*07d0*/  @!P0 STG.E.U16 desc[UR4][R12.64], R23 ;  /* 0x000000170c008986 */ /* 0x0001e2000c101504 */
[----:B------:R-:W-:Y:S01]  /*07e0*/  ISETP.GE.AND P0, PT, R24, R5, PT ;  /* 0x000000051800720c */ /* 0x000fe20003f06270 */
[----:B----4-:R-:W-:-:S05]  /*07f0*/  @!P5 HADD2.F32 R28, -RZ, R28.H0_H0 ;  /* 0x2000001cff1cd230 */ /* 0x010fca0000004100 */
[----:B-----5:R-:W1:Y:S02]  /*0800*/  @!P5 FRND.FTZ.FLOOR R17, R28 ;  /* 0x0000001c0011d307 */ /* 0x020e640000215000 */
[----:B-1----:R-:W-:Y:S02]  /*0810*/  @!P5 F2FP.F16.F32.PACK_AB R6, RZ, R17 ;  /* 0x00000011ff06d23e */ /* 0x002fe400000000ff */
[----:B------:R-:W-:Y:S01]  /*0820*/  ISETP.GE.AND P5, PT, R20, R5, PT ;  /* 0x000000051400720c */ /* 0x000fe20003fa6270 */
[----:B------:R-:W-:Y:S02]  /*0830*/  @!P2 HADD2.F32 R16, -RZ, R27.H0_H0 ;  /* 0x2000001bff10a230 */ /* 0x000fe40000004100 */
[----:B------:R-:W-:Y:S02]  /*0840*/  @!P4 HADD2.F32 R17, -RZ, R18.H0_H0 ;  /* 0x20000012ff11c230 */ /* 0x000fe40000004100 */
[----:B------:R-:W-:Y:S02]  /*0850*/  @!P3 HADD2.F32 R4, -RZ, R4.H0_H0 ;  /* 0x20000004ff04b230 */ /* 0x000fe40000004100 */
[----:B------:R-:W-:Y:S01]  /*0860*/  @!P6 HADD2.F32 R19, -RZ, R19.H0_H0 ;  /* 0x20000013ff13e230 */ /* 0x000fe20000004100 */
[----:B------:R-:W1:Y:S05]  /*0870*/  @!P2 FRND.FTZ.FLOOR R16, R16 ;  /* 0x000000100010a307 */ /* 0x000e6a0000215000 */
[----:B------:R-:W-:-:S03]  /*0880*/  @!P5 HADD2.F32 R0, -RZ, R0.H0_H0 ;  /* 0x20000000ff00d230 */ /* 0x000fc60000004100 */
[----:B------:R-:W2:Y:S08]  /*0890*/  @!P3 FRND.FTZ.FLOOR R4, R4 ;  /* 0x000000040004b307 */ /* 0x000eb00000215000 */
[----:B------:R-:W3:Y:S08]  /*08a0*/  @!P4 FRND.FTZ.FLOOR R17, R17 ;  /* 0x000000110011c307 */ /* 0x000ef00000215000 */
[----:B------:R-:W4:Y:S08]  /*08b0*/  @!P6 FRND.FTZ.FLOOR R19, R19 ;  /* 0x000000130013e307 */ /* 0x000f300000215000 */
[----:B------:R-:W5:Y:S01]  /*08c0*/  @!P5 FRND.FTZ.FLOOR R0, R0 ;  /* 0x000000000000d307 */ /* 0x000f620000215000 */
        /* <DEDUP_REMOVED lines=19> */
.L_x_13699:
[----:B------:R-:W-:-:S13]  /*0a00*/  ISETP.GE.AND P0, PT, R24, R5, PT ;  /* 0x000000051800720c */ /* 0x000fda0003f06270 */
[----:B------:R-:W-:Y:S05]  /*0a10*/  @P0 BRA `(.L_x_13701) ;  /* 0x0000000000300947 */ /* 0x000fea0003800000 */
[----:B0-----:R-:W0:Y:S01]  /*0a20*/  LDC.64 R6, c[0x0][0x218] ;  /* 0x00008600ff067b82 */ /* 0x001e220000000a00 */
[----:B------:R-:W-:Y:S01]  /*0a30*/  IADD3 R13, R3, R24, RZ ;  /* 0x00000018030d7210 */ /* 0x000fe20007ffe0ff */
[----:B------:R-:W-:-:S04]  /*0a40*/  VIADD R24, R24, 0x80 ;  /* 0x0000008018187836 */ /* 0x000fc80000000000 */
[----:B0-----:R-:W-:-:S05]  /*0a50*/  IMAD.WIDE.U32 R6, R13, 0x2, R6 ;  /* 0x000000020d067825 */ /* 0x001fca00078e0006 */
[----:B------:R1:W-:Y:S02]  /*0a60*/  STG.E.U16 desc[UR4][R6.64], R8 ;  /* 0x0000000806007986 */ /* 0x0003e4000c101504 */
.L_x_13700:
[----:B------:R-:W-:-:S13]  /*0a70*/  ISETP.GE.AND P0, PT, R24, R5, PT ;  /* 0x000000051800720c */ /* 0x000fda0003f06270 */
[----:B------:R-:W-:Y:S05]  /*0a80*/  @P0 BRA `(.L_x_13702) ;  /* 0x0000000000340947 */ /* 0x000fea0003800000 */
[----:B01----:R-:W0:Y:S01]  /*0a90*/  LDC.64 R6, c[0x0][0x218] ;  /* 0x00008600ff067b82 */ /* 0x003e220000000a00 */
[----:B------:R-:W-:Y:S01]  /*0aa0*/  IADD3 R13, R3, R24, RZ ;  /* 0x00000018030d7210 */ /* 0x000fe20007ffe0ff */
[----:B------:R-:W-:-:S04]  /*0ab0*/  VIADD R24, R24, 0x80 ;  /* 0x0000008018187836 */ /* 0x000fc80000000000 */
[----:B0-----:R-:W-:-:S05]  /*0ac0*/  IMAD.WIDE.U32 R6, R13, 0x2, R6 ;  /* 0x000000020d067825 */ /* 0x001fca00078e0006 */
[----:B------:R1:W-:Y:S02]  /*0ad0*/  STG.E.U16 desc[UR4][R6.64], R9 ;  /* 0x0000000906007986 */ /* 0x0003e4000c101504 */
.L_x_13701:
        /* <DEDUP_REMOVED lines=8> */
.L_x_13702:
[----:B------:R-:W-:Y:S05]  /*0b60*/  BSYNC B1 ;  /* 0x0000000000017941 */ /* 0x000fea0003800000 */
.L_x_13698:
[----:B------:R-:W-:-:S13]  /*0b70*/  ISETP.GE.AND P0, PT, R24, R5, PT ;  /* 0x000000051800720c */ /* 0x000fda0003f06270 */
[----:B012---:R-:W0:Y:S01]  /*0b80*/  @!P0 LDC.64 R6, c[0x0][0x218] ;  /* 0x00008600ff068b82 */ /* 0x007e220000000a00 */
[----:B------:R-:W-:Y:S01]  /*0b90*/  @!P0 IADD3 R9, R3, R24, RZ ;  /* 0x0000001803098210 */ /* 0x000fe20007ffe0ff */
[----:B------:R-:W-:-:S04]  /*0ba0*/  @!P0 VIADD R24, R24, 0x80 ;  /* 0x0000008018188836 */ /* 0x000fc80000000000 */
[----:B0-----:R-:W-:-:S05]  /*0bb0*/  @!P0 IMAD.WIDE.U32 R6, R9, 0x2, R6 ;  /* 0x0000000209068825 */ /* 0x001fca00078e0006 */
[----:B------:R2:W-:Y:S02]  /*0bc0*/  @!P0 STG.E.U16 desc[UR4][R6.64], R11 ;  /* 0x0000000b06008986 */ /* 0x0005e4000c101504 */
.L_x_13703:
[----:B------:R-:W-:Y:S05]  /*0bd0*/  BSYNC B0 ;  /* 0x0000000000007941 */ /* 0x000fea0003800000 */
.L_x_13697:
        /* <DEDUP_REMOVED lines=8> */
.L_x_13704:
        /* <DEDUP_REMOVED lines=10> */
.L_x_19691:


//--------------------- .text._ZN2at6native29vectorized_elementwise_kernelILi4EZZZNS0_17floor_kernel_cudaERNS_18TensorIteratorBaseEENKUlvE_clEvENKUlvE1_clEvEUlN3c104HalfEE_St5arrayIPcLm2EEEEviT0_T1_ --------------------------
	.section	.text._ZN2at6native29vectorized_elementwise_kernelILi4EZZZNS0_17floor_kernel_cudaERNS_18TensorIteratorBaseEENKUlvE_clEvENKUlvE1_clEvEUlN3c104HalfEE_St5arrayIPcLm2EEEEviT0_T1_,"ax",@progbits
	.align	128
        .global         _ZN2at6native29vectorized_elementwise_kernelILi4EZZZNS0_17floor_kernel_cudaERNS_18TensorIteratorBaseEENKUlvE_clEvENKUlvE1_clEvEUlN3c104HalfEE_St5arrayIPcLm2EEEEviT0_T1_
        .type           _ZN2at6native29vectorized_elementwise_kernelILi4EZZZNS0_17floor_kernel_cudaERNS_18TensorIteratorBaseEENKUlvE_clEvENKUlvE1_clEvEUlN3c104HalfEE_St5arrayIPcLm2EEEEviT0_T1_,@function
        .size           _ZN2at6native29vectorized_elementwise_kernelILi4EZZZNS0_17floor_kernel_cudaERNS_18TensorIteratorBaseEENKUlvE_clEvENKUlvE1_clEvEUlN3c104HalfEE_St5arrayIPcLm2EEEEviT0_T1_,(.L_x_19692 - _ZN2at6native29vectorized_elementwise_kernelILi4EZZZNS0_17floor_kernel_cudaERNS_18TensorIteratorBaseEENKUlvE_clEvENKUlvE1_clEvEUlN3c104HalfEE_St5arrayIPcLm2EEEEviT0_T1_)
        .other          _ZN2at6native29vectorized_elementwise_kernelILi4EZZZNS0_17floor_kernel_cudaERNS_18TensorIteratorBaseEENKUlvE_clEvENKUlvE1_clEvEUlN3c104HalfEE_St5arrayIPcLm2EEEEviT0_T1_,@"STO_CUDA_ENTRY STV_DEFAULT"
_ZN2at6native29vectorized_elementwise_kernelILi4EZZZNS0_17floor_kernel_cudaERNS_18TensorIteratorBaseEENKUlvE_clEvENKUlvE1_clEvEUlN3c104HalfEE_St5arrayIPcLm2EEEEviT0_T1_:
.text._ZN2at6native29vectorized_elementwise_kernelILi4EZZZNS0_17floor_kernel_cudaERNS_18TensorIteratorBaseEENKUlvE_clEvENKUlvE1_clEvEUlN3c104HalfEE_St5arrayIPcLm2EEEEviT0_T1_:
        /* <DEDUP_REMOVED lines=21> */
[----:B------:R-:W-:Y:S01]  /*0150*/  FRND.FTZ.FLOOR R2, R2 ;  /* 0x0000000200027307 */ /* 0x000fe20000215000 */
[----:B------:R-:W-:Y:S02]  /*0160*/  HADD2.F32 R13, -RZ, R13.H1_H1 ;  /* 0x3000000dff0d7230 */ /* 0x000fe40000004100 */
[----:B------:R-:W-:-:S02]  /*0170*/  HADD2.F32 R14, -RZ, R4.H0_H0 ;  /* 0x20000004ff0e7230 */ /* 0x000fc40000004100 */
[----:B------:R-:W-:Y:S02]  /*0180*/  HADD2.F32 R5, -RZ, R5.H1_H1 ;  /* 0x30000005ff057230 */ /* 0x000fe40000004100 */
[----:B------:R-:W-:Y:S01]  /*0190*/  HADD2.F32 R4, -RZ, R4.H1_H1 ;  /* 0x30000004ff047230 */ /* 0x000fe20000004100 */
[----:B------:R-:W0:Y:S08]  /*01a0*/  FRND.FTZ.FLOOR R11, R10 ;  /* 0x0000000a000b7307 */ /* 0x000e300000215000 */
[----:B------:R-:W-:Y:S01]  /*01b0*/  FRND.FTZ.FLOOR R12, R12 ;  /* 0x0000000c000c7307 */ /* 0x000fe20000215000 */
[----:B0-----:R-:W-:-:S07]  /*01c0*/  F2FP.F16.F32.PACK_AB R2, R11, R2 ;  /* 0x000000020b02723e */ /* 0x001fce00000000ff */
[----:B------:R-:W0:Y:S08]  /*01d0*/  FRND.FTZ.FLOOR R13, R13 ;  /* 0x0000000d000d7307 */ /* 0x000e300000215000 */
[----:B------:R-:W-:Y:S01]  /*01e0*/  FRND.FTZ.FLOOR R14, R14 ;  /* 0x0000000e000e7307 */ /* 0x000fe20000215000 */
[----:B0-----:R-:W-:-:S07]  /*01f0*/  F2FP.F16.F32.PACK_AB R3, R13, R12 ;  /* 0x0000000c0d03723e */ /* 0x001fce00000000ff */
[----:B------:R-:W0:Y:S01]  /*0200*/  FRND.FTZ.FLOOR R9, R4 ;  /* 0x0000000400097307 */ /* 0x000e220000215000 */
[----:B------:R-:W-:Y:S07]  /*0210*/  STG.E.64 desc[UR4][R6.64], R2 ;  /* 0x0000000206007986 */ /* 0x000fee000c101b04 */
[----:B------:R-:W-:Y:S01]  /*0220*/  FRND.FTZ.FLOOR R8, R8 ;  /* 0x0000000800087307 */ /* 0x000fe20000215000 */
[----:B0-----:R-:W-:-:S07]  /*0230*/  F2FP.F16.F32.PACK_AB R14, R9, R14 ;  /* 0x0000000e090e723e */ /* 0x001fce00000000ff */
[----:B------:R-:W0:Y:S02]  /*0240*/  FRND.FTZ.FLOOR R5, R5 ;  /* 0x0000000500057307 */ /* 0x000e240000215000 */
[----:B0-----:R-:W-:-:S05]  /*0250*/  F2FP.F16.F32.PACK_AB R15, R5, R8 ;  /* 0x00000008050f723e */ /* 0x001fca00000000ff */
[----:B------:R-:W-:Y:S01]  /*0260*/  STG.E.64 desc[UR4][R6.64+0x400], R14 ;  /* 0x0004000e06007986 */ /* 0x000fe2000c101b04 */
[----:B------:R-:W-:Y:S05]  /*0270*/  EXIT ;  /* 0x000000000000794d */ /* 0x000fea0003800000 */
.L_x_13705:
        /* <DEDUP_REMOVED lines=116> */
.L_x_13708:
[----:B------:R-:W-:-:S13]  /*09c0*/  ISETP.GE.AND P0, PT, R24, R5, PT ;  /* 0x000000051800720c */ /* 0x000fda0003f06270 */
[----:B------:R-:W-:Y:S05]  /*09d0*/  @P0 BRA `(.L_x_13710) ;  /* 0x0000000000300947 */ /* 0x000fea0003800000 */
[----:B0-----:R-:W0:Y:S01]  /*09e0*/  LDC.64 R6, c[0x0][0x218] ;  /* 0x00008600ff067b82 */ /* 0x001e220000000a00 */
[----:B------:R-:W-:Y:S01]  /*09f0*/  IADD3 R13, R3, R24, RZ ;  /* 0x00000018030d7210 */ /* 0x000fe20007ffe0ff */
[----:B------:R-:W-:-:S04]  /*0a00*/  VIADD R24, R24, 0x80 ;  /* 0x0000008018187836 */ /* 0x000fc80000000000 */
[----:B0-----:R-:W-:-:S05]  /*0a10*/  IMAD.WIDE.U32 R6, R13, 0x2, R6 ;  /* 0x000000020d067825 */ /* 0x001fca00078e0006 */
[----:B------:R1:W-:Y:S02]  /*0a20*/  STG.E.U16 desc[UR4][R6.64], R8 ;  /* 0x0000000806007986 */ /* 0x0003e4000c101504 */
.L_x_13709:
[----:B------:R-:W-:-:S13]  /*0a30*/  ISETP.GE.AND P0, PT, R24, R5, PT ;  /* 0x000000051800720c */ /* 0x000fda0003f06270 */
[----:B------:R-:W-:Y:S05]  /*0a40*/  @P0 BRA `(.L_x_13711) ;  /* 0x0000000000340947 */ /* 0x000fea0003800000 */
[----:B01----:R-:W0:Y:S01]  /*0a50*/  LDC.64 R6, c[0x0][0x218] ;  /* 0x00008600ff067b82 */ /* 0x003e220000000a00 */
[----:B------:R-:W-:Y:S01]  /*0a60*/  IADD3 R13, R3, R24, RZ ;  /* 0x00000018030d7210 */ /* 0x000fe20007ffe0ff */
[----:B------:R-:W-:-:S04]  /*0a70*/  VIADD R24, R24, 0x80 ;  /* 0x0000008018187836 */ /* 0x000fc80000000000 */
[----:B0-----:R-:W-:-:S05]  /*0a80*/  IMAD.WIDE.U32 R6, R13, 0x2, R6 ;  /* 0x000000020d067825 */ /* 0x001fca00078e0006 */
[----:B------:R1:W-:Y:S02]  /*0a90*/  STG.E.U16 desc[UR4][R6.64], R9 ;  /* 0x0000000906007986 */ /* 0x0003e4000c101504 */
.L_x_13710:
        /* <DEDUP_REMOVED lines=8> */
.L_x_13711:
[----:B------:R-:W-:Y:S05]  /*0b20*/  BSYNC B1 ;  /* 0x0000000000017941 */ /* 0x000fea0003800000 */
.L_x_13707:
[----:B------:R-:W-:-:S13]  /*0b30*/  ISETP.GE.AND P0, PT, R24, R5, PT ;  /* 0x000000051800720c */ /* 0x000fda0003f06270 */
[----:B012---:R-:W0:Y:S01]  /*0b40*/  @!P0 LDC.64 R6, c[0x0][0x218] ;  /* 0x00008600ff068b82 */ /* 0x007e220000000a00 */
[----:B------:R-:W-:Y:S01]  /*0b50*/  @!P0 IADD3 R9, R3, R24, RZ ;  /* 0x0000001803098210 */ /* 0x000fe20007ffe0ff */
[----:B------:R-:W-:-:S04]  /*0b60*/  @!P0 VIADD R24, R24, 0x80 ;  /* 0x0000008018188836 */ /* 0x000fc80000000000 */
[----:B0-----:R-:W-:-:S05]  /*0b70*/  @!P0 IMAD.WIDE.U32 R6, R9, 0x2, R6 ;  /* 0x0000000209068825 */ /* 0x001fca00078e0006 */
[----:B------:R2:W-:Y:S02]  /*0b80*/  @!P0 STG.E.U16 desc[UR4][R6.64], R11 ;  /* 0x0000000b06008986 */ /* 0x0005e4000c101504 */
.L_x_13712:
[----:B------:R-:W-:Y:S05]  /*0b90*/  BSYNC B0 ;  /* 0x0000000000007941 */ /* 0x000fea0003800000 */
.L_x_13706:
        /* <DEDUP_REMOVED lines=8> */
.L_x_13713:
        /* <DEDUP_REMOVED lines=14> */
.L_x_19692:


//--------------------- .text._ZN2at6native29vectorized_elementwise_kernelILi8EZZZNS0_17floor_kernel_cudaERNS_18TensorIteratorBaseEENKUlvE_clEvENKUlvE1_clEvEUlN3c104HalfEE_St5arrayIPcLm2EEEEviT0_T1_ --------------------------
	.section	.text._ZN2at6native29vectorized_elementwise_kernelILi8EZZZNS0_17floor_kernel_cudaERNS_18TensorIteratorBaseEENKUlvE_clEvENKUlvE1_clEvEUlN3c104HalfEE_St5arrayIPcLm2EEEEviT0_T1_,"ax",@progbits
	.align	128
        .global         _ZN2at6native29vectorized_elementwise_kernelILi8EZZZNS0_17floor_kernel_cudaERNS_18TensorIteratorBaseEENKUlvE_clEvENKUlvE1_clEvEUlN3c104HalfEE_St5arrayIPcLm2EEEEviT0_T1_
        .type           _ZN2at6native29vectorized_elementwise_kernelILi8EZZZNS0_17floor_kernel_cudaERNS_18TensorIteratorBaseEENKUlvE_clEvENKUlvE1_clEvEUlN3c104HalfEE_St5arrayIPcLm2EEEEviT0_T1_,@function
        .size           _ZN2at6native29vectorized_elementwise_kernelILi8EZZZNS0_17floor_kernel_cudaERNS_18TensorIteratorBaseEENKUlvE_clEvENKUlvE1_clEvEUlN3c104HalfEE_St5arrayIPcLm2EEEEviT0_T1_,(.L_x_19693 - _ZN2at6native29vectorized_elementwise_kernelILi8EZZZNS0_17floor_kernel_cudaERNS_18TensorIteratorBaseEENKUlvE_clEvENKUlvE1_clEvEUlN3c104HalfEE_St5arrayIPcLm2EEEEviT0_T1_)
        .other          _ZN2at6native29vectorized_elementwise_kernelILi8EZZZNS0_17floor_kernel_cudaERNS_18TensorIteratorBaseEENKUlvE_clEvENKUlvE1_clEvEUlN3c104HalfEE_St5arrayIPcLm2EEEEviT0_T1_,@"STO_CUDA_ENTRY STV_DEFAULT"
_ZN2at6native29vectorized_elementwise_kernelILi8EZZZNS0_17floor_kernel_cudaERNS_18TensorIteratorBaseEENKUlvE_clEvENKUlvE1_clEvEUlN3c104HalfEE_St5arrayIPcLm2EEEEviT0_T1_:
.text._ZN2at6native29vectorized_elementwise_kernelILi8EZZZNS0_17floor_kernel_cudaERNS_18TensorIteratorBaseEENKUlvE_clEvENKUlvE1_clEvEUlN3c104HalfEE_St5arrayIPcLm2EEEEviT0_T1_:
        /* <DEDUP_REMOVED lines=16> */
[----:B------:R0:W-:Y:S01]  /*0100*/  FRND.FTZ.FLOOR R8, R2 ;  /* 0x0000000200087307 */ /* 0x0001e20000215000 */
[----:B------:R-:W-:Y:S02]  /*0110*/  HADD2.F32 R11, -RZ, R5.H1_H1 ;  /* 0x30000005ff0b7230 */ /* 0x000fe40000004100 */
[----:B------:R-:W1:Y:S01]  /*0120*/  LDC.64 R4, c[0x0][0x218] ;  /* 0x00008600ff047b82 */ /* 0x000e620000000a00 */
[----:B------:R-:W-:-:S02]  /*0130*/  HADD2.F32 R12, -RZ, R6.H0_H0 ;  /* 0x20000006ff0c7230 */ /* 0x000fc40000004100 */
[----:B------:R-:W-:Y:S02]  /*0140*/  HADD2.F32 R13, -RZ, R6.H1_H1 ;  /* 0x30000006ff0d7230 */ /* 0x000fe40000004100 */
[--C-:B------:R-:W-:Y:S01]  /*0150*/  HADD2.F32 R14, -RZ, R7.reuse.H0_H0 ;  /* 0x20000007ff0e7230 */ /* 0x100fe20000004100 */
[----:B------:R-:W2:Y:S01]  /*0160*/  FRND.FTZ.FLOOR R9, R9 ;  /* 0x0000000900097307 */ /* 0x000ea20000215000 */
[----:B------:R-:W-:-:S07]  /*0170*/  HADD2.F32 R15, -RZ, R7.H1_H1 ;  /* 0x30000007ff0f7230 */ /* 0x000fce0000004100 */
[----:B------:R-:W-:Y:S08]  /*0180*/  FRND.FTZ.FLOOR R10, R10 ;  /* 0x0000000a000a7307 */ /* 0x000ff00000215000 */
[----:B------:R-:W3:Y:S01]  /*0190*/  FRND.FTZ.FLOOR R11, R11 ;  /* 0x0000000b000b7307 */ /* 0x000ee20000215000 */
[----:B-1----:R-:W-:-:S07]  /*01a0*/  IMAD.WIDE.U32 R4, R3, 0x2, R4 ;  /* 0x0000000203047825 */ /* 0x002fce00078e0004 */
[----:B------:R-:W-:Y:S01]  /*01b0*/  FRND.FTZ.FLOOR R12, R12 ;  /* 0x0000000c000c7307 */ /* 0x000fe20000215000 */
[----:B0-----:R-:W-:Y:S01]  /*01c0*/  IMAD.WIDE R2, R0, 0x10, R4 ;  /* 0x0000001000027825 */ /* 0x001fe200078e0204 */
[----:B--2---:R-:W-:Y:S02]  /*01d0*/  F2FP.F16.F32.PACK_AB R4, R9, R8 ;  /* 0x000000080904723e */ /* 0x004fe400000000ff */
[----:B---3--:R-:W-:-:S04]  /*01e0*/  F2FP.F16.F32.PACK_AB R5, R11, R10 ;  /* 0x0000000a0b05723e */ /* 0x008fc800000000ff */
[----:B------:R-:W0:Y:S08]  /*01f0*/  FRND.FTZ.FLOOR R13, R13 ;  /* 0x0000000d000d7307 */ /* 0x000e300000215000 */
[----:B------:R-:W-:Y:S01]  /*0200*/  FRND.FTZ.FLOOR R14, R14 ;  /* 0x0000000e000e7307 */ /* 0x000fe20000215000 */
[----:B0-----:R-:W-:-:S07]  /*0210*/  F2FP.F16.F32.PACK_AB R6, R13, R12 ;  /* 0x0000000c0d06723e */ /* 0x001fce00000000ff */
[----:B------:R-:W0:Y:S02]  /*0220*/  FRND.FTZ.FLOOR R7, R15 ;  /* 0x0000000f00077307 */ /* 0x000e240000215000 */
[----:B0-----:R-:W-:-:S05]  /*0230*/  F2FP.F16.F32.PACK_AB R7, R7, R14 ;  /* 0x0000000e0707723e */ /* 0x001fca00000000ff */
[----:B------:R-:W-:Y:S01]  /*0240*/  STG.E.128 desc[UR4][R2.64], R4 ;  /* 0x0000000402007986 */ /* 0x000fe2000c101d04 */
[----:B------:R-:W-:Y:S05]  /*0250*/  EXIT ;  /* 0x000000000000794d */ /* 0x000fea0003800000 */
.L_x_13714:
        /* <DEDUP_REMOVED lines=116> */
.L_x_13717:
[----:B------:R-:W-:-:S13]  /*09a0*/  ISETP.GE.AND P0, PT, R24, R5, PT ;  /* 0x000000051800720c */ /* 0x000fda0003f06270 */
[----:B------:R-:W-:Y:S05]  /*09b0*/  @P0 BRA `(.L_x_13719) ;  /* 0x0000000000300947 */ /* 0x000fea0003800000 */
[----:B0-----:R-:W0:Y:S01]  /*09c0*/  LDC.64 R6, c[0x0][0x218] ;  /* 0x00008600ff067b82 */ /* 0x001e220000000a00 */
[----:B------:R-:W-:Y:S01]  /*09d0*/  IADD3 R13, R3, R24, RZ ;  /* 0x00000018030d7210 */ /* 0x000fe20007ffe0ff */
[----:B------:R-:W-:-:S04]  /*09e0*/  VIADD R24, R24, 0x80 ;  /* 0x0000008018187836 */ /* 0x000fc80000000000 */
[----:B0-----:R-:W-:-:S05]  /*09f0*/  IMAD.WIDE.U32 R6, R13, 0x2, R6 ;  /* 0x000000020d067825 */ /* 0x001fca00078e0006 */
[----:B------:R1:W-:Y:S02]  /*0a00*/  STG.E.U16 desc[UR4][R6.64], R8 ;  /* 0x0000000806007986 */ /* 0x0003e4000c101504 */
.L_x_13718:
[----:B------:R-:W-:-:S13]  /*0a10*/  ISETP.GE.AND P0, PT, R24, R5, PT ;  /* 0x000000051800720c */ /* 0x000fda0003f06270 */
[----:B------:R-:W-:Y:S05]  /*0a20*/  @P0 BRA `(.L_x_13720) ;  /* 0x0000000000340947 */ /* 0x000fea0003800000 */
[----:B01----:R-:W0:Y:S01]  /*0a30*/  LDC.64 R6, c[0x0][0x218] ;  /* 0x00008600ff067b82 */ /* 0x003e220000000a00 */
[----:B------:R-:W-:Y:S01]  /*0a40*/  IADD3 R13, R3, R24, RZ ;  /* 0x00000018030d7210 */ /* 0x000fe20007ffe0ff */
[----:B------:R-:W-:-:S04]  /*0a50*/  VIADD R24, R24, 0x80 ;  /* 0x0000008018187836 */ /* 0x000fc80000000000 */
[----:B0-----:R-:W-:-:S05]  /*0a60*/  IMAD.WIDE.U32 R6, R13, 0x2, R6 ;  /* 0x000000020d067825 */ /* 0x001fca00078e0006 */
[----:B------:R1:W-:Y:S02]  /*0a70*/  STG.E.U16 desc[UR4][R6.64], R9 ;  /* 0x0000000906007986 */ /* 0x0003e4000c101504 */
.L_x_13719:
        /* <DEDUP_REMOVED lines=8> */
.L_x_13720:
[----:B------:R-:W-:Y:S05]  /*0b00*/  BSYNC B1 ;  /* 0x0000000000017941 */ /* 0x000fea0003800000 */
.L_x_13716:
[----:B------:R-:W-:-:S13]  /*0b10*/  ISETP.GE.AND P0, PT, R24, R5, PT ;  /* 0x000000051800720c */ /* 0x000fda0003f06270 */
[----:B012---:R-:W0:Y:S01]  /*0b20*/  @!P0 LDC.64 R6, c[0x0][0x218] ;  /* 0x00008600ff068b82 */ /* 0x007e220000000a00 */
[----:B------:R-:W-:Y:S01]  /*0b30*/  @!P0 IADD3 R9, R3, R24, RZ ;  /* 0x0000001803098210 */ /* 0x000fe20007ffe0ff */
[----:B------:R-:W-:-:S04]  /*0b40*/  @!P0 VIADD R24, R24, 0x80 ;  /* 0x0000008018188836 */ /* 0x000fc80000000000 */
[----:B0-----:R-:W-:-:S05]  /*0b50*/  @!P0 IMAD.WIDE.U32 R6, R9, 0x2, R6 ;  /* 0x0000000209068825 */ /* 0x001fca00078e0006 */
[----:B------:R2:W-:Y:S02]  /*0b60*/  @!P0 STG.E.U16 desc[UR4][R6.64], R11 ;  /* 0x0000000b06008986 */ /* 0x0005e4000c101504 */
.L_x_13721:
[----:B------:R-:W-:Y:S05]  /*0b70*/  BSYNC B0 ;  /* 0x0000000000007941 */ /* 0x000fea0003800000 */
.L_x_13715:
        /* <DEDUP_REMOVED lines=8> */
.L_x_13722:
        /* <DEDUP_REMOVED lines=16> */
.L_x_19693:


//--------------------- .text._ZN2at6native18elementwise_kernelILi128ELi4EZNS0_15gpu_kernel_implIZZZNS0_17floor_kernel_cudaERNS_18TensorIteratorBaseEENKUlvE_clEvENKUlvE0_clEvEUlfE_EEvS4_RKT_EUliE_EEviT1_ --------------------------
	.section	.text._ZN2at6native18elementwise_kernelILi128ELi4EZNS0_15gpu_kernel_implIZZZNS0_17floor_kernel_cudaERNS_18TensorIteratorBaseEENKUlvE_clEvENKUlvE0_clEvEUlfE_EEvS4_RKT_EUliE_EEviT1_,"ax",@progbits
	.align	128
        .global         _ZN2at6native18elementwise_kernelILi128ELi4EZNS0_15gpu_kernel_implIZZZNS0_17floor_kernel_cudaERNS_18TensorIteratorBaseEENKUlvE_clEvENKUlvE0_clEvEUlfE_EEvS4_RKT_EUliE_EEviT1_
        .type           _ZN2at6native18elementwise_kernelILi128ELi4EZNS0_15gpu_kernel_implIZZZNS0_17floor_kernel_cudaERNS_18TensorIteratorBaseEENKUlvE_clEvENKUlvE0_clEvEUlfE_EEvS4_RKT_EUliE_EEviT1_,@function
        .size           _ZN2at6native18elementwise_kernelILi128ELi4EZNS0_15gpu_kernel_implIZZZNS0_17floor_kernel_cudaERNS_18TensorIteratorBaseEENKUlvE_clEvENKUlvE0_clEvEUlfE_EEvS4_RKT_EUliE_EEviT1_,(.L_x_19694 - _ZN2at6native18elementwise_kernelILi128ELi4EZNS0_15gpu_kernel_implIZZZNS0_17floor_kernel_cudaERNS_18TensorIteratorBaseEENKUlvE_clEvENKUlvE0_clEvEUlfE_EEvS4_RKT_EUliE_EEviT1_)
        .other          _ZN2at6native18elementwise_kernelILi128ELi4EZNS0_15gpu_kernel_implIZZZNS0_17floor_kernel_cudaERNS_18TensorIteratorBaseEENKUlvE_clEvENKUlvE0_clEvEUlfE_EEvS4_RKT_EUliE_EEviT1_,@"STO_CUDA_ENTRY STV_DEFAULT"
_ZN2at6native18elementwise_kernelILi128ELi4EZNS0_15gpu_kernel_implIZZZNS0_17floor_kernel_cudaERNS_18TensorIteratorBaseEENKUlvE_clEvENKUlvE0_clEvEUlfE_EEvS4_RKT_EUliE_EEviT1_:
.text._ZN2at6native18elementwise_kernelILi128ELi4EZNS0_15gpu_kernel_implIZZZNS0_17floor_kernel_cudaERNS_18TensorIteratorBaseEENKUlvE_clEvENKUlvE0_clEvEUlfE_EEvS4_RKT_EUliE_EEviT1_:
        /* <DEDUP_REMOVED lines=313> */
.L_x_13725:
        /* <DEDUP_REMOVED lines=22> */
.L_x_13730:
[----:B------:R-:W2:Y:S02]  /*14f0*/  LDG.E.U8 R0, desc[UR36][R2.64] ;  /* 0x0000002402007981 */ /* 0x000ea4000c1e1100 */
[----:B--2---:R-:W-:Y:S01]  /*1500*/  I2FP.F32.U32 R0, R0 ;  /* 0x0000000000007245 */ /* 0x004fe20000201000 */
[----:B------:R-:W-:Y:S06]  /*1510*/  BRA `(.L_x_13732) ;  /* 0x0000000c002c7947 */ /* 0x000fec0003800000 */
.L_x_13729:
        /* <DEDUP_REMOVED lines=9> */
.L_x_13734:
[----:B------:R-:W2:Y:S02]  /*15b0*/  LDG.E R0, desc[UR36][R2.64] ;  /* 0x0000002402007981 */ /* 0x000ea4000c1e1900 */
[----:B--2---:R-:W-:Y:S01]  /*15c0*/  I2FP.F32.S32 R0, R0 ;  /* 0x0000000000007245 */ /* 0x004fe20000201400 */
[----:B------:R-:W-:Y:S06]  /*15d0*/  BRA `(.L_x_13732) ;  /* 0x0000000800fc7947 */ /* 0x000fec0003800000 */
.L_x_13733:
[----:B------:R-:W2:Y:S02]  /*15e0*/  LDG.E.U16 R0, desc[UR36][R2.64] ;  /* 0x0000002402007981 */ /* 0x000ea4000c1e1500 */
[----:B--2---:R-:W0:Y:S01]  /*15f0*/  I2F.S16 R0, R0 ;  /* 0x0000000000007306 */ /* 0x004e220000101400 */
[----:B------:R-:W-:Y:S05]  /*1600*/  BRA `(.L_x_13732) ;  /* 0x0000000800f07947 */ /* 0x000fea0003800000 */
.L_x_13728:
        /* <DEDUP_REMOVED lines=8> */
.L_x_13736:
[----:B------:R-:W2:Y:S02]  /*1690*/  LDG.E.U16 R0, desc[UR36][R2.64] ;  /* 0x0000002402007981 */ /* 0x000ea4000c1e1500 */
[----:B--2---:R-:W-:Y:S01]  /*16a0*/  HADD2.F32 R0, -RZ, R0.H0_H0 ;  /* 0x20000000ff007230 */ /* 0x004fe20000004100 */
[----:B------:R-:W-:Y:S06]  /*16b0*/  BRA `(.L_x_13732) ;  /* 0x0000000800c47947 */ /* 0x000fec0003800000 */
.L_x_13735:
        /* <DEDUP_REMOVED lines=8> */
.L_x_13738:
[----:B------:R-:W2:Y:S02]  /*1740*/  LDG.E.U16 R0, desc[UR36][R2.64] ;  /* 0x0000002402007981 */ /* 0x000ea4000c1e1500 */
[----:B--2---:R-:W-:Y:S01]  /*1750*/  HADD2.F32 R0, -RZ, R0.H0_H0 ;  /* 0x20000000ff007230 */ /* 0x004fe20000004100 */
[----:B------:R-:W-:Y:S06]  /*1760*/  BRA `(.L_x_13732) ;  /* 0x0000000800987947 */ /* 0x000fec0003800000 */
.L_x_13737:
[----:B------:R-:W2:Y:S01]  /*1770*/  LDG.E.64 R2, desc[UR36][R2.64] ;  /* 0x0000002402027981 */ /* 0x000ea2000c1e1b00 */
[----:B------:R-:W-:Y:S01]  /*1780*/  UMOV UR4, 0xf0000000 ;  /* 0xf000000000047882 */ /* 0x000fe20000000000 */
[----:B------:R-:W-:Y:S01]  /*1790*/  UMOV UR5, 0x380fffff ;  /* 0x380fffff00057882 */ /* 0x000fe20000000000 */
[----:B--2---:R-:W0:Y:S01]  /*17a0*/  F2F.F32.F64 R0, R2 ;  /* 0x0000000200007310 */ /* 0x004e220000301000 */
[----:B------:R-:W-:-:S14]  /*17b0*/  DSETP.GEU.AND P0, PT, |R2|, UR4, PT ;  /* 0x0000000402007e2a */ /* 0x000fdc000bf0e200 */
[----:B0-----:R-:W-:Y:S01]  /*17c0*/  @!P0 FMUL R0, R0, 1.175494350822287508e-38 ;  /* 0x0080000000008820 */ /* 0x001fe20000400000 */
[----:B------:R-:W-:Y:S06]  /*17d0*/  BRA `(.L_x_13732) ;  /* 0x00000008007c7947 */ /* 0x000fec0003800000 */
.L_x_13727:
        /* <DEDUP_REMOVED lines=12> */
.L_x_13741:
[----:B------:R-:W2:Y:S01]  /*18a0*/  LDG.E.64 R2, desc[UR36][R2.64] ;  /* 0x0000002402027981 */ /* 0x000ea2000c1e1b00 */
[----:B------:R-:W-:Y:S01]  /*18b0*/  UMOV UR4, 0xf0000000 ;  /* 0xf000000000047882 */ /* 0x000fe20000000000 */
[----:B------:R-:W-:Y:S01]  /*18c0*/  UMOV UR5, 0x380fffff ;  /* 0x380fffff00057882 */ /* 0x000fe20000000000 */
[----:B--2---:R-:W0:Y:S01]  /*18d0*/  F2F.F32.F64 R0, R2 ;  /* 0x0000000200007310 */ /* 0x004e220000301000 */
[----:B------:R-:W-:-:S14]  /*18e0*/  DSETP.GEU.AND P0, PT, |R2|, UR4, PT ;  /* 0x0000000402007e2a */ /* 0x000fdc000bf0e200 */
[----:B0-----:R-:W-:Y:S01]  /*18f0*/  @!P0 FMUL R0, R0, 1.175494350822287508e-38 ;  /* 0x0080000000008820 */ /* 0x001fe20000400000 */
[----:B------:R-:W-:Y:S06]  /*1900*/  BRA `(.L_x_13732) ;  /* 0x0000000800307947 */ /* 0x000fec0003800000 */
.L_x_13740:
        /* <DEDUP_REMOVED lines=26> */
.L_x_13743:
        /* <DEDUP_REMOVED lines=13> */
.L_x_13742:
[----:B------:R-:W2:Y:S02]  /*1b80*/  LDG.E.U16 R0, desc[UR36][R2.64] ;  /* 0x0000002402007981 */ /* 0x000ea4000c1e1500 */
[----:B--2---:R-:W-:Y:S01]  /*1b90*/  IMAD.U32 R0, R0, 0x10000, RZ ;  /* 0x0001000000007824 */ /* 0x004fe200078e00ff */
[----:B------:R-:W-:Y:S06]  /*1ba0*/  BRA `(.L_x_13732) ;  /* 0x0000000400887947 */ /* 0x000fec0003800000 */
.L_x_13739:
        /* <DEDUP_REMOVED lines=11> */
.L_x_13746:
        /* <DEDUP_REMOVED lines=20> */
.L_x_13748:
[----:B------:R-:W-:Y:S05]  /*1da0*/  BSYNC B0 ;  /* 0x0000000000007941 */ /* 0x000fea0003800000 */
.L_x_13747:
[----:B------:R-:W-:Y:S01]  /*1db0*/  LEA R3, R0, 0x3b800000, 0x17 ;  /* 0x3b80000000037811 */ /* 0x000fe200078eb8ff */
[----:B------:R-:W-:-:S05]  /*1dc0*/  IMAD.SHL.U32 R0, R2, 0x100000, RZ ;  /* 0x0010000002007824 */ /* 0x000fca00078e00ff */
[----:B------:R-:W-:Y:S01]  /*1dd0*/  LOP3.LUT R0, R3, R0, R4, 0xfe, !PT ;  /* 0x0000000003007212 */ /* 0x000fe200078efe04 */
[----:B------:R-:W-:Y:S06]  /*1de0*/  BRA `(.L_x_13732) ;  /* 0x0000000000f87947 */ /* 0x000fec0003800000 */
.L_x_13745:
        /* <DEDUP_REMOVED lines=20> */
.L_x_13750:
[----:B------:R-:W-:Y:S05]  /*1f30*/  BSYNC B0 ;  /* 0x0000000000007941 */ /* 0x000fea0003800000 */
.L_x_13749:
[----:B------:R-:W-:Y:S01]  /*1f40*/  LEA R3, R0, 0x37800000, 0x17 ;  /* 0x3780000000037811 */ /* 0x000fe200078eb8ff */
[----:B------:R-:W-:-:S05]  /*1f50*/  IMAD.SHL.U32 R0, R2, 0x200000, RZ ;  /* 0x0020000002007824 */ /* 0x000fca00078e00ff */
[----:B------:R-:W-:Y:S01]  /*1f60*/  LOP3.LUT R0, R3, R0, R4, 0xfe, !PT ;  /* 0x0000000003007212 */ /* 0x000fe200078efe04 */
[----:B------:R-:W-:Y:S06]  /*1f70*/  BRA `(.L_x_13732) ;  /* 0x0000000000947947 */ /* 0x000fec0003800000 */
.L_x_13744:
        /* <DEDUP_REMOVED lines=14> */
.L_x_13731:
        /* <DEDUP_REMOVED lines=16> */
.L_x_13753:
[----:B------:R-:W-:Y:S01]  /*2160*/  IMAD.MOV.U32 R0, RZ, RZ, RZ ;  /* 0x000000ffff007224 */ /* 0x000fe200078e00ff */
[----:B------:R-:W-:Y:S06]  /*2170*/  BRA `(.L_x_13732) ;  /* 0x0000000000147947 */ /* 0x000fec0003800000 */
.L_x_13752:
[----:B------:R-:W2:Y:S02]  /*2180*/  LDG.E.64 R2, desc[UR36][R2.64] ;  /* 0x0000002402027981 */ /* 0x000ea4000c1e1b00 */
[----:B--2---:R0:W1:Y:S01]  /*2190*/  I2F.U64 R0, R2 ;  /* 0x0000000200007312 */ /* 0x0040620000301000 */
[----:B------:R-:W-:Y:S05]  /*21a0*/  BRA `(.L_x_13732) ;  /* 0x0000000000087947 */ /* 0x000fea0003800000 */
.L_x_13751:
[----:B------:R-:W2:Y:S02]  /*21b0*/  LDG.E R0, desc[UR36][R2.64] ;  /* 0x0000002402007981 */ /* 0x000ea4000c1e1900 */
[----:B--2---:R-:W-:-:S07]  /*21c0*/  I2FP.F32.U32 R0, R0 ;  /* 0x0000000000007245 */ /* 0x004fce0000201000 */
.L_x_13732:
[----:B------:R-:W-:Y:S05]  /*21d0*/  BSYNC B6 ;  /* 0x0000000000067941 */ /* 0x000fea0003800000 */
.L_x_13726:
[----:B------:R-:W0:Y:S02]  /*21e0*/  LDC.U8 R4, c[0x0][0x421] ;  /* 0x00010840ff047b82 */ /* 0x000e240000000000 */
[----:B012345:R0:W1:Y:S01]  /*21f0*/  FRND.FTZ.FLOOR R2, R0 ;  /* 0x0000000000027307 */ /* 0x03f0620000215000 */
        /* <DEDUP_REMOVED lines=11> */
[----:B------:R-:W0:Y:S02]  /*22b0*/  F2I.FTZ.FLOOR.NTZ R3, R0 ;  /* 0x0000000000037305 */ /* 0x000e240000217100 */
[----:B0-----:R0:W-:Y:S01]  /*22c0*/  STG.E.U8 desc[UR36][R16.64], R3 ;  /* 0x0000000310007986 */ /* 0x0011e2000c101124 */
[----:B------:R-:W-:Y:S05]  /*22d0*/  BRA `(.L_x_13759) ;  /* 0x0000000c004c7947 */ /* 0x000fea0003800000 */
.L_x_13757:
[----:B------:R-:W0:Y:S02]  /*22e0*/  F2I.FTZ.S64.FLOOR R2, R0 ;  /* 0x0000000000027311 */ /* 0x000e240000215900 */
[----:B0-----:R0:W-:Y:S01]  /*22f0*/  STG.E.U8 desc[UR36][R16.64], R2 ;  /* 0x0000000210007986 */ /* 0x0011e2000c101124 */
[----:B------:R-:W-:Y:S05]  /*2300*/  BRA `(.L_x_13759) ;  /* 0x0000000c00407947 */ /* 0x000fea0003800000 */
.L_x_13756:
[----:B------:R-:W-:-:S13]  /*2310*/  ISETP.NE.AND P0, PT, R3, 0x2, PT ;  /* 0x000000020300780c */ /* 0x000fda0003f05270 */
[----:B------:R-:W-:Y:S05]  /*2320*/  @!P0 BRA `(.L_x_13760) ;  /* 0x0000000000288947 */ /* 0x000fea0003800000 */
[----:B------:R-:W-:-:S13]  /*2330*/  ISETP.NE.AND P0, PT, R3, 0x3, PT ;  /* 0x000000030300780c */ /* 0x000fda0003f05270 */
[----:B------:R-:W-:Y:S05]  /*2340*/  @!P0 BRA `(.L_x_13761) ;  /* 0x0000000000148947 */ /* 0x000fea0003800000 */
[----:B------:R-:W-:-:S13]  /*2350*/  ISETP.NE.AND P0, PT, R3, 0x4, PT ;  /* 0x000000040300780c */ /* 0x000fda0003f05270 */
[----:B------:R-:W-:Y:S05]  /*2360*/  @P0 BRA `(.L_x_13758) ;  /* 0x0000000800d00947 */ /* 0x000fea0003800000 */
[----:B------:R-:W0:Y:S02]  /*2370*/  F2I.FTZ.S64.FLOOR R2, R0 ;  /* 0x0000000000027311 */ /* 0x000e240000215900 */
[----:B0-----:R0:W-:Y:S01]  /*2380*/  STG.E.64 desc[UR36][R16.64], R2 ;  /* 0x0000000210007986 */ /* 0x0011e2000c101b24 */
[----:B------:R-:W-:Y:S05]  /*2390*/  BRA `(.L_x_13759) ;  /* 0x0000000c001c7947 */ /* 0x000fea0003800000 */
.L_x_13761:
[----:B------:R-:W0:Y:S02]  /*23a0*/  F2I.FTZ.FLOOR.NTZ R3, R0 ;  /* 0x0000000000037305 */ /* 0x000e240000217100 */
[----:B0-----:R0:W-:Y:S01]  /*23b0*/  STG.E desc[UR36][R16.64], R3 ;  /* 0x0000000310007986 */ /* 0x0011e2000c101924 */
[----:B------:R-:W-:Y:S05]  /*23c0*/  BRA `(.L_x_13759) ;  /* 0x0000000c00107947 */ /* 0x000fea0003800000 */
.L_x_13760:
[----:B------:R-:W0:Y:S02]  /*23d0*/  F2I.FTZ.FLOOR.NTZ R3, R0 ;  /* 0x0000000000037305 */ /* 0x000e240000217100 */
[----:B0-----:R0:W-:Y:S01]  /*23e0*/  STG.E.U16 desc[UR36][R16.64], R3 ;  /* 0x0000000310007986 */ /* 0x0011e2000c101524 */
[----:B------:R-:W-:Y:S05]  /*23f0*/  BRA `(.L_x_13759) ;  /* 0x0000000c00047947 */ /* 0x000fea0003800000 */
.L_x_13755:
        /* <DEDUP_REMOVED lines=8> */
.L_x_13763:
[----:B------:R-:W-:-:S05]  /*2480*/  F2FP.F16.F32.PACK_AB R2, RZ, R2 ;  /* 0x00000002ff02723e */ /* 0x000fca00000000ff */
[----:B------:R0:W-:Y:S01]  /*2490*/  STG.E.U16 desc[UR36][R16.64], R2 ;  /* 0x0000000210007986 */ /* 0x0001e2000c101524 */
[----:B------:R-:W-:Y:S05]  /*24a0*/  BRA `(.L_x_13759) ;  /* 0x0000000800d87947 */ /* 0x000fea0003800000 */
.L_x_13762:
        /* <DEDUP_REMOVED lines=9> */
.L_x_13765:
[----:B------:R-:W-:-:S04]  /*2540*/  F2FP.F16.F32.PACK_AB R3, RZ, R2 ;  /* 0x00000002ff03723e */ /* 0x000fc800000000ff */
[----:B------:R-:W-:-:S05]  /*2550*/  PRMT R3, R3, 0x5410, RZ ;  /* 0x0000541003037816 */ /* 0x000fca00000000ff */
[----:B------:R0:W-:Y:S01]  /*2560*/  STG.E desc[UR36][R16.64], R3 ;  /* 0x0000000310007986 */ /* 0x0001e2000c101924 */
[----:B------:R-:W-:Y:S05]  /*2570*/  BRA `(.L_x_13759) ;  /* 0x0000000800a47947 */ /* 0x000fea0003800000 */
.L_x_13764:
[----:B------:R-:W-:-:S06]  /*2580*/  FMUL.FTZ R2, R2, 1 ;  /* 0x3f80000002027820 */ /* 0x000fcc0000410000 */
[----:B------:R-:W0:Y:S02]  /*2590*/  F2F.F64.F32 R2, R2 ;  /* 0x0000000200027310 */ /* 0x000e240000201800 */
[----:B0-----:R0:W-:Y:S01]  /*25a0*/  STG.E.64 desc[UR36][R16.64], R2 ;  /* 0x0000000210007986 */ /* 0x0011e2000c101b24 */
[----:B------:R-:W-:Y:S05]  /*25b0*/  BRA `(.L_x_13759) ;  /* 0x0000000800947947 */ /* 0x000fea0003800000 */
.L_x_13754:
        /* <DEDUP_REMOVED lines=12> */
.L_x_13768:
[----:B------:R-:W-:Y:S01]  /*2680*/  FMUL.FTZ R4, R2, 1 ;  /* 0x3f80000002047820 */ /* 0x000fe20000410000 */
[----:B------:R-:W-:-:S05]  /*2690*/  CS2R R6, SRZ ;  /* 0x0000000000067805 */ /* 0x000fca000001ff00 */
[----:B------:R-:W0:Y:S02]  /*26a0*/  F2F.F64.F32 R4, R4 ;  /* 0x0000000400047310 */ /* 0x000e240000201800 */
[----:B0-----:R0:W-:Y:S01]  /*26b0*/  STG.E.128 desc[UR36][R16.64], R4 ;  /* 0x0000000410007986 */ /* 0x0011e2000c101d24 */
[----:B------:R-:W-:Y:S05]  /*26c0*/  BRA `(.L_x_13759) ;  /* 0x0000000800507947 */ /* 0x000fea0003800000 */
.L_x_13767:
        /* <DEDUP_REMOVED lines=20> */
.L_x_13772:
[----:B------:R-:W-:Y:S05]  /*2810*/  BSYNC B0 ;  /* 0x0000000000007941 */ /* 0x000fea0003800000 */
.L_x_13771:
[----:B------:R-:W-:-:S05]  /*2820*/  LOP3.LUT R5, R0, R5, RZ, 0xfc, !PT ;  /* 0x0000000500057212 */ /* 0x000fca00078efcff */
[----:B------:R0:W-:Y:S01]  /*2830*/  STG.E.U8 desc[UR36][R16.64], R5 ;  /* 0x0000000510007986 */ /* 0x0001e2000c101124 */
[----:B------:R-:W-:Y:S05]  /*2840*/  BRA `(.L_x_13759) ;  /* 0x0000000400f07947 */ /* 0x000fea0003800000 */
.L_x_13770:
        /* <DEDUP_REMOVED lines=12> */
.L_x_13774:
[----:B------:R-:W-:Y:S01]  /*2910*/  IMAD.MOV.U32 R0, RZ, RZ, 0x7f ;  /* 0x0000007fff007424 */ /* 0x000fe200078e00ff */
[----:B------:R-:W-:-:S04]  /*2920*/  ISETP.GT.U32.AND P0, PT, R4, 0x7f800000, PT ;  /* 0x7f8000000400780c */ /* 0x000fc80003f04070 */
[----:B------:R-:W-:-:S09]  /*2930*/  SEL R0, R0, 0x7c, P0 ;  /* 0x0000007c00007807 */ /* 0x000fd20000000000 */
.L_x_13775:
[----:B------:R-:W-:Y:S05]  /*2940*/  BSYNC B0 ;  /* 0x0000000000007941 */ /* 0x000fea0003800000 */
.L_x_13773:
[----:B------:R-:W-:-:S04]  /*2950*/  LOP3.LUT R2, R2, 0x80000000, RZ, 0xc0, !PT ;  /* 0x8000000002027812 */ /* 0x000fc800078ec0ff */
[----:B------:R-:W-:-:S04]  /*2960*/  SHF.R.U32.HI R3, RZ, 0x18, R2 ;  /* 0x00000018ff037819 */ /* 0x000fc80000011602 */
[----:B------:R-:W-:-:S05]  /*2970*/  LOP3.LUT R3, R0, R3, RZ, 0xfc, !PT ;  /* 0x0000000300037212 */ /* 0x000fca00078efcff */
[----:B------:R0:W-:Y:S01]  /*2980*/  STG.E.U8 desc[UR36][R16.64], R3 ;  /* 0x0000000310007986 */ /* 0x0001e2000c101124 */
[----:B------:R-:W-:Y:S05]  /*2990*/  BRA `(.L_x_13759) ;  /* 0x00000004009c7947 */ /* 0x000fea0003800000 */
.L_x_13769:
[----:B------:R-:W-:-:S05]  /*29a0*/  F2FP.BF16.F32.PACK_AB R2, RZ, R2 ;  /* 0x00000002ff02723e */ /* 0x000fca00000010ff */
[----:B------:R0:W-:Y:S01]  /*29b0*/  STG.E.U16 desc[UR36][R16.64], R2 ;  /* 0x0000000210007986 */ /* 0x0001e2000c101524 */
[----:B------:R-:W-:Y:S05]  /*29c0*/  BRA `(.L_x_13759) ;  /* 0x0000000400907947 */ /* 0x000fea0003800000 */
.L_x_13766:
        /* <DEDUP_REMOVED lines=8> */
[----:B------:R-:W0:Y:S02]  /*2a50*/  F2I.FTZ.U32.FLOOR.NTZ R3, R0 ;  /* 0x0000000000037305 */ /* 0x000e240000217000 */
[----:B0-----:R4:W-:Y:S01]  /*2a60*/  STG.E.U16 desc[UR36][R16.64], R3 ;  /* 0x0000000310007986 */ /* 0x0019e2000c101524 */
[----:B------:R-:W-:Y:S05]  /*2a70*/  BRA `(.L_x_13759) ;  /* 0x0000000400647947 */ /* 0x000fea0003800000 */
.L_x_13778:
        /* <DEDUP_REMOVED lines=16> */
.L_x_13781:
[----:B------:R-:W-:-:S04]  /*2b80*/  LOP3.LUT R2, R2, 0x80000000, RZ, 0xc0, !PT ;  /* 0x8000000002027812 */ /* 0x000fc800078ec0ff */
[----:B------:R-:W-:-:S04]  /*2b90*/  SHF.R.U32.HI R3, RZ, 0x18, R2 ;  /* 0x00000018ff037819 */ /* 0x000fc80000011602 */
[----:B------:R-:W-:-:S04]  /*2ba0*/  LOP3.LUT R0, R0, R3, RZ, 0xfc, !PT ;  /* 0x0000000300007212 */ /* 0x000fc800078efcff */
[----:B------:R-:W-:-:S07]  /*2bb0*/  PRMT R8, R0, 0x7610, R8 ;  /* 0x0000761000087816 */ /* 0x000fce0000000008 */
.L_x_13780:
[----:B------:R-:W-:Y:S05]  /*2bc0*/  BSYNC B0 ;  /* 0x0000000000007941 */ /* 0x000fea0003800000 */
.L_x_13779:
[----:B------:R0:W-:Y:S01]  /*2bd0*/  STG.E.U8 desc[UR36][R16.64], R8 ;  /* 0x0000000810007986 */ /* 0x0001e2000c101124 */
[----:B------:R-:W-:Y:S05]  /*2be0*/  BRA `(.L_x_13759) ;  /* 0x0000000400087947 */ /* 0x000fea0003800000 */
.L_x_13777:
        /* <DEDUP_REMOVED lines=16> */
.L_x_13784:
[----:B------:R-:W-:-:S04]  /*2cf0*/  LOP3.LUT R2, R2, 0x80000000, RZ, 0xc0, !PT ;  /* 0x8000000002027812 */ /* 0x000fc800078ec0ff */
[----:B------:R-:W-:-:S04]  /*2d00*/  SHF.R.U32.HI R3, RZ, 0x18, R2 ;  /* 0x00000018ff037819 */ /* 0x000fc80000011602 */
[----:B------:R-:W-:-:S04]  /*2d10*/  LOP3.LUT R0, R0, R3, RZ, 0xfc, !PT ;  /* 0x0000000300007212 */ /* 0x000fc800078efcff */
[----:B------:R-:W-:-:S07]  /*2d20*/  PRMT R8, R0, 0x7610, R8 ;  /* 0x0000761000087816 */ /* 0x000fce0000000008 */
.L_x_13783:
[----:B------:R-:W-:Y:S05]  /*2d30*/  BSYNC B0 ;  /* 0x0000000000007941 */ /* 0x000fea0003800000 */
.L_x_13782:
[----:B------:R3:W-:Y:S01]  /*2d40*/  STG.E.U8 desc[UR36][R16.64], R8 ;  /* 0x0000000810007986 */ /* 0x0007e2000c101124 */
[----:B------:R-:W-:Y:S05]  /*2d50*/  BRA `(.L_x_13759) ;  /* 0x0000000000ac7947 */ /* 0x000fea0003800000 */
.L_x_13776:
        /* <DEDUP_REMOVED lines=21> */
.L_x_13758:
        /* <DEDUP_REMOVED lines=16> */
.L_x_13787:
[----:B------:R-:W-:Y:S05]  /*2fb0*/  BRA `(.L_x_13759) ;  /* 0x0000000000147947 */ /* 0x000fea0003800000 */
.L_x_13786:
[----:B------:R-:W0:Y:S02]  /*2fc0*/  F2I.FTZ.U64.FLOOR R2, R0 ;  /* 0x0000000000027311 */ /* 0x000e240000215800 */
[----:B0-----:R2:W-:Y:S01]  /*2fd0*/  STG.E.64 desc[UR36][R16.64], R2 ;  /* 0x0000000210007986 */ /* 0x0015e2000c101b24 */
[----:B------:R-:W-:Y:S05]  /*2fe0*/  BRA `(.L_x_13759) ;  /* 0x0000000000087947 */ /* 0x000fea0003800000 */
.L_x_13785:
[----:B------:R-:W0:Y:S02]  /*2ff0*/  F2I.FTZ.U32.FLOOR.NTZ R3, R0 ;  /* 0x0000000000037305 */ /* 0x000e240000217000 */
[----:B0-----:R0:W-:Y:S02]  /*3000*/  STG.E desc[UR36][R16.64], R3 ;  /* 0x0000000310007986 */ /* 0x0011e4000c101924 */
.L_x_13759:
[----:B------:R-:W-:-:S04]  /*3010*/  IMAD R18, R23, 0x200, R18 ;  /* 0x0000020017127824 */ /* 0x000fc800078e0212 */
[----:B------:R-:W-:-:S07]  /*3020*/  VIADD R19, R18, 0x80 ;  /* 0x0000008012137836 */ /* 0x000fce0000000000 */
.L_x_13724:
[----:B------:R-:W-:Y:S05]  /*3030*/  BSYNC B7 ;  /* 0x0000000000077941 */ /* 0x000fea0003800000 */
.L_x_13723:
        /* <DEDUP_REMOVED lines=307> */
.L_x_13790:
        /* <DEDUP_REMOVED lines=22> */
.L_x_13795:
[----:B------:R-:W2:Y:S02]  /*44d0*/  LDG.E.U8 R0, desc[UR36][R2.64] ;  /* 0x0000002402007981 */ /* 0x000ea4000c1e1100 */
[----:B--2---:R-:W-:Y:S01]  /*44e0*/  I2FP.F32.U32 R0, R0 ;  /* 0x0000000000007245 */ /* 0x004fe20000201000 */
[----:B------:R-:W-:Y:S06]  /*44f0*/  BRA `(.L_x_13797) ;  /* 0x0000000c002c7947 */ /* 0x000fec0003800000 */
.L_x_13794:
        /* <DEDUP_REMOVED lines=9> */
.L_x_13799:
[----:B------:R-:W2:Y:S02]  /*4590*/  LDG.E R0, desc[UR36][R2.64] ;  /* 0x0000002402007981 */ /* 0x000ea4000c1e1900 */
[----:B--2---:R-:W-:Y:S01]  /*45a0*/  I2FP.F32.S32 R0, R0 ;  /* 0x0000000000007245 */ /* 0x004fe20000201400 */
[----:B------:R-:W-:Y:S06]  /*45b0*/  BRA `(.L_x_13797) ;  /* 0x0000000800fc7947 */ /* 0x000fec0003800000 */
.L_x_13798:
[----:B------:R-:W2:Y:S02]  /*45c0*/  LDG.E.U16 R0, desc[UR36][R2.64] ;  /* 0x0000002402007981 */ /* 0x000ea4000c1e1500 */
[----:B--2---:R-:W1:Y:S01]  /*45d0*/  I2F.S16 R0, R0 ;  /* 0x0000000000007306 */ /* 0x004e620000101400 */
[----:B------:R-:W-:Y:S05]  /*45e0*/  BRA `(.L_x_13797) ;  /* 0x0000000800f07947 */ /* 0x000fea0003800000 */
.L_x_13793:
        /* <DEDUP_REMOVED lines=8> */
.L_x_13801:
[----:B------:R-:W2:Y:S02]  /*4670*/  LDG.E.U16 R0, desc[UR36][R2.64] ;  /* 0x0000002402007981 */ /* 0x000ea4000c1e1500 */
[----:B--2---:R-:W-:Y:S01]  /*4680*/  HADD2.F32 R0, -RZ, R0.H0_H0 ;  /* 0x20000000ff007230 */ /* 0x004fe20000004100 */
[----:B------:R-:W-:Y:S06]  /*4690*/  BRA `(.L_x_13797) ;  /* 0x0000000800c47947 */ /* 0x000fec0003800000 */
.L_x_13800:
        /* <DEDUP_REMOVED lines=8> */
.L_x_13803:
[----:B------:R-:W2:Y:S02]  /*4720*/  LDG.E.U16 R0, desc[UR36][R2.64] ;  /* 0x0000002402007981 */ /* 0x000ea4000c1e1500 */
[----:B--2---:R-:W-:Y:S01]  /*4730*/  HADD2.F32 R0, -RZ, R0.H0_H0 ;  /* 0x20000000ff007230 */ /* 0x004fe20000004100 */
[----:B------:R-:W-:Y:S06]  /*4740*/  BRA `(.L_x_13797) ;  /* 0x0000000800987947 */ /* 0x000fec0003800000 */
.L_x_13802:
[----:B------:R-:W2:Y:S01]  /*4750*/  LDG.E.64 R2, desc[UR36][R2.64] ;  /* 0x0000002402027981 */ /* 0x000ea2000c1e1b00 */
[----:B------:R-:W-:Y:S01]  /*4760*/  UMOV UR4, 0xf0000000 ;  /* 0xf000000000047882 */ /* 0x000fe20000000000 */
[----:B------:R-:W-:Y:S01]  /*4770*/  UMOV UR5, 0x380fffff ;  /* 0x380fffff00057882 */ /* 0x000fe20000000000 */
[----:B--2---:R-:W0:Y:S01]  /*4780*/  F2F.F32.F64 R0, R2 ;  /* 0x0000000200007310 */ /* 0x004e220000301000 */
[----:B------:R-:W-:-:S14]  /*4790*/  DSETP.GEU.AND P0, PT, |R2|, UR4, PT ;  /* 0x0000000402007e2a */ /* 0x000fdc000bf0e200 */
[----:B0-----:R-:W-:Y:S01]  /*47a0*/  @!P0 FMUL R0, R0, 1.175494350822287508e-38 ;  /* 0x0080000000008820 */ /* 0x001fe20000400000 */
[----:B------:R-:W-:Y:S06]  /*47b0*/  BRA `(.L_x_13797) ;  /* 0x00000008007c7947 */ /* 0x000fec0003800000 */
.L_x_13792:
        /* <DEDUP_REMOVED lines=12> */
.L_x_13806:
[----:B------:R-:W2:Y:S01]  /*4880*/  LDG.E.64 R2, desc[UR36][R2.64] ;  /* 0x0000002402027981 */ /* 0x000ea2000c1e1b00 */
[----:B------:R-:W-:Y:S01]  /*4890*/  UMOV UR4, 0xf0000000 ;  /* 0xf000000000047882 */ /* 0x000fe20000000000 */
[----:B------:R-:W-:Y:S01]  /*48a0*/  UMOV UR5, 0x380fffff ;  /* 0x380fffff00057882 */ /* 0x000fe20000000000 */
[----:B--2---:R-:W0:Y:S01]  /*48b0*/  F2F.F32.F64 R0, R2 ;  /* 0x0000000200007310 */ /* 0x004e220000301000 */
[----:B------:R-:W-:-:S14]  /*48c0*/  DSETP.GEU.AND P0, PT, |R2|, UR4, PT ;  /* 0x0000000402007e2a */ /* 0x000fdc000bf0e200 */
[----:B0-----:R-:W-:Y:S01]  /*48d0*/  @!P0 FMUL R0, R0, 1.175494350822287508e-38 ;  /* 0x0080000000008820 */ /* 0x001fe20000400000 */
[----:B------:R-:W-:Y:S06]  /*48e0*/  BRA `(.L_x_13797) ;  /* 0x0000000800307947 */ /* 0x000fec0003800000 */
.L_x_13805:
        /* <DEDUP_REMOVED lines=26> */
.L_x_13808:
        /* <DEDUP_REMOVED lines=13> */
.L_x_13807:
[----:B------:R-:W2:Y:S02]  /*4b60*/  LDG.E.U16 R0, desc[UR36][R2.64] ;  /* 0x0000002402007981 */ /* 0x000ea4000c1e1500 */
[----:B--2---:R-:W-:Y:S01]  /*4b70*/  IMAD.U32 R0, R0, 0x10000, RZ ;  /* 0x0001000000007824 */ /* 0x004fe200078e00ff */
[----:B------:R-:W-:Y:S06]  /*4b80*/  BRA `(.L_x_13797) ;  /* 0x0000000400887947 */ /* 0x000fec0003800000 */
.L_x_13804:
        /* <DEDUP_REMOVED lines=11> */
.L_x_13811:
        /* <DEDUP_REMOVED lines=20> */
.L_x_13813:
[----:B------:R-:W-:Y:S05]  /*4d80*/  BSYNC B0 ;  /* 0x0000000000007941 */ /* 0x000fea0003800000 */
.L_x_13812:
[----:B------:R-:W-:Y:S01]  /*4d90*/  LEA R3, R0, 0x3b800000, 0x17 ;  /* 0x3b80000000037811 */ /* 0x000fe200078eb8ff */
[----:B------:R-:W-:-:S05]  /*4da0*/  IMAD.SHL.U32 R0, R2, 0x100000, RZ ;  /* 0x0010000002007824 */ /* 0x000fca00078e00ff */
[----:B------:R-:W-:Y:S01]  /*4db0*/  LOP3.LUT R0, R3, R0, R4, 0xfe, !PT ;  /* 0x0000000003007212 */ /* 0x000fe200078efe04 */
[----:B------:R-:W-:Y:S06]  /*4dc0*/  BRA `(.L_x_13797) ;  /* 0x0000000000f87947 */ /* 0x000fec0003800000 */
.L_x_13810:
        /* <DEDUP_REMOVED lines=20> */
.L_x_13815:
[----:B------:R-:W-:Y:S05]  /*4f10*/  BSYNC B0 ;  /* 0x0000000000007941 */ /* 0x000fea0003800000 */
.L_x_13814:
[----:B------:R-:W-:Y:S01]  /*4f20*/  LEA R3, R0, 0x37800000, 0x17 ;  /* 0x3780000000037811 */ /* 0x000fe200078eb8ff */
[----:B------:R-:W-:-:S05]  /*4f30*/  IMAD.SHL.U32 R0, R2, 0x200000, RZ ;  /* 0x0020000002007824 */ /* 0x000fca00078e00ff */
[----:B------:R-:W-:Y:S01]  /*4f40*/  LOP3.LUT R0, R3, R0, R4, 0xfe, !PT ;  /* 0x0000000003007212 */ /* 0x000fe200078efe04 */
[----:B------:R-:W-:Y:S06]  /*4f50*/  BRA `(.L_x_13797) ;  /* 0x0000000000947947 */ /* 0x000fec0003800000 */
.L_x_13809:
        /* <DEDUP_REMOVED lines=14> */
.L_x_13796:
        /* <DEDUP_REMOVED lines=16> */
.L_x_13818:
[----:B------:R-:W-:Y:S01]  /*5140*/  IMAD.MOV.U32 R0, RZ, RZ, RZ ;  /* 0x000000ffff007224 */ /* 0x000fe200078e00ff */
[----:B------:R-:W-:Y:S06]  /*5150*/  BRA `(.L_x_13797) ;  /* 0x0000000000147947 */ /* 0x000fec0003800000 */
.L_x_13817:
[----:B------:R-:W2:Y:S02]  /*5160*/  LDG.E.64 R2, desc[UR36][R2.64] ;  /* 0x0000002402027981 */ /* 0x000ea4000c1e1b00 */
[----:B--2---:R0:W1:Y:S01]  /*5170*/  I2F.U64 R0, R2 ;  /* 0x0000000200007312 */ /* 0x0040620000301000 */
[----:B------:R-:W-:Y:S05]  /*5180*/  BRA `(.L_x_13797) ;  /* 0x0000000000087947 */ /* 0x000fea0003800000 */
.L_x_13816:
[----:B------:R-:W2:Y:S02]  /*5190*/  LDG.E R0, desc[UR36][R2.64] ;  /* 0x0000002402007981 */ /* 0x000ea4000c1e1900 */
[----:B--2---:R-:W-:-:S07]  /*51a0*/  I2FP.F32.U32 R0, R0 ;  /* 0x0000000000007245 */ /* 0x004fce0000201000 */
.L_x_13797:
[----:B------:R-:W-:Y:S05]  /*51b0*/  BSYNC B6 ;  /* 0x0000000000067941 */ /* 0x000fea0003800000 */
.L_x_13791:
        /* <DEDUP_REMOVED lines=16> */
.L_x_13822:
[----:B------:R-:W0:Y:S02]  /*52c0*/  F2I.FTZ.S64.FLOOR R2, R0 ;  /* 0x0000000000027311 */ /* 0x000e240000215900 */
[----:B0-----:R4:W-:Y:S01]  /*52d0*/  STG.E.U8 desc[UR36][R16.64], R2 ;  /* 0x0000000210007986 */ /* 0x0019e2000c101124 */
[----:B------:R-:W-:Y:S05]  /*52e0*/  BRA `(.L_x_13824) ;  /* 0x0000000c00407947 */ /* 0x000fea0003800000 */
.L_x_13821:
        /* <DEDUP_REMOVED lines=9> */
.L_x_13826:
[----:B------:R-:W0:Y:S02]  /*5380*/  F2I.FTZ.FLOOR.NTZ R3, R0 ;  /* 0x0000000000037305 */ /* 0x000e240000217100 */
[----:B0-----:R2:W-:Y:S01]  /*5390*/  STG.E desc[UR36][R16.64], R3 ;  /* 0x0000000310007986 */ /* 0x0015e2000c101924 */
[----:B------:R-:W-:Y:S05]  /*53a0*/  BRA `(.L_x_13824) ;  /* 0x0000000c00107947 */ /* 0x000fea0003800000 */
.L_x_13825:
[----:B------:R-:W0:Y:S02]  /*53b0*/  F2I.FTZ.FLOOR.NTZ R3, R0 ;  /* 0x0000000000037305 */ /* 0x000e240000217100 */
[----:B0-----:R0:W-:Y:S01]  /*53c0*/  STG.E.U16 desc[UR36][R16.64], R3 ;  /* 0x0000000310007986 */ /* 0x0011e2000c101524 */
[----:B------:R-:W-:Y:S05]  /*53d0*/  BRA `(.L_x_13824) ;  /* 0x0000000c00047947 */ /* 0x000fea0003800000 */
.L_x_13820:
        /* <DEDUP_REMOVED lines=8> */
.L_x_13828:
[----:B------:R-:W-:-:S05]  /*5460*/  F2FP.F16.F32.PACK_AB R2, RZ, R2 ;  /* 0x00000002ff02723e */ /* 0x000fca00000000ff */
[----:B------:R0:W-:Y:S01]  /*5470*/  STG.E.U16 desc[UR36][R16.64], R2 ;  /* 0x0000000210007986 */ /* 0x0001e2000c101524 */
[----:B------:R-:W-:Y:S05]  /*5480*/  BRA `(.L_x_13824) ;  /* 0x0000000800d87947 */ /* 0x000fea0003800000 */
.L_x_13827:
        /* <DEDUP_REMOVED lines=9> */
.L_x_13830:
[----:B------:R-:W-:-:S04]  /*5520*/  F2FP.F16.F32.PACK_AB R3, RZ, R2 ;  /* 0x00000002ff03723e */ /* 0x000fc800000000ff */
[----:B------:R-:W-:-:S05]  /*5530*/  PRMT R3, R3, 0x5410, RZ ;  /* 0x0000541003037816 */ /* 0x000fca00000000ff */
[----:B------:R0:W-:Y:S01]  /*5540*/  STG.E desc[UR36][R16.64], R3 ;  /* 0x0000000310007986 */ /* 0x0001e2000c101924 */
[----:B------:R-:W-:Y:S05]  /*5550*/  BRA `(.L_x_13824) ;  /* 0x0000000800a47947 */ /* 0x000fea0003800000 */
.L_x_13829:
[----:B------:R-:W-:-:S06]  /*5560*/  FMUL.FTZ R2, R2, 1 ;  /* 0x3f80000002027820 */ /* 0x000fcc0000410000 */
[----:B------:R-:W0:Y:S02]  /*5570*/  F2F.F64.F32 R2, R2 ;  /* 0x0000000200027310 */ /* 0x000e240000201800 */
[----:B0-----:R0:W-:Y:S01]  /*5580*/  STG.E.64 desc[UR36][R16.64], R2 ;  /* 0x0000000210007986 */ /* 0x0011e2000c101b24 */
[----:B------:R-:W-:Y:S05]  /*5590*/  BRA `(.L_x_13824) ;  /* 0x0000000800947947 */ /* 0x000fea0003800000 */
.L_x_13819:
        /* <DEDUP_REMOVED lines=12> */
.L_x_13833:
[----:B------:R-:W-:Y:S01]  /*5660*/  FMUL.FTZ R4, R2, 1 ;  /* 0x3f80000002047820 */ /* 0x000fe20000410000 */
[----:B------:R-:W-:-:S05]  /*5670*/  CS2R R6, SRZ ;  /* 0x0000000000067805 */ /* 0x000fca000001ff00 */
[----:B------:R-:W0:Y:S02]  /*5680*/  F2F.F64.F32 R4, R4 ;  /* 0x0000000400047310 */ /* 0x000e240000201800 */
[----:B0-----:R0:W-:Y:S01]  /*5690*/  STG.E.128 desc[UR36][R16.64], R4 ;  /* 0x0000000410007986 */ /* 0x0011e2000c101d24 */
[----:B------:R-:W-:Y:S05]  /*56a0*/  BRA `(.L_x_13824) ;  /* 0x0000000800507947 */ /* 0x000fea0003800000 */
.L_x_13832:
        /* <DEDUP_REMOVED lines=20> */
.L_x_13837:
[----:B------:R-:W-:Y:S05]  /*57f0*/  BSYNC B0 ;  /* 0x0000000000007941 */ /* 0x000fea0003800000 */
.L_x_13836:
[----:B------:R-:W-:-:S05]  /*5800*/  LOP3.LUT R5, R0, R5, RZ, 0xfc, !PT ;  /* 0x0000000500057212 */ /* 0x000fca00078efcff */
[----:B------:R0:W-:Y:S01]  /*5810*/  STG.E.U8 desc[UR36][R16.64], R5 ;  /* 0x0000000510007986 */ /* 0x0001e2000c101124 */
[----:B------:R-:W-:Y:S05]  /*5820*/  BRA `(.L_x_13824) ;  /* 0x0000000400f07947 */ /* 0x000fea0003800000 */
.L_x_13835:
        /* <DEDUP_REMOVED lines=12> */
.L_x_13839:
[----:B------:R-:W-:Y:S01]  /*58f0*/  IMAD.MOV.U32 R0, RZ, RZ, 0x7f ;  /* 0x0000007fff007424 */ /* 0x000fe200078e00ff */
[----:B------:R-:W-:-:S04]  /*5900*/  ISETP.GT.U32.AND P0, PT, R4, 0x7f800000, PT ;  /* 0x7f8000000400780c */ /* 0x000fc80003f04070 */
[----:B------:R-:W-:-:S09]  /*5910*/  SEL R0, R0, 0x7c, P0 ;  /* 0x0000007c00007807 */ /* 0x000fd20000000000 */
.L_x_13840:
[----:B------:R-:W-:Y:S05]  /*5920*/  BSYNC B0 ;  /* 0x0000000000007941 */ /* 0x000fea0003800000 */
.L_x_13838:
[----:B------:R-:W-:-:S04]  /*5930*/  LOP3.LUT R2, R2, 0x80000000, RZ, 0xc0, !PT ;  /* 0x8000000002027812 */ /* 0x000fc800078ec0ff */
[----:B------:R-:W-:-:S04]  /*5940*/  SHF.R.U32.HI R3, RZ, 0x18, R2 ;  /* 0x00000018ff037819 */ /* 0x000fc80000011602 */
[----:B------:R-:W-:-:S05]  /*5950*/  LOP3.LUT R3, R0, R3, RZ, 0xfc, !PT ;  /* 0x0000000300037212 */ /* 0x000fca00078efcff */
[----:B------:R0:W-:Y:S01]  /*5960*/  STG.E.U8 desc[UR36][R16.64], R3 ;  /* 0x0000000310007986 */ /* 0x0001e2000c101124 */
[----:B------:R-:W-:Y:S05]  /*5970*/  BRA `(.L_x_13824) ;  /* 0x00000004009c7947 */ /* 0x000fea0003800000 */
.L_x_13834:
[----:B------:R-:W-:-:S05]  /*5980*/  F2FP.BF16.F32.PACK_AB R2, RZ, R2 ;  /* 0x00000002ff02723e */ /* 0x000fca00000010ff */
[----:B------:R0:W-:Y:S01]  /*5990*/  STG.E.U16 desc[UR36][R16.64], R2 ;  /* 0x0000000210007986 */ /* 0x0001e2000c101524 */
[----:B------:R-:W-:Y:S05]  /*59a0*/  BRA `(.L_x_13824) ;  /* 0x0000000400907947 */ /* 0x000fea0003800000 */
.L_x_13831:
        /* <DEDUP_REMOVED lines=11> */
.L_x_13843:
        /* <DEDUP_REMOVED lines=16> */
.L_x_13846:
[----:B------:R-:W-:-:S04]  /*5b60*/  LOP3.LUT R2, R2, 0x80000000, RZ, 0xc0, !PT ;  /* 0x8000000002027812 */ /* 0x000fc800078ec0ff */
[----:B------:R-:W-:-:S04]  /*5b70*/  SHF.R.U32.HI R3, RZ, 0x18, R2 ;  /* 0x00000018ff037819 */ /* 0x000fc80000011602 */
[----:B------:R-:W-:-:S04]  /*5b80*/  LOP3.LUT R0, R0, R3, RZ, 0xfc, !PT ;  /* 0x0000000300007212 */ /* 0x000fc800078efcff */
[----:B------:R-:W-:-:S07]  /*5b90*/  PRMT R8, R0, 0x7610, R8 ;  /* 0x0000761000087816 */ /* 0x000fce0000000008 */
.L_x_13845:
[----:B------:R-:W-:Y:S05]  /*5ba0*/  BSYNC B0 ;  /* 0x0000000000007941 */ /* 0x000fea0003800000 */
.L_x_13844:
[----:B------:R0:W-:Y:S01]  /*5bb0*/  STG.E.U8 desc[UR36][R16.64], R8 ;  /* 0x0000000810007986 */ /* 0x0001e2000c101124 */
[----:B------:R-:W-:Y:S05]  /*5bc0*/  BRA `(.L_x_13824) ;  /* 0x0000000400087947 */ /* 0x000fea0003800000 */
.L_x_13842:
        /* <DEDUP_REMOVED lines=16> */
.L_x_13849:
[----:B------:R-:W-:-:S04]  /*5cd0*/  LOP3.LUT R2, R2, 0x80000000, RZ, 0xc0, !PT ;  /* 0x8000000002027812 */ /* 0x000fc800078ec0ff */
[----:B------:R-:W-:-:S04]  /*5ce0*/  SHF.R.U32.HI R3, RZ, 0x18, R2 ;  /* 0x00000018ff037819 */ /* 0x000fc80000011602 */
[----:B------:R-:W-:-:S04]  /*5cf0*/  LOP3.LUT R0, R0, R3, RZ, 0xfc, !PT ;  /* 0x0000000300007212 */ /* 0x000fc800078efcff */
[----:B------:R-:W-:-:S07]  /*5d00*/  PRMT R8, R0, 0x7610, R8 ;  /* 0x0000761000087816 */ /* 0x000fce0000000008 */
.L_x_13848:
[----:B------:R-:W-:Y:S05]  /*5d10*/  BSYNC B0 ;  /* 0x0000000000007941 */ /* 0x000fea0003800000 */
.L_x_13847:
[----:B------:R0:W-:Y:S01]  /*5d20*/  STG.E.U8 desc[UR36][R16.64], R8 ;  /* 0x0000000810007986 */ /* 0x0001e2000c101124 */
[----:B------:R-:W-:Y:S05]  /*5d30*/  BRA `(.L_x_13824) ;  /* 0x0000000000ac7947 */ /* 0x000fea0003800000 */
.L_x_13841:
        /* <DEDUP_REMOVED lines=21> */
.L_x_13823:
        /* <DEDUP_REMOVED lines=16> */
.L_x_13852:
[----:B------:R-:W-:Y:S05]  /*5f90*/  BRA `(.L_x_13824) ;  /* 0x0000000000147947 */ /* 0x000fea0003800000 */
.L_x_13851:
[----:B------:R-:W0:Y:S02]  /*5fa0*/  F2I.FTZ.U64.FLOOR R2, R0 ;  /* 0x0000000000027311 */ /* 0x000e240000215800 */
[----:B0-----:R0:W-:Y:S01]  /*5fb0*/  STG.E.64 desc[UR36][R16.64], R2 ;  /* 0x0000000210007986 */ /* 0x0011e2000c101b24 */
[----:B------:R-:W-:Y:S05]  /*5fc0*/  BRA `(.L_x_13824) ;  /* 0x0000000000087947 */ /* 0x000fea0003800000 */
.L_x_13850:
[----:B------:R-:W0:Y:S02]  /*5fd0*/  F2I.FTZ.U32.FLOOR.NTZ R3, R0 ;  /* 0x0000000000037305 */ /* 0x000e240000217000 */
[----:B0-----:R0:W-:Y:S02]  /*5fe0*/  STG.E desc[UR36][R16.64], R3 ;  /* 0x0000000310007986 */ /* 0x0011e4000c101924 */
.L_x_13824:
[----:B------:R-:W-:-:S07]  /*5ff0*/  VIADD R19, R19, 0x80 ;  /* 0x0000008013137836 */ /* 0x000fce0000000000 */
.L_x_13789:
[----:B------:R-:W-:Y:S05]  /*6000*/  BSYNC B7 ;  /* 0x0000000000077941 */ /* 0x000fea0003800000 */
.L_x_13788:
        /* <DEDUP_REMOVED lines=307> */
.L_x_13855:
        /* <DEDUP_REMOVED lines=22> */
.L_x_13860:
[----:B------:R-:W2:Y:S02]  /*74a0*/  LDG.E.U8 R0, desc[UR36][R2.64] ;  /* 0x0000002402007981 */ /* 0x000ea4000c1e1100 */
[----:B--2---:R-:W-:Y:S01]  /*74b0*/  I2FP.F32.U32 R0, R0 ;  /* 0x0000000000007245 */ /* 0x004fe20000201000 */
[----:B------:R-:W-:Y:S06]  /*74c0*/  BRA `(.L_x_13862) ;  /* 0x0000000c002c7947 */ /* 0x000fec0003800000 */
.L_x_13859:
        /* <DEDUP_REMOVED lines=9> */
.L_x_13864:
[----:B------:R-:W2:Y:S02]  /*7560*/  LDG.E R0, desc[UR36][R2.64] ;  /* 0x0000002402007981 */ /* 0x000ea4000c1e1900 */
[----:B--2---:R-:W-:Y:S01]  /*7570*/  I2FP.F32.S32 R0, R0 ;  /* 0x0000000000007245 */ /* 0x004fe20000201400 */
[----:B------:R-:W-:Y:S06]  /*7580*/  BRA `(.L_x_13862) ;  /* 0x0000000800fc7947 */ /* 0x000fec0003800000 */
.L_x_13863:
[----:B------:R-:W2:Y:S02]  /*7590*/  LDG.E.U16 R0, desc[UR36][R2.64] ;  /* 0x0000002402007981 */ /* 0x000ea4000c1e1500 */
[----:B--2---:R-:W0:Y:S01]  /*75a0*/  I2F.S16 R0, R0 ;  /* 0x0000000000007306 */ /* 0x004e220000101400 */
[----:B------:R-:W-:Y:S05]  /*75b0*/  BRA `(.L_x_13862) ;  /* 0x0000000800f07947 */ /* 0x000fea0003800000 */
.L_x_13858:
        /* <DEDUP_REMOVED lines=8> */
.L_x_13866:
[----:B------:R-:W2:Y:S02]  /*7640*/  LDG.E.U16 R0, desc[UR36][R2.64] ;  /* 0x0000002402007981 */ /* 0x000ea4000c1e1500 */
[----:B--2---:R-:W-:Y:S01]  /*7650*/  HADD2.F32 R0, -RZ, R0.H0_H0 ;  /* 0x20000000ff007230 */ /* 0x004fe20000004100 */
[----:B------:R-:W-:Y:S06]  /*7660*/  BRA `(.L_x_13862) ;  /* 0x0000000800c47947 */ /* 0x000fec0003800000 */
.L_x_13865:
        /* <DEDUP_REMOVED lines=8> */
.L_x_13868:
[----:B------:R-:W2:Y:S02]  /*76f0*/  LDG.E.U16 R0, desc[UR36][R2.64] ;  /* 0x0000002402007981 */ /* 0x000ea4000c1e1500 */
[----:B--2---:R-:W-:Y:S01]  /*7700*/  HADD2.F32 R0, -RZ, R0.H0_H0 ;  /* 0x20000000ff007230 */ /* 0x004fe20000004100 */
[----:B------:R-:W-:Y:S06]  /*7710*/  BRA `(.L_x_13862) ;  /* 0x0000000800987947 */ /* 0x000fec0003800000 */
.L_x_13867:
[----:B------:R-:W2:Y:S01]  /*7720*/  LDG.E.64 R2, desc[UR36][R2.64] ;  /* 0x0000002402027981 */ /* 0x000ea2000c1e1b00 */
[----:B------:R-:W-:Y:S01]  /*7730*/  UMOV UR4, 0xf0000000 ;  /* 0xf000000000047882 */ /* 0x000fe20000000000 */
[----:B------:R-:W-:Y:S01]  /*7740*/  UMOV UR5, 0x380fffff ;  /* 0x380fffff00057882 */ /* 0x000fe20000000000 */
[----:B--2---:R-:W0:Y:S01]  /*7750*/  F2F.F32.F64 R0, R2 ;  /* 0x0000000200007310 */ /* 0x004e220000301000 */
[----:B------:R-:W-:-:S14]  /*7760*/  DSETP.GEU.AND P0, PT, |R2|, UR4, PT ;  /* 0x0000000402007e2a */ /* 0x000fdc000bf0e200 */
[----:B0-----:R-:W-:Y:S01]  /*7770*/  @!P0 FMUL R0, R0, 1.175494350822287508e-38 ;  /* 0x0080000000008820 */ /* 0x001fe20000400000 */
[----:B------:R-:W-:Y:S06]  /*7780*/  BRA `(.L_x_13862) ;  /* 0x00000008007c7947 */ /* 0x000fec0003800000 */
.L_x_13857:
        /* <DEDUP_REMOVED lines=12> */
.L_x_13871:
[----:B------:R-:W2:Y:S01]  /*7850*/  LDG.E.64 R2, desc[UR36][R2.64] ;  /* 0x0000002402027981 */ /* 0x000ea2000c1e1b00 */
[----:B------:R-:W-:Y:S01]  /*7860*/  UMOV UR4, 0xf0000000 ;  /* 0xf000000000047882 */ /* 0x000fe20000000000 */
[----:B------:R-:W-:Y:S01]  /*7870*/  UMOV UR5, 0x380fffff ;  /* 0x380fffff00057882 */ /* 0x000fe20000000000 */
[----:B--2---:R-:W0:Y:S01]  /*7880*/  F2F.F32.F64 R0, R2 ;  /* 0x0000000200007310 */ /* 0x004e220000301000 */
[----:B------:R-:W-:-:S14]  /*7890*/  DSETP.GEU.AND P0, PT, |R2|, UR4, PT ;  /* 0x0000000402007e2a */ /* 0x000fdc000bf0e200 */
[----:B0-----:R-:W-:Y:S01]  /*78a0*/  @!P0 FMUL R0, R0, 1.175494350822287508e-38 ;  /* 0x0080000000008820 */ /* 0x001fe20000400000 */
[----:B------:R-:W-:Y:S06]  /*78b0*/  BRA `(.L_x_13862) ;  /* 0x0000000800307947 */ /* 0x000fec0003800000 */
.L_x_13870:
        /* <DEDUP_REMOVED lines=26> */
.L_x_13873:
        /* <DEDUP_REMOVED lines=13> */
.L_x_13872:
[----:B------:R-:W2:Y:S02]  /*7b30*/  LDG.E.U16 R0, desc[UR36][R2.64] ;  /* 0x0000002402007981 */ /* 0x000ea4000c1e1500 */
[----:B--2---:R-:W-:Y:S01]  /*7b40*/  IMAD.U32 R0, R0, 0x10000, RZ ;  /* 0x0001000000007824 */ /* 0x004fe200078e00ff */
[----:B------:R-:W-:Y:S06]  /*7b50*/  BRA `(.L_x_13862) ;  /* 0x0000000400887947 */ /* 0x000fec0003800000 */
.L_x_13869:
        /* <DEDUP_REMOVED lines=11> */
.L_x_13876:
        /* <DEDUP_REMOVED lines=20> */
.L_x_13878:
[----:B------:R-:W-:Y:S05]  /*7d50*/  BSYNC B0 ;  /* 0x0000000000007941 */ /* 0x000fea0003800000 */
.L_x_13877:
[----:B------:R-:W-:Y:S01]  /*7d60*/  LEA R3, R0, 0x3b800000, 0x17 ;  /* 0x3b80000000037811 */ /* 0x000fe200078eb8ff */
[----:B------:R-:W-:-:S05]  /*7d70*/  IMAD.SHL.U32 R0, R2, 0x100000, RZ ;  /* 0x0010000002007824 */ /* 0x000fca00078e00ff */
[----:B------:R-:W-:Y:S01]  /*7d80*/  LOP3.LUT R0, R3, R0, R4, 0xfe, !PT ;  /* 0x0000000003007212 */ /* 0x000fe200078efe04 */
[----:B------:R-:W-:Y:S06]  /*7d90*/  BRA `(.L_x_13862) ;  /* 0x0000000000f87947 */ /* 0x000fec0003800000 */
.L_x_13875:
        /* <DEDUP_REMOVED lines=20> */
.L_x_13880:
[----:B------:R-:W-:Y:S05]  /*7ee0*/  BSYNC B0 ;  /* 0x0000000000007941 */ /* 0x000fea0003800000 */
.L_x_13879:
[----:B------:R-:W-:Y:S01]  /*7ef0*/  LEA R3, R0, 0x37800000, 0x17 ;  /* 0x3780000000037811 */ /* 0x000fe200078eb8ff */
[----:B------:R-:W-:-:S05]  /*7f00*/  IMAD.SHL.U32 R0, R2, 0x200000, RZ ;  /* 0x0020000002007824 */ /* 0x000fca00078e00ff */
[----:B------:R-:W-:Y:S01]  /*7f10*/  LOP3.LUT R0, R3, R0, R4, 0xfe, !PT ;  /* 0x0000000003007212 */ /* 0x000fe200078efe04 */
[----:B------:R-:W-:Y:S06]  /*7f20*/  BRA `(.L_x_13862) ;  /* 0x0000000000947947 */ /* 0x000fec0003800000 */
.L_x_13874:
        /* <DEDUP_REMOVED lines=14> */
.L_x_13861:
        /* <DEDUP_REMOVED lines=16> */
.L_x_13883:
[----:B------:R-:W-:Y:S01]  /*8110*/  IMAD.MOV.U32 R0, RZ, RZ, RZ ;  /* 0x000000ffff007224 */ /* 0x000fe200078e00ff */
[----:B------:R-:W-:Y:S06]  /*8120*/  BRA `(.L_x_13862) ;  /* 0x0000000000147947 */ /* 0x000fec0003800000 */
.L_x_13882:
[----:B------:R-:W2:Y:S02]  /*8130*/  LDG.E.64 R2, desc[UR36][R2.64] ;  /* 0x0000002402027981 */ /* 0x000ea4000c1e1b00 */
[----:B--2---:R0:W1:Y:S01]  /*8140*/  I2F.U64 R0, R2 ;  /* 0x0000000200007312 */ /* 0x0040620000301000 */
[----:B------:R-:W-:Y:S05]  /*8150*/  BRA `(.L_x_13862) ;  /* 0x0000000000087947 */ /* 0x000fea0003800000 */
.L_x_13881:
[----:B------:R-:W2:Y:S02]  /*8160*/  LDG.E R0, desc[UR36][R2.64] ;  /* 0x0000002402007981 */ /* 0x000ea4000c1e1900 */
[----:B--2---:R-:W-:-:S07]  /*8170*/  I2FP.F32.U32 R0, R0 ;  /* 0x0000000000007245 */ /* 0x004fce0000201000 */
.L_x_13862:
[----:B------:R-:W-:Y:S05]  /*8180*/  BSYNC B6 ;  /* 0x0000000000067941 */ /* 0x000fea0003800000 */
.L_x_13856:
        /* <DEDUP_REMOVED lines=16> */
.L_x_13887:
[----:B------:R-:W0:Y:S02]  /*8290*/  F2I.FTZ.S64.FLOOR R2, R0 ;  /* 0x0000000000027311 */ /* 0x000e240000215900 */
[----:B0-----:R0:W-:Y:S01]  /*82a0*/  STG.E.U8 desc[UR36][R16.64], R2 ;  /* 0x0000000210007986 */ /* 0x0011e2000c101124 */
[----:B------:R-:W-:Y:S05]  /*82b0*/  BRA `(.L_x_13889) ;  /* 0x0000000c00407947 */ /* 0x000fea0003800000 */
.L_x_13886:
        /* <DEDUP_REMOVED lines=9> */
.L_x_13891:
[----:B------:R-:W0:Y:S02]  /*8350*/  F2I.FTZ.FLOOR.NTZ R3, R0 ;  /* 0x0000000000037305 */ /* 0x000e240000217100 */
[----:B0-----:R0:W-:Y:S01]  /*8360*/  STG.E desc[UR36][R16.64], R3 ;  /* 0x0000000310007986 */ /* 0x0011e2000c101924 */
[----:B------:R-:W-:Y:S05]  /*8370*/  BRA `(.L_x_13889) ;  /* 0x0000000c00107947 */ /* 0x000fea0003800000 */
.L_x_13890:
[----:B------:R-:W0:Y:S02]  /*8380*/  F2I.FTZ.FLOOR.NTZ R3, R0 ;  /* 0x0000000000037305 */ /* 0x000e240000217100 */
[----:B0-----:R0:W-:Y:S01]  /*8390*/  STG.E.U16 desc[UR36][R16.64], R3 ;  /* 0x0000000310007986 */ /* 0x0011e2000c101524 */
[----:B------:R-:W-:Y:S05]  /*83a0*/  BRA `(.L_x_13889) ;  /* 0x0000000c00047947 */ /* 0x000fea0003800000 */
.L_x_13885:
        /* <DEDUP_REMOVED lines=8> */
.L_x_13893:
[----:B------:R-:W-:-:S05]  /*8430*/  F2FP.F16.F32.PACK_AB R2, RZ, R2 ;  /* 0x00000002ff02723e */ /* 0x000fca00000000ff */
[----:B------:R0:W-:Y:S01]  /*8440*/  STG.E.U16 desc[UR36][R16.64], R2 ;  /* 0x0000000210007986 */ /* 0x0001e2000c101524 */
[----:B------:R-:W-:Y:S05]  /*8450*/  BRA `(.L_x_13889) ;  /* 0x0000000800d87947 */ /* 0x000fea0003800000 */
.L_x_13892:
        /* <DEDUP_REMOVED lines=9> */
.L_x_13895:
[----:B------:R-:W-:-:S04]  /*84f0*/  F2FP.F16.F32.PACK_AB R3, RZ, R2 ;  /* 0x00000002ff03723e */ /* 0x000fc800000000ff */
[----:B------:R-:W-:-:S05]  /*8500*/  PRMT R3, R3, 0x5410, RZ ;  /* 0x0000541003037816 */ /* 0x000fca00000000ff */
[----:B------:R0:W-:Y:S01]  /*8510*/  STG.E desc[UR36][R16.64], R3 ;  /* 0x0000000310007986 */ /* 0x0001e2000c101924 */
[----:B------:R-:W-:Y:S05]  /*8520*/  BRA `(.L_x_13889) ;  /* 0x0000000800a47947 */ /* 0x000fea0003800000 */
.L_x_13894:
[----:B------:R-:W-:-:S06]  /*8530*/  FMUL.FTZ R2, R2, 1 ;  /* 0x3f80000002027820 */ /* 0x000fcc0000410000 */
[----:B------:R-:W0:Y:S02]  /*8540*/  F2F.F64.F32 R2, R2 ;  /* 0x0000000200027310 */ /* 0x000e240000201800 */
[----:B0-----:R0:W-:Y:S01]  /*8550*/  STG.E.64 desc[UR36][R16.64], R2 ;  /* 0x0000000210007986 */ /* 0x0011e2000c101b24 */
[----:B------:R-:W-:Y:S05]  /*8560*/  BRA `(.L_x_13889) ;  /* 0x0000000800947947 */ /* 0x000fea0003800000 */
.L_x_13884:
        /* <DEDUP_REMOVED lines=12> */
.L_x_13898:
[----:B------:R-:W-:Y:S01]  /*8630*/  FMUL.FTZ R4, R2, 1 ;  /* 0x3f80000002047820 */ /* 0x000fe20000410000 */
[----:B------:R-:W-:-:S05]  /*8640*/  CS2R R6, SRZ ;  /* 0x0000000000067805 */ /* 0x000fca000001ff00 */
[----:B------:R-:W0:Y:S02]  /*8650*/  F2F.F64.F32 R4, R4 ;  /* 0x0000000400047310 */ /* 0x000e240000201800 */
[----:B0-----:R0:W-:Y:S01]  /*8660*/  STG.E.128 desc[UR36][R16.64], R4 ;  /* 0x0000000410007986 */ /* 0x0011e2000c101d24 */
[----:B------:R-:W-:Y:S05]  /*8670*/  BRA `(.L_x_13889) ;  /* 0x0000000800507947 */ /* 0x000fea0003800000 */
.L_x_13897:
        /* <DEDUP_REMOVED lines=20> */
.L_x_13902:
[----:B------:R-:W-:Y:S05]  /*87c0*/  BSYNC B0 ;  /* 0x0000000000007941 */ /* 0x000fea0003800000 */
.L_x_13901:
[----:B------:R-:W-:-:S05]  /*87d0*/  LOP3.LUT R5, R0, R5, RZ, 0xfc, !PT ;  /* 0x0000000500057212 */ /* 0x000fca00078efcff */
[----:B------:R0:W-:Y:S01]  /*87e0*/  STG.E.U8 desc[UR36][R16.64], R5 ;  /* 0x0000000510007986 */ /* 0x0001e2000c101124 */
[----:B------:R-:W-:Y:S05]  /*87f0*/  BRA `(.L_x_13889) ;  /* 0x0000000400f07947 */ /* 0x000fea0003800000 */
.L_x_13900:
        /* <DEDUP_REMOVED lines=12> */
.L_x_13904:
[----:B------:R-:W-:Y:S01]  /*88c0*/  IMAD.MOV.U32 R0, RZ, RZ, 0x7f ;  /* 0x0000007fff007424 */ /* 0x000fe200078e00ff */
[----:B------:R-:W-:-:S04]  /*88d0*/  ISETP.GT.U32.AND P0, PT, R4, 0x7f800000, PT ;  /* 0x7f8000000400780c */ /* 0x000fc80003f04070 */
[----:B------:R-:W-:-:S09]  /*88e0*/  SEL R0, R0, 0x7c, P0 ;  /* 0x0000007c00007807 */ /* 0x000fd20000000000 */
.L_x_13905:
[----:B------:R-:W-:Y:S05]  /*88f0*/  BSYNC B0 ;  /* 0x0000000000007941 */ /* 0x000fea0003800000 */
.L_x_13903:
[----:B------:R-:W-:-:S04]  /*8900*/  LOP3.LUT R2, R2, 0x80000000, RZ, 0xc0, !PT ;  /* 0x8000000002027812 */ /* 0x000fc800078ec0ff */
[----:B------:R-:W-:-:S04]  /*8910*/  SHF.R.U32.HI R3, RZ, 0x18, R2 ;  /* 0x00000018ff037819 */ /* 0x000fc80000011602 */
[----:B------:R-:W-:-:S05]  /*8920*/  LOP3.LUT R3, R0, R3, RZ, 0xfc, !PT ;  /* 0x0000000300037212 */ /* 0x000fca00078efcff */
[----:B------:R0:W-:Y:S01]  /*8930*/  STG.E.U8 desc[UR36][R16.64], R3 ;  /* 0x0000000310007986 */ /* 0x0001e2000c101124 */
[----:B------:R-:W-:Y:S05]  /*8940*/  BRA `(.L_x_13889) ;  /* 0x00000004009c7947 */ /* 0x000fea0003800000 */
.L_x_13899:
[----:B------:R-:W-:-:S05]  /*8950*/  F2FP.BF16.F32.PACK_AB R2, RZ, R2 ;  /* 0x00000002ff02723e */ /* 0x000fca00000010ff */
[----:B------:R0:W-:Y:S01]  /*8960*/  STG.E.U16 desc[UR36][R16.64], R2 ;  /* 0x0000000210007986 */ /* 0x0001e2000c101524 */
[----:B------:R-:W-:Y:S05]  /*8970*/  BRA `(.L_x_13889) ;  /* 0x0000000400907947 */ /* 0x000fea0003800000 */
.L_x_13896:
        /* <DEDUP_REMOVED lines=11> */
.L_x_13908:
        /* <DEDUP_REMOVED lines=16> */
.L_x_13911:
[----:B------:R-:W-:-:S04]  /*8b30*/  LOP3.LUT R2, R2, 0x80000000, RZ, 0xc0, !PT ;  /* 0x8000000002027812 */ /* 0x000fc800078ec0ff */
[----:B------:R-:W-:-:S04]  /*8b40*/  SHF.R.U32.HI R3, RZ, 0x18, R2 ;  /* 0x00000018ff037819 */ /* 0x000fc80000011602 */
[----:B------:R-:W-:-:S04]  /*8b50*/  LOP3.LUT R0, R0, R3, RZ, 0xfc, !PT ;  /* 0x0000000300007212 */ /* 0x000fc800078efcff */
[----:B------:R-:W-:-:S07]  /*8b60*/  PRMT R8, R0, 0x7610, R8 ;  /* 0x0000761000087816 */ /* 0x000fce0000000008 */
.L_x_13910:
[----:B------:R-:W-:Y:S05]  /*8b70*/  BSYNC B0 ;  /* 0x0000000000007941 */ /* 0x000fea0003800000 */
.L_x_13909:
[----:B------:R3:W-:Y:S01]  /*8b80*/  STG.E.U8 desc[UR36][R16.64], R8 ;  /* 0x0000000810007986 */ /* 0x0007e2000c101124 */
[----:B------:R-:W-:Y:S05]  /*8b90*/  BRA `(.L_x_13889) ;  /* 0x0000000400087947 */ /* 0x000fea0003800000 */
.L_x_13907:
        /* <DEDUP_REMOVED lines=16> */
.L_x_13914:
[----:B------:R-:W-:-:S04]  /*8ca0*/  LOP3.LUT R2, R2, 0x80000000, RZ, 0xc0, !PT ;  /* 0x8000000002027812 */ /* 0x000fc800078ec0ff */
[----:B------:R-:W-:-:S04]  /*8cb0*/  SHF.R.U32.HI R3, RZ, 0x18, R2 ;  /* 0x00000018ff037819 */ /* 0x000fc80000011602 */
[----:B------:R-:W-:-:S04]  /*8cc0*/  LOP3.LUT R0, R0, R3, RZ, 0xfc, !PT ;  /* 0x0000000300007212 */ /* 0x000fc800078efcff */
[----:B------:R-:W-:-:S07]  /*8cd0*/  PRMT R8, R0, 0x7610, R8 ;  /* 0x0000761000087816 */ /* 0x000fce0000000008 */
.L_x_13913:
[----:B------:R-:W-:Y:S05]  /*8ce0*/  BSYNC B0 ;  /* 0x0000000000007941 */ /* 0x000fea0003800000 */
.L_x_13912:
[----:B------:R0:W-:Y:S01]  /*8cf0*/  STG.E.U8 desc[UR36][R16.64], R8 ;  /* 0x0000000810007986 */ /* 0x0001e2000c101124 */
[----:B------:R-:W-:Y:S05]  /*8d00*/  BRA `(.L_x_13889) ;  /* 0x0000000000ac7947 */ /* 0x000fea0003800000 */
.L_x_13906:
        /* <DEDUP_REMOVED lines=21> */
.L_x_13888:
        /* <DEDUP_REMOVED lines=16> */
.L_x_13917:
[----:B------:R-:W-:Y:S05]  /*8f60*/  BRA `(.L_x_13889) ;  /* 0x0000000000147947 */ /* 0x000fea0003800000 */
.L_x_13916:
[----:B------:R-:W0:Y:S02]  /*8f70*/  F2I.FTZ.U64.FLOOR R2, R0 ;  /* 0x0000000000027311 */ /* 0x000e240000215800 */
[----:B0-----:R2:W-:Y:S01]  /*8f80*/  STG.E.64 desc[UR36][R16.64], R2 ;  /* 0x0000000210007986 */ /* 0x0015e2000c101b24 */
[----:B------:R-:W-:Y:S05]  /*8f90*/  BRA `(.L_x_13889) ;  /* 0x0000000000087947 */ /* 0x000fea0003800000 */
.L_x_13915:
[----:B------:R-:W0:Y:S02]  /*8fa0*/  F2I.FTZ.U32.FLOOR.NTZ R3, R0 ;  /* 0x0000000000037305 */ /* 0x000e240000217000 */
[----:B0-----:R0:W-:Y:S02]  /*8fb0*/  STG.E desc[UR36][R16.64], R3 ;  /* 0x0000000310007986 */ /* 0x0011e4000c101924 */
.L_x_13889:
[----:B------:R-:W-:-:S07]  /*8fc0*/  VIADD R19, R19, 0x80 ;  /* 0x0000008013137836 */ /* 0x000fce0000000000 */
.L_x_13854:
[----:B------:R-:W-:Y:S05]  /*8fd0*/  BSYNC B7 ;  /* 0x0000000000077941 */ /* 0x000fea0003800000 */
.L_x_13853:
        /* <DEDUP_REMOVED lines=306> */
.L_x_13918:
        /* <DEDUP_REMOVED lines=22> */
.L_x_13923:
[----:B------:R-:W2:Y:S02]  /*a460*/  LDG.E.U8 R0, desc[UR36][R2.64] ;  /* 0x0000002402007981 */ /* 0x000ea4000c1e1100 */
[----:B--2---:R-:W-:Y:S01]  /*a470*/  I2FP.F32.U32 R0, R0 ;  /* 0x0000000000007245 */ /* 0x004fe20000201000 */
[----:B------:R-:W-:Y:S06]  /*a480*/  BRA `(.L_x_13925) ;  /* 0x0000000c002c7947 */ /* 0x000fec0003800000 */
.L_x_13922:
        /* <DEDUP_REMOVED lines=9> */
.L_x_13927:
[----:B------:R-:W2:Y:S02]  /*a520*/  LDG.E R0, desc[UR36][R2.64] ;  /* 0x0000002402007981 */ /* 0x000ea4000c1e1900 */
[----:B--2---:R-:W-:Y:S01]  /*a530*/  I2FP.F32.S32 R0, R0 ;  /* 0x0000000000007245 */ /* 0x004fe20000201400 */
[----:B------:R-:W-:Y:S06]  /*a540*/  BRA `(.L_x_13925) ;  /* 0x0000000800fc7947 */ /* 0x000fec0003800000 */
.L_x_13926:
[----:B------:R-:W2:Y:S02]  /*a550*/  LDG.E.U16 R0, desc[UR36][R2.64] ;  /* 0x0000002402007981 */ /* 0x000ea4000c1e1500 */
[----:B--2---:R-:W0:Y:S01]  /*a560*/  I2F.S16 R0, R0 ;  /* 0x0000000000007306 */ /* 0x004e220000101400 */
[----:B------:R-:W-:Y:S05]  /*a570*/  BRA `(.L_x_13925) ;  /* 0x0000000800f07947 */ /* 0x000fea0003800000 */
.L_x_13921:
        /* <DEDUP_REMOVED lines=8> */
.L_x_13929:
[----:B------:R-:W2:Y:S02]  /*a600*/  LDG.E.U16 R0, desc[UR36][R2.64] ;  /* 0x0000002402007981 */ /* 0x000ea4000c1e1500 */
[----:B--2---:R-:W-:Y:S01]  /*a610*/  HADD2.F32 R0, -RZ, R0.H0_H0 ;  /* 0x20000000ff007230 */ /* 0x004fe20000004100 */
[----:B------:R-:W-:Y:S06]  /*a620*/  BRA `(.L_x_13925) ;  /* 0x0000000800c47947 */ /* 0x000fec0003800000 */
.L_x_13928:
        /* <DEDUP_REMOVED lines=8> */
.L_x_13931:
[----:B------:R-:W2:Y:S02]  /*a6b0*/  LDG.E.U16 R0, desc[UR36][R2.64] ;  /* 0x0000002402007981 */ /* 0x000ea4000c1e1500 */
[----:B--2---:R-:W-:Y:S01]  /*a6c0*/  HADD2.F32 R0, -RZ, R0.H0_H0 ;  /* 0x20000000ff007230 */ /* 0x004fe20000004100 */
[----:B------:R-:W-:Y:S06]  /*a6d0*/  BRA `(.L_x_13925) ;  /* 0x0000000800987947 */ /* 0x000fec0003800000 */
.L_x_13930:
[----:B------:R-:W2:Y:S01]  /*a6e0*/  LDG.E.64 R2, desc[UR36][R2.64] ;  /* 0x0000002402027981 */ /* 0x000ea2000c1e1b00 */
[----:B------:R-:W-:Y:S01]  /*a6f0*/  UMOV UR4, 0xf0000000 ;  /* 0xf000000000047882 */ /* 0x000fe20000000000 */
[----:B------:R-:W-:Y:S01]  /*a700*/  UMOV UR5, 0x380fffff ;  /* 0x380fffff00057882 */ /* 0x000fe20000000000 */
[----:B--2---:R-:W0:Y:S01]  /*a710*/  F2F.F32.F64 R0, R2 ;  /* 0x0000000200007310 */ /* 0x004e220000301000 */
[----:B------:R-:W-:-:S14]  /*a720*/  DSETP.GEU.AND P0, PT, |R2|, UR4, PT ;  /* 0x0000000402007e2a */ /* 0x000fdc000bf0e200 */
[----:B0-----:R-:W-:Y:S01]  /*a730*/  @!P0 FMUL R0, R0, 1.175494350822287508e-38 ;  /* 0x0080000000008820 */ /* 0x001fe20000400000 */
[----:B------:R-:W-:Y:S06]  /*a740*/  BRA `(.L_x_13925) ;  /* 0x00000008007c7947 */ /* 0x000fec0003800000 */
.L_x_13920:
        /* <DEDUP_REMOVED lines=12> */
.L_x_13934:
[----:B------:R-:W2:Y:S01]  /*a810*/  LDG.E.64 R2, desc[UR36][R2.64] ;  /* 0x0000002402027981 */ /* 0x000ea2000c1e1b00 */
[----:B------:R-:W-:Y:S01]  /*a820*/  UMOV UR4, 0xf0000000 ;  /* 0xf000000000047882 */ /* 0x000fe20000000000 */
[----:B------:R-:W-:Y:S01]  /*a830*/  UMOV UR5, 0x380fffff ;  /* 0x380fffff00057882 */ /* 0x000fe20000000000 */
[----:B--2---:R-:W0:Y:S01]  /*a840*/  F2F.F32.F64 R0, R2 ;  /* 0x0000000200007310 */ /* 0x004e220000301000 */
[----:B------:R-:W-:-:S14]  /*a850*/  DSETP.GEU.AND P0, PT, |R2|, UR4, PT ;  /* 0x0000000402007e2a */ /* 0x000fdc000bf0e200 */
[----:B0-----:R-:W-:Y:S01]  /*a860*/  @!P0 FMUL R0, R0, 1.175494350822287508e-38 ;  /* 0x0080000000008820 */ /* 0x001fe20000400000 */
[----:B------:R-:W-:Y:S06]  /*a870*/  BRA `(.L_x_13925) ;  /* 0x0000000800307947 */ /* 0x000fec0003800000 */
.L_x_13933:
        /* <DEDUP_REMOVED lines=26> */
.L_x_13936:
        /* <DEDUP_REMOVED lines=13> */
.L_x_13935:
[----:B------:R-:W2:Y:S02]  /*aaf0*/  LDG.E.U16 R0, desc[UR36][R2.64] ;  /* 0x0000002402007981 */ /* 0x000ea4000c1e1500 */
[----:B--2---:R-:W-:Y:S01]  /*ab00*/  IMAD.U32 R0, R0, 0x10000, RZ ;  /* 0x0001000000007824 */ /* 0x004fe200078e00ff */
[----:B------:R-:W-:Y:S06]  /*ab10*/  BRA `(.L_x_13925) ;  /* 0x0000000400887947 */ /* 0x000fec0003800000 */
.L_x_13932:
        /* <DEDUP_REMOVED lines=11> */
.L_x_13939:
        /* <DEDUP_REMOVED lines=20> */
.L_x_13941:
[----:B------:R-:W-:Y:S05]  /*ad10*/  BSYNC B0 ;  /* 0x0000000000007941 */ /* 0x000fea0003800000 */
.L_x_13940:
[----:B------:R-:W-:Y:S01]  /*ad20*/  LEA R3, R0, 0x3b800000, 0x17 ;  /* 0x3b80000000037811 */ /* 0x000fe200078eb8ff */
[----:B------:R-:W-:-:S05]  /*ad30*/  IMAD.SHL.U32 R0, R2, 0x100000, RZ ;  /* 0x0010000002007824 */ /* 0x000fca00078e00ff */
[----:B------:R-:W-:Y:S01]  /*ad40*/  LOP3.LUT R0, R3, R0, R4, 0xfe, !PT ;  /* 0x0000000003007212 */ /* 0x000fe200078efe04 */
[----:B------:R-:W-:Y:S06]  /*ad50*/  BRA `(.L_x_13925) ;  /* 0x0000000000f87947 */ /* 0x000fec0003800000 */
.L_x_13938:
        /* <DEDUP_REMOVED lines=20> */
.L_x_13943:
[----:B------:R-:W-:Y:S05]  /*aea0*/  BSYNC B0 ;  /* 0x0000000000007941 */ /* 0x000fea0003800000 */
.L_x_13942:
[----:B------:R-:W-:Y:S01]  /*aeb0*/  LEA R3, R0, 0x37800000, 0x17 ;  /* 0x3780000000037811 */ /* 0x000fe200078eb8ff */
[----:B------:R-:W-:-:S05]  /*aec0*/  IMAD.SHL.U32 R0, R2, 0x200000, RZ ;  /* 0x0020000002007824 */ /* 0x000fca00078e00ff */
[----:B------:R-:W-:Y:S01]  /*aed0*/  LOP3.LUT R0, R3, R0, R4, 0xfe, !PT ;  /* 0x0000000003007212 */ /* 0x000fe200078efe04 */
[----:B------:R-:W-:Y:S06]  /*aee0*/  BRA `(.L_x_13925) ;  /* 0x0000000000947947 */ /* 0x000fec0003800000 */
.L_x_13937:
        /* <DEDUP_REMOVED lines=14> */
.L_x_13924:
        /* <DEDUP_REMOVED lines=16> */
.L_x_13946:
[----:B------:R-:W-:Y:S01]  /*b0d0*/  IMAD.MOV.U32 R0, RZ, RZ, RZ ;  /* 0x000000ffff007224 */ /* 0x000fe200078e00ff */
[----:B------:R-:W-:Y:S06]  /*b0e0*/  BRA `(.L_x_13925) ;  /* 0x0000000000147947 */ /* 0x000fec0003800000 */
.L_x_13945:
[----:B------:R-:W2:Y:S02]  /*b0f0*/  LDG.E.64 R2, desc[UR36][R2.64] ;  /* 0x0000002402027981 */ /* 0x000ea4000c1e1b00 */
[----:B--2---:R0:W1:Y:S01]  /*b100*/  I2F.U64 R0, R2 ;  /* 0x0000000200007312 */ /* 0x0040620000301000 */
[----:B------:R-:W-:Y:S05]  /*b110*/  BRA `(.L_x_13925) ;  /* 0x0000000000087947 */ /* 0x000fea0003800000 */
.L_x_13944:
[----:B------:R-:W2:Y:S02]  /*b120*/  LDG.E R0, desc[UR36][R2.64] ;  /* 0x0000002402007981 */ /* 0x000ea4000c1e1900 */
[----:B--2---:R-:W-:-:S07]  /*b130*/  I2FP.F32.U32 R0, R0 ;  /* 0x0000000000007245 */ /* 0x004fce0000201000 */
.L_x_13925:
[----:B------:R-:W-:Y:S05]  /*b140*/  BSYNC B6 ;  /* 0x0000000000067941 */ /* 0x000fea0003800000 */
.L_x_13919:
        /* <DEDUP_REMOVED lines=14> */
[----:B0-----:R-:W-:Y:S01]  /*b230*/  STG.E.U8 desc[UR36][R16.64], R3 ;  /* 0x0000000310007986 */ /* 0x001fe2000c101124 */
[----:B------:R-:W-:Y:S05]  /*b240*/  EXIT ;  /* 0x000000000000794d */ /* 0x000fea0003800000 */
.L_x_13950:
[----:B------:R-:W0:Y:S02]  /*b250*/  F2I.FTZ.S64.FLOOR R2, R0 ;  /* 0x0000000000027311 */ /* 0x000e240000215900 */
[----:B0-----:R-:W-:Y:S01]  /*b260*/  STG.E.U8 desc[UR36][R16.64], R2 ;  /* 0x0000000210007986 */ /* 0x001fe2000c101124 */
[----:B------:R-:W-:Y:S05]  /*b270*/  EXIT ;  /* 0x000000000000794d */ /* 0x000fea0003800000 */
.L_x_13949:
[----:B------:R-:W-:-:S13]  /*b280*/  ISETP.NE.AND P0, PT, R3, 0x2, PT ;  /* 0x000000020300780c */ /* 0x000fda0003f05270 */
[----:B------:R-:W-:Y:S05]  /*b290*/  @!P0 BRA `(.L_x_13952) ;  /* 0x0000000000288947 */ /* 0x000fea0003800000 */
[----:B------:R-:W-:-:S13]  /*b2a0*/  ISETP.NE.AND P0, PT, R3, 0x3, PT ;  /* 0x000000030300780c */ /* 0x000fda0003f05270 */
[----:B------:R-:W-:Y:S05]  /*b2b0*/  @!P0 BRA `(.L_x_13953) ;  /* 0x0000000000148947 */ /* 0x000fea0003800000 */
[----:B------:R-:W-:-:S13]  /*b2c0*/  ISETP.NE.AND P0, PT, R3, 0x4, PT ;  /* 0x000000040300780c */ /* 0x000fda0003f05270 */
[----:B------:R-:W-:Y:S05]  /*b2d0*/  @P0 BRA `(.L_x_13951) ;  /* 0x0000000800d00947 */ /* 0x000fea0003800000 */
[----:B------:R-:W0:Y:S02]  /*b2e0*/  F2I.FTZ.S64.FLOOR R2, R0 ;  /* 0x0000000000027311 */ /* 0x000e240000215900 */
[----:B0-----:R-:W-:Y:S01]  /*b2f0*/  STG.E.64 desc[UR36][R16.64], R2 ;  /* 0x0000000210007986 */ /* 0x001fe2000c101b24 */
[----:B------:R-:W-:Y:S05]  /*b300*/  EXIT ;  /* 0x000000000000794d */ /* 0x000fea0003800000 */
.L_x_13953:
[----:B------:R-:W0:Y:S02]  /*b310*/  F2I.FTZ.FLOOR.NTZ R3, R0 ;  /* 0x0000000000037305 */ /* 0x000e240000217100 */
[----:B0-----:R-:W-:Y:S01]  /*b320*/  STG.E desc[UR36][R16.64], R3 ;  /* 0x0000000310007986 */ /* 0x001fe2000c101924 */
[----:B------:R-:W-:Y:S05]  /*b330*/  EXIT ;  /* 0x000000000000794d */ /* 0x000fea0003800000 */
.L_x_13952:
[----:B------:R-:W0:Y:S02]  /*b340*/  F2I.FTZ.FLOOR.NTZ R3, R0 ;  /* 0x0000000000037305 */ /* 0x000e240000217100 */
[----:B0-----:R-:W-:Y:S01]  /*b350*/  STG.E.U16 desc[UR36][R16.64], R3 ;  /* 0x0000000310007986 */ /* 0x001fe2000c101524 */
[----:B------:R-:W-:Y:S05]  /*b360*/  EXIT ;  /* 0x000000000000794d */ /* 0x000fea0003800000 */
.L_x_13948:
        /* <DEDUP_REMOVED lines=8> */
.L_x_13955:
[----:B------:R-:W-:-:S05]  /*b3f0*/  F2FP.F16.F32.PACK_AB R2, RZ, R2 ;  /* 0x00000002ff02723e */ /* 0x000fca00000000ff */
[----:B------:R-:W-:Y:S01]  /*b400*/  STG.E.U16 desc[UR36][R16.64], R2 ;  /* 0x0000000210007986 */ /* 0x000fe2000c101524 */
[----:B------:R-:W-:Y:S05]  /*b410*/  EXIT ;  /* 0x000000000000794d */ /* 0x000fea0003800000 */
.L_x_13954:
        /* <DEDUP_REMOVED lines=9> */
.L_x_13957:
[----:B------:R-:W-:-:S04]  /*b4b0*/  F2FP.F16.F32.PACK_AB R3, RZ, R2 ;  /* 0x00000002ff03723e */ /* 0x000fc800000000ff */
[----:B------:R-:W-:-:S05]  /*b4c0*/  PRMT R3, R3, 0x5410, RZ ;  /* 0x0000541003037816 */ /* 0x000fca00000000ff */
[----:B------:R-:W-:Y:S01]  /*b4d0*/  STG.E desc[UR36][R16.64], R3 ;  /* 0x0000000310007986 */ /* 0x000fe2000c101924 */
[----:B------:R-:W-:Y:S05]  /*b4e0*/  EXIT ;  /* 0x000000000000794d */ /* 0x000fea0003800000 */
.L_x_13956:
[----:B------:R-:W-:-:S06]  /*b4f0*/  FMUL.FTZ R2, R2, 1 ;  /* 0x3f80000002027820 */ /* 0x000fcc0000410000 */
[----:B------:R-:W0:Y:S02]  /*b500*/  F2F.F64.F32 R2, R2 ;  /* 0x0000000200027310 */ /* 0x000e240000201800 */
[----:B0-----:R-:W-:Y:S01]  /*b510*/  STG.E.64 desc[UR36][R16.64], R2 ;  /* 0x0000000210007986 */ /* 0x001fe2000c101b24 */
[----:B------:R-:W-:Y:S05]  /*b520*/  EXIT ;  /* 0x000000000000794d */ /* 0x000fea0003800000 */
.L_x_13947:
        /* <DEDUP_REMOVED lines=12> */
.L_x_13960:
[----:B------:R-:W-:Y:S01]  /*b5f0*/  FMUL.FTZ R4, R2, 1 ;  /* 0x3f80000002047820 */ /* 0x000fe20000410000 */
[----:B------:R-:W-:-:S05]  /*b600*/  CS2R R6, SRZ ;  /* 0x0000000000067805 */ /* 0x000fca000001ff00 */
[----:B------:R-:W0:Y:S02]  /*b610*/  F2F.F64.F32 R4, R4 ;  /* 0x0000000400047310 */ /* 0x000e240000201800 */
[----:B0-----:R-:W-:Y:S01]  /*b620*/  STG.E.128 desc[UR36][R16.64], R4 ;  /* 0x0000000410007986 */ /* 0x001fe2000c101d24 */
[----:B------:R-:W-:Y:S05]  /*b630*/  EXIT ;  /* 0x000000000000794d */ /* 0x000fea0003800000 */
.L_x_13959:
        /* <DEDUP_REMOVED lines=20> */
.L_x_13964:
[----:B------:R-:W-:Y:S05]  /*b780*/  BSYNC B0 ;  /* 0x0000000000007941 */ /* 0x000fea0003800000 */
.L_x_13963:
[----:B------:R-:W-:-:S05]  /*b790*/  LOP3.LUT R5, R0, R5, RZ, 0xfc, !PT ;  /* 0x0000000500057212 */ /* 0x000fca00078efcff */
[----:B------:R-:W-:Y:S01]  /*b7a0*/  STG.E.U8 desc[UR36][R16.64], R5 ;  /* 0x0000000510007986 */ /* 0x000fe2000c101124 */
[----:B------:R-:W-:Y:S05]  /*b7b0*/  EXIT ;  /* 0x000000000000794d */ /* 0x000fea0003800000 */
.L_x_13962:
        /* <DEDUP_REMOVED lines=12> */
.L_x_13966:
[----:B------:R-:W-:Y:S01]  /*b880*/  IMAD.MOV.U32 R0, RZ, RZ, 0x7f ;  /* 0x0000007fff007424 */ /* 0x000fe200078e00ff */
[----:B------:R-:W-:-:S04]  /*b890*/  ISETP.GT.U32.AND P0, PT, R4, 0x7f800000, PT ;  /* 0x7f8000000400780c */ /* 0x000fc80003f04070 */
[----:B------:R-:W-:-:S09]  /*b8a0*/  SEL R0, R0, 0x7c, P0 ;  /* 0x0000007c00007807 */ /* 0x000fd20000000000 */
.L_x_13967:
[----:B------:R-:W-:Y:S05]  /*b8b0*/  BSYNC B0 ;  /* 0x0000000000007941 */ /* 0x000fea0003800000 */
.L_x_13965:
[----:B------:R-:W-:-:S04]  /*b8c0*/  LOP3.LUT R2, R2, 0x80000000, RZ, 0xc0, !PT ;  /* 0x8000000002027812 */ /* 0x000fc800078ec0ff */
[----:B------:R-:W-:-:S04]  /*b8d0*/  SHF.R.U32.HI R3, RZ, 0x18, R2 ;  /* 0x00000018ff037819 */ /* 0x000fc80000011602 */
[----:B------:R-:W-:-:S05]  /*b8e0*/  LOP3.LUT R3, R0, R3, RZ, 0xfc, !PT ;  /* 0x0000000300037212 */ /* 0x000fca00078efcff */
[----:B------:R-:W-:Y:S01]  /*b8f0*/  STG.E.U8 desc[UR36][R16.64], R3 ;  /* 0x0000000310007986 */ /* 0x000fe2000c101124 */
[----:B------:R-:W-:Y:S05]  /*b900*/  EXIT ;  /* 0x000000000000794d */ /* 0x000fea0003800000 */
.L_x_13961:
[----:B------:R-:W-:-:S05]  /*b910*/  F2FP.BF16.F32.PACK_AB R2, RZ, R2 ;  /* 0x00000002ff02723e */ /* 0x000fca00000010ff */
[----:B------:R-:W-:Y:S01]  /*b920*/  STG.E.U16 desc[UR36][R16.64], R2 ;  /* 0x0000000210007986 */ /* 0x000fe2000c101524 */
[----:B------:R-:W-:Y:S05]  /*b930*/  EXIT ;  /* 0x000000000000794d */ /* 0x000fea0003800000 */
.L_x_13958:
        /* <DEDUP_REMOVED lines=9> */
[----:B0-----:R-:W-:Y:S01]  /*b9d0*/  STG.E.U16 desc[UR36][R16.64], R3 ;  /* 0x0000000310007986 */ /* 0x001fe2000c101524 */
[----:B------:R-:W-:Y:S05]  /*b9e0*/  EXIT ;  /* 0x000000000000794d */ /* 0x000fea0003800000 */
.L_x_13970:
        /* <DEDUP_REMOVED lines=16> */
.L_x_13973:
[----:B------:R-:W-:-:S04]  /*baf0*/  LOP3.LUT R2, R2, 0x80000000, RZ, 0xc0, !PT ;  /* 0x8000000002027812 */ /* 0x000fc800078ec0ff */
[----:B------:R-:W-:-:S04]  /*bb00*/  SHF.R.U32.HI R3, RZ, 0x18, R2 ;  /* 0x00000018ff037819 */ /* 0x000fc80000011602 */
[----:B------:R-:W-:-:S04]  /*bb10*/  LOP3.LUT R0, R0, R3, RZ, 0xfc, !PT ;  /* 0x0000000300007212 */ /* 0x000fc800078efcff */
[----:B------:R-:W-:-:S07]  /*bb20*/  PRMT R8, R0, 0x7610, R8 ;  /* 0x0000761000087816 */ /* 0x000fce0000000008 */
.L_x_13972:
[----:B------:R-:W-:Y:S05]  /*bb30*/  BSYNC B0 ;  /* 0x0000000000007941 */ /* 0x000fea0003800000 */
.L_x_13971:
[----:B------:R-:W-:Y:S01]  /*bb40*/  STG.E.U8 desc[UR36][R16.64], R8 ;  /* 0x0000000810007986 */ /* 0x000fe2000c101124 */
[----:B------:R-:W-:Y:S05]  /*bb50*/  EXIT ;  /* 0x000000000000794d */ /* 0x000fea0003800000 */
.L_x_13969:
        /* <DEDUP_REMOVED lines=16> */
.L_x_13976:
[----:B------:R-:W-:-:S04]  /*bc60*/  LOP3.LUT R2, R2, 0x80000000, RZ, 0xc0, !PT ;  /* 0x8000000002027812 */ /* 0x000fc800078ec0ff */
[----:B------:R-:W-:-:S04]  /*bc70*/  SHF.R.U32.HI R3, RZ, 0x18, R2 ;  /* 0x00000018ff037819 */ /* 0x000fc80000011602 */
[----:B------:R-:W-:-:S04]  /*bc80*/  LOP3.LUT R0, R0, R3, RZ, 0xfc, !PT ;  /* 0x0000000300007212 */ /* 0x000fc800078efcff */
[----:B------:R-:W-:-:S07]  /*bc90*/  PRMT R8, R0, 0x7610, R8 ;  /* 0x0000761000087816 */ /* 0x000fce0000000008 */
.L_x_13975:
[----:B------:R-:W-:Y:S05]  /*bca0*/  BSYNC B0 ;  /* 0x0000000000007941 */ /* 0x000fea0003800000 */
.L_x_13974:
[----:B------:R-:W-:Y:S01]  /*bcb0*/  STG.E.U8 desc[UR36][R16.64], R8 ;  /* 0x0000000810007986 */ /* 0x000fe2000c101124 */
[----:B------:R-:W-:Y:S05]  /*bcc0*/  EXIT ;  /* 0x000000000000794d */ /* 0x000fea0003800000 */
.L_x_13968:
        /* <DEDUP_REMOVED lines=21> */
.L_x_13951:
        /* <DEDUP_REMOVED lines=16> */
.L_x_13979:
[----:B------:R-:W-:Y:S05]  /*bf20*/  EXIT ;  /* 0x000000000000794d */ /* 0x000fea0003800000 */
.L_x_13978:
[----:B------:R-:W0:Y:S02]  /*bf30*/  F2I.FTZ.U64.FLOOR R2, R0 ;  /* 0x0000000000027311 */ /* 0x000e240000215800 */
[----:B0-----:R-:W-:Y:S01]  /*bf40*/  STG.E.64 desc[UR36][R16.64], R2 ;  /* 0x0000000210007986 */ /* 0x001fe2000c101b24 */
[----:B------:R-:W-:Y:S05]  /*bf50*/  EXIT ;  /* 0x000000000000794d */ /* 0x000fea0003800000 */
.L_x_13977:
[----:B------:R-:W0:Y:S02]  /*bf60*/  F2I.FTZ.U32.FLOOR.NTZ R3, R0 ;  /* 0x0000000000037305 */ /* 0x000e240000217000 */
[----:B0-----:R-:W-:Y:S01]  /*bf70*/  STG.E desc[UR36][R16.64], R3 ;  /* 0x0000000310007986 */ /* 0x001fe2000c101924 */
[----:B------:R-:W-:Y:S05]  /*bf80*/  EXIT ;  /* 0x000000000000794d */ /* 0x000fea0003800000 */
.L_x_13980:
        /* <DEDUP_REMOVED lines=15> */
.L_x_19694:


//--------------------- .text._ZN2at6native27unrolled_elementwise_kernelIZZZNS0_17floor_kernel_cudaERNS_18TensorIteratorBaseEENKUlvE_clEvENKUlvE0_clEvEUlfE_St5arrayIPcLm2EELi4E23TrivialOffsetCalculatorILi1EjESB_NS0_6memory12LoadWithCastILi1EEENSC_13StoreWithCastILi1EEEEEviT_T0_T2_T3_T4_T5_ --------------------------
	.section	.text._ZN2at6native27unrolled_elementwise_kernelIZZZNS0_17floor_kernel_cudaERNS_18TensorIteratorBaseEENKUlvE_clEvENKUlvE0_clEvEUlfE_St5arrayIPcLm2EELi4E23TrivialOffsetCalculatorILi1EjESB_NS0_6memory12LoadWithCastILi1EEENSC_13StoreWithCastILi1EEEEEviT_T0_T2_T3_T4_T5_,"ax",@progbits
	.align	128
        .global         _ZN2at6native27unrolled_elementwise_kernelIZZZNS0_17floor_kernel_cudaERNS_18TensorIteratorBaseEENKUlvE_clEvENKUlvE0_clEvEUlfE_St5arrayIPcLm2EELi4E23TrivialOffsetCalculatorILi1EjESB_NS0_6memory12LoadWithCastILi1EEENSC_13StoreWithCastILi1EEEEEviT_T0_T2_T3_T4_T5_
        .type           _ZN2at6native27unrolled_elementwise_kernelIZZZNS0_17floor_kernel_cudaERNS_18TensorIteratorBaseEENKUlvE_clEvENKUlvE0_clEvEUlfE_St5arrayIPcLm2EELi4E23TrivialOffsetCalculatorILi1EjESB_NS0_6memory12LoadWithCastILi1EEENSC_13StoreWithCastILi1EEEEEviT_T0_T2_T3_T4_T5_,@function
        .size           _ZN2at6native27unrolled_elementwise_kernelIZZZNS0_17floor_kernel_cudaERNS_18TensorIteratorBaseEENKUlvE_clEvENKUlvE0_clEvEUlfE_St5arrayIPcLm2EELi4E23TrivialOffsetCalculatorILi1EjESB_NS0_6memory12LoadWithCastILi1EEENSC_13StoreWithCastILi1EEEEEviT_T0_T2_T3_T4_T5_,(.L_x_19695 - _ZN2at6native27unrolled_elementwise_kernelIZZZNS0_17floor_kernel_cudaERNS_18TensorIteratorBaseEENKUlvE_clEvENKUlvE0_clEvEUlfE_St5arrayIPcLm2EELi4E23TrivialOffsetCalculatorILi1EjESB_NS0_6memory12LoadWithCastILi1EEENSC_13StoreWithCastILi1EEEEEviT_T0_T2_T3_T4_T5_)
        .other          _ZN2at6native27unrolled_elementwise_kernelIZZZNS0_17floor_kernel_cudaERNS_18TensorIteratorBaseEENKUlvE_clEvENKUlvE0_clEvEUlfE_St5arrayIPcLm2EELi4E23TrivialOffsetCalculatorILi1EjESB_NS0_6memory12LoadWithCastILi1EEENSC_13StoreWithCastILi1EEEEEviT_T0_T2_T3_T4_T5_,@"STO_CUDA_ENTRY STV_DEFAULT"
_ZN2at6native27unrolled_elementwise_kernelIZZZNS0_17floor_kernel_cudaERNS_18TensorIteratorBaseEENKUlvE_clEvENKUlvE0_clEvEUlfE_St5arrayIPcLm2EELi4E23TrivialOffsetCalculatorILi1EjESB_NS0_6memory12LoadWithCastILi1EEENSC_13StoreWithCastILi1EEEEEviT_T0_T2_T3_T4_T5_:
.text._ZN2at6native27unrolled_elementwise_kernelIZZZNS0_17floor_kernel_cudaERNS_18TensorIteratorBaseEENKUlvE_clEvENKUlvE0_clEvEUlfE_St5arrayIPcLm2EELi4E23TrivialOffsetCalculatorILi1EjESB_NS0_6memory12LoadWithCastILi1EEENSC_13StoreWithCastILi1EEEEEviT_T0_T2_T3_T4_T5_:
        /* <DEDUP_REMOVED lines=33> */
.L_x_13987:
[----:B------:R-:W2:Y:S02]  /*0210*/  LDG.E.U8 R4, desc[UR36][R4.64] ;  /* 0x0000002404047981 */ /* 0x000ea4000c1e1100 */
[----:B--2---:R-:W-:Y:S01]  /*0220*/  I2FP.F32.U32 R27, R4 ;  /* 0x00000004001b7245 */ /* 0x004fe20000201000 */
[----:B------:R-:W-:Y:S06]  /*0230*/  BRA `(.L_x_13989) ;  /* 0x0000000c00307947 */ /* 0x000fec0003800000 */
.L_x_13986:
        /* <DEDUP_REMOVED lines=9> */
.L_x_13991:
[----:B------:R-:W2:Y:S02]  /*02d0*/  LDG.E R4, desc[UR36][R4.64] ;  /* 0x0000002404047981 */ /* 0x000ea4000c1e1900 */
[----:B--2---:R-:W-:Y:S01]  /*02e0*/  I2FP.F32.S32 R27, R4 ;  /* 0x00000004001b7245 */ /* 0x004fe20000201400 */
[----:B------:R-:W-:Y:S06]  /*02f0*/  BRA `(.L_x_13989) ;  /* 0x0000000c00007947 */ /* 0x000fec0003800000 */
.L_x_13990:
[----:B------:R-:W2:Y:S02]  /*0300*/  LDG.E.U16 R4, desc[UR36][R4.64] ;  /* 0x0000002404047981 */ /* 0x000ea4000c1e1500 */
[----:B--2---:R2:W3:Y:S01]  /*0310*/  I2F.S16 R27, R4 ;  /* 0x00000004001b7306 */ /* 0x0044e20000101400 */
[----:B------:R-:W-:Y:S05]  /*0320*/  BRA `(.L_x_13989) ;  /* 0x0000000800f47947 */ /* 0x000fea0003800000 */
.L_x_13985:
        /* <DEDUP_REMOVED lines=8> */
.L_x_13993:
[----:B------:R-:W2:Y:S02]  /*03b0*/  LDG.E.U16 R4, desc[UR36][R4.64] ;  /* 0x0000002404047981 */ /* 0x000ea4000c1e1500 */
[----:B--2---:R-:W-:Y:S01]  /*03c0*/  HADD2.F32 R27, -RZ, R4.H0_H0 ;  /* 0x20000004ff1b7230 */ /* 0x004fe20000004100 */
[----:B------:R-:W-:Y:S06]  /*03d0*/  BRA `(.L_x_13989) ;  /* 0x0000000800c87947 */ /* 0x000fec0003800000 */
.L_x_13992:
        /* <DEDUP_REMOVED lines=8> */
.L_x_13995:
[----:B------:R-:W2:Y:S02]  /*0460*/  LDG.E.U16 R4, desc[UR36][R4.64] ;  /* 0x0000002404047981 */ /* 0x000ea4000c1e1500 */
[----:B--2---:R-:W-:Y:S01]  /*0470*/  HADD2.F32 R27, -RZ, R4.H0_H0 ;  /* 0x20000004ff1b7230 */ /* 0x004fe20000004100 */
[----:B------:R-:W-:Y:S06]  /*0480*/  BRA `(.L_x_13989) ;  /* 0x00000008009c7947 */ /* 0x000fec0003800000 */
.L_x_13994:
[----:B------:R-:W2:Y:S01]  /*0490*/  LDG.E.64 R4, desc[UR36][R4.64] ;  /* 0x0000002404047981 */ /* 0x000ea2000c1e1b00 */
[----:B------:R-:W-:Y:S01]  /*04a0*/  UMOV UR4, 0xf0000000 ;  /* 0xf000000000047882 */ /* 0x000fe20000000000 */
[----:B------:R-:W-:Y:S01]  /*04b0*/  UMOV UR5, 0x380fffff ;  /* 0x380fffff00057882 */ /* 0x000fe20000000000 */
[----:B--2---:R-:W0:Y:S01]  /*04c0*/  F2F.F32.F64 R27, R4 ;  /* 0x00000004001b7310 */ /* 0x004e220000301000 */
[----:B------:R-:W-:-:S14]  /*04d0*/  DSETP.GEU.AND P0, PT, |R4|, UR4, PT ;  /* 0x0000000404007e2a */ /* 0x000fdc000bf0e200 */
[----:B0-----:R-:W-:Y:S01]  /*04e0*/  @!P0 FMUL R27, R27, 1.175494350822287508e-38 ;  /* 0x008000001b1b8820 */ /* 0x001fe20000400000 */
[----:B------:R-:W-:Y:S06]  /*04f0*/  BRA `(.L_x_13989) ;  /* 0x0000000800807947 */ /* 0x000fec0003800000 */
.L_x_13984:
        /* <DEDUP_REMOVED lines=12> */
.L_x_13998:
[----:B------:R-:W2:Y:S01]  /*05c0*/  LDG.E.64 R4, desc[UR36][R4.64] ;  /* 0x0000002404047981 */ /* 0x000ea2000c1e1b00 */
[----:B------:R-:W-:Y:S01]  /*05d0*/  UMOV UR4, 0xf0000000 ;  /* 0xf000000000047882 */ /* 0x000fe20000000000 */
[----:B------:R-:W-:Y:S01]  /*05e0*/  UMOV UR5, 0x380fffff ;  /* 0x380fffff00057882 */ /* 0x000fe20000000000 */
[----:B--2---:R-:W0:Y:S01]  /*05f0*/  F2F.F32.F64 R27, R4 ;  /* 0x00000004001b7310 */ /* 0x004e220000301000 */
[----:B------:R-:W-:-:S14]  /*0600*/  DSETP.GEU.AND P0, PT, |R4|, UR4, PT ;  /* 0x0000000404007e2a */ /* 0x000fdc000bf0e200 */
[----:B0-----:R-:W-:Y:S01]  /*0610*/  @!P0 FMUL R27, R27, 1.175494350822287508e-38 ;  /* 0x008000001b1b8820 */ /* 0x001fe20000400000 */
[----:B------:R-:W-:Y:S06]  /*0620*/  BRA `(.L_x_13989) ;  /* 0x0000000800347947 */ /* 0x000fec0003800000 */
.L_x_13997:
        /* <DEDUP_REMOVED lines=26> */
.L_x_14000:
        /* <DEDUP_REMOVED lines=14> */
.L_x_13999:
[----:B------:R-:W2:Y:S02]  /*08b0*/  LDG.E.U16 R4, desc[UR36][R4.64] ;  /* 0x0000002404047981 */ /* 0x000ea4000c1e1500 */
[----:B--2---:R-:W-:Y:S01]  /*08c0*/  IMAD.U32 R27, R4, 0x10000, RZ ;  /* 0x00010000041b7824 */ /* 0x004fe200078e00ff */
[----:B------:R-:W-:Y:S06]  /*08d0*/  BRA `(.L_x_13989) ;  /* 0x0000000400887947 */ /* 0x000fec0003800000 */
.L_x_13996:
        /* <DEDUP_REMOVED lines=11> */
.L_x_14003:
        /* <DEDUP_REMOVED lines=20> */
.L_x_14005:
[----:B------:R-:W-:Y:S05]  /*0ad0*/  BSYNC B0 ;  /* 0x0000000000007941 */ /* 0x000fea0003800000 */
.L_x_14004:
[----:B------:R-:W-:Y:S01]  /*0ae0*/  IMAD.SHL.U32 R3, R3, 0x100000, RZ ;  /* 0x0010000003037824 */ /* 0x000fe200078e00ff */
[----:B------:R-:W-:-:S04]  /*0af0*/  LEA R0, R0, 0x3b800000, 0x17 ;  /* 0x3b80000000007811 */ /* 0x000fc800078eb8ff */
[----:B------:R-:W-:Y:S01]  /*0b00*/  LOP3.LUT R27, R0, R3, R27, 0xfe, !PT ;  /* 0x00000003001b7212 */ /* 0x000fe200078efe1b */
[----:B------:R-:W-:Y:S06]  /*0b10*/  BRA `(.L_x_13989) ;  /* 0x0000000000f87947 */ /* 0x000fec0003800000 */
.L_x_14002:
        /* <DEDUP_REMOVED lines=20> */
.L_x_14007:
[----:B------:R-:W-:Y:S05]  /*0c60*/  BSYNC B0 ;  /* 0x0000000000007941 */ /* 0x000fea0003800000 */
.L_x_14006:
[----:B------:R-:W-:Y:S01]  /*0c70*/  IMAD.SHL.U32 R3, R3, 0x200000, RZ ;  /* 0x0020000003037824 */ /* 0x000fe200078e00ff */
[----:B------:R-:W-:-:S04]  /*0c80*/  LEA R0, R0, 0x37800000, 0x17 ;  /* 0x3780000000007811 */ /* 0x000fc800078eb8ff */
[----:B------:R-:W-:Y:S01]  /*0c90*/  LOP3.LUT R27, R0, R3, R27, 0xfe, !PT ;  /* 0x00000003001b7212 */ /* 0x000fe200078efe1b */
[----:B------:R-:W-:Y:S06]  /*0ca0*/  BRA `(.L_x_13989) ;  /* 0x0000000000947947 */ /* 0x000fec0003800000 */
.L_x_14001:
        /* <DEDUP_REMOVED lines=14> */
.L_x_13988:
        /* <DEDUP_REMOVED lines=16> */
.L_x_14010:
[----:B------:R-:W-:Y:S01]  /*0e90*/  IMAD.MOV.U32 R27, RZ, RZ, RZ ;  /* 0x000000ffff1b7224 */ /* 0x000fe200078e00ff */
[----:B------:R-:W-:Y:S06]  /*0ea0*/  BRA `(.L_x_13989) ;  /* 0x0000000000147947 */ /* 0x000fec0003800000 */
.L_x_14009:
[----:B------:R-:W2:Y:S02]  /*0eb0*/  LDG.E.64 R4, desc[UR36][R4.64] ;  /* 0x0000002404047981 */ /* 0x000ea4000c1e1b00 */
[----:B--2---:R0:W1:Y:S01]  /*0ec0*/  I2F.U64 R27, R4 ;  /* 0x00000004001b7312 */ /* 0x0040620000301000 */
[----:B------:R-:W-:Y:S05]  /*0ed0*/  BRA `(.L_x_13989) ;  /* 0x0000000000087947 */ /* 0x000fea0003800000 */
.L_x_14008:
[----:B------:R-:W2:Y:S02]  /*0ee0*/  LDG.E R4, desc[UR36][R4.64] ;  /* 0x0000002404047981 */ /* 0x000ea4000c1e1900 */
[----:B--2---:R-:W-:-:S07]  /*0ef0*/  I2FP.F32.U32 R27, R4 ;  /* 0x00000004001b7245 */ /* 0x004fce0000201000 */
.L_x_13989:
[----:B------:R-:W-:Y:S05]  /*0f00*/  BSYNC B6 ;  /* 0x0000000000067941 */ /* 0x000fea0003800000 */
.L_x_13983:
[----:B------:R-:W2:Y:S02]  /*0f10*/  S2R R16, SR_TID.X ;  /* 0x0000000000107919 */ /* 0x000ea40000002100 */
[----:B--2---:R-:W-:-:S07]  /*0f20*/  VIADD R16, R16, 0x80 ;  /* 0x0000008010107836 */ /* 0x004fce0000000000 */
.L_x_13982:
[----:B------:R-:W-:Y:S05]  /*0f30*/  BSYNC B7 ;  /* 0x0000000000077941 */ /* 0x000fea0003800000 */
.L_x_13981:
        /* <DEDUP_REMOVED lines=25> */
.L_x_14017:
[----:B------:R-:W2:Y:S02]  /*10d0*/  LDG.E.U8 R4, desc[UR36][R4.64] ;  /* 0x0000002404047981 */ /* 0x000ea4000c1e1100 */
[----:B--2---:R-:W-:Y:S01]  /*10e0*/  I2FP.F32.U32 R19, R4 ;  /* 0x0000000400137245 */ /* 0x004fe20000201000 */
[----:B------:R-:W-:Y:S06]  /*10f0*/  BRA `(.L_x_14019) ;  /* 0x0000000c002c7947 */ /* 0x000fec0003800000 */
.L_x_14016:
        /* <DEDUP_REMOVED lines=9> */
.L_x_14021:
[----:B------:R-:W2:Y:S02]  /*1190*/  LDG.E R4, desc[UR36][R4.64] ;  /* 0x0000002404047981 */ /* 0x000ea4000c1e1900 */
[----:B--2---:R-:W-:Y:S01]  /*11a0*/  I2FP.F32.S32 R19, R4 ;  /* 0x0000000400137245 */ /* 0x004fe20000201400 */
[----:B------:R-:W-:Y:S06]  /*11b0*/  BRA `(.L_x_14019) ;  /* 0x0000000800fc7947 */ /* 0x000fec0003800000 */
.L_x_14020:
[----:B------:R-:W2:Y:S02]  /*11c0*/  LDG.E.U16 R4, desc[UR36][R4.64] ;  /* 0x0000002404047981 */ /* 0x000ea4000c1e1500 */
[----:B--2---:R0:W2:Y:S01]  /*11d0*/  I2F.S16 R19, R4 ;  /* 0x0000000400137306 */ /* 0x0040a20000101400 */
[----:B------:R-:W-:Y:S05]  /*11e0*/  BRA `(.L_x_14019) ;  /* 0x0000000800f07947 */ /* 0x000fea0003800000 */
.L_x_14015:
        /* <DEDUP_REMOVED lines=8> */
.L_x_14023:
[----:B------:R-:W2:Y:S02]  /*1270*/  LDG.E.U16 R4, desc[UR36][R4.64] ;  /* 0x0000002404047981 */ /* 0x000ea4000c1e1500 */
[----:B--2---:R-:W-:Y:S01]  /*1280*/  HADD2.F32 R19, -RZ, R4.H0_H0 ;  /* 0x20000004ff137230 */ /* 0x004fe20000004100 */
[----:B------:R-:W-:Y:S06]  /*1290*/  BRA `(.L_x_14019) ;  /* 0x0000000800c47947 */ /* 0x000fec0003800000 */
.L_x_14022:
        /* <DEDUP_REMOVED lines=8> */
.L_x_14025:
[----:B------:R-:W2:Y:S02]  /*1320*/  LDG.E.U16 R4, desc[UR36][R4.64] ;  /* 0x0000002404047981 */ /* 0x000ea4000c1e1500 */
[----:B--2---:R-:W-:Y:S01]  /*1330*/  HADD2.F32 R19, -RZ, R4.H0_H0 ;  /* 0x20000004ff137230 */ /* 0x004fe20000004100 */
[----:B------:R-:W-:Y:S06]  /*1340*/  BRA `(.L_x_14019) ;  /* 0x0000000800987947 */ /* 0x000fec0003800000 */
.L_x_14024:
[----:B------:R-:W2:Y:S01]  /*1350*/  LDG.E.64 R4, desc[UR36][R4.64] ;  /* 0x0000002404047981 */ /* 0x000ea2000c1e1b00 */
[----:B------:R-:W-:Y:S01]  /*1360*/  UMOV UR4, 0xf0000000 ;  /* 0xf000000000047882 */ /* 0x000fe20000000000 */
[----:B------:R-:W-:Y:S01]  /*1370*/  UMOV UR5, 0x380fffff ;  /* 0x380fffff00057882 */ /* 0x000fe20000000000 */
[----:B--2---:R-:W0:Y:S01]  /*1380*/  F2F.F32.F64 R19, R4 ;  /* 0x0000000400137310 */ /* 0x004e220000301000 */
[----:B------:R-:W-:-:S14]  /*1390*/  DSETP.GEU.AND P0, PT, |R4|, UR4, PT ;  /* 0x0000000404007e2a */ /* 0x000fdc000bf0e200 */
[----:B0-----:R-:W-:Y:S01]  /*13a0*/  @!P0 FMUL R19, R19, 1.175494350822287508e-38 ;  /* 0x0080000013138820 */ /* 0x001fe20000400000 */
[----:B------:R-:W-:Y:S06]  /*13b0*/  BRA `(.L_x_14019) ;  /* 0x00000008007c7947 */ /* 0x000fec0003800000 */
.L_x_14014:
        /* <DEDUP_REMOVED lines=12> */
.L_x_14028:
[----:B------:R-:W2:Y:S01]  /*1480*/  LDG.E.64 R4, desc[UR36][R4.64] ;  /* 0x0000002404047981 */ /* 0x000ea2000c1e1b00 */
[----:B------:R-:W-:Y:S01]  /*1490*/  UMOV UR4, 0xf0000000 ;  /* 0xf000000000047882 */ /* 0x000fe20000000000 */
[----:B------:R-:W-:Y:S01]  /*14a0*/  UMOV UR5, 0x380fffff ;  /* 0x380fffff00057882 */ /* 0x000fe20000000000 */
[----:B--2---:R-:W0:Y:S01]  /*14b0*/  F2F.F32.F64 R19, R4 ;  /* 0x0000000400137310 */ /* 0x004e220000301000 */
[----:B------:R-:W-:-:S14]  /*14c0*/  DSETP.GEU.AND P0, PT, |R4|, UR4, PT ;  /* 0x0000000404007e2a */ /* 0x000fdc000bf0e200 */
[----:B0-----:R-:W-:Y:S01]  /*14d0*/  @!P0 FMUL R19, R19, 1.175494350822287508e-38 ;  /* 0x0080000013138820 */ /* 0x001fe20000400000 */
[----:B------:R-:W-:Y:S06]  /*14e0*/  BRA `(.L_x_14019) ;  /* 0x0000000800307947 */ /* 0x000fec0003800000 */
.L_x_14027:
        /* <DEDUP_REMOVED lines=26> */
.L_x_14030:
        /* <DEDUP_REMOVED lines=13> */
.L_x_14029:
[----:B------:R-:W2:Y:S02]  /*1760*/  LDG.E.U16 R4, desc[UR36][R4.64] ;  /* 0x0000002404047981 */ /* 0x000ea4000c1e1500 */
[----:B--2---:R-:W-:Y:S01]  /*1770*/  IMAD.U32 R19, R4, 0x10000, RZ ;  /* 0x0001000004137824 */ /* 0x004fe200078e00ff */
[----:B------:R-:W-:Y:S06]  /*1780*/  BRA `(.L_x_14019) ;  /* 0x0000000400887947 */ /* 0x000fec0003800000 */
.L_x_14026:
        /* <DEDUP_REMOVED lines=11> */
.L_x_14033:
        /* <DEDUP_REMOVED lines=20> */
.L_x_14035:
[----:B------:R-:W-:Y:S05]  /*1980*/  BSYNC B0 ;  /* 0x0000000000007941 */ /* 0x000fea0003800000 */
.L_x_14034:
[----:B------:R-:W-:Y:S01]  /*1990*/  IMAD.SHL.U32 R3, R3, 0x100000, RZ ;  /* 0x0010000003037824 */ /* 0x000fe200078e00ff */
[----:B------:R-:W-:-:S04]  /*19a0*/  LEA R0, R0, 0x3b800000, 0x17 ;  /* 0x3b80000000007811 */ /* 0x000fc800078eb8ff */
[----:B------:R-:W-:Y:S01]  /*19b0*/  LOP3.LUT R19, R0, R3, R19, 0xfe, !PT ;  /* 0x0000000300137212 */ /* 0x000fe200078efe13 */
[----:B------:R-:W-:Y:S06]  /*19c0*/  BRA `(.L_x_14019) ;  /* 0x0000000000f87947 */ /* 0x000fec0003800000 */
.L_x_14032:
        /* <DEDUP_REMOVED lines=20> */
.L_x_14037:
[----:B------:R-:W-:Y:S05]  /*1b10*/  BSYNC B0 ;  /* 0x0000000000007941 */ /* 0x000fea0003800000 */
.L_x_14036:
[----:B------:R-:W-:Y:S01]  /*1b20*/  IMAD.SHL.U32 R3, R3, 0x200000, RZ ;  /* 0x0020000003037824 */ /* 0x000fe200078e00ff */
[----:B------:R-:W-:-:S04]  /*1b30*/  LEA R0, R0, 0x37800000, 0x17 ;  /* 0x3780000000007811 */ /* 0x000fc800078eb8ff */
[----:B------:R-:W-:Y:S01]  /*1b40*/  LOP3.LUT R19, R0, R3, R19, 0xfe, !PT ;  /* 0x0000000300137212 */ /* 0x000fe200078efe13 */
[----:B------:R-:W-:Y:S06]  /*1b50*/  BRA `(.L_x_14019) ;  /* 0x0000000000947947 */ /* 0x000fec0003800000 */
.L_x_14031:
        /* <DEDUP_REMOVED lines=14> */
.L_x_14018:
        /* <DEDUP_REMOVED lines=16> */
.L_x_14040:
[----:B------:R-:W-:Y:S01]  /*1d40*/  IMAD.MOV.U32 R19, RZ, RZ, RZ ;  /* 0x000000ffff137224 */ /* 0x000fe200078e00ff */
[----:B------:R-:W-:Y:S06]  /*1d50*/  BRA `(.L_x_14019) ;  /* 0x0000000000147947 */ /* 0x000fec0003800000 */
.L_x_14039:
[----:B------:R-:W2:Y:S02]  /*1d60*/  LDG.E.64 R4, desc[UR36][R4.64] ;  /* 0x0000002404047981 */ /* 0x000ea4000c1e1b00 */
[----:B--2---:R0:W2:Y:S01]  /*1d70*/  I2F.U64 R19, R4 ;  /* 0x0000000400137312 */ /* 0x0040a20000301000 */
[----:B------:R-:W-:Y:S05]  /*1d80*/  BRA `(.L_x_14019) ;  /* 0x0000000000087947 */ /* 0x000fea0003800000 */
.L_x_14038:
[----:B------:R-:W2:Y:S02]  /*1d90*/  LDG.E R4, desc[UR36][R4.64] ;  /* 0x0000002404047981 */ /* 0x000ea4000c1e1900 */
[----:B--2---:R-:W-:-:S07]  /*1da0*/  I2FP.F32.U32 R19, R4 ;  /* 0x0000000400137245 */ /* 0x004fce0000201000 */
.L_x_14019:
[----:B------:R-:W-:Y:S05]  /*1db0*/  BSYNC B6 ;  /* 0x0000000000067941 */ /* 0x000fea0003800000 */
.L_x_14013:
[----:B------:R-:W-:-:S07]  /*1dc0*/  VIADD R16, R16, 0x80 ;  /* 0x0000008010107836 */ /* 0x000fce0000000000 */
.L_x_14012:
[----:B------:R-:W-:Y:S05]  /*1dd0*/  BSYNC B7 ;  /* 0x0000000000077941 */ /* 0x000fea0003800000 */
.L_x_14011:
        /* <DEDUP_REMOVED lines=27> */
.L_x_14047:
[----:B------:R-:W2:Y:S02]  /*1f90*/  LDG.E.U8 R4, desc[UR36][R4.64] ;  /* 0x0000002404047981 */ /* 0x000ea4000c1e1100 */
[----:B--2---:R-:W-:Y:S01]  /*1fa0*/  I2FP.F32.U32 R23, R4 ;  /* 0x0000000400177245 */ /* 0x004fe20000201000 */
[----:B------:R-:W-:Y:S06]  /*1fb0*/  BRA `(.L_x_14049) ;  /* 0x0000000c002c7947 */ /* 0x000fec0003800000 */
.L_x_14046:
        /* <DEDUP_REMOVED lines=9> */
.L_x_14051:
[----:B------:R-:W2:Y:S02]  /*2050*/  LDG.E R4, desc[UR36][R4.64] ;  /* 0x0000002404047981 */ /* 0x000ea4000c1e1900 */
[----:B--2---:R-:W-:Y:S01]  /*2060*/  I2FP.F32.S32 R23, R4 ;  /* 0x0000000400177245 */ /* 0x004fe20000201400 */
[----:B------:R-:W-:Y:S06]  /*2070*/  BRA `(.L_x_14049) ;  /* 0x0000000800fc7947 */ /* 0x000fec0003800000 */
.L_x_14050:
[----:B------:R-:W2:Y:S02]  /*2080*/  LDG.E.U16 R4, desc[UR36][R4.64] ;  /* 0x0000002404047981 */ /* 0x000ea4000c1e1500 */
[----:B--2---:R4:W0:Y:S01]  /*2090*/  I2F.S16 R23, R4 ;  /* 0x0000000400177306 */ /* 0x0048220000101400 */
[----:B------:R-:W-:Y:S05]  /*20a0*/  BRA `(.L_x_14049) ;  /* 0x0000000800f07947 */ /* 0x000fea0003800000 */
.L_x_14045:
        /* <DEDUP_REMOVED lines=8> */
.L_x_14053:
[----:B------:R-:W2:Y:S02]  /*2130*/  LDG.E.U16 R4, desc[UR36][R4.64] ;  /* 0x0000002404047981 */ /* 0x000ea4000c1e1500 */
[----:B--2---:R-:W-:Y:S01]  /*2140*/  HADD2.F32 R23, -RZ, R4.H0_H0 ;  /* 0x20000004ff177230 */ /* 0x004fe20000004100 */
[----:B------:R-:W-:Y:S06]  /*2150*/  BRA `(.L_x_14049) ;  /* 0x0000000800c47947 */ /* 0x000fec0003800000 */
.L_x_14052:
        /* <DEDUP_REMOVED lines=8> */
.L_x_14055:
[----:B------:R-:W2:Y:S02]  /*21e0*/  LDG.E.U16 R4, desc[UR36][R4.64] ;  /* 0x0000002404047981 */ /* 0x000ea4000c1e1500 */
[----:B--2---:R-:W-:Y:S01]  /*21f0*/  HADD2.F32 R23, -RZ, R4.H0_H0 ;  /* 0x20000004ff177230 */ /* 0x004fe20000004100 */
[----:B------:R-:W-:Y:S06]  /*2200*/  BRA `(.L_x_14049) ;  /* 0x0000000800987947 */ /* 0x000fec0003800000 */
.L_x_14054:
[----:B------:R-:W2:Y:S01]  /*2210*/  LDG.E.64 R4, desc[UR36][R4.64] ;  /* 0x0000002404047981 */ /* 0x000ea2000c1e1b00 */
[----:B------:R-:W-:Y:S01]  /*2220*/  UMOV UR4, 0xf0000000 ;  /* 0xf000000000047882 */ /* 0x000fe20000000000 */
[----:B------:R-:W-:Y:S01]  /*2230*/  UMOV UR5, 0x380fffff ;  /* 0x380fffff00057882 */ /* 0x000fe20000000000 */
[----:B--2---:R-:W0:Y:S01]  /*2240*/  F2F.F32.F64 R23, R4 ;  /* 0x0000000400177310 */ /* 0x004e220000301000 */
[----:B------:R-:W-:-:S14]  /*2250*/  DSETP.GEU.AND P0, PT, |R4|, UR4, PT ;  /* 0x0000000404007e2a */ /* 0x000fdc000bf0e200 */
[----:B0-----:R-:W-:Y:S01]  /*2260*/  @!P0 FMUL R23, R23, 1.175494350822287508e-38 ;  /* 0x0080000017178820 */ /* 0x001fe20000400000 */
[----:B------:R-:W-:Y:S06]  /*2270*/  BRA `(.L_x_14049) ;  /* 0x00000008007c7947 */ /* 0x000fec0003800000 */
.L_x_14044:
        /* <DEDUP_REMOVED lines=12> */
.L_x_14058:
[----:B------:R-:W2:Y:S01]  /*2340*/  LDG.E.64 R4, desc[UR36][R4.64] ;  /* 0x0000002404047981 */ /* 0x000ea2000c1e1b00 */
[----:B------:R-:W-:Y:S01]  /*2350*/  UMOV UR4, 0xf0000000 ;  /* 0xf000000000047882 */ /* 0x000fe20000000000 */
[----:B------:R-:W-:Y:S01]  /*2360*/  UMOV UR5, 0x380fffff ;  /* 0x380fffff00057882 */ /* 0x000fe20000000000 */
[----:B--2---:R-:W0:Y:S01]  /*2370*/  F2F.F32.F64 R23, R4 ;  /* 0x0000000400177310 */ /* 0x004e220000301000 */
[----:B------:R-:W-:-:S14]  /*2380*/  DSETP.GEU.AND P0, PT, |R4|, UR4, PT ;  /* 0x0000000404007e2a */ /* 0x000fdc000bf0e200 */
[----:B0-----:R-:W-:Y:S01]  /*2390*/  @!P0 FMUL R23, R23, 1.175494350822287508e-38 ;  /* 0x0080000017178820 */ /* 0x001fe20000400000 */
[----:B------:R-:W-:Y:S06]  /*23a0*/  BRA `(.L_x_14049) ;  /* 0x0000000800307947 */ /* 0x000fec0003800000 */
.L_x_14057:
        /* <DEDUP_REMOVED lines=26> */
.L_x_14060:
        /* <DEDUP_REMOVED lines=13> */
.L_x_14059:
[----:B------:R-:W2:Y:S02]  /*2620*/  LDG.E.U16 R4, desc[UR36][R4.64] ;  /* 0x0000002404047981 */ /* 0x000ea4000c1e1500 */
[----:B--2---:R-:W-:Y:S01]  /*2630*/  IMAD.U32 R23, R4, 0x10000, RZ ;  /* 0x0001000004177824 */ /* 0x004fe200078e00ff */
[----:B------:R-:W-:Y:S06]  /*2640*/  BRA `(.L_x_14049) ;  /* 0x0000000400887947 */ /* 0x000fec0003800000 */
.L_x_14056:
        /* <DEDUP_REMOVED lines=11> */
.L_x_14063:
        /* <DEDUP_REMOVED lines=20> */
.L_x_14065:
[----:B------:R-:W-:Y:S05]  /*2840*/  BSYNC B0 ;  /* 0x0000000000007941 */ /* 0x000fea0003800000 */
.L_x_14064:
[----:B------:R-:W-:Y:S01]  /*2850*/  IMAD.SHL.U32 R3, R3, 0x100000, RZ ;  /* 0x0010000003037824 */ /* 0x000fe200078e00ff */
[----:B------:R-:W-:-:S04]  /*2860*/  LEA R0, R0, 0x3b800000, 0x17 ;  /* 0x3b80000000007811 */ /* 0x000fc800078eb8ff */
[----:B------:R-:W-:Y:S01]  /*2870*/  LOP3.LUT R23, R0, R3, R23, 0xfe, !PT ;  /* 0x0000000300177212 */ /* 0x000fe200078efe17 */
[----:B------:R-:W-:Y:S06]  /*2880*/  BRA `(.L_x_14049) ;  /* 0x0000000000f87947 */ /* 0x000fec0003800000 */
.L_x_14062:
        /* <DEDUP_REMOVED lines=20> */
.L_x_14067:
[----:B------:R-:W-:Y:S05]  /*29d0*/  BSYNC B0 ;  /* 0x0000000000007941 */ /* 0x000fea0003800000 */
.L_x_14066:
[----:B------:R-:W-:Y:S01]  /*29e0*/  IMAD.SHL.U32 R3, R3, 0x200000, RZ ;  /* 0x0020000003037824 */ /* 0x000fe200078e00ff */
[----:B------:R-:W-:-:S04]  /*29f0*/  LEA R0, R0, 0x37800000, 0x17 ;  /* 0x3780000000007811 */ /* 0x000fc800078eb8ff */
[----:B------:R-:W-:Y:S01]  /*2a00*/  LOP3.LUT R23, R0, R3, R23, 0xfe, !PT ;  /* 0x0000000300177212 */ /* 0x000fe200078efe17 */
[----:B------:R-:W-:Y:S06]  /*2a10*/  BRA `(.L_x_14049) ;  /* 0x0000000000947947 */ /* 0x000fec0003800000 */
.L_x_14061:
        /* <DEDUP_REMOVED lines=14> */
.L_x_14048:
        /* <DEDUP_REMOVED lines=16> */
.L_x_14070:
[----:B------:R-:W-:Y:S01]  /*2c00*/  IMAD.MOV.U32 R23, RZ, RZ, RZ ;  /* 0x000000ffff177224 */ /* 0x000fe200078e00ff */
[----:B------:R-:W-:Y:S06]  /*2c10*/  BRA `(.L_x_14049) ;  /* 0x0000000000147947 */ /* 0x000fec0003800000 */
.L_x_14069:
[----:B------:R-:W2:Y:S02]  /*2c20*/  LDG.E.64 R4, desc[UR36][R4.64] ;  /* 0x0000002404047981 */ /* 0x000ea4000c1e1b00 */
[----:B--2---:R0:W2:Y:S01]  /*2c30*/  I2F.U64 R23, R4 ;  /* 0x0000000400177312 */ /* 0x0040a20000301000 */
[----:B------:R-:W-:Y:S05]  /*2c40*/  BRA `(.L_x_14049) ;  /* 0x0000000000087947 */ /* 0x000fea0003800000 */
.L_x_14068:
[----:B------:R-:W2:Y:S02]  /*2c50*/  LDG.E R4, desc[UR36][R4.64] ;  /* 0x0000002404047981 */ /* 0x000ea4000c1e1900 */
[----:B--2---:R-:W-:-:S07]  /*2c60*/  I2FP.F32.U32 R23, R4 ;  /* 0x0000000400177245 */ /* 0x004fce0000201000 */
.L_x_14049:
[----:B------:R-:W-:Y:S05]  /*2c70*/  BSYNC B6 ;  /* 0x0000000000067941 */ /* 0x000fea0003800000 */
.L_x_14043:
[----:B------:R-:W-:-:S07]  /*2c80*/  VIADD R16, R16, 0x80 ;  /* 0x0000008010107836 */ /* 0x000fce0000000000 */
.L_x_14042:
[----:B------:R-:W-:Y:S05]  /*2c90*/  BSYNC B7 ;  /* 0x0000000000077941 */ /* 0x000fea0003800000 */
.L_x_14041:
        /* <DEDUP_REMOVED lines=23> */
.L_x_14076:
[----:B------:R-:W2:Y:S02]  /*2e10*/  LDG.E.U8 R4, desc[UR36][R4.64] ;  /* 0x0000002404047981 */ /* 0x000ea4000c1e1100 */
[----:B--2---:R-:W-:Y:S01]  /*2e20*/  I2FP.F32.U32 R17, R4 ;  /* 0x0000000400117245 */ /* 0x004fe20000201000 */
[----:B------:R-:W-:Y:S06]  /*2e30*/  BRA `(.L_x_14072) ;  /* 0x0000000c00207947 */ /* 0x000fec0003800000 */
.L_x_14075:
        /* <DEDUP_REMOVED lines=9> */
.L_x_14079:
[----:B------:R-:W2:Y:S02]  /*2ed0*/  LDG.E R4, desc[UR36][R4.64] ;  /* 0x0000002404047981 */ /* 0x000ea4000c1e1900 */
[----:B--2---:R-:W-:Y:S01]  /*2ee0*/  I2FP.F32.S32 R17, R4 ;  /* 0x0000000400117245 */ /* 0x004fe20000201400 */
[----:B------:R-:W-:Y:S06]  /*2ef0*/  BRA `(.L_x_14072) ;  /* 0x0000000800f07947 */ /* 0x000fec0003800000 */
.L_x_14078:
[----:B------:R-:W2:Y:S02]  /*2f00*/  LDG.E.U16 R4, desc[UR36][R4.64] ;  /* 0x0000002404047981 */ /* 0x000ea4000c1e1500 */
[----:B--2---:R0:W2:Y:S01]  /*2f10*/  I2F.S16 R17, R4 ;  /* 0x0000000400117306 */ /* 0x0040a20000101400 */
[----:B------:R-:W-:Y:S05]  /*2f20*/  BRA `(.L_x_14072) ;  /* 0x0000000800e47947 */ /* 0x000fea0003800000 */
.L_x_14074:
        /* <DEDUP_REMOVED lines=8> */
.L_x_14081:
[----:B------:R-:W2:Y:S02]  /*2fb0*/  LDG.E.U16 R4, desc[UR36][R4.64] ;  /* 0x0000002404047981 */ /* 0x000ea4000c1e1500 */
[----:B--2---:R-:W-:Y:S01]  /*2fc0*/  HADD2.F32 R17, -RZ, R4.H0_H0 ;  /* 0x20000004ff117230 */ /* 0x004fe20000004100 */
[----:B------:R-:W-:Y:S06]  /*2fd0*/  BRA `(.L_x_14072) ;  /* 0x0000000800b87947 */ /* 0x000fec0003800000 */
.L_x_14080:
        /* <DEDUP_REMOVED lines=8> */
.L_x_14083:
[----:B------:R-:W2:Y:S02]  /*3060*/  LDG.E.U16 R4, desc[UR36][R4.64] ;  /* 0x0000002404047981 */ /* 0x000ea4000c1e1500 */
[----:B--2---:R-:W-:Y:S01]  /*3070*/  HADD2.F32 R17, -RZ, R4.H0_H0 ;  /* 0x20000004ff117230 */ /* 0x004fe20000004100 */
[----:B------:R-:W-:Y:S06]  /*3080*/  BRA `(.L_x_14072) ;  /* 0x00000008008c7947 */ /* 0x000fec0003800000 */
.L_x_14082:
[----:B------:R-:W2:Y:S01]  /*3090*/  LDG.E.64 R4, desc[UR36][R4.64] ;  /* 0x0000002404047981 */ /* 0x000ea2000c1e1b00 */
[----:B------:R-:W-:Y:S01]  /*30a0*/  UMOV UR4, 0xf0000000 ;  /* 0xf000000000047882 */ /* 0x000fe20000000000 */
[----:B------:R-:W-:Y:S01]  /*30b0*/  UMOV UR5, 0x380fffff ;  /* 0x380fffff00057882 */ /* 0x000fe20000000000 */
[----:B--2---:R-:W0:Y:S01]  /*30c0*/  F2F.F32.F64 R17, R4 ;  /* 0x0000000400117310 */ /* 0x004e220000301000 */
[----:B------:R-:W-:-:S14]  /*30d0*/  DSETP.GEU.AND P0, PT, |R4|, UR4, PT ;  /* 0x0000000404007e2a */ /* 0x000fdc000bf0e200 */
[----:B0-----:R-:W-:Y:S01]  /*30e0*/  @!P0 FMUL R17, R17, 1.175494350822287508e-38 ;  /* 0x0080000011118820 */ /* 0x001fe20000400000 */
[----:B------:R-:W-:Y:S06]  /*30f0*/  BRA `(.L_x_14072) ;  /* 0x0000000800707947 */ /* 0x000fec0003800000 */
.L_x_14073:
        /* <DEDUP_REMOVED lines=12> */
.L_x_14086:
[----:B------:R-:W2:Y:S01]  /*31c0*/  LDG.E.64 R4, desc[UR36][R4.64] ;  /* 0x0000002404047981 */ /* 0x000ea2000c1e1b00 */
[----:B------:R-:W-:Y:S01]  /*31d0*/  UMOV UR4, 0xf0000000 ;  /* 0xf000000000047882 */ /* 0x000fe20000000000 */
[----:B------:R-:W-:Y:S01]  /*31e0*/  UMOV UR5, 0x380fffff ;  /* 0x380fffff00057882 */ /* 0x000fe20000000000 */
[----:B--2---:R-:W0:Y:S01]  /*31f0*/  F2F.F32.F64 R17, R4 ;  /* 0x0000000400117310 */ /* 0x004e220000301000 */
[----:B------:R-:W-:-:S14]  /*3200*/  DSETP.GEU.AND P0, PT, |R4|, UR4, PT ;  /* 0x0000000404007e2a */ /* 0x000fdc000bf0e200 */
[----:B0-----:R-:W-:Y:S01]  /*3210*/  @!P0 FMUL R17, R17, 1.175494350822287508e-38 ;  /* 0x0080000011118820 */ /* 0x001fe20000400000 */
[----:B------:R-:W-:Y:S06]  /*3220*/  BRA `(.L_x_14072) ;  /* 0x0000000800247947 */ /* 0x000fec0003800000 */
.L_x_14085:
        /* <DEDUP_REMOVED lines=26> */
.L_x_14088:
        /* <DEDUP_REMOVED lines=13> */
.L_x_14087:
[----:B------:R-:W2:Y:S02]  /*34a0*/  LDG.E.U16 R4, desc[UR36][R4.64] ;  /* 0x0000002404047981 */ /* 0x000ea4000c1e1500 */
[----:B--2---:R-:W-:Y:S01]  /*34b0*/  IMAD.U32 R17, R4, 0x10000, RZ ;  /* 0x0001000004117824 */ /* 0x004fe200078e00ff */
[----:B------:R-:W-:Y:S06]  /*34c0*/  BRA `(.L_x_14072) ;  /* 0x00000004007c7947 */ /* 0x000fec0003800000 */
.L_x_14084:
        /* <DEDUP_REMOVED lines=11> */
.L_x_14091:
        /* <DEDUP_REMOVED lines=19> */
.L_x_14093:
[----:B------:R-:W-:Y:S05]  /*36b0*/  BSYNC B0 ;  /* 0x0000000000007941 */ /* 0x000fea0003800000 */
.L_x_14092:
[----:B------:R-:W-:Y:S01]  /*36c0*/  IMAD.SHL.U32 R3, R3, 0x100000, RZ ;  /* 0x0010000003037824 */ /* 0x000fe200078e00ff */
[----:B------:R-:W-:-:S04]  /*36d0*/  LEA R0, R0, 0x3b800000, 0x17 ;  /* 0x3b80000000007811 */ /* 0x000fc800078eb8ff */
[----:B------:R-:W-:Y:S01]  /*36e0*/  LOP3.LUT R17, R0, R3, R17, 0xfe, !PT ;  /* 0x0000000300117212 */ /* 0x000fe200078efe11 */
[----:B------:R-:W-:Y:S06]  /*36f0*/  BRA `(.L_x_14072) ;  /* 0x0000000000f07947 */ /* 0x000fec0003800000 */
.L_x_14090:
        /* <DEDUP_REMOVED lines=19> */
.L_x_14095:
[----:B------:R-:W-:Y:S05]  /*3830*/  BSYNC B0 ;  /* 0x0000000000007941 */ /* 0x000fea0003800000 */
.L_x_14094:
[----:B------:R-:W-:Y:S01]  /*3840*/  IMAD.SHL.U32 R3, R3, 0x200000, RZ ;  /* 0x0020000003037824 */ /* 0x000fe200078e00ff */
[----:B------:R-:W-:-:S04]  /*3850*/  LEA R0, R0, 0x37800000, 0x17 ;  /* 0x3780000000007811 */ /* 0x000fc800078eb8ff */
[----:B------:R-:W-:Y:S01]  /*3860*/  LOP3.LUT R17, R0, R3, R17, 0xfe, !PT ;  /* 0x0000000300117212 */ /* 0x000fe200078efe11 */
[----:B------:R-:W-:Y:S06]  /*3870*/  BRA `(.L_x_14072) ;  /* 0x0000000000907947 */ /* 0x000fec0003800000 */
.L_x_14089:
        /* <DEDUP_REMOVED lines=14> */
.L_x_14077:
        /* <DEDUP_REMOVED lines=16> */
.L_x_14098:
[----:B------:R-:W-:Y:S05]  /*3a60*/  BRA `(.L_x_14072) ;  /* 0x0000000000147947 */ /* 0x000fea0003800000 */
.L_x_14097:
[----:B------:R-:W2:Y:S02]  /*3a70*/  LDG.E.64 R4, desc[UR36][R4.64] ;  /* 0x0000002404047981 */ /* 0x000ea4000c1e1b00 */
[----:B--2---:R0:W2:Y:S01]  /*3a80*/  I2F.U64 R17, R4 ;  /* 0x0000000400117312 */ /* 0x0040a20000301000 */
[----:B------:R-:W-:Y:S05]  /*3a90*/  BRA `(.L_x_14072) ;  /* 0x0000000000087947 */ /* 0x000fea0003800000 */
.L_x_14096:
[----:B------:R-:W2:Y:S02]  /*3aa0*/  LDG.E R4, desc[UR36][R4.64] ;  /* 0x0000002404047981 */ /* 0x000ea4000c1e1900 */
[----:B--2---:R-:W-:-:S07]  /*3ab0*/  I2FP.F32.U32 R17, R4 ;  /* 0x0000000400117245 */ /* 0x004fce0000201000 */
.L_x_14072:
[----:B------:R-:W-:Y:S05]  /*3ac0*/  BSYNC B6 ;  /* 0x0000000000067941 */ /* 0x000fea0003800000 */
.L_x_14071:
        /* <DEDUP_REMOVED lines=10> */
[----:B-12345:R0:W1:Y:S08]  /*3b70*/  @!P3 FRND.FTZ.FLOOR R4, R27 ;  /* 0x0000001b0004b307 */ /* 0x03e0700000215000 */
[----:B------:R0:W2:Y:S08]  /*3b80*/  @!P1 FRND.FTZ.FLOOR R22, R23 ;  /* 0x0000001700169307 */ /* 0x0000b00000215000 */
[----:B------:R0:W3:Y:S08]  /*3b90*/  @!P2 FRND.FTZ.FLOOR R24, R17 ;  /* 0x000000110018a307 */ /* 0x0000f00000215000 */
[----:B------:R0:W4:Y:S01]  /*3ba0*/  @!P0 FRND.FTZ.FLOOR R18, R19 ;  /* 0x0000001300128307 */ /* 0x0001220000215000 */
        /* <DEDUP_REMOVED lines=19> */
[----:B0-----:R-:W0:Y:S01]  /*3ce0*/  F2I.FTZ.FLOOR.NTZ R27, R27 ;  /* 0x0000001b001b7305 */ /* 0x001e220000217100 */
[----:B------:R-:W-:Y:S01]  /*3cf0*/  IMAD.MOV.U32 R26, RZ, RZ, R28 ;  /* 0x000000ffff1a7224 */ /* 0x000fe200078e001c */
[----:B0-----:R0:W-:Y:S01]  /*3d00*/  STG.E.U8 desc[UR36][R8.64], R27 ;  /* 0x0000001b08007986 */ /* 0x0011e2000c101124 */
[----:B------:R-:W-:Y:S05]  /*3d10*/  BRA `(.L_x_14100) ;  /* 0x0000000c00a07947 */ /* 0x000fea0003800000 */
.L_x_14104:
[----:B------:R-:W1:Y:S01]  /*3d20*/  F2I.FTZ.S64.FLOOR R4, R27 ;  /* 0x0000001b00047311 */ /* 0x000e620000215900 */
[----:B------:R-:W-:Y:S01]  /*3d30*/  IMAD.MOV.U32 R26, RZ, RZ, R28 ;  /* 0x000000ffff1a7224 */ /* 0x000fe200078e001c */
[----:B-1----:R1:W-:Y:S01]  /*3d40*/  STG.E.U8 desc[UR36][R8.64], R4 ;  /* 0x0000000408007986 */ /* 0x0023e2000c101124 */
[----:B------:R-:W-:Y:S05]  /*3d50*/  BRA `(.L_x_14100) ;  /* 0x0000000c00907947 */ /* 0x000fea0003800000 */
.L_x_14103:
[----:B------:R-:W-:-:S13]  /*3d60*/  ISETP.NE.AND P0, PT, R0, 0x2, PT ;  /* 0x000000020000780c */ /* 0x000fda0003f05270 */
[----:B------:R-:W-:Y:S05]  /*3d70*/  @!P0 BRA `(.L_x_14106) ;  /* 0x0000000000308947 */ /* 0x000fea0003800000 */
[----:B------:R-:W-:-:S13]  /*3d80*/  ISETP.NE.AND P0, PT, R0, 0x3, PT ;  /* 0x000000030000780c */ /* 0x000fda0003f05270 */
[----:B------:R-:W-:Y:S05]  /*3d90*/  @!P0 BRA `(.L_x_14107) ;  /* 0x0000000000188947 */ /* 0x000fea0003800000 */
[----:B------:R-:W-:-:S13]  /*3da0*/  ISETP.NE.AND P0, PT, R0, 0x4, PT ;  /* 0x000000040000780c */ /* 0x000fda0003f05270 */
[----:B------:R-:W-:Y:S05]  /*3db0*/  @P0 BRA `(.L_x_14105) ;  /* 0x0000000c00140947 */ /* 0x000fea0003800000 */
[----:B------:R-:W1:Y:S01]  /*3dc0*/  F2I.FTZ.S64.FLOOR R4, R27 ;  /* 0x0000001b00047311 */ /* 0x000e620000215900 */
[----:B------:R-:W-:Y:S01]  /*3dd0*/  IMAD.MOV.U32 R26, RZ, RZ, R28 ;  /* 0x000000ffff1a7224 */ /* 0x000fe200078e001c */
[----:B-1----:R1:W-:Y:S01]  /*3de0*/  STG.E.64 desc[UR36][R8.64], R4 ;  /* 0x0000000408007986 */ /* 0x0023e2000c101b24 */
[----:B------:R-:W-:Y:S05]  /*3df0*/  BRA `(.L_x_14100) ;  /* 0x0000000c00687947 */ /* 0x000fea0003800000 */
.L_x_14107:
[----:B0-----:R-:W0:Y:S01]  /*3e00*/  F2I.FTZ.FLOOR.NTZ R27, R27 ;  /* 0x0000001b001b7305 */ /* 0x001e220000217100 */
[----:B------:R-:W-:Y:S01]  /*3e10*/  IMAD.MOV.U32 R26, RZ, RZ, R28 ;  /* 0x000000ffff1a7224 */ /* 0x000fe200078e001c */
[----:B0-----:R0:W-:Y:S01]  /*3e20*/  STG.E desc[UR36][R8.64], R27 ;  /* 0x0000001b08007986 */ /* 0x0011e2000c101924 */
[----:B------:R-:W-:Y:S05]  /*3e30*/  BRA `(.L_x_14100) ;  /* 0x0000000c00587947 */ /* 0x000fea0003800000 */
.L_x_14106:
[----:B0-----:R-:W0:Y:S01]  /*3e40*/  F2I.FTZ.FLOOR.NTZ R27, R27 ;  /* 0x0000001b001b7305 */ /* 0x001e220000217100 */
[----:B------:R-:W-:Y:S01]  /*3e50*/  IMAD.MOV.U32 R26, RZ, RZ, R28 ;  /* 0x000000ffff1a7224 */ /* 0x000fe200078e001c */
[----:B0-----:R0:W-:Y:S01]  /*3e60*/  STG.E.U16 desc[UR36][R8.64], R27 ;  /* 0x0000001b08007986 */ /* 0x0011e2000c101524 */
[----:B------:R-:W-:Y:S05]  /*3e70*/  BRA `(.L_x_14100) ;  /* 0x0000000c00487947 */ /* 0x000fea0003800000 */
.L_x_14102:
        /* <DEDUP_REMOVED lines=9> */
.L_x_14109:
[----:B------:R-:W-:Y:S01]  /*3f10*/  F2FP.F16.F32.PACK_AB R4, RZ, R4 ;  /* 0x00000004ff04723e */ /* 0x000fe200000000ff */
[----:B------:R-:W-:-:S04]  /*3f20*/  IMAD.MOV.U32 R26, RZ, RZ, R28 ;  /* 0x000000ffff1a7224 */ /* 0x000fc800078e001c */
[----:B------:R1:W-:Y:S01]  /*3f30*/  STG.E.U16 desc[UR36][R8.64], R4 ;  /* 0x0000000408007986 */ /* 0x0003e2000c101524 */
[----:B------:R-:W-:Y:S05]  /*3f40*/  BRA `(.L_x_14100) ;  /* 0x0000000c00147947 */ /* 0x000fea0003800000 */
.L_x_14108:
        /* <DEDUP_REMOVED lines=10> */
.L_x_14111:
[----:B------:R-:W-:Y:S01]  /*3ff0*/  F2FP.F16.F32.PACK_AB R3, RZ, R4 ;  /* 0x00000004ff03723e */ /* 0x000fe200000000ff */
[----:B------:R-:W-:-:S03]  /*4000*/  IMAD.MOV.U32 R26, RZ, RZ, R28 ;  /* 0x000000ffff1a7224 */ /* 0x000fc600078e001c */
[----:B------:R-:W-:-:S05]  /*4010*/  PRMT R3, R3, 0x5410, RZ ;  /* 0x0000541003037816 */ /* 0x000fca00000000ff */
[----:B------:R1:W-:Y:S01]  /*4020*/  STG.E desc[UR36][R8.64], R3 ;  /* 0x0000000308007986 */ /* 0x0003e2000c101924 */
[----:B------:R-:W-:Y:S05]  /*4030*/  BRA `(.L_x_14100) ;  /* 0x0000000800d87947 */ /* 0x000fea0003800000 */
.L_x_14110:
[----:B------:R-:W-:Y:S01]  /*4040*/  FMUL.FTZ R4, R4, 1 ;  /* 0x3f80000004047820 */ /* 0x000fe20000410000 */
[----:B------:R-:W-:-:S05]  /*4050*/  IMAD.MOV.U32 R26, RZ, RZ, R28 ;  /* 0x000000ffff1a7224 */ /* 0x000fca00078e001c */
[----:B------:R-:W1:Y:S02]  /*4060*/  F2F.F64.F32 R4, R4 ;  /* 0x0000000400047310 */ /* 0x000e640000201800 */
[----:B-1----:R1:W-:Y:S01]  /*4070*/  STG.E.64 desc[UR36][R8.64], R4 ;  /* 0x0000000408007986 */ /* 0x0023e2000c101b24 */
[----:B------:R-:W-:Y:S05]  /*4080*/  BRA `(.L_x_14100) ;  /* 0x0000000800c47947 */ /* 0x000fea0003800000 */
.L_x_14101:
        /* <DEDUP_REMOVED lines=13> */
.L_x_14114:
[----:B------:R-:W-:Y:S01]  /*4160*/  FMUL.FTZ R4, R4, 1 ;  /* 0x3f80000004047820 */ /* 0x000fe20000410000 */
[----:B------:R-:W-:Y:S01]  /*4170*/  CS2R R6, SRZ ;  /* 0x0000000000067805 */ /* 0x000fe2000001ff00 */
[----:B------:R-:W-:-:S04]  /*4180*/  IMAD.MOV.U32 R26, RZ, RZ, R28 ;  /* 0x000000ffff1a7224 */ /* 0x000fc800078e001c */
[----:B------:R-:W1:Y:S02]  /*4190*/  F2F.F64.F32 R4, R4 ;  /* 0x0000000400047310 */ /* 0x000e640000201800 */
[----:B-1----:R1:W-:Y:S01]  /*41a0*/  STG.E.128 desc[UR36][R8.64], R4 ;  /* 0x0000000408007986 */ /* 0x0023e2000c101d24 */
[----:B------:R-:W-:Y:S05]  /*41b0*/  BRA `(.L_x_14100) ;  /* 0x0000000800787947 */ /* 0x000fea0003800000 */
.L_x_14113:
        /* <DEDUP_REMOVED lines=20> */
.L_x_14118:
[----:B------:R-:W-:Y:S05]  /*4300*/  BSYNC B0 ;  /* 0x0000000000007941 */ /* 0x000fea0003800000 */
.L_x_14117:
[----:B------:R-:W-:Y:S01]  /*4310*/  LOP3.LUT R5, R0, R5, RZ, 0xfc, !PT ;  /* 0x0000000500057212 */ /* 0x000fe200078efcff */
[----:B------:R-:W-:-:S04]  /*4320*/  IMAD.MOV.U32 R26, RZ, RZ, R28 ;  /* 0x000000ffff1a7224 */ /* 0x000fc800078e001c */
[----:B------:R1:W-:Y:S01]  /*4330*/  STG.E.U8 desc[UR36][R8.64], R5 ;  /* 0x0000000508007986 */ /* 0x0003e2000c101124 */
[----:B------:R-:W-:Y:S05]  /*4340*/  BRA `(.L_x_14100) ;  /* 0x0000000800147947 */ /* 0x000fea0003800000 */
.L_x_14116:
        /* <DEDUP_REMOVED lines=12> */
.L_x_14120:
[----:B------:R-:W-:Y:S01]  /*4410*/  IMAD.MOV.U32 R0, RZ, RZ, 0x7f ;  /* 0x0000007fff007424 */ /* 0x000fe200078e00ff */
[----:B------:R-:W-:-:S04]  /*4420*/  ISETP.GT.U32.AND P0, PT, R5, 0x7f800000, PT ;  /* 0x7f8000000500780c */ /* 0x000fc80003f04070 */
[----:B------:R-:W-:-:S09]  /*4430*/  SEL R0, R0, 0x7c, P0 ;  /* 0x0000007c00007807 */ /* 0x000fd20000000000 */
.L_x_14121:
[----:B------:R-:W-:Y:S05]  /*4440*/  BSYNC B0 ;  /* 0x0000000000007941 */ /* 0x000fea0003800000 */
.L_x_14119:
[----:B------:R-:W-:Y:S01]  /*4450*/  LOP3.LUT R4, R4, 0x80000000, RZ, 0xc0, !PT ;  /* 0x8000000004047812 */ /* 0x000fe200078ec0ff */
[----:B------:R-:W-:-:S03]  /*4460*/  IMAD.MOV.U32 R26, RZ, RZ, R28 ;  /* 0x000000ffff1a7224 */ /* 0x000fc600078e001c */
[----:B------:R-:W-:-:S04]  /*4470*/  SHF.R.U32.HI R3, RZ, 0x18, R4 ;  /* 0x00000018ff037819 */ /* 0x000fc80000011604 */
[----:B------:R-:W-:-:S05]  /*4480*/  LOP3.LUT R3, R0, R3, RZ, 0xfc, !PT ;  /* 0x0000000300037212 */ /* 0x000fca00078efcff */
[----:B------:R1:W-:Y:S01]  /*4490*/  STG.E.U8 desc[UR36][R8.64], R3 ;  /* 0x0000000308007986 */ /* 0x0003e2000c101124 */
[----:B------:R-:W-:Y:S05]  /*44a0*/  BRA `(.L_x_14100) ;  /* 0x0000000400bc7947 */ /* 0x000fea0003800000 */
.L_x_14115:
[----:B------:R-:W-:Y:S01]  /*44b0*/  F2FP.BF16.F32.PACK_AB R4, RZ, R4 ;  /* 0x00000004ff04723e */ /* 0x000fe200000010ff */
[----:B------:R-:W-:-:S04]  /*44c0*/  IMAD.MOV.U32 R26, RZ, RZ, R28 ;  /* 0x000000ffff1a7224 */ /* 0x000fc800078e001c */
[----:B------:R1:W-:Y:S01]  /*44d0*/  STG.E.U16 desc[UR36][R8.64], R4 ;  /* 0x0000000408007986 */ /* 0x0003e2000c101524 */
[----:B------:R-:W-:Y:S05]  /*44e0*/  BRA `(.L_x_14100) ;  /* 0x0000000400ac7947 */ /* 0x000fea0003800000 */
.L_x_14112:
        /* <DEDUP_REMOVED lines=8> */
[----:B0-----:R-:W0:Y:S01]  /*4570*/  F2I.FTZ.U32.FLOOR.NTZ R27, R27 ;  /* 0x0000001b001b7305 */ /* 0x001e220000217000 */
[----:B------:R-:W-:Y:S01]  /*4580*/  IMAD.MOV.U32 R26, RZ, RZ, R28 ;  /* 0x000000ffff1a7224 */ /* 0x000fe200078e001c */
[----:B0-----:R0:W-:Y:S01]  /*4590*/  STG.E.U16 desc[UR36][R8.64], R27 ;  /* 0x0000001b08007986 */ /* 0x0011e2000c101524 */
[----:B------:R-:W-:Y:S05]  /*45a0*/  BRA `(.L_x_14100) ;  /* 0x00000004007c7947 */ /* 0x000fea0003800000 */
.L_x_14124:
        /* <DEDUP_REMOVED lines=16> */
.L_x_14127:
[----:B------:R-:W-:-:S04]  /*46b0*/  LOP3.LUT R4, R4, 0x80000000, RZ, 0xc0, !PT ;  /* 0x8000000004047812 */ /* 0x000fc800078ec0ff */
[----:B------:R-:W-:-:S04]  /*46c0*/  SHF.R.U32.HI R4, RZ, 0x18, R4 ;  /* 0x00000018ff047819 */ /* 0x000fc80000011604 */
[----:B------:R-:W-:-:S04]  /*46d0*/  LOP3.LUT R3, R3, R4, RZ, 0xfc, !PT ;  /* 0x0000000403037212 */ /* 0x000fc800078efcff */
[----:B------:R-:W-:-:S07]  /*46e0*/  PRMT R0, R3, 0x7610, R0 ;  /* 0x0000761003007816 */ /* 0x000fce0000000000 */
.L_x_14126:
[----:B------:R-:W-:Y:S05]  /*46f0*/  BSYNC B0 ;  /* 0x0000000000007941 */ /* 0x000fea0003800000 */
.L_x_14125:
[----:B------:R1:W-:Y:S01]  /*4700*/  STG.E.U8 desc[UR36][R8.64], R0 ;  /* 0x0000000008007986 */ /* 0x0003e2000c101124 */
[----:B------:R-:W-:Y:S01]  /*4710*/  IMAD.MOV.U32 R26, RZ, RZ, R28 ;  /* 0x000000ffff1a7224 */ /* 0x000fe200078e001c */
[----:B------:R-:W-:Y:S06]  /*4720*/  BRA `(.L_x_14100) ;  /* 0x00000004001c7947 */ /* 0x000fec0003800000 */
.L_x_14123:
        /* <DEDUP_REMOVED lines=16> */
.L_x_14130:
[----:B------:R-:W-:-:S04]  /*4830*/  LOP3.LUT R4, R4, 0x80000000, RZ, 0xc0, !PT ;  /* 0x8000000004047812 */ /* 0x000fc800078ec0ff */
[----:B------:R-:W-:-:S04]  /*4840*/  SHF.R.U32.HI R4, RZ, 0x18, R4 ;  /* 0x00000018ff047819 */ /* 0x000fc80000011604 */
[----:B------:R-:W-:-:S04]  /*4850*/  LOP3.LUT R3, R3, R4, RZ, 0xfc, !PT ;  /* 0x0000000403037212 */ /* 0x000fc800078efcff */
[----:B------:R-:W-:-:S07]  /*4860*/  PRMT R0, R3, 0x7610, R0 ;  /* 0x0000761003007816 */ /* 0x000fce0000000000 */
.L_x_14129:
[----:B------:R-:W-:Y:S05]  /*4870*/  BSYNC B0 ;  /* 0x0000000000007941 */ /* 0x000fea0003800000 */
.L_x_14128:
[----:B------:R1:W-:Y:S01]  /*4880*/  STG.E.U8 desc[UR36][R8.64], R0 ;  /* 0x0000000008007986 */ /* 0x0003e2000c101124 */
[----:B------:R-:W-:Y:S01]  /*4890*/  IMAD.MOV.U32 R26, RZ, RZ, R28 ;  /* 0x000000ffff1a7224 */ /* 0x000fe200078e001c */
[----:B------:R-:W-:Y:S06]  /*48a0*/  BRA `(.L_x_14100) ;  /* 0x0000000000bc7947 */ /* 0x000fec0003800000 */
.L_x_14122:
        /* <DEDUP_REMOVED lines=22> */
.L_x_14105:
        /* <DEDUP_REMOVED lines=16> */
.L_x_14133:
[----:B------:R-:W-:Y:S01]  /*4b10*/  IMAD.MOV.U32 R26, RZ, RZ, R28 ;  /* 0x000000ffff1a7224 */ /* 0x000fe200078e001c */
[----:B------:R-:W-:Y:S06]  /*4b20*/  BRA `(.L_x_14100) ;  /* 0x00000000001c7947 */ /* 0x000fec0003800000 */
.L_x_14132:
[----:B------:R-:W1:Y:S01]  /*4b30*/  F2I.FTZ.U64.FLOOR R4, R27 ;  /* 0x0000001b00047311 */ /* 0x000e620000215800 */
[----:B------:R-:W-:Y:S01]  /*4b40*/  IMAD.MOV.U32 R26, RZ, RZ, R28 ;  /* 0x000000ffff1a7224 */ /* 0x000fe200078e001c */
[----:B-1----:R1:W-:Y:S01]  /*4b50*/  STG.E.64 desc[UR36][R8.64], R4 ;  /* 0x0000000408007986 */ /* 0x0023e2000c101b24 */
[----:B------:R-:W-:Y:S05]  /*4b60*/  BRA `(.L_x_14100) ;  /* 0x00000000000c7947 */ /* 0x000fea0003800000 */
.L_x_14131:
[----:B0-----:R-:W0:Y:S01]  /*4b70*/  F2I.FTZ.U32.FLOOR.NTZ R27, R27 ;  /* 0x0000001b001b7305 */ /* 0x001e220000217000 */
[----:B------:R-:W-:Y:S01]  /*4b80*/  IMAD.MOV.U32 R26, RZ, RZ, R28 ;  /* 0x000000ffff1a7224 */ /* 0x000fe200078e001c */
[----:B0-----:R1:W-:Y:S06]  /*4b90*/  STG.E desc[UR36][R8.64], R27 ;  /* 0x0000001b08007986 */ /* 0x0013ec000c101924 */
.L_x_14100:
[----:B------:R-:W-:Y:S05]  /*4ba0*/  BSYNC B6 ;  /* 0x0000000000067941 */ /* 0x000fea0003800000 */
.L_x_14099:
        /* <DEDUP_REMOVED lines=24> */
.L_x_14139:
[----:B------:R-:W0:Y:S02]  /*4d30*/  F2I.FTZ.S64.FLOOR R4, R19 ;  /* 0x0000001300047311 */ /* 0x000e240000215900 */
[----:B0-----:R0:W-:Y:S01]  /*4d40*/  STG.E.U8 desc[UR36][R8.64], R4 ;  /* 0x0000000408007986 */ /* 0x0011e2000c101124 */
[----:B------:R-:W-:Y:S05]  /*4d50*/  BRA `(.L_x_14141) ;  /* 0x0000000c00407947 */ /* 0x000fea0003800000 */
.L_x_14138:
        /* <DEDUP_REMOVED lines=9> */
.L_x_14143:
[----:B------:R-:W0:Y:S02]  /*4df0*/  F2I.FTZ.FLOOR.NTZ R19, R19 ;  /* 0x0000001300137305 */ /* 0x000e240000217100 */
[----:B0-----:R0:W-:Y:S01]  /*4e00*/  STG.E desc[UR36][R8.64], R19 ;  /* 0x0000001308007986 */ /* 0x0011e2000c101924 */
[----:B------:R-:W-:Y:S05]  /*4e10*/  BRA `(.L_x_14141) ;  /* 0x0000000c00107947 */ /* 0x000fea0003800000 */
.L_x_14142:
[----:B------:R-:W0:Y:S02]  /*4e20*/  F2I.FTZ.FLOOR.NTZ R19, R19 ;  /* 0x0000001300137305 */ /* 0x000e240000217100 */
[----:B0-----:R0:W-:Y:S01]  /*4e30*/  STG.E.U16 desc[UR36][R8.64], R19 ;  /* 0x0000001308007986 */ /* 0x0011e2000c101524 */
[----:B------:R-:W-:Y:S05]  /*4e40*/  BRA `(.L_x_14141) ;  /* 0x0000000c00047947 */ /* 0x000fea0003800000 */
.L_x_14137:
        /* <DEDUP_REMOVED lines=8> */
.L_x_14145:
[----:B----4-:R-:W-:-:S05]  /*4ed0*/  F2FP.F16.F32.PACK_AB R18, RZ, R18 ;  /* 0x00000012ff12723e */ /* 0x010fca00000000ff */
[----:B------:R0:W-:Y:S01]  /*4ee0*/  STG.E.U16 desc[UR36][R8.64], R18 ;  /* 0x0000001208007986 */ /* 0x0001e2000c101524 */
[----:B------:R-:W-:Y:S05]  /*4ef0*/  BRA `(.L_x_14141) ;  /* 0x0000000800d87947 */ /* 0x000fea0003800000 */
.L_x_14144:
        /* <DEDUP_REMOVED lines=9> */
.L_x_14147:
[----:B----4-:R-:W-:-:S04]  /*4f90*/  F2FP.F16.F32.PACK_AB R3, RZ, R18 ;  /* 0x00000012ff03723e */ /* 0x010fc800000000ff */
[----:B------:R-:W-:-:S05]  /*4fa0*/  PRMT R3, R3, 0x5410, RZ ;  /* 0x0000541003037816 */ /* 0x000fca00000000ff */
[----:B------:R0:W-:Y:S01]  /*4fb0*/  STG.E desc[UR36][R8.64], R3 ;  /* 0x0000000308007986 */ /* 0x0001e2000c101924 */
[----:B------:R-:W-:Y:S05]  /*4fc0*/  BRA `(.L_x_14141) ;  /* 0x0000000800a47947 */ /* 0x000fea0003800000 */
.L_x_14146:
[----:B----4-:R-:W-:-:S06]  /*4fd0*/  FMUL.FTZ R4, R18, 1 ;  /* 0x3f80000012047820 */ /* 0x010fcc0000410000 */
[----:B------:R-:W0:Y:S02]  /*4fe0*/  F2F.F64.F32 R4, R4 ;  /* 0x0000000400047310 */ /* 0x000e240000201800 */
[----:B0-----:R0:W-:Y:S01]  /*4ff0*/  STG.E.64 desc[UR36][R8.64], R4 ;  /* 0x0000000408007986 */ /* 0x0011e2000c101b24 */
[----:B------:R-:W-:Y:S05]  /*5000*/  BRA `(.L_x_14141) ;  /* 0x0000000800947947 */ /* 0x000fea0003800000 */
.L_x_14136:
        /* <DEDUP_REMOVED lines=12> */
.L_x_14150:
[----:B----4-:R-:W-:Y:S01]  /*50d0*/  FMUL.FTZ R4, R18, 1 ;  /* 0x3f80000012047820 */ /* 0x010fe20000410000 */
[----:B------:R-:W-:-:S05]  /*50e0*/  CS2R R6, SRZ ;  /* 0x0000000000067805 */ /* 0x000fca000001ff00 */
[----:B------:R-:W0:Y:S02]  /*50f0*/  F2F.F64.F32 R4, R4 ;  /* 0x0000000400047310 */ /* 0x000e240000201800 */
[----:B0-----:R0:W-:Y:S01]  /*5100*/  STG.E.128 desc[UR36][R8.64], R4 ;  /* 0x0000000408007986 */ /* 0x0011e2000c101d24 */
[----:B------:R-:W-:Y:S05]  /*5110*/  BRA `(.L_x_14141) ;  /* 0x0000000800507947 */ /* 0x000fea0003800000 */
.L_x_14149:
        /* <DEDUP_REMOVED lines=20> */
.L_x_14154:
[----:B------:R-:W-:Y:S05]  /*5260*/  BSYNC B0 ;  /* 0x0000000000007941 */ /* 0x000fea0003800000 */
.L_x_14153:
[----:B------:R-:W-:-:S05]  /*5270*/  LOP3.LUT R5, R0, R5, RZ, 0xfc, !PT ;  /* 0x0000000500057212 */ /* 0x000fca00078efcff */
[----:B------:R0:W-:Y:S01]  /*5280*/  STG.E.U8 desc[UR36][R8.64], R5 ;  /* 0x0000000508007986 */ /* 0x0001e2000c101124 */
[----:B------:R-:W-:Y:S05]  /*5290*/  BRA `(.L_x_14141) ;  /* 0x0000000400f07947 */ /* 0x000fea0003800000 */
.L_x_14152:
        /* <DEDUP_REMOVED lines=12> */
.L_x_14156:
[----:B------:R-:W-:Y:S01]  /*5360*/  IMAD.MOV.U32 R0, RZ, RZ, 0x7f ;  /* 0x0000007fff007424 */ /* 0x000fe200078e00ff */
[----:B------:R-:W-:-:S04]  /*5370*/  ISETP.GT.U32.AND P0, PT, R4, 0x7f800000, PT ;  /* 0x7f8000000400780c */ /* 0x000fc80003f04070 */
[----:B------:R-:W-:-:S09]  /*5380*/  SEL R0, R0, 0x7c, P0 ;  /* 0x0000007c00007807 */ /* 0x000fd20000000000 */
.L_x_14157:
[----:B------:R-:W-:Y:S05]  /*5390*/  BSYNC B0 ;  /* 0x0000000000007941 */ /* 0x000fea0003800000 */
.L_x_14155:
[----:B------:R-:W-:-:S04]  /*53a0*/  LOP3.LUT R18, R18, 0x80000000, RZ, 0xc0, !PT ;  /* 0x8000000012127812 */ /* 0x000fc800078ec0ff */
[----:B------:R-:W-:-:S04]  /*53b0*/  SHF.R.U32.HI R3, RZ, 0x18, R18 ;  /* 0x00000018ff037819 */ /* 0x000fc80000011612 */
[----:B------:R-:W-:-:S05]  /*53c0*/  LOP3.LUT R3, R0, R3, RZ, 0xfc, !PT ;  /* 0x0000000300037212 */ /* 0x000fca00078efcff */
[----:B------:R0:W-:Y:S01]  /*53d0*/  STG.E.U8 desc[UR36][R8.64], R3 ;  /* 0x0000000308007986 */ /* 0x0001e2000c101124 */
[----:B------:R-:W-:Y:S05]  /*53e0*/  BRA `(.L_x_14141) ;  /* 0x00000004009c7947 */ /* 0x000fea0003800000 */
.L_x_14151:
[----:B----4-:R-:W-:-:S05]  /*53f0*/  F2FP.BF16.F32.PACK_AB R18, RZ, R18 ;  /* 0x00000012ff12723e */ /* 0x010fca00000010ff */
[----:B------:R0:W-:Y:S01]  /*5400*/  STG.E.U16 desc[UR36][R8.64], R18 ;  /* 0x0000001208007986 */ /* 0x0001e2000c101524 */
[----:B------:R-:W-:Y:S05]  /*5410*/  BRA `(.L_x_14141) ;  /* 0x0000000400907947 */ /* 0x000fea0003800000 */
.L_x_14148:
        /* <DEDUP_REMOVED lines=11> */
.L_x_14160:
        /* <DEDUP_REMOVED lines=16> */
.L_x_14163:
[----:B------:R-:W-:-:S04]  /*55d0*/  LOP3.LUT R18, R18, 0x80000000, RZ, 0xc0, !PT ;  /* 0x8000000012127812 */ /* 0x000fc800078ec0ff */
[----:B------:R-:W-:-:S04]  /*55e0*/  SHF.R.U32.HI R3, RZ, 0x18, R18 ;  /* 0x00000018ff037819 */ /* 0x000fc80000011612 */
[----:B------:R-:W-:-:S04]  /*55f0*/  LOP3.LUT R0, R0, R3, RZ, 0xfc, !PT ;  /* 0x0000000300007212 */ /* 0x000fc800078efcff */
[----:B------:R-:W-:-:S07]  /*5600*/  PRMT R4, R0, 0x7610, R4 ;  /* 0x0000761000047816 */ /* 0x000fce0000000004 */
.L_x_14162:
[----:B------:R-:W-:Y:S05]  /*5610*/  BSYNC B0 ;  /* 0x0000000000007941 */ /* 0x000fea0003800000 */
.L_x_14161:
[----:B------:R0:W-:Y:S01]  /*5620*/  STG.E.U8 desc[UR36][R8.64], R4 ;  /* 0x0000000408007986 */ /* 0x0001e2000c101124 */
[----:B------:R-:W-:Y:S05]  /*5630*/  BRA `(.L_x_14141) ;  /* 0x0000000400087947 */ /* 0x000fea0003800000 */
.L_x_14159:
        /* <DEDUP_REMOVED lines=16> */
.L_x_14166:
[----:B------:R-:W-:-:S04]  /*5740*/  LOP3.LUT R18, R18, 0x80000000, RZ, 0xc0, !PT ;  /* 0x8000000012127812 */ /* 0x000fc800078ec0ff */
[----:B------:R-:W-:-:S04]  /*5750*/  SHF.R.U32.HI R3, RZ, 0x18, R18 ;  /* 0x00000018ff037819 */ /* 0x000fc80000011612 */
[----:B------:R-:W-:-:S04]  /*5760*/  LOP3.LUT R0, R0, R3, RZ, 0xfc, !PT ;  /* 0x0000000300007212 */ /* 0x000fc800078efcff */
[----:B------:R-:W-:-:S07]  /*5770*/  PRMT R4, R0, 0x7610, R4 ;  /* 0x0000761000047816 */ /* 0x000fce0000000004 */
.L_x_14165:
[----:B------:R-:W-:Y:S05]  /*5780*/  BSYNC B0 ;  /* 0x0000000000007941 */ /* 0x000fea0003800000 */
.L_x_14164:
[----:B------:R0:W-:Y:S01]  /*5790*/  STG.E.U8 desc[UR36][R8.64], R4 ;  /* 0x0000000408007986 */ /* 0x0001e2000c101124 */
[----:B------:R-:W-:Y:S05]  /*57a0*/  BRA `(.L_x_14141) ;  /* 0x0000000000ac7947 */ /* 0x000fea0003800000 */
.L_x_14158:
        /* <DEDUP_REMOVED lines=21> */
.L_x_14140:
        /* <DEDUP_REMOVED lines=16> */
.L_x_14169:
[----:B------:R-:W-:Y:S05]  /*5a00*/  BRA `(.L_x_14141) ;  /* 0x0000000000147947 */ /* 0x000fea0003800000 */
.L_x_14168:
[----:B------:R-:W0:Y:S02]  /*5a10*/  F2I.FTZ.U64.FLOOR R4, R19 ;  /* 0x0000001300047311 */ /* 0x000e240000215800 */
[----:B0-----:R2:W-:Y:S01]  /*5a20*/  STG.E.64 desc[UR36][R8.64], R4 ;  /* 0x0000000408007986 */ /* 0x0015e2000c101b24 */
[----:B------:R-:W-:Y:S05]  /*5a30*/  BRA `(.L_x_14141) ;  /* 0x0000000000087947 */ /* 0x000fea0003800000 */
.L_x_14167:
[----:B------:R-:W0:Y:S02]  /*5a40*/  F2I.FTZ.U32.FLOOR.NTZ R19, R19 ;  /* 0x0000001300137305 */ /* 0x000e240000217000 */
[----:B0-----:R0:W-:Y:S02]  /*5a50*/  STG.E desc[UR36][R8.64], R19 ;  /* 0x0000001308007986 */ /* 0x0011e4000c101924 */
.L_x_14141:
        /* <DEDUP_REMOVED lines=24> */
.L_x_14173:
[----:B------:R-:W0:Y:S02]  /*5be0*/  F2I.FTZ.S64.FLOOR R4, R23 ;  /* 0x0000001700047311 */ /* 0x000e240000215900 */
[----:B0-----:R0:W-:Y:S01]  /*5bf0*/  STG.E.U8 desc[UR36][R8.64], R4 ;  /* 0x0000000408007986 */ /* 0x0011e2000c101124 */
[----:B------:R-:W-:Y:S05]  /*5c00*/  BRA `(.L_x_14175) ;  /* 0x0000000c00407947 */ /* 0x000fea0003800000 */
.L_x_14172:
        /* <DEDUP_REMOVED lines=9> */
.L_x_14177:
[----:B------:R-:W0:Y:S02]  /*5ca0*/  F2I.FTZ.FLOOR.NTZ R23, R23 ;  /* 0x0000001700177305 */ /* 0x000e240000217100 */
[----:B0-----:R0:W-:Y:S01]  /*5cb0*/  STG.E desc[UR36][R8.64], R23 ;  /* 0x0000001708007986 */ /* 0x0011e2000c101924 */
[----:B------:R-:W-:Y:S05]  /*5cc0*/  BRA `(.L_x_14175) ;  /* 0x0000000c00107947 */ /* 0x000fea0003800000 */
.L_x_14176:
[----:B------:R-:W0:Y:S02]  /*5cd0*/  F2I.FTZ.FLOOR.NTZ R23, R23 ;  /* 0x0000001700177305 */ /* 0x000e240000217100 */
[----:B0-----:R2:W-:Y:S01]  /*5ce0*/  STG.E.U16 desc[UR36][R8.64], R23 ;  /* 0x0000001708007986 */ /* 0x0015e2000c101524 */
[----:B------:R-:W-:Y:S05]  /*5cf0*/  BRA `(.L_x_14175) ;  /* 0x0000000c00047947 */ /* 0x000fea0003800000 */
.L_x_14171:
        /* <DEDUP_REMOVED lines=8> */
.L_x_14179:
[----:B------:R-:W-:-:S05]  /*5d80*/  F2FP.F16.F32.PACK_AB R22, RZ, R22 ;  /* 0x00000016ff16723e */ /* 0x000fca00000000ff */
[----:B------:R0:W-:Y:S01]  /*5d90*/  STG.E.U16 desc[UR36][R8.64], R22 ;  /* 0x0000001608007986 */ /* 0x0001e2000c101524 */
[----:B------:R-:W-:Y:S05]  /*5da0*/  BRA `(.L_x_14175) ;  /* 0x0000000800d87947 */ /* 0x000fea0003800000 */
.L_x_14178:
        /* <DEDUP_REMOVED lines=9> */
.L_x_14181:
[----:B------:R-:W-:-:S04]  /*5e40*/  F2FP.F16.F32.PACK_AB R3, RZ, R22 ;  /* 0x00000016ff03723e */ /* 0x000fc800000000ff */
[----:B------:R-:W-:-:S05]  /*5e50*/  PRMT R3, R3, 0x5410, RZ ;  /* 0x0000541003037816 */ /* 0x000fca00000000ff */
[----:B------:R0:W-:Y:S01]  /*5e60*/  STG.E desc[UR36][R8.64], R3 ;  /* 0x0000000308007986 */ /* 0x0001e2000c101924 */
[----:B------:R-:W-:Y:S05]  /*5e70*/  BRA `(.L_x_14175) ;  /* 0x0000000800a47947 */ /* 0x000fea0003800000 */
.L_x_14180:
[----:B------:R-:W-:-:S06]  /*5e80*/  FMUL.FTZ R4, R22, 1 ;  /* 0x3f80000016047820 */ /* 0x000fcc0000410000 */
[----:B------:R-:W0:Y:S02]  /*5e90*/  F2F.F64.F32 R4, R4 ;  /* 0x0000000400047310 */ /* 0x000e240000201800 */
[----:B0-----:R0:W-:Y:S01]  /*5ea0*/  STG.E.64 desc[UR36][R8.64], R4 ;  /* 0x0000000408007986 */ /* 0x0011e2000c101b24 */
[----:B------:R-:W-:Y:S05]  /*5eb0*/  BRA `(.L_x_14175) ;  /* 0x0000000800947947 */ /* 0x000fea0003800000 */
.L_x_14170:
        /* <DEDUP_REMOVED lines=12> */
.L_x_14184:
[----:B------:R-:W-:Y:S01]  /*5f80*/  FMUL.FTZ R4, R22, 1 ;  /* 0x3f80000016047820 */ /* 0x000fe20000410000 */
[----:B------:R-:W-:-:S05]  /*5f90*/  CS2R R6, SRZ ;  /* 0x0000000000067805 */ /* 0x000fca000001ff00 */
[----:B------:R-:W0:Y:S02]  /*5fa0*/  F2F.F64.F32 R4, R4 ;  /* 0x0000000400047310 */ /* 0x000e240000201800 */
[----:B0-----:R0:W-:Y:S01]  /*5fb0*/  STG.E.128 desc[UR36][R8.64], R4 ;  /* 0x0000000408007986 */ /* 0x0011e2000c101d24 */
[----:B------:R-:W-:Y:S05]  /*5fc0*/  BRA `(.L_x_14175) ;  /* 0x0000000800507947 */ /* 0x000fea0003800000 */
.L_x_14183:
        /* <DEDUP_REMOVED lines=20> */
.L_x_14188:
[----:B------:R-:W-:Y:S05]  /*6110*/  BSYNC B0 ;  /* 0x0000000000007941 */ /* 0x000fea0003800000 */
.L_x_14187:
[----:B------:R-:W-:-:S05]  /*6120*/  LOP3.LUT R5, R0, R5, RZ, 0xfc, !PT ;  /* 0x0000000500057212 */ /* 0x000fca00078efcff */
[----:B------:R0:W-:Y:S01]  /*6130*/  STG.E.U8 desc[UR36][R8.64], R5 ;  /* 0x0000000508007986 */ /* 0x0001e2000c101124 */
[----:B------:R-:W-:Y:S05]  /*6140*/  BRA `(.L_x_14175) ;  /* 0x0000000400f07947 */ /* 0x000fea0003800000 */
.L_x_14186:
        /* <DEDUP_REMOVED lines=12> */
.L_x_14190:
[----:B------:R-:W-:Y:S01]  /*6210*/  IMAD.MOV.U32 R0, RZ, RZ, 0x7f ;  /* 0x0000007fff007424 */ /* 0x000fe200078e00ff */
[----:B------:R-:W-:-:S04]  /*6220*/  ISETP.GT.U32.AND P0, PT, R4, 0x7f800000, PT ;  /* 0x7f8000000400780c */ /* 0x000fc80003f04070 */
[----:B------:R-:W-:-:S09]  /*6230*/  SEL R0, R0, 0x7c, P0 ;  /* 0x0000007c00007807 */ /* 0x000fd20000000000 */
.L_x_14191:
[----:B------:R-:W-:Y:S05]  /*6240*/  BSYNC B0 ;  /* 0x0000000000007941 */ /* 0x000fea0003800000 */
.L_x_14189:
[----:B------:R-:W-:-:S04]  /*6250*/  LOP3.LUT R22, R22, 0x80000000, RZ, 0xc0, !PT ;  /* 0x8000000016167812 */ /* 0x000fc800078ec0ff */
[----:B------:R-:W-:-:S04]  /*6260*/  SHF.R.U32.HI R3, RZ, 0x18, R22 ;  /* 0x00000018ff037819 */ /* 0x000fc80000011616 */
[----:B------:R-:W-:-:S05]  /*6270*/  LOP3.LUT R3, R0, R3, RZ, 0xfc, !PT ;  /* 0x0000000300037212 */ /* 0x000fca00078efcff */
[----:B------:R0:W-:Y:S01]  /*6280*/  STG.E.U8 desc[UR36][R8.64], R3 ;  /* 0x0000000308007986 */ /* 0x0001e2000c101124 */
[----:B------:R-:W-:Y:S05]  /*6290*/  BRA `(.L_x_14175) ;  /* 0x00000004009c7947 */ /* 0x000fea0003800000 */
.L_x_14185:
[----:B------:R-:W-:-:S05]  /*62a0*/  F2FP.BF16.F32.PACK_AB R22, RZ, R22 ;  /* 0x00000016ff16723e */ /* 0x000fca00000010ff */
[----:B------:R0:W-:Y:S01]  /*62b0*/  STG.E.U16 desc[UR36][R8.64], R22 ;  /* 0x0000001608007986 */ /* 0x0001e2000c101524 */
[----:B------:R-:W-:Y:S05]  /*62c0*/  BRA `(.L_x_14175) ;  /* 0x0000000400907947 */ /* 0x000fea0003800000 */
.L_x_14182:
        /* <DEDUP_REMOVED lines=11> */
.L_x_14194:
        /* <DEDUP_REMOVED lines=16> */
.L_x_14197:
[----:B------:R-:W-:-:S04]  /*6480*/  LOP3.LUT R22, R22, 0x80000000, RZ, 0xc0, !PT ;  /* 0x8000000016167812 */ /* 0x000fc800078ec0ff */
[----:B------:R-:W-:-:S04]  /*6490*/  SHF.R.U32.HI R3, RZ, 0x18, R22 ;  /* 0x00000018ff037819 */ /* 0x000fc80000011616 */
[----:B------:R-:W-:-:S04]  /*64a0*/  LOP3.LUT R0, R0, R3, RZ, 0xfc, !PT ;  /* 0x0000000300007212 */ /* 0x000fc800078efcff */
[----:B------:R-:W-:-:S07]  /*64b0*/  PRMT R4, R0, 0x7610, R4 ;  /* 0x0000761000047816 */ /* 0x000fce0000000004 */
.L_x_14196:
[----:B------:R-:W-:Y:S05]  /*64c0*/  BSYNC B0 ;  /* 0x0000000000007941 */ /* 0x000fea0003800000 */
.L_x_14195:
[----:B------:R0:W-:Y:S01]  /*64d0*/  STG.E.U8 desc[UR36][R8.64], R4 ;  /* 0x0000000408007986 */ /* 0x0001e2000c101124 */
[----:B------:R-:W-:Y:S05]  /*64e0*/  BRA `(.L_x_14175) ;  /* 0x0000000400087947 */ /* 0x000fea0003800000 */
.L_x_14193:
        /* <DEDUP_REMOVED lines=16> */
.L_x_14200:
[----:B------:R-:W-:-:S04]  /*65f0*/  LOP3.LUT R22, R22, 0x80000000, RZ, 0xc0, !PT ;  /* 0x8000000016167812 */ /* 0x000fc800078ec0ff */
[----:B------:R-:W-:-:S04]  /*6600*/  SHF.R.U32.HI R3, RZ, 0x18, R22 ;  /* 0x00000018ff037819 */ /* 0x000fc80000011616 */
[----:B------:R-:W-:-:S04]  /*6610*/  LOP3.LUT R0, R0, R3, RZ, 0xfc, !PT ;  /* 0x0000000300007212 */ /* 0x000fc800078efcff */
[----:B------:R-:W-:-:S07]  /*6620*/  PRMT R4, R0, 0x7610, R4 ;  /* 0x0000761000047816 */ /* 0x000fce0000000004 */
.L_x_14199:
[----:B------:R-:W-:Y:S05]  /*6630*/  BSYNC B0 ;  /* 0x0000000000007941 */ /* 0x000fea0003800000 */
.L_x_14198:
[----:B------:R0:W-:Y:S01]  /*6640*/  STG.E.U8 desc[UR36][R8.64], R4 ;  /* 0x0000000408007986 */ /* 0x0001e2000c101124 */
[----:B------:R-:W-:Y:S05]  /*6650*/  BRA `(.L_x_14175) ;  /* 0x0000000000ac7947 */ /* 0x000fea0003800000 */
.L_x_14192:
        /* <DEDUP_REMOVED lines=21> */
.L_x_14174:
        /* <DEDUP_REMOVED lines=16> */
.L_x_14203:
[----:B------:R-:W-:Y:S05]  /*68b0*/  BRA `(.L_x_14175) ;  /* 0x0000000000147947 */ /* 0x000fea0003800000 */
.L_x_14202:
[----:B------:R-:W0:Y:S02]  /*68c0*/  F2I.FTZ.U64.FLOOR R4, R23 ;  /* 0x0000001700047311 */ /* 0x000e240000215800 */
[----:B0-----:R0:W-:Y:S01]  /*68d0*/  STG.E.64 desc[UR36][R8.64], R4 ;  /* 0x0000000408007986 */ /* 0x0011e2000c101b24 */
[----:B------:R-:W-:Y:S05]  /*68e0*/  BRA `(.L_x_14175) ;  /* 0x0000000000087947 */ /* 0x000fea0003800000 */
.L_x_14201:
[----:B------:R-:W0:Y:S02]  /*68f0*/  F2I.FTZ.U32.FLOOR.NTZ R23, R23 ;  /* 0x0000001700177305 */ /* 0x000e240000217000 */
[----:B0-----:R0:W-:Y:S02]  /*6900*/  STG.E desc[UR36][R8.64], R23 ;  /* 0x0000001708007986 */ /* 0x0011e4000c101924 */
.L_x_14175:
[----:B------:R-:W-:-:S07]  /*6910*/  VIADD R26, R26, 0x80 ;  /* 0x000000801a1a7836 */ /* 0x000fce0000000000 */
.L_x_14135:
[----:B------:R-:W-:Y:S05]  /*6920*/  BSYNC B6 ;  /* 0x0000000000067941 */ /* 0x000fea0003800000 */
.L_x_14134:
        /* <DEDUP_REMOVED lines=22> */
.L_x_14207:
[----:B------:R-:W0:Y:S02]  /*6a90*/  F2I.FTZ.S64.FLOOR R4, R17 ;  /* 0x0000001100047311 */ /* 0x000e240000215900 */
[----:B0-----:R-:W-:Y:S01]  /*6aa0*/  STG.E.U8 desc[UR36][R2.64], R4 ;  /* 0x0000000402007986 */ /* 0x001fe2000c101124 */
[----:B------:R-:W-:Y:S05]  /*6ab0*/  EXIT ;  /* 0x000000000000794d */ /* 0x000fea0003800000 */
.L_x_14206:
        /* <DEDUP_REMOVED lines=9> */
.L_x_14210:
[----:B------:R-:W0:Y:S02]  /*6b50*/  F2I.FTZ.FLOOR.NTZ R17, R17 ;  /* 0x0000001100117305 */ /* 0x000e240000217100 */
[----:B0-----:R-:W-:Y:S01]  /*6b60*/  STG.E desc[UR36][R2.64], R17 ;  /* 0x0000001102007986 */ /* 0x001fe2000c101924 */
[----:B------:R-:W-:Y:S05]  /*6b70*/  EXIT ;  /* 0x000000000000794d */ /* 0x000fea0003800000 */
.L_x_14209:
[----:B------:R-:W0:Y:S02]  /*6b80*/  F2I.FTZ.FLOOR.NTZ R17, R17 ;  /* 0x0000001100117305 */ /* 0x000e240000217100 */
[----:B0-----:R-:W-:Y:S01]  /*6b90*/  STG.E.U16 desc[UR36][R2.64], R17 ;  /* 0x0000001102007986 */ /* 0x001fe2000c101524 */
[----:B------:R-:W-:Y:S05]  /*6ba0*/  EXIT ;  /* 0x000000000000794d */ /* 0x000fea0003800000 */
.L_x_14205:
        /* <DEDUP_REMOVED lines=8> */
.L_x_14212:
[----:B---3--:R-:W-:-:S05]  /*6c30*/  F2FP.F16.F32.PACK_AB R24, RZ, R24 ;  /* 0x00000018ff18723e */ /* 0x008fca00000000ff */
[----:B------:R-:W-:Y:S01]  /*6c40*/  STG.E.U16 desc[UR36][R2.64], R24 ;  /* 0x0000001802007986 */ /* 0x000fe2000c101524 */
[----:B------:R-:W-:Y:S05]  /*6c50*/  EXIT ;  /* 0x000000000000794d */ /* 0x000fea0003800000 */
.L_x_14211:
        /* <DEDUP_REMOVED lines=9> */
.L_x_14214:
[----:B---3--:R-:W-:-:S04]  /*6cf0*/  F2FP.F16.F32.PACK_AB R5, RZ, R24 ;  /* 0x00000018ff05723e */ /* 0x008fc800000000ff */
[----:B------:R-:W-:-:S05]  /*6d00*/  PRMT R5, R5, 0x5410, RZ ;  /* 0x0000541005057816 */ /* 0x000fca00000000ff */
[----:B------:R-:W-:Y:S01]  /*6d10*/  STG.E desc[UR36][R2.64], R5 ;  /* 0x0000000502007986 */ /* 0x000fe2000c101924 */
[----:B------:R-:W-:Y:S05]  /*6d20*/  EXIT ;  /* 0x000000000000794d */ /* 0x000fea0003800000 */
.L_x_14213:
[----:B---3--:R-:W-:-:S06]  /*6d30*/  FMUL.FTZ R4, R24, 1 ;  /* 0x3f80000018047820 */ /* 0x008fcc0000410000 */
[----:B------:R-:W0:Y:S02]  /*6d40*/  F2F.F64.F32 R4, R4 ;  /* 0x0000000400047310 */ /* 0x000e240000201800 */
[----:B0-----:R-:W-:Y:S01]  /*6d50*/  STG.E.64 desc[UR36][R2.64], R4 ;  /* 0x0000000402007986 */ /* 0x001fe2000c101b24 */
[----:B------:R-:W-:Y:S05]  /*6d60*/  EXIT ;  /* 0x000000000000794d */ /* 0x000fea0003800000 */
.L_x_14204:
        /* <DEDUP_REMOVED lines=12> */
.L_x_14217:
[----:B---3--:R-:W-:Y:S01]  /*6e30*/  FMUL.FTZ R4, R24, 1 ;  /* 0x3f80000018047820 */ /* 0x008fe20000410000 */
[----:B------:R-:W-:-:S05]  /*6e40*/  CS2R R6, SRZ ;  /* 0x0000000000067805 */ /* 0x000fca000001ff00 */
[----:B------:R-:W0:Y:S02]  /*6e50*/  F2F.F64.F32 R4, R4 ;  /* 0x0000000400047310 */ /* 0x000e240000201800 */
[----:B0-----:R-:W-:Y:S01]  /*6e60*/  STG.E.128 desc[UR36][R2.64], R4 ;  /* 0x0000000402007986 */ /* 0x001fe2000c101d24 */
[----:B------:R-:W-:Y:S05]  /*6e70*/  EXIT ;  /* 0x000000000000794d */ /* 0x000fea0003800000 */
.L_x_14216:
        /* <DEDUP_REMOVED lines=20> */
.L_x_14221:
[----:B------:R-:W-:Y:S05]  /*6fc0*/  BSYNC B0 ;  /* 0x0000000000007941 */ /* 0x000fea0003800000 */
.L_x_14220:
[----:B------:R-:W-:-:S05]  /*6fd0*/  LOP3.LUT R7, R0, R7, RZ, 0xfc, !PT ;  /* 0x0000000700077212 */ /* 0x000fca00078efcff */
[----:B------:R-:W-:Y:S01]  /*6fe0*/  STG.E.U8 desc[UR36][R2.64], R7 ;  /* 0x0000000702007986 */ /* 0x000fe2000c101124 */
[----:B------:R-:W-:Y:S05]  /*6ff0*/  EXIT ;  /* 0x000000000000794d */ /* 0x000fea0003800000 */
.L_x_14219:
        /* <DEDUP_REMOVED lines=12> */
.L_x_14223:
[----:B------:R-:W-:Y:S01]  /*70c0*/  IMAD.MOV.U32 R0, RZ, RZ, 0x7f ;  /* 0x0000007fff007424 */ /* 0x000fe200078e00ff */
[----:B------:R-:W-:-:S04]  /*70d0*/  ISETP.GT.U32.AND P0, PT, R4, 0x7f800000, PT ;  /* 0x7f8000000400780c */ /* 0x000fc80003f04070 */
[----:B------:R-:W-:-:S09]  /*70e0*/  SEL R0, R0, 0x7c, P0 ;  /* 0x0000007c00007807 */ /* 0x000fd20000000000 */
.L_x_14224:
[----:B------:R-:W-:Y:S05]  /*70f0*/  BSYNC B0 ;  /* 0x0000000000007941 */ /* 0x000fea0003800000 */
.L_x_14222:
[----:B------:R-:W-:-:S04]  /*7100*/  LOP3.LUT R24, R24, 0x80000000, RZ, 0xc0, !PT ;  /* 0x8000000018187812 */ /* 0x000fc800078ec0ff */
[----:B------:R-:W-:-:S04]  /*7110*/  SHF.R.U32.HI R5, RZ, 0x18, R24 ;  /* 0x00000018ff057819 */ /* 0x000fc80000011618 */
[----:B------:R-:W-:-:S05]  /*7120*/  LOP3.LUT R5, R0, R5, RZ, 0xfc, !PT ;  /* 0x0000000500057212 */ /* 0x000fca00078efcff */
[----:B------:R-:W-:Y:S01]  /*7130*/  STG.E.U8 desc[UR36][R2.64], R5 ;  /* 0x0000000502007986 */ /* 0x000fe2000c101124 */
[----:B------:R-:W-:Y:S05]  /*7140*/  EXIT ;  /* 0x000000000000794d */ /* 0x000fea0003800000 */
.L_x_14218:
[----:B---3--:R-:W-:-:S05]  /*7150*/  F2FP.BF16.F32.PACK_AB R24, RZ, R24 ;  /* 0x00000018ff18723e */ /* 0x008fca00000010ff */
[----:B------:R-:W-:Y:S01]  /*7160*/  STG.E.U16 desc[UR36][R2.64], R24 ;  /* 0x0000001802007986 */ /* 0x000fe2000c101524 */
[----:B------:R-:W-:Y:S05]  /*7170*/  EXIT ;  /* 0x000000000000794d */ /* 0x000fea0003800000 */
.L_x_14215:
        /* <DEDUP_REMOVED lines=11> */
.L_x_14227:
        /* <DEDUP_REMOVED lines=16> */
.L_x_14230:
[----:B------:R-:W-:-:S04]  /*7330*/  LOP3.LUT R24, R24, 0x80000000, RZ, 0xc0, !PT ;  /* 0x8000000018187812 */ /* 0x000fc800078ec0ff */
[----:B------:R-:W-:-:S04]  /*7340*/  SHF.R.U32.HI R5, RZ, 0x18, R24 ;  /* 0x00000018ff057819 */ /* 0x000fc80000011618 */
[----:B------:R-:W-:-:S04]  /*7350*/  LOP3.LUT R4, R4, R5, RZ, 0xfc, !PT ;  /* 0x0000000504047212 */ /* 0x000fc800078efcff */
[----:B------:R-:W-:-:S07]  /*7360*/  PRMT R0, R4, 0x7610, R0 ;  /* 0x0000761004007816 */ /* 0x000fce0000000000 */
.L_x_14229:
[----:B------:R-:W-:Y:S05]  /*7370*/  BSYNC B0 ;  /* 0x0000000000007941 */ /* 0x000fea0003800000 */
.L_x_14228:
[----:B------:R-:W-:Y:S01]  /*7380*/  STG.E.U8 desc[UR36][R2.64], R0 ;  /* 0x0000000002007986 */ /* 0x000fe2000c101124 */
[----:B------:R-:W-:Y:S05]  /*7390*/  EXIT ;  /* 0x000000000000794d */ /* 0x000fea0003800000 */
.L_x_14226:
        /* <DEDUP_REMOVED lines=16> */
.L_x_14233:
[----:B------:R-:W-:-:S04]  /*74a0*/  LOP3.LUT R24, R24, 0x80000000, RZ, 0xc0, !PT ;  /* 0x8000000018187812 */ /* 0x000fc800078ec0ff */
[----:B------:R-:W-:-:S04]  /*74b0*/  SHF.R.U32.HI R5, RZ, 0x18, R24 ;  /* 0x00000018ff057819 */ /* 0x000fc80000011618 */
[----:B------:R-:W-:-:S04]  /*74c0*/  LOP3.LUT R4, R4, R5, RZ, 0xfc, !PT ;  /* 0x0000000504047212 */ /* 0x000fc800078efcff */
[----:B------:R-:W-:-:S07]  /*74d0*/  PRMT R0, R4, 0x7610, R0 ;  /* 0x0000761004007816 */ /* 0x000fce0000000000 */
.L_x_14232:
[----:B------:R-:W-:Y:S05]  /*74e0*/  BSYNC B0 ;  /* 0x0000000000007941 */ /* 0x000fea0003800000 */
.L_x_14231:
[----:B------:R-:W-:Y:S01]  /*74f0*/  STG.E.U8 desc[UR36][R2.64], R0 ;  /* 0x0000000002007986 */ /* 0x000fe2000c101124 */
[----:B------:R-:W-:Y:S05]  /*7500*/  EXIT ;  /* 0x000000000000794d */ /* 0x000fea0003800000 */
.L_x_14225:
        /* <DEDUP_REMOVED lines=21> */
.L_x_14208:
        /* <DEDUP_REMOVED lines=16> */
.L_x_14236:
[----:B------:R-:W-:Y:S05]  /*7760*/  EXIT ;  /* 0x000000000000794d */ /* 0x000fea0003800000 */
.L_x_14235:
[----:B------:R-:W0:Y:S02]  /*7770*/  F2I.FTZ.U64.FLOOR R4, R17 ;  /* 0x0000001100047311 */ /* 0x000e240000215800 */
[----:B0-----:R-:W-:Y:S01]  /*7780*/  STG.E.64 desc[UR36][R2.64], R4 ;  /* 0x0000000402007986 */ /* 0x001fe2000c101b24 */
[----:B------:R-:W-:Y:S05]  /*7790*/  EXIT ;  /* 0x000000000000794d */ /* 0x000fea0003800000 */
.L_x_14234:
[----:B------:R-:W0:Y:S02]  /*77a0*/  F2I.FTZ.U32.FLOOR.NTZ R17, R17 ;  /* 0x0000001100117305 */ /* 0x000e240000217000 */
[----:B0-----:R-:W-:Y:S01]  /*77b0*/  STG.E desc[UR36][R2.64], R17 ;  /* 0x0000001102007986 */ /* 0x001fe2000c101924 */
[----:B------:R-:W-:Y:S05]  /*77c0*/  EXIT ;  /* 0x000000000000794d */ /* 0x000fea0003800000 */
.L_x_14237:
        /* <DEDUP_REMOVED lines=11> */
.L_x_19695:


//--------------------- .text._ZN2at6native18elementwise_kernelILi128ELi2EZNS0_22gpu_kernel_impl_nocastIZZZNS0_17floor_kernel_cudaERNS_18TensorIteratorBaseEENKUlvE_clEvENKUlvE0_clEvEUlfE_EEvS4_RKT_EUliE_EEviT1_ --------------------------
	.section	.text._ZN2at6native18elementwise_kernelILi128ELi2EZNS0_22gpu_kernel_impl_nocastIZZZNS0_17floor_kernel_cudaERNS_18TensorIteratorBaseEENKUlvE_clEvENKUlvE0_clEvEUlfE_EEvS4_RKT_EUliE_EEviT1_,"ax",@progbits
	.align	128
        .global         _ZN2at6native18elementwise_kernelILi128ELi2EZNS0_22gpu_kernel_impl_nocastIZZZNS0_17floor_kernel_cudaERNS_18TensorIteratorBaseEENKUlvE_clEvENKUlvE0_clEvEUlfE_EEvS4_RKT_EUliE_EEviT1_
        .type           _ZN2at6native18elementwise_kernelILi128ELi2EZNS0_22gpu_kernel_impl_nocastIZZZNS0_17floor_kernel_cudaERNS_18TensorIteratorBaseEENKUlvE_clEvENKUlvE0_clEvEUlfE_EEvS4_RKT_EUliE_EEviT1_,@function
        .size           _ZN2at6native18elementwise_kernelILi128ELi2EZNS0_22gpu_kernel_impl_nocastIZZZNS0_17floor_kernel_cudaERNS_18TensorIteratorBaseEENKUlvE_clEvENKUlvE0_clEvEUlfE_EEvS4_RKT_EUliE_EEviT1_,(.L_x_19696 - _ZN2at6native18elementwise_kernelILi128ELi2EZNS0_22gpu_kernel_impl_nocastIZZZNS0_17floor_kernel_cudaERNS_18TensorIteratorBaseEENKUlvE_clEvENKUlvE0_clEvEUlfE_EEvS4_RKT_EUliE_EEviT1_)
        .other          _ZN2at6native18elementwise_kernelILi128ELi2EZNS0_22gpu_kernel_impl_nocastIZZZNS0_17floor_kernel_cudaERNS_18TensorIteratorBaseEENKUlvE_clEvENKUlvE0_clEvEUlfE_EEvS4_RKT_EUliE_EEviT1_,@"STO_CUDA_ENTRY STV_DEFAULT"
_ZN2at6native18elementwise_kernelILi128ELi2EZNS0_22gpu_kernel_impl_nocastIZZZNS0_17floor_kernel_cudaERNS_18TensorIteratorBaseEENKUlvE_clEvENKUlvE0_clEvEUlfE_EEvS4_RKT_EUliE_EEviT1_:
.text._ZN2at6native18elementwise_kernelILi128ELi2EZNS0_22gpu_kernel_impl_nocastIZZZNS0_17floor_kernel_cudaERNS_18TensorIteratorBaseEENKUlvE_clEvENKUlvE0_clEvEUlfE_EEvS4_RKT_EUliE_EEviT1_:
        /* <DEDUP_REMOVED lines=312> */
.L_x_14240:
        /* <DEDUP_REMOVED lines=8> */
[----:B--2---:R-:W0:Y:S04]  /*1400*/  FRND.FTZ.FLOOR R9, R4 ;  /* 0x0000000400097307 */ /* 0x004e280000215000 */
[----:B0-----:R0:W-:Y:S04]  /*1410*/  STG.E desc[UR4][R2.64], R9 ;  /* 0x0000000902007986 */ /* 0x0011e8000c101904 */
.L_x_14239:
[----:B------:R-:W-:Y:S05]  /*1420*/  BSYNC B0 ;  /* 0x0000000000007941 */ /* 0x000fea0003800000 */
.L_x_14238:
        /* <DEDUP_REMOVED lines=305> */
.L_x_14241:
[----:B------:R-:W-:Y:S02]  /*2740*/  ULDC.64 UR6, c[0x0][0x418] ;  /* 0x0001060000067ab9 */ /* 0x000fe40000000a00 */
[----:B------:R-:W-:-:S04]  /*2750*/  IADD3 R4, P0, R0, UR6, RZ ;  /* 0x0000000600047c10 */ /* 0x000fc8000ff1e0ff */
[----:B------:R-:W-:Y:S01]  /*2760*/  IADD3.X R5, RZ, UR7, RZ, P0, !PT ;  /* 0x00000007ff057c10 */ /* 0x000fe200087fe4ff */
[----:B------:R-:W-:-:S04]  /*2770*/  ULDC.64 UR6, c[0x0][0x410] ;  /* 0x0001040000067ab9 */ /* 0x000fc80000000a00 */
[----:B------:R-:W2:Y:S01]  /*2780*/  LDG.E R4, desc[UR4][R4.64] ;  /* 0x0000000404047981 */ /* 0x000ea2000c1e1900 */
[----:B------:R-:W-:-:S04]  /*2790*/  IADD3 R2, P0, R3, UR6, RZ ;  /* 0x0000000603027c10 */ /* 0x000fc8000ff1e0ff */
[----:B------:R-:W-:Y:S01]  /*27a0*/  IADD3.X R3, RZ, UR7, RZ, P0, !PT ;  /* 0x00000007ff037c10 */ /* 0x000fe200087fe4ff */
[----:B--2---:R-:W0:Y:S04]  /*27b0*/  FRND.FTZ.FLOOR R7, R4 ;  /* 0x0000000400077307 */ /* 0x004e280000215000 */
[----:B0-----:R-:W-:Y:S01]  /*27c0*/  STG.E desc[UR4][R2.64], R7 ;  /* 0x0000000702007986 */ /* 0x001fe2000c101904 */
[----:B------:R-:W-:Y:S05]  /*27d0*/  EXIT ;  /* 0x000000000000794d */ /* 0x000fea0003800000 */
.L_x_14242:
        /* <DEDUP_REMOVED lines=10> */
.L_x_19696:


//--------------------- .text._ZN2at6native27unrolled_elementwise_kernelIZZZNS0_17floor_kernel_cudaERNS_18TensorIteratorBaseEENKUlvE_clEvENKUlvE0_clEvEUlfE_St5arrayIPcLm2EELi4E23TrivialOffsetCalculatorILi1EjESB_NS0_6memory15LoadWithoutCastENSC_16StoreWithoutCastEEEviT_T0_T2_T3_T4_T5_ --------------------------
	.section	.text._ZN2at6native27unrolled_elementwise_kernelIZZZNS0_17floor_kernel_cudaERNS_18TensorIteratorBaseEENKUlvE_clEvENKUlvE0_clEvEUlfE_St5arrayIPcLm2EELi4E23TrivialOffsetCalculatorILi1EjESB_NS0_6memory15LoadWithoutCastENSC_16StoreWithoutCastEEEviT_T0_T2_T3_T4_T5_,"ax",@progbits
	.align	128
        .global         _ZN2at6native27unrolled_elementwise_kernelIZZZNS0_17floor_kernel_cudaERNS_18TensorIteratorBaseEENKUlvE_clEvENKUlvE0_clEvEUlfE_St5arrayIPcLm2EELi4E23TrivialOffsetCalculatorILi1EjESB_NS0_6memory15LoadWithoutCastENSC_16StoreWithoutCastEEEviT_T0_T2_T3_T4_T5_
        .type           _ZN2at6native27unrolled_elementwise_kernelIZZZNS0_17floor_kernel_cudaERNS_18TensorIteratorBaseEENKUlvE_clEvENKUlvE0_clEvEUlfE_St5arrayIPcLm2EELi4E23TrivialOffsetCalculatorILi1EjESB_NS0_6memory15LoadWithoutCastENSC_16StoreWithoutCastEEEviT_T0_T2_T3_T4_T5_,@function
        .size           _ZN2at6native27unrolled_elementwise_kernelIZZZNS0_17floor_kernel_cudaERNS_18TensorIteratorBaseEENKUlvE_clEvENKUlvE0_clEvEUlfE_St5arrayIPcLm2EELi4E23TrivialOffsetCalculatorILi1EjESB_NS0_6memory15LoadWithoutCastENSC_16StoreWithoutCastEEEviT_T0_T2_T3_T4_T5_,(.L_x_19697 - _ZN2at6native27unrolled_elementwise_kernelIZZZNS0_17floor_kernel_cudaERNS_18TensorIteratorBaseEENKUlvE_clEvENKUlvE0_clEvEUlfE_St5arrayIPcLm2EELi4E23TrivialOffsetCalculatorILi1EjESB_NS0_6memory15LoadWithoutCastENSC_16StoreWithoutCastEEEviT_T0_T2_T3_T4_T5_)
        .other          _ZN2at6native27unrolled_elementwise_kernelIZZZNS0_17floor_kernel_cudaERNS_18TensorIteratorBaseEENKUlvE_clEvENKUlvE0_clEvEUlfE_St5arrayIPcLm2EELi4E23TrivialOffsetCalculatorILi1EjESB_NS0_6memory15LoadWithoutCastENSC_16StoreWithoutCastEEEviT_T0_T2_T3_T4_T5_,@"STO_CUDA_ENTRY STV_DEFAULT"
_ZN2at6native27unrolled_elementwise_kernelIZZZNS0_17floor_kernel_cudaERNS_18TensorIteratorBaseEENKUlvE_clEvENKUlvE0_clEvEUlfE_St5arrayIPcLm2EELi4E23TrivialOffsetCalculatorILi1EjESB_NS0_6memory15LoadWithoutCastENSC_16StoreWithoutCastEEEviT_T0_T2_T3_T4_T5_:
.text._ZN2at6native27unrolled_elementwise_kernelIZZZNS0_17floor_kernel_cudaERNS_18TensorIteratorBaseEENKUlvE_clEvENKUlvE0_clEvEUlfE_St5arrayIPcLm2EELi4E23TrivialOffsetCalculatorILi1EjESB_NS0_6memory15LoadWithoutCastENSC_16StoreWithoutCastEEEviT_T0_T2_T3_T4_T5_:
        /* <DEDUP_REMOVED lines=44> */
[----:B--2---:R-:W0:Y:S03]  /*02c0*/  @!P0 FRND.FTZ.FLOOR R5, R8 ;  /* 0x0000000800058307 */ /* 0x004e260000215000 */
[----:B0-----:R1:W-:Y:S05]  /*02d0*/  @!P0 STG.E desc[UR4][R6.64], R5 ;  /* 0x0000000506008986 */ /* 0x0013ea000c101904 */
[----:B----4-:R1:W0:Y:S01]  /*02e0*/  @!P2 FRND.FTZ.FLOOR R3, R11 ;  /* 0x0000000b0003a307 */ /* 0x0102220000215000 */
[----:B------:R-:W-:-:S07]  /*02f0*/  ISETP.GE.AND P2, PT, R13, R2, PT ;  /* 0x000000020d00720c */ /* 0x000fce0003f46270 */
[----:B---3--:R1:W2:Y:S06]  /*0300*/  @!P1 FRND.FTZ.FLOOR R4, R20 ;  /* 0x0000001400049307 */ /* 0x0082ac0000215000 */
        /* <DEDUP_REMOVED lines=11> */
.L_x_14244:
[----:B------:R-:W-:Y:S05]  /*03c0*/  BSYNC B0 ;  /* 0x0000000000007941 */ /* 0x000fea0003800000 */
.L_x_14243:
[----:B------:R-:W-:-:S13]  /*03d0*/  ISETP.GE.AND P0, PT, R13, R2, PT ;  /* 0x000000020d00720c */ /* 0x000fda0003f06270 */
[----:B------:R-:W-:Y:S05]  /*03e0*/  @P0 EXIT ;  /* 0x000000000000094d */ /* 0x000fea0003800000 */
[----:B012---:R-:W0:Y:S01]  /*03f0*/  LDC.64 R4, c[0x0][0x218] ;  /* 0x00008600ff047b82 */ /* 0x007e220000000a00 */
[----:B------:R-:W-:Y:S01]  /*0400*/  ISETP.GE.AND P0, PT, R15, R2, PT ;  /* 0x000000020f00720c */ /* 0x000fe20003f06270 */
[----:B------:R-:W-:-:S12]  /*0410*/  IMAD R3, R0, 0x200, R13 ;  /* 0x0000020000037824 */ /* 0x000fd800078e020d */
[----:B-----5:R-:W1:Y:S01]  /*0420*/  @!P0 FRND.FTZ.FLOOR R7, R10 ;  /* 0x0000000a00078307 */ /* 0x020e620000215000 */
[----:B0-----:R-:W-:-:S05]  /*0430*/  IMAD.WIDE.U32 R2, R3, 0x4, R4 ;  /* 0x0000000403027825 */ /* 0x001fca00078e0004 */
[----:B-1----:R-:W-:Y:S01]  /*0440*/  STG.E desc[UR4][R2.64], R7 ;  /* 0x0000000702007986 */ /* 0x002fe2000c101904 */
[----:B------:R-:W-:Y:S05]  /*0450*/  EXIT ;  /* 0x000000000000794d */ /* 0x000fea0003800000 */
.L_x_14245:
        /* <DEDUP_REMOVED lines=10> */
.L_x_19697:


//--------------------- .text._ZN2at6native29vectorized_elementwise_kernelILi2EZZZNS0_17floor_kernel_cudaERNS_18TensorIteratorBaseEENKUlvE_clEvENKUlvE0_clEvEUlfE_St5arrayIPcLm2EEEEviT0_T1_ --------------------------
	.section	.text._ZN2at6native29vectorized_elementwise_kernelILi2EZZZNS0_17floor_kernel_cudaERNS_18TensorIteratorBaseEENKUlvE_clEvENKUlvE0_clEvEUlfE_St5arrayIPcLm2EEEEviT0_T1_,"ax",@progbits
	.align	128
        .global         _ZN2at6native29vectorized_elementwise_kernelILi2EZZZNS0_17floor_kernel_cudaERNS_18TensorIteratorBaseEENKUlvE_clEvENKUlvE0_clEvEUlfE_St5arrayIPcLm2EEEEviT0_T1_
        .type           _ZN2at6native29vectorized_elementwise_kernelILi2EZZZNS0_17floor_kernel_cudaERNS_18TensorIteratorBaseEENKUlvE_clEvENKUlvE0_clEvEUlfE_St5arrayIPcLm2EEEEviT0_T1_,@function
        .size           _ZN2at6native29vectorized_elementwise_kernelILi2EZZZNS0_17floor_kernel_cudaERNS_18TensorIteratorBaseEENKUlvE_clEvENKUlvE0_clEvEUlfE_St5arrayIPcLm2EEEEviT0_T1_,(.L_x_19698 - _ZN2at6native29vectorized_elementwise_kernelILi2EZZZNS0_17floor_kernel_cudaERNS_18TensorIteratorBaseEENKUlvE_clEvENKUlvE0_clEvEUlfE_St5arrayIPcLm2EEEEviT0_T1_)
        .other          _ZN2at6native29vectorized_elementwise_kernelILi2EZZZNS0_17floor_kernel_cudaERNS_18TensorIteratorBaseEENKUlvE_clEvENKUlvE0_clEvEUlfE_St5arrayIPcLm2EEEEviT0_T1_,@"STO_CUDA_ENTRY STV_DEFAULT"
_ZN2at6native29vectorized_elementwise_kernelILi2EZZZNS0_17floor_kernel_cudaERNS_18TensorIteratorBaseEENKUlvE_clEvENKUlvE0_clEvEUlfE_St5arrayIPcLm2EEEEviT0_T1_:
.text._ZN2at6native29vectorized_elementwise_kernelILi2EZZZNS0_17floor_kernel_cudaERNS_18TensorIteratorBaseEENKUlvE_clEvENKUlvE0_clEvEUlfE_St5arrayIPcLm2EEEEviT0_T1_:
        /* <DEDUP_REMOVED lines=19> */
[----:B---3--:R-:W-:Y:S08]  /*0130*/  FRND.FTZ.FLOOR R7, R7 ;  /* 0x0000000700077307 */ /* 0x008ff00000215000 */
[----:B------:R-:W0:Y:S08]  /*0140*/  FRND.FTZ.FLOOR R6, R6 ;  /* 0x0000000600067307 */ /* 0x000e300000215000 */
[----:B----4-:R-:W-:Y:S01]  /*0150*/  FRND.FTZ.FLOOR R9, R9 ;  /* 0x0000000900097307 */ /* 0x010fe20000215000 */
[----:B0-----:R-:W-:Y:S07]  /*0160*/  STG.E.64 desc[UR4][R4.64], R6 ;  /* 0x0000000604007986 */ /* 0x001fee000c101b04 */
[----:B------:R-:W0:Y:S08]  /*0170*/  FRND.FTZ.FLOOR R8, R8 ;  /* 0x0000000800087307 */ /* 0x000e300000215000 */
[----:B-----5:R-:W-:Y:S01]  /*0180*/  FRND.FTZ.FLOOR R11, R11 ;  /* 0x0000000b000b7307 */ /* 0x020fe20000215000 */
[----:B0-----:R-:W-:Y:S07]  /*0190*/  STG.E.64 desc[UR4][R4.64+0x400], R8 ;  /* 0x0004000804007986 */ /* 0x001fee000c101b04 */
[----:B------:R-:W0:Y:S08]  /*01a0*/  FRND.FTZ.FLOOR R10, R10 ;  /* 0x0000000a000a7307 */ /* 0x000e300000215000 */
[----:B------:R-:W-:Y:S01]  /*01b0*/  FRND.FTZ.FLOOR R13, R13 ;  /* 0x0000000d000d7307 */ /* 0x000fe20000215000 */
[----:B0-----:R-:W-:Y:S07]  /*01c0*/  STG.E.64 desc[UR4][R4.64+0x800], R10 ;  /* 0x0008000a04007986 */ /* 0x001fee000c101b04 */
[----:B------:R-:W0:Y:S02]  /*01d0*/  FRND.FTZ.FLOOR R12, R12 ;  /* 0x0000000c000c7307 */ /* 0x000e240000215000 */
[----:B0-----:R-:W-:Y:S01]  /*01e0*/  STG.E.64 desc[UR4][R4.64+0xc00], R12 ;  /* 0x000c000c04007986 */ /* 0x001fe2000c101b04 */
[----:B------:R-:W-:Y:S05]  /*01f0*/  EXIT ;  /* 0x000000000000794d */ /* 0x000fea0003800000 */
.L_x_14246:
        /* <DEDUP_REMOVED lines=68> */
[----:B---3--:R0:W1:Y:S02]  /*0640*/  @!P0 FRND.FTZ.FLOOR R20, R11 ;  /* 0x0000000b00148307 */ /* 0x0080640000215000 */
[----:B0-----:R-:W-:-:S02]  /*0650*/  IADD3 R11, R21, 0x300, RZ ;  /* 0x00000300150b7810 */ /* 0x001fc40007ffe0ff */
[----:B-1----:R0:W-:Y:S04]  /*0660*/  @!P0 STG.E desc[UR4][R12.64], R20 ;  /* 0x000000140c008986 */ /* 0x0021e8000c101904 */
[----:B-----5:R0:W1:Y:S01]  /*0670*/  @!P1 FRND.FTZ.FLOOR R4, R22 ;  /* 0x0000001600049307 */ /* 0x0200620000215000 */
[----:B------:R-:W-:-:S07]  /*0680*/  ISETP.GE.AND P1, PT, R29, R2, PT ;  /* 0x000000021d00720c */ /* 0x000fce0003f26270 */
[----:B------:R0:W3:Y:S01]  /*0690*/  @!P2 FRND.FTZ.FLOOR R5, R3 ;  /* 0x000000030005a307 */ /* 0x0000e20000215000 */
[----:B------:R-:W-:Y:S01]  /*06a0*/  ISETP.GE.AND P2, PT, R15, R2, PT ;  /* 0x000000020f00720c */ /* 0x000fe20003f46270 */
[----:B------:R-:W-:-:S06]  /*06b0*/  VIADD R15, R21, 0x280 ;  /* 0x00000280150f7836 */ /* 0x000fcc0000000000 */
[----:B--2---:R0:W2:Y:S01]  /*06c0*/  @!P1 FRND.FTZ.FLOOR R6, R24 ;  /* 0x0000001800069307 */ /* 0x0040a20000215000 */
[----:B------:R-:W-:Y:S02]  /*06d0*/  ISETP.GE.AND P1, PT, R15, R2, PT ;  /* 0x000000020f00720c */ /* 0x000fe40003f26270 */
[----:B------:R-:W-:-:S04]  /*06e0*/  IADD3 R15, R21, 0x380, RZ ;  /* 0x00000380150f7810 */ /* 0x000fc80007ffe0ff */
[-C--:B------:R-:W-:Y:S01]  /*06f0*/  ISETP.GE.AND P3, PT, R15, R2.reuse, PT ;  /* 0x000000020f00720c */ /* 0x080fe20003f66270 */
[----:B------:R0:W0:Y:S01]  /*0700*/  @!P2 FRND.FTZ.FLOOR R7, R26 ;  /* 0x0000001a0007a307 */ /* 0x0000220000215000 */
[----:B------:R-:W-:Y:S01]  /*0710*/  ISETP.GE.AND P2, PT, R11, R2, PT ;  /* 0x000000020b00720c */ /* 0x000fe20003f46270 */
[----:B------:R-:W-:-:S05]  /*0720*/  @!P0 IMAD.MOV.U32 R21, RZ, RZ, R19 ;  /* 0x000000ffff158224 */ /* 0x000fca00078e0013 */
[----:B------:R-:W-:Y:S01]  /*0730*/  ISETP.GE.AND P0, PT, R21, R2, PT ;  /* 0x000000021500720c */ /* 0x000fe20003f06270 */
[----:B------:R0:W0:Y:S08]  /*0740*/  @!P1 FRND.FTZ.FLOOR R8, R27 ;  /* 0x0000001b00089307 */ /* 0x0000300000215000 */
[----:B----4-:R4:W0:Y:S08]  /*0750*/  @!P2 FRND.FTZ.FLOOR R9, R23 ;  /* 0x000000170009a307 */ /* 0x0108300000215000 */
[----:B------:R4:W0:Y:S01]  /*0760*/  @!P3 FRND.FTZ.FLOOR R10, R25 ;  /* 0x00000019000ab307 */ /* 0x0008220000215000 */
        /* <DEDUP_REMOVED lines=13> */
.L_x_14249:
[----:B------:R-:W-:-:S13]  /*0840*/  ISETP.GE.AND P0, PT, R21, R2, PT ;  /* 0x000000021500720c */ /* 0x000fda0003f06270 */
[----:B------:R-:W-:Y:S05]  /*0850*/  @P0 BRA `(.L_x_14251) ;  /* 0x0000000000300947 */ /* 0x000fea0003800000 */
[----:B-1----:R-:W1:Y:S01]  /*0860*/  LDC.64 R4, c[0x0][0x218] ;  /* 0x00008600ff047b82 */ /* 0x002e620000000a00 */
[----:B0-----:R-:W-:Y:S01]  /*0870*/  IADD3 R3, R0, R21, RZ ;  /* 0x0000001500037210 */ /* 0x001fe20007ffe0ff */
[----:B------:R-:W-:-:S04]  /*0880*/  VIADD R21, R21, 0x80 ;  /* 0x0000008015157836 */ /* 0x000fc80000000000 */
[----:B-1----:R-:W-:-:S05]  /*0890*/  IMAD.WIDE.U32 R4, R3, 0x4, R4 ;  /* 0x0000000403047825 */ /* 0x002fca00078e0004 */
[----:B------:R1:W-:Y:S02]  /*08a0*/  STG.E desc[UR4][R4.64], R6 ;  /* 0x0000000604007986 */ /* 0x0003e4000c101904 */
.L_x_14250:
[----:B------:R-:W-:-:S13]  /*08b0*/  ISETP.GE.AND P0, PT, R21, R2, PT ;  /* 0x000000021500720c */ /* 0x000fda0003f06270 */
[----:B------:R-:W-:Y:S05]  /*08c0*/  @P0 BRA `(.L_x_14252) ;  /* 0x0000000000340947 */ /* 0x000fea0003800000 */
[----:B01----:R-:W0:Y:S01]  /*08d0*/  LDC.64 R4, c[0x0][0x218] ;  /* 0x00008600ff047b82 */ /* 0x003e220000000a00 */
[----:B------:R-:W-:Y:S01]  /*08e0*/  IADD3 R3, R0, R21, RZ ;  /* 0x0000001500037210 */ /* 0x000fe20007ffe0ff */
[----:B------:R-:W-:-:S04]  /*08f0*/  VIADD R21, R21, 0x80 ;  /* 0x0000008015157836 */ /* 0x000fc80000000000 */
[----:B0-----:R-:W-:-:S05]  /*0900*/  IMAD.WIDE.U32 R4, R3, 0x4, R4 ;  /* 0x0000000403047825 */ /* 0x001fca00078e0004 */
[----:B------:R2:W-:Y:S02]  /*0910*/  STG.E desc[UR4][R4.64], R7 ;  /* 0x0000000704007986 */ /* 0x0005e4000c101904 */
.L_x_14251:
        /* <DEDUP_REMOVED lines=8> */
.L_x_14252:
[----:B------:R-:W-:Y:S05]  /*09a0*/  BSYNC B1 ;  /* 0x0000000000017941 */ /* 0x000fea0003800000 */
.L_x_14248:
[----:B------:R-:W-:-:S13]  /*09b0*/  ISETP.GE.AND P0, PT, R21, R2, PT ;  /* 0x000000021500720c */ /* 0x000fda0003f06270 */
[----:B012---:R-:W0:Y:S01]  /*09c0*/  @!P0 LDC.64 R4, c[0x0][0x218] ;  /* 0x00008600ff048b82 */ /* 0x007e220000000a00 */
[----:B------:R-:W-:Y:S01]  /*09d0*/  @!P0 IADD3 R3, R0, R21, RZ ;  /* 0x0000001500038210 */ /* 0x000fe20007ffe0ff */
[----:B------:R-:W-:-:S04]  /*09e0*/  @!P0 VIADD R21, R21, 0x80 ;  /* 0x0000008015158836 */ /* 0x000fc80000000000 */
[----:B0-----:R-:W-:-:S05]  /*09f0*/  @!P0 IMAD.WIDE.U32 R4, R3, 0x4, R4 ;  /* 0x0000000403048825 */ /* 0x001fca00078e0004 */
[----:B------:R3:W-:Y:S02]  /*0a00*/  @!P0 STG.E desc[UR4][R4.64], R9 ;  /* 0x0000000904008986 */ /* 0x0007e4000c101904 */
.L_x_14253:
[----:B------:R-:W-:Y:S05]  /*0a10*/  BSYNC B0 ;  /* 0x0000000000007941 */ /* 0x000fea0003800000 */
.L_x_14247:
        /* <DEDUP_REMOVED lines=8> */
.L_x_14254:
        /* <DEDUP_REMOVED lines=14> */
.L_x_19698:


//--------------------- .text._ZN2at6native29vectorized_elementwise_kernelILi4EZZZNS0_17floor_kernel_cudaERNS_18TensorIteratorBaseEENKUlvE_clEvENKUlvE0_clEvEUlfE_St5arrayIPcLm2EEEEviT0_T1_ --------------------------
	.section	.text._ZN2at6native29vectorized_elementwise_kernelILi4EZZZNS0_17floor_kernel_cudaERNS_18TensorIteratorBaseEENKUlvE_clEvENKUlvE0_clEvEUlfE_St5arrayIPcLm2EEEEviT0_T1_,"ax",@progbits
	.align	128
        .global         _ZN2at6native29vectorized_elementwise_kernelILi4EZZZNS0_17floor_kernel_cudaERNS_18TensorIteratorBaseEENKUlvE_clEvENKUlvE0_clEvEUlfE_St5arrayIPcLm2EEEEviT0_T1_
        .type           _ZN2at6native29vectorized_elementwise_kernelILi4EZZZNS0_17floor_kernel_cudaERNS_18TensorIteratorBaseEENKUlvE_clEvENKUlvE0_clEvEUlfE_St5arrayIPcLm2EEEEviT0_T1_,@function
        .size           _ZN2at6native29vectorized_elementwise_kernelILi4EZZZNS0_17floor_kernel_cudaERNS_18TensorIteratorBaseEENKUlvE_clEvENKUlvE0_clEvEUlfE_St5arrayIPcLm2EEEEviT0_T1_,(.L_x_19699 - _ZN2at6native29vectorized_elementwise_kernelILi4EZZZNS0_17floor_kernel_cudaERNS_18TensorIteratorBaseEENKUlvE_clEvENKUlvE0_clEvEUlfE_St5arrayIPcLm2EEEEviT0_T1_)
        .other          _ZN2at6native29vectorized_elementwise_kernelILi4EZZZNS0_17floor_kernel_cudaERNS_18TensorIteratorBaseEENKUlvE_clEvENKUlvE0_clEvEUlfE_St5arrayIPcLm2EEEEviT0_T1_,@"STO_CUDA_ENTRY STV_DEFAULT"
_ZN2at6native29vectorized_elementwise_kernelILi4EZZZNS0_17floor_kernel_cudaERNS_18TensorIteratorBaseEENKUlvE_clEvENKUlvE0_clEvEUlfE_St5arrayIPcLm2EEEEviT0_T1_:
.text._ZN2at6native29vectorized_elementwise_kernelILi4EZZZNS0_17floor_kernel_cudaERNS_18TensorIteratorBaseEENKUlvE_clEvENKUlvE0_clEvEUlfE_St5arrayIPcLm2EEEEviT0_T1_:
        /* <DEDUP_REMOVED lines=17> */
[----:B---3--:R-:W-:Y:S08]  /*0110*/  FRND.FTZ.FLOOR R7, R7 ;  /* 0x0000000700077307 */ /* 0x008ff00000215000 */
[----:B------:R-:W-:Y:S08]  /*0120*/  FRND.FTZ.FLOOR R6, R6 ;  /* 0x0000000600067307 */ /* 0x000ff00000215000 */
[----:B------:R-:W-:Y:S08]  /*0130*/  FRND.FTZ.FLOOR R5, R5 ;  /* 0x0000000500057307 */ /* 0x000ff00000215000 */
[----:B------:R-:W0:Y:S08]  /*0140*/  FRND.FTZ.FLOOR R4, R4 ;  /* 0x0000000400047307 */ /* 0x000e300000215000 */
[----:B----4-:R-:W-:Y:S01]  /*0150*/  FRND.FTZ.FLOOR R11, R11 ;  /* 0x0000000b000b7307 */ /* 0x010fe20000215000 */
[----:B0-----:R-:W-:Y:S07]  /*0160*/  STG.E.128 desc[UR4][R12.64], R4 ;  /* 0x000000040c007986 */ /* 0x001fee000c101d04 */
[----:B------:R-:W-:Y:S08]  /*0170*/  FRND.FTZ.FLOOR R10, R10 ;  /* 0x0000000a000a7307 */ /* 0x000ff00000215000 */
[----:B------:R-:W-:Y:S08]  /*0180*/  FRND.FTZ.FLOOR R9, R9 ;  /* 0x0000000900097307 */ /* 0x000ff00000215000 */
[----:B------:R-:W0:Y:S02]  /*0190*/  FRND.FTZ.FLOOR R8, R8 ;  /* 0x0000000800087307 */ /* 0x000e240000215000 */
[----:B0-----:R-:W-:Y:S01]  /*01a0*/  STG.E.128 desc[UR4][R12.64+0x800], R8 ;  /* 0x000800080c007986 */ /* 0x001fe2000c101d04 */
[----:B------:R-:W-:Y:S05]  /*01b0*/  EXIT ;  /* 0x000000000000794d */ /* 0x000fea0003800000 */
.L_x_14255:
        /* <DEDUP_REMOVED lines=100> */
.L_x_14258:
[----:B------:R-:W-:-:S13]  /*0800*/  ISETP.GE.AND P0, PT, R21, R2, PT ;  /* 0x000000021500720c */ /* 0x000fda0003f06270 */
[----:B------:R-:W-:Y:S05]  /*0810*/  @P0 BRA `(.L_x_14260) ;  /* 0x0000000000300947 */ /* 0x000fea0003800000 */
[----:B-1----:R-:W1:Y:S01]  /*0820*/  LDC.64 R4, c[0x0][0x218] ;  /* 0x00008600ff047b82 */ /* 0x002e620000000a00 */
[----:B0-----:R-:W-:Y:S01]  /*0830*/  IADD3 R3, R0, R21, RZ ;  /* 0x0000001500037210 */ /* 0x001fe20007ffe0ff */
[----:B------:R-:W-:-:S04]  /*0840*/  VIADD R21, R21, 0x80 ;  /* 0x0000008015157836 */ /* 0x000fc80000000000 */
[----:B-1----:R-:W-:-:S05]  /*0850*/  IMAD.WIDE.U32 R4, R3, 0x4, R4 ;  /* 0x0000000403047825 */ /* 0x002fca00078e0004 */
[----:B------:R1:W-:Y:S02]  /*0860*/  STG.E desc[UR4][R4.64], R6 ;  /* 0x0000000604007986 */ /* 0x0003e4000c101904 */
.L_x_14259:
[----:B------:R-:W-:-:S13]  /*0870*/  ISETP.GE.AND P0, PT, R21, R2, PT ;  /* 0x000000021500720c */ /* 0x000fda0003f06270 */
[----:B------:R-:W-:Y:S05]  /*0880*/  @P0 BRA `(.L_x_14261) ;  /* 0x0000000000340947 */ /* 0x000fea0003800000 */
[----:B01----:R-:W0:Y:S01]  /*0890*/  LDC.64 R4, c[0x0][0x218] ;  /* 0x00008600ff047b82 */ /* 0x003e220000000a00 */
[----:B------:R-:W-:Y:S01]  /*08a0*/  IADD3 R3, R0, R21, RZ ;  /* 0x0000001500037210 */ /* 0x000fe20007ffe0ff */
[----:B------:R-:W-:-:S04]  /*08b0*/  VIADD R21, R21, 0x80 ;  /* 0x0000008015157836 */ /* 0x000fc80000000000 */
[----:B0-----:R-:W-:-:S05]  /*08c0*/  IMAD.WIDE.U32 R4, R3, 0x4, R4 ;  /* 0x0000000403047825 */ /* 0x001fca00078e0004 */
[----:B------:R2:W-:Y:S02]  /*08d0*/  STG.E desc[UR4][R4.64], R7 ;  /* 0x0000000704007986 */ /* 0x0005e4000c101904 */
.L_x_14260:
        /* <DEDUP_REMOVED lines=8> */
.L_x_14261:
[----:B------:R-:W-:Y:S05]  /*0960*/  BSYNC B1 ;  /* 0x0000000000017941 */ /* 0x000fea0003800000 */
.L_x_14257:
[----:B------:R-:W-:-:S13]  /*0970*/  ISETP.GE.AND P0, PT, R21, R2, PT ;  /* 0x000000021500720c */ /* 0x000fda0003f06270 */
[----:B012---:R-:W0:Y:S01]  /*0980*/  @!P0 LDC.64 R4, c[0x0][0x218] ;  /* 0x00008600ff048b82 */ /* 0x007e220000000a00 */
[----:B------:R-:W-:Y:S01]  /*0990*/  @!P0 IADD3 R3, R0, R21, RZ ;  /* 0x0000001500038210 */ /* 0x000fe20007ffe0ff */
[----:B------:R-:W-:-:S04]  /*09a0*/  @!P0 VIADD R21, R21, 0x80 ;  /* 0x0000008015158836 */ /* 0x000fc80000000000 */
[----:B0-----:R-:W-:-:S05]  /*09b0*/  @!P0 IMAD.WIDE.U32 R4, R3, 0x4, R4 ;  /* 0x0000000403048825 */ /* 0x001fca00078e0004 */
[----:B------:R3:W-:Y:S02]  /*09c0*/  @!P0 STG.E desc[UR4][R4.64], R9 ;  /* 0x0000000904008986 */ /* 0x0007e4000c101904 */
.L_x_14262:
[----:B------:R-:W-:Y:S05]  /*09d0*/  BSYNC B0 ;  /* 0x0000000000007941 */ /* 0x000fea0003800000 */
.L_x_14256:
        /* <DEDUP_REMOVED lines=8> */
.L_x_14263:
        /* <DEDUP_REMOVED lines=10> */
.L_x_19699:


//--------------------- .text._ZN2at6native29vectorized_elementwise_kernelILi8EZZZNS0_17floor_kernel_cudaERNS_18TensorIteratorBaseEENKUlvE_clEvENKUlvE0_clEvEUlfE_St5arrayIPcLm2EEEEviT0_T1_ --------------------------
	.section	.text._ZN2at6native29vectorized_elementwise_kernelILi8EZZZNS0_17floor_kernel_cudaERNS_18TensorIteratorBaseEENKUlvE_clEvENKUlvE0_clEvEUlfE_St5arrayIPcLm2EEEEviT0_T1_,"ax",@progbits
	.align	128
        .global         _ZN2at6native29vectorized_elementwise_kernelILi8EZZZNS0_17floor_kernel_cudaERNS_18TensorIteratorBaseEENKUlvE_clEvENKUlvE0_clEvEUlfE_St5arrayIPcLm2EEEEviT0_T1_
        .type           _ZN2at6native29vectorized_elementwise_kernelILi8EZZZNS0_17floor_kernel_cudaERNS_18TensorIteratorBaseEENKUlvE_clEvENKUlvE0_clEvEUlfE_St5arrayIPcLm2EEEEviT0_T1_,@function
        .size           _ZN2at6native29vectorized_elementwise_kernelILi8EZZZNS0_17floor_kernel_cudaERNS_18TensorIteratorBaseEENKUlvE_clEvENKUlvE0_clEvEUlfE_St5arrayIPcLm2EEEEviT0_T1_,(.L_x_19700 - _ZN2at6native29vectorized_elementwise_kernelILi8EZZZNS0_17floor_kernel_cudaERNS_18TensorIteratorBaseEENKUlvE_clEvENKUlvE0_clEvEUlfE_St5arrayIPcLm2EEEEviT0_T1_)
        .other          _ZN2at6native29vectorized_elementwise_kernelILi8EZZZNS0_17floor_kernel_cudaERNS_18TensorIteratorBaseEENKUlvE_clEvENKUlvE0_clEvEUlfE_St5arrayIPcLm2EEEEviT0_T1_,@"STO_CUDA_ENTRY STV_DEFAULT"
_ZN2at6native29vectorized_elementwise_kernelILi8EZZZNS0_17floor_kernel_cudaERNS_18TensorIteratorBaseEENKUlvE_clEvENKUlvE0_clEvEUlfE_St5arrayIPcLm2EEEEviT0_T1_:
.text._ZN2at6native29vectorized_elementwise_kernelILi8EZZZNS0_17floor_kernel_cudaERNS_18TensorIteratorBaseEENKUlvE_clEvENKUlvE0_clEvEUlfE_St5arrayIPcLm2EEEEviT0_T1_:
        /* <DEDUP_REMOVED lines=28> */
.L_x_14264:
        /* <DEDUP_REMOVED lines=100> */
.L_x_14267:
[----:B------:R-:W-:-:S13]  /*0800*/  ISETP.GE.AND P0, PT, R21, R2, PT ;  /* 0x000000021500720c */ /* 0x000fda0003f06270 */
[----:B------:R-:W-:Y:S05]  /*0810*/  @P0 BRA `(.L_x_14269) ;  /* 0x0000000000300947 */ /* 0x000fea0003800000 */
[----:B-1----:R-:W1:Y:S01]  /*0820*/  LDC.64 R4, c[0x0][0x218] ;  /* 0x00008600ff047b82 */ /* 0x002e620000000a00 */
[----:B0-----:R-:W-:Y:S01]  /*0830*/  IADD3 R3, R0, R21, RZ ;  /* 0x0000001500037210 */ /* 0x001fe20007ffe0ff */
[----:B------:R-:W-:-:S04]  /*0840*/  VIADD R21, R21, 0x80 ;  /* 0x0000008015157836 */ /* 0x000fc80000000000 */
[----:B-1----:R-:W-:-:S05]  /*0850*/  IMAD.WIDE.U32 R4, R3, 0x4, R4 ;  /* 0x0000000403047825 */ /* 0x002fca00078e0004 */
[----:B------:R1:W-:Y:S02]  /*0860*/  STG.E desc[UR4][R4.64], R6 ;  /* 0x0000000604007986 */ /* 0x0003e4000c101904 */
.L_x_14268:
[----:B------:R-:W-:-:S13]  /*0870*/  ISETP.GE.AND P0, PT, R21, R2, PT ;  /* 0x000000021500720c */ /* 0x000fda0003f06270 */
[----:B------:R-:W-:Y:S05]  /*0880*/  @P0 BRA `(.L_x_14270) ;  /* 0x0000000000340947 */ /* 0x000fea0003800000 */
[----:B01----:R-:W0:Y:S01]  /*0890*/  LDC.64 R4, c[0x0][0x218] ;  /* 0x00008600ff047b82 */ /* 0x003e220000000a00 */
[----:B------:R-:W-:Y:S01]  /*08a0*/  IADD3 R3, R0, R21, RZ ;  /* 0x0000001500037210 */ /* 0x000fe20007ffe0ff */
[----:B------:R-:W-:-:S04]  /*08b0*/  VIADD R21, R21, 0x80 ;  /* 0x0000008015157836 */ /* 0x000fc80000000000 */
[----:B0-----:R-:W-:-:S05]  /*08c0*/  IMAD.WIDE.U32 R4, R3, 0x4, R4 ;  /* 0x0000000403047825 */ /* 0x001fca00078e0004 */
[----:B------:R2:W-:Y:S02]  /*08d0*/  STG.E desc[UR4][R4.64], R7 ;  /* 0x0000000704007986 */ /* 0x0005e4000c101904 */
.L_x_14269:
        /* <DEDUP_REMOVED lines=8> */
.L_x_14270:
[----:B------:R-:W-:Y:S05]  /*0960*/  BSYNC B1 ;  /* 0x0000000000017941 */ /* 0x000fea0003800000 */
.L_x_14266:
[----:B------:R-:W-:-:S13]  /*0970*/  ISETP.GE.AND P0, PT, R21, R2, PT ;  /* 0x000000021500720c */ /* 0x000fda0003f06270 */
[----:B012---:R-:W0:Y:S01]  /*0980*/  @!P0 LDC.64 R4, c[0x0][0x218] ;  /* 0x00008600ff048b82 */ /* 0x007e220000000a00 */
[----:B------:R-:W-:Y:S01]  /*0990*/  @!P0 IADD3 R3, R0, R21, RZ ;  /* 0x0000001500038210 */ /* 0x000fe20007ffe0ff */
[----:B------:R-:W-:-:S04]  /*09a0*/  @!P0 VIADD R21, R21, 0x80 ;  /* 0x0000008015158836 */ /* 0x000fc80000000000 */
[----:B0-----:R-:W-:-:S05]  /*09b0*/  @!P0 IMAD.WIDE.U32 R4, R3, 0x4, R4 ;  /* 0x0000000403048825 */ /* 0x001fca00078e0004 */
[----:B------:R3:W-:Y:S02]  /*09c0*/  @!P0 STG.E desc[UR4][R4.64], R9 ;  /* 0x0000000904008986 */ /* 0x0007e4000c101904 */
.L_x_14271:
[----:B------:R-:W-:Y:S05]  /*09d0*/  BSYNC B0 ;  /* 0x0000000000007941 */ /* 0x000fea0003800000 */
.L_x_14265:
        /* <DEDUP_REMOVED lines=8> */
.L_x_14272:
        /* <DEDUP_REMOVED lines=10> */
.L_x_19700:


//--------------------- .text._ZN2at6native18elementwise_kernelILi128ELi4EZNS0_15gpu_kernel_implIZZZNS0_17floor_kernel_cudaERNS_18TensorIteratorBaseEENKUlvE_clEvENKUlvE_clEvEUldE_EEvS4_RKT_EUliE_EEviT1_ --------------------------
	.section	.text._ZN2at6native18elementwise_kernelILi128ELi4EZNS0_15gpu_kernel_implIZZZNS0_17floor_kernel_cudaERNS_18TensorIteratorBaseEENKUlvE_clEvENKUlvE_clEvEUldE_EEvS4_RKT_EUliE_EEviT1_,"ax",@progbits
	.align	128
        .global         _ZN2at6native18elementwise_kernelILi128ELi4EZNS0_15gpu_kernel_implIZZZNS0_17floor_kernel_cudaERNS_18TensorIteratorBaseEENKUlvE_clEvENKUlvE_clEvEUldE_EEvS4_RKT_EUliE_EEviT1_
        .type           _ZN2at6native18elementwise_kernelILi128ELi4EZNS0_15gpu_kernel_implIZZZNS0_17floor_kernel_cudaERNS_18TensorIteratorBaseEENKUlvE_clEvENKUlvE_clEvEUldE_EEvS4_RKT_EUliE_EEviT1_,@function
        .size           _ZN2at6native18elementwise_kernelILi128ELi4EZNS0_15gpu_kernel_implIZZZNS0_17floor_kernel_cudaERNS_18TensorIteratorBaseEENKUlvE_clEvENKUlvE_clEvEUldE_EEvS4_RKT_EUliE_EEviT1_,(.L_x_19701 - _ZN2at6native18elementwise_kernelILi128ELi4EZNS0_15gpu_kernel_implIZZZNS0_17floor_kernel_cudaERNS_18TensorIteratorBaseEENKUlvE_clEvENKUlvE_clEvEUldE_EEvS4_RKT_EUliE_EEviT1_)
        .other          _ZN2at6native18elementwise_kernelILi128ELi4EZNS0_15gpu_kernel_implIZZZNS0_17floor_kernel_cudaERNS_18TensorIteratorBaseEENKUlvE_clEvENKUlvE_clEvEUldE_EEvS4_RKT_EUliE_EEviT1_,@"STO_CUDA_ENTRY STV_DEFAULT"
_ZN2at6native18elementwise_kernelILi128ELi4EZNS0_15gpu_kernel_implIZZZNS0_17floor_kernel_cudaERNS_18TensorIteratorBaseEENKUlvE_clEvENKUlvE_clEvEUldE_EEvS4_RKT_EUliE_EEviT1_:
.text._ZN2at6native18elementwise_kernelILi128ELi4EZNS0_15gpu_kernel_implIZZZNS0_17floor_kernel_cudaERNS_18TensorIteratorBaseEENKUlvE_clEvENKUlvE_clEvEUldE_EEvS4_RKT_EUliE_EEviT1_:
        /* <DEDUP_REMOVED lines=313> */
.L_x_14275:
        /* <DEDUP_REMOVED lines=21> */
.L_x_14279:
[----:B------:R-:W2:Y:S02]  /*14e0*/  LDG.E.U8 R2, desc[UR36][R4.64] ;  /* 0x0000002404027981 */ /* 0x000ea4000c1e1100 */
[----:B--2---:R-:W0:Y:S01]  /*14f0*/  I2F.F64.U16 R2, R2 ;  /* 0x0000000200027312 */ /* 0x004e220000101800 */
[----:B------:R-:W-:Y:S05]  /*1500*/  BRA `(.L_x_14281) ;  /* 0x0000000c00707947 */ /* 0x000fea0003800000 */
.L_x_14278:
        /* <DEDUP_REMOVED lines=9> */
.L_x_14283:
[----:B------:R-:W2:Y:S02]  /*15a0*/  LDG.E R2, desc[UR36][R4.64] ;  /* 0x0000002404027981 */ /* 0x000ea4000c1e1900 */
[----:B--2---:R-:W0:Y:S01]  /*15b0*/  I2F.F64 R2, R2 ;  /* 0x0000000200027312 */ /* 0x004e220000201c00 */
[----:B------:R-:W-:Y:S05]  /*15c0*/  BRA `(.L_x_14281) ;  /* 0x0000000c00407947 */ /* 0x000fea0003800000 */
.L_x_14282:
[----:B------:R-:W2:Y:S02]  /*15d0*/  LDG.E.U16 R2, desc[UR36][R4.64] ;  /* 0x0000002404027981 */ /* 0x000ea4000c1e1500 */
[----:B--2---:R-:W0:Y:S01]  /*15e0*/  I2F.F64.S16 R2, R2 ;  /* 0x0000000200027312 */ /* 0x004e220000101c00 */
[----:B------:R-:W-:Y:S05]  /*15f0*/  BRA `(.L_x_14281) ;  /* 0x0000000c00347947 */ /* 0x000fea0003800000 */
.L_x_14277:
        /* <DEDUP_REMOVED lines=10> */
.L_x_14285:
[----:B------:R-:W2:Y:S02]  /*16a0*/  LDG.E.U16 R0, desc[UR36][R4.64] ;  /* 0x0000002404007981 */ /* 0x000ea4000c1e1500 */
[----:B--2---:R-:W-:-:S05]  /*16b0*/  HADD2.F32 R0, -RZ, R0.H0_H0 ;  /* 0x20000000ff007230 */ /* 0x004fca0000004100 */
[----:B------:R-:W-:-:S04]  /*16c0*/  FMUL.FTZ R0, R0, 1 ;  /* 0x3f80000000007820 */ /* 0x000fc80000410000 */
[----:B------:R0:W1:Y:S01]  /*16d0*/  F2F.F64.F32 R2, R0 ;  /* 0x0000000000027310 */ /* 0x0000620000201800 */
[----:B------:R-:W-:Y:S05]  /*16e0*/  BRA `(.L_x_14281) ;  /* 0x0000000800f87947 */ /* 0x000fea0003800000 */
.L_x_14284:
        /* <DEDUP_REMOVED lines=10> */
.L_x_14287:
[----:B------:R-:W2:Y:S02]  /*1790*/  LDG.E.U16 R4, desc[UR36][R4.64] ;  /* 0x0000002404047981 */ /* 0x000ea4000c1e1500 */
[----:B--2---:R-:W-:-:S05]  /*17a0*/  HADD2.F32 R0, -RZ, R4.H0_H0 ;  /* 0x20000004ff007230 */ /* 0x004fca0000004100 */
[----:B------:R-:W-:-:S04]  /*17b0*/  FMUL.FTZ R0, R0, 1 ;  /* 0x3f80000000007820 */ /* 0x000fc80000410000 */
[----:B------:R0:W1:Y:S01]  /*17c0*/  F2F.F64.F32 R2, R0 ;  /* 0x0000000000027310 */ /* 0x0000620000201800 */
[----:B------:R-:W-:Y:S05]  /*17d0*/  BRA `(.L_x_14281) ;  /* 0x0000000800bc7947 */ /* 0x000fea0003800000 */
.L_x_14286:
[----:B------:R0:W5:Y:S01]  /*17e0*/  LDG.E.64 R2, desc[UR36][R4.64] ;  /* 0x0000002404027981 */ /* 0x000162000c1e1b00 */
[----:B------:R-:W-:Y:S05]  /*17f0*/  BRA `(.L_x_14281) ;  /* 0x0000000800b47947 */ /* 0x000fea0003800000 */
.L_x_14276:
        /* <DEDUP_REMOVED lines=13> */
.L_x_14290:
[----:B------:R0:W5:Y:S01]  /*18d0*/  LDG.E.64 R2, desc[UR36][R4.64] ;  /* 0x0000002404027981 */ /* 0x000162000c1e1b00 */
[----:B------:R-:W-:Y:S05]  /*18e0*/  BRA `(.L_x_14281) ;  /* 0x0000000800787947 */ /* 0x000fea0003800000 */
.L_x_14289:
        /* <DEDUP_REMOVED lines=28> */
.L_x_14292:
        /* <DEDUP_REMOVED lines=15> */
.L_x_14291:
[----:B------:R-:W2:Y:S02]  /*1ba0*/  LDG.E.U16 R0, desc[UR36][R4.64] ;  /* 0x0000002404007981 */ /* 0x000ea4000c1e1500 */
[----:B--2---:R-:W-:-:S04]  /*1bb0*/  IMAD.U32 R0, R0, 0x10000, RZ ;  /* 0x0001000000007824 */ /* 0x004fc800078e00ff */
[----:B------:R-:W-:-:S04]  /*1bc0*/  FMUL.FTZ R0, R0, 1 ;  /* 0x3f80000000007820 */ /* 0x000fc80000410000 */
[----:B------:R0:W1:Y:S01]  /*1bd0*/  F2F.F64.F32 R2, R0 ;  /* 0x0000000000027310 */ /* 0x0000620000201800 */
[----:B------:R-:W-:Y:S05]  /*1be0*/  BRA `(.L_x_14281) ;  /* 0x0000000400b87947 */ /* 0x000fea0003800000 */
.L_x_14288:
        /* <DEDUP_REMOVED lines=11> */
.L_x_14295:
        /* <DEDUP_REMOVED lines=21> */
.L_x_14299:
[----:B------:R-:W-:Y:S05]  /*1df0*/  BSYNC B1 ;  /* 0x0000000000017941 */ /* 0x000fea0003800000 */
.L_x_14298:
[----:B------:R-:W-:Y:S01]  /*1e00*/  LEA R3, R0, 0x3b800000, 0x17 ;  /* 0x3b80000000037811 */ /* 0x000fe200078eb8ff */
[----:B------:R-:W-:-:S05]  /*1e10*/  IMAD.SHL.U32 R0, R2, 0x100000, RZ ;  /* 0x0010000002007824 */ /* 0x000fca00078e00ff */
[----:B------:R-:W-:-:S07]  /*1e20*/  LOP3.LUT R0, R3, R0, R4, 0xfe, !PT ;  /* 0x0000000003007212 */ /* 0x000fce00078efe04 */
.L_x_14297:
[----:B------:R-:W-:Y:S05]  /*1e30*/  BSYNC B0 ;  /* 0x0000000000007941 */ /* 0x000fea0003800000 */
.L_x_14296:
[----:B------:R-:W-:-:S04]  /*1e40*/  FMUL.FTZ R0, R0, 1 ;  /* 0x3f80000000007820 */ /* 0x000fc80000410000 */
[----:B------:R1:W2:Y:S01]  /*1e50*/  F2F.F64.F32 R2, R0 ;  /* 0x0000000000027310 */ /* 0x0002a20000201800 */
[----:B------:R-:W-:Y:S05]  /*1e60*/  BRA `(.L_x_14281) ;  /* 0x0000000400187947 */ /* 0x000fea0003800000 */
.L_x_14294:
        /* <DEDUP_REMOVED lines=21> */
.L_x_14303:
[----:B------:R-:W-:Y:S05]  /*1fc0*/  BSYNC B1 ;  /* 0x0000000000017941 */ /* 0x000fea0003800000 */
.L_x_14302:
[----:B------:R-:W-:Y:S01]  /*1fd0*/  LEA R3, R0, 0x37800000, 0x17 ;  /* 0x3780000000037811 */ /* 0x000fe200078eb8ff */
[----:B------:R-:W-:-:S05]  /*1fe0*/  IMAD.SHL.U32 R0, R2, 0x200000, RZ ;  /* 0x0020000002007824 */ /* 0x000fca00078e00ff */
[----:B------:R-:W-:-:S07]  /*1ff0*/  LOP3.LUT R0, R3, R0, R4, 0xfe, !PT ;  /* 0x0000000003007212 */ /* 0x000fce00078efe04 */
.L_x_14301:
[----:B------:R-:W-:Y:S05]  /*2000*/  BSYNC B0 ;  /* 0x0000000000007941 */ /* 0x000fea0003800000 */
.L_x_14300:
[----:B------:R-:W-:-:S04]  /*2010*/  FMUL.FTZ R0, R0, 1 ;  /* 0x3f80000000007820 */ /* 0x000fc80000410000 */
[----:B------:R3:W4:Y:S01]  /*2020*/  F2F.F64.F32 R2, R0 ;  /* 0x0000000000027310 */ /* 0x0007220000201800 */
[----:B------:R-:W-:Y:S05]  /*2030*/  BRA `(.L_x_14281) ;  /* 0x0000000000a47947 */ /* 0x000fea0003800000 */
.L_x_14293:
        /* <DEDUP_REMOVED lines=14> */
.L_x_14307:
[----:B------:R-:W-:Y:S05]  /*2120*/  BSYNC B0 ;  /* 0x0000000000007941 */ /* 0x000fea0003800000 */
.L_x_14306:
[----:B------:R-:W-:-:S04]  /*2130*/  FMUL.FTZ R0, R0, 1 ;  /* 0x3f80000000007820 */ /* 0x000fc80000410000 */
[----:B------:R0:W1:Y:S01]  /*2140*/  F2F.F64.F32 R2, R0 ;  /* 0x0000000000027310 */ /* 0x0000620000201800 */
[----:B------:R-:W-:Y:S05]  /*2150*/  BRA `(.L_x_14281) ;  /* 0x00000000005c7947 */ /* 0x000fea0003800000 */
.L_x_14280:
        /* <DEDUP_REMOVED lines=16> */
.L_x_14308:
[----:B------:R-:W-:Y:S01]  /*2260*/  CS2R R2, SRZ ;  /* 0x0000000000027805 */ /* 0x000fe2000001ff00 */
[----:B------:R-:W-:Y:S06]  /*2270*/  BRA `(.L_x_14281) ;  /* 0x0000000000147947 */ /* 0x000fec0003800000 */
.L_x_14305:
[----:B------:R-:W2:Y:S02]  /*2280*/  LDG.E.64 R2, desc[UR36][R4.64] ;  /* 0x0000002404027981 */ /* 0x000ea4000c1e1b00 */
[----:B--2---:R-:W0:Y:S01]  /*2290*/  I2F.F64.U64 R2, R2 ;  /* 0x0000000200027312 */ /* 0x004e220000301800 */
[----:B------:R-:W-:Y:S05]  /*22a0*/  BRA `(.L_x_14281) ;  /* 0x0000000000087947 */ /* 0x000fea0003800000 */
.L_x_14304:
[----:B------:R-:W2:Y:S02]  /*22b0*/  LDG.E R2, desc[UR36][R4.64] ;  /* 0x0000002404027981 */ /* 0x000ea4000c1e1900 */
[----:B--2---:R-:W0:Y:S02]  /*22c0*/  I2F.F64.U32 R2, R2 ;  /* 0x0000000200027312 */ /* 0x004e240000201800 */
.L_x_14281:
[----:B------:R-:W3:Y:S01]  /*22d0*/  LDC.U8 R6, c[0x0][0x421] ;  /* 0x00010840ff067b82 */ /* 0x000ee20000000000 */
[----:B012-45:R0:W1:Y:S01]  /*22e0*/  FRND.F64.FLOOR R4, R2 ;  /* 0x0000000200047313 */ /* 0x0370620000305800 */
        /* <DEDUP_REMOVED lines=11> */
[----:B------:R-:W0:Y:S02]  /*23a0*/  F2I.F64.FLOOR R3, R2 ;  /* 0x0000000200037311 */ /* 0x000e240000305100 */
[----:B0-----:R4:W-:Y:S01]  /*23b0*/  STG.E.U8 desc[UR36][R16.64], R3 ;  /* 0x0000000310007986 */ /* 0x0019e2000c101124 */
[----:B------:R-:W-:Y:S05]  /*23c0*/  BRA `(.L_x_14314) ;  /* 0x0000001000087947 */ /* 0x000fea0003800000 */
.L_x_14312:
[----:B------:R-:W0:Y:S02]  /*23d0*/  F2I.S64.F64.FLOOR R2, R2 ;  /* 0x0000000200027311 */ /* 0x000e240000305900 */
[----:B0-----:R-:W-:-:S05]  /*23e0*/  IMAD.MOV.U32 R5, RZ, RZ, R2 ;  /* 0x000000ffff057224 */ /* 0x001fca00078e0002 */
[----:B------:R3:W-:Y:S01]  /*23f0*/  STG.E.U8 desc[UR36][R16.64], R5 ;  /* 0x0000000510007986 */ /* 0x0007e2000c101124 */
[----:B------:R-:W-:Y:S05]  /*2400*/  BRA `(.L_x_14314) ;  /* 0x0000000c00f87947 */ /* 0x000fea0003800000 */
.L_x_14311:
[----:B------:R-:W-:-:S13]  /*2410*/  ISETP.NE.AND P0, PT, R0, 0x2, PT ;  /* 0x000000020000780c */ /* 0x000fda0003f05270 */
[----:B------:R-:W-:Y:S05]  /*2420*/  @!P0 BRA `(.L_x_14315) ;  /* 0x0000000000288947 */ /* 0x000fea0003800000 */
[----:B------:R-:W-:-:S13]  /*2430*/  ISETP.NE.AND P0, PT, R0, 0x3, PT ;  /* 0x000000030000780c */ /* 0x000fda0003f05270 */
[----:B------:R-:W-:Y:S05]  /*2440*/  @!P0 BRA `(.L_x_14316) ;  /* 0x0000000000148947 */ /* 0x000fea0003800000 */
[----:B------:R-:W-:-:S13]  /*2450*/  ISETP.NE.AND P0, PT, R0, 0x4, PT ;  /* 0x000000040000780c */ /* 0x000fda0003f05270 */
[----:B------:R-:W-:Y:S05]  /*2460*/  @P0 BRA `(.L_x_14313) ;  /* 0x0000000c00880947 */ /* 0x000fea0003800000 */
[----:B------:R-:W0:Y:S02]  /*2470*/  F2I.S64.F64.FLOOR R2, R2 ;  /* 0x0000000200027311 */ /* 0x000e240000305900 */
[----:B0-----:R0:W-:Y:S01]  /*2480*/  STG.E.64 desc[UR36][R16.64], R2 ;  /* 0x0000000210007986 */ /* 0x0011e2000c101b24 */
[----:B------:R-:W-:Y:S05]  /*2490*/  BRA `(.L_x_14314) ;  /* 0x0000000c00d47947 */ /* 0x000fea0003800000 */
.L_x_14316:
[----:B------:R-:W0:Y:S02]  /*24a0*/  F2I.F64.FLOOR R3, R2 ;  /* 0x0000000200037311 */ /* 0x000e240000305100 */
[----:B0-----:R1:W-:Y:S01]  /*24b0*/  STG.E desc[UR36][R16.64], R3 ;  /* 0x0000000310007986 */ /* 0x0013e2000c101924 */
[----:B------:R-:W-:Y:S05]  /*24c0*/  BRA `(.L_x_14314) ;  /* 0x0000000c00c87947 */ /* 0x000fea0003800000 */
.L_x_14315:
[----:B------:R-:W0:Y:S02]  /*24d0*/  F2I.F64.FLOOR R3, R2 ;  /* 0x0000000200037311 */ /* 0x000e240000305100 */
[----:B0-----:R2:W-:Y:S01]  /*24e0*/  STG.E.U16 desc[UR36][R16.64], R3 ;  /* 0x0000000310007986 */ /* 0x0015e2000c101524 */
[----:B------:R-:W-:Y:S05]  /*24f0*/  BRA `(.L_x_14314) ;  /* 0x0000000c00bc7947 */ /* 0x000fea0003800000 */
.L_x_14310:
        /* <DEDUP_REMOVED lines=13> */
.L_x_14318:
        /* <DEDUP_REMOVED lines=8> */
.L_x_14317:
        /* <DEDUP_REMOVED lines=14> */
.L_x_14320:
        /* <DEDUP_REMOVED lines=9> */
.L_x_14319:
[----:B------:R0:W-:Y:S01]  /*27c0*/  STG.E.64 desc[UR36][R16.64], R4 ;  /* 0x0000000410007986 */ /* 0x0001e2000c101b24 */
[----:B------:R-:W-:Y:S05]  /*27d0*/  BRA `(.L_x_14314) ;  /* 0x0000000c00047947 */ /* 0x000fea0003800000 */
.L_x_14309:
        /* <DEDUP_REMOVED lines=12> */
.L_x_14323:
[----:B------:R-:W-:-:S05]  /*28a0*/  CS2R R6, SRZ ;  /* 0x0000000000067805 */ /* 0x000fca000001ff00 */
[----:B------:R0:W-:Y:S01]  /*28b0*/  STG.E.128 desc[UR36][R16.64], R4 ;  /* 0x0000000410007986 */ /* 0x0001e2000c101d24 */
[----:B------:R-:W-:Y:S05]  /*28c0*/  BRA `(.L_x_14314) ;  /* 0x0000000800c87947 */ /* 0x000fea0003800000 */
.L_x_14322:
        /* <DEDUP_REMOVED lines=25> */
.L_x_14327:
[----:B------:R-:W-:Y:S05]  /*2a60*/  BSYNC B0 ;  /* 0x0000000000007941 */ /* 0x000fea0003800000 */
.L_x_14326:
[----:B------:R-:W-:-:S05]  /*2a70*/  LOP3.LUT R3, R0, R3, RZ, 0xfc, !PT ;  /* 0x0000000300037212 */ /* 0x000fca00078efcff */
[----:B------:R0:W-:Y:S01]  /*2a80*/  STG.E.U8 desc[UR36][R16.64], R3 ;  /* 0x0000000310007986 */ /* 0x0001e2000c101124 */
[----:B------:R-:W-:Y:S05]  /*2a90*/  BRA `(.L_x_14314) ;  /* 0x0000000800547947 */ /* 0x000fea0003800000 */
.L_x_14325:
        /* <DEDUP_REMOVED lines=17> */
.L_x_14329:
[----:B------:R-:W-:Y:S02]  /*2bb0*/  ISETP.GT.U32.AND P0, PT, R2, 0x7f800000, PT ;  /* 0x7f8000000200780c */ /* 0x000fe40003f04070 */
[----:B------:R-:W-:-:S04]  /*2bc0*/  MOV R0, 0x7f ;  /* 0x0000007f00007802 */ /* 0x000fc80000000f00 */
[----:B------:R-:W-:-:S07]  /*2bd0*/  SEL R0, R0, 0x7c, P0 ;  /* 0x0000007c00007807 */ /* 0x000fce0000000000 */
.L_x_14330:
[----:B------:R-:W-:Y:S05]  /*2be0*/  BSYNC B0 ;  /* 0x0000000000007941 */ /* 0x000fea0003800000 */
.L_x_14328:
[----:B------:R-:W-:-:S04]  /*2bf0*/  LOP3.LUT R2, R3, 0x80000000, RZ, 0xc0, !PT ;  /* 0x8000000003027812 */ /* 0x000fc800078ec0ff */
[----:B------:R-:W-:-:S04]  /*2c00*/  SHF.R.U32.HI R3, RZ, 0x18, R2 ;  /* 0x00000018ff037819 */ /* 0x000fc80000011602 */
[----:B------:R-:W-:-:S05]  /*2c10*/  LOP3.LUT R3, R0, R3, RZ, 0xfc, !PT ;  /* 0x0000000300037212 */ /* 0x000fca00078efcff */
[----:B------:R0:W-:Y:S01]  /*2c20*/  STG.E.U8 desc[UR36][R16.64], R3 ;  /* 0x0000000310007986 */ /* 0x0001e2000c101124 */
[----:B------:R-:W-:Y:S05]  /*2c30*/  BRA `(.L_x_14314) ;  /* 0x0000000400ec7947 */ /* 0x000fea0003800000 */
.L_x_14324:
        /* <DEDUP_REMOVED lines=8> */
.L_x_14321:
        /* <DEDUP_REMOVED lines=8> */
[----:B------:R-:W0:Y:S02]  /*2d40*/  F2I.U32.F64.FLOOR R3, R2 ;  /* 0x0000000200037311 */ /* 0x000e240000305000 */
[----:B0-----:R0:W-:Y:S01]  /*2d50*/  STG.E.U16 desc[UR36][R16.64], R3 ;  /* 0x0000000310007986 */ /* 0x0011e2000c101524 */
[----:B------:R-:W-:Y:S05]  /*2d60*/  BRA `(.L_x_14314) ;  /* 0x0000000400a07947 */ /* 0x000fea0003800000 */
.L_x_14333:
        /* <DEDUP_REMOVED lines=21> */
.L_x_14336:
[----:B------:R-:W-:-:S04]  /*2ec0*/  LOP3.LUT R2, R3, 0x80000000, RZ, 0xc0, !PT ;  /* 0x8000000003027812 */ /* 0x000fc800078ec0ff */
[----:B------:R-:W-:-:S04]  /*2ed0*/  SHF.R.U32.HI R3, RZ, 0x18, R2 ;  /* 0x00000018ff037819 */ /* 0x000fc80000011602 */
[----:B------:R-:W-:-:S04]  /*2ee0*/  LOP3.LUT R0, R0, R3, RZ, 0xfc, !PT ;  /* 0x0000000300007212 */ /* 0x000fc800078efcff */
[----:B------:R-:W-:-:S07]  /*2ef0*/  PRMT R8, R0, 0x7610, R8 ;  /* 0x0000761000087816 */ /* 0x000fce0000000008 */
.L_x_14335:
[----:B------:R-:W-:Y:S05]  /*2f00*/  BSYNC B0 ;  /* 0x0000000000007941 */ /* 0x000fea0003800000 */
.L_x_14334:
[----:B------:R0:W-:Y:S01]  /*2f10*/  STG.E.U8 desc[UR36][R16.64], R8 ;  /* 0x0000000810007986 */ /* 0x0001e2000c101124 */
[----:B------:R-:W-:Y:S05]  /*2f20*/  BRA `(.L_x_14314) ;  /* 0x0000000400307947 */ /* 0x000fea0003800000 */
.L_x_14332:
        /* <DEDUP_REMOVED lines=21> */
.L_x_14339:
[----:B------:R-:W-:-:S04]  /*3080*/  LOP3.LUT R2, R3, 0x80000000, RZ, 0xc0, !PT ;  /* 0x8000000003027812 */ /* 0x000fc800078ec0ff */
[----:B------:R-:W-:-:S04]  /*3090*/  SHF.R.U32.HI R3, RZ, 0x18, R2 ;  /* 0x00000018ff037819 */ /* 0x000fc80000011602 */
[----:B------:R-:W-:-:S04]  /*30a0*/  LOP3.LUT R0, R0, R3, RZ, 0xfc, !PT ;  /* 0x0000000300007212 */ /* 0x000fc800078efcff */
[----:B------:R-:W-:-:S07]  /*30b0*/  PRMT R8, R0, 0x7610, R8 ;  /* 0x0000761000087816 */ /* 0x000fce0000000008 */
.L_x_14338:
[----:B------:R-:W-:Y:S05]  /*30c0*/  BSYNC B0 ;  /* 0x0000000000007941 */ /* 0x000fea0003800000 */
.L_x_14337:
[----:B------:R0:W-:Y:S01]  /*30d0*/  STG.E.U8 desc[UR36][R16.64], R8 ;  /* 0x0000000810007986 */ /* 0x0001e2000c101124 */
[----:B------:R-:W-:Y:S05]  /*30e0*/  BRA `(.L_x_14314) ;  /* 0x0000000000c07947 */ /* 0x000fea0003800000 */
.L_x_14331:
        /* <DEDUP_REMOVED lines=26> */
.L_x_14313:
        /* <DEDUP_REMOVED lines=16> */
.L_x_14342:
[----:B------:R-:W-:Y:S05]  /*3390*/  BRA `(.L_x_14314) ;  /* 0x0000000000147947 */ /* 0x000fea0003800000 */
.L_x_14341:
[----:B------:R-:W0:Y:S02]  /*33a0*/  F2I.U64.F64.FLOOR R2, R2 ;  /* 0x0000000200027311 */ /* 0x000e240000305800 */
[----:B0-----:R0:W-:Y:S01]  /*33b0*/  STG.E.64 desc[UR36][R16.64], R2 ;  /* 0x0000000210007986 */ /* 0x0011e2000c101b24 */
[----:B------:R-:W-:Y:S05]  /*33c0*/  BRA `(.L_x_14314) ;  /* 0x0000000000087947 */ /* 0x000fea0003800000 */
.L_x_14340:
[----:B------:R-:W0:Y:S02]  /*33d0*/  F2I.U32.F64.FLOOR R3, R2 ;  /* 0x0000000200037311 */ /* 0x000e240000305000 */
[----:B0-----:R0:W-:Y:S02]  /*33e0*/  STG.E desc[UR36][R16.64], R3 ;  /* 0x0000000310007986 */ /* 0x0011e4000c101924 */
.L_x_14314:
[----:B------:R-:W-:-:S04]  /*33f0*/  IMAD R18, R23, 0x200, R18 ;  /* 0x0000020017127824 */ /* 0x000fc800078e0212 */
[----:B------:R-:W-:-:S07]  /*3400*/  VIADD R19, R18, 0x80 ;  /* 0x0000008012137836 */ /* 0x000fce0000000000 */
.L_x_14274:
[----:B------:R-:W-:Y:S05]  /*3410*/  BSYNC B6 ;  /* 0x0000000000067941 */ /* 0x000fea0003800000 */
.L_x_14273:
        /* <DEDUP_REMOVED lines=307> */
.L_x_14345:
        /* <DEDUP_REMOVED lines=21> */
.L_x_14349:
[----:B------:R-:W2:Y:S02]  /*48a0*/  LDG.E.U8 R2, desc[UR36][R4.64] ;  /* 0x0000002404027981 */ /* 0x000ea4000c1e1100 */
[----:B--2---:R-:W0:Y:S01]  /*48b0*/  I2F.F64.U16 R2, R2 ;  /* 0x0000000200027312 */ /* 0x004e220000101800 */
[----:B------:R-:W-:Y:S05]  /*48c0*/  BRA `(.L_x_14351) ;  /* 0x0000000c00707947 */ /* 0x000fea0003800000 */
.L_x_14348:
        /* <DEDUP_REMOVED lines=9> */
.L_x_14353:
[----:B------:R-:W2:Y:S02]  /*4960*/  LDG.E R2, desc[UR36][R4.64] ;  /* 0x0000002404027981 */ /* 0x000ea4000c1e1900 */
[----:B--2---:R-:W0:Y:S01]  /*4970*/  I2F.F64 R2, R2 ;  /* 0x0000000200027312 */ /* 0x004e220000201c00 */
[----:B------:R-:W-:Y:S05]  /*4980*/  BRA `(.L_x_14351) ;  /* 0x0000000c00407947 */ /* 0x000fea0003800000 */
.L_x_14352:
[----:B------:R-:W2:Y:S02]  /*4990*/  LDG.E.U16 R2, desc[UR36][R4.64] ;  /* 0x0000002404027981 */ /* 0x000ea4000c1e1500 */
[----:B--2---:R-:W0:Y:S01]  /*49a0*/  I2F.F64.S16 R2, R2 ;  /* 0x0000000200027312 */ /* 0x004e220000101c00 */
[----:B------:R-:W-:Y:S05]  /*49b0*/  BRA `(.L_x_14351) ;  /* 0x0000000c00347947 */ /* 0x000fea0003800000 */
.L_x_14347:
        /* <DEDUP_REMOVED lines=10> */
.L_x_14355:
[----:B------:R-:W2:Y:S02]  /*4a60*/  LDG.E.U16 R0, desc[UR36][R4.64] ;  /* 0x0000002404007981 */ /* 0x000ea4000c1e1500 */
[----:B--2---:R-:W-:-:S05]  /*4a70*/  HADD2.F32 R0, -RZ, R0.H0_H0 ;  /* 0x20000000ff007230 */ /* 0x004fca0000004100 */
[----:B------:R-:W-:-:S04]  /*4a80*/  FMUL.FTZ R0, R0, 1 ;  /* 0x3f80000000007820 */ /* 0x000fc80000410000 */
[----:B------:R0:W1:Y:S01]  /*4a90*/  F2F.F64.F32 R2, R0 ;  /* 0x0000000000027310 */ /* 0x0000620000201800 */
[----:B------:R-:W-:Y:S05]  /*4aa0*/  BRA `(.L_x_14351) ;  /* 0x0000000800f87947 */ /* 0x000fea0003800000 */
.L_x_14354:
        /* <DEDUP_REMOVED lines=10> */
.L_x_14357:
[----:B------:R-:W2:Y:S02]  /*4b50*/  LDG.E.U16 R4, desc[UR36][R4.64] ;  /* 0x0000002404047981 */ /* 0x000ea4000c1e1500 */
[----:B--2---:R-:W-:-:S05]  /*4b60*/  HADD2.F32 R0, -RZ, R4.H0_H0 ;  /* 0x20000004ff007230 */ /* 0x004fca0000004100 */
[----:B------:R-:W-:-:S04]  /*4b70*/  FMUL.FTZ R0, R0, 1 ;  /* 0x3f80000000007820 */ /* 0x000fc80000410000 */
[----:B------:R0:W1:Y:S01]  /*4b80*/  F2F.F64.F32 R2, R0 ;  /* 0x0000000000027310 */ /* 0x0000620000201800 */
[----:B------:R-:W-:Y:S05]  /*4b90*/  BRA `(.L_x_14351) ;  /* 0x0000000800bc7947 */ /* 0x000fea0003800000 */
.L_x_14356:
[----:B------:R0:W5:Y:S01]  /*4ba0*/  LDG.E.64 R2, desc[UR36][R4.64] ;  /* 0x0000002404027981 */ /* 0x000162000c1e1b00 */
[----:B------:R-:W-:Y:S05]  /*4bb0*/  BRA `(.L_x_14351) ;  /* 0x0000000800b47947 */ /* 0x000fea0003800000 */
.L_x_14346:
        /* <DEDUP_REMOVED lines=13> */
.L_x_14360:
[----:B------:R0:W5:Y:S01]  /*4c90*/  LDG.E.64 R2, desc[UR36][R4.64] ;  /* 0x0000002404027981 */ /* 0x000162000c1e1b00 */
[----:B------:R-:W-:Y:S05]  /*4ca0*/  BRA `(.L_x_14351) ;  /* 0x0000000800787947 */ /* 0x000fea0003800000 */
.L_x_14359:
        /* <DEDUP_REMOVED lines=28> */
.L_x_14362:
        /* <DEDUP_REMOVED lines=15> */
.L_x_14361:
[----:B------:R-:W2:Y:S02]  /*4f60*/  LDG.E.U16 R0, desc[UR36][R4.64] ;  /* 0x0000002404007981 */ /* 0x000ea4000c1e1500 */
[----:B--2---:R-:W-:-:S04]  /*4f70*/  IMAD.U32 R0, R0, 0x10000, RZ ;  /* 0x0001000000007824 */ /* 0x004fc800078e00ff */
[----:B------:R-:W-:-:S04]  /*4f80*/  FMUL.FTZ R0, R0, 1 ;  /* 0x3f80000000007820 */ /* 0x000fc80000410000 */
[----:B------:R0:W1:Y:S01]  /*4f90*/  F2F.F64.F32 R2, R0 ;  /* 0x0000000000027310 */ /* 0x0000620000201800 */
[----:B------:R-:W-:Y:S05]  /*4fa0*/  BRA `(.L_x_14351) ;  /* 0x0000000400b87947 */ /* 0x000fea0003800000 */
.L_x_14358:
        /* <DEDUP_REMOVED lines=11> */
.L_x_14365:
        /* <DEDUP_REMOVED lines=21> */
.L_x_14369:
[----:B------:R-:W-:Y:S05]  /*51b0*/  BSYNC B1 ;  /* 0x0000000000017941 */ /* 0x000fea0003800000 */
.L_x_14368:
[----:B------:R-:W-:Y:S01]  /*51c0*/  LEA R3, R0, 0x3b800000, 0x17 ;  /* 0x3b80000000037811 */ /* 0x000fe200078eb8ff */
[----:B------:R-:W-:-:S05]  /*51d0*/  IMAD.SHL.U32 R0, R2, 0x100000, RZ ;  /* 0x0010000002007824 */ /* 0x000fca00078e00ff */
[----:B------:R-:W-:-:S07]  /*51e0*/  LOP3.LUT R0, R3, R0, R4, 0xfe, !PT ;  /* 0x0000000003007212 */ /* 0x000fce00078efe04 */
.L_x_14367:
[----:B------:R-:W-:Y:S05]  /*51f0*/  BSYNC B0 ;  /* 0x0000000000007941 */ /* 0x000fea0003800000 */
.L_x_14366:
[----:B------:R-:W-:-:S04]  /*5200*/  FMUL.FTZ R0, R0, 1 ;  /* 0x3f80000000007820 */ /* 0x000fc80000410000 */
[----:B------:R1:W2:Y:S01]  /*5210*/  F2F.F64.F32 R2, R0 ;  /* 0x0000000000027310 */ /* 0x0002a20000201800 */
[----:B------:R-:W-:Y:S05]  /*5220*/  BRA `(.L_x_14351) ;  /* 0x0000000400187947 */ /* 0x000fea0003800000 */
.L_x_14364:
        /* <DEDUP_REMOVED lines=21> */
.L_x_14373:
[----:B------:R-:W-:Y:S05]  /*5380*/  BSYNC B1 ;  /* 0x0000000000017941 */ /* 0x000fea0003800000 */
.L_x_14372:
[----:B------:R-:W-:Y:S01]  /*5390*/  LEA R3, R0, 0x37800000, 0x17 ;  /* 0x3780000000037811 */ /* 0x000fe200078eb8ff */
[----:B------:R-:W-:-:S05]  /*53a0*/  IMAD.SHL.U32 R0, R2, 0x200000, RZ ;  /* 0x0020000002007824 */ /* 0x000fca00078e00ff */
[----:B------:R-:W-:-:S07]  /*53b0*/  LOP3.LUT R0, R3, R0, R4, 0xfe, !PT ;  /* 0x0000000003007212 */ /* 0x000fce00078efe04 */
.L_x_14371:
[----:B------:R-:W-:Y:S05]  /*53c0*/  BSYNC B0 ;  /* 0x0000000000007941 */ /* 0x000fea0003800000 */
.L_x_14370:
[----:B------:R-:W-:-:S04]  /*53d0*/  FMUL.FTZ R0, R0, 1 ;  /* 0x3f80000000007820 */ /* 0x000fc80000410000 */
[----:B------:R3:W4:Y:S01]  /*53e0*/  F2F.F64.F32 R2, R0 ;  /* 0x0000000000027310 */ /* 0x0007220000201800 */
[----:B------:R-:W-:Y:S05]  /*53f0*/  BRA `(.L_x_14351) ;  /* 0x0000000000a47947 */ /* 0x000fea0003800000 */
.L_x_14363:
        /* <DEDUP_REMOVED lines=14> */
.L_x_14377:
[----:B------:R-:W-:Y:S05]  /*54e0*/  BSYNC B0 ;  /* 0x0000000000007941 */ /* 0x000fea0003800000 */
.L_x_14376:
[----:B------:R-:W-:-:S04]  /*54f0*/  FMUL.FTZ R0, R0, 1 ;  /* 0x3f80000000007820 */ /* 0x000fc80000410000 */
[----:B------:R0:W1:Y:S01]  /*5500*/  F2F.F64.F32 R2, R0 ;  /* 0x0000000000027310 */ /* 0x0000620000201800 */
[----:B------:R-:W-:Y:S05]  /*5510*/  BRA `(.L_x_14351) ;  /* 0x00000000005c7947 */ /* 0x000fea0003800000 */
.L_x_14350:
        /* <DEDUP_REMOVED lines=16> */
.L_x_14378:
[----:B------:R-:W-:Y:S01]  /*5620*/  CS2R R2, SRZ ;  /* 0x0000000000027805 */ /* 0x000fe2000001ff00 */
[----:B------:R-:W-:Y:S06]  /*5630*/  BRA `(.L_x_14351) ;  /* 0x0000000000147947 */ /* 0x000fec0003800000 */
.L_x_14375:
[----:B------:R-:W2:Y:S02]  /*5640*/  LDG.E.64 R2, desc[UR36][R4.64] ;  /* 0x0000002404027981 */ /* 0x000ea4000c1e1b00 */
[----:B--2---:R-:W0:Y:S01]  /*5650*/  I2F.F64.U64 R2, R2 ;  /* 0x0000000200027312 */ /* 0x004e220000301800 */
[----:B------:R-:W-:Y:S05]  /*5660*/  BRA `(.L_x_14351) ;  /* 0x0000000000087947 */ /* 0x000fea0003800000 */
.L_x_14374:
[----:B------:R-:W2:Y:S02]  /*5670*/  LDG.E R2, desc[UR36][R4.64] ;  /* 0x0000002404027981 */ /* 0x000ea4000c1e1900 */
[----:B--2---:R-:W0:Y:S02]  /*5680*/  I2F.F64.U32 R2, R2 ;  /* 0x0000000200027312 */ /* 0x004e240000201800 */
.L_x_14351:
        /* <DEDUP_REMOVED lines=16> */
.L_x_14382:
[----:B------:R-:W0:Y:S02]  /*5790*/  F2I.S64.F64.FLOOR R2, R2 ;  /* 0x0000000200027311 */ /* 0x000e240000305900 */
[----:B0-----:R-:W-:-:S05]  /*57a0*/  MOV R5, R2 ;  /* 0x0000000200057202 */ /* 0x001fca0000000f00 */
[----:B------:R0:W-:Y:S01]  /*57b0*/  STG.E.U8 desc[UR36][R16.64], R5 ;  /* 0x0000000510007986 */ /* 0x0001e2000c101124 */
[----:B------:R-:W-:Y:S05]  /*57c0*/  BRA `(.L_x_14384) ;  /* 0x0000000c00f87947 */ /* 0x000fea0003800000 */
.L_x_14381:
        /* <DEDUP_REMOVED lines=9> */
.L_x_14386:
[----:B------:R-:W0:Y:S02]  /*5860*/  F2I.F64.FLOOR R3, R2 ;  /* 0x0000000200037311 */ /* 0x000e240000305100 */
[----:B0-----:R0:W-:Y:S01]  /*5870*/  STG.E desc[UR36][R16.64], R3 ;  /* 0x0000000310007986 */ /* 0x0011e2000c101924 */
[----:B------:R-:W-:Y:S05]  /*5880*/  BRA `(.L_x_14384) ;  /* 0x0000000c00c87947 */ /* 0x000fea0003800000 */
.L_x_14385:
[----:B------:R-:W0:Y:S02]  /*5890*/  F2I.F64.FLOOR R3, R2 ;  /* 0x0000000200037311 */ /* 0x000e240000305100 */
[----:B0-----:R0:W-:Y:S01]  /*58a0*/  STG.E.U16 desc[UR36][R16.64], R3 ;  /* 0x0000000310007986 */ /* 0x0011e2000c101524 */
[----:B------:R-:W-:Y:S05]  /*58b0*/  BRA `(.L_x_14384) ;  /* 0x0000000c00bc7947 */ /* 0x000fea0003800000 */
.L_x_14380:
        /* <DEDUP_REMOVED lines=13> */
.L_x_14388:
        /* <DEDUP_REMOVED lines=8> */
.L_x_14387:
        /* <DEDUP_REMOVED lines=14> */
.L_x_14390:
        /* <DEDUP_REMOVED lines=9> */
.L_x_14389:
[----:B------:R0:W-:Y:S01]  /*5b80*/  STG.E.64 desc[UR36][R16.64], R4 ;  /* 0x0000000410007986 */ /* 0x0001e2000c101b24 */
[----:B------:R-:W-:Y:S05]  /*5b90*/  BRA `(.L_x_14384) ;  /* 0x0000000c00047947 */ /* 0x000fea0003800000 */
.L_x_14379:
        /* <DEDUP_REMOVED lines=12> */
.L_x_14393:
[----:B------:R-:W-:-:S05]  /*5c60*/  CS2R R6, SRZ ;  /* 0x0000000000067805 */ /* 0x000fca000001ff00 */
[----:B------:R0:W-:Y:S01]  /*5c70*/  STG.E.128 desc[UR36][R16.64], R4 ;  /* 0x0000000410007986 */ /* 0x0001e2000c101d24 */
[----:B------:R-:W-:Y:S05]  /*5c80*/  BRA `(.L_x_14384) ;  /* 0x0000000800c87947 */ /* 0x000fea0003800000 */
.L_x_14392:
        /* <DEDUP_REMOVED lines=25> */
.L_x_14397:
[----:B------:R-:W-:Y:S05]  /*5e20*/  BSYNC B0 ;  /* 0x0000000000007941 */ /* 0x000fea0003800000 */
.L_x_14396:
[----:B------:R-:W-:-:S05]  /*5e30*/  LOP3.LUT R3, R0, R3, RZ, 0xfc, !PT ;  /* 0x0000000300037212 */ /* 0x000fca00078efcff */
[----:B------:R0:W-:Y:S01]  /*5e40*/  STG.E.U8 desc[UR36][R16.64], R3 ;  /* 0x0000000310007986 */ /* 0x0001e2000c101124 */
[----:B------:R-:W-:Y:S05]  /*5e50*/  BRA `(.L_x_14384) ;  /* 0x0000000800547947 */ /* 0x000fea0003800000 */
.L_x_14395:
        /* <DEDUP_REMOVED lines=17> */
.L_x_14399:
[----:B------:R-:W-:Y:S01]  /*5f70*/  IMAD.MOV.U32 R0, RZ, RZ, 0x7f ;  /* 0x0000007fff007424 */ /* 0x000fe200078e00ff */
[----:B------:R-:W-:-:S04]  /*5f80*/  ISETP.GT.U32.AND P0, PT, R2, 0x7f800000, PT ;  /* 0x7f8000000200780c */ /* 0x000fc80003f04070 */
[----:B------:R-:W-:-:S09]  /*5f90*/  SEL R0, R0, 0x7c, P0 ;  /* 0x0000007c00007807 */ /* 0x000fd20000000000 */
.L_x_14400:
[----:B------:R-:W-:Y:S05]  /*5fa0*/  BSYNC B0 ;  /* 0x0000000000007941 */ /* 0x000fea0003800000 */
.L_x_14398:
[----:B------:R-:W-:-:S04]  /*5fb0*/  LOP3.LUT R2, R3, 0x80000000, RZ, 0xc0, !PT ;  /* 0x8000000003027812 */ /* 0x000fc800078ec0ff */
[----:B------:R-:W-:-:S04]  /*5fc0*/  SHF.R.U32.HI R3, RZ, 0x18, R2 ;  /* 0x00000018ff037819 */ /* 0x000fc80000011602 */
[----:B------:R-:W-:-:S05]  /*5fd0*/  LOP3.LUT R3, R0, R3, RZ, 0xfc, !PT ;  /* 0x0000000300037212 */ /* 0x000fca00078efcff */
[----:B------:R0:W-:Y:S01]  /*5fe0*/  STG.E.U8 desc[UR36][R16.64], R3 ;  /* 0x0000000310007986 */ /* 0x0001e2000c101124 */
[----:B------:R-:W-:Y:S05]  /*5ff0*/  BRA `(.L_x_14384) ;  /* 0x0000000400ec7947 */ /* 0x000fea0003800000 */
.L_x_14394:
        /* <DEDUP_REMOVED lines=8> */
.L_x_14391:
        /* <DEDUP_REMOVED lines=11> */
.L_x_14403:
        /* <DEDUP_REMOVED lines=21> */
.L_x_14406:
[----:B------:R-:W-:-:S04]  /*6280*/  LOP3.LUT R2, R3, 0x80000000, RZ, 0xc0, !PT ;  /* 0x8000000003027812 */ /* 0x000fc800078ec0ff */
[----:B------:R-:W-:-:S04]  /*6290*/  SHF.R.U32.HI R3, RZ, 0x18, R2 ;  /* 0x00000018ff037819 */ /* 0x000fc80000011602 */
[----:B------:R-:W-:-:S04]  /*62a0*/  LOP3.LUT R0, R0, R3, RZ, 0xfc, !PT ;  /* 0x0000000300007212 */ /* 0x000fc800078efcff */
[----:B------:R-:W-:-:S07]  /*62b0*/  PRMT R8, R0, 0x7610, R8 ;  /* 0x0000761000087816 */ /* 0x000fce0000000008 */
.L_x_14405:
[----:B------:R-:W-:Y:S05]  /*62c0*/  BSYNC B0 ;  /* 0x0000000000007941 */ /* 0x000fea0003800000 */
.L_x_14404:
[----:B------:R3:W-:Y:S01]  /*62d0*/  STG.E.U8 desc[UR36][R16.64], R8 ;  /* 0x0000000810007986 */ /* 0x0007e2000c101124 */
[----:B------:R-:W-:Y:S05]  /*62e0*/  BRA `(.L_x_14384) ;  /* 0x0000000400307947 */ /* 0x000fea0003800000 */
.L_x_14402:
        /* <DEDUP_REMOVED lines=21> */
.L_x_14409:
[----:B------:R-:W-:-:S04]  /*6440*/  LOP3.LUT R2, R3, 0x80000000, RZ, 0xc0, !PT ;  /* 0x8000000003027812 */ /* 0x000fc800078ec0ff */
[----:B------:R-:W-:-:S04]  /*6450*/  SHF.R.U32.HI R3, RZ, 0x18, R2 ;  /* 0x00000018ff037819 */ /* 0x000fc80000011602 */
[----:B------:R-:W-:-:S04]  /*6460*/  LOP3.LUT R0, R0, R3, RZ, 0xfc, !PT ;  /* 0x0000000300007212 */ /* 0x000fc800078efcff */
[----:B------:R-:W-:-:S07]  /*6470*/  PRMT R8, R0, 0x7610, R8 ;  /* 0x0000761000087816 */ /* 0x000fce0000000008 */
.L_x_14408:
[----:B------:R-:W-:Y:S05]  /*6480*/  BSYNC B0 ;  /* 0x0000000000007941 */ /* 0x000fea0003800000 */
.L_x_14407:
[----:B------:R0:W-:Y:S01]  /*6490*/  STG.E.U8 desc[UR36][R16.64], R8 ;  /* 0x0000000810007986 */ /* 0x0001e2000c101124 */
[----:B------:R-:W-:Y:S05]  /*64a0*/  BRA `(.L_x_14384) ;  /* 0x0000000000c07947 */ /* 0x000fea0003800000 */
.L_x_14401:
        /* <DEDUP_REMOVED lines=26> */
.L_x_14383:
        /* <DEDUP_REMOVED lines=16> */
.L_x_14412:
[----:B------:R-:W-:Y:S05]  /*6750*/  BRA `(.L_x_14384) ;  /* 0x0000000000147947 */ /* 0x000fea0003800000 */
.L_x_14411:
[----:B------:R-:W0:Y:S02]  /*6760*/  F2I.U64.F64.FLOOR R2, R2 ;  /* 0x0000000200027311 */ /* 0x000e240000305800 */
[----:B0-----:R2:W-:Y:S01]  /*6770*/  STG.E.64 desc[UR36][R16.64], R2 ;  /* 0x0000000210007986 */ /* 0x0015e2000c101b24 */
[----:B------:R-:W-:Y:S05]  /*6780*/  BRA `(.L_x_14384) ;  /* 0x0000000000087947 */ /* 0x000fea0003800000 */
.L_x_14410:
[----:B------:R-:W0:Y:S02]  /*6790*/  F2I.U32.F64.FLOOR R3, R2 ;  /* 0x0000000200037311 */ /* 0x000e240000305000 */
[----:B0-----:R0:W-:Y:S02]  /*67a0*/  STG.E desc[UR36][R16.64], R3 ;  /* 0x0000000310007986 */ /* 0x0011e4000c101924 */
.L_x_14384:
[----:B------:R-:W-:-:S07]  /*67b0*/  VIADD R19, R19, 0x80 ;  /* 0x0000008013137836 */ /* 0x000fce0000000000 */
.L_x_14344:
[----:B------:R-:W-:Y:S05]  /*67c0*/  BSYNC B6 ;  /* 0x0000000000067941 */ /* 0x000fea0003800000 */
.L_x_14343:
        /* <DEDUP_REMOVED lines=307> */
.L_x_14415:
        /* <DEDUP_REMOVED lines=21> */
.L_x_14419:
[----:B------:R-:W2:Y:S02]  /*7c50*/  LDG.E.U8 R2, desc[UR36][R4.64] ;  /* 0x0000002404027981 */ /* 0x000ea4000c1e1100 */
[----:B--2---:R-:W0:Y:S01]  /*7c60*/  I2F.F64.U16 R2, R2 ;  /* 0x0000000200027312 */ /* 0x004e220000101800 */
[----:B------:R-:W-:Y:S05]  /*7c70*/  BRA `(.L_x_14421) ;  /* 0x0000000c00707947 */ /* 0x000fea0003800000 */
.L_x_14418:
        /* <DEDUP_REMOVED lines=9> */
.L_x_14423:
[----:B------:R-:W2:Y:S02]  /*7d10*/  LDG.E R2, desc[UR36][R4.64] ;  /* 0x0000002404027981 */ /* 0x000ea4000c1e1900 */
[----:B--2---:R-:W0:Y:S01]  /*7d20*/  I2F.F64 R2, R2 ;  /* 0x0000000200027312 */ /* 0x004e220000201c00 */
[----:B------:R-:W-:Y:S05]  /*7d30*/  BRA `(.L_x_14421) ;  /* 0x0000000c00407947 */ /* 0x000fea0003800000 */
.L_x_14422:
[----:B------:R-:W2:Y:S02]  /*7d40*/  LDG.E.U16 R2, desc[UR36][R4.64] ;  /* 0x0000002404027981 */ /* 0x000ea4000c1e1500 */
[----:B--2---:R-:W0:Y:S01]  /*7d50*/  I2F.F64.S16 R2, R2 ;  /* 0x0000000200027312 */ /* 0x004e220000101c00 */
[----:B------:R-:W-:Y:S05]  /*7d60*/  BRA `(.L_x_14421) ;  /* 0x0000000c00347947 */ /* 0x000fea0003800000 */
.L_x_14417:
        /* <DEDUP_REMOVED lines=10> */
.L_x_14425:
[----:B------:R-:W2:Y:S02]  /*7e10*/  LDG.E.U16 R0, desc[UR36][R4.64] ;  /* 0x0000002404007981 */ /* 0x000ea4000c1e1500 */
[----:B--2---:R-:W-:-:S05]  /*7e20*/  HADD2.F32 R0, -RZ, R0.H0_H0 ;  /* 0x20000000ff007230 */ /* 0x004fca0000004100 */
[----:B------:R-:W-:-:S04]  /*7e30*/  FMUL.FTZ R0, R0, 1 ;  /* 0x3f80000000007820 */ /* 0x000fc80000410000 */
[----:B------:R0:W1:Y:S01]  /*7e40*/  F2F.F64.F32 R2, R0 ;  /* 0x0000000000027310 */ /* 0x0000620000201800 */
[----:B------:R-:W-:Y:S05]  /*7e50*/  BRA `(.L_x_14421) ;  /* 0x0000000800f87947 */ /* 0x000fea0003800000 */
.L_x_14424:
        /* <DEDUP_REMOVED lines=10> */
.L_x_14427:
[----:B------:R-:W2:Y:S02]  /*7f00*/  LDG.E.U16 R4, desc[UR36][R4.64] ;  /* 0x0000002404047981 */ /* 0x000ea4000c1e1500 */
[----:B--2---:R-:W-:-:S05]  /*7f10*/  HADD2.F32 R0, -RZ, R4.H0_H0 ;  /* 0x20000004ff007230 */ /* 0x004fca0000004100 */
[----:B------:R-:W-:-:S04]  /*7f20*/  FMUL.FTZ R0, R0, 1 ;  /* 0x3f80000000007820 */ /* 0x000fc80000410000 */
[----:B------:R0:W1:Y:S01]  /*7f30*/  F2F.F64.F32 R2, R0 ;  /* 0x0000000000027310 */ /* 0x0000620000201800 */
[----:B------:R-:W-:Y:S05]  /*7f40*/  BRA `(.L_x_14421) ;  /* 0x0000000800bc7947 */ /* 0x000fea0003800000 */
.L_x_14426:
[----:B------:R0:W5:Y:S01]  /*7f50*/  LDG.E.64 R2, desc[UR36][R4.64] ;  /* 0x0000002404027981 */ /* 0x000162000c1e1b00 */
[----:B------:R-:W-:Y:S05]  /*7f60*/  BRA `(.L_x_14421) ;  /* 0x0000000800b47947 */ /* 0x000fea0003800000 */
.L_x_14416:
        /* <DEDUP_REMOVED lines=13> */
.L_x_14430:
[----:B------:R0:W5:Y:S01]  /*8040*/  LDG.E.64 R2, desc[UR36][R4.64] ;  /* 0x0000002404027981 */ /* 0x000162000c1e1b00 */
[----:B------:R-:W-:Y:S05]  /*8050*/  BRA `(.L_x_14421) ;  /* 0x0000000800787947 */ /* 0x000fea0003800000 */
.L_x_14429:
        /* <DEDUP_REMOVED lines=28> */
.L_x_14432:
        /* <DEDUP_REMOVED lines=15> */
.L_x_14431:
[----:B------:R-:W2:Y:S02]  /*8310*/  LDG.E.U16 R0, desc[UR36][R4.64] ;  /* 0x0000002404007981 */ /* 0x000ea4000c1e1500 */
[----:B--2---:R-:W-:-:S04]  /*8320*/  IMAD.U32 R0, R0, 0x10000, RZ ;  /* 0x0001000000007824 */ /* 0x004fc800078e00ff */
[----:B------:R-:W-:-:S04]  /*8330*/  FMUL.FTZ R0, R0, 1 ;  /* 0x3f80000000007820 */ /* 0x000fc80000410000 */
[----:B------:R0:W1:Y:S01]  /*8340*/  F2F.F64.F32 R2, R0 ;  /* 0x0000000000027310 */ /* 0x0000620000201800 */
[----:B------:R-:W-:Y:S05]  /*8350*/  BRA `(.L_x_14421) ;  /* 0x0000000400b87947 */ /* 0x000fea0003800000 */
.L_x_14428:
        /* <DEDUP_REMOVED lines=11> */
.L_x_14435:
        /* <DEDUP_REMOVED lines=21> */
.L_x_14439:
[----:B------:R-:W-:Y:S05]  /*8560*/  BSYNC B1 ;  /* 0x0000000000017941 */ /* 0x000fea0003800000 */
.L_x_14438:
[----:B------:R-:W-:Y:S01]  /*8570*/  LEA R3, R0, 0x3b800000, 0x17 ;  /* 0x3b80000000037811 */ /* 0x000fe200078eb8ff */
[----:B------:R-:W-:-:S05]  /*8580*/  IMAD.SHL.U32 R0, R2, 0x100000, RZ ;  /* 0x0010000002007824 */ /* 0x000fca00078e00ff */
[----:B------:R-:W-:-:S07]  /*8590*/  LOP3.LUT R0, R3, R0, R4, 0xfe, !PT ;  /* 0x0000000003007212 */ /* 0x000fce00078efe04 */
.L_x_14437:
[----:B------:R-:W-:Y:S05]  /*85a0*/  BSYNC B0 ;  /* 0x0000000000007941 */ /* 0x000fea0003800000 */
.L_x_14436:
[----:B------:R-:W-:-:S04]  /*85b0*/  FMUL.FTZ R0, R0, 1 ;  /* 0x3f80000000007820 */ /* 0x000fc80000410000 */
[----:B------:R1:W2:Y:S01]  /*85c0*/  F2F.F64.F32 R2, R0 ;  /* 0x0000000000027310 */ /* 0x0002a20000201800 */
[----:B------:R-:W-:Y:S05]  /*85d0*/  BRA `(.L_x_14421) ;  /* 0x0000000400187947 */ /* 0x000fea0003800000 */
.L_x_14434:
        /* <DEDUP_REMOVED lines=21> */
.L_x_14443:
[----:B------:R-:W-:Y:S05]  /*8730*/  BSYNC B1 ;  /* 0x0000000000017941 */ /* 0x000fea0003800000 */
.L_x_14442:
[----:B------:R-:W-:Y:S01]  /*8740*/  LEA R3, R0, 0x37800000, 0x17 ;  /* 0x3780000000037811 */ /* 0x000fe200078eb8ff */
[----:B------:R-:W-:-:S05]  /*8750*/  IMAD.SHL.U32 R0, R2, 0x200000, RZ ;  /* 0x0020000002007824 */ /* 0x000fca00078e00ff */
[----:B------:R-:W-:-:S07]  /*8760*/  LOP3.LUT R0, R3, R0, R4, 0xfe, !PT ;  /* 0x0000000003007212 */ /* 0x000fce00078efe04 */
.L_x_14441:
[----:B------:R-:W-:Y:S05]  /*8770*/  BSYNC B0 ;  /* 0x0000000000007941 */ /* 0x000fea0003800000 */
.L_x_14440:
[----:B------:R-:W-:-:S04]  /*8780*/  FMUL.FTZ R0, R0, 1 ;  /* 0x3f80000000007820 */ /* 0x000fc80000410000 */
[----:B------:R3:W4:Y:S01]  /*8790*/  F2F.F64.F32 R2, R0 ;  /* 0x0000000000027310 */ /* 0x0007220000201800 */
[----:B------:R-:W-:Y:S05]  /*87a0*/  BRA `(.L_x_14421) ;  /* 0x0000000000a47947 */ /* 0x000fea0003800000 */
.L_x_14433:
        /* <DEDUP_REMOVED lines=14> */
.L_x_14447:
[----:B------:R-:W-:Y:S05]  /*8890*/  BSYNC B0 ;  /* 0x0000000000007941 */ /* 0x000fea0003800000 */
.L_x_14446:
[----:B------:R-:W-:-:S04]  /*88a0*/  FMUL.FTZ R0, R0, 1 ;  /* 0x3f80000000007820 */ /* 0x000fc80000410000 */
[----:B------:R0:W1:Y:S01]  /*88b0*/  F2F.F64.F32 R2, R0 ;  /* 0x0000000000027310 */ /* 0x0000620000201800 */
[----:B------:R-:W-:Y:S05]  /*88c0*/  BRA `(.L_x_14421) ;  /* 0x00000000005c7947 */ /* 0x000fea0003800000 */
.L_x_14420:
        /* <DEDUP_REMOVED lines=16> */
.L_x_14448:
[----:B------:R-:W-:Y:S01]  /*89d0*/  CS2R R2, SRZ ;  /* 0x0000000000027805 */ /* 0x000fe2000001ff00 */
[----:B------:R-:W-:Y:S06]  /*89e0*/  BRA `(.L_x_14421) ;  /* 0x0000000000147947 */ /* 0x000fec0003800000 */
.L_x_14445:
[----:B------:R-:W2:Y:S02]  /*89f0*/  LDG.E.64 R2, desc[UR36][R4.64] ;  /* 0x0000002404027981 */ /* 0x000ea4000c1e1b00 */
[----:B--2---:R-:W0:Y:S01]  /*8a00*/  I2F.F64.U64 R2, R2 ;  /* 0x0000000200027312 */ /* 0x004e220000301800 */
[----:B------:R-:W-:Y:S05]  /*8a10*/  BRA `(.L_x_14421) ;  /* 0x0000000000087947 */ /* 0x000fea0003800000 */
.L_x_14444:
[----:B------:R-:W2:Y:S02]  /*8a20*/  LDG.E R2, desc[UR36][R4.64] ;  /* 0x0000002404027981 */ /* 0x000ea4000c1e1900 */
[----:B--2---:R-:W0:Y:S02]  /*8a30*/  I2F.F64.U32 R2, R2 ;  /* 0x0000000200027312 */ /* 0x004e240000201800 */
.L_x_14421:
        /* <DEDUP_REMOVED lines=16> */
.L_x_14452:
[----:B------:R-:W0:Y:S02]  /*8b40*/  F2I.S64.F64.FLOOR R2, R2 ;  /* 0x0000000200027311 */ /* 0x000e240000305900 */
[----:B0-----:R-:W-:-:S05]  /*8b50*/  IMAD.MOV.U32 R5, RZ, RZ, R2 ;  /* 0x000000ffff057224 */ /* 0x001fca00078e0002 */
[----:B------:R3:W-:Y:S01]  /*8b60*/  STG.E.U8 desc[UR36][R16.64], R5 ;  /* 0x0000000510007986 */ /* 0x0007e2000c101124 */
[----:B------:R-:W-:Y:S05]  /*8b70*/  BRA `(.L_x_14454) ;  /* 0x0000000c00f87947 */ /* 0x000fea0003800000 */
.L_x_14451:
        /* <DEDUP_REMOVED lines=9> */
.L_x_14456:
[----:B------:R-:W0:Y:S02]  /*8c10*/  F2I.F64.FLOOR R3, R2 ;  /* 0x0000000200037311 */ /* 0x000e240000305100 */
[----:B0-----:R2:W-:Y:S01]  /*8c20*/  STG.E desc[UR36][R16.64], R3 ;  /* 0x0000000310007986 */ /* 0x0015e2000c101924 */
[----:B------:R-:W-:Y:S05]  /*8c30*/  BRA `(.L_x_14454) ;  /* 0x0000000c00c87947 */ /* 0x000fea0003800000 */
.L_x_14455:
[----:B------:R-:W0:Y:S02]  /*8c40*/  F2I.F64.FLOOR R3, R2 ;  /* 0x0000000200037311 */ /* 0x000e240000305100 */
[----:B0-----:R0:W-:Y:S01]  /*8c50*/  STG.E.U16 desc[UR36][R16.64], R3 ;  /* 0x0000000310007986 */ /* 0x0011e2000c101524 */
[----:B------:R-:W-:Y:S05]  /*8c60*/  BRA `(.L_x_14454) ;  /* 0x0000000c00bc7947 */ /* 0x000fea0003800000 */
.L_x_14450:
        /* <DEDUP_REMOVED lines=13> */
.L_x_14458:
        /* <DEDUP_REMOVED lines=8> */
.L_x_14457:
        /* <DEDUP_REMOVED lines=14> */
.L_x_14460:
        /* <DEDUP_REMOVED lines=9> */
.L_x_14459:
[----:B------:R0:W-:Y:S01]  /*8f30*/  STG.E.64 desc[UR36][R16.64], R4 ;  /* 0x0000000410007986 */ /* 0x0001e2000c101b24 */
[----:B------:R-:W-:Y:S05]  /*8f40*/  BRA `(.L_x_14454) ;  /* 0x0000000c00047947 */ /* 0x000fea0003800000 */
.L_x_14449:
        /* <DEDUP_REMOVED lines=12> */
.L_x_14463:
[----:B------:R-:W-:-:S05]  /*9010*/  CS2R R6, SRZ ;  /* 0x0000000000067805 */ /* 0x000fca000001ff00 */
[----:B------:R0:W-:Y:S01]  /*9020*/  STG.E.128 desc[UR36][R16.64], R4 ;  /* 0x0000000410007986 */ /* 0x0001e2000c101d24 */
[----:B------:R-:W-:Y:S05]  /*9030*/  BRA `(.L_x_14454) ;  /* 0x0000000800c87947 */ /* 0x000fea0003800000 */
.L_x_14462:
        /* <DEDUP_REMOVED lines=25> */
.L_x_14467:
[----:B------:R-:W-:Y:S05]  /*91d0*/  BSYNC B0 ;  /* 0x0000000000007941 */ /* 0x000fea0003800000 */
.L_x_14466:
[----:B------:R-:W-:-:S05]  /*91e0*/  LOP3.LUT R3, R0, R3, RZ, 0xfc, !PT ;  /* 0x0000000300037212 */ /* 0x000fca00078efcff */
[----:B------:R0:W-:Y:S01]  /*91f0*/  STG.E.U8 desc[UR36][R16.64], R3 ;  /* 0x0000000310007986 */ /* 0x0001e2000c101124 */
[----:B------:R-:W-:Y:S05]  /*9200*/  BRA `(.L_x_14454) ;  /* 0x0000000800547947 */ /* 0x000fea0003800000 */
.L_x_14465:
        /* <DEDUP_REMOVED lines=17> */
.L_x_14469:
[----:B------:R-:W-:Y:S01]  /*9320*/  IMAD.MOV.U32 R0, RZ, RZ, 0x7f ;  /* 0x0000007fff007424 */ /* 0x000fe200078e00ff */
[----:B------:R-:W-:-:S04]  /*9330*/  ISETP.GT.U32.AND P0, PT, R2, 0x7f800000, PT ;  /* 0x7f8000000200780c */ /* 0x000fc80003f04070 */
[----:B------:R-:W-:-:S09]  /*9340*/  SEL R0, R0, 0x7c, P0 ;  /* 0x0000007c00007807 */ /* 0x000fd20000000000 */
.L_x_14470:
[----:B------:R-:W-:Y:S05]  /*9350*/  BSYNC B0 ;  /* 0x0000000000007941 */ /* 0x000fea0003800000 */
.L_x_14468:
[----:B------:R-:W-:-:S04]  /*9360*/  LOP3.LUT R2, R3, 0x80000000, RZ, 0xc0, !PT ;  /* 0x8000000003027812 */ /* 0x000fc800078ec0ff */
[----:B------:R-:W-:-:S04]  /*9370*/  SHF.R.U32.HI R3, RZ, 0x18, R2 ;  /* 0x00000018ff037819 */ /* 0x000fc80000011602 */
[----:B------:R-:W-:-:S05]  /*9380*/  LOP3.LUT R3, R0, R3, RZ, 0xfc, !PT ;  /* 0x0000000300037212 */ /* 0x000fca00078efcff */
[----:B------:R0:W-:Y:S01]  /*9390*/  STG.E.U8 desc[UR36][R16.64], R3 ;  /* 0x0000000310007986 */ /* 0x0001e2000c101124 */
[----:B------:R-:W-:Y:S05]  /*93a0*/  BRA `(.L_x_14454) ;  /* 0x0000000400ec7947 */ /* 0x000fea0003800000 */
.L_x_14464:
        /* <DEDUP_REMOVED lines=8> */
.L_x_14461:
        /* <DEDUP_REMOVED lines=11> */
.L_x_14473:
        /* <DEDUP_REMOVED lines=21> */
.L_x_14476:
[----:B------:R-:W-:-:S04]  /*9630*/  LOP3.LUT R2, R3, 0x80000000, RZ, 0xc0, !PT ;  /* 0x8000000003027812 */ /* 0x000fc800078ec0ff */
[----:B------:R-:W-:-:S04]  /*9640*/  SHF.R.U32.HI R3, RZ, 0x18, R2 ;  /* 0x00000018ff037819 */ /* 0x000fc80000011602 */
[----:B------:R-:W-:-:S04]  /*9650*/  LOP3.LUT R0, R0, R3, RZ, 0xfc, !PT ;  /* 0x0000000300007212 */ /* 0x000fc800078efcff */
[----:B------:R-:W-:-:S07]  /*9660*/  PRMT R8, R0, 0x7610, R8 ;  /* 0x0000761000087816 */ /* 0x000fce0000000008 */
.L_x_14475:
[----:B------:R-:W-:Y:S05]  /*9670*/  BSYNC B0 ;  /* 0x0000000000007941 */ /* 0x000fea0003800000 */
.L_x_14474:
[----:B------:R0:W-:Y:S01]  /*9680*/  STG.E.U8 desc[UR36][R16.64], R8 ;  /* 0x0000000810007986 */ /* 0x0001e2000c101124 */
[----:B------:R-:W-:Y:S05]  /*9690*/  BRA `(.L_x_14454) ;  /* 0x0000000400307947 */ /* 0x000fea0003800000 */
.L_x_14472:
        /* <DEDUP_REMOVED lines=21> */
.L_x_14479:
[----:B------:R-:W-:-:S04]  /*97f0*/  LOP3.LUT R2, R3, 0x80000000, RZ, 0xc0, !PT ;  /* 0x8000000003027812 */ /* 0x000fc800078ec0ff */
[----:B------:R-:W-:-:S04]  /*9800*/  SHF.R.U32.HI R3, RZ, 0x18, R2 ;  /* 0x00000018ff037819 */ /* 0x000fc80000011602 */
[----:B------:R-:W-:-:S04]  /*9810*/  LOP3.LUT R0, R0, R3, RZ, 0xfc, !PT ;  /* 0x0000000300007212 */ /* 0x000fc800078efcff */
[----:B------:R-:W-:-:S07]  /*9820*/  PRMT R8, R0, 0x7610, R8 ;  /* 0x0000761000087816 */ /* 0x000fce0000000008 */
.L_x_14478:
[----:B------:R-:W-:Y:S05]  /*9830*/  BSYNC B0 ;  /* 0x0000000000007941 */ /* 0x000fea0003800000 */
.L_x_14477:
[----:B------:R0:W-:Y:S01]  /*9840*/  STG.E.U8 desc[UR36][R16.64], R8 ;  /* 0x0000000810007986 */ /* 0x0001e2000c101124 */
[----:B------:R-:W-:Y:S05]  /*9850*/  BRA `(.L_x_14454) ;  /* 0x0000000000c07947 */ /* 0x000fea0003800000 */
.L_x_14471:
        /* <DEDUP_REMOVED lines=26> */
.L_x_14453:
        /* <DEDUP_REMOVED lines=16> */
.L_x_14482:
[----:B------:R-:W-:Y:S05]  /*9b00*/  BRA `(.L_x_14454) ;  /* 0x0000000000147947 */ /* 0x000fea0003800000 */
.L_x_14481:
[----:B------:R-:W0:Y:S02]  /*9b10*/  F2I.U64.F64.FLOOR R2, R2 ;  /* 0x0000000200027311 */ /* 0x000e240000305800 */
[----:B0-----:R0:W-:Y:S01]  /*9b20*/  STG.E.64 desc[UR36][R16.64], R2 ;  /* 0x0000000210007986 */ /* 0x0011e2000c101b24 */
[----:B------:R-:W-:Y:S05]  /*9b30*/  BRA `(.L_x_14454) ;  /* 0x0000000000087947 */ /* 0x000fea0003800000 */
.L_x_14480:
[----:B------:R-:W0:Y:S02]  /*9b40*/  F2I.U32.F64.FLOOR R3, R2 ;  /* 0x0000000200037311 */ /* 0x000e240000305000 */
[----:B0-----:R0:W-:Y:S02]  /*9b50*/  STG.E desc[UR36][R16.64], R3 ;  /* 0x0000000310007986 */ /* 0x0011e4000c101924 */
.L_x_14454:
[----:B------:R-:W-:-:S07]  /*9b60*/  VIADD R19, R19, 0x80 ;  /* 0x0000008013137836 */ /* 0x000fce0000000000 */
.L_x_14414:
[----:B------:R-:W-:Y:S05]  /*9b70*/  BSYNC B6 ;  /* 0x0000000000067941 */ /* 0x000fea0003800000 */
.L_x_14413:
        /* <DEDUP_REMOVED lines=306> */
.L_x_14483:
        /* <DEDUP_REMOVED lines=21> */
.L_x_14487:
[----:B------:R-:W2:Y:S02]  /*aff0*/  LDG.E.U8 R2, desc[UR36][R4.64] ;  /* 0x0000002404027981 */ /* 0x000ea4000c1e1100 */
[----:B--2---:R-:W4:Y:S01]  /*b000*/  I2F.F64.U16 R2, R2 ;  /* 0x0000000200027312 */ /* 0x004f220000101800 */
[----:B------:R-:W-:Y:S05]  /*b010*/  BRA `(.L_x_14489) ;  /* 0x0000000c00707947 */ /* 0x000fea0003800000 */
.L_x_14486:
        /* <DEDUP_REMOVED lines=9> */
.L_x_14491:
[----:B------:R-:W2:Y:S02]  /*b0b0*/  LDG.E R2, desc[UR36][R4.64] ;  /* 0x0000002404027981 */ /* 0x000ea4000c1e1900 */
[----:B--2---:R-:W2:Y:S01]  /*b0c0*/  I2F.F64 R2, R2 ;  /* 0x0000000200027312 */ /* 0x004ea20000201c00 */
[----:B------:R-:W-:Y:S05]  /*b0d0*/  BRA `(.L_x_14489) ;  /* 0x0000000c00407947 */ /* 0x000fea0003800000 */
.L_x_14490:
[----:B------:R-:W2:Y:S02]  /*b0e0*/  LDG.E.U16 R2, desc[UR36][R4.64] ;  /* 0x0000002404027981 */ /* 0x000ea4000c1e1500 */
[----:B--2---:R-:W0:Y:S01]  /*b0f0*/  I2F.F64.S16 R2, R2 ;  /* 0x0000000200027312 */ /* 0x004e220000101c00 */
[----:B------:R-:W-:Y:S05]  /*b100*/  BRA `(.L_x_14489) ;  /* 0x0000000c00347947 */ /* 0x000fea0003800000 */
.L_x_14485:
        /* <DEDUP_REMOVED lines=10> */
.L_x_14493:
[----:B------:R-:W2:Y:S02]  /*b1b0*/  LDG.E.U16 R0, desc[UR36][R4.64] ;  /* 0x0000002404007981 */ /* 0x000ea4000c1e1500 */
[----:B--2---:R-:W-:-:S05]  /*b1c0*/  HADD2.F32 R0, -RZ, R0.H0_H0 ;  /* 0x20000000ff007230 */ /* 0x004fca0000004100 */
[----:B------:R-:W-:-:S04]  /*b1d0*/  FMUL.FTZ R0, R0, 1 ;  /* 0x3f80000000007820 */ /* 0x000fc80000410000 */
[----:B------:R0:W1:Y:S01]  /*b1e0*/  F2F.F64.F32 R2, R0 ;  /* 0x0000000000027310 */ /* 0x0000620000201800 */
[----:B------:R-:W-:Y:S05]  /*b1f0*/  BRA `(.L_x_14489) ;  /* 0x0000000800f87947 */ /* 0x000fea0003800000 */
.L_x_14492:
        /* <DEDUP_REMOVED lines=10> */
.L_x_14495:
[----:B------:R-:W2:Y:S02]  /*b2a0*/  LDG.E.U16 R4, desc[UR36][R4.64] ;  /* 0x0000002404047981 */ /* 0x000ea4000c1e1500 */
[----:B--2---:R-:W-:-:S05]  /*b2b0*/  HADD2.F32 R0, -RZ, R4.H0_H0 ;  /* 0x20000004ff007230 */ /* 0x004fca0000004100 */
[----:B------:R-:W-:-:S04]  /*b2c0*/  FMUL.FTZ R0, R0, 1 ;  /* 0x3f80000000007820 */ /* 0x000fc80000410000 */
[----:B------:R0:W1:Y:S01]  /*b2d0*/  F2F.F64.F32 R2, R0 ;  /* 0x0000000000027310 */ /* 0x0000620000201800 */
[----:B------:R-:W-:Y:S05]  /*b2e0*/  BRA `(.L_x_14489) ;  /* 0x0000000800bc7947 */ /* 0x000fea0003800000 */
.L_x_14494:
[----:B------:R0:W5:Y:S01]  /*b2f0*/  LDG.E.64 R2, desc[UR36][R4.64] ;  /* 0x0000002404027981 */ /* 0x000162000c1e1b00 */
[----:B------:R-:W-:Y:S05]  /*b300*/  BRA `(.L_x_14489) ;  /* 0x0000000800b47947 */ /* 0x000fea0003800000 */
.L_x_14484:
        /* <DEDUP_REMOVED lines=13> */
.L_x_14498:
[----:B------:R0:W5:Y:S01]  /*b3e0*/  LDG.E.64 R2, desc[UR36][R4.64] ;  /* 0x0000002404027981 */ /* 0x000162000c1e1b00 */
[----:B------:R-:W-:Y:S05]  /*b3f0*/  BRA `(.L_x_14489) ;  /* 0x0000000800787947 */ /* 0x000fea0003800000 */
.L_x_14497:
        /* <DEDUP_REMOVED lines=28> */
.L_x_14500:
        /* <DEDUP_REMOVED lines=15> */
.L_x_14499:
[----:B------:R-:W2:Y:S02]  /*b6b0*/  LDG.E.U16 R0, desc[UR36][R4.64] ;  /* 0x0000002404007981 */ /* 0x000ea4000c1e1500 */
[----:B--2---:R-:W-:-:S05]  /*b6c0*/  SHF.L.U32 R0, R0, 0x10, RZ ;  /* 0x0000001000007819 */ /* 0x004fca00000006ff */
[----:B------:R-:W-:-:S04]  /*b6d0*/  FMUL.FTZ R0, R0, 1 ;  /* 0x3f80000000007820 */ /* 0x000fc80000410000 */
[----:B------:R0:W1:Y:S01]  /*b6e0*/  F2F.F64.F32 R2, R0 ;  /* 0x0000000000027310 */ /* 0x0000620000201800 */
[----:B------:R-:W-:Y:S05]  /*b6f0*/  BRA `(.L_x_14489) ;  /* 0x0000000400b87947 */ /* 0x000fea0003800000 */
.L_x_14496:
        /* <DEDUP_REMOVED lines=11> */
.L_x_14503:
        /* <DEDUP_REMOVED lines=21> */
.L_x_14507:
[----:B------:R-:W-:Y:S05]  /*b900*/  BSYNC B1 ;  /* 0x0000000000017941 */ /* 0x000fea0003800000 */
.L_x_14506:
[----:B------:R-:W-:Y:S01]  /*b910*/  LEA R3, R0, 0x3b800000, 0x17 ;  /* 0x3b80000000037811 */ /* 0x000fe200078eb8ff */
[----:B------:R-:W-:-:S05]  /*b920*/  IMAD.SHL.U32 R0, R2, 0x100000, RZ ;  /* 0x0010000002007824 */ /* 0x000fca00078e00ff */
[----:B------:R-:W-:-:S07]  /*b930*/  LOP3.LUT R0, R3, R0, R4, 0xfe, !PT ;  /* 0x0000000003007212 */ /* 0x000fce00078efe04 */
.L_x_14505:
[----:B------:R-:W-:Y:S05]  /*b940*/  BSYNC B0 ;  /* 0x0000000000007941 */ /* 0x000fea0003800000 */
.L_x_14504:
[----:B------:R-:W-:-:S04]  /*b950*/  FMUL.FTZ R0, R0, 1 ;  /* 0x3f80000000007820 */ /* 0x000fc80000410000 */
[----:B------:R0:W1:Y:S01]  /*b960*/  F2F.F64.F32 R2, R0 ;  /* 0x0000000000027310 */ /* 0x0000620000201800 */
[----:B------:R-:W-:Y:S05]  /*b970*/  BRA `(.L_x_14489) ;  /* 0x0000000400187947 */ /* 0x000fea0003800000 */
.L_x_14502:
        /* <DEDUP_REMOVED lines=21> */
.L_x_14511:
[----:B------:R-:W-:Y:S05]  /*bad0*/  BSYNC B1 ;  /* 0x0000000000017941 */ /* 0x000fea0003800000 */
.L_x_14510:
[----:B------:R-:W-:Y:S01]  /*bae0*/  LEA R3, R0, 0x37800000, 0x17 ;  /* 0x3780000000037811 */ /* 0x000fe200078eb8ff */
[----:B------:R-:W-:-:S05]  /*baf0*/  IMAD.SHL.U32 R0, R2, 0x200000, RZ ;  /* 0x0020000002007824 */ /* 0x000fca00078e00ff */
[----:B------:R-:W-:-:S07]  /*bb00*/  LOP3.LUT R0, R3, R0, R4, 0xfe, !PT ;  /* 0x0000000003007212 */ /* 0x000fce00078efe04 */
.L_x_14509:
[----:B------:R-:W-:Y:S05]  /*bb10*/  BSYNC B0 ;  /* 0x0000000000007941 */ /* 0x000fea0003800000 */
.L_x_14508:
[----:B------:R-:W-:-:S04]  /*bb20*/  FMUL.FTZ R0, R0, 1 ;  /* 0x3f80000000007820 */ /* 0x000fc80000410000 */
[----:B------:R0:W1:Y:S01]  /*bb30*/  F2F.F64.F32 R2, R0 ;  /* 0x0000000000027310 */ /* 0x0000620000201800 */
[----:B------:R-:W-:Y:S05]  /*bb40*/  BRA `(.L_x_14489) ;  /* 0x0000000000a47947 */ /* 0x000fea0003800000 */
.L_x_14501:
        /* <DEDUP_REMOVED lines=14> */
.L_x_14515:
[----:B------:R-:W-:Y:S05]  /*bc30*/  BSYNC B0 ;  /* 0x0000000000007941 */ /* 0x000fea0003800000 */
.L_x_14514:
[----:B------:R-:W-:-:S04]  /*bc40*/  FMUL.FTZ R0, R0, 1 ;  /* 0x3f80000000007820 */ /* 0x000fc80000410000 */
[----:B------:R0:W1:Y:S01]  /*bc50*/  F2F.F64.F32 R2, R0 ;  /* 0x0000000000027310 */ /* 0x0000620000201800 */
[----:B------:R-:W-:Y:S05]  /*bc60*/  BRA `(.L_x_14489) ;  /* 0x00000000005c7947 */ /* 0x000fea0003800000 */
.L_x_14488:
        /* <DEDUP_REMOVED lines=16> */
.L_x_14516:
[----:B------:R-:W-:Y:S01]  /*bd70*/  CS2R R2, SRZ ;  /* 0x0000000000027805 */ /* 0x000fe2000001ff00 */
[----:B------:R-:W-:Y:S06]  /*bd80*/  BRA `(.L_x_14489) ;  /* 0x0000000000147947 */ /* 0x000fec0003800000 */
.L_x_14513:
[----:B------:R-:W2:Y:S02]  /*bd90*/  LDG.E.64 R2, desc[UR36][R4.64] ;  /* 0x0000002404027981 */ /* 0x000ea4000c1e1b00 */
[----:B--2---:R-:W0:Y:S01]  /*bda0*/  I2F.F64.U64 R2, R2 ;  /* 0x0000000200027312 */ /* 0x004e220000301800 */
[----:B------:R-:W-:Y:S05]  /*bdb0*/  BRA `(.L_x_14489) ;  /* 0x0000000000087947 */ /* 0x000fea0003800000 */
.L_x_14512:
[----:B------:R-:W2:Y:S02]  /*bdc0*/  LDG.E R2, desc[UR36][R4.64] ;  /* 0x0000002404027981 */ /* 0x000ea4000c1e1900 */
[----:B--2---:R-:W0:Y:S02]  /*bdd0*/  I2F.F64.U32 R2, R2 ;  /* 0x0000000200027312 */ /* 0x004e240000201800 */
.L_x_14489:
[----:B------:R-:W0:Y:S02]  /*bde0*/  LDC.U8 R6, c[0x0][0x421] ;  /* 0x00010840ff067b82 */ /* 0x000e240000000000 */
[----:B012345:R0:W1:Y:S01]  /*bdf0*/  FRND.F64.FLOOR R4, R2 ;  /* 0x0000000200047313 */ /* 0x03f0620000305800 */
        /* <DEDUP_REMOVED lines=12> */
[----:B0-----:R-:W-:Y:S01]  /*bec0*/  STG.E.U8 desc[UR36][R16.64], R3 ;  /* 0x0000000310007986 */ /* 0x001fe2000c101124 */
[----:B------:R-:W-:Y:S05]  /*bed0*/  EXIT ;  /* 0x000000000000794d */ /* 0x000fea0003800000 */
.L_x_14520:
[----:B------:R-:W0:Y:S02]  /*bee0*/  F2I.S64.F64.FLOOR R2, R2 ;  /* 0x0000000200027311 */ /* 0x000e240000305900 */
[----:B0-----:R-:W-:-:S05]  /*bef0*/  IMAD.MOV.U32 R5, RZ, RZ, R2 ;  /* 0x000000ffff057224 */ /* 0x001fca00078e0002 */
[----:B------:R-:W-:Y:S01]  /*bf00*/  STG.E.U8 desc[UR36][R16.64], R5 ;  /* 0x0000000510007986 */ /* 0x000fe2000c101124 */
[----:B------:R-:W-:Y:S05]  /*bf10*/  EXIT ;  /* 0x000000000000794d */ /* 0x000fea0003800000 */
.L_x_14519:
[----:B------:R-:W-:-:S13]  /*bf20*/  ISETP.NE.AND P0, PT, R0, 0x2, PT ;  /* 0x000000020000780c */ /* 0x000fda0003f05270 */
[----:B------:R-:W-:Y:S05]  /*bf30*/  @!P0 BRA `(.L_x_14522) ;  /* 0x0000000000288947 */ /* 0x000fea0003800000 */
[----:B------:R-:W-:-:S13]  /*bf40*/  ISETP.NE.AND P0, PT, R0, 0x3, PT ;  /* 0x000000030000780c */ /* 0x000fda0003f05270 */
[----:B------:R-:W-:Y:S05]  /*bf50*/  @!P0 BRA `(.L_x_14523) ;  /* 0x0000000000148947 */ /* 0x000fea0003800000 */
[----:B------:R-:W-:-:S13]  /*bf60*/  ISETP.NE.AND P0, PT, R0, 0x4, PT ;  /* 0x000000040000780c */ /* 0x000fda0003f05270 */
[----:B------:R-:W-:Y:S05]  /*bf70*/  @P0 BRA `(.L_x_14521) ;  /* 0x0000000c00880947 */ /* 0x000fea0003800000 */
[----:B------:R-:W0:Y:S02]  /*bf80*/  F2I.S64.F64.FLOOR R2, R2 ;  /* 0x0000000200027311 */ /* 0x000e240000305900 */
[----:B0-----:R-:W-:Y:S01]  /*bf90*/  STG.E.64 desc[UR36][R16.64], R2 ;  /* 0x0000000210007986 */ /* 0x001fe2000c101b24 */
[----:B------:R-:W-:Y:S05]  /*bfa0*/  EXIT ;  /* 0x000000000000794d */ /* 0x000fea0003800000 */
.L_x_14523:
[----:B------:R-:W0:Y:S02]  /*bfb0*/  F2I.F64.FLOOR R3, R2 ;  /* 0x0000000200037311 */ /* 0x000e240000305100 */
[----:B0-----:R-:W-:Y:S01]  /*bfc0*/  STG.E desc[UR36][R16.64], R3 ;  /* 0x0000000310007986 */ /* 0x001fe2000c101924 */
[----:B------:R-:W-:Y:S05]  /*bfd0*/  EXIT ;  /* 0x000000000000794d */ /* 0x000fea0003800000 */
.L_x_14522:
[----:B------:R-:W0:Y:S02]  /*bfe0*/  F2I.F64.FLOOR R3, R2 ;  /* 0x0000000200037311 */ /* 0x000e240000305100 */
[----:B0-----:R-:W-:Y:S01]  /*bff0*/  STG.E.U16 desc[UR36][R16.64], R3 ;  /* 0x0000000310007986 */ /* 0x001fe2000c101524 */
[----:B------:R-:W-:Y:S05]  /*c000*/  EXIT ;  /* 0x000000000000794d */ /* 0x000fea0003800000 */
.L_x_14518:
        /* <DEDUP_REMOVED lines=13> */
.L_x_14525:
        /* <DEDUP_REMOVED lines=8> */
.L_x_14524:
        /* <DEDUP_REMOVED lines=14> */
.L_x_14527:
        /* <DEDUP_REMOVED lines=9> */
.L_x_14526:
[----:B------:R-:W-:Y:S01]  /*c2d0*/  STG.E.64 desc[UR36][R16.64], R4 ;  /* 0x0000000410007986 */ /* 0x000fe2000c101b24 */
[----:B------:R-:W-:Y:S05]  /*c2e0*/  EXIT ;  /* 0x000000000000794d */ /* 0x000fea0003800000 */
.L_x_14517:
        /* <DEDUP_REMOVED lines=12> */
.L_x_14530:
[----:B------:R-:W-:-:S05]  /*c3b0*/  CS2R R6, SRZ ;  /* 0x0000000000067805 */ /* 0x000fca000001ff00 */
[----:B------:R-:W-:Y:S01]  /*c3c0*/  STG.E.128 desc[UR36][R16.64], R4 ;  /* 0x0000000410007986 */ /* 0x000fe2000c101d24 */
[----:B------:R-:W-:Y:S05]  /*c3d0*/  EXIT ;  /* 0x000000000000794d */ /* 0x000fea0003800000 */
.L_x_14529:
        /* <DEDUP_REMOVED lines=25> */
.L_x_14534:
[----:B------:R-:W-:Y:S05]  /*c570*/  BSYNC B0 ;  /* 0x0000000000007941 */ /* 0x000fea0003800000 */
.L_x_14533:
[----:B------:R-:W-:-:S05]  /*c580*/  LOP3.LUT R3, R0, R3, RZ, 0xfc, !PT ;  /* 0x0000000300037212 */ /* 0x000fca00078efcff */
[----:B------:R-:W-:Y:S01]  /*c590*/  STG.E.U8 desc[UR36][R16.64], R3 ;  /* 0x0000000310007986 */ /* 0x000fe2000c101124 */
[----:B------:R-:W-:Y:S05]  /*c5a0*/  EXIT ;  /* 0x000000000000794d */ /* 0x000fea0003800000 */
.L_x_14532:
        /* <DEDUP_REMOVED lines=17> */
.L_x_14536:
[----:B------:R-:W-:Y:S01]  /*c6c0*/  IMAD.MOV.U32 R0, RZ, RZ, 0x7f ;  /* 0x0000007fff007424 */ /* 0x000fe200078e00ff */
[----:B------:R-:W-:-:S04]  /*c6d0*/  ISETP.GT.U32.AND P0, PT, R2, 0x7f800000, PT ;  /* 0x7f8000000200780c */ /* 0x000fc80003f04070 */
[----:B------:R-:W-:-:S09]  /*c6e0*/  SEL R0, R0, 0x7c, P0 ;  /* 0x0000007c00007807 */ /* 0x000fd20000000000 */
.L_x_14537:
[----:B------:R-:W-:Y:S05]  /*c6f0*/  BSYNC B0 ;  /* 0x0000000000007941 */ /* 0x000fea0003800000 */
.L_x_14535:
[----:B------:R-:W-:-:S04]  /*c700*/  LOP3.LUT R2, R3, 0x80000000, RZ, 0xc0, !PT ;  /* 0x8000000003027812 */ /* 0x000fc800078ec0ff */
[----:B------:R-:W-:-:S04]  /*c710*/  SHF.R.U32.HI R3, RZ, 0x18, R2 ;  /* 0x00000018ff037819 */ /* 0x000fc80000011602 */
[----:B------:R-:W-:-:S05]  /*c720*/  LOP3.LUT R3, R0, R3, RZ, 0xfc, !PT ;  /* 0x0000000300037212 */ /* 0x000fca00078efcff */
[----:B------:R-:W-:Y:S01]  /*c730*/  STG.E.U8 desc[UR36][R16.64], R3 ;  /* 0x0000000310007986 */ /* 0x000fe2000c101124 */
[----:B------:R-:W-:Y:S05]  /*c740*/  EXIT ;  /* 0x000000000000794d */ /* 0x000fea0003800000 */
.L_x_14531:
        /* <DEDUP_REMOVED lines=8> */
.L_x_14528:
        /* <DEDUP_REMOVED lines=9> */
[----:B0-----:R-:W-:Y:S01]  /*c860*/  STG.E.U16 desc[UR36][R16.64], R3 ;  /* 0x0000000310007986 */ /* 0x001fe2000c101524 */
[----:B------:R-:W-:Y:S05]  /*c870*/  EXIT ;  /* 0x000000000000794d */ /* 0x000fea0003800000 */
.L_x_14540:
        /* <DEDUP_REMOVED lines=21> */
.L_x_14543:
[----:B------:R-:W-:-:S04]  /*c9d0*/  LOP3.LUT R2, R3, 0x80000000, RZ, 0xc0, !PT ;  /* 0x8000000003027812 */ /* 0x000fc800078ec0ff */
[----:B------:R-:W-:-:S04]  /*c9e0*/  SHF.R.U32.HI R3, RZ, 0x18, R2 ;  /* 0x00000018ff037819 */ /* 0x000fc80000011602 */
[----:B------:R-:W-:-:S04]  /*c9f0*/  LOP3.LUT R0, R0, R3, RZ, 0xfc, !PT ;  /* 0x0000000300007212 */ /* 0x000fc800078efcff */
[----:B------:R-:W-:-:S07]  /*ca00*/  PRMT R8, R0, 0x7610, R8 ;  /* 0x0000761000087816 */ /* 0x000fce0000000008 */
.L_x_14542:
[----:B------:R-:W-:Y:S05]  /*ca10*/  BSYNC B0 ;  /* 0x0000000000007941 */ /* 0x000fea0003800000 */
.L_x_14541:
[----:B------:R-:W-:Y:S01]  /*ca20*/  STG.E.U8 desc[UR36][R16.64], R8 ;  /* 0x0000000810007986 */ /* 0x000fe2000c101124 */
[----:B------:R-:W-:Y:S05]  /*ca30*/  EXIT ;  /* 0x000000000000794d */ /* 0x000fea0003800000 */
.L_x_14539:
        /* <DEDUP_REMOVED lines=21> */
.L_x_14546:
[----:B------:R-:W-:-:S04]  /*cb90*/  LOP3.LUT R2, R3, 0x80000000, RZ, 0xc0, !PT ;  /* 0x8000000003027812 */ /* 0x000fc800078ec0ff */
[----:B------:R-:W-:-:S04]  /*cba0*/  SHF.R.U32.HI R3, RZ, 0x18, R2 ;  /* 0x00000018ff037819 */ /* 0x000fc80000011602 */
[----:B------:R-:W-:-:S04]  /*cbb0*/  LOP3.LUT R0, R0, R3, RZ, 0xfc, !PT ;  /* 0x0000000300007212 */ /* 0x000fc800078efcff */
[----:B------:R-:W-:-:S07]  /*cbc0*/  PRMT R8, R0, 0x7610, R8 ;  /* 0x0000761000087816 */ /* 0x000fce0000000008 */
.L_x_14545:
[----:B------:R-:W-:Y:S05]  /*cbd0*/  BSYNC B0 ;  /* 0x0000000000007941 */ /* 0x000fea0003800000 */
.L_x_14544:
[----:B------:R-:W-:Y:S01]  /*cbe0*/  STG.E.U8 desc[UR36][R16.64], R8 ;  /* 0x0000000810007986 */ /* 0x000fe2000c101124 */
[----:B------:R-:W-:Y:S05]  /*cbf0*/  EXIT ;  /* 0x000000000000794d */ /* 0x000fea0003800000 */
.L_x_14538:
        /* <DEDUP_REMOVED lines=26> */
.L_x_14521:
        /* <DEDUP_REMOVED lines=16> */
.L_x_14549:
[----:B------:R-:W-:Y:S05]  /*cea0*/  EXIT ;  /* 0x000000000000794d */ /* 0x000fea0003800000 */
.L_x_14548:
[----:B------:R-:W0:Y:S02]  /*ceb0*/  F2I.U64.F64.FLOOR R2, R2 ;  /* 0x0000000200027311 */ /* 0x000e240000305800 */
[----:B0-----:R-:W-:Y:S01]  /*cec0*/  STG.E.64 desc[UR36][R16.64], R2 ;  /* 0x0000000210007986 */ /* 0x001fe2000c101b24 */
[----:B------:R-:W-:Y:S05]  /*ced0*/  EXIT ;  /* 0x000000000000794d */ /* 0x000fea0003800000 */
.L_x_14547:
[----:B------:R-:W0:Y:S02]  /*cee0*/  F2I.U32.F64.FLOOR R3, R2 ;  /* 0x0000000200037311 */ /* 0x000e240000305000 */
[----:B0-----:R-:W-:Y:S01]  /*cef0*/  STG.E desc[UR36][R16.64], R3 ;  /* 0x0000000310007986 */ /* 0x001fe2000c101924 */
[----:B------:R-:W-:Y:S05]  /*cf00*/  EXIT ;  /* 0x000000000000794d */ /* 0x000fea0003800000 */
.L_x_14550:
        /* <DEDUP_REMOVED lines=15> */
.L_x_19701:


//--------------------- .text._ZN2at6native27unrolled_elementwise_kernelIZZZNS0_17floor_kernel_cudaERNS_18TensorIteratorBaseEENKUlvE_clEvENKUlvE_clEvEUldE_St5arrayIPcLm2EELi4E23TrivialOffsetCalculatorILi1EjESB_NS0_6memory12LoadWithCastILi1EEENSC_13StoreWithCastILi1EEEEEviT_T0_T2_T3_T4_T5_ --------------------------
	.section	.text._ZN2at6native27unrolled_elementwise_kernelIZZZNS0_17floor_kernel_cudaERNS_18TensorIteratorBaseEENKUlvE_clEvENKUlvE_clEvEUldE_St5arrayIPcLm2EELi4E23TrivialOffsetCalculatorILi1EjESB_NS0_6memory12LoadWithCastILi1EEENSC_13StoreWithCastILi1EEEEEviT_T0_T2_T3_T4_T5_,"ax",@progbits
	.align	128
        .global         _ZN2at6native27unrolled_elementwise_kernelIZZZNS0_17floor_kernel_cudaERNS_18TensorIteratorBaseEENKUlvE_clEvENKUlvE_clEvEUldE_St5arrayIPcLm2EELi4E23TrivialOffsetCalculatorILi1EjESB_NS0_6memory12LoadWithCastILi1EEENSC_13StoreWithCastILi1EEEEEviT_T0_T2_T3_T4_T5_
        .type           _ZN2at6native27unrolled_elementwise_kernelIZZZNS0_17floor_kernel_cudaERNS_18TensorIteratorBaseEENKUlvE_clEvENKUlvE_clEvEUldE_St5arrayIPcLm2EELi4E23TrivialOffsetCalculatorILi1EjESB_NS0_6memory12LoadWithCastILi1EEENSC_13StoreWithCastILi1EEEEEviT_T0_T2_T3_T4_T5_,@function
        .size           _ZN2at6native27unrolled_elementwise_kernelIZZZNS0_17floor_kernel_cudaERNS_18TensorIteratorBaseEENKUlvE_clEvENKUlvE_clEvEUldE_St5arrayIPcLm2EELi4E23TrivialOffsetCalculatorILi1EjESB_NS0_6memory12LoadWithCastILi1EEENSC_13StoreWithCastILi1EEEEEviT_T0_T2_T3_T4_T5_,(.L_x_19702 - _ZN2at6native27unrolled_elementwise_kernelIZZZNS0_17floor_kernel_cudaERNS_18TensorIteratorBaseEENKUlvE_clEvENKUlvE_clEvEUldE_St5arrayIPcLm2EELi4E23TrivialOffsetCalculatorILi1EjESB_NS0_6memory12LoadWithCastILi1EEENSC_13StoreWithCastILi1EEEEEviT_T0_T2_T3_T4_T5_)
        .other          _ZN2at6native27unrolled_elementwise_kernelIZZZNS0_17floor_kernel_cudaERNS_18TensorIteratorBaseEENKUlvE_clEvENKUlvE_clEvEUldE_St5arrayIPcLm2EELi4E23TrivialOffsetCalculatorILi1EjESB_NS0_6memory12LoadWithCastILi1EEENSC_13StoreWithCastILi1EEEEEviT_T0_T2_T3_T4_T5_,@"STO_CUDA_ENTRY STV_DEFAULT"
_ZN2at6native27unrolled_elementwise_kernelIZZZNS0_17floor_kernel_cudaERNS_18TensorIteratorBaseEENKUlvE_clEvENKUlvE_clEvEUldE_St5arrayIPcLm2EELi4E23TrivialOffsetCalculatorILi1EjESB_NS0_6memory12LoadWithCastILi1EEENSC_13StoreWithCastILi1EEEEEviT_T0_T2_T3_T4_T5_:
.text._ZN2at6native27unrolled_elementwise_kernelIZZZNS0_17floor_kernel_cudaERNS_18TensorIteratorBaseEENKUlvE_clEvENKUlvE_clEvEUldE_St5arrayIPcLm2EELi4E23TrivialOffsetCalculatorILi1EjESB_NS0_6memory12LoadWithCastILi1EEENSC_13StoreWithCastILi1EEEEEviT_T0_T2_T3_T4_T5_:
        /* <DEDUP_REMOVED lines=32> */
.L_x_14556:
[----:B------:R-:W2:Y:S02]  /*0200*/  LDG.E.U8 R4, desc[UR36][R4.64] ;  /* 0x0000002404047981 */ /* 0x000ea4000c1e1100 */
[----:B--2---:R0:W1:Y:S01]  /*0210*/  I2F.F64.U16 R36, R4 ;  /* 0x0000000400247312 */ /* 0x0040620000101800 */
[----:B------:R-:W-:Y:S05]  /*0220*/  BRA `(.L_x_14558) ;  /* 0x0000000c00747947 */ /* 0x000fea0003800000 */
.L_x_14555:
        /* <DEDUP_REMOVED lines=9> */
.L_x_14560:
[----:B------:R-:W2:Y:S02]  /*02c0*/  LDG.E R4, desc[UR36][R4.64] ;  /* 0x0000002404047981 */ /* 0x000ea4000c1e1900 */
[----:B--2---:R1:W2:Y:S01]  /*02d0*/  I2F.F64 R36, R4 ;  /* 0x0000000400247312 */ /* 0x0042a20000201c00 */
[----:B------:R-:W-:Y:S05]  /*02e0*/  BRA `(.L_x_14558) ;  /* 0x0000000c00447947 */ /* 0x000fea0003800000 */
.L_x_14559:
[----:B------:R-:W2:Y:S02]  /*02f0*/  LDG.E.U16 R4, desc[UR36][R4.64] ;  /* 0x0000002404047981 */ /* 0x000ea4000c1e1500 */
[----:B--2---:R3:W4:Y:S01]  /*0300*/  I2F.F64.S16 R36, R4 ;  /* 0x0000000400247312 */ /* 0x0047220000101c00 */
[----:B------:R-:W-:Y:S05]  /*0310*/  BRA `(.L_x_14558) ;  /* 0x0000000c00387947 */ /* 0x000fea0003800000 */
.L_x_14554:
        /* <DEDUP_REMOVED lines=10> */
.L_x_14562:
[----:B------:R-:W2:Y:S02]  /*03c0*/  LDG.E.U16 R0, desc[UR36][R4.64] ;  /* 0x0000002404007981 */ /* 0x000ea4000c1e1500 */
[----:B--2---:R-:W-:-:S05]  /*03d0*/  HADD2.F32 R0, -RZ, R0.H0_H0 ;  /* 0x20000000ff007230 */ /* 0x004fca0000004100 */
[----:B------:R-:W-:-:S04]  /*03e0*/  FMUL.FTZ R0, R0, 1 ;  /* 0x3f80000000007820 */ /* 0x000fc80000410000 */
[----:B------:R0:W1:Y:S01]  /*03f0*/  F2F.F64.F32 R36, R0 ;  /* 0x0000000000247310 */ /* 0x0000620000201800 */
[----:B------:R-:W-:Y:S05]  /*0400*/  BRA `(.L_x_14558) ;  /* 0x0000000800fc7947 */ /* 0x000fea0003800000 */
.L_x_14561:
        /* <DEDUP_REMOVED lines=10> */
.L_x_14564:
[----:B------:R-:W2:Y:S02]  /*04b0*/  LDG.E.U16 R4, desc[UR36][R4.64] ;  /* 0x0000002404047981 */ /* 0x000ea4000c1e1500 */
[----:B--2---:R-:W-:-:S05]  /*04c0*/  HADD2.F32 R0, -RZ, R4.H0_H0 ;  /* 0x20000004ff007230 */ /* 0x004fca0000004100 */
[----:B------:R-:W-:-:S04]  /*04d0*/  FMUL.FTZ R0, R0, 1 ;  /* 0x3f80000000007820 */ /* 0x000fc80000410000 */
[----:B------:R0:W1:Y:S01]  /*04e0*/  F2F.F64.F32 R36, R0 ;  /* 0x0000000000247310 */ /* 0x0000620000201800 */
[----:B------:R-:W-:Y:S05]  /*04f0*/  BRA `(.L_x_14558) ;  /* 0x0000000800c07947 */ /* 0x000fea0003800000 */
.L_x_14563:
[----:B------:R0:W5:Y:S01]  /*0500*/  LDG.E.64 R36, desc[UR36][R4.64] ;  /* 0x0000002404247981 */ /* 0x000162000c1e1b00 */
[----:B------:R-:W-:Y:S05]  /*0510*/  BRA `(.L_x_14558) ;  /* 0x0000000800b87947 */ /* 0x000fea0003800000 */
.L_x_14553:
        /* <DEDUP_REMOVED lines=13> */
.L_x_14567:
[----:B------:R0:W5:Y:S01]  /*05f0*/  LDG.E.64 R36, desc[UR36][R4.64] ;  /* 0x0000002404247981 */ /* 0x000162000c1e1b00 */
[----:B------:R-:W-:Y:S05]  /*0600*/  BRA `(.L_x_14558) ;  /* 0x00000008007c7947 */ /* 0x000fea0003800000 */
.L_x_14566:
        /* <DEDUP_REMOVED lines=28> */
.L_x_14569:
        /* <DEDUP_REMOVED lines=16> */
.L_x_14568:
[----:B------:R-:W2:Y:S02]  /*08d0*/  LDG.E.U16 R0, desc[UR36][R4.64] ;  /* 0x0000002404007981 */ /* 0x000ea4000c1e1500 */
[----:B--2---:R-:W-:-:S04]  /*08e0*/  IMAD.U32 R0, R0, 0x10000, RZ ;  /* 0x0001000000007824 */ /* 0x004fc800078e00ff */
[----:B------:R-:W-:-:S04]  /*08f0*/  FMUL.FTZ R0, R0, 1 ;  /* 0x3f80000000007820 */ /* 0x000fc80000410000 */
[----:B------:R0:W1:Y:S01]  /*0900*/  F2F.F64.F32 R36, R0 ;  /* 0x0000000000247310 */ /* 0x0000620000201800 */
[----:B------:R-:W-:Y:S05]  /*0910*/  BRA `(.L_x_14558) ;  /* 0x0000000400b87947 */ /* 0x000fea0003800000 */
.L_x_14565:
        /* <DEDUP_REMOVED lines=11> */
.L_x_14572:
        /* <DEDUP_REMOVED lines=21> */
.L_x_14576:
[----:B------:R-:W-:Y:S05]  /*0b20*/  BSYNC B1 ;  /* 0x0000000000017941 */ /* 0x000fea0003800000 */
.L_x_14575:
[----:B------:R-:W-:Y:S01]  /*0b30*/  LEA R5, R0, 0x3b800000, 0x17 ;  /* 0x3b80000000057811 */ /* 0x000fe200078eb8ff */
[----:B------:R-:W-:-:S05]  /*0b40*/  IMAD.SHL.U32 R0, R3, 0x100000, RZ ;  /* 0x0010000003007824 */ /* 0x000fca00078e00ff */
[----:B------:R-:W-:-:S07]  /*0b50*/  LOP3.LUT R0, R5, R0, R6, 0xfe, !PT ;  /* 0x0000000005007212 */ /* 0x000fce00078efe06 */
.L_x_14574:
[----:B------:R-:W-:Y:S05]  /*0b60*/  BSYNC B0 ;  /* 0x0000000000007941 */ /* 0x000fea0003800000 */
.L_x_14573:
[----:B------:R-:W-:-:S04]  /*0b70*/  FMUL.FTZ R0, R0, 1 ;  /* 0x3f80000000007820 */ /* 0x000fc80000410000 */
[----:B------:R0:W1:Y:S01]  /*0b80*/  F2F.F64.F32 R36, R0 ;  /* 0x0000000000247310 */ /* 0x0000620000201800 */
[----:B------:R-:W-:Y:S05]  /*0b90*/  BRA `(.L_x_14558) ;  /* 0x0000000400187947 */ /* 0x000fea0003800000 */
.L_x_14571:
        /* <DEDUP_REMOVED lines=21> */
.L_x_14580:
[----:B------:R-:W-:Y:S05]  /*0cf0*/  BSYNC B1 ;  /* 0x0000000000017941 */ /* 0x000fea0003800000 */
.L_x_14579:
[----:B------:R-:W-:Y:S01]  /*0d00*/  LEA R5, R0, 0x37800000, 0x17 ;  /* 0x3780000000057811 */ /* 0x000fe200078eb8ff */
[----:B------:R-:W-:-:S05]  /*0d10*/  IMAD.SHL.U32 R0, R3, 0x200000, RZ ;  /* 0x0020000003007824 */ /* 0x000fca00078e00ff */
[----:B------:R-:W-:-:S07]  /*0d20*/  LOP3.LUT R0, R5, R0, R6, 0xfe, !PT ;  /* 0x0000000005007212 */ /* 0x000fce00078efe06 */
.L_x_14578:
[----:B------:R-:W-:Y:S05]  /*0d30*/  BSYNC B0 ;  /* 0x0000000000007941 */ /* 0x000fea0003800000 */
.L_x_14577:
[----:B------:R-:W-:-:S04]  /*0d40*/  FMUL.FTZ R0, R0, 1 ;  /* 0x3f80000000007820 */ /* 0x000fc80000410000 */
[----:B------:R0:W1:Y:S01]  /*0d50*/  F2F.F64.F32 R36, R0 ;  /* 0x0000000000247310 */ /* 0x0000620000201800 */
[----:B------:R-:W-:Y:S05]  /*0d60*/  BRA `(.L_x_14558) ;  /* 0x0000000000a47947 */ /* 0x000fea0003800000 */
.L_x_14570:
        /* <DEDUP_REMOVED lines=14> */
.L_x_14584:
[----:B------:R-:W-:Y:S05]  /*0e50*/  BSYNC B0 ;  /* 0x0000000000007941 */ /* 0x000fea0003800000 */
.L_x_14583:
[----:B------:R-:W-:-:S04]  /*0e60*/  FMUL.FTZ R0, R0, 1 ;  /* 0x3f80000000007820 */ /* 0x000fc80000410000 */
[----:B------:R0:W1:Y:S01]  /*0e70*/  F2F.F64.F32 R36, R0 ;  /* 0x0000000000247310 */ /* 0x0000620000201800 */
[----:B------:R-:W-:Y:S05]  /*0e80*/  BRA `(.L_x_14558) ;  /* 0x00000000005c7947 */ /* 0x000fea0003800000 */
.L_x_14557:
        /* <DEDUP_REMOVED lines=16> */
.L_x_14585:
[----:B------:R-:W-:Y:S01]  /*0f90*/  CS2R R36, SRZ ;  /* 0x0000000000247805 */ /* 0x000fe2000001ff00 */
[----:B------:R-:W-:Y:S06]  /*0fa0*/  BRA `(.L_x_14558) ;  /* 0x0000000000147947 */ /* 0x000fec0003800000 */
.L_x_14582:
[----:B------:R-:W2:Y:S02]  /*0fb0*/  LDG.E.64 R36, desc[UR36][R4.64] ;  /* 0x0000002404247981 */ /* 0x000ea4000c1e1b00 */
[----:B--2---:R-:W0:Y:S01]  /*0fc0*/  I2F.F64.U64 R36, R36 ;  /* 0x0000002400247312 */ /* 0x004e220000301800 */
[----:B------:R-:W-:Y:S05]  /*0fd0*/  BRA `(.L_x_14558) ;  /* 0x0000000000087947 */ /* 0x000fea0003800000 */
.L_x_14581:
[----:B------:R-:W2:Y:S02]  /*0fe0*/  LDG.E R4, desc[UR36][R4.64] ;  /* 0x0000002404047981 */ /* 0x000ea4000c1e1900 */
[----:B--2---:R0:W1:Y:S02]  /*0ff0*/  I2F.F64.U32 R36, R4 ;  /* 0x0000000400247312 */ /* 0x0040640000201800 */
.L_x_14558:
[----:B------:R-:W3:Y:S02]  /*1000*/  S2R R17, SR_TID.X ;  /* 0x0000000000117919 */ /* 0x000ee40000002100 */
[----:B---3--:R-:W-:-:S07]  /*1010*/  VIADD R17, R17, 0x80 ;  /* 0x0000008011117836 */ /* 0x008fce0000000000 */
.L_x_14552:
[----:B------:R-:W-:Y:S05]  /*1020*/  BSYNC B6 ;  /* 0x0000000000067941 */ /* 0x000fea0003800000 */
.L_x_14551:
        /* <DEDUP_REMOVED lines=24> */
.L_x_14591:
[----:B------:R-:W3:Y:S02]  /*11b0*/  LDG.E.U8 R4, desc[UR36][R4.64] ;  /* 0x0000002404047981 */ /* 0x000ee4000c1e1100 */
[----:B---3--:R0:W1:Y:S01]  /*11c0*/  I2F.F64.U16 R34, R4 ;  /* 0x0000000400227312 */ /* 0x0080620000101800 */
[----:B------:R-:W-:Y:S05]  /*11d0*/  BRA `(.L_x_14593) ;  /* 0x0000000c00707947 */ /* 0x000fea0003800000 */
.L_x_14590:
        /* <DEDUP_REMOVED lines=9> */
.L_x_14595:
[----:B------:R-:W3:Y:S02]  /*1270*/  LDG.E R4, desc[UR36][R4.64] ;  /* 0x0000002404047981 */ /* 0x000ee4000c1e1900 */
[----:B---3--:R0:W1:Y:S01]  /*1280*/  I2F.F64 R34, R4 ;  /* 0x0000000400227312 */ /* 0x0080620000201c00 */
[----:B------:R-:W-:Y:S05]  /*1290*/  BRA `(.L_x_14593) ;  /* 0x0000000c00407947 */ /* 0x000fea0003800000 */
.L_x_14594:
[----:B------:R-:W3:Y:S02]  /*12a0*/  LDG.E.U16 R4, desc[UR36][R4.64] ;  /* 0x0000002404047981 */ /* 0x000ee4000c1e1500 */
[----:B---3--:R0:W1:Y:S01]  /*12b0*/  I2F.F64.S16 R34, R4 ;  /* 0x0000000400227312 */ /* 0x0080620000101c00 */
[----:B------:R-:W-:Y:S05]  /*12c0*/  BRA `(.L_x_14593) ;  /* 0x0000000c00347947 */ /* 0x000fea0003800000 */
.L_x_14589:
        /* <DEDUP_REMOVED lines=10> */
.L_x_14597:
[----:B------:R-:W3:Y:S02]  /*1370*/  LDG.E.U16 R0, desc[UR36][R4.64] ;  /* 0x0000002404007981 */ /* 0x000ee4000c1e1500 */
[----:B---3--:R-:W-:-:S05]  /*1380*/  HADD2.F32 R0, -RZ, R0.H0_H0 ;  /* 0x20000000ff007230 */ /* 0x008fca0000004100 */
[----:B------:R-:W-:-:S04]  /*1390*/  FMUL.FTZ R0, R0, 1 ;  /* 0x3f80000000007820 */ /* 0x000fc80000410000 */
[----:B------:R0:W1:Y:S01]  /*13a0*/  F2F.F64.F32 R34, R0 ;  /* 0x0000000000227310 */ /* 0x0000620000201800 */
[----:B------:R-:W-:Y:S05]  /*13b0*/  BRA `(.L_x_14593) ;  /* 0x0000000800f87947 */ /* 0x000fea0003800000 */
.L_x_14596:
        /* <DEDUP_REMOVED lines=10> */
.L_x_14599:
[----:B------:R-:W3:Y:S02]  /*1460*/  LDG.E.U16 R4, desc[UR36][R4.64] ;  /* 0x0000002404047981 */ /* 0x000ee4000c1e1500 */
[----:B---3--:R-:W-:-:S05]  /*1470*/  HADD2.F32 R0, -RZ, R4.H0_H0 ;  /* 0x20000004ff007230 */ /* 0x008fca0000004100 */
[----:B------:R-:W-:-:S04]  /*1480*/  FMUL.FTZ R0, R0, 1 ;  /* 0x3f80000000007820 */ /* 0x000fc80000410000 */
[----:B------:R0:W1:Y:S01]  /*1490*/  F2F.F64.F32 R34, R0 ;  /* 0x0000000000227310 */ /* 0x0000620000201800 */
[----:B------:R-:W-:Y:S05]  /*14a0*/  BRA `(.L_x_14593) ;  /* 0x0000000800bc7947 */ /* 0x000fea0003800000 */
.L_x_14598:
[----:B------:R0:W5:Y:S01]  /*14b0*/  LDG.E.64 R34, desc[UR36][R4.64] ;  /* 0x0000002404227981 */ /* 0x000162000c1e1b00 */
[----:B------:R-:W-:Y:S05]  /*14c0*/  BRA `(.L_x_14593) ;  /* 0x0000000800b47947 */ /* 0x000fea0003800000 */
.L_x_14588:
        /* <DEDUP_REMOVED lines=13> */
.L_x_14602:
[----:B------:R0:W5:Y:S01]  /*15a0*/  LDG.E.64 R34, desc[UR36][R4.64] ;  /* 0x0000002404227981 */ /* 0x000162000c1e1b00 */
[----:B------:R-:W-:Y:S05]  /*15b0*/  BRA `(.L_x_14593) ;  /* 0x0000000800787947 */ /* 0x000fea0003800000 */
.L_x_14601:
        /* <DEDUP_REMOVED lines=28> */
.L_x_14604:
        /* <DEDUP_REMOVED lines=15> */
.L_x_14603:
[----:B------:R-:W3:Y:S02]  /*1870*/  LDG.E.U16 R0, desc[UR36][R4.64] ;  /* 0x0000002404007981 */ /* 0x000ee4000c1e1500 */
[----:B---3--:R-:W-:-:S04]  /*1880*/  IMAD.U32 R0, R0, 0x10000, RZ ;  /* 0x0001000000007824 */ /* 0x008fc800078e00ff */
[----:B------:R-:W-:-:S04]  /*1890*/  FMUL.FTZ R0, R0, 1 ;  /* 0x3f80000000007820 */ /* 0x000fc80000410000 */
[----:B------:R0:W1:Y:S01]  /*18a0*/  F2F.F64.F32 R34, R0 ;  /* 0x0000000000227310 */ /* 0x0000620000201800 */
[----:B------:R-:W-:Y:S05]  /*18b0*/  BRA `(.L_x_14593) ;  /* 0x0000000400b87947 */ /* 0x000fea0003800000 */
.L_x_14600:
        /* <DEDUP_REMOVED lines=11> */
.L_x_14607:
        /* <DEDUP_REMOVED lines=21> */
.L_x_14611:
[----:B------:R-:W-:Y:S05]  /*1ac0*/  BSYNC B1 ;  /* 0x0000000000017941 */ /* 0x000fea0003800000 */
.L_x_14610:
[----:B------:R-:W-:Y:S01]  /*1ad0*/  LEA R5, R0, 0x3b800000, 0x17 ;  /* 0x3b80000000057811 */ /* 0x000fe200078eb8ff */
[----:B------:R-:W-:-:S05]  /*1ae0*/  IMAD.SHL.U32 R0, R3, 0x100000, RZ ;  /* 0x0010000003007824 */ /* 0x000fca00078e00ff */
[----:B------:R-:W-:-:S07]  /*1af0*/  LOP3.LUT R0, R5, R0, R6, 0xfe, !PT ;  /* 0x0000000005007212 */ /* 0x000fce00078efe06 */
.L_x_14609:
[----:B------:R-:W-:Y:S05]  /*1b00*/  BSYNC B0 ;  /* 0x0000000000007941 */ /* 0x000fea0003800000 */
.L_x_14608:
[----:B------:R-:W-:-:S04]  /*1b10*/  FMUL.FTZ R0, R0, 1 ;  /* 0x3f80000000007820 */ /* 0x000fc80000410000 */
[----:B------:R0:W1:Y:S01]  /*1b20*/  F2F.F64.F32 R34, R0 ;  /* 0x0000000000227310 */ /* 0x0000620000201800 */
[----:B------:R-:W-:Y:S05]  /*1b30*/  BRA `(.L_x_14593) ;  /* 0x0000000400187947 */ /* 0x000fea0003800000 */
.L_x_14606:
        /* <DEDUP_REMOVED lines=21> */
.L_x_14615:
[----:B------:R-:W-:Y:S05]  /*1c90*/  BSYNC B1 ;  /* 0x0000000000017941 */ /* 0x000fea0003800000 */
.L_x_14614:
[----:B------:R-:W-:Y:S01]  /*1ca0*/  LEA R5, R0, 0x37800000, 0x17 ;  /* 0x3780000000057811 */ /* 0x000fe200078eb8ff */
[----:B------:R-:W-:-:S05]  /*1cb0*/  IMAD.SHL.U32 R0, R3, 0x200000, RZ ;  /* 0x0020000003007824 */ /* 0x000fca00078e00ff */
[----:B------:R-:W-:-:S07]  /*1cc0*/  LOP3.LUT R0, R5, R0, R6, 0xfe, !PT ;  /* 0x0000000005007212 */ /* 0x000fce00078efe06 */
.L_x_14613:
[----:B------:R-:W-:Y:S05]  /*1cd0*/  BSYNC B0 ;  /* 0x0000000000007941 */ /* 0x000fea0003800000 */
.L_x_14612:
[----:B------:R-:W-:-:S04]  /*1ce0*/  FMUL.FTZ R0, R0, 1 ;  /* 0x3f80000000007820 */ /* 0x000fc80000410000 */
[----:B------:R0:W1:Y:S01]  /*1cf0*/  F2F.F64.F32 R34, R0 ;  /* 0x0000000000227310 */ /* 0x0000620000201800 */
[----:B------:R-:W-:Y:S05]  /*1d00*/  BRA `(.L_x_14593) ;  /* 0x0000000000a47947 */ /* 0x000fea0003800000 */
.L_x_14605:
        /* <DEDUP_REMOVED lines=14> */
.L_x_14619:
[----:B------:R-:W-:Y:S05]  /*1df0*/  BSYNC B0 ;  /* 0x0000000000007941 */ /* 0x000fea0003800000 */
.L_x_14618:
[----:B------:R-:W-:-:S04]  /*1e00*/  FMUL.FTZ R0, R0, 1 ;  /* 0x3f80000000007820 */ /* 0x000fc80000410000 */
[----:B------:R0:W1:Y:S01]  /*1e10*/  F2F.F64.F32 R34, R0 ;  /* 0x0000000000227310 */ /* 0x0000620000201800 */
[----:B------:R-:W-:Y:S05]  /*1e20*/  BRA `(.L_x_14593) ;  /* 0x00000000005c7947 */ /* 0x000fea0003800000 */
.L_x_14592:
        /* <DEDUP_REMOVED lines=16> */
.L_x_14620:
[----:B------:R-:W-:Y:S01]  /*1f30*/  CS2R R34, SRZ ;  /* 0x0000000000227805 */ /* 0x000fe2000001ff00 */
[----:B------:R-:W-:Y:S06]  /*1f40*/  BRA `(.L_x_14593) ;  /* 0x0000000000147947 */ /* 0x000fec0003800000 */
.L_x_14617:
[----:B------:R-:W3:Y:S02]  /*1f50*/  LDG.E.64 R34, desc[UR36][R4.64] ;  /* 0x0000002404227981 */ /* 0x000ee4000c1e1b00 */
[----:B---3--:R-:W0:Y:S01]  /*1f60*/  I2F.F64.U64 R34, R34 ;  /* 0x0000002200227312 */ /* 0x008e220000301800 */
[----:B------:R-:W-:Y:S05]  /*1f70*/  BRA `(.L_x_14593) ;  /* 0x0000000000087947 */ /* 0x000fea0003800000 */
.L_x_14616:
[----:B------:R-:W3:Y:S02]  /*1f80*/  LDG.E R4, desc[UR36][R4.64] ;  /* 0x0000002404047981 */ /* 0x000ee4000c1e1900 */
[----:B---3--:R0:W1:Y:S02]  /*1f90*/  I2F.F64.U32 R34, R4 ;  /* 0x0000000400227312 */ /* 0x0080640000201800 */
.L_x_14593:
[----:B------:R-:W-:-:S07]  /*1fa0*/  VIADD R17, R17, 0x80 ;  /* 0x0000008011117836 */ /* 0x000fce0000000000 */
.L_x_14587:
[----:B------:R-:W-:Y:S05]  /*1fb0*/  BSYNC B6 ;  /* 0x0000000000067941 */ /* 0x000fea0003800000 */
.L_x_14586:
        /* <DEDUP_REMOVED lines=26> */
.L_x_14626:
[----:B------:R-:W3:Y:S02]  /*2160*/  LDG.E.U8 R4, desc[UR36][R4.64] ;  /* 0x0000002404047981 */ /* 0x000ee4000c1e1100 */
[----:B---3--:R0:W1:Y:S01]  /*2170*/  I2F.F64.U16 R26, R4 ;  /* 0x00000004001a7312 */ /* 0x0080620000101800 */
[----:B------:R-:W-:Y:S05]  /*2180*/  BRA `(.L_x_14628) ;  /* 0x0000000c00707947 */ /* 0x000fea0003800000 */
.L_x_14625:
        /* <DEDUP_REMOVED lines=9> */
.L_x_14630:
[----:B------:R-:W3:Y:S02]  /*2220*/  LDG.E R4, desc[UR36][R4.64] ;  /* 0x0000002404047981 */ /* 0x000ee4000c1e1900 */
[----:B---3--:R0:W1:Y:S01]  /*2230*/  I2F.F64 R26, R4 ;  /* 0x00000004001a7312 */ /* 0x0080620000201c00 */
[----:B------:R-:W-:Y:S05]  /*2240*/  BRA `(.L_x_14628) ;  /* 0x0000000c00407947 */ /* 0x000fea0003800000 */
.L_x_14629:
[----:B------:R-:W3:Y:S02]  /*2250*/  LDG.E.U16 R4, desc[UR36][R4.64] ;  /* 0x0000002404047981 */ /* 0x000ee4000c1e1500 */
[----:B---3--:R0:W1:Y:S01]  /*2260*/  I2F.F64.S16 R26, R4 ;  /* 0x00000004001a7312 */ /* 0x0080620000101c00 */
[----:B------:R-:W-:Y:S05]  /*2270*/  BRA `(.L_x_14628) ;  /* 0x0000000c00347947 */ /* 0x000fea0003800000 */
.L_x_14624:
        /* <DEDUP_REMOVED lines=10> */
.L_x_14632:
[----:B------:R-:W3:Y:S02]  /*2320*/  LDG.E.U16 R0, desc[UR36][R4.64] ;  /* 0x0000002404007981 */ /* 0x000ee4000c1e1500 */
[----:B---3--:R-:W-:-:S05]  /*2330*/  HADD2.F32 R0, -RZ, R0.H0_H0 ;  /* 0x20000000ff007230 */ /* 0x008fca0000004100 */
[----:B------:R-:W-:-:S04]  /*2340*/  FMUL.FTZ R0, R0, 1 ;  /* 0x3f80000000007820 */ /* 0x000fc80000410000 */
[----:B------:R0:W1:Y:S01]  /*2350*/  F2F.F64.F32 R26, R0 ;  /* 0x00000000001a7310 */ /* 0x0000620000201800 */
[----:B------:R-:W-:Y:S05]  /*2360*/  BRA `(.L_x_14628) ;  /* 0x0000000800f87947 */ /* 0x000fea0003800000 */
.L_x_14631:
        /* <DEDUP_REMOVED lines=10> */
.L_x_14634:
[----:B------:R-:W3:Y:S02]  /*2410*/  LDG.E.U16 R4, desc[UR36][R4.64] ;  /* 0x0000002404047981 */ /* 0x000ee4000c1e1500 */
[----:B---3--:R-:W-:-:S05]  /*2420*/  HADD2.F32 R0, -RZ, R4.H0_H0 ;  /* 0x20000004ff007230 */ /* 0x008fca0000004100 */
[----:B------:R-:W-:-:S04]  /*2430*/  FMUL.FTZ R0, R0, 1 ;  /* 0x3f80000000007820 */ /* 0x000fc80000410000 */
[----:B------:R0:W1:Y:S01]  /*2440*/  F2F.F64.F32 R26, R0 ;  /* 0x00000000001a7310 */ /* 0x0000620000201800 */
[----:B------:R-:W-:Y:S05]  /*2450*/  BRA `(.L_x_14628) ;  /* 0x0000000800bc7947 */ /* 0x000fea0003800000 */
.L_x_14633:
[----:B------:R0:W5:Y:S01]  /*2460*/  LDG.E.64 R26, desc[UR36][R4.64] ;  /* 0x00000024041a7981 */ /* 0x000162000c1e1b00 */
[----:B------:R-:W-:Y:S05]  /*2470*/  BRA `(.L_x_14628) ;  /* 0x0000000800b47947 */ /* 0x000fea0003800000 */
.L_x_14623:
        /* <DEDUP_REMOVED lines=13> */
.L_x_14637:
[----:B------:R0:W5:Y:S01]  /*2550*/  LDG.E.64 R26, desc[UR36][R4.64] ;  /* 0x00000024041a7981 */ /* 0x000162000c1e1b00 */
[----:B------:R-:W-:Y:S05]  /*2560*/  BRA `(.L_x_14628) ;  /* 0x0000000800787947 */ /* 0x000fea0003800000 */
.L_x_14636:
        /* <DEDUP_REMOVED lines=28> */
.L_x_14639:
        /* <DEDUP_REMOVED lines=15> */
.L_x_14638:
[----:B------:R-:W3:Y:S02]  /*2820*/  LDG.E.U16 R0, desc[UR36][R4.64] ;  /* 0x0000002404007981 */ /* 0x000ee4000c1e1500 */
[----:B---3--:R-:W-:-:S04]  /*2830*/  IMAD.U32 R0, R0, 0x10000, RZ ;  /* 0x0001000000007824 */ /* 0x008fc800078e00ff */
[----:B------:R-:W-:-:S04]  /*2840*/  FMUL.FTZ R0, R0, 1 ;  /* 0x3f80000000007820 */ /* 0x000fc80000410000 */
[----:B------:R0:W1:Y:S01]  /*2850*/  F2F.F64.F32 R26, R0 ;  /* 0x00000000001a7310 */ /* 0x0000620000201800 */
[----:B------:R-:W-:Y:S05]  /*2860*/  BRA `(.L_x_14628) ;  /* 0x0000000400b87947 */ /* 0x000fea0003800000 */
.L_x_14635:
        /* <DEDUP_REMOVED lines=11> */
.L_x_14642:
        /* <DEDUP_REMOVED lines=21> */
.L_x_14646:
[----:B------:R-:W-:Y:S05]  /*2a70*/  BSYNC B1 ;  /* 0x0000000000017941 */ /* 0x000fea0003800000 */
.L_x_14645:
[----:B------:R-:W-:Y:S01]  /*2a80*/  LEA R5, R0, 0x3b800000, 0x17 ;  /* 0x3b80000000057811 */ /* 0x000fe200078eb8ff */
[----:B------:R-:W-:-:S05]  /*2a90*/  IMAD.SHL.U32 R0, R3, 0x100000, RZ ;  /* 0x0010000003007824 */ /* 0x000fca00078e00ff */
[----:B------:R-:W-:-:S07]  /*2aa0*/  LOP3.LUT R0, R5, R0, R6, 0xfe, !PT ;  /* 0x0000000005007212 */ /* 0x000fce00078efe06 */
.L_x_14644:
[----:B------:R-:W-:Y:S05]  /*2ab0*/  BSYNC B0 ;  /* 0x0000000000007941 */ /* 0x000fea0003800000 */
.L_x_14643:
[----:B------:R-:W-:-:S04]  /*2ac0*/  FMUL.FTZ R0, R0, 1 ;  /* 0x3f80000000007820 */ /* 0x000fc80000410000 */
[----:B------:R3:W0:Y:S01]  /*2ad0*/  F2F.F64.F32 R26, R0 ;  /* 0x00000000001a7310 */ /* 0x0006220000201800 */
[----:B------:R-:W-:Y:S05]  /*2ae0*/  BRA `(.L_x_14628) ;  /* 0x0000000400187947 */ /* 0x000fea0003800000 */
.L_x_14641:
        /* <DEDUP_REMOVED lines=21> */
.L_x_14650:
[----:B------:R-:W-:Y:S05]  /*2c40*/  BSYNC B1 ;  /* 0x0000000000017941 */ /* 0x000fea0003800000 */
.L_x_14649:
[----:B------:R-:W-:Y:S01]  /*2c50*/  LEA R5, R0, 0x37800000, 0x17 ;  /* 0x3780000000057811 */ /* 0x000fe200078eb8ff */
[----:B------:R-:W-:-:S05]  /*2c60*/  IMAD.SHL.U32 R0, R3, 0x200000, RZ ;  /* 0x0020000003007824 */ /* 0x000fca00078e00ff */
[----:B------:R-:W-:-:S07]  /*2c70*/  LOP3.LUT R0, R5, R0, R6, 0xfe, !PT ;  /* 0x0000000005007212 */ /* 0x000fce00078efe06 */
.L_x_14648:
[----:B------:R-:W-:Y:S05]  /*2c80*/  BSYNC B0 ;  /* 0x0000000000007941 */ /* 0x000fea0003800000 */
.L_x_14647:
[----:B------:R-:W-:-:S04]  /*2c90*/  FMUL.FTZ R0, R0, 1 ;  /* 0x3f80000000007820 */ /* 0x000fc80000410000 */
[----:B------:R0:W1:Y:S01]  /*2ca0*/  F2F.F64.F32 R26, R0 ;  /* 0x00000000001a7310 */ /* 0x0000620000201800 */
[----:B------:R-:W-:Y:S05]  /*2cb0*/  BRA `(.L_x_14628) ;  /* 0x0000000000a47947 */ /* 0x000fea0003800000 */
.L_x_14640:
        /* <DEDUP_REMOVED lines=14> */
.L_x_14654:
[----:B------:R-:W-:Y:S05]  /*2da0*/  BSYNC B0 ;  /* 0x0000000000007941 */ /* 0x000fea0003800000 */
.L_x_14653:
[----:B------:R-:W-:-:S04]  /*2db0*/  FMUL.FTZ R0, R0, 1 ;  /* 0x3f80000000007820 */ /* 0x000fc80000410000 */
[----:B------:R0:W1:Y:S01]  /*2dc0*/  F2F.F64.F32 R26, R0 ;  /* 0x00000000001a7310 */ /* 0x0000620000201800 */
[----:B------:R-:W-:Y:S05]  /*2dd0*/  BRA `(.L_x_14628) ;  /* 0x00000000005c7947 */ /* 0x000fea0003800000 */
.L_x_14627:
        /* <DEDUP_REMOVED lines=16> */
.L_x_14655:
[----:B------:R-:W-:Y:S01]  /*2ee0*/  CS2R R26, SRZ ;  /* 0x00000000001a7805 */ /* 0x000fe2000001ff00 */
[----:B------:R-:W-:Y:S06]  /*2ef0*/  BRA `(.L_x_14628) ;  /* 0x0000000000147947 */ /* 0x000fec0003800000 */
.L_x_14652:
[----:B------:R-:W3:Y:S02]  /*2f00*/  LDG.E.64 R26, desc[UR36][R4.64] ;  /* 0x00000024041a7981 */ /* 0x000ee4000c1e1b00 */
[----:B---3--:R-:W0:Y:S01]  /*2f10*/  I2F.F64.U64 R26, R26 ;  /* 0x0000001a001a7312 */ /* 0x008e220000301800 */
[----:B------:R-:W-:Y:S05]  /*2f20*/  BRA `(.L_x_14628) ;  /* 0x0000000000087947 */ /* 0x000fea0003800000 */
.L_x_14651:
[----:B------:R-:W3:Y:S02]  /*2f30*/  LDG.E R4, desc[UR36][R4.64] ;  /* 0x0000002404047981 */ /* 0x000ee4000c1e1900 */
[----:B---3--:R0:W1:Y:S02]  /*2f40*/  I2F.F64.U32 R26, R4 ;  /* 0x00000004001a7312 */ /* 0x0080640000201800 */
.L_x_14628:
[----:B------:R-:W-:-:S07]  /*2f50*/  VIADD R17, R17, 0x80 ;  /* 0x0000008011117836 */ /* 0x000fce0000000000 */
.L_x_14622:
[----:B------:R-:W-:Y:S05]  /*2f60*/  BSYNC B6 ;  /* 0x0000000000067941 */ /* 0x000fea0003800000 */
.L_x_14621:
        /* <DEDUP_REMOVED lines=23> */
.L_x_14661:
[----:B------:R-:W3:Y:S02]  /*30e0*/  LDG.E.U8 R4, desc[UR36][R4.64] ;  /* 0x0000002404047981 */ /* 0x000ee4000c1e1100 */
[----:B---3--:R0:W1:Y:S01]  /*30f0*/  I2F.F64.U16 R18, R4 ;  /* 0x0000000400127312 */ /* 0x0080620000101800 */
[----:B------:R-:W-:Y:S05]  /*3100*/  BRA `(.L_x_14657) ;  /* 0x0000000c006c7947 */ /* 0x000fea0003800000 */
.L_x_14660:
        /* <DEDUP_REMOVED lines=9> */
.L_x_14664:
[----:B------:R-:W3:Y:S02]  /*31a0*/  LDG.E R4, desc[UR36][R4.64] ;  /* 0x0000002404047981 */ /* 0x000ee4000c1e1900 */
[----:B---3--:R0:W1:Y:S01]  /*31b0*/  I2F.F64 R18, R4 ;  /* 0x0000000400127312 */ /* 0x0080620000201c00 */
[----:B------:R-:W-:Y:S05]  /*31c0*/  BRA `(.L_x_14657) ;  /* 0x0000000c003c7947 */ /* 0x000fea0003800000 */
.L_x_14663:
[----:B------:R-:W3:Y:S02]  /*31d0*/  LDG.E.U16 R4, desc[UR36][R4.64] ;  /* 0x0000002404047981 */ /* 0x000ee4000c1e1500 */
[----:B---3--:R0:W1:Y:S01]  /*31e0*/  I2F.F64.S16 R18, R4 ;  /* 0x0000000400127312 */ /* 0x0080620000101c00 */
[----:B------:R-:W-:Y:S05]  /*31f0*/  BRA `(.L_x_14657) ;  /* 0x0000000c00307947 */ /* 0x000fea0003800000 */
.L_x_14659:
        /* <DEDUP_REMOVED lines=10> */
.L_x_14666:
[----:B------:R-:W3:Y:S02]  /*32a0*/  LDG.E.U16 R0, desc[UR36][R4.64] ;  /* 0x0000002404007981 */ /* 0x000ee4000c1e1500 */
[----:B---3--:R-:W-:-:S05]  /*32b0*/  HADD2.F32 R0, -RZ, R0.H0_H0 ;  /* 0x20000000ff007230 */ /* 0x008fca0000004100 */
[----:B------:R-:W-:-:S04]  /*32c0*/  FMUL.FTZ R0, R0, 1 ;  /* 0x3f80000000007820 */ /* 0x000fc80000410000 */
[----:B------:R0:W1:Y:S01]  /*32d0*/  F2F.F64.F32 R18, R0 ;  /* 0x0000000000127310 */ /* 0x0000620000201800 */
[----:B------:R-:W-:Y:S05]  /*32e0*/  BRA `(.L_x_14657) ;  /* 0x0000000800f47947 */ /* 0x000fea0003800000 */
.L_x_14665:
        /* <DEDUP_REMOVED lines=10> */
.L_x_14668:
[----:B------:R-:W3:Y:S02]  /*3390*/  LDG.E.U16 R4, desc[UR36][R4.64] ;  /* 0x0000002404047981 */ /* 0x000ee4000c1e1500 */
[----:B---3--:R-:W-:-:S05]  /*33a0*/  HADD2.F32 R0, -RZ, R4.H0_H0 ;  /* 0x20000004ff007230 */ /* 0x008fca0000004100 */
[----:B------:R-:W-:-:S04]  /*33b0*/  FMUL.FTZ R0, R0, 1 ;  /* 0x3f80000000007820 */ /* 0x000fc80000410000 */
[----:B------:R0:W1:Y:S01]  /*33c0*/  F2F.F64.F32 R18, R0 ;  /* 0x0000000000127310 */ /* 0x0000620000201800 */
[----:B------:R-:W-:Y:S05]  /*33d0*/  BRA `(.L_x_14657) ;  /* 0x0000000800b87947 */ /* 0x000fea0003800000 */
.L_x_14667:
[----:B------:R0:W5:Y:S01]  /*33e0*/  LDG.E.64 R18, desc[UR36][R4.64] ;  /* 0x0000002404127981 */ /* 0x000162000c1e1b00 */
[----:B------:R-:W-:Y:S05]  /*33f0*/  BRA `(.L_x_14657) ;  /* 0x0000000800b07947 */ /* 0x000fea0003800000 */
.L_x_14658:
        /* <DEDUP_REMOVED lines=13> */
.L_x_14671:
[----:B------:R0:W5:Y:S01]  /*34d0*/  LDG.E.64 R18, desc[UR36][R4.64] ;  /* 0x0000002404127981 */ /* 0x000162000c1e1b00 */
[----:B------:R-:W-:Y:S05]  /*34e0*/  BRA `(.L_x_14657) ;  /* 0x0000000800747947 */ /* 0x000fea0003800000 */
.L_x_14670:
        /* <DEDUP_REMOVED lines=28> */
.L_x_14673:
        /* <DEDUP_REMOVED lines=15> */
.L_x_14672:
[----:B------:R-:W3:Y:S02]  /*37a0*/  LDG.E.U16 R0, desc[UR36][R4.64] ;  /* 0x0000002404007981 */ /* 0x000ee4000c1e1500 */
[----:B---3--:R-:W-:-:S04]  /*37b0*/  IMAD.U32 R0, R0, 0x10000, RZ ;  /* 0x0001000000007824 */ /* 0x008fc800078e00ff */
[----:B------:R-:W-:-:S04]  /*37c0*/  FMUL.FTZ R0, R0, 1 ;  /* 0x3f80000000007820 */ /* 0x000fc80000410000 */
[----:B------:R0:W1:Y:S01]  /*37d0*/  F2F.F64.F32 R18, R0 ;  /* 0x0000000000127310 */ /* 0x0000620000201800 */
[----:B------:R-:W-:Y:S05]  /*37e0*/  BRA `(.L_x_14657) ;  /* 0x0000000400b47947 */ /* 0x000fea0003800000 */
.L_x_14669:
        /* <DEDUP_REMOVED lines=11> */
.L_x_14676:
        /* <DEDUP_REMOVED lines=21> */
.L_x_14680:
[----:B------:R-:W-:Y:S05]  /*39f0*/  BSYNC B1 ;  /* 0x0000000000017941 */ /* 0x000fea0003800000 */
.L_x_14679:
[----:B------:R-:W-:Y:S01]  /*3a00*/  LEA R5, R0, 0x3b800000, 0x17 ;  /* 0x3b80000000057811 */ /* 0x000fe200078eb8ff */
[----:B------:R-:W-:-:S05]  /*3a10*/  IMAD.SHL.U32 R0, R3, 0x100000, RZ ;  /* 0x0010000003007824 */ /* 0x000fca00078e00ff */
[----:B------:R-:W-:-:S07]  /*3a20*/  LOP3.LUT R0, R5, R0, R6, 0xfe, !PT ;  /* 0x0000000005007212 */ /* 0x000fce00078efe06 */
.L_x_14678:
[----:B------:R-:W-:Y:S05]  /*3a30*/  BSYNC B0 ;  /* 0x0000000000007941 */ /* 0x000fea0003800000 */
.L_x_14677:
[----:B------:R-:W-:-:S04]  /*3a40*/  FMUL.FTZ R0, R0, 1 ;  /* 0x3f80000000007820 */ /* 0x000fc80000410000 */
[----:B------:R0:W1:Y:S01]  /*3a50*/  F2F.F64.F32 R18, R0 ;  /* 0x0000000000127310 */ /* 0x0000620000201800 */
[----:B------:R-:W-:Y:S05]  /*3a60*/  BRA `(.L_x_14657) ;  /* 0x0000000400147947 */ /* 0x000fea0003800000 */
.L_x_14675:
        /* <DEDUP_REMOVED lines=21> */
.L_x_14684:
[----:B------:R-:W-:Y:S05]  /*3bc0*/  BSYNC B1 ;  /* 0x0000000000017941 */ /* 0x000fea0003800000 */
.L_x_14683:
[----:B------:R-:W-:Y:S01]  /*3bd0*/  LEA R5, R0, 0x37800000, 0x17 ;  /* 0x3780000000057811 */ /* 0x000fe200078eb8ff */
[----:B------:R-:W-:-:S05]  /*3be0*/  IMAD.SHL.U32 R0, R3, 0x200000, RZ ;  /* 0x0020000003007824 */ /* 0x000fca00078e00ff */
[----:B------:R-:W-:-:S07]  /*3bf0*/  LOP3.LUT R0, R5, R0, R6, 0xfe, !PT ;  /* 0x0000000005007212 */ /* 0x000fce00078efe06 */
.L_x_14682:
[----:B------:R-:W-:Y:S05]  /*3c00*/  BSYNC B0 ;  /* 0x0000000000007941 */ /* 0x000fea0003800000 */
.L_x_14681:
[----:B------:R-:W-:-:S04]  /*3c10*/  FMUL.FTZ R0, R0, 1 ;  /* 0x3f80000000007820 */ /* 0x000fc80000410000 */
[----:B------:R0:W1:Y:S01]  /*3c20*/  F2F.F64.F32 R18, R0 ;  /* 0x0000000000127310 */ /* 0x0000620000201800 */
[----:B------:R-:W-:Y:S05]  /*3c30*/  BRA `(.L_x_14657) ;  /* 0x0000000000a07947 */ /* 0x000fea0003800000 */
.L_x_14674:
        /* <DEDUP_REMOVED lines=14> */
.L_x_14688:
[----:B------:R-:W-:Y:S05]  /*3d20*/  BSYNC B0 ;  /* 0x0000000000007941 */ /* 0x000fea0003800000 */
.L_x_14687:
[----:B------:R-:W-:-:S04]  /*3d30*/  FMUL.FTZ R0, R0, 1 ;  /* 0x3f80000000007820 */ /* 0x000fc80000410000 */
[----:B------:R0:W1:Y:S01]  /*3d40*/  F2F.F64.F32 R18, R0 ;  /* 0x0000000000127310 */ /* 0x0000620000201800 */
[----:B------:R-:W-:Y:S05]  /*3d50*/  BRA `(.L_x_14657) ;  /* 0x0000000000587947 */ /* 0x000fea0003800000 */
.L_x_14662:
        /* <DEDUP_REMOVED lines=16> */
.L_x_14689:
[----:B------:R-:W-:Y:S05]  /*3e60*/  BRA `(.L_x_14657) ;  /* 0x0000000000147947 */ /* 0x000fea0003800000 */
.L_x_14686:
[----:B------:R-:W3:Y:S02]  /*3e70*/  LDG.E.64 R18, desc[UR36][R4.64] ;  /* 0x0000002404127981 */ /* 0x000ee4000c1e1b00 */
[----:B---3--:R-:W0:Y:S01]  /*3e80*/  I2F.F64.U64 R18, R18 ;  /* 0x0000001200127312 */ /* 0x008e220000301800 */
[----:B------:R-:W-:Y:S05]  /*3e90*/  BRA `(.L_x_14657) ;  /* 0x0000000000087947 */ /* 0x000fea0003800000 */
.L_x_14685:
[----:B------:R-:W3:Y:S02]  /*3ea0*/  LDG.E R4, desc[UR36][R4.64] ;  /* 0x0000002404047981 */ /* 0x000ee4000c1e1900 */
[----:B---3--:R0:W1:Y:S02]  /*3eb0*/  I2F.F64.U32 R18, R4 ;  /* 0x0000000400127312 */ /* 0x0080640000201800 */
.L_x_14657:
[----:B------:R-:W-:Y:S05]  /*3ec0*/  BSYNC B6 ;  /* 0x0000000000067941 */ /* 0x000fea0003800000 */
.L_x_14656:
        /* <DEDUP_REMOVED lines=10> */
[----:B-1--45:R0:W1:Y:S08]  /*3f70*/  @!P3 FRND.F64.FLOOR R4, R36 ;  /* 0x000000240004b313 */ /* 0x0320700000305800 */
[----:B------:R0:W2:Y:S08]  /*3f80*/  @!P1 FRND.F64.FLOOR R24, R26 ;  /* 0x0000001a00189313 */ /* 0x0000b00000305800 */
[----:B------:R0:W4:Y:S08]  /*3f90*/  @!P2 FRND.F64.FLOOR R16, R18 ;  /* 0x000000120010a313 */ /* 0x0001300000305800 */
[----:B------:R0:W0:Y:S01]  /*3fa0*/  @!P0 FRND.F64.FLOOR R28, R34 ;  /* 0x00000022001c8313 */ /* 0x0000220000305800 */
        /* <DEDUP_REMOVED lines=19> */
[----:B0-----:R-:W0:Y:S01]  /*40e0*/  F2I.F64.FLOOR R37, R36 ;  /* 0x0000002400257311 */ /* 0x001e220000305100 */
[----:B------:R-:W-:Y:S01]  /*40f0*/  IMAD.MOV.U32 R33, RZ, RZ, R31 ;  /* 0x000000ffff217224 */ /* 0x000fe200078e001f */
[----:B0-----:R0:W-:Y:S01]  /*4100*/  STG.E.U8 desc[UR36][R8.64], R37 ;  /* 0x0000002508007986 */ /* 0x0011e2000c101124 */
[----:B------:R-:W-:Y:S05]  /*4110*/  BRA `(.L_x_14691) ;  /* 0x0000001000547947 */ /* 0x000fea0003800000 */
.L_x_14695:
[----:B0-----:R-:W0:Y:S01]  /*4120*/  F2I.S64.F64.FLOOR R36, R36 ;  /* 0x0000002400247311 */ /* 0x001e220000305900 */
[----:B------:R-:W-:Y:S02]  /*4130*/  IMAD.MOV.U32 R33, RZ, RZ, R31 ;  /* 0x000000ffff217224 */ /* 0x000fe400078e001f */
[----:B0-----:R-:W-:-:S05]  /*4140*/  IMAD.MOV.U32 R3, RZ, RZ, R36 ;  /* 0x000000ffff037224 */ /* 0x001fca00078e0024 */
[----:B------:R0:W-:Y:S01]  /*4150*/  STG.E.U8 desc[UR36][R8.64], R3 ;  /* 0x0000000308007986 */ /* 0x0001e2000c101124 */
[----:B------:R-:W-:Y:S05]  /*4160*/  BRA `(.L_x_14691) ;  /* 0x0000001000407947 */ /* 0x000fea0003800000 */
.L_x_14694:
[----:B------:R-:W-:-:S13]  /*4170*/  ISETP.NE.AND P0, PT, R0, 0x2, PT ;  /* 0x000000020000780c */ /* 0x000fda0003f05270 */
[----:B------:R-:W-:Y:S05]  /*4180*/  @!P0 BRA `(.L_x_14697) ;  /* 0x0000000000308947 */ /* 0x000fea0003800000 */
[----:B------:R-:W-:-:S13]  /*4190*/  ISETP.NE.AND P0, PT, R0, 0x3, PT ;  /* 0x000000030000780c */ /* 0x000fda0003f05270 */
[----:B------:R-:W-:Y:S05]  /*41a0*/  @!P0 BRA `(.L_x_14698) ;  /* 0x0000000000188947 */ /* 0x000fea0003800000 */
[----:B------:R-:W-:-:S13]  /*41b0*/  ISETP.NE.AND P0, PT, R0, 0x4, PT ;  /* 0x000000040000780c */ /* 0x000fda0003f05270 */
[----:B------:R-:W-:Y:S05]  /*41c0*/  @P0 BRA `(.L_x_14696) ;  /* 0x0000000c00c40947 */ /* 0x000fea0003800000 */
[----:B0-----:R-:W0:Y:S01]  /*41d0*/  F2I.S64.F64.FLOOR R36, R36 ;  /* 0x0000002400247311 */ /* 0x001e220000305900 */
[----:B------:R-:W-:Y:S01]  /*41e0*/  IMAD.MOV.U32 R33, RZ, RZ, R31 ;  /* 0x000000ffff217224 */ /* 0x000fe200078e001f */
[----:B0-----:R0:W-:Y:S01]  /*41f0*/  STG.E.64 desc[UR36][R8.64], R36 ;  /* 0x0000002408007986 */ /* 0x0011e2000c101b24 */
[----:B------:R-:W-:Y:S05]  /*4200*/  BRA `(.L_x_14691) ;  /* 0x0000001000187947 */ /* 0x000fea0003800000 */
.L_x_14698:
[----:B0-----:R-:W0:Y:S01]  /*4210*/  F2I.F64.FLOOR R37, R36 ;  /* 0x0000002400257311 */ /* 0x001e220000305100 */
[----:B------:R-:W-:Y:S01]  /*4220*/  IMAD.MOV.U32 R33, RZ, RZ, R31 ;  /* 0x000000ffff217224 */ /* 0x000fe200078e001f */
[----:B0-----:R0:W-:Y:S01]  /*4230*/  STG.E desc[UR36][R8.64], R37 ;  /* 0x0000002508007986 */ /* 0x0011e2000c101924 */
[----:B------:R-:W-:Y:S05]  /*4240*/  BRA `(.L_x_14691) ;  /* 0x0000001000087947 */ /* 0x000fea0003800000 */
.L_x_14697:
[----:B0-----:R-:W0:Y:S01]  /*4250*/  F2I.F64.FLOOR R37, R36 ;  /* 0x0000002400257311 */ /* 0x001e220000305100 */
[----:B------:R-:W-:Y:S01]  /*4260*/  IMAD.MOV.U32 R33, RZ, RZ, R31 ;  /* 0x000000ffff217224 */ /* 0x000fe200078e001f */
[----:B0-----:R0:W-:Y:S01]  /*4270*/  STG.E.U16 desc[UR36][R8.64], R37 ;  /* 0x0000002508007986 */ /* 0x0011e2000c101524 */
[----:B------:R-:W-:Y:S05]  /*4280*/  BRA `(.L_x_14691) ;  /* 0x0000000c00f87947 */ /* 0x000fea0003800000 */
.L_x_14693:
        /* <DEDUP_REMOVED lines=14> */
.L_x_14700:
        /* <DEDUP_REMOVED lines=9> */
.L_x_14699:
        /* <DEDUP_REMOVED lines=15> */
.L_x_14702:
        /* <DEDUP_REMOVED lines=10> */
.L_x_14701:
[----:B------:R1:W-:Y:S01]  /*4590*/  STG.E.64 desc[UR36][R8.64], R4 ;  /* 0x0000000408007986 */ /* 0x0003e2000c101b24 */
[----:B------:R-:W-:Y:S01]  /*45a0*/  IMAD.MOV.U32 R33, RZ, RZ, R31 ;  /* 0x000000ffff217224 */ /* 0x000fe200078e001f */
[----:B------:R-:W-:Y:S06]  /*45b0*/  BRA `(.L_x_14691) ;  /* 0x0000000c002c7947 */ /* 0x000fec0003800000 */
.L_x_14692:
        /* <DEDUP_REMOVED lines=13> */
.L_x_14705:
[----:B------:R-:W-:Y:S01]  /*4690*/  CS2R R6, SRZ ;  /* 0x0000000000067805 */ /* 0x000fe2000001ff00 */
[----:B------:R-:W-:-:S04]  /*46a0*/  IMAD.MOV.U32 R33, RZ, RZ, R31 ;  /* 0x000000ffff217224 */ /* 0x000fc800078e001f */
[----:B------:R1:W-:Y:S01]  /*46b0*/  STG.E.128 desc[UR36][R8.64], R4 ;  /* 0x0000000408007986 */ /* 0x0003e2000c101d24 */
[----:B------:R-:W-:Y:S05]  /*46c0*/  BRA `(.L_x_14691) ;  /* 0x0000000800e87947 */ /* 0x000fea0003800000 */
.L_x_14704:
        /* <DEDUP_REMOVED lines=25> */
.L_x_14709:
[----:B------:R-:W-:Y:S05]  /*4860*/  BSYNC B0 ;  /* 0x0000000000007941 */ /* 0x000fea0003800000 */
.L_x_14708:
[----:B------:R-:W-:Y:S01]  /*4870*/  LOP3.LUT R7, R0, R7, RZ, 0xfc, !PT ;  /* 0x0000000700077212 */ /* 0x000fe200078efcff */
[----:B------:R-:W-:-:S04]  /*4880*/  IMAD.MOV.U32 R33, RZ, RZ, R31 ;  /* 0x000000ffff217224 */ /* 0x000fc800078e001f */
[----:B------:R1:W-:Y:S01]  /*4890*/  STG.E.U8 desc[UR36][R8.64], R7 ;  /* 0x0000000708007986 */ /* 0x0003e2000c101124 */
[----:B------:R-:W-:Y:S05]  /*48a0*/  BRA `(.L_x_14691) ;  /* 0x0000000800707947 */ /* 0x000fea0003800000 */
.L_x_14707:
        /* <DEDUP_REMOVED lines=17> */
.L_x_14711:
[----:B------:R-:W-:Y:S01]  /*49c0*/  IMAD.MOV.U32 R0, RZ, RZ, 0x7f ;  /* 0x0000007fff007424 */ /* 0x000fe200078e00ff */
[----:B------:R-:W-:-:S04]  /*49d0*/  ISETP.GT.U32.AND P0, PT, R3, 0x7f800000, PT ;  /* 0x7f8000000300780c */ /* 0x000fc80003f04070 */
[----:B------:R-:W-:-:S09]  /*49e0*/  SEL R0, R0, 0x7c, P0 ;  /* 0x0000007c00007807 */ /* 0x000fd20000000000 */
.L_x_14712:
[----:B------:R-:W-:Y:S05]  /*49f0*/  BSYNC B0 ;  /* 0x0000000000007941 */ /* 0x000fea0003800000 */
.L_x_14710:
[----:B------:R-:W-:Y:S01]  /*4a00*/  LOP3.LUT R3, R7, 0x80000000, RZ, 0xc0, !PT ;  /* 0x8000000007037812 */ /* 0x000fe200078ec0ff */
[----:B------:R-:W-:-:S03]  /*4a10*/  IMAD.MOV.U32 R33, RZ, RZ, R31 ;  /* 0x000000ffff217224 */ /* 0x000fc600078e001f */
[----:B------:R-:W-:-:S04]  /*4a20*/  SHF.R.U32.HI R3, RZ, 0x18, R3 ;  /* 0x00000018ff037819 */ /* 0x000fc80000011603 */
[----:B------:R-:W-:-:S05]  /*4a30*/  LOP3.LUT R3, R0, R3, RZ, 0xfc, !PT ;  /* 0x0000000300037212 */ /* 0x000fca00078efcff */
[----:B------:R1:W-:Y:S01]  /*4a40*/  STG.E.U8 desc[UR36][R8.64], R3 ;  /* 0x0000000308007986 */ /* 0x0003e2000c101124 */
[----:B------:R-:W-:Y:S05]  /*4a50*/  BRA `(.L_x_14691) ;  /* 0x0000000800047947 */ /* 0x000fea0003800000 */
.L_x_14706:
        /* <DEDUP_REMOVED lines=9> */
.L_x_14703:
        /* <DEDUP_REMOVED lines=8> */
[----:B0-----:R-:W0:Y:S01]  /*4b70*/  F2I.U32.F64.FLOOR R37, R36 ;  /* 0x0000002400257311 */ /* 0x001e220000305000 */
[----:B------:R-:W-:Y:S01]  /*4b80*/  IMAD.MOV.U32 R33, RZ, RZ, R31 ;  /* 0x000000ffff217224 */ /* 0x000fe200078e001f */
[----:B0-----:R0:W-:Y:S01]  /*4b90*/  STG.E.U16 desc[UR36][R8.64], R37 ;  /* 0x0000002508007986 */ /* 0x0011e2000c101524 */
[----:B------:R-:W-:Y:S05]  /*4ba0*/  BRA `(.L_x_14691) ;  /* 0x0000000400b07947 */ /* 0x000fea0003800000 */
.L_x_14715:
        /* <DEDUP_REMOVED lines=21> */
.L_x_14718:
[----:B------:R-:W-:-:S04]  /*4d00*/  LOP3.LUT R0, R7, 0x80000000, RZ, 0xc0, !PT ;  /* 0x8000000007007812 */ /* 0x000fc800078ec0ff */
[----:B------:R-:W-:-:S04]  /*4d10*/  SHF.R.U32.HI R0, RZ, 0x18, R0 ;  /* 0x00000018ff007819 */ /* 0x000fc80000011600 */
[----:B------:R-:W-:-:S07]  /*4d20*/  LOP3.LUT R0, R3, R0, RZ, 0xfc, !PT ;  /* 0x0000000003007212 */ /* 0x000fce00078efcff */
.L_x_14717:
[----:B------:R-:W-:Y:S05]  /*4d30*/  BSYNC B0 ;  /* 0x0000000000007941 */ /* 0x000fea0003800000 */
.L_x_14716:
[----:B------:R1:W-:Y:S01]  /*4d40*/  STG.E.U8 desc[UR36][R8.64], R0 ;  /* 0x0000000008007986 */ /* 0x0003e2000c101124 */
[----:B------:R-:W-:Y:S01]  /*4d50*/  IMAD.MOV.U32 R33, RZ, RZ, R31 ;  /* 0x000000ffff217224 */ /* 0x000fe200078e001f */
[----:B------:R-:W-:Y:S06]  /*4d60*/  BRA `(.L_x_14691) ;  /* 0x0000000400407947 */ /* 0x000fec0003800000 */
.L_x_14714:
        /* <DEDUP_REMOVED lines=21> */
.L_x_14721:
[----:B------:R-:W-:-:S04]  /*4ec0*/  LOP3.LUT R0, R7, 0x80000000, RZ, 0xc0, !PT ;  /* 0x8000000007007812 */ /* 0x000fc800078ec0ff */
[----:B------:R-:W-:-:S04]  /*4ed0*/  SHF.R.U32.HI R0, RZ, 0x18, R0 ;  /* 0x00000018ff007819 */ /* 0x000fc80000011600 */
[----:B------:R-:W-:-:S07]  /*4ee0*/  LOP3.LUT R0, R3, R0, RZ, 0xfc, !PT ;  /* 0x0000000003007212 */ /* 0x000fce00078efcff */
.L_x_14720:
[----:B------:R-:W-:Y:S05]  /*4ef0*/  BSYNC B0 ;  /* 0x0000000000007941 */ /* 0x000fea0003800000 */
.L_x_14719:
[----:B------:R1:W-:Y:S01]  /*4f00*/  STG.E.U8 desc[UR36][R8.64], R0 ;  /* 0x0000000008007986 */ /* 0x0003e2000c101124 */
[----:B------:R-:W-:Y:S01]  /*4f10*/  IMAD.MOV.U32 R33, RZ, RZ, R31 ;  /* 0x000000ffff217224 */ /* 0x000fe200078e001f */
[----:B------:R-:W-:Y:S06]  /*4f20*/  BRA `(.L_x_14691) ;  /* 0x0000000000d07947 */ /* 0x000fec0003800000 */
.L_x_14713:
        /* <DEDUP_REMOVED lines=27> */
.L_x_14696:
        /* <DEDUP_REMOVED lines=16> */
.L_x_14724:
[----:B------:R-:W-:Y:S01]  /*51e0*/  IMAD.MOV.U32 R33, RZ, RZ, R31 ;  /* 0x000000ffff217224 */ /* 0x000fe200078e001f */
[----:B------:R-:W-:Y:S06]  /*51f0*/  BRA `(.L_x_14691) ;  /* 0x00000000001c7947 */ /* 0x000fec0003800000 */
.L_x_14723:
[----:B0-----:R-:W0:Y:S01]  /*5200*/  F2I.U64.F64.FLOOR R36, R36 ;  /* 0x0000002400247311 */ /* 0x001e220000305800 */
[----:B------:R-:W-:Y:S01]  /*5210*/  IMAD.MOV.U32 R33, RZ, RZ, R31 ;  /* 0x000000ffff217224 */ /* 0x000fe200078e001f */
[----:B0-----:R3:W-:Y:S01]  /*5220*/  STG.E.64 desc[UR36][R8.64], R36 ;  /* 0x0000002408007986 */ /* 0x0017e2000c101b24 */
[----:B------:R-:W-:Y:S05]  /*5230*/  BRA `(.L_x_14691) ;  /* 0x00000000000c7947 */ /* 0x000fea0003800000 */
.L_x_14722:
[----:B0-----:R-:W0:Y:S01]  /*5240*/  F2I.U32.F64.FLOOR R37, R36 ;  /* 0x0000002400257311 */ /* 0x001e220000305000 */
[----:B------:R-:W-:Y:S01]  /*5250*/  IMAD.MOV.U32 R33, RZ, RZ, R31 ;  /* 0x000000ffff217224 */ /* 0x000fe200078e001f */
[----:B0-----:R1:W-:Y:S06]  /*5260*/  STG.E desc[UR36][R8.64], R37 ;  /* 0x0000002508007986 */ /* 0x0013ec000c101924 */
.L_x_14691:
[----:B------:R-:W-:Y:S05]  /*5270*/  BSYNC B6 ;  /* 0x0000000000067941 */ /* 0x000fea0003800000 */
.L_x_14690:
        /* <DEDUP_REMOVED lines=24> */
.L_x_14730:
[----:B------:R-:W0:Y:S02]  /*5400*/  F2I.S64.F64.FLOOR R34, R34 ;  /* 0x0000002200227311 */ /* 0x000e240000305900 */
[----:B0-----:R-:W-:-:S05]  /*5410*/  IMAD.MOV.U32 R3, RZ, RZ, R34 ;  /* 0x000000ffff037224 */ /* 0x001fca00078e0022 */
[----:B------:R0:W-:Y:S01]  /*5420*/  STG.E.U8 desc[UR36][R4.64], R3 ;  /* 0x0000000304007986 */ /* 0x0001e2000c101124 */
[----:B------:R-:W-:Y:S05]  /*5430*/  BRA `(.L_x_14732) ;  /* 0x0000000c00f07947 */ /* 0x000fea0003800000 */
.L_x_14729:
        /* <DEDUP_REMOVED lines=9> */
.L_x_14734:
[----:B------:R-:W0:Y:S02]  /*54d0*/  F2I.F64.FLOOR R35, R34 ;  /* 0x0000002200237311 */ /* 0x000e240000305100 */
[----:B0-----:R0:W-:Y:S01]  /*54e0*/  STG.E desc[UR36][R4.64], R35 ;  /* 0x0000002304007986 */ /* 0x0011e2000c101924 */
[----:B------:R-:W-:Y:S05]  /*54f0*/  BRA `(.L_x_14732) ;  /* 0x0000000c00c07947 */ /* 0x000fea0003800000 */
.L_x_14733:
[----:B------:R-:W0:Y:S02]  /*5500*/  F2I.F64.FLOOR R35, R34 ;  /* 0x0000002200237311 */ /* 0x000e240000305100 */
[----:B0-----:R0:W-:Y:S01]  /*5510*/  STG.E.U16 desc[UR36][R4.64], R35 ;  /* 0x0000002304007986 */ /* 0x0011e2000c101524 */
[----:B------:R-:W-:Y:S05]  /*5520*/  BRA `(.L_x_14732) ;  /* 0x0000000c00b47947 */ /* 0x000fea0003800000 */
.L_x_14728:
        /* <DEDUP_REMOVED lines=13> */
.L_x_14736:
        /* <DEDUP_REMOVED lines=8> */
.L_x_14735:
        /* <DEDUP_REMOVED lines=14> */
.L_x_14738:
        /* <DEDUP_REMOVED lines=9> */
.L_x_14737:
[----:B------:R0:W-:Y:S01]  /*57f0*/  STG.E.64 desc[UR36][R4.64], R28 ;  /* 0x0000001c04007986 */ /* 0x0001e2000c101b24 */
[----:B------:R-:W-:Y:S05]  /*5800*/  BRA `(.L_x_14732) ;  /* 0x0000000800fc7947 */ /* 0x000fea0003800000 */
.L_x_14727:
        /* <DEDUP_REMOVED lines=12> */
.L_x_14741:
[----:B------:R-:W-:-:S05]  /*58d0*/  CS2R R30, SRZ ;  /* 0x00000000001e7805 */ /* 0x000fca000001ff00 */
[----:B------:R0:W-:Y:S01]  /*58e0*/  STG.E.128 desc[UR36][R4.64], R28 ;  /* 0x0000001c04007986 */ /* 0x0001e2000c101d24 */
[----:B------:R-:W-:Y:S05]  /*58f0*/  BRA `(.L_x_14732) ;  /* 0x0000000800c07947 */ /* 0x000fea0003800000 */
.L_x_14740:
        /* <DEDUP_REMOVED lines=25> */
.L_x_14745:
[----:B------:R-:W-:Y:S05]  /*5a90*/  BSYNC B0 ;  /* 0x0000000000007941 */ /* 0x000fea0003800000 */
.L_x_14744:
[----:B------:R-:W-:-:S05]  /*5aa0*/  LOP3.LUT R7, R0, R7, RZ, 0xfc, !PT ;  /* 0x0000000700077212 */ /* 0x000fca00078efcff */
[----:B------:R0:W-:Y:S01]  /*5ab0*/  STG.E.U8 desc[UR36][R4.64], R7 ;  /* 0x0000000704007986 */ /* 0x0001e2000c101124 */
[----:B------:R-:W-:Y:S05]  /*5ac0*/  BRA `(.L_x_14732) ;  /* 0x00000008004c7947 */ /* 0x000fea0003800000 */
.L_x_14743:
        /* <DEDUP_REMOVED lines=17> */
.L_x_14747:
[----:B------:R-:W-:Y:S01]  /*5be0*/  IMAD.MOV.U32 R0, RZ, RZ, 0x7f ;  /* 0x0000007fff007424 */ /* 0x000fe200078e00ff */
[----:B------:R-:W-:-:S04]  /*5bf0*/  ISETP.GT.U32.AND P0, PT, R3, 0x7f800000, PT ;  /* 0x7f8000000300780c */ /* 0x000fc80003f04070 */
[----:B------:R-:W-:-:S09]  /*5c00*/  SEL R0, R0, 0x7c, P0 ;  /* 0x0000007c00007807 */ /* 0x000fd20000000000 */
.L_x_14748:
[----:B------:R-:W-:Y:S05]  /*5c10*/  BSYNC B0 ;  /* 0x0000000000007941 */ /* 0x000fea0003800000 */
.L_x_14746:
[----:B------:R-:W-:-:S04]  /*5c20*/  LOP3.LUT R3, R7, 0x80000000, RZ, 0xc0, !PT ;  /* 0x8000000007037812 */ /* 0x000fc800078ec0ff */
[----:B------:R-:W-:-:S04]  /*5c30*/  SHF.R.U32.HI R3, RZ, 0x18, R3 ;  /* 0x00000018ff037819 */ /* 0x000fc80000011603 */
[----:B------:R-:W-:-:S05]  /*5c40*/  LOP3.LUT R3, R0, R3, RZ, 0xfc, !PT ;  /* 0x0000000300037212 */ /* 0x000fca00078efcff */
[----:B------:R0:W-:Y:S01]  /*5c50*/  STG.E.U8 desc[UR36][R4.64], R3 ;  /* 0x0000000304007986 */ /* 0x0001e2000c101124 */
[----:B------:R-:W-:Y:S05]  /*5c60*/  BRA `(.L_x_14732) ;  /* 0x0000000400e47947 */ /* 0x000fea0003800000 */
.L_x_14742:
        /* <DEDUP_REMOVED lines=8> */
.L_x_14739:
        /* <DEDUP_REMOVED lines=11> */
.L_x_14751:
        /* <DEDUP_REMOVED lines=21> */
.L_x_14754:
[----:B------:R-:W-:-:S04]  /*5ef0*/  LOP3.LUT R0, R7, 0x80000000, RZ, 0xc0, !PT ;  /* 0x8000000007007812 */ /* 0x000fc800078ec0ff */
[----:B------:R-:W-:-:S04]  /*5f00*/  SHF.R.U32.HI R0, RZ, 0x18, R0 ;  /* 0x00000018ff007819 */ /* 0x000fc80000011600 */
[----:B------:R-:W-:-:S07]  /*5f10*/  LOP3.LUT R0, R3, R0, RZ, 0xfc, !PT ;  /* 0x0000000003007212 */ /* 0x000fce00078efcff */
.L_x_14753:
[----:B------:R-:W-:Y:S05]  /*5f20*/  BSYNC B0 ;  /* 0x0000000000007941 */ /* 0x000fea0003800000 */
.L_x_14752:
[----:B------:R0:W-:Y:S01]  /*5f30*/  STG.E.U8 desc[UR36][R4.64], R0 ;  /* 0x0000000004007986 */ /* 0x0001e2000c101124 */
[----:B------:R-:W-:Y:S05]  /*5f40*/  BRA `(.L_x_14732) ;  /* 0x00000004002c7947 */ /* 0x000fea0003800000 */
.L_x_14750:
        /* <DEDUP_REMOVED lines=21> */
.L_x_14757:
[----:B------:R-:W-:-:S04]  /*60a0*/  LOP3.LUT R0, R7, 0x80000000, RZ, 0xc0, !PT ;  /* 0x8000000007007812 */ /* 0x000fc800078ec0ff */
[----:B------:R-:W-:-:S04]  /*60b0*/  SHF.R.U32.HI R0, RZ, 0x18, R0 ;  /* 0x00000018ff007819 */ /* 0x000fc80000011600 */
[----:B------:R-:W-:-:S07]  /*60c0*/  LOP3.LUT R0, R3, R0, RZ, 0xfc, !PT ;  /* 0x0000000003007212 */ /* 0x000fce00078efcff */
.L_x_14756:
[----:B------:R-:W-:Y:S05]  /*60d0*/  BSYNC B0 ;  /* 0x0000000000007941 */ /* 0x000fea0003800000 */
.L_x_14755:
[----:B------:R0:W-:Y:S01]  /*60e0*/  STG.E.U8 desc[UR36][R4.64], R0 ;  /* 0x0000000004007986 */ /* 0x0001e2000c101124 */
[----:B------:R-:W-:Y:S05]  /*60f0*/  BRA `(.L_x_14732) ;  /* 0x0000000000c07947 */ /* 0x000fea0003800000 */
.L_x_14749:
        /* <DEDUP_REMOVED lines=26> */
.L_x_14731:
        /* <DEDUP_REMOVED lines=16> */
.L_x_14760:
[----:B------:R-:W-:Y:S05]  /*63a0*/  BRA `(.L_x_14732) ;  /* 0x0000000000147947 */ /* 0x000fea0003800000 */
.L_x_14759:
[----:B------:R-:W0:Y:S02]  /*63b0*/  F2I.U64.F64.FLOOR R34, R34 ;  /* 0x0000002200227311 */ /* 0x000e240000305800 */
[----:B0-----:R2:W-:Y:S01]  /*63c0*/  STG.E.64 desc[UR36][R4.64], R34 ;  /* 0x0000002204007986 */ /* 0x0015e2000c101b24 */
[----:B------:R-:W-:Y:S05]  /*63d0*/  BRA `(.L_x_14732) ;  /* 0x0000000000087947 */ /* 0x000fea0003800000 */
.L_x_14758:
[----:B------:R-:W0:Y:S02]  /*63e0*/  F2I.U32.F64.FLOOR R35, R34 ;  /* 0x0000002200237311 */ /* 0x000e240000305000 */
[----:B0-----:R0:W-:Y:S02]  /*63f0*/  STG.E desc[UR36][R4.64], R35 ;  /* 0x0000002304007986 */ /* 0x0011e4000c101924 */
.L_x_14732:
        /* <DEDUP_REMOVED lines=24> */
.L_x_14764:
[----:B------:R-:W0:Y:S02]  /*6580*/  F2I.S64.F64.FLOOR R26, R26 ;  /* 0x0000001a001a7311 */ /* 0x000e240000305900 */
[----:B0-----:R-:W-:-:S05]  /*6590*/  IMAD.MOV.U32 R3, RZ, RZ, R26 ;  /* 0x000000ffff037224 */ /* 0x001fca00078e001a */
[----:B------:R0:W-:Y:S01]  /*65a0*/  STG.E.U8 desc[UR36][R4.64], R3 ;  /* 0x0000000304007986 */ /* 0x0001e2000c101124 */
[----:B------:R-:W-:Y:S05]  /*65b0*/  BRA `(.L_x_14766) ;  /* 0x0000000c00f07947 */ /* 0x000fea0003800000 */
.L_x_14763:
        /* <DEDUP_REMOVED lines=9> */
.L_x_14768:
[----:B------:R-:W0:Y:S02]  /*6650*/  F2I.F64.FLOOR R27, R26 ;  /* 0x0000001a001b7311 */ /* 0x000e240000305100 */
[----:B0-----:R2:W-:Y:S01]  /*6660*/  STG.E desc[UR36][R4.64], R27 ;  /* 0x0000001b04007986 */ /* 0x0015e2000c101924 */
[----:B------:R-:W-:Y:S05]  /*6670*/  BRA `(.L_x_14766) ;  /* 0x0000000c00c07947 */ /* 0x000fea0003800000 */
.L_x_14767:
[----:B------:R-:W0:Y:S02]  /*6680*/  F2I.F64.FLOOR R27, R26 ;  /* 0x0000001a001b7311 */ /* 0x000e240000305100 */
[----:B0-----:R0:W-:Y:S01]  /*6690*/  STG.E.U16 desc[UR36][R4.64], R27 ;  /* 0x0000001b04007986 */ /* 0x0011e2000c101524 */
[----:B------:R-:W-:Y:S05]  /*66a0*/  BRA `(.L_x_14766) ;  /* 0x0000000c00b47947 */ /* 0x000fea0003800000 */
.L_x_14762:
        /* <DEDUP_REMOVED lines=13> */
.L_x_14770:
        /* <DEDUP_REMOVED lines=8> */
.L_x_14769:
        /* <DEDUP_REMOVED lines=14> */
.L_x_14772:
        /* <DEDUP_REMOVED lines=9> */
.L_x_14771:
[----:B------:R0:W-:Y:S01]  /*6970*/  STG.E.64 desc[UR36][R4.64], R24 ;  /* 0x0000001804007986 */ /* 0x0001e2000c101b24 */
[----:B------:R-:W-:Y:S05]  /*6980*/  BRA `(.L_x_14766) ;  /* 0x0000000800fc7947 */ /* 0x000fea0003800000 */
.L_x_14761:
        /* <DEDUP_REMOVED lines=12> */
.L_x_14775:
[----:B------:R-:W-:-:S05]  /*6a50*/  CS2R R26, SRZ ;  /* 0x00000000001a7805 */ /* 0x000fca000001ff00 */
[----:B------:R0:W-:Y:S01]  /*6a60*/  STG.E.128 desc[UR36][R4.64], R24 ;  /* 0x0000001804007986 */ /* 0x0001e2000c101d24 */
[----:B------:R-:W-:Y:S05]  /*6a70*/  BRA `(.L_x_14766) ;  /* 0x0000000800c07947 */ /* 0x000fea0003800000 */
.L_x_14774:
        /* <DEDUP_REMOVED lines=25> */
.L_x_14779:
[----:B------:R-:W-:Y:S05]  /*6c10*/  BSYNC B0 ;  /* 0x0000000000007941 */ /* 0x000fea0003800000 */
.L_x_14778:
[----:B------:R-:W-:-:S05]  /*6c20*/  LOP3.LUT R7, R0, R7, RZ, 0xfc, !PT ;  /* 0x0000000700077212 */ /* 0x000fca00078efcff */
[----:B------:R0:W-:Y:S01]  /*6c30*/  STG.E.U8 desc[UR36][R4.64], R7 ;  /* 0x0000000704007986 */ /* 0x0001e2000c101124 */
[----:B------:R-:W-:Y:S05]  /*6c40*/  BRA `(.L_x_14766) ;  /* 0x00000008004c7947 */ /* 0x000fea0003800000 */
.L_x_14777:
        /* <DEDUP_REMOVED lines=17> */
.L_x_14781:
[----:B------:R-:W-:Y:S01]  /*6d60*/  IMAD.MOV.U32 R0, RZ, RZ, 0x7f ;  /* 0x0000007fff007424 */ /* 0x000fe200078e00ff */
[----:B------:R-:W-:-:S04]  /*6d70*/  ISETP.GT.U32.AND P0, PT, R3, 0x7f800000, PT ;  /* 0x7f8000000300780c */ /* 0x000fc80003f04070 */
[----:B------:R-:W-:-:S09]  /*6d80*/  SEL R0, R0, 0x7c, P0 ;  /* 0x0000007c00007807 */ /* 0x000fd20000000000 */
.L_x_14782:
[----:B------:R-:W-:Y:S05]  /*6d90*/  BSYNC B0 ;  /* 0x0000000000007941 */ /* 0x000fea0003800000 */
.L_x_14780:
[----:B------:R-:W-:-:S04]  /*6da0*/  LOP3.LUT R3, R7, 0x80000000, RZ, 0xc0, !PT ;  /* 0x8000000007037812 */ /* 0x000fc800078ec0ff */
[----:B------:R-:W-:-:S04]  /*6db0*/  SHF.R.U32.HI R3, RZ, 0x18, R3 ;  /* 0x00000018ff037819 */ /* 0x000fc80000011603 */
[----:B------:R-:W-:-:S05]  /*6dc0*/  LOP3.LUT R3, R0, R3, RZ, 0xfc, !PT ;  /* 0x0000000300037212 */ /* 0x000fca00078efcff */
[----:B------:R0:W-:Y:S01]  /*6dd0*/  STG.E.U8 desc[UR36][R4.64], R3 ;  /* 0x0000000304007986 */ /* 0x0001e2000c101124 */
[----:B------:R-:W-:Y:S05]  /*6de0*/  BRA `(.L_x_14766) ;  /* 0x0000000400e47947 */ /* 0x000fea0003800000 */
.L_x_14776:
        /* <DEDUP_REMOVED lines=8> */
.L_x_14773:
        /* <DEDUP_REMOVED lines=11> */
.L_x_14785:
        /* <DEDUP_REMOVED lines=21> */
.L_x_14788:
[----:B------:R-:W-:-:S04]  /*7070*/  LOP3.LUT R0, R7, 0x80000000, RZ, 0xc0, !PT ;  /* 0x8000000007007812 */ /* 0x000fc800078ec0ff */
[----:B------:R-:W-:-:S04]  /*7080*/  SHF.R.U32.HI R0, RZ, 0x18, R0 ;  /* 0x00000018ff007819 */ /* 0x000fc80000011600 */
[----:B------:R-:W-:-:S07]  /*7090*/  LOP3.LUT R0, R3, R0, RZ, 0xfc, !PT ;  /* 0x0000000003007212 */ /* 0x000fce00078efcff */
.L_x_14787:
[----:B------:R-:W-:Y:S05]  /*70a0*/  BSYNC B0 ;  /* 0x0000000000007941 */ /* 0x000fea0003800000 */
.L_x_14786:
[----:B------:R0:W-:Y:S01]  /*70b0*/  STG.E.U8 desc[UR36][R4.64], R0 ;  /* 0x0000000004007986 */ /* 0x0001e2000c101124 */
[----:B------:R-:W-:Y:S05]  /*70c0*/  BRA `(.L_x_14766) ;  /* 0x00000004002c7947 */ /* 0x000fea0003800000 */
.L_x_14784:
        /* <DEDUP_REMOVED lines=21> */
.L_x_14791:
[----:B------:R-:W-:-:S04]  /*7220*/  LOP3.LUT R0, R7, 0x80000000, RZ, 0xc0, !PT ;  /* 0x8000000007007812 */ /* 0x000fc800078ec0ff */
[----:B------:R-:W-:-:S04]  /*7230*/  SHF.R.U32.HI R0, RZ, 0x18, R0 ;  /* 0x00000018ff007819 */ /* 0x000fc80000011600 */
[----:B------:R-:W-:-:S07]  /*7240*/  LOP3.LUT R0, R3, R0, RZ, 0xfc, !PT ;  /* 0x0000000003007212 */ /* 0x000fce00078efcff */
.L_x_14790:
[----:B------:R-:W-:Y:S05]  /*7250*/  BSYNC B0 ;  /* 0x0000000000007941 */ /* 0x000fea0003800000 */
.L_x_14789:
[----:B------:R0:W-:Y:S01]  /*7260*/  STG.E.U8 desc[UR36][R4.64], R0 ;  /* 0x0000000004007986 */ /* 0x0001e2000c101124 */
[----:B------:R-:W-:Y:S05]  /*7270*/  BRA `(.L_x_14766) ;  /* 0x0000000000c07947 */ /* 0x000fea0003800000 */
.L_x_14783:
        /* <DEDUP_REMOVED lines=26> */
.L_x_14765:
        /* <DEDUP_REMOVED lines=16> */
.L_x_14794:
[----:B------:R-:W-:Y:S05]  /*7520*/  BRA `(.L_x_14766) ;  /* 0x0000000000147947 */ /* 0x000fea0003800000 */
.L_x_14793:
[----:B------:R-:W0:Y:S02]  /*7530*/  F2I.U64.F64.FLOOR R26, R26 ;  /* 0x0000001a001a7311 */ /* 0x000e240000305800 */
[----:B0-----:R0:W-:Y:S01]  /*7540*/  STG.E.64 desc[UR36][R4.64], R26 ;  /* 0x0000001a04007986 */ /* 0x0011e2000c101b24 */
[----:B------:R-:W-:Y:S05]  /*7550*/  BRA `(.L_x_14766) ;  /* 0x0000000000087947 */ /* 0x000fea0003800000 */
.L_x_14792:
[----:B------:R-:W0:Y:S02]  /*7560*/  F2I.U32.F64.FLOOR R27, R26 ;  /* 0x0000001a001b7311 */ /* 0x000e240000305000 */
[----:B0-----:R0:W-:Y:S02]  /*7570*/  STG.E desc[UR36][R4.64], R27 ;  /* 0x0000001b04007986 */ /* 0x0011e4000c101924 */
.L_x_14766:
[----:B------:R-:W-:-:S07]  /*7580*/  VIADD R33, R33, 0x80 ;  /* 0x0000008021217836 */ /* 0x000fce0000000000 */
.L_x_14726:
[----:B------:R-:W-:Y:S05]  /*7590*/  BSYNC B6 ;  /* 0x0000000000067941 */ /* 0x000fea0003800000 */
.L_x_14725:
        /* <DEDUP_REMOVED lines=22> */
.L_x_14798:
[----:B------:R-:W0:Y:S02]  /*7700*/  F2I.S64.F64.FLOOR R18, R18 ;  /* 0x0000001200127311 */ /* 0x000e240000305900 */
[----:B0-----:R-:W-:-:S05]  /*7710*/  IMAD.MOV.U32 R5, RZ, RZ, R18 ;  /* 0x000000ffff057224 */ /* 0x001fca00078e0012 */
[----:B------:R-:W-:Y:S01]  /*7720*/  STG.E.U8 desc[UR36][R2.64], R5 ;  /* 0x0000000502007986 */ /* 0x000fe2000c101124 */
[----:B------:R-:W-:Y:S05]  /*7730*/  EXIT ;  /* 0x000000000000794d */ /* 0x000fea0003800000 */
.L_x_14797:
        /* <DEDUP_REMOVED lines=9> */
.L_x_14801:
[----:B------:R-:W0:Y:S02]  /*77d0*/  F2I.F64.FLOOR R19, R18 ;  /* 0x0000001200137311 */ /* 0x000e240000305100 */
[----:B0-----:R-:W-:Y:S01]  /*77e0*/  STG.E desc[UR36][R2.64], R19 ;  /* 0x0000001302007986 */ /* 0x001fe2000c101924 */
[----:B------:R-:W-:Y:S05]  /*77f0*/  EXIT ;  /* 0x000000000000794d */ /* 0x000fea0003800000 */
.L_x_14800:
[----:B------:R-:W0:Y:S02]  /*7800*/  F2I.F64.FLOOR R19, R18 ;  /* 0x0000001200137311 */ /* 0x000e240000305100 */
[----:B0-----:R-:W-:Y:S01]  /*7810*/  STG.E.U16 desc[UR36][R2.64], R19 ;  /* 0x0000001302007986 */ /* 0x001fe2000c101524 */
[----:B------:R-:W-:Y:S05]  /*7820*/  EXIT ;  /* 0x000000000000794d */ /* 0x000fea0003800000 */
.L_x_14796:
        /* <DEDUP_REMOVED lines=13> */
.L_x_14803:
        /* <DEDUP_REMOVED lines=8> */
.L_x_14802:
        /* <DEDUP_REMOVED lines=14> */
.L_x_14805:
        /* <DEDUP_REMOVED lines=9> */
.L_x_14804:
[----:B----4-:R-:W-:Y:S01]  /*7af0*/  STG.E.64 desc[UR36][R2.64], R16 ;  /* 0x0000001002007986 */ /* 0x010fe2000c101b24 */
[----:B------:R-:W-:Y:S05]  /*7b00*/  EXIT ;  /* 0x000000000000794d */ /* 0x000fea0003800000 */
.L_x_14795:
        /* <DEDUP_REMOVED lines=12> */
.L_x_14808:
[----:B------:R-:W-:-:S05]  /*7bd0*/  CS2R R18, SRZ ;  /* 0x0000000000127805 */ /* 0x000fca000001ff00 */
[----:B----4-:R-:W-:Y:S01]  /*7be0*/  STG.E.128 desc[UR36][R2.64], R16 ;  /* 0x0000001002007986 */ /* 0x010fe2000c101d24 */
[----:B------:R-:W-:Y:S05]  /*7bf0*/  EXIT ;  /* 0x000000000000794d */ /* 0x000fea0003800000 */
.L_x_14807:
        /* <DEDUP_REMOVED lines=25> */
.L_x_14812:
[----:B------:R-:W-:Y:S05]  /*7d90*/  BSYNC B0 ;  /* 0x0000000000007941 */ /* 0x000fea0003800000 */
.L_x_14811:
[----:B------:R-:W-:-:S05]  /*7da0*/  LOP3.LUT R5, R0, R5, RZ, 0xfc, !PT ;  /* 0x0000000500057212 */ /* 0x000fca00078efcff */
[----:B------:R-:W-:Y:S01]  /*7db0*/  STG.E.U8 desc[UR36][R2.64], R5 ;  /* 0x0000000502007986 */ /* 0x000fe2000c101124 */
[----:B------:R-:W-:Y:S05]  /*7dc0*/  EXIT ;  /* 0x000000000000794d */ /* 0x000fea0003800000 */
.L_x_14810:
        /* <DEDUP_REMOVED lines=17> */
.L_x_14814:
[----:B------:R-:W-:Y:S01]  /*7ee0*/  IMAD.MOV.U32 R0, RZ, RZ, 0x7f ;  /* 0x0000007fff007424 */ /* 0x000fe200078e00ff */
[----:B------:R-:W-:-:S04]  /*7ef0*/  ISETP.GT.U32.AND P0, PT, R4, 0x7f800000, PT ;  /* 0x7f8000000400780c */ /* 0x000fc80003f04070 */
[----:B------:R-:W-:-:S09]  /*7f00*/  SEL R0, R0, 0x7c, P0 ;  /* 0x0000007c00007807 */ /* 0x000fd20000000000 */
.L_x_14815:
[----:B------:R-:W-:Y:S05]  /*7f10*/  BSYNC B0 ;  /* 0x0000000000007941 */ /* 0x000fea0003800000 */
.L_x_14813:
[----:B------:R-:W-:-:S04]  /*7f20*/  LOP3.LUT R4, R5, 0x80000000, RZ, 0xc0, !PT ;  /* 0x8000000005047812 */ /* 0x000fc800078ec0ff */
[----:B------:R-:W-:-:S04]  /*7f30*/  SHF.R.U32.HI R5, RZ, 0x18, R4 ;  /* 0x00000018ff057819 */ /* 0x000fc80000011604 */
[----:B------:R-:W-:-:S05]  /*7f40*/  LOP3.LUT R5, R0, R5, RZ, 0xfc, !PT ;  /* 0x0000000500057212 */ /* 0x000fca00078efcff */
[----:B------:R-:W-:Y:S01]  /*7f50*/  STG.E.U8 desc[UR36][R2.64], R5 ;  /* 0x0000000502007986 */ /* 0x000fe2000c101124 */
[----:B------:R-:W-:Y:S05]  /*7f60*/  EXIT ;  /* 0x000000000000794d */ /* 0x000fea0003800000 */
.L_x_14809:
        /* <DEDUP_REMOVED lines=8> */
.L_x_14806:
        /* <DEDUP_REMOVED lines=11> */
.L_x_14818:
        /* <DEDUP_REMOVED lines=21> */
.L_x_14821:
[----:B------:R-:W-:-:S04]  /*81f0*/  LOP3.LUT R0, R7, 0x80000000, RZ, 0xc0, !PT ;  /* 0x8000000007007812 */ /* 0x000fc800078ec0ff */
[----:B------:R-:W-:-:S04]  /*8200*/  SHF.R.U32.HI R5, RZ, 0x18, R0 ;  /* 0x00000018ff057819 */ /* 0x000fc80000011600 */
[----:B------:R-:W-:-:S04]  /*8210*/  LOP3.LUT R4, R4, R5, RZ, 0xfc, !PT ;  /* 0x0000000504047212 */ /* 0x000fc800078efcff */
[----:B------:R-:W-:-:S07]  /*8220*/  PRMT R0, R4, 0x7610, R0 ;  /* 0x0000761004007816 */ /* 0x000fce0000000000 */
.L_x_14820:
[----:B------:R-:W-:Y:S05]  /*8230*/  BSYNC B0 ;  /* 0x0000000000007941 */ /* 0x000fea0003800000 */
.L_x_14819:
[----:B------:R-:W-:Y:S01]  /*8240*/  STG.E.U8 desc[UR36][R2.64], R0 ;  /* 0x0000000002007986 */ /* 0x000fe2000c101124 */
[----:B------:R-:W-:Y:S05]  /*8250*/  EXIT ;  /* 0x000000000000794d */ /* 0x000fea0003800000 */
.L_x_14817:
        /* <DEDUP_REMOVED lines=21> */
.L_x_14824:
[----:B------:R-:W-:-:S04]  /*83b0*/  LOP3.LUT R0, R7, 0x80000000, RZ, 0xc0, !PT ;  /* 0x8000000007007812 */ /* 0x000fc800078ec0ff */
[----:B------:R-:W-:-:S04]  /*83c0*/  SHF.R.U32.HI R5, RZ, 0x18, R0 ;  /* 0x00000018ff057819 */ /* 0x000fc80000011600 */
[----:B------:R-:W-:-:S04]  /*83d0*/  LOP3.LUT R4, R4, R5, RZ, 0xfc, !PT ;  /* 0x0000000504047212 */ /* 0x000fc800078efcff */
[----:B------:R-:W-:-:S07]  /*83e0*/  PRMT R0, R4, 0x7610, R0 ;  /* 0x0000761004007816 */ /* 0x000fce0000000000 */
.L_x_14823:
[----:B------:R-:W-:Y:S05]  /*83f0*/  BSYNC B0 ;  /* 0x0000000000007941 */ /* 0x000fea0003800000 */
.L_x_14822:
[----:B------:R-:W-:Y:S01]  /*8400*/  STG.E.U8 desc[UR36][R2.64], R0 ;  /* 0x0000000002007986 */ /* 0x000fe2000c101124 */
[----:B------:R-:W-:Y:S05]  /*8410*/  EXIT ;  /* 0x000000000000794d */ /* 0x000fea0003800000 */
.L_x_14816:
        /* <DEDUP_REMOVED lines=26> */
.L_x_14799:
        /* <DEDUP_REMOVED lines=16> */
.L_x_14827:
[----:B------:R-:W-:Y:S05]  /*86c0*/  EXIT ;  /* 0x000000000000794d */ /* 0x000fea0003800000 */
.L_x_14826:
[----:B------:R-:W0:Y:S02]  /*86d0*/  F2I.U64.F64.FLOOR R18, R18 ;  /* 0x0000001200127311 */ /* 0x000e240000305800 */
[----:B0-----:R-:W-:Y:S01]  /*86e0*/  STG.E.64 desc[UR36][R2.64], R18 ;  /* 0x0000001202007986 */ /* 0x001fe2000c101b24 */
[----:B------:R-:W-:Y:S05]  /*86f0*/  EXIT ;  /* 0x000000000000794d */ /* 0x000fea0003800000 */
.L_x_14825:
[----:B------:R-:W0:Y:S02]  /*8700*/  F2I.U32.F64.FLOOR R19, R18 ;  /* 0x0000001200137311 */ /* 0x000e240000305000 */
[----:B0-----:R-:W-:Y:S01]  /*8710*/  STG.E desc[UR36][R2.64], R19 ;  /* 0x0000001302007986 */ /* 0x001fe2000c101924 */
[----:B------:R-:W-:Y:S05]  /*8720*/  EXIT ;  /* 0x000000000000794d */ /* 0x000fea0003800000 */
.L_x_14828:
        /* <DEDUP_REMOVED lines=13> */
.L_x_19702:


//--------------------- .text._ZN2at6native18elementwise_kernelILi128ELi2EZNS0_22gpu_kernel_impl_nocastIZZZNS0_17floor_kernel_cudaERNS_18TensorIteratorBaseEENKUlvE_clEvENKUlvE_clEvEUldE_EEvS4_RKT_EUliE_EEviT1_ --------------------------
	.section	.text._ZN2at6native18elementwise_kernelILi128ELi2EZNS0_22gpu_kernel_impl_nocastIZZZNS0_17floor_kernel_cudaERNS_18TensorIteratorBaseEENKUlvE_clEvENKUlvE_clEvEUldE_EEvS4_RKT_EUliE_EEviT1_,"ax",@progbits
	.align	128
        .global         _ZN2at6native18elementwise_kernelILi128ELi2EZNS0_22gpu_kernel_impl_nocastIZZZNS0_17floor_kernel_cudaERNS_18TensorIteratorBaseEENKUlvE_clEvENKUlvE_clEvEUldE_EEvS4_RKT_EUliE_EEviT1_
        .type           _ZN2at6native18elementwise_kernelILi128ELi2EZNS0_22gpu_kernel_impl_nocastIZZZNS0_17floor_kernel_cudaERNS_18TensorIteratorBaseEENKUlvE_clEvENKUlvE_clEvEUldE_EEvS4_RKT_EUliE_EEviT1_,@function
        .size           _ZN2at6native18elementwise_kernelILi128ELi2EZNS0_22gpu_kernel_impl_nocastIZZZNS0_17floor_kernel_cudaERNS_18TensorIteratorBaseEENKUlvE_clEvENKUlvE_clEvEUldE_EEvS4_RKT_EUliE_EEviT1_,(.L_x_19703 - _ZN2at6native18elementwise_kernelILi128ELi2EZNS0_22gpu_kernel_impl_nocastIZZZNS0_17floor_kernel_cudaERNS_18TensorIteratorBaseEENKUlvE_clEvENKUlvE_clEvEUldE_EEvS4_RKT_EUliE_EEviT1_)
        .other          _ZN2at6native18elementwise_kernelILi128ELi2EZNS0_22gpu_kernel_impl_nocastIZZZNS0_17floor_kernel_cudaERNS_18TensorIteratorBaseEENKUlvE_clEvENKUlvE_clEvEUldE_EEvS4_RKT_EUliE_EEviT1_,@"STO_CUDA_ENTRY STV_DEFAULT"
_ZN2at6native18elementwise_kernelILi128ELi2EZNS0_22gpu_kernel_impl_nocastIZZZNS0_17floor_kernel_cudaERNS_18TensorIteratorBaseEENKUlvE_clEvENKUlvE_clEvEUldE_EEvS4_RKT_EUliE_EEviT1_:
.text._ZN2at6native18elementwise_kernelILi128ELi2EZNS0_22gpu_kernel_impl_nocastIZZZNS0_17floor_kernel_cudaERNS_18TensorIteratorBaseEENKUlvE_clEvENKUlvE_clEvEUldE_EEvS4_RKT_EUliE_EEviT1_:
        /* <DEDUP_REMOVED lines=312> */
.L_x_14831:
        /* <DEDUP_REMOVED lines=8> */
[----:B--2---:R-:W0:Y:S04]  /*1400*/  FRND.F64.FLOOR R4, R4 ;  /* 0x0000000400047313 */ /* 0x004e280000305800 */
[----:B0-----:R0:W-:Y:S04]  /*1410*/  STG.E.64 desc[UR4][R2.64], R4 ;  /* 0x0000000402007986 */ /* 0x0011e8000c101b04 */
.L_x_14830:
[----:B------:R-:W-:Y:S05]  /*1420*/  BSYNC B0 ;  /* 0x0000000000007941 */ /* 0x000fea0003800000 */
.L_x_14829:
        /* <DEDUP_REMOVED lines=305> */
.L_x_14832:
[----:B------:R-:W-:Y:S02]  /*2740*/  ULDC.64 UR6, c[0x0][0x418] ;  /* 0x0001060000067ab9 */ /* 0x000fe40000000a00 */
[----:B------:R-:W-:-:S04]  /*2750*/  IADD3 R6, P0, R0, UR6, RZ ;  /* 0x0000000600067c10 */ /* 0x000fc8000ff1e0ff */
[----:B------:R-:W-:Y:S01]  /*2760*/  IADD3.X R7, RZ, UR7, RZ, P0, !PT ;  /* 0x00000007ff077c10 */ /* 0x000fe200087fe4ff */
[----:B------:R-:W-:-:S04]  /*2770*/  ULDC.64 UR6, c[0x0][0x410] ;  /* 0x0001040000067ab9 */ /* 0x000fc80000000a00 */
[----:B------:R-:W2:Y:S01]  /*2780*/  LDG.E.64 R4, desc[UR4][R6.64] ;  /* 0x0000000406047981 */ /* 0x000ea2000c1e1b00 */
[----:B------:R-:W-:-:S04]  /*2790*/  IADD3 R2, P0, R3, UR6, RZ ;  /* 0x0000000603027c10 */ /* 0x000fc8000ff1e0ff */
[----:B------:R-:W-:Y:S01]  /*27a0*/  IADD3.X R3, RZ, UR7, RZ, P0, !PT ;  /* 0x00000007ff037c10 */ /* 0x000fe200087fe4ff */
[----:B--2---:R-:W0:Y:S04]  /*27b0*/  FRND.F64.FLOOR R4, R4 ;  /* 0x0000000400047313 */ /* 0x004e280000305800 */
[----:B0-----:R-:W-:Y:S01]  /*27c0*/  STG.E.64 desc[UR4][R2.64], R4 ;  /* 0x0000000402007986 */ /* 0x001fe2000c101b04 */
[----:B------:R-:W-:Y:S05]  /*27d0*/  EXIT ;  /* 0x000000000000794d */ /* 0x000fea0003800000 */
.L_x_14833:
        /* <DEDUP_REMOVED lines=10> */
.L_x_19703:


//--------------------- .text._ZN2at6native27unrolled_elementwise_kernelIZZZNS0_17floor_kernel_cudaERNS_18TensorIteratorBaseEENKUlvE_clEvENKUlvE_clEvEUldE_St5arrayIPcLm2EELi4E23TrivialOffsetCalculatorILi1EjESB_NS0_6memory15LoadWithoutCastENSC_16StoreWithoutCastEEEviT_T0_T2_T3_T4_T5_ --------------------------
	.section	.text._ZN2at6native27unrolled_elementwise_kernelIZZZNS0_17floor_kernel_cudaERNS_18TensorIteratorBaseEENKUlvE_clEvENKUlvE_clEvEUldE_St5arrayIPcLm2EELi4E23TrivialOffsetCalculatorILi1EjESB_NS0_6memory15LoadWithoutCastENSC_16StoreWithoutCastEEEviT_T0_T2_T3_T4_T5_,"ax",@progbits
	.align	128
        .global         _ZN2at6native27unrolled_elementwise_kernelIZZZNS0_17floor_kernel_cudaERNS_18TensorIteratorBaseEENKUlvE_clEvENKUlvE_clEvEUldE_St5arrayIPcLm2EELi4E23TrivialOffsetCalculatorILi1EjESB_NS0_6memory15LoadWithoutCastENSC_16StoreWithoutCastEEEviT_T0_T2_T3_T4_T5_
        .type           _ZN2at6native27unrolled_elementwise_kernelIZZZNS0_17floor_kernel_cudaERNS_18TensorIteratorBaseEENKUlvE_clEvENKUlvE_clEvEUldE_St5arrayIPcLm2EELi4E23TrivialOffsetCalculatorILi1EjESB_NS0_6memory15LoadWithoutCastENSC_16StoreWithoutCastEEEviT_T0_T2_T3_T4_T5_,@function
        .size           _ZN2at6native27unrolled_elementwise_kernelIZZZNS0_17floor_kernel_cudaERNS_18TensorIteratorBaseEENKUlvE_clEvENKUlvE_clEvEUldE_St5arrayIPcLm2EELi4E23TrivialOffsetCalculatorILi1EjESB_NS0_6memory15LoadWithoutCastENSC_16StoreWithoutCastEEEviT_T0_T2_T3_T4_T5_,(.L_x_19704 - _ZN2at6native27unrolled_elementwise_kernelIZZZNS0_17floor_kernel_cudaERNS_18TensorIteratorBaseEENKUlvE_clEvENKUlvE_clEvEUldE_St5arrayIPcLm2EELi4E23TrivialOffsetCalculatorILi1EjESB_NS0_6memory15LoadWithoutCastENSC_16StoreWithoutCastEEEviT_T0_T2_T3_T4_T5_)
        .other          _ZN2at6native27unrolled_elementwise_kernelIZZZNS0_17floor_kernel_cudaERNS_18TensorIteratorBaseEENKUlvE_clEvENKUlvE_clEvEUldE_St5arrayIPcLm2EELi4E23TrivialOffsetCalculatorILi1EjESB_NS0_6memory15LoadWithoutCastENSC_16StoreWithoutCastEEEviT_T0_T2_T3_T4_T5_,@"STO_CUDA_ENTRY STV_DEFAULT"
_ZN2at6native27unrolled_elementwise_kernelIZZZNS0_17floor_kernel_cudaERNS_18TensorIteratorBaseEENKUlvE_clEvENKUlvE_clEvEUldE_St5arrayIPcLm2EELi4E23TrivialOffsetCalculatorILi1EjESB_NS0_6memory15LoadWithoutCastENSC_16StoreWithoutCastEEEviT_T0_T2_T3_T4_T5_:
.text._ZN2at6native27unrolled_elementwise_kernelIZZZNS0_17floor_kernel_cudaERNS_18TensorIteratorBaseEENKUlvE_clEvENKUlvE_clEvEUldE_St5arrayIPcLm2EELi4E23TrivialOffsetCalculatorILi1EjESB_NS0_6memory15LoadWithoutCastENSC_16StoreWithoutCastEEEviT_T0_T2_T3_T4_T5_:
        /* <DEDUP_REMOVED lines=45> */
[----:B--2---:R-:W1:Y:S02]  /*02d0*/  @!P0 FRND.F64.FLOOR R4, R10 ;  /* 0x0000000a00048313 */ /* 0x004e640000305800 */
[----:B-1----:R0:W-:Y:S06]  /*02e0*/  @!P0 STG.E.64 desc[UR4][R22.64], R4 ;  /* 0x0000000416008986 */ /* 0x0021ec000c101b04 */
[----:B------:R0:W1:Y:S01]  /*02f0*/  @!P2 FRND.F64.FLOOR R2, R8 ;  /* 0x000000080002a313 */ /* 0x0000620000305800 */
[----:B------:R-:W-:-:S07]  /*0300*/  ISETP.GE.AND P2, PT, R19, R12, PT ;  /* 0x0000000c1300720c */ /* 0x000fce0003f46270 */
[----:B---3--:R0:W2:Y:S06]  /*0310*/  @!P1 FRND.F64.FLOOR R6, R14 ;  /* 0x0000000e00069313 */ /* 0x0080ac0000305800 */
        /* <DEDUP_REMOVED lines=11> */
.L_x_14835:
[----:B------:R-:W-:Y:S05]  /*03d0*/  BSYNC B0 ;  /* 0x0000000000007941 */ /* 0x000fea0003800000 */
.L_x_14834:
[----:B------:R-:W-:-:S13]  /*03e0*/  ISETP.GE.AND P0, PT, R19, R12, PT ;  /* 0x0000000c1300720c */ /* 0x000fda0003f06270 */
[----:B------:R-:W-:Y:S05]  /*03f0*/  @P0 EXIT ;  /* 0x000000000000094d */ /* 0x000fea0003800000 */
[----:B01----:R-:W0:Y:S01]  /*0400*/  LDC.64 R4, c[0x0][0x218] ;  /* 0x00008600ff047b82 */ /* 0x003e220000000a00 */
[----:B------:R-:W-:Y:S02]  /*0410*/  ISETP.GE.AND P0, PT, R21, R12, PT ;  /* 0x0000000c1500720c */ /* 0x000fe40003f06270 */
[----:B------:R-:W-:-:S11]  /*0420*/  LEA R19, R0, R19, 0x9 ;  /* 0x0000001300137211 */ /* 0x000fd600078e48ff */
[----:B-----5:R-:W1:Y:S01]  /*0430*/  @!P0 FRND.F64.FLOOR R2, R16 ;  /* 0x0000001000028313 */ /* 0x020e620000305800 */
[----:B0-----:R-:W-:-:S05]  /*0440*/  IMAD.WIDE.U32 R4, R19, 0x8, R4 ;  /* 0x0000000813047825 */ /* 0x001fca00078e0004 */
[----:B-1----:R-:W-:Y:S01]  /*0450*/  STG.E.64 desc[UR4][R4.64], R2 ;  /* 0x0000000204007986 */ /* 0x002fe2000c101b04 */
[----:B------:R-:W-:Y:S05]  /*0460*/  EXIT ;  /* 0x000000000000794d */ /* 0x000fea0003800000 */
.L_x_14836:
        /* <DEDUP_REMOVED lines=9> */
.L_x_19704:


//--------------------- .text._ZN2at6native29vectorized_elementwise_kernelILi2EZZZNS0_17floor_kernel_cudaERNS_18TensorIteratorBaseEENKUlvE_clEvENKUlvE_clEvEUldE_St5arrayIPcLm2EEEEviT0_T1_ --------------------------
	.section	.text._ZN2at6native29vectorized_elementwise_kernelILi2EZZZNS0_17floor_kernel_cudaERNS_18TensorIteratorBaseEENKUlvE_clEvENKUlvE_clEvEUldE_St5arrayIPcLm2EEEEviT0_T1_,"ax",@progbits
	.align	128
        .global         _ZN2at6native29vectorized_elementwise_kernelILi2EZZZNS0_17floor_kernel_cudaERNS_18TensorIteratorBaseEENKUlvE_clEvENKUlvE_clEvEUldE_St5arrayIPcLm2EEEEviT0_T1_
        .type           _ZN2at6native29vectorized_elementwise_kernelILi2EZZZNS0_17floor_kernel_cudaERNS_18TensorIteratorBaseEENKUlvE_clEvENKUlvE_clEvEUldE_St5arrayIPcLm2EEEEviT0_T1_,@function
        .size           _ZN2at6native29vectorized_elementwise_kernelILi2EZZZNS0_17floor_kernel_cudaERNS_18TensorIteratorBaseEENKUlvE_clEvENKUlvE_clEvEUldE_St5arrayIPcLm2EEEEviT0_T1_,(.L_x_19705 - _ZN2at6native29vectorized_elementwise_kernelILi2EZZZNS0_17floor_kernel_cudaERNS_18TensorIteratorBaseEENKUlvE_clEvENKUlvE_clEvEUldE_St5arrayIPcLm2EEEEviT0_T1_)
        .other          _ZN2at6native29vectorized_elementwise_kernelILi2EZZZNS0_17floor_kernel_cudaERNS_18TensorIteratorBaseEENKUlvE_clEvENKUlvE_clEvEUldE_St5arrayIPcLm2EEEEviT0_T1_,@"STO_CUDA_ENTRY STV_DEFAULT"
_ZN2at6native29vectorized_elementwise_kernelILi2EZZZNS0_17floor_kernel_cudaERNS_18TensorIteratorBaseEENKUlvE_clEvENKUlvE_clEvEUldE_St5arrayIPcLm2EEEEviT0_T1_:
.text._ZN2at6native29vectorized_elementwise_kernelILi2EZZZNS0_17floor_kernel_cudaERNS_18TensorIteratorBaseEENKUlvE_clEvENKUlvE_clEvEUldE_St5arrayIPcLm2EEEEviT0_T1_:
        /* <DEDUP_REMOVED lines=19> */
[----:B---3--:R-:W-:Y:S08]  /*0130*/  FRND.F64.FLOOR R10, R10 ;  /* 0x0000000a000a7313 */ /* 0x008ff00000305800 */
[----:B------:R-:W0:Y:S08]  /*0140*/  FRND.F64.FLOOR R8, R8 ;  /* 0x0000000800087313 */ /* 0x000e300000305800 */
[----:B----4-:R-:W-:Y:S01]  /*0150*/  FRND.F64.FLOOR R14, R14 ;  /* 0x0000000e000e7313 */ /* 0x010fe20000305800 */
[----:B0-----:R-:W-:Y:S07]  /*0160*/  STG.E.128 desc[UR4][R20.64], R8 ;  /* 0x0000000814007986 */ /* 0x001fee000c101d04 */
[----:B------:R-:W0:Y:S08]  /*0170*/  FRND.F64.FLOOR R12, R12 ;  /* 0x0000000c000c7313 */ /* 0x000e300000305800 */
[----:B-----5:R-:W-:Y:S01]  /*0180*/  FRND.F64.FLOOR R18, R18 ;  /* 0x0000001200127313 */ /* 0x020fe20000305800 */
[----:B0-----:R-:W-:Y:S07]  /*0190*/  STG.E.128 desc[UR4][R20.64+0x800], R12 ;  /* 0x0008000c14007986 */ /* 0x001fee000c101d04 */
[----:B------:R-:W0:Y:S08]  /*01a0*/  FRND.F64.FLOOR R16, R16 ;  /* 0x0000001000107313 */ /* 0x000e300000305800 */
[----:B------:R-:W-:Y:S01]  /*01b0*/  FRND.F64.FLOOR R6, R6 ;  /* 0x0000000600067313 */ /* 0x000fe20000305800 */
[----:B0-----:R-:W-:Y:S07]  /*01c0*/  STG.E.128 desc[UR4][R20.64+0x1000], R16 ;  /* 0x0010001014007986 */ /* 0x001fee000c101d04 */
[----:B------:R-:W0:Y:S02]  /*01d0*/  FRND.F64.FLOOR R4, R4 ;  /* 0x0000000400047313 */ /* 0x000e240000305800 */
[----:B0-----:R-:W-:Y:S01]  /*01e0*/  STG.E.128 desc[UR4][R20.64+0x1800], R4 ;  /* 0x0018000414007986 */ /* 0x001fe2000c101d04 */
[----:B------:R-:W-:Y:S05]  /*01f0*/  EXIT ;  /* 0x000000000000794d */ /* 0x000fea0003800000 */
.L_x_14837:
        /* <DEDUP_REMOVED lines=63> */
[----:B-----5:R-:W-:Y:S08]  /*05f0*/  @!P2 FRND.F64.FLOOR R12, R26 ;  /* 0x0000001a000ca313 */ /* 0x020ff00000305800 */
[----:B--2---:R1:W2:Y:S02]  /*0600*/  @!P0 FRND.F64.FLOOR R24, R34 ;  /* 0x0000002200188313 */ /* 0x0042a40000305800 */
[----:B-1----:R-:W-:-:S04]  /*0610*/  IADD3 R34, R0, 0x80, RZ ;  /* 0x0000008000227810 */ /* 0x002fc80007ffe0ff */
[----:B------:R-:W-:-:S13]  /*0620*/  ISETP.GE.AND P1, PT, R34, R3, PT ;  /* 0x000000032200720c */ /* 0x000fda0003f26270 */
[----:B------:R1:W0:Y:S02]  /*0630*/  @!P1 FRND.F64.FLOOR R6, R20 ;  /* 0x0000001400069313 */ /* 0x0002240000305800 */
[----:B-1----:R-:W-:-:S05]  /*0640*/  VIADD R20, R0, 0x100 ;  /* 0x0000010000147836 */ /* 0x002fca0000000000 */
[----:B------:R-:W-:-:S13]  /*0650*/  ISETP.GE.AND P1, PT, R20, R3, PT ;  /* 0x000000031400720c */ /* 0x000fda0003f26270 */
[----:B---3--:R1:W3:Y:S02]  /*0660*/  @!P1 FRND.F64.FLOOR R8, R4 ;  /* 0x0000000400089313 */ /* 0x0082e40000305800 */
        /* <DEDUP_REMOVED lines=8> */
[----:B------:R1:W1:Y:S01]  /*06f0*/  @!P1 FRND.F64.FLOOR R10, R30 ;  /* 0x0000001e000a9313 */ /* 0x0002620000305800 */
[----:B------:R-:W-:Y:S01]  /*0700*/  ISETP.GE.AND P1, PT, R35, R3, PT ;  /* 0x000000032300720c */ /* 0x000fe20003f26270 */
[----:B0-----:R-:W-:-:S04]  /*0710*/  @!P0 IMAD.WIDE.U32 R32, R5, 0x8, R32 ;  /* 0x0000000805208825 */ /* 0x001fc800078e0020 */
[----:B------:R-:W-:Y:S01]  /*0720*/  @!P0 IMAD.MOV.U32 R0, RZ, RZ, R34 ;  /* 0x000000ffff008224 */ /* 0x000fe200078e0022 */
[----:B--2---:R0:W-:Y:S01]  /*0730*/  @!P0 STG.E.64 desc[UR4][R32.64], R24 ;  /* 0x0000001820008986 */ /* 0x0041e2000c101b04 */
[----:B----4-:R0:W2:Y:S03]  /*0740*/  @!P2 FRND.F64.FLOOR R16, R22 ;  /* 0x000000160010a313 */ /* 0x0100a60000305800 */
[----:B------:R-:W-:-:S05]  /*0750*/  ISETP.GE.AND P0, PT, R0, R3, PT ;  /* 0x000000030000720c */ /* 0x000fca0003f06270 */
[----:B------:R0:W4:Y:S08]  /*0760*/  @!P1 FRND.F64.FLOOR R14, R28 ;  /* 0x0000001c000e9313 */ /* 0x0001300000305800 */
[----:B------:R0:W0:Y:S01]  /*0770*/  @!P3 FRND.F64.FLOOR R18, R36 ;  /* 0x000000240012b313 */ /* 0x0000220000305800 */
        /* <DEDUP_REMOVED lines=13> */
.L_x_14840:
[----:B------:R-:W-:-:S13]  /*0850*/  ISETP.GE.AND P0, PT, R0, R3, PT ;  /* 0x000000030000720c */ /* 0x000fda0003f06270 */
[----:B------:R-:W-:Y:S05]  /*0860*/  @P0 BRA `(.L_x_14842) ;  /* 0x0000000000300947 */ /* 0x000fea0003800000 */
[----:B-1----:R-:W1:Y:S01]  /*0870*/  LDC.64 R4, c[0x0][0x218] ;  /* 0x00008600ff047b82 */ /* 0x002e620000000a00 */
[----:B------:R-:W-:Y:S01]  /*0880*/  IADD3 R7, R2, R0, RZ ;  /* 0x0000000002077210 */ /* 0x000fe20007ffe0ff */
[----:B------:R-:W-:-:S04]  /*0890*/  VIADD R0, R0, 0x80 ;  /* 0x0000008000007836 */ /* 0x000fc80000000000 */
[----:B-1----:R-:W-:-:S05]  /*08a0*/  IMAD.WIDE.U32 R4, R7, 0x8, R4 ;  /* 0x0000000807047825 */ /* 0x002fca00078e0004 */
[----:B------:R2:W-:Y:S02]  /*08b0*/  STG.E.64 desc[UR4][R4.64], R10 ;  /* 0x0000000a04007986 */ /* 0x0005e4000c101b04 */
.L_x_14841:
[----:B------:R-:W-:-:S13]  /*08c0*/  ISETP.GE.AND P0, PT, R0, R3, PT ;  /* 0x000000030000720c */ /* 0x000fda0003f06270 */
[----:B------:R-:W-:Y:S05]  /*08d0*/  @P0 BRA `(.L_x_14843) ;  /* 0x0000000000340947 */ /* 0x000fea0003800000 */
[----:B-12---:R-:W1:Y:S01]  /*08e0*/  LDC.64 R4, c[0x0][0x218] ;  /* 0x00008600ff047b82 */ /* 0x006e620000000a00 */
[----:B------:R-:W-:Y:S01]  /*08f0*/  IADD3 R7, R2, R0, RZ ;  /* 0x0000000002077210 */ /* 0x000fe20007ffe0ff */
[----:B------:R-:W-:-:S04]  /*0900*/  VIADD R0, R0, 0x80 ;  /* 0x0000008000007836 */ /* 0x000fc80000000000 */
[----:B-1----:R-:W-:-:S05]  /*0910*/  IMAD.WIDE.U32 R4, R7, 0x8, R4 ;  /* 0x0000000807047825 */ /* 0x002fca00078e0004 */
[----:B------:R2:W-:Y:S02]  /*0920*/  STG.E.64 desc[UR4][R4.64], R12 ;  /* 0x0000000c04007986 */ /* 0x0005e4000c101b04 */
.L_x_14842:
        /* <DEDUP_REMOVED lines=8> */
.L_x_14843:
[----:B------:R-:W-:Y:S05]  /*09b0*/  BSYNC B1 ;  /* 0x0000000000017941 */ /* 0x000fea0003800000 */
.L_x_14839:
[----:B------:R-:W-:-:S13]  /*09c0*/  ISETP.GE.AND P0, PT, R0, R3, PT ;  /* 0x000000030000720c */ /* 0x000fda0003f06270 */
[----:B-123--:R-:W1:Y:S01]  /*09d0*/  @!P0 LDC.64 R4, c[0x0][0x218] ;  /* 0x00008600ff048b82 */ /* 0x00ee620000000a00 */
[----:B------:R-:W-:Y:S01]  /*09e0*/  @!P0 IADD3 R7, R2, R0, RZ ;  /* 0x0000000002078210 */ /* 0x000fe20007ffe0ff */
[----:B------:R-:W-:-:S04]  /*09f0*/  @!P0 VIADD R0, R0, 0x80 ;  /* 0x0000008000008836 */ /* 0x000fc80000000000 */
[----:B-1----:R-:W-:-:S05]  /*0a00*/  @!P0 IMAD.WIDE.U32 R4, R7, 0x8, R4 ;  /* 0x0000000807048825 */ /* 0x002fca00078e0004 */
[----:B------:R3:W-:Y:S02]  /*0a10*/  @!P0 STG.E.64 desc[UR4][R4.64], R16 ;  /* 0x0000001004008986 */ /* 0x0007e4000c101b04 */
.L_x_14844:
[----:B------:R-:W-:Y:S05]  /*0a20*/  BSYNC B0 ;  /* 0x0000000000007941 */ /* 0x000fea0003800000 */
.L_x_14838:
        /* <DEDUP_REMOVED lines=8> */
.L_x_14845:
        /* <DEDUP_REMOVED lines=13> */
.L_x_19705:


//--------------------- .text._ZN2at6native29vectorized_elementwise_kernelILi4EZZZNS0_17floor_kernel_cudaERNS_18TensorIteratorBaseEENKUlvE_clEvENKUlvE_clEvEUldE_St5arrayIPcLm2EEEEviT0_T1_ --------------------------
	.section	.text._ZN2at6native29vectorized_elementwise_kernelILi4EZZZNS0_17floor_kernel_cudaERNS_18TensorIteratorBaseEENKUlvE_clEvENKUlvE_clEvEUldE_St5arrayIPcLm2EEEEviT0_T1_,"ax",@progbits
	.align	128
        .global         _ZN2at6native29vectorized_elementwise_kernelILi4EZZZNS0_17floor_kernel_cudaERNS_18TensorIteratorBaseEENKUlvE_clEvENKUlvE_clEvEUldE_St5arrayIPcLm2EEEEviT0_T1_
        .type           _ZN2at6native29vectorized_elementwise_kernelILi4EZZZNS0_17floor_kernel_cudaERNS_18TensorIteratorBaseEENKUlvE_clEvENKUlvE_clEvEUldE_St5arrayIPcLm2EEEEviT0_T1_,@function
        .size           _ZN2at6native29vectorized_elementwise_kernelILi4EZZZNS0_17floor_kernel_cudaERNS_18TensorIteratorBaseEENKUlvE_clEvENKUlvE_clEvEUldE_St5arrayIPcLm2EEEEviT0_T1_,(.L_x_19706 - _ZN2at6native29vectorized_elementwise_kernelILi4EZZZNS0_17floor_kernel_cudaERNS_18TensorIteratorBaseEENKUlvE_clEvENKUlvE_clEvEUldE_St5arrayIPcLm2EEEEviT0_T1_)
        .other          _ZN2at6native29vectorized_elementwise_kernelILi4EZZZNS0_17floor_kernel_cudaERNS_18TensorIteratorBaseEENKUlvE_clEvENKUlvE_clEvEUldE_St5arrayIPcLm2EEEEviT0_T1_,@"STO_CUDA_ENTRY STV_DEFAULT"
_ZN2at6native29vectorized_elementwise_kernelILi4EZZZNS0_17floor_kernel_cudaERNS_18TensorIteratorBaseEENKUlvE_clEvENKUlvE_clEvEUldE_St5arrayIPcLm2EEEEviT0_T1_:
.text._ZN2at6native29vectorized_elementwise_kernelILi4EZZZNS0_17floor_kernel_cudaERNS_18TensorIteratorBaseEENKUlvE_clEvENKUlvE_clEvEUldE_St5arrayIPcLm2EEEEviT0_T1_:
        /* <DEDUP_REMOVED lines=32> */
.L_x_14846:
        /* <DEDUP_REMOVED lines=101> */
.L_x_14849:
[----:B------:R-:W-:-:S13]  /*0850*/  ISETP.GE.AND P0, PT, R0, R3, PT ;  /* 0x000000030000720c */ /* 0x000fda0003f06270 */
[----:B------:R-:W-:Y:S05]  /*0860*/  @P0 BRA `(.L_x_14851) ;  /* 0x0000000000300947 */ /* 0x000fea0003800000 */
[----:B-1----:R-:W1:Y:S01]  /*0870*/  LDC.64 R4, c[0x0][0x218] ;  /* 0x00008600ff047b82 */ /* 0x002e620000000a00 */
[----:B------:R-:W-:Y:S01]  /*0880*/  IADD3 R7, R2, R0, RZ ;  /* 0x0000000002077210 */ /* 0x000fe20007ffe0ff */
[----:B------:R-:W-:-:S04]  /*0890*/  VIADD R0, R0, 0x80 ;  /* 0x0000008000007836 */ /* 0x000fc80000000000 */
[----:B-1----:R-:W-:-:S05]  /*08a0*/  IMAD.WIDE.U32 R4, R7, 0x8, R4 ;  /* 0x0000000807047825 */ /* 0x002fca00078e0004 */
[----:B------:R2:W-:Y:S02]  /*08b0*/  STG.E.64 desc[UR4][R4.64], R10 ;  /* 0x0000000a04007986 */ /* 0x0005e4000c101b04 */
.L_x_14850:
[----:B------:R-:W-:-:S13]  /*08c0*/  ISETP.GE.AND P0, PT, R0, R3, PT ;  /* 0x000000030000720c */ /* 0x000fda0003f06270 */
[----:B------:R-:W-:Y:S05]  /*08d0*/  @P0 BRA `(.L_x_14852) ;  /* 0x0000000000340947 */ /* 0x000fea0003800000 */
[----:B-12---:R-:W1:Y:S01]  /*08e0*/  LDC.64 R4, c[0x0][0x218] ;  /* 0x00008600ff047b82 */ /* 0x006e620000000a00 */
[----:B------:R-:W-:Y:S01]  /*08f0*/  IADD3 R7, R2, R0, RZ ;  /* 0x0000000002077210 */ /* 0x000fe20007ffe0ff */
[----:B------:R-:W-:-:S04]  /*0900*/  VIADD R0, R0, 0x80 ;  /* 0x0000008000007836 */ /* 0x000fc80000000000 */
[----:B-1----:R-:W-:-:S05]  /*0910*/  IMAD.WIDE.U32 R4, R7, 0x8, R4 ;  /* 0x0000000807047825 */ /* 0x002fca00078e0004 */
[----:B------:R2:W-:Y:S02]  /*0920*/  STG.E.64 desc[UR4][R4.64], R12 ;  /* 0x0000000c04007986 */ /* 0x0005e4000c101b04 */
.L_x_14851:
        /* <DEDUP_REMOVED lines=8> */
.L_x_14852:
[----:B------:R-:W-:Y:S05]  /*09b0*/  BSYNC B1 ;  /* 0x0000000000017941 */ /* 0x000fea0003800000 */
.L_x_14848:
[----:B------:R-:W-:-:S13]  /*09c0*/  ISETP.GE.AND P0, PT, R0, R3, PT ;  /* 0x000000030000720c */ /* 0x000fda0003f06270 */
[----:B-123--:R-:W1:Y:S01]  /*09d0*/  @!P0 LDC.64 R4, c[0x0][0x218] ;  /* 0x00008600ff048b82 */ /* 0x00ee620000000a00 */
[----:B------:R-:W-:Y:S01]  /*09e0*/  @!P0 IADD3 R7, R2, R0, RZ ;  /* 0x0000000002078210 */ /* 0x000fe20007ffe0ff */
[----:B------:R-:W-:-:S04]  /*09f0*/  @!P0 VIADD R0, R0, 0x80 ;  /* 0x0000008000008836 */ /* 0x000fc80000000000 */
[----:B-1----:R-:W-:-:S05]  /*0a00*/  @!P0 IMAD.WIDE.U32 R4, R7, 0x8, R4 ;  /* 0x0000000807048825 */ /* 0x002fca00078e0004 */
[----:B------:R3:W-:Y:S02]  /*0a10*/  @!P0 STG.E.64 desc[UR4][R4.64], R16 ;  /* 0x0000001004008986 */ /* 0x0007e4000c101b04 */
.L_x_14853:
[----:B------:R-:W-:Y:S05]  /*0a20*/  BSYNC B0 ;  /* 0x0000000000007941 */ /* 0x000fea0003800000 */
.L_x_14847:
        /* <DEDUP_REMOVED lines=8> */
.L_x_14854:
        /* <DEDUP_REMOVED lines=13> */
.L_x_19706:


//--------------------- .text._ZN2at6native29vectorized_elementwise_kernelILi8EZZZNS0_17floor_kernel_cudaERNS_18TensorIteratorBaseEENKUlvE_clEvENKUlvE_clEvEUldE_St5arrayIPcLm2EEEEviT0_T1_ --------------------------
	.section	.text._ZN2at6native29vectorized_elementwise_kernelILi8EZZZNS0_17floor_kernel_cudaERNS_18TensorIteratorBaseEENKUlvE_clEvENKUlvE_clEvEUldE_St5arrayIPcLm2EEEEviT0_T1_,"ax",@progbits
	.align	128
        .global         _ZN2at6native29vectorized_elementwise_kernelILi8EZZZNS0_17floor_kernel_cudaERNS_18TensorIteratorBaseEENKUlvE_clEvENKUlvE_clEvEUldE_St5arrayIPcLm2EEEEviT0_T1_
        .type           _ZN2at6native29vectorized_elementwise_kernelILi8EZZZNS0_17floor_kernel_cudaERNS_18TensorIteratorBaseEENKUlvE_clEvENKUlvE_clEvEUldE_St5arrayIPcLm2EEEEviT0_T1_,@function
        .size           _ZN2at6native29vectorized_elementwise_kernelILi8EZZZNS0_17floor_kernel_cudaERNS_18TensorIteratorBaseEENKUlvE_clEvENKUlvE_clEvEUldE_St5arrayIPcLm2EEEEviT0_T1_,(.L_x_19707 - _ZN2at6native29vectorized_elementwise_kernelILi8EZZZNS0_17floor_kernel_cudaERNS_18TensorIteratorBaseEENKUlvE_clEvENKUlvE_clEvEUldE_St5arrayIPcLm2EEEEviT0_T1_)
        .other          _ZN2at6native29vectorized_elementwise_kernelILi8EZZZNS0_17floor_kernel_cudaERNS_18TensorIteratorBaseEENKUlvE_clEvENKUlvE_clEvEUldE_St5arrayIPcLm2EEEEviT0_T1_,@"STO_CUDA_ENTRY STV_DEFAULT"
_ZN2at6native29vectorized_elementwise_kernelILi8EZZZNS0_17floor_kernel_cudaERNS_18TensorIteratorBaseEENKUlvE_clEvENKUlvE_clEvEUldE_St5arrayIPcLm2EEEEviT0_T1_:
.text._ZN2at6native29vectorized_elementwise_kernelILi8EZZZNS0_17floor_kernel_cudaERNS_18TensorIteratorBaseEENKUlvE_clEvENKUlvE_clEvEUldE_St5arrayIPcLm2EEEEviT0_T1_:
        /* <DEDUP_REMOVED lines=32> */
.L_x_14855:
        /* <DEDUP_REMOVED lines=101> */
.L_x_14858:
[----:B------:R-:W-:-:S13]  /*0850*/  ISETP.GE.AND P0, PT, R0, R3, PT ;  /* 0x000000030000720c */ /* 0x000fda0003f06270 */
[----:B------:R-:W-:Y:S05]  /*0860*/  @P0 BRA `(.L_x_14860) ;  /* 0x0000000000300947 */ /* 0x000fea0003800000 */
[----:B-1----:R-:W1:Y:S01]  /*0870*/  LDC.64 R4, c[0x0][0x218] ;  /* 0x00008600ff047b82 */ /* 0x002e620000000a00 */
[----:B------:R-:W-:Y:S01]  /*0880*/  IADD3 R7, R2, R0, RZ ;  /* 0x0000000002077210 */ /* 0x000fe20007ffe0ff */
[----:B------:R-:W-:-:S04]  /*0890*/  VIADD R0, R0, 0x80 ;  /* 0x0000008000007836 */ /* 0x000fc80000000000 */
[----:B-1----:R-:W-:-:S05]  /*08a0*/  IMAD.WIDE.U32 R4, R7, 0x8, R4 ;  /* 0x0000000807047825 */ /* 0x002fca00078e0004 */
[----:B------:R2:W-:Y:S02]  /*08b0*/  STG.E.64 desc[UR4][R4.64], R10 ;  /* 0x0000000a04007986 */ /* 0x0005e4000c101b04 */
.L_x_14859:
[----:B------:R-:W-:-:S13]  /*08c0*/  ISETP.GE.AND P0, PT, R0, R3, PT ;  /* 0x000000030000720c */ /* 0x000fda0003f06270 */
[----:B------:R-:W-:Y:S05]  /*08d0*/  @P0 BRA `(.L_x_14861) ;  /* 0x0000000000340947 */ /* 0x000fea0003800000 */
[----:B-12---:R-:W1:Y:S01]  /*08e0*/  LDC.64 R4, c[0x0][0x218] ;  /* 0x00008600ff047b82 */ /* 0x006e620000000a00 */
[----:B------:R-:W-:Y:S01]  /*08f0*/  IADD3 R7, R2, R0, RZ ;  /* 0x0000000002077210 */ /* 0x000fe20007ffe0ff */
[----:B------:R-:W-:-:S04]  /*0900*/  VIADD R0, R0, 0x80 ;  /* 0x0000008000007836 */ /* 0x000fc80000000000 */
[----:B-1----:R-:W-:-:S05]  /*0910*/  IMAD.WIDE.U32 R4, R7, 0x8, R4 ;  /* 0x0000000807047825 */ /* 0x002fca00078e0004 */
[----:B------:R2:W-:Y:S02]  /*0920*/  STG.E.64 desc[UR4][R4.64], R12 ;  /* 0x0000000c04007986 */ /* 0x0005e4000c101b04 */
.L_x_14860:
        /* <DEDUP_REMOVED lines=8> */
.L_x_14861:
[----:B------:R-:W-:Y:S05]  /*09b0*/  BSYNC B1 ;  /* 0x0000000000017941 */ /* 0x000fea0003800000 */
.L_x_14857:
[----:B------:R-:W-:-:S13]  /*09c0*/  ISETP.GE.AND P0, PT, R0, R3, PT ;  /* 0x000000030000720c */ /* 0x000fda0003f06270 */
[----:B-123--:R-:W1:Y:S01]  /*09d0*/  @!P0 LDC.64 R4, c[0x0][0x218] ;  /* 0x00008600ff048b82 */ /* 0x00ee620000000a00 */
[----:B------:R-:W-:Y:S01]  /*09e0*/  @!P0 IADD3 R7, R2, R0, RZ ;  /* 0x0000000002078210 */ /* 0x000fe20007ffe0ff */
[----:B------:R-:W-:-:S04]  /*09f0*/  @!P0 VIADD R0, R0, 0x80 ;  /* 0x0000008000008836 */ /* 0x000fc80000000000 */
[----:B-1----:R-:W-:-:S05]  /*0a00*/  @!P0 IMAD.WIDE.U32 R4, R7, 0x8, R4 ;  /* 0x0000000807048825 */ /* 0x002fca00078e0004 */
[----:B------:R3:W-:Y:S02]  /*0a10*/  @!P0 STG.E.64 desc[UR4][R4.64], R16 ;  /* 0x0000001004008986 */ /* 0x0007e4000c101b04 */
.L_x_14862:
[----:B------:R-:W-:Y:S05]  /*0a20*/  BSYNC B0 ;  /* 0x0000000000007941 */ /* 0x000fea0003800000 */
.L_x_14856:
        /* <DEDUP_REMOVED lines=8> */
.L_x_14863:
        /* <DEDUP_REMOVED lines=13> */
.L_x_19707:


//--------------------- .text._ZN2at6native18elementwise_kernelILi128ELi4EZNS0_15gpu_kernel_implIZZZNS0_16frac_kernel_cudaERNS_18TensorIteratorBaseEENKUlvE_clEvENKUlvE2_clEvEUlN3c108BFloat16EE_EEvS4_RKT_EUliE_EEviT1_ --------------------------
	.section	.text._ZN2at6native18elementwise_kernelILi128ELi4EZNS0_15gpu_kernel_implIZZZNS0_16frac_kernel_cudaERNS_18TensorIteratorBaseEENKUlvE_clEvENKUlvE2_clEvEUlN3c108BFloat16EE_EEvS4_RKT_EUliE_EEviT1_,"ax",@progbits
	.align	128
        .global         _ZN2at6native18elementwise_kernelILi128ELi4EZNS0_15gpu_kernel_implIZZZNS0_16frac_kernel_cudaERNS_18TensorIteratorBaseEENKUlvE_clEvENKUlvE2_clEvEUlN3c108BFloat16EE_EEvS4_RKT_EUliE_EEviT1_
        .type           _ZN2at6native18elementwise_kernelILi128ELi4EZNS0_15gpu_kernel_implIZZZNS0_16frac_kernel_cudaERNS_18TensorIteratorBaseEENKUlvE_clEvENKUlvE2_clEvEUlN3c108BFloat16EE_EEvS4_RKT_EUliE_EEviT1_,@function
        .size           _ZN2at6native18elementwise_kernelILi128ELi4EZNS0_15gpu_kernel_implIZZZNS0_16frac_kernel_cudaERNS_18TensorIteratorBaseEENKUlvE_clEvENKUlvE2_clEvEUlN3c108BFloat16EE_EEvS4_RKT_EUliE_EEviT1_,(.L_x_19708 - _ZN2at6native18elementwise_kernelILi128ELi4EZNS0_15gpu_kernel_implIZZZNS0_16frac_kernel_cudaERNS_18TensorIteratorBaseEENKUlvE_clEvENKUlvE2_clEvEUlN3c108BFloat16EE_EEvS4_RKT_EUliE_EEviT1_)
        .other          _ZN2at6native18elementwise_kernelILi128ELi4EZNS0_15gpu_kernel_implIZZZNS0_16frac_kernel_cudaERNS_18TensorIteratorBaseEENKUlvE_clEvENKUlvE2_clEvEUlN3c108BFloat16EE_EEvS4_RKT_EUliE_EEviT1_,@"STO_CUDA_ENTRY STV_DEFAULT"
_ZN2at6native18elementwise_kernelILi128ELi4EZNS0_15gpu_kernel_implIZZZNS0_16frac_kernel_cudaERNS_18TensorIteratorBaseEENKUlvE_clEvENKUlvE2_clEvEUlN3c108BFloat16EE_EEvS4_RKT_EUliE_EEviT1_:
.text._ZN2at6native18elementwise_kernelILi128ELi4EZNS0_15gpu_kernel_implIZZZNS0_16frac_kernel_cudaERNS_18TensorIteratorBaseEENKUlvE_clEvENKUlvE2_clEvEUlN3c108BFloat16EE_EEvS4_RKT_EUliE_EEviT1_:
        /* <DEDUP_REMOVED lines=313> */
.L_x_14866:
        /* <DEDUP_REMOVED lines=22> */
.L_x_14870:
[----:B------:R-:W2:Y:S02]  /*14f0*/  LDG.E.U8 R2, desc[UR36][R2.64] ;  /* 0x0000002402027981 */ /* 0x000ea4000c1e1100 */
[----:B--2---:R-:W-:-:S04]  /*1500*/  I2FP.F32.U32 R0, R2 ;  /* 0x0000000200007245 */ /* 0x004fc80000201000 */
[----:B------:R-:W-:Y:S01]  /*1510*/  F2FP.BF16.F32.PACK_AB R0, RZ, R0 ;  /* 0x00000000ff00723e */ /* 0x000fe200000010ff */
[----:B------:R-:W-:Y:S06]  /*1520*/  BRA `(.L_x_14872) ;  /* 0x0000000c00907947 */ /* 0x000fec0003800000 */
.L_x_14869:
        /* <DEDUP_REMOVED lines=10> */
.L_x_14874:
[----:B------:R-:W2:Y:S02]  /*15d0*/  LDG.E R2, desc[UR36][R2.64] ;  /* 0x0000002402027981 */ /* 0x000ea4000c1e1900 */
[----:B--2---:R-:W-:-:S04]  /*15e0*/  I2FP.F32.S32 R0, R2 ;  /* 0x0000000200007245 */ /* 0x004fc80000201400 */
[----:B------:R-:W-:Y:S01]  /*15f0*/  F2FP.BF16.F32.PACK_AB R0, RZ, R0 ;  /* 0x00000000ff00723e */ /* 0x000fe200000010ff */
[----:B------:R-:W-:Y:S06]  /*1600*/  BRA `(.L_x_14872) ;  /* 0x0000000c00587947 */ /* 0x000fec0003800000 */
.L_x_14873:
[----:B------:R-:W2:Y:S02]  /*1610*/  LDG.E.U16 R2, desc[UR36][R2.64] ;  /* 0x0000002402027981 */ /* 0x000ea4000c1e1500 */
[----:B--2---:R-:W0:Y:S02]  /*1620*/  I2F.S16 R0, R2 ;  /* 0x0000000200007306 */ /* 0x004e240000101400 */
[----:B0-----:R-:W-:Y:S01]  /*1630*/  F2FP.BF16.F32.PACK_AB R0, RZ, R0 ;  /* 0x00000000ff00723e */ /* 0x001fe200000010ff */
[----:B------:R-:W-:Y:S06]  /*1640*/  BRA `(.L_x_14872) ;  /* 0x0000000c00487947 */ /* 0x000fec0003800000 */
.L_x_14868:
        /* <DEDUP_REMOVED lines=9> */
.L_x_14876:
[----:B------:R-:W2:Y:S02]  /*16e0*/  LDG.E.U16 R0, desc[UR36][R2.64] ;  /* 0x0000002402007981 */ /* 0x000ea4000c1e1500 */
[----:B--2---:R-:W-:-:S05]  /*16f0*/  HADD2.F32 R0, -RZ, R0.H0_H0 ;  /* 0x20000000ff007230 */ /* 0x004fca0000004100 */
[----:B------:R-:W-:Y:S01]  /*1700*/  F2FP.BF16.F32.PACK_AB R0, RZ, R0 ;  /* 0x00000000ff00723e */ /* 0x000fe200000010ff */
[----:B------:R-:W-:Y:S06]  /*1710*/  BRA `(.L_x_14872) ;  /* 0x0000000c00147947 */ /* 0x000fec0003800000 */
.L_x_14875:
        /* <DEDUP_REMOVED lines=9> */
.L_x_14878:
[----:B------:R-:W2:Y:S02]  /*17b0*/  LDG.E.U16 R2, desc[UR36][R2.64] ;  /* 0x0000002402027981 */ /* 0x000ea4000c1e1500 */
[----:B--2---:R-:W-:-:S05]  /*17c0*/  HADD2.F32 R0, -RZ, R2.H0_H0 ;  /* 0x20000002ff007230 */ /* 0x004fca0000004100 */
[----:B------:R-:W-:Y:S01]  /*17d0*/  F2FP.BF16.F32.PACK_AB R0, RZ, R0 ;  /* 0x00000000ff00723e */ /* 0x000fe200000010ff */
[----:B------:R-:W-:Y:S06]  /*17e0*/  BRA `(.L_x_14872) ;  /* 0x0000000800e07947 */ /* 0x000fec0003800000 */
.L_x_14877:
        /* <DEDUP_REMOVED lines=8> */
.L_x_14867:
        /* <DEDUP_REMOVED lines=13> */
.L_x_14881:
        /* <DEDUP_REMOVED lines=8> */
.L_x_14880:
        /* <DEDUP_REMOVED lines=28> */
.L_x_14883:
        /* <DEDUP_REMOVED lines=15> */
.L_x_14882:
[----:B------:R0:W5:Y:S01]  /*1c70*/  LDG.E.U16 R0, desc[UR36][R2.64] ;  /* 0x0000002402007981 */ /* 0x000162000c1e1500 */
[----:B------:R-:W-:Y:S05]  /*1c80*/  BRA `(.L_x_14872) ;  /* 0x0000000400b87947 */ /* 0x000fea0003800000 */
.L_x_14879:
        /* <DEDUP_REMOVED lines=12> */
.L_x_14886:
        /* <DEDUP_REMOVED lines=21> */
.L_x_14890:
[----:B------:R-:W-:Y:S05]  /*1ea0*/  BSYNC B1 ;  /* 0x0000000000017941 */ /* 0x000fea0003800000 */
.L_x_14889:
[----:B------:R-:W-:Y:S01]  /*1eb0*/  LEA R3, R0, 0x3b800000, 0x17 ;  /* 0x3b80000000037811 */ /* 0x000fe200078eb8ff */
[----:B------:R-:W-:-:S05]  /*1ec0*/  IMAD.SHL.U32 R0, R2, 0x100000, RZ ;  /* 0x0010000002007824 */ /* 0x000fca00078e00ff */
[----:B------:R-:W-:-:S07]  /*1ed0*/  LOP3.LUT R0, R3, R0, R4, 0xfe, !PT ;  /* 0x0000000003007212 */ /* 0x000fce00078efe04 */
.L_x_14888:
[----:B------:R-:W-:Y:S05]  /*1ee0*/  BSYNC B0 ;  /* 0x0000000000007941 */ /* 0x000fea0003800000 */
.L_x_14887:
[----:B------:R-:W-:Y:S01]  /*1ef0*/  F2FP.BF16.F32.PACK_AB R0, RZ, R0 ;  /* 0x00000000ff00723e */ /* 0x000fe200000010ff */
[----:B------:R-:W-:Y:S06]  /*1f00*/  BRA `(.L_x_14872) ;  /* 0x0000000400187947 */ /* 0x000fec0003800000 */
.L_x_14885:
        /* <DEDUP_REMOVED lines=21> */
.L_x_14894:
[----:B------:R-:W-:Y:S05]  /*2060*/  BSYNC B1 ;  /* 0x0000000000017941 */ /* 0x000fea0003800000 */
.L_x_14893:
[----:B------:R-:W-:Y:S01]  /*2070*/  LEA R3, R0, 0x37800000, 0x17 ;  /* 0x3780000000037811 */ /* 0x000fe200078eb8ff */
[----:B------:R-:W-:-:S05]  /*2080*/  IMAD.SHL.U32 R0, R2, 0x200000, RZ ;  /* 0x0020000002007824 */ /* 0x000fca00078e00ff */
[----:B------:R-:W-:-:S07]  /*2090*/  LOP3.LUT R0, R3, R0, R4, 0xfe, !PT ;  /* 0x0000000003007212 */ /* 0x000fce00078efe04 */
.L_x_14892:
[----:B------:R-:W-:Y:S05]  /*20a0*/  BSYNC B0 ;  /* 0x0000000000007941 */ /* 0x000fea0003800000 */
.L_x_14891:
[----:B------:R-:W-:Y:S01]  /*20b0*/  F2FP.BF16.F32.PACK_AB R0, RZ, R0 ;  /* 0x00000000ff00723e */ /* 0x000fe200000010ff */
[----:B------:R-:W-:Y:S06]  /*20c0*/  BRA `(.L_x_14872) ;  /* 0x0000000000a87947 */ /* 0x000fec0003800000 */
.L_x_14884:
        /* <DEDUP_REMOVED lines=14> */
.L_x_14898:
[----:B------:R-:W-:Y:S05]  /*21b0*/  BSYNC B0 ;  /* 0x0000000000007941 */ /* 0x000fea0003800000 */
.L_x_14897:
[----:B------:R-:W-:Y:S01]  /*21c0*/  F2FP.BF16.F32.PACK_AB R0, RZ, R0 ;  /* 0x00000000ff00723e */ /* 0x000fe200000010ff */
[----:B------:R-:W-:Y:S06]  /*21d0*/  BRA `(.L_x_14872) ;  /* 0x0000000000647947 */ /* 0x000fec0003800000 */
.L_x_14871:
        /* <DEDUP_REMOVED lines=16> */
.L_x_14899:
[----:B------:R-:W-:Y:S01]  /*22e0*/  PRMT R0, RZ, 0x7610, R0 ;  /* 0x00007610ff007816 */ /* 0x000fe20000000000 */
[----:B------:R-:W-:Y:S06]  /*22f0*/  BRA `(.L_x_14872) ;  /* 0x00000000001c7947 */ /* 0x000fec0003800000 */
.L_x_14896:
[----:B------:R-:W2:Y:S02]  /*2300*/  LDG.E.64 R2, desc[UR36][R2.64] ;  /* 0x0000002402027981 */ /* 0x000ea4000c1e1b00 */
[----:B--2---:R-:W0:Y:S02]  /*2310*/  I2F.U64 R0, R2 ;  /* 0x0000000200007312 */ /* 0x004e240000301000 */
[----:B0-----:R-:W-:Y:S01]  /*2320*/  F2FP.BF16.F32.PACK_AB R0, RZ, R0 ;  /* 0x00000000ff00723e */ /* 0x001fe200000010ff */
[----:B------:R-:W-:Y:S06]  /*2330*/  BRA `(.L_x_14872) ;  /* 0x00000000000c7947 */ /* 0x000fec0003800000 */
.L_x_14895:
[----:B------:R-:W2:Y:S02]  /*2340*/  LDG.E R2, desc[UR36][R2.64] ;  /* 0x0000002402027981 */ /* 0x000ea4000c1e1900 */
[----:B--2---:R-:W-:-:S04]  /*2350*/  I2FP.F32.U32 R0, R2 ;  /* 0x0000000200007245 */ /* 0x004fc80000201000 */
[----:B------:R-:W-:-:S07]  /*2360*/  F2FP.BF16.F32.PACK_AB R0, RZ, R0 ;  /* 0x00000000ff00723e */ /* 0x000fce00000010ff */
.L_x_14872:
[----:B------:R-:W1:Y:S01]  /*2370*/  LDC.U8 R4, c[0x0][0x421] ;  /* 0x00010840ff047b82 */ /* 0x000e620000000000 */
[----:B-----5:R-:W-:-:S04]  /*2380*/  IMAD.U32 R0, R0, 0x10000, RZ ;  /* 0x0001000000007824 */ /* 0x020fc800078e00ff */
[----:B0-----:R-:W0:Y:S02]  /*2390*/  FRND.TRUNC R3, R0 ;  /* 0x0000000000037307 */ /* 0x001e24000020d000 */
[----:B0-----:R-:W-:Y:S01]  /*23a0*/  FADD.FTZ R3, R0, -R3 ;  /* 0x8000000300037221 */ /* 0x001fe20000010000 */
[----:B-1----:R-:W-:-:S05]  /*23b0*/  PRMT R2, R4, 0x9910, RZ ;  /* 0x0000991004027816 */ /* 0x002fca00000000ff */
[----:B------:R-:W0:Y:S01]  /*23c0*/  F2F.BF16.F32 R3, R3 ;  /* 0x0000000300037304 */ /* 0x000e220000202000 */
        /* <DEDUP_REMOVED lines=14> */
.L_x_14903:
[----:B0-----:R-:W-:-:S06]  /*24b0*/  IMAD.U32 R3, R3, 0x10000, RZ ;  /* 0x0001000003037824 */ /* 0x001fcc00078e00ff */
[----:B------:R-:W0:Y:S02]  /*24c0*/  F2I.S64.TRUNC R2, R3 ;  /* 0x0000000300027311 */ /* 0x000e24000020d900 */
[----:B0-----:R3:W-:Y:S01]  /*24d0*/  STG.E.U8 desc[UR36][R16.64], R2 ;  /* 0x0000000210007986 */ /* 0x0017e2000c101124 */
[----:B------:R-:W-:Y:S05]  /*24e0*/  BRA `(.L_x_14905) ;  /* 0x0000000c00847947 */ /* 0x000fea0003800000 */
.L_x_14902:
        /* <DEDUP_REMOVED lines=10> */
.L_x_14907:
[----:B0-----:R-:W-:-:S06]  /*2590*/  IMAD.U32 R3, R3, 0x10000, RZ ;  /* 0x0001000003037824 */ /* 0x001fcc00078e00ff */
[----:B------:R-:W0:Y:S02]  /*25a0*/  F2I.FTZ.TRUNC.NTZ R3, R3 ;  /* 0x0000000300037305 */ /* 0x000e24000021f100 */
[----:B0-----:R1:W-:Y:S01]  /*25b0*/  STG.E desc[UR36][R16.64], R3 ;  /* 0x0000000310007986 */ /* 0x0013e2000c101924 */
[----:B------:R-:W-:Y:S05]  /*25c0*/  BRA `(.L_x_14905) ;  /* 0x0000000c004c7947 */ /* 0x000fea0003800000 */
.L_x_14906:
[----:B0-----:R-:W-:-:S06]  /*25d0*/  IMAD.U32 R3, R3, 0x10000, RZ ;  /* 0x0001000003037824 */ /* 0x001fcc00078e00ff */
[----:B------:R-:W0:Y:S02]  /*25e0*/  F2I.FTZ.TRUNC.NTZ R3, R3 ;  /* 0x0000000300037305 */ /* 0x000e24000021f100 */
[----:B0-----:R2:W-:Y:S01]  /*25f0*/  STG.E.U16 desc[UR36][R16.64], R3 ;  /* 0x0000000310007986 */ /* 0x0015e2000c101524 */
[----:B------:R-:W-:Y:S05]  /*2600*/  BRA `(.L_x_14905) ;  /* 0x0000000c003c7947 */ /* 0x000fea0003800000 */
.L_x_14901:
        /* <DEDUP_REMOVED lines=9> */
.L_x_14909:
[----:B0-----:R-:W-:-:S05]  /*26a0*/  IMAD.U32 R0, R3, 0x10000, RZ ;  /* 0x0001000003007824 */ /* 0x001fca00078e00ff */
[----:B------:R-:W-:-:S05]  /*26b0*/  F2FP.F16.F32.PACK_AB R0, RZ, R0 ;  /* 0x00000000ff00723e */ /* 0x000fca00000000ff */
[----:B------:R0:W-:Y:S01]  /*26c0*/  STG.E.U16 desc[UR36][R16.64], R0 ;  /* 0x0000000010007986 */ /* 0x0001e2000c101524 */
[----:B------:R-:W-:Y:S05]  /*26d0*/  BRA `(.L_x_14905) ;  /* 0x0000000c00087947 */ /* 0x000fea0003800000 */
.L_x_14908:
        /* <DEDUP_REMOVED lines=10> */
.L_x_14911:
[----:B0-----:R-:W-:-:S05]  /*2780*/  IMAD.U32 R3, R3, 0x10000, RZ ;  /* 0x0001000003037824 */ /* 0x001fca00078e00ff */
[----:B------:R-:W-:-:S04]  /*2790*/  F2FP.F16.F32.PACK_AB R3, RZ, R3 ;  /* 0x00000003ff03723e */ /* 0x000fc800000000ff */
[----:B------:R-:W-:-:S05]  /*27a0*/  PRMT R3, R3, 0x5410, RZ ;  /* 0x0000541003037816 */ /* 0x000fca00000000ff */
[----:B------:R0:W-:Y:S01]  /*27b0*/  STG.E desc[UR36][R16.64], R3 ;  /* 0x0000000310007986 */ /* 0x0001e2000c101924 */
[----:B------:R-:W-:Y:S05]  /*27c0*/  BRA `(.L_x_14905) ;  /* 0x0000000800cc7947 */ /* 0x000fea0003800000 */
.L_x_14910:
[----:B0-----:R-:W-:-:S04]  /*27d0*/  IMAD.U32 R2, R3, 0x10000, RZ ;  /* 0x0001000003027824 */ /* 0x001fc800078e00ff */
[----:B------:R-:W-:-:S06]  /*27e0*/  FMUL.FTZ R2, R2, 1 ;  /* 0x3f80000002027820 */ /* 0x000fcc0000410000 */
[----:B------:R-:W0:Y:S02]  /*27f0*/  F2F.F64.F32 R2, R2 ;  /* 0x0000000200027310 */ /* 0x000e240000201800 */
[----:B0-----:R0:W-:Y:S01]  /*2800*/  STG.E.64 desc[UR36][R16.64], R2 ;  /* 0x0000000210007986 */ /* 0x0011e2000c101b24 */
[----:B------:R-:W-:Y:S05]  /*2810*/  BRA `(.L_x_14905) ;  /* 0x0000000800b87947 */ /* 0x000fea0003800000 */
.L_x_14900:
        /* <DEDUP_REMOVED lines=13> */
.L_x_14914:
[----:B0-----:R-:W-:Y:S01]  /*28f0*/  IMAD.U32 R3, R3, 0x10000, RZ ;  /* 0x0001000003037824 */ /* 0x001fe200078e00ff */
[----:B------:R-:W-:-:S03]  /*2900*/  CS2R R6, SRZ ;  /* 0x0000000000067805 */ /* 0x000fc6000001ff00 */
[----:B------:R-:W-:-:S04]  /*2910*/  FMUL.FTZ R3, R3, 1 ;  /* 0x3f80000003037820 */ /* 0x000fc80000410000 */
[----:B------:R-:W0:Y:S02]  /*2920*/  F2F.F64.F32 R4, R3 ;  /* 0x0000000300047310 */ /* 0x000e240000201800 */
[----:B0-----:R0:W-:Y:S01]  /*2930*/  STG.E.128 desc[UR36][R16.64], R4 ;  /* 0x0000000410007986 */ /* 0x0011e2000c101d24 */
[----:B------:R-:W-:Y:S05]  /*2940*/  BRA `(.L_x_14905) ;  /* 0x00000008006c7947 */ /* 0x000fea0003800000 */
.L_x_14913:
        /* <DEDUP_REMOVED lines=21> */
.L_x_14918:
[----:B------:R-:W-:Y:S05]  /*2aa0*/  BSYNC B0 ;  /* 0x0000000000007941 */ /* 0x000fea0003800000 */
.L_x_14917:
[----:B------:R-:W-:-:S05]  /*2ab0*/  LOP3.LUT R3, R0, R3, RZ, 0xfc, !PT ;  /* 0x0000000300037212 */ /* 0x000fca00078efcff */
[----:B------:R0:W-:Y:S01]  /*2ac0*/  STG.E.U8 desc[UR36][R16.64], R3 ;  /* 0x0000000310007986 */ /* 0x0001e2000c101124 */
[----:B------:R-:W-:Y:S05]  /*2ad0*/  BRA `(.L_x_14905) ;  /* 0x0000000800087947 */ /* 0x000fea0003800000 */
.L_x_14916:
        /* <DEDUP_REMOVED lines=13> */
.L_x_14920:
[----:B------:R-:W-:Y:S01]  /*2bb0*/  IMAD.MOV.U32 R0, RZ, RZ, 0x7f ;  /* 0x0000007fff007424 */ /* 0x000fe200078e00ff */
[----:B------:R-:W-:-:S04]  /*2bc0*/  ISETP.GT.U32.AND P0, PT, R2, 0x7f800000, PT ;  /* 0x7f8000000200780c */ /* 0x000fc80003f04070 */
[----:B------:R-:W-:-:S09]  /*2bd0*/  SEL R0, R0, 0x7c, P0 ;  /* 0x0000007c00007807 */ /* 0x000fd20000000000 */
.L_x_14921:
[----:B------:R-:W-:Y:S05]  /*2be0*/  BSYNC B0 ;  /* 0x0000000000007941 */ /* 0x000fea0003800000 */
.L_x_14919:
[----:B------:R-:W-:-:S04]  /*2bf0*/  LOP3.LUT R2, R3, 0x80000000, RZ, 0xc0, !PT ;  /* 0x8000000003027812 */ /* 0x000fc800078ec0ff */
[----:B------:R-:W-:-:S04]  /*2c00*/  SHF.R.U32.HI R3, RZ, 0x18, R2 ;  /* 0x00000018ff037819 */ /* 0x000fc80000011602 */
[----:B------:R-:W-:-:S05]  /*2c10*/  LOP3.LUT R3, R0, R3, RZ, 0xfc, !PT ;  /* 0x0000000300037212 */ /* 0x000fca00078efcff */
[----:B------:R0:W-:Y:S01]  /*2c20*/  STG.E.U8 desc[UR36][R16.64], R3 ;  /* 0x0000000310007986 */ /* 0x0001e2000c101124 */
[----:B------:R-:W-:Y:S05]  /*2c30*/  BRA `(.L_x_14905) ;  /* 0x0000000400b07947 */ /* 0x000fea0003800000 */
.L_x_14915:
[----:B0-----:R0:W-:Y:S01]  /*2c40*/  STG.E.U16 desc[UR36][R16.64], R3 ;  /* 0x0000000310007986 */ /* 0x0011e2000c101524 */
[----:B------:R-:W-:Y:S05]  /*2c50*/  BRA `(.L_x_14905) ;  /* 0x0000000400a87947 */ /* 0x000fea0003800000 */
.L_x_14912:
        /* <DEDUP_REMOVED lines=12> */
.L_x_14924:
        /* <DEDUP_REMOVED lines=17> */
.L_x_14927:
[----:B------:R-:W-:-:S04]  /*2e30*/  LOP3.LUT R2, R3, 0x80000000, RZ, 0xc0, !PT ;  /* 0x8000000003027812 */ /* 0x000fc800078ec0ff */
[----:B------:R-:W-:-:S04]  /*2e40*/  SHF.R.U32.HI R3, RZ, 0x18, R2 ;  /* 0x00000018ff037819 */ /* 0x000fc80000011602 */
[----:B------:R-:W-:-:S04]  /*2e50*/  LOP3.LUT R0, R0, R3, RZ, 0xfc, !PT ;  /* 0x0000000300007212 */ /* 0x000fc800078efcff */
[----:B------:R-:W-:-:S07]  /*2e60*/  PRMT R8, R0, 0x7610, R8 ;  /* 0x0000761000087816 */ /* 0x000fce0000000008 */
.L_x_14926:
[----:B------:R-:W-:Y:S05]  /*2e70*/  BSYNC B0 ;  /* 0x0000000000007941 */ /* 0x000fea0003800000 */
.L_x_14925:
[----:B------:R0:W-:Y:S01]  /*2e80*/  STG.E.U8 desc[UR36][R16.64], R8 ;  /* 0x0000000810007986 */ /* 0x0001e2000c101124 */
[----:B------:R-:W-:Y:S05]  /*2e90*/  BRA `(.L_x_14905) ;  /* 0x0000000400187947 */ /* 0x000fea0003800000 */
.L_x_14923:
        /* <DEDUP_REMOVED lines=17> */
.L_x_14930:
[----:B------:R-:W-:-:S04]  /*2fb0*/  LOP3.LUT R2, R3, 0x80000000, RZ, 0xc0, !PT ;  /* 0x8000000003027812 */ /* 0x000fc800078ec0ff */
[----:B------:R-:W-:-:S04]  /*2fc0*/  SHF.R.U32.HI R3, RZ, 0x18, R2 ;  /* 0x00000018ff037819 */ /* 0x000fc80000011602 */
[----:B------:R-:W-:-:S04]  /*2fd0*/  LOP3.LUT R0, R0, R3, RZ, 0xfc, !PT ;  /* 0x0000000300007212 */ /* 0x000fc800078efcff */
[----:B------:R-:W-:-:S07]  /*2fe0*/  PRMT R8, R0, 0x7610, R8 ;  /* 0x0000761000087816 */ /* 0x000fce0000000008 */
.L_x_14929:
[----:B------:R-:W-:Y:S05]  /*2ff0*/  BSYNC B0 ;  /* 0x0000000000007941 */ /* 0x000fea0003800000 */
.L_x_14928:
[----:B------:R0:W-:Y:S01]  /*3000*/  STG.E.U8 desc[UR36][R16.64], R8 ;  /* 0x0000000810007986 */ /* 0x0001e2000c101124 */
[----:B------:R-:W-:Y:S05]  /*3010*/  BRA `(.L_x_14905) ;  /* 0x0000000000b87947 */ /* 0x000fea0003800000 */
.L_x_14922:
        /* <DEDUP_REMOVED lines=22> */
.L_x_14904:
[----:B------:R-:W-:Y:S01]  /*3180*/  MOV R2, 0x0 ;  /* 0x0000000000027802 */ /* 0x000fe20000000f00 */
[----:B------:R-:W-:Y:S01]  /*3190*/  ULDC.64 UR4, c[0x4][0x148] ;  /* 0x0100520000047ab9 */ /* 0x000fe20000000a00 */
[----:B------:R-:W-:Y:S01]  /*31a0*/  ULDC.64 UR6, c[0x4][0x150] ;  /* 0x0100540000067ab9 */ /* 0x000fe20000000a00 */
[----:B------:R-:W-:Y:S02]  /*31b0*/  IMAD.U32 R4, RZ, RZ, UR4 ;  /* 0x00000004ff047e24 */ /* 0x000fe4000f8e00ff */
[----:B------:R-:W-:Y:S01]  /*31c0*/  IMAD.U32 R5, RZ, RZ, UR5 ;  /* 0x00000005ff057e24 */ /* 0x000fe2000f8e00ff */
[----:B0-----:R-:W0:Y:S01]  /*31d0*/  LDC.64 R2, c[0x4][R2] ;  /* 0x0100000002027b82 */ /* 0x001e220000000a00 */
        /* <DEDUP_REMOVED lines=10> */
.L_x_14933:
[----:B------:R-:W-:Y:S05]  /*3280*/  BRA `(.L_x_14905) ;  /* 0x00000000001c7947 */ /* 0x000fea0003800000 */
.L_x_14932:
[----:B0-----:R-:W-:-:S06]  /*3290*/  IMAD.U32 R3, R3, 0x10000, RZ ;  /* 0x0001000003037824 */ /* 0x001fcc00078e00ff */
[----:B------:R-:W0:Y:S02]  /*32a0*/  F2I.U64.TRUNC R2, R3 ;  /* 0x0000000300027311 */ /* 0x000e24000020d800 */
[----:B0-----:R0:W-:Y:S01]  /*32b0*/  STG.E.64 desc[UR36][R16.64], R2 ;  /* 0x0000000210007986 */ /* 0x0011e2000c101b24 */
[----:B------:R-:W-:Y:S05]  /*32c0*/  BRA `(.L_x_14905) ;  /* 0x00000000000c7947 */ /* 0x000fea0003800000 */
.L_x_14931:
[----:B0-----:R-:W-:-:S06]  /*32d0*/  IMAD.U32 R3, R3, 0x10000, RZ ;  /* 0x0001000003037824 */ /* 0x001fcc00078e00ff */
[----:B------:R-:W0:Y:S02]  /*32e0*/  F2I.FTZ.U32.TRUNC.NTZ R3, R3 ;  /* 0x0000000300037305 */ /* 0x000e24000021f000 */
[----:B0-----:R0:W-:Y:S02]  /*32f0*/  STG.E desc[UR36][R16.64], R3 ;  /* 0x0000000310007986 */ /* 0x0011e4000c101924 */
.L_x_14905:
[----:B------:R-:W-:-:S04]  /*3300*/  IMAD R18, R23, 0x200, R18 ;  /* 0x0000020017127824 */ /* 0x000fc800078e0212 */
[----:B------:R-:W-:-:S07]  /*3310*/  VIADD R19, R18, 0x80 ;  /* 0x0000008012137836 */ /* 0x000fce0000000000 */
.L_x_14865:
[----:B------:R-:W-:Y:S05]  /*3320*/  BSYNC B6 ;  /* 0x0000000000067941 */ /* 0x000fea0003800000 */
.L_x_14864:
        /* <DEDUP_REMOVED lines=307> */
.L_x_14936:
        /* <DEDUP_REMOVED lines=22> */
.L_x_14940:
[----:B------:R-:W2:Y:S02]  /*47c0*/  LDG.E.U8 R2, desc[UR36][R2.64] ;  /* 0x0000002402027981 */ /* 0x000ea4000c1e1100 */
[----:B--2---:R-:W-:-:S04]  /*47d0*/  I2FP.F32.U32 R0, R2 ;  /* 0x0000000200007245 */ /* 0x004fc80000201000 */
[----:B------:R-:W-:Y:S01]  /*47e0*/  F2FP.BF16.F32.PACK_AB R0, RZ, R0 ;  /* 0x00000000ff00723e */ /* 0x000fe200000010ff */
[----:B------:R-:W-:Y:S06]  /*47f0*/  BRA `(.L_x_14942) ;  /* 0x0000000c00907947 */ /* 0x000fec0003800000 */
.L_x_14939:
        /* <DEDUP_REMOVED lines=10> */
.L_x_14944:
[----:B------:R-:W2:Y:S02]  /*48a0*/  LDG.E R2, desc[UR36][R2.64] ;  /* 0x0000002402027981 */ /* 0x000ea4000c1e1900 */
[----:B--2---:R-:W-:-:S04]  /*48b0*/  I2FP.F32.S32 R0, R2 ;  /* 0x0000000200007245 */ /* 0x004fc80000201400 */
[----:B------:R-:W-:Y:S01]  /*48c0*/  F2FP.BF16.F32.PACK_AB R0, RZ, R0 ;  /* 0x00000000ff00723e */ /* 0x000fe200000010ff */
[----:B------:R-:W-:Y:S06]  /*48d0*/  BRA `(.L_x_14942) ;  /* 0x0000000c00587947 */ /* 0x000fec0003800000 */
.L_x_14943:
[----:B------:R-:W2:Y:S02]  /*48e0*/  LDG.E.U16 R2, desc[UR36][R2.64] ;  /* 0x0000002402027981 */ /* 0x000ea4000c1e1500 */
[----:B--2---:R-:W0:Y:S02]  /*48f0*/  I2F.S16 R0, R2 ;  /* 0x0000000200007306 */ /* 0x004e240000101400 */
[----:B0-----:R-:W-:Y:S01]  /*4900*/  F2FP.BF16.F32.PACK_AB R0, RZ, R0 ;  /* 0x00000000ff00723e */ /* 0x001fe200000010ff */
[----:B------:R-:W-:Y:S06]  /*4910*/  BRA `(.L_x_14942) ;  /* 0x0000000c00487947 */ /* 0x000fec0003800000 */
.L_x_14938:
        /* <DEDUP_REMOVED lines=9> */
.L_x_14946:
[----:B------:R-:W2:Y:S02]  /*49b0*/  LDG.E.U16 R0, desc[UR36][R2.64] ;  /* 0x0000002402007981 */ /* 0x000ea4000c1e1500 */
[----:B--2---:R-:W-:-:S05]  /*49c0*/  HADD2.F32 R0, -RZ, R0.H0_H0 ;  /* 0x20000000ff007230 */ /* 0x004fca0000004100 */
[----:B------:R-:W-:Y:S01]  /*49d0*/  F2FP.BF16.F32.PACK_AB R0, RZ, R0 ;  /* 0x00000000ff00723e */ /* 0x000fe200000010ff */
[----:B------:R-:W-:Y:S06]  /*49e0*/  BRA `(.L_x_14942) ;  /* 0x0000000c00147947 */ /* 0x000fec0003800000 */
.L_x_14945:
        /* <DEDUP_REMOVED lines=9> */
.L_x_14948:
[----:B------:R-:W2:Y:S02]  /*4a80*/  LDG.E.U16 R2, desc[UR36][R2.64] ;  /* 0x0000002402027981 */ /* 0x000ea4000c1e1500 */
[----:B--2---:R-:W-:-:S05]  /*4a90*/  HADD2.F32 R0, -RZ, R2.H0_H0 ;  /* 0x20000002ff007230 */ /* 0x004fca0000004100 */
[----:B------:R-:W-:Y:S01]  /*4aa0*/  F2FP.BF16.F32.PACK_AB R0, RZ, R0 ;  /* 0x00000000ff00723e */ /* 0x000fe200000010ff */
[----:B------:R-:W-:Y:S06]  /*4ab0*/  BRA `(.L_x_14942) ;  /* 0x0000000800e07947 */ /* 0x000fec0003800000 */
.L_x_14947:
        /* <DEDUP_REMOVED lines=8> */
.L_x_14937:
        /* <DEDUP_REMOVED lines=13> */
.L_x_14951:
        /* <DEDUP_REMOVED lines=8> */
.L_x_14950:
        /* <DEDUP_REMOVED lines=28> */
.L_x_14953:
        /* <DEDUP_REMOVED lines=15> */
.L_x_14952:
[----:B------:R0:W5:Y:S01]  /*4f40*/  LDG.E.U16 R0, desc[UR36][R2.64] ;  /* 0x0000002402007981 */ /* 0x000162000c1e1500 */
[----:B------:R-:W-:Y:S05]  /*4f50*/  BRA `(.L_x_14942) ;  /* 0x0000000400b87947 */ /* 0x000fea0003800000 */
.L_x_14949:
        /* <DEDUP_REMOVED lines=12> */
.L_x_14956:
        /* <DEDUP_REMOVED lines=21> */
.L_x_14960:
[----:B------:R-:W-:Y:S05]  /*5170*/  BSYNC B1 ;  /* 0x0000000000017941 */ /* 0x000fea0003800000 */
.L_x_14959:
[----:B------:R-:W-:Y:S01]  /*5180*/  LEA R3, R0, 0x3b800000, 0x17 ;  /* 0x3b80000000037811 */ /* 0x000fe200078eb8ff */
[----:B------:R-:W-:-:S05]  /*5190*/  IMAD.SHL.U32 R0, R2, 0x100000, RZ ;  /* 0x0010000002007824 */ /* 0x000fca00078e00ff */
[----:B------:R-:W-:-:S07]  /*51a0*/  LOP3.LUT R0, R3, R0, R4, 0xfe, !PT ;  /* 0x0000000003007212 */ /* 0x000fce00078efe04 */
.L_x_14958:
[----:B------:R-:W-:Y:S05]  /*51b0*/  BSYNC B0 ;  /* 0x0000000000007941 */ /* 0x000fea0003800000 */
.L_x_14957:
[----:B------:R-:W-:Y:S01]  /*51c0*/  F2FP.BF16.F32.PACK_AB R0, RZ, R0 ;  /* 0x00000000ff00723e */ /* 0x000fe200000010ff */
[----:B------:R-:W-:Y:S06]  /*51d0*/  BRA `(.L_x_14942) ;  /* 0x0000000400187947 */ /* 0x000fec0003800000 */
.L_x_14955:
        /* <DEDUP_REMOVED lines=21> */
.L_x_14964:
[----:B------:R-:W-:Y:S05]  /*5330*/  BSYNC B1 ;  /* 0x0000000000017941 */ /* 0x000fea0003800000 */
.L_x_14963:
[----:B------:R-:W-:Y:S01]  /*5340*/  LEA R3, R0, 0x37800000, 0x17 ;  /* 0x3780000000037811 */ /* 0x000fe200078eb8ff */
[----:B------:R-:W-:-:S05]  /*5350*/  IMAD.SHL.U32 R0, R2, 0x200000, RZ ;  /* 0x0020000002007824 */ /* 0x000fca00078e00ff */
[----:B------:R-:W-:-:S07]  /*5360*/  LOP3.LUT R0, R3, R0, R4, 0xfe, !PT ;  /* 0x0000000003007212 */ /* 0x000fce00078efe04 */
.L_x_14962:
[----:B------:R-:W-:Y:S05]  /*5370*/  BSYNC B0 ;  /* 0x0000000000007941 */ /* 0x000fea0003800000 */
.L_x_14961:
[----:B------:R-:W-:Y:S01]  /*5380*/  F2FP.BF16.F32.PACK_AB R0, RZ, R0 ;  /* 0x00000000ff00723e */ /* 0x000fe200000010ff */
[----:B------:R-:W-:Y:S06]  /*5390*/  BRA `(.L_x_14942) ;  /* 0x0000000000a87947 */ /* 0x000fec0003800000 */
.L_x_14954:
        /* <DEDUP_REMOVED lines=14> */
.L_x_14968:
[----:B------:R-:W-:Y:S05]  /*5480*/  BSYNC B0 ;  /* 0x0000000000007941 */ /* 0x000fea0003800000 */
.L_x_14967:
[----:B------:R-:W-:Y:S01]  /*5490*/  F2FP.BF16.F32.PACK_AB R0, RZ, R0 ;  /* 0x00000000ff00723e */ /* 0x000fe200000010ff */
[----:B------:R-:W-:Y:S06]  /*54a0*/  BRA `(.L_x_14942) ;  /* 0x0000000000647947 */ /* 0x000fec0003800000 */
.L_x_14941:
        /* <DEDUP_REMOVED lines=16> */
.L_x_14969:
[----:B------:R-:W-:Y:S01]  /*55b0*/  PRMT R0, RZ, 0x7610, R0 ;  /* 0x00007610ff007816 */ /* 0x000fe20000000000 */
[----:B------:R-:W-:Y:S06]  /*55c0*/  BRA `(.L_x_14942) ;  /* 0x00000000001c7947 */ /* 0x000fec0003800000 */
.L_x_14966:
[----:B------:R-:W2:Y:S02]  /*55d0*/  LDG.E.64 R2, desc[UR36][R2.64] ;  /* 0x0000002402027981 */ /* 0x000ea4000c1e1b00 */
[----:B--2---:R-:W0:Y:S02]  /*55e0*/  I2F.U64 R0, R2 ;  /* 0x0000000200007312 */ /* 0x004e240000301000 */
[----:B0-----:R-:W-:Y:S01]  /*55f0*/  F2FP.BF16.F32.PACK_AB R0, RZ, R0 ;  /* 0x00000000ff00723e */ /* 0x001fe200000010ff */
[----:B------:R-:W-:Y:S06]  /*5600*/  BRA `(.L_x_14942) ;  /* 0x00000000000c7947 */ /* 0x000fec0003800000 */
.L_x_14965:
[----:B------:R-:W2:Y:S02]  /*5610*/  LDG.E R2, desc[UR36][R2.64] ;  /* 0x0000002402027981 */ /* 0x000ea4000c1e1900 */
[----:B--2---:R-:W-:-:S04]  /*5620*/  I2FP.F32.U32 R0, R2 ;  /* 0x0000000200007245 */ /* 0x004fc80000201000 */
[----:B------:R-:W-:-:S07]  /*5630*/  F2FP.BF16.F32.PACK_AB R0, RZ, R0 ;  /* 0x00000000ff00723e */ /* 0x000fce00000010ff */
.L_x_14942:
        /* <DEDUP_REMOVED lines=20> */
.L_x_14973:
[----:B0-----:R-:W-:-:S06]  /*5780*/  IMAD.U32 R3, R3, 0x10000, RZ ;  /* 0x0001000003037824 */ /* 0x001fcc00078e00ff */
[----:B------:R-:W0:Y:S02]  /*5790*/  F2I.S64.TRUNC R2, R3 ;  /* 0x0000000300027311 */ /* 0x000e24000020d900 */
[----:B0-----:R0:W-:Y:S01]  /*57a0*/  STG.E.U8 desc[UR36][R16.64], R2 ;  /* 0x0000000210007986 */ /* 0x0011e2000c101124 */
[----:B------:R-:W-:Y:S05]  /*57b0*/  BRA `(.L_x_14975) ;  /* 0x0000000c00847947 */ /* 0x000fea0003800000 */
.L_x_14972:
        /* <DEDUP_REMOVED lines=10> */
.L_x_14977:
[----:B0-----:R-:W-:-:S06]  /*5860*/  IMAD.U32 R3, R3, 0x10000, RZ ;  /* 0x0001000003037824 */ /* 0x001fcc00078e00ff */
[----:B------:R-:W0:Y:S02]  /*5870*/  F2I.FTZ.TRUNC.NTZ R3, R3 ;  /* 0x0000000300037305 */ /* 0x000e24000021f100 */
[----:B0-----:R0:W-:Y:S01]  /*5880*/  STG.E desc[UR36][R16.64], R3 ;  /* 0x0000000310007986 */ /* 0x0011e2000c101924 */
[----:B------:R-:W-:Y:S05]  /*5890*/  BRA `(.L_x_14975) ;  /* 0x0000000c004c7947 */ /* 0x000fea0003800000 */
.L_x_14976:
[----:B0-----:R-:W-:-:S06]  /*58a0*/  IMAD.U32 R3, R3, 0x10000, RZ ;  /* 0x0001000003037824 */ /* 0x001fcc00078e00ff */
[----:B------:R-:W0:Y:S02]  /*58b0*/  F2I.FTZ.TRUNC.NTZ R3, R3 ;  /* 0x0000000300037305 */ /* 0x000e24000021f100 */
[----:B0-----:R0:W-:Y:S01]  /*58c0*/  STG.E.U16 desc[UR36][R16.64], R3 ;  /* 0x0000000310007986 */ /* 0x0011e2000c101524 */
[----:B------:R-:W-:Y:S05]  /*58d0*/  BRA `(.L_x_14975) ;  /* 0x0000000c003c7947 */ /* 0x000fea0003800000 */
.L_x_14971:
        /* <DEDUP_REMOVED lines=9> */
.L_x_14979:
[----:B0-----:R-:W-:-:S05]  /*5970*/  IMAD.U32 R0, R3, 0x10000, RZ ;  /* 0x0001000003007824 */ /* 0x001fca00078e00ff */
[----:B------:R-:W-:-:S05]  /*5980*/  F2FP.F16.F32.PACK_AB R0, RZ, R0 ;  /* 0x00000000ff00723e */ /* 0x000fca00000000ff */
[----:B------:R0:W-:Y:S01]  /*5990*/  STG.E.U16 desc[UR36][R16.64], R0 ;  /* 0x0000000010007986 */ /* 0x0001e2000c101524 */
[----:B------:R-:W-:Y:S05]  /*59a0*/  BRA `(.L_x_14975) ;  /* 0x0000000c00087947 */ /* 0x000fea0003800000 */
.L_x_14978:
        /* <DEDUP_REMOVED lines=10> */
.L_x_14981:
[----:B0-----:R-:W-:-:S05]  /*5a50*/  IMAD.U32 R3, R3, 0x10000, RZ ;  /* 0x0001000003037824 */ /* 0x001fca00078e00ff */
[----:B------:R-:W-:-:S04]  /*5a60*/  F2FP.F16.F32.PACK_AB R3, RZ, R3 ;  /* 0x00000003ff03723e */ /* 0x000fc800000000ff */
[----:B------:R-:W-:-:S05]  /*5a70*/  PRMT R3, R3, 0x5410, RZ ;  /* 0x0000541003037816 */ /* 0x000fca00000000ff */
[----:B------:R0:W-:Y:S01]  /*5a80*/  STG.E desc[UR36][R16.64], R3 ;  /* 0x0000000310007986 */ /* 0x0001e2000c101924 */
[----:B------:R-:W-:Y:S05]  /*5a90*/  BRA `(.L_x_14975) ;  /* 0x0000000800cc7947 */ /* 0x000fea0003800000 */
.L_x_14980:
[----:B0-----:R-:W-:-:S04]  /*5aa0*/  IMAD.U32 R2, R3, 0x10000, RZ ;  /* 0x0001000003027824 */ /* 0x001fc800078e00ff */
[----:B------:R-:W-:-:S06]  /*5ab0*/  FMUL.FTZ R2, R2, 1 ;  /* 0x3f80000002027820 */ /* 0x000fcc0000410000 */
[----:B------:R-:W0:Y:S02]  /*5ac0*/  F2F.F64.F32 R2, R2 ;  /* 0x0000000200027310 */ /* 0x000e240000201800 */
[----:B0-----:R0:W-:Y:S01]  /*5ad0*/  STG.E.64 desc[UR36][R16.64], R2 ;  /* 0x0000000210007986 */ /* 0x0011e2000c101b24 */
[----:B------:R-:W-:Y:S05]  /*5ae0*/  BRA `(.L_x_14975) ;  /* 0x0000000800b87947 */ /* 0x000fea0003800000 */
.L_x_14970:
        /* <DEDUP_REMOVED lines=13> */
.L_x_14984:
[----:B0-----:R-:W-:Y:S01]  /*5bc0*/  IMAD.U32 R3, R3, 0x10000, RZ ;  /* 0x0001000003037824 */ /* 0x001fe200078e00ff */
[----:B------:R-:W-:-:S03]  /*5bd0*/  CS2R R6, SRZ ;  /* 0x0000000000067805 */ /* 0x000fc6000001ff00 */
[----:B------:R-:W-:-:S04]  /*5be0*/  FMUL.FTZ R3, R3, 1 ;  /* 0x3f80000003037820 */ /* 0x000fc80000410000 */
[----:B------:R-:W0:Y:S02]  /*5bf0*/  F2F.F64.F32 R4, R3 ;  /* 0x0000000300047310 */ /* 0x000e240000201800 */
[----:B0-----:R0:W-:Y:S01]  /*5c00*/  STG.E.128 desc[UR36][R16.64], R4 ;  /* 0x0000000410007986 */ /* 0x0011e2000c101d24 */
[----:B------:R-:W-:Y:S05]  /*5c10*/  BRA `(.L_x_14975) ;  /* 0x00000008006c7947 */ /* 0x000fea0003800000 */
.L_x_14983:
        /* <DEDUP_REMOVED lines=21> */
.L_x_14988:
[----:B------:R-:W-:Y:S05]  /*5d70*/  BSYNC B0 ;  /* 0x0000000000007941 */ /* 0x000fea0003800000 */
.L_x_14987:
[----:B------:R-:W-:-:S05]  /*5d80*/  LOP3.LUT R3, R0, R3, RZ, 0xfc, !PT ;  /* 0x0000000300037212 */ /* 0x000fca00078efcff */
[----:B------:R0:W-:Y:S01]  /*5d90*/  STG.E.U8 desc[UR36][R16.64], R3 ;  /* 0x0000000310007986 */ /* 0x0001e2000c101124 */
[----:B------:R-:W-:Y:S05]  /*5da0*/  BRA `(.L_x_14975) ;  /* 0x0000000800087947 */ /* 0x000fea0003800000 */
.L_x_14986:
        /* <DEDUP_REMOVED lines=13> */
.L_x_14990:
[----:B------:R-:W-:Y:S01]  /*5e80*/  IMAD.MOV.U32 R0, RZ, RZ, 0x7f ;  /* 0x0000007fff007424 */ /* 0x000fe200078e00ff */
[----:B------:R-:W-:-:S04]  /*5e90*/  ISETP.GT.U32.AND P0, PT, R2, 0x7f800000, PT ;  /* 0x7f8000000200780c */ /* 0x000fc80003f04070 */
[----:B------:R-:W-:-:S09]  /*5ea0*/  SEL R0, R0, 0x7c, P0 ;  /* 0x0000007c00007807 */ /* 0x000fd20000000000 */
.L_x_14991:
[----:B------:R-:W-:Y:S05]  /*5eb0*/  BSYNC B0 ;  /* 0x0000000000007941 */ /* 0x000fea0003800000 */
.L_x_14989:
[----:B------:R-:W-:-:S04]  /*5ec0*/  LOP3.LUT R2, R3, 0x80000000, RZ, 0xc0, !PT ;  /* 0x8000000003027812 */ /* 0x000fc800078ec0ff */
[----:B------:R-:W-:-:S04]  /*5ed0*/  SHF.R.U32.HI R3, RZ, 0x18, R2 ;  /* 0x00000018ff037819 */ /* 0x000fc80000011602 */
[----:B------:R-:W-:-:S05]  /*5ee0*/  LOP3.LUT R3, R0, R3, RZ, 0xfc, !PT ;  /* 0x0000000300037212 */ /* 0x000fca00078efcff */
[----:B------:R0:W-:Y:S01]  /*5ef0*/  STG.E.U8 desc[UR36][R16.64], R3 ;  /* 0x0000000310007986 */ /* 0x0001e2000c101124 */
[----:B------:R-:W-:Y:S05]  /*5f00*/  BRA `(.L_x_14975) ;  /* 0x0000000400b07947 */ /* 0x000fea0003800000 */
.L_x_14985:
[----:B0-----:R0:W-:Y:S01]  /*5f10*/  STG.E.U16 desc[UR36][R16.64], R3 ;  /* 0x0000000310007986 */ /* 0x0011e2000c101524 */
[----:B------:R-:W-:Y:S05]  /*5f20*/  BRA `(.L_x_14975) ;  /* 0x0000000400a87947 */ /* 0x000fea0003800000 */
.L_x_14982:
        /* <DEDUP_REMOVED lines=12> */
.L_x_14994:
        /* <DEDUP_REMOVED lines=17> */
.L_x_14997:
[----:B------:R-:W-:-:S04]  /*6100*/  LOP3.LUT R2, R3, 0x80000000, RZ, 0xc0, !PT ;  /* 0x8000000003027812 */ /* 0x000fc800078ec0ff */
[----:B------:R-:W-:-:S04]  /*6110*/  SHF.R.U32.HI R3, RZ, 0x18, R2 ;  /* 0x00000018ff037819 */ /* 0x000fc80000011602 */
[----:B------:R-:W-:-:S04]  /*6120*/  LOP3.LUT R0, R0, R3, RZ, 0xfc, !PT ;  /* 0x0000000300007212 */ /* 0x000fc800078efcff */
[----:B------:R-:W-:-:S07]  /*6130*/  PRMT R8, R0, 0x7610, R8 ;  /* 0x0000761000087816 */ /* 0x000fce0000000008 */
.L_x_14996:
[----:B------:R-:W-:Y:S05]  /*6140*/  BSYNC B0 ;  /* 0x0000000000007941 */ /* 0x000fea0003800000 */
.L_x_14995:
[----:B------:R3:W-:Y:S01]  /*6150*/  STG.E.U8 desc[UR36][R16.64], R8 ;  /* 0x0000000810007986 */ /* 0x0007e2000c101124 */
[----:B------:R-:W-:Y:S05]  /*6160*/  BRA `(.L_x_14975) ;  /* 0x0000000400187947 */ /* 0x000fea0003800000 */
.L_x_14993:
        /* <DEDUP_REMOVED lines=17> */
.L_x_15000:
[----:B------:R-:W-:-:S04]  /*6280*/  LOP3.LUT R2, R3, 0x80000000, RZ, 0xc0, !PT ;  /* 0x8000000003027812 */ /* 0x000fc800078ec0ff */
[----:B------:R-:W-:-:S04]  /*6290*/  SHF.R.U32.HI R3, RZ, 0x18, R2 ;  /* 0x00000018ff037819 */ /* 0x000fc80000011602 */
[----:B------:R-:W-:-:S04]  /*62a0*/  LOP3.LUT R0, R0, R3, RZ, 0xfc, !PT ;  /* 0x0000000300007212 */ /* 0x000fc800078efcff */
[----:B------:R-:W-:-:S07]  /*62b0*/  PRMT R8, R0, 0x7610, R8 ;  /* 0x0000761000087816 */ /* 0x000fce0000000008 */
.L_x_14999:
[----:B------:R-:W-:Y:S05]  /*62c0*/  BSYNC B0 ;  /* 0x0000000000007941 */ /* 0x000fea0003800000 */
.L_x_14998:
[----:B------:R0:W-:Y:S01]  /*62d0*/  STG.E.U8 desc[UR36][R16.64], R8 ;  /* 0x0000000810007986 */ /* 0x0001e2000c101124 */
[----:B------:R-:W-:Y:S05]  /*62e0*/  BRA `(.L_x_14975) ;  /* 0x0000000000b87947 */ /* 0x000fea0003800000 */
.L_x_14992:
        /* <DEDUP_REMOVED lines=22> */
.L_x_14974:
[----:B------:R-:W-:Y:S01]  /*6450*/  MOV R0, 0x0 ;  /* 0x0000000000007802 */ /* 0x000fe20000000f00 */
[----:B------:R-:W-:Y:S01]  /*6460*/  ULDC.64 UR4, c[0x4][0x148] ;  /* 0x0100520000047ab9 */ /* 0x000fe20000000a00 */
[----:B------:R-:W-:Y:S01]  /*6470*/  ULDC.64 UR6, c[0x4][0x40] ;  /* 0x0100100000067ab9 */ /* 0x000fe20000000a00 */
[----:B------:R-:W-:Y:S01]  /*6480*/  IMAD.U32 R4, RZ, RZ, UR4 ;  /* 0x00000004ff047e24 */ /* 0x000fe2000f8e00ff */
[----:B0-----:R0:W1:Y:S01]  /*6490*/  LDC.64 R2, c[0x4][R0] ;  /* 0x0100000000027b82 */ /* 0x0010620000000a00 */
        /* <DEDUP_REMOVED lines=11> */
.L_x_15003:
[----:B------:R-:W-:Y:S05]  /*6550*/  BRA `(.L_x_14975) ;  /* 0x00000000001c7947 */ /* 0x000fea0003800000 */
.L_x_15002:
[----:B0-----:R-:W-:-:S06]  /*6560*/  IMAD.U32 R3, R3, 0x10000, RZ ;  /* 0x0001000003037824 */ /* 0x001fcc00078e00ff */
[----:B------:R-:W0:Y:S02]  /*6570*/  F2I.U64.TRUNC R2, R3 ;  /* 0x0000000300027311 */ /* 0x000e24000020d800 */
[----:B0-----:R2:W-:Y:S01]  /*6580*/  STG.E.64 desc[UR36][R16.64], R2 ;  /* 0x0000000210007986 */ /* 0x0015e2000c101b24 */
[----:B------:R-:W-:Y:S05]  /*6590*/  BRA `(.L_x_14975) ;  /* 0x00000000000c7947 */ /* 0x000fea0003800000 */
.L_x_15001:
[----:B0-----:R-:W-:-:S06]  /*65a0*/  IMAD.U32 R3, R3, 0x10000, RZ ;  /* 0x0001000003037824 */ /* 0x001fcc00078e00ff */
[----:B------:R-:W0:Y:S02]  /*65b0*/  F2I.FTZ.U32.TRUNC.NTZ R3, R3 ;  /* 0x0000000300037305 */ /* 0x000e24000021f000 */
[----:B0-----:R0:W-:Y:S02]  /*65c0*/  STG.E desc[UR36][R16.64], R3 ;  /* 0x0000000310007986 */ /* 0x0011e4000c101924 */
.L_x_14975:
[----:B------:R-:W-:-:S07]  /*65d0*/  VIADD R19, R19, 0x80 ;  /* 0x0000008013137836 */ /* 0x000fce0000000000 */
.L_x_14935:
[----:B------:R-:W-:Y:S05]  /*65e0*/  BSYNC B6 ;  /* 0x0000000000067941 */ /* 0x000fea0003800000 */
.L_x_14934:
        /* <DEDUP_REMOVED lines=307> */
.L_x_15006:
        /* <DEDUP_REMOVED lines=22> */
.L_x_15010:
[----:B------:R-:W2:Y:S02]  /*7a80*/  LDG.E.U8 R2, desc[UR36][R2.64] ;  /* 0x0000002402027981 */ /* 0x000ea4000c1e1100 */
[----:B--2---:R-:W-:-:S04]  /*7a90*/  I2FP.F32.U32 R0, R2 ;  /* 0x0000000200007245 */ /* 0x004fc80000201000 */
[----:B------:R-:W-:Y:S01]  /*7aa0*/  F2FP.BF16.F32.PACK_AB R0, RZ, R0 ;  /* 0x00000000ff00723e */ /* 0x000fe200000010ff */
[----:B------:R-:W-:Y:S06]  /*7ab0*/  BRA `(.L_x_15012) ;  /* 0x0000000c00907947 */ /* 0x000fec0003800000 */
.L_x_15009:
        /* <DEDUP_REMOVED lines=10> */
.L_x_15014:
[----:B------:R-:W2:Y:S02]  /*7b60*/  LDG.E R2, desc[UR36][R2.64] ;  /* 0x0000002402027981 */ /* 0x000ea4000c1e1900 */
[----:B--2---:R-:W-:-:S04]  /*7b70*/  I2FP.F32.S32 R0, R2 ;  /* 0x0000000200007245 */ /* 0x004fc80000201400 */
[----:B------:R-:W-:Y:S01]  /*7b80*/  F2FP.BF16.F32.PACK_AB R0, RZ, R0 ;  /* 0x00000000ff00723e */ /* 0x000fe200000010ff */
[----:B------:R-:W-:Y:S06]  /*7b90*/  BRA `(.L_x_15012) ;  /* 0x0000000c00587947 */ /* 0x000fec0003800000 */
.L_x_15013:
[----:B------:R-:W2:Y:S02]  /*7ba0*/  LDG.E.U16 R2, desc[UR36][R2.64] ;  /* 0x0000002402027981 */ /* 0x000ea4000c1e1500 */
[----:B--2---:R-:W0:Y:S02]  /*7bb0*/  I2F.S16 R0, R2 ;  /* 0x0000000200007306 */ /* 0x004e240000101400 */
[----:B0-----:R-:W-:Y:S01]  /*7bc0*/  F2FP.BF16.F32.PACK_AB R0, RZ, R0 ;  /* 0x00000000ff00723e */ /* 0x001fe200000010ff */
[----:B------:R-:W-:Y:S06]  /*7bd0*/  BRA `(.L_x_15012) ;  /* 0x0000000c00487947 */ /* 0x000fec0003800000 */
.L_x_15008:
        /* <DEDUP_REMOVED lines=9> */
.L_x_15016:
[----:B------:R-:W2:Y:S02]  /*7c70*/  LDG.E.U16 R0, desc[UR36][R2.64] ;  /* 0x0000002402007981 */ /* 0x000ea4000c1e1500 */
[----:B--2---:R-:W-:-:S05]  /*7c80*/  HADD2.F32 R0, -RZ, R0.H0_H0 ;  /* 0x20000000ff007230 */ /* 0x004fca0000004100 */
[----:B------:R-:W-:Y:S01]  /*7c90*/  F2FP.BF16.F32.PACK_AB R0, RZ, R0 ;  /* 0x00000000ff00723e */ /* 0x000fe200000010ff */
[----:B------:R-:W-:Y:S06]  /*7ca0*/  BRA `(.L_x_15012) ;  /* 0x0000000c00147947 */ /* 0x000fec0003800000 */
.L_x_15015:
        /* <DEDUP_REMOVED lines=9> */
.L_x_15018:
[----:B------:R-:W2:Y:S02]  /*7d40*/  LDG.E.U16 R2, desc[UR36][R2.64] ;  /* 0x0000002402027981 */ /* 0x000ea4000c1e1500 */
[----:B--2---:R-:W-:-:S05]  /*7d50*/  HADD2.F32 R0, -RZ, R2.H0_H0 ;  /* 0x20000002ff007230 */ /* 0x004fca0000004100 */
[----:B------:R-:W-:Y:S01]  /*7d60*/  F2FP.BF16.F32.PACK_AB R0, RZ, R0 ;  /* 0x00000000ff00723e */ /* 0x000fe200000010ff */
[----:B------:R-:W-:Y:S06]  /*7d70*/  BRA `(.L_x_15012) ;  /* 0x0000000800e07947 */ /* 0x000fec0003800000 */
.L_x_15017:
        /* <DEDUP_REMOVED lines=8> */
.L_x_15007:
        /* <DEDUP_REMOVED lines=13> */
.L_x_15021:
        /* <DEDUP_REMOVED lines=8> */
.L_x_15020:
        /* <DEDUP_REMOVED lines=28> */
.L_x_15023:
        /* <DEDUP_REMOVED lines=15> */
.L_x_15022:
[----:B------:R0:W5:Y:S01]  /*8200*/  LDG.E.U16 R0, desc[UR36][R2.64] ;  /* 0x0000002402007981 */ /* 0x000162000c1e1500 */
[----:B------:R-:W-:Y:S05]  /*8210*/  BRA `(.L_x_15012) ;  /* 0x0000000400b87947 */ /* 0x000fea0003800000 */
.L_x_15019:
        /* <DEDUP_REMOVED lines=12> */
.L_x_15026:
        /* <DEDUP_REMOVED lines=21> */
.L_x_15030:
[----:B------:R-:W-:Y:S05]  /*8430*/  BSYNC B1 ;  /* 0x0000000000017941 */ /* 0x000fea0003800000 */
.L_x_15029:
[----:B------:R-:W-:Y:S01]  /*8440*/  LEA R3, R0, 0x3b800000, 0x17 ;  /* 0x3b80000000037811 */ /* 0x000fe200078eb8ff */
[----:B------:R-:W-:-:S05]  /*8450*/  IMAD.SHL.U32 R0, R2, 0x100000, RZ ;  /* 0x0010000002007824 */ /* 0x000fca00078e00ff */
[----:B------:R-:W-:-:S07]  /*8460*/  LOP3.LUT R0, R3, R0, R4, 0xfe, !PT ;  /* 0x0000000003007212 */ /* 0x000fce00078efe04 */
.L_x_15028:
[----:B------:R-:W-:Y:S05]  /*8470*/  BSYNC B0 ;  /* 0x0000000000007941 */ /* 0x000fea0003800000 */
.L_x_15027:
[----:B------:R-:W-:Y:S01]  /*8480*/  F2FP.BF16.F32.PACK_AB R0, RZ, R0 ;  /* 0x00000000ff00723e */ /* 0x000fe200000010ff */
[----:B------:R-:W-:Y:S06]  /*8490*/  BRA `(.L_x_15012) ;  /* 0x0000000400187947 */ /* 0x000fec0003800000 */
.L_x_15025:
        /* <DEDUP_REMOVED lines=21> */
.L_x_15034:
[----:B------:R-:W-:Y:S05]  /*85f0*/  BSYNC B1 ;  /* 0x0000000000017941 */ /* 0x000fea0003800000 */
.L_x_15033:
[----:B------:R-:W-:Y:S01]  /*8600*/  LEA R3, R0, 0x37800000, 0x17 ;  /* 0x3780000000037811 */ /* 0x000fe200078eb8ff */
[----:B------:R-:W-:-:S05]  /*8610*/  IMAD.SHL.U32 R0, R2, 0x200000, RZ ;  /* 0x0020000002007824 */ /* 0x000fca00078e00ff */
[----:B------:R-:W-:-:S07]  /*8620*/  LOP3.LUT R0, R3, R0, R4, 0xfe, !PT ;  /* 0x0000000003007212 */ /* 0x000fce00078efe04 */
.L_x_15032:
[----:B------:R-:W-:Y:S05]  /*8630*/  BSYNC B0 ;  /* 0x0000000000007941 */ /* 0x000fea0003800000 */
.L_x_15031:
[----:B------:R-:W-:Y:S01]  /*8640*/  F2FP.BF16.F32.PACK_AB R0, RZ, R0 ;  /* 0x00000000ff00723e */ /* 0x000fe200000010ff */
[----:B------:R-:W-:Y:S06]  /*8650*/  BRA `(.L_x_15012) ;  /* 0x0000000000a87947 */ /* 0x000fec0003800000 */
.L_x_15024:
        /* <DEDUP_REMOVED lines=14> */
.L_x_15038:
[----:B------:R-:W-:Y:S05]  /*8740*/  BSYNC B0 ;  /* 0x0000000000007941 */ /* 0x000fea0003800000 */
.L_x_15037:
[----:B------:R-:W-:Y:S01]  /*8750*/  F2FP.BF16.F32.PACK_AB R0, RZ, R0 ;  /* 0x00000000ff00723e */ /* 0x000fe200000010ff */
[----:B------:R-:W-:Y:S06]  /*8760*/  BRA `(.L_x_15012) ;  /* 0x0000000000647947 */ /* 0x000fec0003800000 */
.L_x_15011:
        /* <DEDUP_REMOVED lines=16> */
.L_x_15039:
[----:B------:R-:W-:Y:S01]  /*8870*/  PRMT R0, RZ, 0x7610, R0 ;  /* 0x00007610ff007816 */ /* 0x000fe20000000000 */
[----:B------:R-:W-:Y:S06]  /*8880*/  BRA `(.L_x_15012) ;  /* 0x00000000001c7947 */ /* 0x000fec0003800000 */
.L_x_15036:
[----:B------:R-:W2:Y:S02]  /*8890*/  LDG.E.64 R2, desc[UR36][R2.64] ;  /* 0x0000002402027981 */ /* 0x000ea4000c1e1b00 */
[----:B--2---:R-:W0:Y:S02]  /*88a0*/  I2F.U64 R0, R2 ;  /* 0x0000000200007312 */ /* 0x004e240000301000 */
[----:B0-----:R-:W-:Y:S01]  /*88b0*/  F2FP.BF16.F32.PACK_AB R0, RZ, R0 ;  /* 0x00000000ff00723e */ /* 0x001fe200000010ff */
[----:B------:R-:W-:Y:S06]  /*88c0*/  BRA `(.L_x_15012) ;  /* 0x00000000000c7947 */ /* 0x000fec0003800000 */
.L_x_15035:
[----:B------:R-:W2:Y:S02]  /*88d0*/  LDG.E R2, desc[UR36][R2.64] ;  /* 0x0000002402027981 */ /* 0x000ea4000c1e1900 */
[----:B--2---:R-:W-:-:S04]  /*88e0*/  I2FP.F32.U32 R0, R2 ;  /* 0x0000000200007245 */ /* 0x004fc80000201000 */
[----:B------:R-:W-:-:S07]  /*88f0*/  F2FP.BF16.F32.PACK_AB R0, RZ, R0 ;  /* 0x00000000ff00723e */ /* 0x000fce00000010ff */
.L_x_15012:
        /* <DEDUP_REMOVED lines=20> */
.L_x_15043:
[----:B0-----:R-:W-:-:S06]  /*8a40*/  IMAD.U32 R3, R3, 0x10000, RZ ;  /* 0x0001000003037824 */ /* 0x001fcc00078e00ff */
[----:B------:R-:W0:Y:S02]  /*8a50*/  F2I.S64.TRUNC R2, R3 ;  /* 0x0000000300027311 */ /* 0x000e24000020d900 */
[----:B0-----:R3:W-:Y:S01]  /*8a60*/  STG.E.U8 desc[UR36][R16.64], R2 ;  /* 0x0000000210007986 */ /* 0x0017e2000c101124 */
[----:B------:R-:W-:Y:S05]  /*8a70*/  BRA `(.L_x_15045) ;  /* 0x0000000c00847947 */ /* 0x000fea0003800000 */
.L_x_15042:
        /* <DEDUP_REMOVED lines=10> */
.L_x_15047:
[----:B0-----:R-:W-:-:S06]  /*8b20*/  IMAD.U32 R3, R3, 0x10000, RZ ;  /* 0x0001000003037824 */ /* 0x001fcc00078e00ff */
[----:B------:R-:W0:Y:S02]  /*8b30*/  F2I.FTZ.TRUNC.NTZ R3, R3 ;  /* 0x0000000300037305 */ /* 0x000e24000021f100 */
[----:B0-----:R2:W-:Y:S01]  /*8b40*/  STG.E desc[UR36][R16.64], R3 ;  /* 0x0000000310007986 */ /* 0x0015e2000c101924 */
[----:B------:R-:W-:Y:S05]  /*8b50*/  BRA `(.L_x_15045) ;  /* 0x0000000c004c7947 */ /* 0x000fea0003800000 */
.L_x_15046:
[----:B0-----:R-:W-:-:S06]  /*8b60*/  IMAD.U32 R3, R3, 0x10000, RZ ;  /* 0x0001000003037824 */ /* 0x001fcc00078e00ff */
[----:B------:R-:W0:Y:S02]  /*8b70*/  F2I.FTZ.TRUNC.NTZ R3, R3 ;  /* 0x0000000300037305 */ /* 0x000e24000021f100 */
[----:B0-----:R0:W-:Y:S01]  /*8b80*/  STG.E.U16 desc[UR36][R16.64], R3 ;  /* 0x0000000310007986 */ /* 0x0011e2000c101524 */
[----:B------:R-:W-:Y:S05]  /*8b90*/  BRA `(.L_x_15045) ;  /* 0x0000000c003c7947 */ /* 0x000fea0003800000 */
.L_x_15041:
        /* <DEDUP_REMOVED lines=9> */
.L_x_15049:
[----:B0-----:R-:W-:-:S05]  /*8c30*/  IMAD.U32 R0, R3, 0x10000, RZ ;  /* 0x0001000003007824 */ /* 0x001fca00078e00ff */
[----:B------:R-:W-:-:S05]  /*8c40*/  F2FP.F16.F32.PACK_AB R0, RZ, R0 ;  /* 0x00000000ff00723e */ /* 0x000fca00000000ff */
[----:B------:R0:W-:Y:S01]  /*8c50*/  STG.E.U16 desc[UR36][R16.64], R0 ;  /* 0x0000000010007986 */ /* 0x0001e2000c101524 */
[----:B------:R-:W-:Y:S05]  /*8c60*/  BRA `(.L_x_15045) ;  /* 0x0000000c00087947 */ /* 0x000fea0003800000 */
.L_x_15048:
        /* <DEDUP_REMOVED lines=10> */
.L_x_15051:
[----:B0-----:R-:W-:-:S05]  /*8d10*/  IMAD.U32 R3, R3, 0x10000, RZ ;  /* 0x0001000003037824 */ /* 0x001fca00078e00ff */
[----:B------:R-:W-:-:S04]  /*8d20*/  F2FP.F16.F32.PACK_AB R3, RZ, R3 ;  /* 0x00000003ff03723e */ /* 0x000fc800000000ff */
[----:B------:R-:W-:-:S05]  /*8d30*/  PRMT R3, R3, 0x5410, RZ ;  /* 0x0000541003037816 */ /* 0x000fca00000000ff */
[----:B------:R0:W-:Y:S01]  /*8d40*/  STG.E desc[UR36][R16.64], R3 ;  /* 0x0000000310007986 */ /* 0x0001e2000c101924 */
[----:B------:R-:W-:Y:S05]  /*8d50*/  BRA `(.L_x_15045) ;  /* 0x0000000800cc7947 */ /* 0x000fea0003800000 */
.L_x_15050:
[----:B0-----:R-:W-:-:S04]  /*8d60*/  IMAD.U32 R2, R3, 0x10000, RZ ;  /* 0x0001000003027824 */ /* 0x001fc800078e00ff */
[----:B------:R-:W-:-:S06]  /*8d70*/  FMUL.FTZ R2, R2, 1 ;  /* 0x3f80000002027820 */ /* 0x000fcc0000410000 */
[----:B------:R-:W0:Y:S02]  /*8d80*/  F2F.F64.F32 R2, R2 ;  /* 0x0000000200027310 */ /* 0x000e240000201800 */
[----:B0-----:R0:W-:Y:S01]  /*8d90*/  STG.E.64 desc[UR36][R16.64], R2 ;  /* 0x0000000210007986 */ /* 0x0011e2000c101b24 */
[----:B------:R-:W-:Y:S05]  /*8da0*/  BRA `(.L_x_15045) ;  /* 0x0000000800b87947 */ /* 0x000fea0003800000 */
.L_x_15040:
        /* <DEDUP_REMOVED lines=13> */
.L_x_15054:
[----:B0-----:R-:W-:Y:S01]  /*8e80*/  IMAD.U32 R3, R3, 0x10000, RZ ;  /* 0x0001000003037824 */ /* 0x001fe200078e00ff */
[----:B------:R-:W-:-:S03]  /*8e90*/  CS2R R6, SRZ ;  /* 0x0000000000067805 */ /* 0x000fc6000001ff00 */
[----:B------:R-:W-:-:S04]  /*8ea0*/  FMUL.FTZ R3, R3, 1 ;  /* 0x3f80000003037820 */ /* 0x000fc80000410000 */
[----:B------:R-:W0:Y:S02]  /*8eb0*/  F2F.F64.F32 R4, R3 ;  /* 0x0000000300047310 */ /* 0x000e240000201800 */
[----:B0-----:R0:W-:Y:S01]  /*8ec0*/  STG.E.128 desc[UR36][R16.64], R4 ;  /* 0x0000000410007986 */ /* 0x0011e2000c101d24 */
[----:B------:R-:W-:Y:S05]  /*8ed0*/  BRA `(.L_x_15045) ;  /* 0x00000008006c7947 */ /* 0x000fea0003800000 */
.L_x_15053:
        /* <DEDUP_REMOVED lines=21> */
.L_x_15058:
[----:B------:R-:W-:Y:S05]  /*9030*/  BSYNC B0 ;  /* 0x0000000000007941 */ /* 0x000fea0003800000 */
.L_x_15057:
[----:B------:R-:W-:-:S05]  /*9040*/  LOP3.LUT R3, R0, R3, RZ, 0xfc, !PT ;  /* 0x0000000300037212 */ /* 0x000fca00078efcff */
[----:B------:R0:W-:Y:S01]  /*9050*/  STG.E.U8 desc[UR36][R16.64], R3 ;  /* 0x0000000310007986 */ /* 0x0001e2000c101124 */
[----:B------:R-:W-:Y:S05]  /*9060*/  BRA `(.L_x_15045) ;  /* 0x0000000800087947 */ /* 0x000fea0003800000 */
.L_x_15056:
        /* <DEDUP_REMOVED lines=13> */
.L_x_15060:
[----:B------:R-:W-:Y:S01]  /*9140*/  IMAD.MOV.U32 R0, RZ, RZ, 0x7f ;  /* 0x0000007fff007424 */ /* 0x000fe200078e00ff */
[----:B------:R-:W-:-:S04]  /*9150*/  ISETP.GT.U32.AND P0, PT, R2, 0x7f800000, PT ;  /* 0x7f8000000200780c */ /* 0x000fc80003f04070 */
[----:B------:R-:W-:-:S09]  /*9160*/  SEL R0, R0, 0x7c, P0 ;  /* 0x0000007c00007807 */ /* 0x000fd20000000000 */
.L_x_15061:
[----:B------:R-:W-:Y:S05]  /*9170*/  BSYNC B0 ;  /* 0x0000000000007941 */ /* 0x000fea0003800000 */
.L_x_15059:
[----:B------:R-:W-:-:S04]  /*9180*/  LOP3.LUT R2, R3, 0x80000000, RZ, 0xc0, !PT ;  /* 0x8000000003027812 */ /* 0x000fc800078ec0ff */
[----:B------:R-:W-:-:S04]  /*9190*/  SHF.R.U32.HI R3, RZ, 0x18, R2 ;  /* 0x00000018ff037819 */ /* 0x000fc80000011602 */
[----:B------:R-:W-:-:S05]  /*91a0*/  LOP3.LUT R3, R0, R3, RZ, 0xfc, !PT ;  /* 0x0000000300037212 */ /* 0x000fca00078efcff */
[----:B------:R0:W-:Y:S01]  /*91b0*/  STG.E.U8 desc[UR36][R16.64], R3 ;  /* 0x0000000310007986 */ /* 0x0001e2000c101124 */
[----:B------:R-:W-:Y:S05]  /*91c0*/  BRA `(.L_x_15045) ;  /* 0x0000000400b07947 */ /* 0x000fea0003800000 */
.L_x_15055:
[----:B0-----:R0:W-:Y:S01]  /*91d0*/  STG.E.U16 desc[UR36][R16.64], R3 ;  /* 0x0000000310007986 */ /* 0x0011e2000c101524 */
[----:B------:R-:W-:Y:S05]  /*91e0*/  BRA `(.L_x_15045) ;  /* 0x0000000400a87947 */ /* 0x000fea0003800000 */
.L_x_15052:
        /* <DEDUP_REMOVED lines=12> */
.L_x_15064:
        /* <DEDUP_REMOVED lines=17> */
.L_x_15067:
[----:B------:R-:W-:-:S04]  /*93c0*/  LOP3.LUT R2, R3, 0x80000000, RZ, 0xc0, !PT ;  /* 0x8000000003027812 */ /* 0x000fc800078ec0ff */
[----:B------:R-:W-:-:S04]  /*93d0*/  SHF.R.U32.HI R3, RZ, 0x18, R2 ;  /* 0x00000018ff037819 */ /* 0x000fc80000011602 */
[----:B------:R-:W-:-:S04]  /*93e0*/  LOP3.LUT R0, R0, R3, RZ, 0xfc, !PT ;  /* 0x0000000300007212 */ /* 0x000fc800078efcff */
[----:B------:R-:W-:-:S07]  /*93f0*/  PRMT R8, R0, 0x7610, R8 ;  /* 0x0000761000087816 */ /* 0x000fce0000000008 */
.L_x_15066:
[----:B------:R-:W-:Y:S05]  /*9400*/  BSYNC B0 ;  /* 0x0000000000007941 */ /* 0x000fea0003800000 */
.L_x_15065:
[----:B------:R0:W-:Y:S01]  /*9410*/  STG.E.U8 desc[UR36][R16.64], R8 ;  /* 0x0000000810007986 */ /* 0x0001e2000c101124 */
[----:B------:R-:W-:Y:S05]  /*9420*/  BRA `(.L_x_15045) ;  /* 0x0000000400187947 */ /* 0x000fea0003800000 */
.L_x_15063:
        /* <DEDUP_REMOVED lines=17> */
.L_x_15070:
[----:B------:R-:W-:-:S04]  /*9540*/  LOP3.LUT R2, R3, 0x80000000, RZ, 0xc0, !PT ;  /* 0x8000000003027812 */ /* 0x000fc800078ec0ff */
[----:B------:R-:W-:-:S04]  /*9550*/  SHF.R.U32.HI R3, RZ, 0x18, R2 ;  /* 0x00000018ff037819 */ /* 0x000fc80000011602 */
[----:B------:R-:W-:-:S04]  /*9560*/  LOP3.LUT R0, R0, R3, RZ, 0xfc, !PT ;  /* 0x0000000300007212 */ /* 0x000fc800078efcff */
[----:B------:R-:W-:-:S07]  /*9570*/  PRMT R8, R0, 0x7610, R8 ;  /* 0x0000761000087816 */ /* 0x000fce0000000008 */
.L_x_15069:
[----:B------:R-:W-:Y:S05]  /*9580*/  BSYNC B0 ;  /* 0x0000000000007941 */ /* 0x000fea0003800000 */
.L_x_15068:
[----:B------:R0:W-:Y:S01]  /*9590*/  STG.E.U8 desc[UR36][R16.64], R8 ;  /* 0x0000000810007986 */ /* 0x0001e2000c101124 */
[----:B------:R-:W-:Y:S05]  /*95a0*/  BRA `(.L_x_15045) ;  /* 0x0000000000b87947 */ /* 0x000fea0003800000 */
.L_x_15062:
        /* <DEDUP_REMOVED lines=22> */
.L_x_15044:
        /* <DEDUP_REMOVED lines=16> */
.L_x_15073:
[----:B------:R-:W-:Y:S05]  /*9810*/  BRA `(.L_x_15045) ;  /* 0x00000000001c7947 */ /* 0x000fea0003800000 */
.L_x_15072:
[----:B0-----:R-:W-:-:S06]  /*9820*/  IMAD.U32 R3, R3, 0x10000, RZ ;  /* 0x0001000003037824 */ /* 0x001fcc00078e00ff */
[----:B------:R-:W0:Y:S02]  /*9830*/  F2I.U64.TRUNC R2, R3 ;  /* 0x0000000300027311 */ /* 0x000e24000020d800 */
[----:B0-----:R0:W-:Y:S01]  /*9840*/  STG.E.64 desc[UR36][R16.64], R2 ;  /* 0x0000000210007986 */ /* 0x0011e2000c101b24 */
[----:B------:R-:W-:Y:S05]  /*9850*/  BRA `(.L_x_15045) ;  /* 0x00000000000c7947 */ /* 0x000fea0003800000 */
.L_x_15071:
[----:B0-----:R-:W-:-:S06]  /*9860*/  IMAD.U32 R3, R3, 0x10000, RZ ;  /* 0x0001000003037824 */ /* 0x001fcc00078e00ff */
[----:B------:R-:W0:Y:S02]  /*9870*/  F2I.FTZ.U32.TRUNC.NTZ R3, R3 ;  /* 0x0000000300037305 */ /* 0x000e24000021f000 */
[----:B0-----:R0:W-:Y:S02]  /*9880*/  STG.E desc[UR36][R16.64], R3 ;  /* 0x0000000310007986 */ /* 0x0011e4000c101924 */
.L_x_15045:
[----:B------:R-:W-:-:S07]  /*9890*/  VIADD R19, R19, 0x80 ;  /* 0x0000008013137836 */ /* 0x000fce0000000000 */
.L_x_15005:
[----:B------:R-:W-:Y:S05]  /*98a0*/  BSYNC B6 ;  /* 0x0000000000067941 */ /* 0x000fea0003800000 */
.L_x_15004:
        /* <DEDUP_REMOVED lines=306> */
.L_x_15074:
        /* <DEDUP_REMOVED lines=22> */
.L_x_15078:
[----:B------:R-:W2:Y:S02]  /*ad30*/  LDG.E.U8 R2, desc[UR36][R2.64] ;  /* 0x0000002402027981 */ /* 0x000ea4000c1e1100 */
[----:B--2---:R-:W-:-:S04]  /*ad40*/  I2FP.F32.U32 R0, R2 ;  /* 0x0000000200007245 */ /* 0x004fc80000201000 */
[----:B------:R-:W-:Y:S01]  /*ad50*/  F2FP.BF16.F32.PACK_AB R0, RZ, R0 ;  /* 0x00000000ff00723e */ /* 0x000fe200000010ff */
[----:B------:R-:W-:Y:S06]  /*ad60*/  BRA `(.L_x_15080) ;  /* 0x0000000c00907947 */ /* 0x000fec0003800000 */
.L_x_15077:
        /* <DEDUP_REMOVED lines=10> */
.L_x_15082:
[----:B------:R-:W2:Y:S02]  /*ae10*/  LDG.E R2, desc[UR36][R2.64] ;  /* 0x0000002402027981 */ /* 0x000ea4000c1e1900 */
[----:B--2---:R-:W-:-:S04]  /*ae20*/  I2FP.F32.S32 R0, R2 ;  /* 0x0000000200007245 */ /* 0x004fc80000201400 */
[----:B------:R-:W-:Y:S01]  /*ae30*/  F2FP.BF16.F32.PACK_AB R0, RZ, R0 ;  /* 0x00000000ff00723e */ /* 0x000fe200000010ff */
[----:B------:R-:W-:Y:S06]  /*ae40*/  BRA `(.L_x_15080) ;  /* 0x0000000c00587947 */ /* 0x000fec0003800000 */
.L_x_15081:
[----:B------:R-:W2:Y:S02]  /*ae50*/  LDG.E.U16 R2, desc[UR36][R2.64] ;  /* 0x0000002402027981 */ /* 0x000ea4000c1e1500 */
[----:B--2---:R-:W0:Y:S02]  /*ae60*/  I2F.S16 R0, R2 ;  /* 0x0000000200007306 */ /* 0x004e240000101400 */
[----:B0-----:R-:W-:Y:S01]  /*ae70*/  F2FP.BF16.F32.PACK_AB R0, RZ, R0 ;  /* 0x00000000ff00723e */ /* 0x001fe200000010ff */
[----:B------:R-:W-:Y:S06]  /*ae80*/  BRA `(.L_x_15080) ;  /* 0x0000000c00487947 */ /* 0x000fec0003800000 */
.L_x_15076:
        /* <DEDUP_REMOVED lines=9> */
.L_x_15084:
[----:B------:R-:W2:Y:S02]  /*af20*/  LDG.E.U16 R0, desc[UR36][R2.64] ;  /* 0x0000002402007981 */ /* 0x000ea4000c1e1500 */
[----:B--2---:R-:W-:-:S05]  /*af30*/  HADD2.F32 R0, -RZ, R0.H0_H0 ;  /* 0x20000000ff007230 */ /* 0x004fca0000004100 */
[----:B------:R-:W-:Y:S01]  /*af40*/  F2FP.BF16.F32.PACK_AB R0, RZ, R0 ;  /* 0x00000000ff00723e */ /* 0x000fe200000010ff */
[----:B------:R-:W-:Y:S06]  /*af50*/  BRA `(.L_x_15080) ;  /* 0x0000000c00147947 */ /* 0x000fec0003800000 */
.L_x_15083:
        /* <DEDUP_REMOVED lines=9> */
.L_x_15086:
[----:B------:R-:W2:Y:S02]  /*aff0*/  LDG.E.U16 R2, desc[UR36][R2.64] ;  /* 0x0000002402027981 */ /* 0x000ea4000c1e1500 */
[----:B--2---:R-:W-:-:S05]  /*b000*/  HADD2.F32 R0, -RZ, R2.H0_H0 ;  /* 0x20000002ff007230 */ /* 0x004fca0000004100 */
[----:B------:R-:W-:Y:S01]  /*b010*/  F2FP.BF16.F32.PACK_AB R0, RZ, R0 ;  /* 0x00000000ff00723e */ /* 0x000fe200000010ff */
[----:B------:R-:W-:Y:S06]  /*b020*/  BRA `(.L_x_15080) ;  /* 0x0000000800e07947 */ /* 0x000fec0003800000 */
.L_x_15085:
        /* <DEDUP_REMOVED lines=8> */
.L_x_15075:
        /* <DEDUP_REMOVED lines=13> */
.L_x_15089:
        /* <DEDUP_REMOVED lines=8> */
.L_x_15088:
        /* <DEDUP_REMOVED lines=28> */
.L_x_15091:
        /* <DEDUP_REMOVED lines=15> */
.L_x_15090:
[----:B------:R0:W5:Y:S01]  /*b4b0*/  LDG.E.U16 R0, desc[UR36][R2.64] ;  /* 0x0000002402007981 */ /* 0x000162000c1e1500 */
[----:B------:R-:W-:Y:S05]  /*b4c0*/  BRA `(.L_x_15080) ;  /* 0x0000000400b87947 */ /* 0x000fea0003800000 */
.L_x_15087:
        /* <DEDUP_REMOVED lines=12> */
.L_x_15094:
        /* <DEDUP_REMOVED lines=21> */
.L_x_15098:
[----:B------:R-:W-:Y:S05]  /*b6e0*/  BSYNC B1 ;  /* 0x0000000000017941 */ /* 0x000fea0003800000 */
.L_x_15097:
[----:B------:R-:W-:Y:S01]  /*b6f0*/  LEA R3, R0, 0x3b800000, 0x17 ;  /* 0x3b80000000037811 */ /* 0x000fe200078eb8ff */
[----:B------:R-:W-:-:S05]  /*b700*/  IMAD.SHL.U32 R0, R2, 0x100000, RZ ;  /* 0x0010000002007824 */ /* 0x000fca00078e00ff */
[----:B------:R-:W-:-:S07]  /*b710*/  LOP3.LUT R0, R3, R0, R4, 0xfe, !PT ;  /* 0x0000000003007212 */ /* 0x000fce00078efe04 */
.L_x_15096:
[----:B------:R-:W-:Y:S05]  /*b720*/  BSYNC B0 ;  /* 0x0000000000007941 */ /* 0x000fea0003800000 */
.L_x_15095:
[----:B------:R-:W-:Y:S01]  /*b730*/  F2FP.BF16.F32.PACK_AB R0, RZ, R0 ;  /* 0x00000000ff00723e */ /* 0x000fe200000010ff */
[----:B------:R-:W-:Y:S06]  /*b740*/  BRA `(.L_x_15080) ;  /* 0x0000000400187947 */ /* 0x000fec0003800000 */
.L_x_15093:
        /* <DEDUP_REMOVED lines=21> */
.L_x_15102:
[----:B------:R-:W-:Y:S05]  /*b8a0*/  BSYNC B1 ;  /* 0x0000000000017941 */ /* 0x000fea0003800000 */
.L_x_15101:
[----:B------:R-:W-:Y:S01]  /*b8b0*/  LEA R3, R0, 0x37800000, 0x17 ;  /* 0x3780000000037811 */ /* 0x000fe200078eb8ff */
[----:B------:R-:W-:-:S05]  /*b8c0*/  IMAD.SHL.U32 R0, R2, 0x200000, RZ ;  /* 0x0020000002007824 */ /* 0x000fca00078e00ff */
[----:B------:R-:W-:-:S07]  /*b8d0*/  LOP3.LUT R0, R3, R0, R4, 0xfe, !PT ;  /* 0x0000000003007212 */ /* 0x000fce00078efe04 */
.L_x_15100:
[----:B------:R-:W-:Y:S05]  /*b8e0*/  BSYNC B0 ;  /* 0x0000000000007941 */ /* 0x000fea0003800000 */
.L_x_15099:
[----:B------:R-:W-:Y:S01]  /*b8f0*/  F2FP.BF16.F32.PACK_AB R0, RZ, R0 ;  /* 0x00000000ff00723e */ /* 0x000fe200000010ff */
[----:B------:R-:W-:Y:S06]  /*b900*/  BRA `(.L_x_15080) ;  /* 0x0000000000a87947 */ /* 0x000fec0003800000 */
.L_x_15092:
        /* <DEDUP_REMOVED lines=14> */
.L_x_15106:
[----:B------:R-:W-:Y:S05]  /*b9f0*/  BSYNC B0 ;  /* 0x0000000000007941 */ /* 0x000fea0003800000 */
.L_x_15105:
[----:B------:R-:W-:Y:S01]  /*ba00*/  F2FP.BF16.F32.PACK_AB R0, RZ, R0 ;  /* 0x00000000ff00723e */ /* 0x000fe200000010ff */
[----:B------:R-:W-:Y:S06]  /*ba10*/  BRA `(.L_x_15080) ;  /* 0x0000000000647947 */ /* 0x000fec0003800000 */
.L_x_15079:
        /* <DEDUP_REMOVED lines=16> */
.L_x_15107:
[----:B------:R-:W-:Y:S01]  /*bb20*/  PRMT R0, RZ, 0x7610, R0 ;  /* 0x00007610ff007816 */ /* 0x000fe20000000000 */
[----:B------:R-:W-:Y:S06]  /*bb30*/  BRA `(.L_x_15080) ;  /* 0x00000000001c7947 */ /* 0x000fec0003800000 */
.L_x_15104:
[----:B------:R-:W2:Y:S02]  /*bb40*/  LDG.E.64 R2, desc[UR36][R2.64] ;  /* 0x0000002402027981 */ /* 0x000ea4000c1e1b00 */
[----:B--2---:R-:W0:Y:S02]  /*bb50*/  I2F.U64 R0, R2 ;  /* 0x0000000200007312 */ /* 0x004e240000301000 */
[----:B0-----:R-:W-:Y:S01]  /*bb60*/  F2FP.BF16.F32.PACK_AB R0, RZ, R0 ;  /* 0x00000000ff00723e */ /* 0x001fe200000010ff */
[----:B------:R-:W-:Y:S06]  /*bb70*/  BRA `(.L_x_15080) ;  /* 0x00000000000c7947 */ /* 0x000fec0003800000 */
.L_x_15103:
[----:B------:R-:W2:Y:S02]  /*bb80*/  LDG.E R2, desc[UR36][R2.64] ;  /* 0x0000002402027981 */ /* 0x000ea4000c1e1900 */
[----:B--2---:R-:W-:-:S04]  /*bb90*/  I2FP.F32.U32 R0, R2 ;  /* 0x0000000200007245 */ /* 0x004fc80000201000 */
[----:B------:R-:W-:-:S07]  /*bba0*/  F2FP.BF16.F32.PACK_AB R0, RZ, R0 ;  /* 0x00000000ff00723e */ /* 0x000fce00000010ff */
.L_x_15080:
        /* <DEDUP_REMOVED lines=18> */
[----:B0-----:R-:W-:Y:S01]  /*bcd0*/  STG.E.U8 desc[UR36][R16.64], R3 ;  /* 0x0000000310007986 */ /* 0x001fe2000c101124 */
[----:B------:R-:W-:Y:S05]  /*bce0*/  EXIT ;  /* 0x000000000000794d */ /* 0x000fea0003800000 */
.L_x_15111:
[----:B0-----:R-:W-:-:S06]  /*bcf0*/  IMAD.U32 R3, R3, 0x10000, RZ ;  /* 0x0001000003037824 */ /* 0x001fcc00078e00ff */
[----:B------:R-:W0:Y:S02]  /*bd00*/  F2I.S64.TRUNC R2, R3 ;  /* 0x0000000300027311 */ /* 0x000e24000020d900 */
[----:B0-----:R-:W-:Y:S01]  /*bd10*/  STG.E.U8 desc[UR36][R16.64], R2 ;  /* 0x0000000210007986 */ /* 0x001fe2000c101124 */
[----:B------:R-:W-:Y:S05]  /*bd20*/  EXIT ;  /* 0x000000000000794d */ /* 0x000fea0003800000 */
.L_x_15110:
        /* <DEDUP_REMOVED lines=8> */
[----:B0-----:R-:W-:Y:S01]  /*bdb0*/  STG.E.64 desc[UR36][R16.64], R2 ;  /* 0x0000000210007986 */ /* 0x001fe2000c101b24 */
[----:B------:R-:W-:Y:S05]  /*bdc0*/  EXIT ;  /* 0x000000000000794d */ /* 0x000fea0003800000 */
.L_x_15114:
[----:B0-----:R-:W-:-:S06]  /*bdd0*/  IMAD.U32 R3, R3, 0x10000, RZ ;  /* 0x0001000003037824 */ /* 0x001fcc00078e00ff */
[----:B------:R-:W0:Y:S02]  /*bde0*/  F2I.FTZ.TRUNC.NTZ R3, R3 ;  /* 0x0000000300037305 */ /* 0x000e24000021f100 */
[----:B0-----:R-:W-:Y:S01]  /*bdf0*/  STG.E desc[UR36][R16.64], R3 ;  /* 0x0000000310007986 */ /* 0x001fe2000c101924 */
[----:B------:R-:W-:Y:S05]  /*be00*/  EXIT ;  /* 0x000000000000794d */ /* 0x000fea0003800000 */
.L_x_15113:
[----:B0-----:R-:W-:-:S06]  /*be10*/  IMAD.U32 R3, R3, 0x10000, RZ ;  /* 0x0001000003037824 */ /* 0x001fcc00078e00ff */
[----:B------:R-:W0:Y:S02]  /*be20*/  F2I.FTZ.TRUNC.NTZ R3, R3 ;  /* 0x0000000300037305 */ /* 0x000e24000021f100 */
[----:B0-----:R-:W-:Y:S01]  /*be30*/  STG.E.U16 desc[UR36][R16.64], R3 ;  /* 0x0000000310007986 */ /* 0x001fe2000c101524 */
[----:B------:R-:W-:Y:S05]  /*be40*/  EXIT ;  /* 0x000000000000794d */ /* 0x000fea0003800000 */
.L_x_15109:
[----:B------:R-:W-:-:S13]  /*be50*/  ISETP.GT.AND P0, PT, R2, 0x6, PT ;  /* 0x000000060200780c */ /* 0x000fda0003f04270 */
[----:B------:R-:W-:Y:S05]  /*be60*/  @P0 BRA `(.L_x_15115) ;  /* 0x00000000002c0947 */ /* 0x000fea0003800000 */
[----:B------:R-:W-:-:S13]  /*be70*/  ISETP.NE.AND P0, PT, R2, 0x5, PT ;  /* 0x000000050200780c */ /* 0x000fda0003f05270 */
[----:B------:R-:W-:Y:S05]  /*be80*/  @!P0 BRA `(.L_x_15116) ;  /* 0x0000000000148947 */ /* 0x000fea0003800000 */
[----:B------:R-:W-:-:S13]  /*be90*/  ISETP.NE.AND P0, PT, R2, 0x6, PT ;  /* 0x000000060200780c */ /* 0x000fda0003f05270 */
[----:B------:R-:W-:Y:S05]  /*bea0*/  @P0 BRA `(.L_x_15112) ;  /* 0x0000000800c40947 */ /* 0x000fea0003800000 */
[----:B0-----:R-:W-:-:S05]  /*beb0*/  IMAD.U32 R3, R3, 0x10000, RZ ;  /* 0x0001000003037824 */ /* 0x001fca00078e00ff */
[----:B------:R-:W-:Y:S01]  /*bec0*/  STG.E desc[UR36][R16.64], R3 ;  /* 0x0000000310007986 */ /* 0x000fe2000c101924 */
[----:B------:R-:W-:Y:S05]  /*bed0*/  EXIT ;  /* 0x000000000000794d */ /* 0x000fea0003800000 */
.L_x_15116:
[----:B0-----:R-:W-:-:S05]  /*bee0*/  IMAD.U32 R0, R3, 0x10000, RZ ;  /* 0x0001000003007824 */ /* 0x001fca00078e00ff */
[----:B------:R-:W-:-:S05]  /*bef0*/  F2FP.F16.F32.PACK_AB R0, RZ, R0 ;  /* 0x00000000ff00723e */ /* 0x000fca00000000ff */
[----:B------:R-:W-:Y:S01]  /*bf00*/  STG.E.U16 desc[UR36][R16.64], R0 ;  /* 0x0000000010007986 */ /* 0x000fe2000c101524 */
[----:B------:R-:W-:Y:S05]  /*bf10*/  EXIT ;  /* 0x000000000000794d */ /* 0x000fea0003800000 */
.L_x_15115:
        /* <DEDUP_REMOVED lines=8> */
[----:B------:R-:W-:Y:S01]  /*bfa0*/  STG.E.64 desc[UR36][R16.64], R2 ;  /* 0x0000000210007986 */ /* 0x000fe2000c101b24 */
[----:B------:R-:W-:Y:S05]  /*bfb0*/  EXIT ;  /* 0x000000000000794d */ /* 0x000fea0003800000 */
.L_x_15118:
[----:B0-----:R-:W-:-:S05]  /*bfc0*/  IMAD.U32 R3, R3, 0x10000, RZ ;  /* 0x0001000003037824 */ /* 0x001fca00078e00ff */
[----:B------:R-:W-:-:S04]  /*bfd0*/  F2FP.F16.F32.PACK_AB R3, RZ, R3 ;  /* 0x00000003ff03723e */ /* 0x000fc800000000ff */
[----:B------:R-:W-:-:S05]  /*bfe0*/  PRMT R3, R3, 0x5410, RZ ;  /* 0x0000541003037816 */ /* 0x000fca00000000ff */
[----:B------:R-:W-:Y:S01]  /*bff0*/  STG.E desc[UR36][R16.64], R3 ;  /* 0x0000000310007986 */ /* 0x000fe2000c101924 */
[----:B------:R-:W-:Y:S05]  /*c000*/  EXIT ;  /* 0x000000000000794d */ /* 0x000fea0003800000 */
.L_x_15117:
[----:B0-----:R-:W-:-:S04]  /*c010*/  IMAD.U32 R2, R3, 0x10000, RZ ;  /* 0x0001000003027824 */ /* 0x001fc800078e00ff */
[----:B------:R-:W-:-:S06]  /*c020*/  FMUL.FTZ R2, R2, 1 ;  /* 0x3f80000002027820 */ /* 0x000fcc0000410000 */
[----:B------:R-:W0:Y:S02]  /*c030*/  F2F.F64.F32 R2, R2 ;  /* 0x0000000200027310 */ /* 0x000e240000201800 */
[----:B0-----:R-:W-:Y:S01]  /*c040*/  STG.E.64 desc[UR36][R16.64], R2 ;  /* 0x0000000210007986 */ /* 0x001fe2000c101b24 */
[----:B------:R-:W-:Y:S05]  /*c050*/  EXIT ;  /* 0x000000000000794d */ /* 0x000fea0003800000 */
.L_x_15108:
        /* <DEDUP_REMOVED lines=11> */
[----:B------:R-:W-:Y:S01]  /*c110*/  STG.E.U8 desc[UR36][R16.64], R3 ;  /* 0x0000000310007986 */ /* 0x000fe2000c101124 */
[----:B------:R-:W-:Y:S05]  /*c120*/  EXIT ;  /* 0x000000000000794d */ /* 0x000fea0003800000 */
.L_x_15121:
[----:B0-----:R-:W-:Y:S01]  /*c130*/  IMAD.U32 R3, R3, 0x10000, RZ ;  /* 0x0001000003037824 */ /* 0x001fe200078e00ff */
[----:B------:R-:W-:-:S03]  /*c140*/  CS2R R6, SRZ ;  /* 0x0000000000067805 */ /* 0x000fc6000001ff00 */
[----:B------:R-:W-:-:S04]  /*c150*/  FMUL.FTZ R3, R3, 1 ;  /* 0x3f80000003037820 */ /* 0x000fc80000410000 */
[----:B------:R-:W0:Y:S02]  /*c160*/  F2F.F64.F32 R4, R3 ;  /* 0x0000000300047310 */ /* 0x000e240000201800 */
[----:B0-----:R-:W-:Y:S01]  /*c170*/  STG.E.128 desc[UR36][R16.64], R4 ;  /* 0x0000000410007986 */ /* 0x001fe2000c101d24 */
[----:B------:R-:W-:Y:S05]  /*c180*/  EXIT ;  /* 0x000000000000794d */ /* 0x000fea0003800000 */
.L_x_15120:
        /* <DEDUP_REMOVED lines=21> */
.L_x_15125:
[----:B------:R-:W-:Y:S05]  /*c2e0*/  BSYNC B0 ;  /* 0x0000000000007941 */ /* 0x000fea0003800000 */
.L_x_15124:
[----:B------:R-:W-:-:S05]  /*c2f0*/  LOP3.LUT R3, R0, R3, RZ, 0xfc, !PT ;  /* 0x0000000300037212 */ /* 0x000fca00078efcff */
[----:B------:R-:W-:Y:S01]  /*c300*/  STG.E.U8 desc[UR36][R16.64], R3 ;  /* 0x0000000310007986 */ /* 0x000fe2000c101124 */
[----:B------:R-:W-:Y:S05]  /*c310*/  EXIT ;  /* 0x000000000000794d */ /* 0x000fea0003800000 */
.L_x_15123:
        /* <DEDUP_REMOVED lines=13> */
.L_x_15127:
[----:B------:R-:W-:Y:S01]  /*c3f0*/  IMAD.MOV.U32 R0, RZ, RZ, 0x7f ;  /* 0x0000007fff007424 */ /* 0x000fe200078e00ff */
[----:B------:R-:W-:-:S04]  /*c400*/  ISETP.GT.U32.AND P0, PT, R2, 0x7f800000, PT ;  /* 0x7f8000000200780c */ /* 0x000fc80003f04070 */
[----:B------:R-:W-:-:S09]  /*c410*/  SEL R0, R0, 0x7c, P0 ;  /* 0x0000007c00007807 */ /* 0x000fd20000000000 */
.L_x_15128:
[----:B------:R-:W-:Y:S05]  /*c420*/  BSYNC B0 ;  /* 0x0000000000007941 */ /* 0x000fea0003800000 */
.L_x_15126:
[----:B------:R-:W-:-:S04]  /*c430*/  LOP3.LUT R2, R3, 0x80000000, RZ, 0xc0, !PT ;  /* 0x8000000003027812 */ /* 0x000fc800078ec0ff */
[----:B------:R-:W-:-:S04]  /*c440*/  SHF.R.U32.HI R3, RZ, 0x18, R2 ;  /* 0x00000018ff037819 */ /* 0x000fc80000011602 */
[----:B------:R-:W-:-:S05]  /*c450*/  LOP3.LUT R3, R0, R3, RZ, 0xfc, !PT ;  /* 0x0000000300037212 */ /* 0x000fca00078efcff */
[----:B------:R-:W-:Y:S01]  /*c460*/  STG.E.U8 desc[UR36][R16.64], R3 ;  /* 0x0000000310007986 */ /* 0x000fe2000c101124 */
[----:B------:R-:W-:Y:S05]  /*c470*/  EXIT ;  /* 0x000000000000794d */ /* 0x000fea0003800000 */
.L_x_15122:
[----:B0-----:R-:W-:Y:S01]  /*c480*/  STG.E.U16 desc[UR36][R16.64], R3 ;  /* 0x0000000310007986 */ /* 0x001fe2000c101524 */
[----:B------:R-:W-:Y:S05]  /*c490*/  EXIT ;  /* 0x000000000000794d */ /* 0x000fea0003800000 */
.L_x_15119:
        /* <DEDUP_REMOVED lines=10> */
[----:B0-----:R-:W-:Y:S01]  /*c540*/  STG.E.U16 desc[UR36][R16.64], R3 ;  /* 0x0000000310007986 */ /* 0x001fe2000c101524 */
[----:B------:R-:W-:Y:S05]  /*c550*/  EXIT ;  /* 0x000000000000794d */ /* 0x000fea0003800000 */
.L_x_15131:
        /* <DEDUP_REMOVED lines=17> */
.L_x_15134:
[----:B------:R-:W-:-:S04]  /*c670*/  LOP3.LUT R2, R3, 0x80000000, RZ, 0xc0, !PT ;  /* 0x8000000003027812 */ /* 0x000fc800078ec0ff */
[----:B------:R-:W-:-:S04]  /*c680*/  SHF.R.U32.HI R3, RZ, 0x18, R2 ;  /* 0x00000018ff037819 */ /* 0x000fc80000011602 */
[----:B------:R-:W-:-:S04]  /*c690*/  LOP3.LUT R0, R0, R3, RZ, 0xfc, !PT ;  /* 0x0000000300007212 */ /* 0x000fc800078efcff */
[----:B------:R-:W-:-:S07]  /*c6a0*/  PRMT R8, R0, 0x7610, R8 ;  /* 0x0000761000087816 */ /* 0x000fce0000000008 */
.L_x_15133:
[----:B------:R-:W-:Y:S05]  /*c6b0*/  BSYNC B0 ;  /* 0x0000000000007941 */ /* 0x000fea0003800000 */
.L_x_15132:
[----:B------:R-:W-:Y:S01]  /*c6c0*/  STG.E.U8 desc[UR36][R16.64], R8 ;  /* 0x0000000810007986 */ /* 0x000fe2000c101124 */
[----:B------:R-:W-:Y:S05]  /*c6d0*/  EXIT ;  /* 0x000000000000794d */ /* 0x000fea0003800000 */
.L_x_15130:
        /* <DEDUP_REMOVED lines=17> */
.L_x_15137:
[----:B------:R-:W-:-:S04]  /*c7f0*/  LOP3.LUT R2, R3, 0x80000000, RZ, 0xc0, !PT ;  /* 0x8000000003027812 */ /* 0x000fc800078ec0ff */
[----:B------:R-:W-:-:S04]  /*c800*/  SHF.R.U32.HI R3, RZ, 0x18, R2 ;  /* 0x00000018ff037819 */ /* 0x000fc80000011602 */
[----:B------:R-:W-:-:S04]  /*c810*/  LOP3.LUT R0, R0, R3, RZ, 0xfc, !PT ;  /* 0x0000000300007212 */ /* 0x000fc800078efcff */
[----:B------:R-:W-:-:S07]  /*c820*/  PRMT R8, R0, 0x7610, R8 ;  /* 0x0000761000087816 */ /* 0x000fce0000000008 */
.L_x_15136:
[----:B------:R-:W-:Y:S05]  /*c830*/  BSYNC B0 ;  /* 0x0000000000007941 */ /* 0x000fea0003800000 */
.L_x_15135:
[----:B------:R-:W-:Y:S01]  /*c840*/  STG.E.U8 desc[UR36][R16.64], R8 ;  /* 0x0000000810007986 */ /* 0x000fe2000c101124 */
[----:B------:R-:W-:Y:S05]  /*c850*/  EXIT ;  /* 0x000000000000794d */ /* 0x000fea0003800000 */
.L_x_15129:
        /* <DEDUP_REMOVED lines=22> */
.L_x_15112:
        /* <DEDUP_REMOVED lines=16> */
.L_x_15140:
[----:B------:R-:W-:Y:S05]  /*cac0*/  EXIT ;  /* 0x000000000000794d */ /* 0x000fea0003800000 */
.L_x_15139:
[----:B0-----:R-:W-:-:S06]  /*cad0*/  IMAD.U32 R3, R3, 0x10000, RZ ;  /* 0x0001000003037824 */ /* 0x001fcc00078e00ff */
[----:B------:R-:W0:Y:S02]  /*cae0*/  F2I.U64.TRUNC R2, R3 ;  /* 0x0000000300027311 */ /* 0x000e24000020d800 */
[----:B0-----:R-:W-:Y:S01]  /*caf0*/  STG.E.64 desc[UR36][R16.64], R2 ;  /* 0x0000000210007986 */ /* 0x001fe2000c101b24 */
[----:B------:R-:W-:Y:S05]  /*cb00*/  EXIT ;  /* 0x000000000000794d */ /* 0x000fea0003800000 */
.L_x_15138:
[----:B0-----:R-:W-:-:S06]  /*cb10*/  IMAD.U32 R3, R3, 0x10000, RZ ;  /* 0x0001000003037824 */ /* 0x001fcc00078e00ff */
[----:B------:R-:W0:Y:S02]  /*cb20*/  F2I.FTZ.U32.TRUNC.NTZ R3, R3 ;  /* 0x0000000300037305 */ /* 0x000e24000021f000 */
[----:B0-----:R-:W-:Y:S01]  /*cb30*/  STG.E desc[UR36][R16.64], R3 ;  /* 0x0000000310007986 */ /* 0x001fe2000c101924 */
[----:B------:R-:W-:Y:S05]  /*cb40*/  EXIT ;  /* 0x000000000000794d */ /* 0x000fea0003800000 */
.L_x_15141:
        /* <DEDUP_REMOVED lines=11> */
.L_x_19708:


//--------------------- .text._ZN2at6native27unrolled_elementwise_kernelIZZZNS0_16frac_kernel_cudaERNS_18TensorIteratorBaseEENKUlvE_clEvENKUlvE2_clEvEUlN3c108BFloat16EE_St5arrayIPcLm2EELi4E23TrivialOffsetCalculatorILi1EjESD_NS0_6memory12LoadWithCastILi1EEENSE_13StoreWithCastILi1EEEEEviT_T0_T2_T3_T4_T5_ --------------------------
	.section	.text._ZN2at6native27unrolled_elementwise_kernelIZZZNS0_16frac_kernel_cudaERNS_18TensorIteratorBaseEENKUlvE_clEvENKUlvE2_clEvEUlN3c108BFloat16EE_St5arrayIPcLm2EELi4E23TrivialOffsetCalculatorILi1EjESD_NS0_6memory12LoadWithCastILi1EEENSE_13StoreWithCastILi1EEEEEviT_T0_T2_T3_T4_T5_,"ax",@progbits
	.align	128
        .global         _ZN2at6native27unrolled_elementwise_kernelIZZZNS0_16frac_kernel_cudaERNS_18TensorIteratorBaseEENKUlvE_clEvENKUlvE2_clEvEUlN3c108BFloat16EE_St5arrayIPcLm2EELi4E23TrivialOffsetCalculatorILi1EjESD_NS0_6memory12LoadWithCastILi1EEENSE_13StoreWithCastILi1EEEEEviT_T0_T2_T3_T4_T5_
        .type           _ZN2at6native27unrolled_elementwise_kernelIZZZNS0_16frac_kernel_cudaERNS_18TensorIteratorBaseEENKUlvE_clEvENKUlvE2_clEvEUlN3c108BFloat16EE_St5arrayIPcLm2EELi4E23TrivialOffsetCalculatorILi1EjESD_NS0_6memory12LoadWithCastILi1EEENSE_13StoreWithCastILi1EEEEEviT_T0_T2_T3_T4_T5_,@function
        .size           _ZN2at6native27unrolled_elementwise_kernelIZZZNS0_16frac_kernel_cudaERNS_18TensorIteratorBaseEENKUlvE_clEvENKUlvE2_clEvEUlN3c108BFloat16EE_St5arrayIPcLm2EELi4E23TrivialOffsetCalculatorILi1EjESD_NS0_6memory12LoadWithCastILi1EEENSE_13StoreWithCastILi1EEEEEviT_T0_T2_T3_T4_T5_,(.L_x_19709 - _ZN2at6native27unrolled_elementwise_kernelIZZZNS0_16frac_kernel_cudaERNS_18TensorIteratorBaseEENKUlvE_clEvENKUlvE2_clEvEUlN3c108BFloat16EE_St5arrayIPcLm2EELi4E23TrivialOffsetCalculatorILi1EjESD_NS0_6memory12LoadWithCastILi1EEENSE_13StoreWithCastILi1EEEEEviT_T0_T2_T3_T4_T5_)
        .other          _ZN2at6native27unrolled_elementwise_kernelIZZZNS0_16frac_kernel_cudaERNS_18TensorIteratorBaseEENKUlvE_clEvENKUlvE2_clEvEUlN3c108BFloat16EE_St5arrayIPcLm2EELi4E23TrivialOffsetCalculatorILi1EjESD_NS0_6memory12LoadWithCastILi1EEENSE_13StoreWithCastILi1EEEEEviT_T0_T2_T3_T4_T5_,@"STO_CUDA_ENTRY STV_DEFAULT"
_ZN2at6native27unrolled_elementwise_kernelIZZZNS0_16frac_kernel_cudaERNS_18TensorIteratorBaseEENKUlvE_clEvENKUlvE2_clEvEUlN3c108BFloat16EE_St5arrayIPcLm2EELi4E23TrivialOffsetCalculatorILi1EjESD_NS0_6memory12LoadWithCastILi1EEENSE_13StoreWithCastILi1EEEEEviT_T0_T2_T3_T4_T5_:
.text._ZN2at6native27unrolled_elementwise_kernelIZZZNS0_16frac_kernel_cudaERNS_18TensorIteratorBaseEENKUlvE_clEvENKUlvE2_clEvEUlN3c108BFloat16EE_St5arrayIPcLm2EELi4E23TrivialOffsetCalculatorILi1EjESD_NS0_6memory12LoadWithCastILi1EEENSE_13StoreWithCastILi1EEEEEviT_T0_T2_T3_T4_T5_:
        /* <DEDUP_REMOVED lines=34> */
.L_x_15147:
[----:B------:R-:W2:Y:S02]  /*0220*/  LDG.E.U8 R4, desc[UR36][R4.64] ;  /* 0x0000002404047981 */ /* 0x000ea4000c1e1100 */
[----:B--2---:R-:W-:-:S04]  /*0230*/  I2FP.F32.U32 R0, R4 ;  /* 0x0000000400007245 */ /* 0x004fc80000201000 */
[----:B------:R-:W-:-:S04]  /*0240*/  F2FP.BF16.F32.PACK_AB R0, RZ, R0 ;  /* 0x00000000ff00723e */ /* 0x000fc800000010ff */
[----:B------:R-:W-:Y:S01]  /*0250*/  PRMT R19, R0, 0x7610, R19 ;  /* 0x0000761000137816 */ /* 0x000fe20000000013 */
[----:B------:R-:W-:Y:S06]  /*0260*/  BRA `(.L_x_15149) ;  /* 0x0000000c00cc7947 */ /* 0x000fec0003800000 */
.L_x_15146:
        /* <DEDUP_REMOVED lines=11> */
.L_x_15151:
[----:B------:R-:W2:Y:S02]  /*0320*/  LDG.E R4, desc[UR36][R4.64] ;  /* 0x0000002404047981 */ /* 0x000ea4000c1e1900 */
[----:B--2---:R-:W-:-:S04]  /*0330*/  I2FP.F32.S32 R0, R4 ;  /* 0x0000000400007245 */ /* 0x004fc80000201400 */
[----:B------:R-:W-:-:S04]  /*0340*/  F2FP.BF16.F32.PACK_AB R0, RZ, R0 ;  /* 0x00000000ff00723e */ /* 0x000fc800000010ff */
[----:B------:R-:W-:Y:S01]  /*0350*/  PRMT R19, R0, 0x7610, R19 ;  /* 0x0000761000137816 */ /* 0x000fe20000000013 */
[----:B------:R-:W-:Y:S06]  /*0360*/  BRA `(.L_x_15149) ;  /* 0x0000000c008c7947 */ /* 0x000fec0003800000 */
.L_x_15150:
[----:B------:R-:W2:Y:S02]  /*0370*/  LDG.E.U16 R4, desc[UR36][R4.64] ;  /* 0x0000002404047981 */ /* 0x000ea4000c1e1500 */
[----:B--2---:R-:W0:Y:S02]  /*0380*/  I2F.S16 R0, R4 ;  /* 0x0000000400007306 */ /* 0x004e240000101400 */
[----:B0-----:R-:W-:-:S04]  /*0390*/  F2FP.BF16.F32.PACK_AB R0, RZ, R0 ;  /* 0x00000000ff00723e */ /* 0x001fc800000010ff */
[----:B------:R-:W-:Y:S01]  /*03a0*/  PRMT R19, R0, 0x7610, R19 ;  /* 0x0000761000137816 */ /* 0x000fe20000000013 */
[----:B------:R-:W-:Y:S06]  /*03b0*/  BRA `(.L_x_15149) ;  /* 0x0000000c00787947 */ /* 0x000fec0003800000 */
.L_x_15145:
        /* <DEDUP_REMOVED lines=9> */
.L_x_15153:
[----:B------:R-:W2:Y:S02]  /*0450*/  LDG.E.U16 R0, desc[UR36][R4.64] ;  /* 0x0000002404007981 */ /* 0x000ea4000c1e1500 */
[----:B--2---:R-:W-:-:S05]  /*0460*/  HADD2.F32 R0, -RZ, R0.H0_H0 ;  /* 0x20000000ff007230 */ /* 0x004fca0000004100 */
[----:B------:R-:W-:-:S04]  /*0470*/  F2FP.BF16.F32.PACK_AB R0, RZ, R0 ;  /* 0x00000000ff00723e */ /* 0x000fc800000010ff */
[----:B------:R-:W-:Y:S01]  /*0480*/  PRMT R19, R0, 0x7610, R19 ;  /* 0x0000761000137816 */ /* 0x000fe20000000013 */
[----:B------:R-:W-:Y:S06]  /*0490*/  BRA `(.L_x_15149) ;  /* 0x0000000c00407947 */ /* 0x000fec0003800000 */
.L_x_15152:
        /* <DEDUP_REMOVED lines=9> */
.L_x_15155:
[----:B------:R-:W2:Y:S02]  /*0530*/  LDG.E.U16 R4, desc[UR36][R4.64] ;  /* 0x0000002404047981 */ /* 0x000ea4000c1e1500 */
[----:B--2---:R-:W-:-:S05]  /*0540*/  HADD2.F32 R0, -RZ, R4.H0_H0 ;  /* 0x20000004ff007230 */ /* 0x004fca0000004100 */
[----:B------:R-:W-:-:S04]  /*0550*/  F2FP.BF16.F32.PACK_AB R0, RZ, R0 ;  /* 0x00000000ff00723e */ /* 0x000fc800000010ff */
[----:B------:R-:W-:Y:S01]  /*0560*/  PRMT R19, R0, 0x7610, R19 ;  /* 0x0000761000137816 */ /* 0x000fe20000000013 */
[----:B------:R-:W-:Y:S06]  /*0570*/  BRA `(.L_x_15149) ;  /* 0x0000000c00087947 */ /* 0x000fec0003800000 */
.L_x_15154:
        /* <DEDUP_REMOVED lines=9> */
.L_x_15144:
        /* <DEDUP_REMOVED lines=14> */
.L_x_15158:
        /* <DEDUP_REMOVED lines=9> */
.L_x_15157:
        /* <DEDUP_REMOVED lines=28> */
.L_x_15160:
        /* <DEDUP_REMOVED lines=16> */
.L_x_15159:
[----:B------:R0:W5:Y:S01]  /*0a40*/  LDG.E.U16 R19, desc[UR36][R4.64] ;  /* 0x0000002404137981 */ /* 0x000162000c1e1500 */
[----:B------:R-:W-:Y:S05]  /*0a50*/  BRA `(.L_x_15149) ;  /* 0x0000000400d07947 */ /* 0x000fea0003800000 */
.L_x_15156:
        /* <DEDUP_REMOVED lines=13> */
.L_x_15163:
        /* <DEDUP_REMOVED lines=21> */
.L_x_15167:
[----:B------:R-:W-:Y:S05]  /*0c80*/  BSYNC B1 ;  /* 0x0000000000017941 */ /* 0x000fea0003800000 */
.L_x_15166:
[----:B------:R-:W-:Y:S01]  /*0c90*/  LEA R5, R0, 0x3b800000, 0x17 ;  /* 0x3b80000000057811 */ /* 0x000fe200078eb8ff */
[----:B------:R-:W-:-:S05]  /*0ca0*/  IMAD.SHL.U32 R0, R3, 0x100000, RZ ;  /* 0x0010000003007824 */ /* 0x000fca00078e00ff */
[----:B------:R-:W-:-:S07]  /*0cb0*/  LOP3.LUT R0, R5, R0, R6, 0xfe, !PT ;  /* 0x0000000005007212 */ /* 0x000fce00078efe06 */
.L_x_15165:
[----:B------:R-:W-:Y:S05]  /*0cc0*/  BSYNC B0 ;  /* 0x0000000000007941 */ /* 0x000fea0003800000 */
.L_x_15164:
[----:B------:R-:W-:-:S04]  /*0cd0*/  F2FP.BF16.F32.PACK_AB R0, RZ, R0 ;  /* 0x00000000ff00723e */ /* 0x000fc800000010ff */
[----:B------:R-:W-:Y:S01]  /*0ce0*/  PRMT R19, R0, 0x7610, R19 ;  /* 0x0000761000137816 */ /* 0x000fe20000000013 */
[----:B------:R-:W-:Y:S06]  /*0cf0*/  BRA `(.L_x_15149) ;  /* 0x0000000400287947 */ /* 0x000fec0003800000 */
.L_x_15162:
        /* <DEDUP_REMOVED lines=21> */
.L_x_15171:
[----:B------:R-:W-:Y:S05]  /*0e50*/  BSYNC B1 ;  /* 0x0000000000017941 */ /* 0x000fea0003800000 */
.L_x_15170:
[----:B------:R-:W-:Y:S01]  /*0e60*/  LEA R5, R0, 0x37800000, 0x17 ;  /* 0x3780000000057811 */ /* 0x000fe200078eb8ff */
[----:B------:R-:W-:-:S05]  /*0e70*/  IMAD.SHL.U32 R0, R3, 0x200000, RZ ;  /* 0x0020000003007824 */ /* 0x000fca00078e00ff */
[----:B------:R-:W-:-:S07]  /*0e80*/  LOP3.LUT R0, R5, R0, R6, 0xfe, !PT ;  /* 0x0000000005007212 */ /* 0x000fce00078efe06 */
.L_x_15169:
[----:B------:R-:W-:Y:S05]  /*0e90*/  BSYNC B0 ;  /* 0x0000000000007941 */ /* 0x000fea0003800000 */
.L_x_15168:
[----:B------:R-:W-:-:S04]  /*0ea0*/  F2FP.BF16.F32.PACK_AB R0, RZ, R0 ;  /* 0x00000000ff00723e */ /* 0x000fc800000010ff */
[----:B------:R-:W-:Y:S01]  /*0eb0*/  PRMT R19, R0, 0x7610, R19 ;  /* 0x0000761000137816 */ /* 0x000fe20000000013 */
[----:B------:R-:W-:Y:S06]  /*0ec0*/  BRA `(.L_x_15149) ;  /* 0x0000000000b47947 */ /* 0x000fec0003800000 */
.L_x_15161:
        /* <DEDUP_REMOVED lines=14> */
.L_x_15175:
[----:B------:R-:W-:Y:S05]  /*0fb0*/  BSYNC B0 ;  /* 0x0000000000007941 */ /* 0x000fea0003800000 */
.L_x_15174:
[----:B------:R-:W-:-:S04]  /*0fc0*/  F2FP.BF16.F32.PACK_AB R0, RZ, R0 ;  /* 0x00000000ff00723e */ /* 0x000fc800000010ff */
[----:B------:R-:W-:Y:S01]  /*0fd0*/  PRMT R19, R0, 0x7610, R19 ;  /* 0x0000761000137816 */ /* 0x000fe20000000013 */
[----:B------:R-:W-:Y:S06]  /*0fe0*/  BRA `(.L_x_15149) ;  /* 0x00000000006c7947 */ /* 0x000fec0003800000 */
.L_x_15148:
        /* <DEDUP_REMOVED lines=16> */
.L_x_15176:
[----:B------:R-:W-:Y:S01]  /*10f0*/  PRMT R19, RZ, 0x7610, R19 ;  /* 0x00007610ff137816 */ /* 0x000fe20000000013 */
[----:B------:R-:W-:Y:S06]  /*1100*/  BRA `(.L_x_15149) ;  /* 0x0000000000247947 */ /* 0x000fec0003800000 */
.L_x_15173:
[----:B------:R-:W2:Y:S02]  /*1110*/  LDG.E.64 R4, desc[UR36][R4.64] ;  /* 0x0000002404047981 */ /* 0x000ea4000c1e1b00 */
[----:B--2---:R-:W0:Y:S02]  /*1120*/  I2F.U64 R0, R4 ;  /* 0x0000000400007312 */ /* 0x004e240000301000 */
[----:B0-----:R-:W-:-:S04]  /*1130*/  F2FP.BF16.F32.PACK_AB R0, RZ, R0 ;  /* 0x00000000ff00723e */ /* 0x001fc800000010ff */
[----:B------:R-:W-:Y:S01]  /*1140*/  PRMT R19, R0, 0x7610, R19 ;  /* 0x0000761000137816 */ /* 0x000fe20000000013 */
[----:B------:R-:W-:Y:S06]  /*1150*/  BRA `(.L_x_15149) ;  /* 0x0000000000107947 */ /* 0x000fec0003800000 */
.L_x_15172:
[----:B------:R-:W2:Y:S02]  /*1160*/  LDG.E R4, desc[UR36][R4.64] ;  /* 0x0000002404047981 */ /* 0x000ea4000c1e1900 */
[----:B--2---:R-:W-:-:S04]  /*1170*/  I2FP.F32.U32 R0, R4 ;  /* 0x0000000400007245 */ /* 0x004fc80000201000 */
[----:B------:R-:W-:-:S04]  /*1180*/  F2FP.BF16.F32.PACK_AB R0, RZ, R0 ;  /* 0x00000000ff00723e */ /* 0x000fc800000010ff */
[----:B------:R-:W-:-:S07]  /*1190*/  PRMT R19, R0, 0x7610, R19 ;  /* 0x0000761000137816 */ /* 0x000fce0000000013 */
.L_x_15149:
[----:B------:R-:W1:Y:S02]  /*11a0*/  S2R R23, SR_TID.X ;  /* 0x0000000000177919 */ /* 0x000e640000002100 */
[----:B-1----:R-:W-:-:S07]  /*11b0*/  VIADD R23, R23, 0x80 ;  /* 0x0000008017177836 */ /* 0x002fce0000000000 */
.L_x_15143:
[----:B------:R-:W-:Y:S05]  /*11c0*/  BSYNC B6 ;  /* 0x0000000000067941 */ /* 0x000fea0003800000 */
.L_x_15142:
        /* <DEDUP_REMOVED lines=26> */
.L_x_15182:
[----:B------:R-:W2:Y:S02]  /*1370*/  LDG.E.U8 R4, desc[UR36][R4.64] ;  /* 0x0000002404047981 */ /* 0x000ea4000c1e1100 */
[----:B--2---:R-:W-:-:S04]  /*1380*/  I2FP.F32.U32 R0, R4 ;  /* 0x0000000400007245 */ /* 0x004fc80000201000 */
[----:B------:R-:W-:-:S04]  /*1390*/  F2FP.BF16.F32.PACK_AB R0, RZ, R0 ;  /* 0x00000000ff00723e */ /* 0x000fc800000010ff */
[----:B------:R-:W-:Y:S01]  /*13a0*/  PRMT R17, R0, 0x7610, R17 ;  /* 0x0000761000117816 */ /* 0x000fe20000000011 */
[----:B------:R-:W-:Y:S06]  /*13b0*/  BRA `(.L_x_15184) ;  /* 0x0000000c00c87947 */ /* 0x000fec0003800000 */
.L_x_15181:
        /* <DEDUP_REMOVED lines=11> */
.L_x_15186:
[----:B------:R-:W2:Y:S02]  /*1470*/  LDG.E R4, desc[UR36][R4.64] ;  /* 0x0000002404047981 */ /* 0x000ea4000c1e1900 */
[----:B--2---:R-:W-:-:S04]  /*1480*/  I2FP.F32.S32 R0, R4 ;  /* 0x0000000400007245 */ /* 0x004fc80000201400 */
[----:B------:R-:W-:-:S04]  /*1490*/  F2FP.BF16.F32.PACK_AB R0, RZ, R0 ;  /* 0x00000000ff00723e */ /* 0x000fc800000010ff */
[----:B------:R-:W-:Y:S01]  /*14a0*/  PRMT R17, R0, 0x7610, R17 ;  /* 0x0000761000117816 */ /* 0x000fe20000000011 */
[----:B------:R-:W-:Y:S06]  /*14b0*/  BRA `(.L_x_15184) ;  /* 0x0000000c00887947 */ /* 0x000fec0003800000 */
.L_x_15185:
[----:B------:R-:W2:Y:S02]  /*14c0*/  LDG.E.U16 R4, desc[UR36][R4.64] ;  /* 0x0000002404047981 */ /* 0x000ea4000c1e1500 */
[----:B--2---:R-:W0:Y:S02]  /*14d0*/  I2F.S16 R0, R4 ;  /* 0x0000000400007306 */ /* 0x004e240000101400 */
[----:B0-----:R-:W-:-:S04]  /*14e0*/  F2FP.BF16.F32.PACK_AB R0, RZ, R0 ;  /* 0x00000000ff00723e */ /* 0x001fc800000010ff */
[----:B------:R-:W-:Y:S01]  /*14f0*/  PRMT R17, R0, 0x7610, R17 ;  /* 0x0000761000117816 */ /* 0x000fe20000000011 */
[----:B------:R-:W-:Y:S06]  /*1500*/  BRA `(.L_x_15184) ;  /* 0x0000000c00747947 */ /* 0x000fec0003800000 */
.L_x_15180:
        /* <DEDUP_REMOVED lines=9> */
.L_x_15188:
[----:B------:R-:W2:Y:S02]  /*15a0*/  LDG.E.U16 R0, desc[UR36][R4.64] ;  /* 0x0000002404007981 */ /* 0x000ea4000c1e1500 */
[----:B--2---:R-:W-:-:S05]  /*15b0*/  HADD2.F32 R0, -RZ, R0.H0_H0 ;  /* 0x20000000ff007230 */ /* 0x004fca0000004100 */
[----:B------:R-:W-:-:S04]  /*15c0*/  F2FP.BF16.F32.PACK_AB R0, RZ, R0 ;  /* 0x00000000ff00723e */ /* 0x000fc800000010ff */
[----:B------:R-:W-:Y:S01]  /*15d0*/  PRMT R17, R0, 0x7610, R17 ;  /* 0x0000761000117816 */ /* 0x000fe20000000011 */
[----:B------:R-:W-:Y:S06]  /*15e0*/  BRA `(.L_x_15184) ;  /* 0x0000000c003c7947 */ /* 0x000fec0003800000 */
.L_x_15187:
        /* <DEDUP_REMOVED lines=9> */
.L_x_15190:
[----:B------:R-:W2:Y:S02]  /*1680*/  LDG.E.U16 R4, desc[UR36][R4.64] ;  /* 0x0000002404047981 */ /* 0x000ea4000c1e1500 */
[----:B--2---:R-:W-:-:S05]  /*1690*/  HADD2.F32 R0, -RZ, R4.H0_H0 ;  /* 0x20000004ff007230 */ /* 0x004fca0000004100 */
[----:B------:R-:W-:-:S04]  /*16a0*/  F2FP.BF16.F32.PACK_AB R0, RZ, R0 ;  /* 0x00000000ff00723e */ /* 0x000fc800000010ff */
[----:B------:R-:W-:Y:S01]  /*16b0*/  PRMT R17, R0, 0x7610, R17 ;  /* 0x0000761000117816 */ /* 0x000fe20000000011 */
[----:B------:R-:W-:Y:S06]  /*16c0*/  BRA `(.L_x_15184) ;  /* 0x0000000c00047947 */ /* 0x000fec0003800000 */
.L_x_15189:
        /* <DEDUP_REMOVED lines=9> */
.L_x_15179:
        /* <DEDUP_REMOVED lines=14> */
.L_x_15193:
        /* <DEDUP_REMOVED lines=9> */
.L_x_15192:
        /* <DEDUP_REMOVED lines=28> */
.L_x_15195:
        /* <DEDUP_REMOVED lines=15> */
.L_x_15194:
[----:B------:R0:W5:Y:S01]  /*1b80*/  LDG.E.U16 R17, desc[UR36][R4.64] ;  /* 0x0000002404117981 */ /* 0x000162000c1e1500 */
[----:B------:R-:W-:Y:S05]  /*1b90*/  BRA `(.L_x_15184) ;  /* 0x0000000400d07947 */ /* 0x000fea0003800000 */
.L_x_15191:
        /* <DEDUP_REMOVED lines=13> */
.L_x_15198:
        /* <DEDUP_REMOVED lines=21> */
.L_x_15202:
[----:B------:R-:W-:Y:S05]  /*1dc0*/  BSYNC B1 ;  /* 0x0000000000017941 */ /* 0x000fea0003800000 */
.L_x_15201:
[----:B------:R-:W-:Y:S01]  /*1dd0*/  LEA R5, R0, 0x3b800000, 0x17 ;  /* 0x3b80000000057811 */ /* 0x000fe200078eb8ff */
[----:B------:R-:W-:-:S05]  /*1de0*/  IMAD.SHL.U32 R0, R3, 0x100000, RZ ;  /* 0x0010000003007824 */ /* 0x000fca00078e00ff */
[----:B------:R-:W-:-:S07]  /*1df0*/  LOP3.LUT R0, R5, R0, R6, 0xfe, !PT ;  /* 0x0000000005007212 */ /* 0x000fce00078efe06 */
.L_x_15200:
[----:B------:R-:W-:Y:S05]  /*1e00*/  BSYNC B0 ;  /* 0x0000000000007941 */ /* 0x000fea0003800000 */
.L_x_15199:
[----:B------:R-:W-:-:S04]  /*1e10*/  F2FP.BF16.F32.PACK_AB R0, RZ, R0 ;  /* 0x00000000ff00723e */ /* 0x000fc800000010ff */
[----:B------:R-:W-:Y:S01]  /*1e20*/  PRMT R17, R0, 0x7610, R17 ;  /* 0x0000761000117816 */ /* 0x000fe20000000011 */
[----:B------:R-:W-:Y:S06]  /*1e30*/  BRA `(.L_x_15184) ;  /* 0x0000000400287947 */ /* 0x000fec0003800000 */
.L_x_15197:
        /* <DEDUP_REMOVED lines=21> */
.L_x_15206:
[----:B------:R-:W-:Y:S05]  /*1f90*/  BSYNC B1 ;  /* 0x0000000000017941 */ /* 0x000fea0003800000 */
.L_x_15205:
[----:B------:R-:W-:Y:S01]  /*1fa0*/  LEA R5, R0, 0x37800000, 0x17 ;  /* 0x3780000000057811 */ /* 0x000fe200078eb8ff */
[----:B------:R-:W-:-:S05]  /*1fb0*/  IMAD.SHL.U32 R0, R3, 0x200000, RZ ;  /* 0x0020000003007824 */ /* 0x000fca00078e00ff */
[----:B------:R-:W-:-:S07]  /*1fc0*/  LOP3.LUT R0, R5, R0, R6, 0xfe, !PT ;  /* 0x0000000005007212 */ /* 0x000fce00078efe06 */
.L_x_15204:
[----:B------:R-:W-:Y:S05]  /*1fd0*/  BSYNC B0 ;  /* 0x0000000000007941 */ /* 0x000fea0003800000 */
.L_x_15203:
[----:B------:R-:W-:-:S04]  /*1fe0*/  F2FP.BF16.F32.PACK_AB R0, RZ, R0 ;  /* 0x00000000ff00723e */ /* 0x000fc800000010ff */
[----:B------:R-:W-:Y:S01]  /*1ff0*/  PRMT R17, R0, 0x7610, R17 ;  /* 0x0000761000117816 */ /* 0x000fe20000000011 */
[----:B------:R-:W-:Y:S06]  /*2000*/  BRA `(.L_x_15184) ;  /* 0x0000000000b47947 */ /* 0x000fec0003800000 */
.L_x_15196:
        /* <DEDUP_REMOVED lines=14> */
.L_x_15210:
[----:B------:R-:W-:Y:S05]  /*20f0*/  BSYNC B0 ;  /* 0x0000000000007941 */ /* 0x000fea0003800000 */
.L_x_15209:
[----:B------:R-:W-:-:S04]  /*2100*/  F2FP.BF16.F32.PACK_AB R0, RZ, R0 ;  /* 0x00000000ff00723e */ /* 0x000fc800000010ff */
[----:B------:R-:W-:Y:S01]  /*2110*/  PRMT R17, R0, 0x7610, R17 ;  /* 0x0000761000117816 */ /* 0x000fe20000000011 */
[----:B------:R-:W-:Y:S06]  /*2120*/  BRA `(.L_x_15184) ;  /* 0x00000000006c7947 */ /* 0x000fec0003800000 */
.L_x_15183:
        /* <DEDUP_REMOVED lines=16> */
.L_x_15211:
[----:B------:R-:W-:Y:S01]  /*2230*/  PRMT R17, RZ, 0x7610, R17 ;  /* 0x00007610ff117816 */ /* 0x000fe20000000011 */
[----:B------:R-:W-:Y:S06]  /*2240*/  BRA `(.L_x_15184) ;  /* 0x0000000000247947 */ /* 0x000fec0003800000 */
.L_x_15208:
[----:B------:R-:W2:Y:S02]  /*2250*/  LDG.E.64 R4, desc[UR36][R4.64] ;  /* 0x0000002404047981 */ /* 0x000ea4000c1e1b00 */
[----:B--2---:R-:W0:Y:S02]  /*2260*/  I2F.U64 R0, R4 ;  /* 0x0000000400007312 */ /* 0x004e240000301000 */
[----:B0-----:R-:W-:-:S04]  /*2270*/  F2FP.BF16.F32.PACK_AB R0, RZ, R0 ;  /* 0x00000000ff00723e */ /* 0x001fc800000010ff */
[----:B------:R-:W-:Y:S01]  /*2280*/  PRMT R17, R0, 0x7610, R17 ;  /* 0x0000761000117816 */ /* 0x000fe20000000011 */
[----:B------:R-:W-:Y:S06]  /*2290*/  BRA `(.L_x_15184) ;  /* 0x0000000000107947 */ /* 0x000fec0003800000 */
.L_x_15207:
[----:B------:R-:W2:Y:S02]  /*22a0*/  LDG.E R4, desc[UR36][R4.64] ;  /* 0x0000002404047981 */ /* 0x000ea4000c1e1900 */
[----:B--2---:R-:W-:-:S04]  /*22b0*/  I2FP.F32.U32 R0, R4 ;  /* 0x0000000400007245 */ /* 0x004fc80000201000 */
[----:B------:R-:W-:-:S04]  /*22c0*/  F2FP.BF16.F32.PACK_AB R0, RZ, R0 ;  /* 0x00000000ff00723e */ /* 0x000fc800000010ff */
[----:B------:R-:W-:-:S07]  /*22d0*/  PRMT R17, R0, 0x7610, R17 ;  /* 0x0000761000117816 */ /* 0x000fce0000000011 */
.L_x_15184:
[----:B------:R-:W-:-:S07]  /*22e0*/  VIADD R23, R23, 0x80 ;  /* 0x0000008017177836 */ /* 0x000fce0000000000 */
.L_x_15178:
[----:B------:R-:W-:Y:S05]  /*22f0*/  BSYNC B6 ;  /* 0x0000000000067941 */ /* 0x000fea0003800000 */
.L_x_15177:
        /* <DEDUP_REMOVED lines=28> */
.L_x_15217:
[----:B------:R-:W2:Y:S02]  /*24c0*/  LDG.E.U8 R4, desc[UR36][R4.64] ;  /* 0x0000002404047981 */ /* 0x000ea4000c1e1100 */
[----:B--2---:R-:W-:-:S04]  /*24d0*/  I2FP.F32.U32 R0, R4 ;  /* 0x0000000400007245 */ /* 0x004fc80000201000 */
[----:B------:R-:W-:-:S04]  /*24e0*/  F2FP.BF16.F32.PACK_AB R0, RZ, R0 ;  /* 0x00000000ff00723e */ /* 0x000fc800000010ff */
[----:B------:R-:W-:Y:S01]  /*24f0*/  PRMT R24, R0, 0x7610, R24 ;  /* 0x0000761000187816 */ /* 0x000fe20000000018 */
[----:B------:R-:W-:Y:S06]  /*2500*/  BRA `(.L_x_15219) ;  /* 0x0000000c00c87947 */ /* 0x000fec0003800000 */
.L_x_15216:
        /* <DEDUP_REMOVED lines=11> */
.L_x_15221:
[----:B------:R-:W2:Y:S02]  /*25c0*/  LDG.E R4, desc[UR36][R4.64] ;  /* 0x0000002404047981 */ /* 0x000ea4000c1e1900 */
[----:B--2---:R-:W-:-:S04]  /*25d0*/  I2FP.F32.S32 R0, R4 ;  /* 0x0000000400007245 */ /* 0x004fc80000201400 */
[----:B------:R-:W-:-:S04]  /*25e0*/  F2FP.BF16.F32.PACK_AB R0, RZ, R0 ;  /* 0x00000000ff00723e */ /* 0x000fc800000010ff */
[----:B------:R-:W-:Y:S01]  /*25f0*/  PRMT R24, R0, 0x7610, R24 ;  /* 0x0000761000187816 */ /* 0x000fe20000000018 */
[----:B------:R-:W-:Y:S06]  /*2600*/  BRA `(.L_x_15219) ;  /* 0x0000000c00887947 */ /* 0x000fec0003800000 */
.L_x_15220:
[----:B------:R-:W2:Y:S02]  /*2610*/  LDG.E.U16 R4, desc[UR36][R4.64] ;  /* 0x0000002404047981 */ /* 0x000ea4000c1e1500 */
[----:B--2---:R-:W0:Y:S02]  /*2620*/  I2F.S16 R0, R4 ;  /* 0x0000000400007306 */ /* 0x004e240000101400 */
[----:B0-----:R-:W-:-:S04]  /*2630*/  F2FP.BF16.F32.PACK_AB R0, RZ, R0 ;  /* 0x00000000ff00723e */ /* 0x001fc800000010ff */
[----:B------:R-:W-:Y:S01]  /*2640*/  PRMT R24, R0, 0x7610, R24 ;  /* 0x0000761000187816 */ /* 0x000fe20000000018 */
[----:B------:R-:W-:Y:S06]  /*2650*/  BRA `(.L_x_15219) ;  /* 0x0000000c00747947 */ /* 0x000fec0003800000 */
.L_x_15215:
        /* <DEDUP_REMOVED lines=9> */
.L_x_15223:
[----:B------:R-:W2:Y:S02]  /*26f0*/  LDG.E.U16 R0, desc[UR36][R4.64] ;  /* 0x0000002404007981 */ /* 0x000ea4000c1e1500 */
[----:B--2---:R-:W-:-:S05]  /*2700*/  HADD2.F32 R0, -RZ, R0.H0_H0 ;  /* 0x20000000ff007230 */ /* 0x004fca0000004100 */
[----:B------:R-:W-:-:S04]  /*2710*/  F2FP.BF16.F32.PACK_AB R0, RZ, R0 ;  /* 0x00000000ff00723e */ /* 0x000fc800000010ff */
[----:B------:R-:W-:Y:S01]  /*2720*/  PRMT R24, R0, 0x7610, R24 ;  /* 0x0000761000187816 */ /* 0x000fe20000000018 */
[----:B------:R-:W-:Y:S06]  /*2730*/  BRA `(.L_x_15219) ;  /* 0x0000000c003c7947 */ /* 0x000fec0003800000 */
.L_x_15222:
        /* <DEDUP_REMOVED lines=9> */
.L_x_15225:
[----:B------:R-:W2:Y:S02]  /*27d0*/  LDG.E.U16 R4, desc[UR36][R4.64] ;  /* 0x0000002404047981 */ /* 0x000ea4000c1e1500 */
[----:B--2---:R-:W-:-:S05]  /*27e0*/  HADD2.F32 R0, -RZ, R4.H0_H0 ;  /* 0x20000004ff007230 */ /* 0x004fca0000004100 */
[----:B------:R-:W-:-:S04]  /*27f0*/  F2FP.BF16.F32.PACK_AB R0, RZ, R0 ;  /* 0x00000000ff00723e */ /* 0x000fc800000010ff */
[----:B------:R-:W-:Y:S01]  /*2800*/  PRMT R24, R0, 0x7610, R24 ;  /* 0x0000761000187816 */ /* 0x000fe20000000018 */
[----:B------:R-:W-:Y:S06]  /*2810*/  BRA `(.L_x_15219) ;  /* 0x0000000c00047947 */ /* 0x000fec0003800000 */
.L_x_15224:
        /* <DEDUP_REMOVED lines=9> */
.L_x_15214:
        /* <DEDUP_REMOVED lines=14> */
.L_x_15228:
        /* <DEDUP_REMOVED lines=9> */
.L_x_15227:
        /* <DEDUP_REMOVED lines=28> */
.L_x_15230:
        /* <DEDUP_REMOVED lines=15> */
.L_x_15229:
[----:B------:R0:W5:Y:S01]  /*2cd0*/  LDG.E.U16 R24, desc[UR36][R4.64] ;  /* 0x0000002404187981 */ /* 0x000162000c1e1500 */
[----:B------:R-:W-:Y:S05]  /*2ce0*/  BRA `(.L_x_15219) ;  /* 0x0000000400d07947 */ /* 0x000fea0003800000 */
.L_x_15226:
        /* <DEDUP_REMOVED lines=13> */
.L_x_15233:
        /* <DEDUP_REMOVED lines=21> */
.L_x_15237:
[----:B------:R-:W-:Y:S05]  /*2f10*/  BSYNC B1 ;  /* 0x0000000000017941 */ /* 0x000fea0003800000 */
.L_x_15236:
[----:B------:R-:W-:Y:S01]  /*2f20*/  LEA R5, R0, 0x3b800000, 0x17 ;  /* 0x3b80000000057811 */ /* 0x000fe200078eb8ff */
[----:B------:R-:W-:-:S05]  /*2f30*/  IMAD.SHL.U32 R0, R3, 0x100000, RZ ;  /* 0x0010000003007824 */ /* 0x000fca00078e00ff */
[----:B------:R-:W-:-:S07]  /*2f40*/  LOP3.LUT R0, R5, R0, R6, 0xfe, !PT ;  /* 0x0000000005007212 */ /* 0x000fce00078efe06 */
.L_x_15235:
[----:B------:R-:W-:Y:S05]  /*2f50*/  BSYNC B0 ;  /* 0x0000000000007941 */ /* 0x000fea0003800000 */
.L_x_15234:
[----:B------:R-:W-:-:S04]  /*2f60*/  F2FP.BF16.F32.PACK_AB R0, RZ, R0 ;  /* 0x00000000ff00723e */ /* 0x000fc800000010ff */
[----:B------:R-:W-:Y:S01]  /*2f70*/  PRMT R24, R0, 0x7610, R24 ;  /* 0x0000761000187816 */ /* 0x000fe20000000018 */
[----:B------:R-:W-:Y:S06]  /*2f80*/  BRA `(.L_x_15219) ;  /* 0x0000000400287947 */ /* 0x000fec0003800000 */
.L_x_15232:
        /* <DEDUP_REMOVED lines=21> */
.L_x_15241:
[----:B------:R-:W-:Y:S05]  /*30e0*/  BSYNC B1 ;  /* 0x0000000000017941 */ /* 0x000fea0003800000 */
.L_x_15240:
[----:B------:R-:W-:Y:S01]  /*30f0*/  LEA R5, R0, 0x37800000, 0x17 ;  /* 0x3780000000057811 */ /* 0x000fe200078eb8ff */
[----:B------:R-:W-:-:S05]  /*3100*/  IMAD.SHL.U32 R0, R3, 0x200000, RZ ;  /* 0x0020000003007824 */ /* 0x000fca00078e00ff */
[----:B------:R-:W-:-:S07]  /*3110*/  LOP3.LUT R0, R5, R0, R6, 0xfe, !PT ;  /* 0x0000000005007212 */ /* 0x000fce00078efe06 */
.L_x_15239:
[----:B------:R-:W-:Y:S05]  /*3120*/  BSYNC B0 ;  /* 0x0000000000007941 */ /* 0x000fea0003800000 */
.L_x_15238:
[----:B------:R-:W-:-:S04]  /*3130*/  F2FP.BF16.F32.PACK_AB R0, RZ, R0 ;  /* 0x00000000ff00723e */ /* 0x000fc800000010ff */
[----:B------:R-:W-:Y:S01]  /*3140*/  PRMT R24, R0, 0x7610, R24 ;  /* 0x0000761000187816 */ /* 0x000fe20000000018 */
[----:B------:R-:W-:Y:S06]  /*3150*/  BRA `(.L_x_15219) ;  /* 0x0000000000b47947 */ /* 0x000fec0003800000 */
.L_x_15231:
        /* <DEDUP_REMOVED lines=14> */
.L_x_15245:
[----:B------:R-:W-:Y:S05]  /*3240*/  BSYNC B0 ;  /* 0x0000000000007941 */ /* 0x000fea0003800000 */
.L_x_15244:
[----:B------:R-:W-:-:S04]  /*3250*/  F2FP.BF16.F32.PACK_AB R0, RZ, R0 ;  /* 0x00000000ff00723e */ /* 0x000fc800000010ff */
[----:B------:R-:W-:Y:S01]  /*3260*/  PRMT R24, R0, 0x7610, R24 ;  /* 0x0000761000187816 */ /* 0x000fe20000000018 */
[----:B------:R-:W-:Y:S06]  /*3270*/  BRA `(.L_x_15219) ;  /* 0x00000000006c7947 */ /* 0x000fec0003800000 */
.L_x_15218:
        /* <DEDUP_REMOVED lines=16> */
.L_x_15246:
[----:B------:R-:W-:Y:S01]  /*3380*/  PRMT R24, RZ, 0x7610, R24 ;  /* 0x00007610ff187816 */ /* 0x000fe20000000018 */
[----:B------:R-:W-:Y:S06]  /*3390*/  BRA `(.L_x_15219) ;  /* 0x0000000000247947 */ /* 0x000fec0003800000 */
.L_x_15243:
[----:B------:R-:W2:Y:S02]  /*33a0*/  LDG.E.64 R4, desc[UR36][R4.64] ;  /* 0x0000002404047981 */ /* 0x000ea4000c1e1b00 */
[----:B--2---:R-:W0:Y:S02]  /*33b0*/  I2F.U64 R0, R4 ;  /* 0x0000000400007312 */ /* 0x004e240000301000 */
[----:B0-----:R-:W-:-:S04]  /*33c0*/  F2FP.BF16.F32.PACK_AB R0, RZ, R0 ;  /* 0x00000000ff00723e */ /* 0x001fc800000010ff */
[----:B------:R-:W-:Y:S01]  /*33d0*/  PRMT R24, R0, 0x7610, R24 ;  /* 0x0000761000187816 */ /* 0x000fe20000000018 */
[----:B------:R-:W-:Y:S06]  /*33e0*/  BRA `(.L_x_15219) ;  /* 0x0000000000107947 */ /* 0x000fec0003800000 */
.L_x_15242:
[----:B------:R-:W2:Y:S02]  /*33f0*/  LDG.E R4, desc[UR36][R4.64] ;  /* 0x0000002404047981 */ /* 0x000ea4000c1e1900 */
[----:B--2---:R-:W-:-:S04]  /*3400*/  I2FP.F32.U32 R0, R4 ;  /* 0x0000000400007245 */ /* 0x004fc80000201000 */
[----:B------:R-:W-:-:S04]  /*3410*/  F2FP.BF16.F32.PACK_AB R0, RZ, R0 ;  /* 0x00000000ff00723e */ /* 0x000fc800000010ff */
[----:B------:R-:W-:-:S07]  /*3420*/  PRMT R24, R0, 0x7610, R24 ;  /* 0x0000761000187816 */ /* 0x000fce0000000018 */
.L_x_15219:
[----:B------:R-:W-:-:S07]  /*3430*/  VIADD R23, R23, 0x80 ;  /* 0x0000008017177836 */ /* 0x000fce0000000000 */
.L_x_15213:
[----:B------:R-:W-:Y:S05]  /*3440*/  BSYNC B6 ;  /* 0x0000000000067941 */ /* 0x000fea0003800000 */
.L_x_15212:
        /* <DEDUP_REMOVED lines=25> */
.L_x_15252:
[----:B------:R-:W2:Y:S02]  /*35e0*/  LDG.E.U8 R4, desc[UR36][R4.64] ;  /* 0x0000002404047981 */ /* 0x000ea4000c1e1100 */
[----:B--2---:R-:W-:-:S04]  /*35f0*/  I2FP.F32.U32 R0, R4 ;  /* 0x0000000400007245 */ /* 0x004fc80000201000 */
[----:B------:R-:W-:-:S04]  /*3600*/  F2FP.BF16.F32.PACK_AB R0, RZ, R0 ;  /* 0x00000000ff00723e */ /* 0x000fc800000010ff */
[----:B------:R-:W-:Y:S01]  /*3610*/  PRMT R18, R0, 0x7610, R18 ;  /* 0x0000761000127816 */ /* 0x000fe20000000012 */
[----:B------:R-:W-:Y:S06]  /*3620*/  BRA `(.L_x_15248) ;  /* 0x0000000c00c87947 */ /* 0x000fec0003800000 */
.L_x_15251:
        /* <DEDUP_REMOVED lines=11> */
.L_x_15255:
[----:B------:R-:W2:Y:S02]  /*36e0*/  LDG.E R4, desc[UR36][R4.64] ;  /* 0x0000002404047981 */ /* 0x000ea4000c1e1900 */
[----:B--2---:R-:W-:-:S04]  /*36f0*/  I2FP.F32.S32 R0, R4 ;  /* 0x0000000400007245 */ /* 0x004fc80000201400 */
[----:B------:R-:W-:-:S04]  /*3700*/  F2FP.BF16.F32.PACK_AB R0, RZ, R0 ;  /* 0x00000000ff00723e */ /* 0x000fc800000010ff */
[----:B------:R-:W-:Y:S01]  /*3710*/  PRMT R18, R0, 0x7610, R18 ;  /* 0x0000761000127816 */ /* 0x000fe20000000012 */
[----:B------:R-:W-:Y:S06]  /*3720*/  BRA `(.L_x_15248) ;  /* 0x0000000c00887947 */ /* 0x000fec0003800000 */
.L_x_15254:
[----:B------:R-:W2:Y:S02]  /*3730*/  LDG.E.U16 R4, desc[UR36][R4.64] ;  /* 0x0000002404047981 */ /* 0x000ea4000c1e1500 */
[----:B--2---:R-:W0:Y:S02]  /*3740*/  I2F.S16 R0, R4 ;  /* 0x0000000400007306 */ /* 0x004e240000101400 */
[----:B0-----:R-:W-:-:S04]  /*3750*/  F2FP.BF16.F32.PACK_AB R0, RZ, R0 ;  /* 0x00000000ff00723e */ /* 0x001fc800000010ff */
[----:B------:R-:W-:Y:S01]  /*3760*/  PRMT R18, R0, 0x7610, R18 ;  /* 0x0000761000127816 */ /* 0x000fe20000000012 */
[----:B------:R-:W-:Y:S06]  /*3770*/  BRA `(.L_x_15248) ;  /* 0x0000000c00747947 */ /* 0x000fec0003800000 */
.L_x_15250:
        /* <DEDUP_REMOVED lines=9> */
.L_x_15257:
[----:B------:R-:W2:Y:S02]  /*3810*/  LDG.E.U16 R0, desc[UR36][R4.64] ;  /* 0x0000002404007981 */ /* 0x000ea4000c1e1500 */
[----:B--2---:R-:W-:-:S05]  /*3820*/  HADD2.F32 R0, -RZ, R0.H0_H0 ;  /* 0x20000000ff007230 */ /* 0x004fca0000004100 */
[----:B------:R-:W-:-:S04]  /*3830*/  F2FP.BF16.F32.PACK_AB R0, RZ, R0 ;  /* 0x00000000ff00723e */ /* 0x000fc800000010ff */
[----:B------:R-:W-:Y:S01]  /*3840*/  PRMT R18, R0, 0x7610, R18 ;  /* 0x0000761000127816 */ /* 0x000fe20000000012 */
[----:B------:R-:W-:Y:S06]  /*3850*/  BRA `(.L_x_15248) ;  /* 0x0000000c003c7947 */ /* 0x000fec0003800000 */
.L_x_15256:
        /* <DEDUP_REMOVED lines=9> */
.L_x_15259:
[----:B------:R-:W2:Y:S02]  /*38f0*/  LDG.E.U16 R4, desc[UR36][R4.64] ;  /* 0x0000002404047981 */ /* 0x000ea4000c1e1500 */
[----:B--2---:R-:W-:-:S05]  /*3900*/  HADD2.F32 R0, -RZ, R4.H0_H0 ;  /* 0x20000004ff007230 */ /* 0x004fca0000004100 */
[----:B------:R-:W-:-:S04]  /*3910*/  F2FP.BF16.F32.PACK_AB R0, RZ, R0 ;  /* 0x00000000ff00723e */ /* 0x000fc800000010ff */
[----:B------:R-:W-:Y:S01]  /*3920*/  PRMT R18, R0, 0x7610, R18 ;  /* 0x0000761000127816 */ /* 0x000fe20000000012 */
[----:B------:R-:W-:Y:S06]  /*3930*/  BRA `(.L_x_15248) ;  /* 0x0000000c00047947 */ /* 0x000fec0003800000 */
.L_x_15258:
        /* <DEDUP_REMOVED lines=9> */
.L_x_15249:
        /* <DEDUP_REMOVED lines=14> */
.L_x_15262:
        /* <DEDUP_REMOVED lines=9> */
.L_x_15261:
        /* <DEDUP_REMOVED lines=28> */
.L_x_15264:
        /* <DEDUP_REMOVED lines=15> */
.L_x_15263:
[----:B------:R1:W5:Y:S01]  /*3df0*/  LDG.E.U16 R18, desc[UR36][R4.64] ;  /* 0x0000002404127981 */ /* 0x000362000c1e1500 */
[----:B------:R-:W-:Y:S05]  /*3e00*/  BRA `(.L_x_15248) ;  /* 0x0000000400d07947 */ /* 0x000fea0003800000 */
.L_x_15260:
        /* <DEDUP_REMOVED lines=13> */
.L_x_15267:
        /* <DEDUP_REMOVED lines=21> */
.L_x_15271:
[----:B------:R-:W-:Y:S05]  /*4030*/  BSYNC B1 ;  /* 0x0000000000017941 */ /* 0x000fea0003800000 */
.L_x_15270:
[----:B------:R-:W-:Y:S01]  /*4040*/  LEA R5, R0, 0x3b800000, 0x17 ;  /* 0x3b80000000057811 */ /* 0x000fe200078eb8ff */
[----:B------:R-:W-:-:S05]  /*4050*/  IMAD.SHL.U32 R0, R3, 0x100000, RZ ;  /* 0x0010000003007824 */ /* 0x000fca00078e00ff */
[----:B------:R-:W-:-:S07]  /*4060*/  LOP3.LUT R0, R5, R0, R6, 0xfe, !PT ;  /* 0x0000000005007212 */ /* 0x000fce00078efe06 */
.L_x_15269:
[----:B------:R-:W-:Y:S05]  /*4070*/  BSYNC B0 ;  /* 0x0000000000007941 */ /* 0x000fea0003800000 */
.L_x_15268:
[----:B------:R-:W-:-:S04]  /*4080*/  F2FP.BF16.F32.PACK_AB R0, RZ, R0 ;  /* 0x00000000ff00723e */ /* 0x000fc800000010ff */
[----:B------:R-:W-:Y:S01]  /*4090*/  PRMT R18, R0, 0x7610, R18 ;  /* 0x0000761000127816 */ /* 0x000fe20000000012 */
[----:B------:R-:W-:Y:S06]  /*40a0*/  BRA `(.L_x_15248) ;  /* 0x0000000400287947 */ /* 0x000fec0003800000 */
.L_x_15266:
        /* <DEDUP_REMOVED lines=21> */
.L_x_15275:
[----:B------:R-:W-:Y:S05]  /*4200*/  BSYNC B1 ;  /* 0x0000000000017941 */ /* 0x000fea0003800000 */
.L_x_15274:
[----:B------:R-:W-:Y:S01]  /*4210*/  LEA R5, R0, 0x37800000, 0x17 ;  /* 0x3780000000057811 */ /* 0x000fe200078eb8ff */
[----:B------:R-:W-:-:S05]  /*4220*/  IMAD.SHL.U32 R0, R3, 0x200000, RZ ;  /* 0x0020000003007824 */ /* 0x000fca00078e00ff */
[----:B------:R-:W-:-:S07]  /*4230*/  LOP3.LUT R0, R5, R0, R6, 0xfe, !PT ;  /* 0x0000000005007212 */ /* 0x000fce00078efe06 */
.L_x_15273:
[----:B------:R-:W-:Y:S05]  /*4240*/  BSYNC B0 ;  /* 0x0000000000007941 */ /* 0x000fea0003800000 */
.L_x_15272:
[----:B------:R-:W-:-:S04]  /*4250*/  F2FP.BF16.F32.PACK_AB R0, RZ, R0 ;  /* 0x00000000ff00723e */ /* 0x000fc800000010ff */
[----:B------:R-:W-:Y:S01]  /*4260*/  PRMT R18, R0, 0x7610, R18 ;  /* 0x0000761000127816 */ /* 0x000fe20000000012 */
[----:B------:R-:W-:Y:S06]  /*4270*/  BRA `(.L_x_15248) ;  /* 0x0000000000b47947 */ /* 0x000fec0003800000 */
.L_x_15265:
        /* <DEDUP_REMOVED lines=14> */
.L_x_15279:
[----:B------:R-:W-:Y:S05]  /*4360*/  BSYNC B0 ;  /* 0x0000000000007941 */ /* 0x000fea0003800000 */
.L_x_15278:
[----:B------:R-:W-:-:S04]  /*4370*/  F2FP.BF16.F32.PACK_AB R0, RZ, R0 ;  /* 0x00000000ff00723e */ /* 0x000fc800000010ff */
[----:B------:R-:W-:Y:S01]  /*4380*/  PRMT R18, R0, 0x7610, R18 ;  /* 0x0000761000127816 */ /* 0x000fe20000000012 */
[----:B------:R-:W-:Y:S06]  /*4390*/  BRA `(.L_x_15248) ;  /* 0x00000000006c7947 */ /* 0x000fec0003800000 */
.L_x_15253:
        /* <DEDUP_REMOVED lines=16> */
.L_x_15280:
[----:B------:R-:W-:Y:S01]  /*44a0*/  PRMT R18, RZ, 0x7610, R18 ;  /* 0x00007610ff127816 */ /* 0x000fe20000000012 */
[----:B------:R-:W-:Y:S06]  /*44b0*/  BRA `(.L_x_15248) ;  /* 0x0000000000247947 */ /* 0x000fec0003800000 */
.L_x_15277:
[----:B------:R-:W2:Y:S02]  /*44c0*/  LDG.E.64 R4, desc[UR36][R4.64] ;  /* 0x0000002404047981 */ /* 0x000ea4000c1e1b00 */
[----:B--2---:R-:W0:Y:S02]  /*44d0*/  I2F.U64 R0, R4 ;  /* 0x0000000400007312 */ /* 0x004e240000301000 */
[----:B0-----:R-:W-:-:S04]  /*44e0*/  F2FP.BF16.F32.PACK_AB R0, RZ, R0 ;  /* 0x00000000ff00723e */ /* 0x001fc800000010ff */
[----:B------:R-:W-:Y:S01]  /*44f0*/  PRMT R18, R0, 0x7610, R18 ;  /* 0x0000761000127816 */ /* 0x000fe20000000012 */
[----:B------:R-:W-:Y:S06]  /*4500*/  BRA `(.L_x_15248) ;  /* 0x0000000000107947 */ /* 0x000fec0003800000 */
.L_x_15276:
[----:B------:R-:W2:Y:S02]  /*4510*/  LDG.E R4, desc[UR36][R4.64] ;  /* 0x0000002404047981 */ /* 0x000ea4000c1e1900 */
[----:B--2---:R-:W-:-:S04]  /*4520*/  I2FP.F32.U32 R0, R4 ;  /* 0x0000000400007245 */ /* 0x004fc80000201000 */
[----:B------:R-:W-:-:S04]  /*4530*/  F2FP.BF16.F32.PACK_AB R0, RZ, R0 ;  /* 0x00000000ff00723e */ /* 0x000fc800000010ff */
[----:B------:R-:W-:-:S07]  /*4540*/  PRMT R18, R0, 0x7610, R18 ;  /* 0x0000761000127816 */ /* 0x000fce0000000012 */
.L_x_15248:
[----:B------:R-:W-:Y:S05]  /*4550*/  BSYNC B6 ;  /* 0x0000000000067941 */ /* 0x000fea0003800000 */
.L_x_15247:
[----:B------:R-:W2:Y:S01]  /*4560*/  S2R R25, SR_TID.X ;  /* 0x0000000000197919 */ /* 0x000ea20000002100 */
[----:B------:R-:W-:Y:S01]  /*4570*/  BSSY B6, `(.L_x_15281) ;  /* 0x000012b000067945 */ /* 0x000fe20003800000 */
[C---:B--2---:R-:W-:Y:S01]  /*4580*/  ISETP.GE.AND P3, PT, R25.reuse, R16, PT ;  /* 0x000000101900720c */ /* 0x044fe20003f66270 */
[C---:B------:R-:W-:Y:S02]  /*4590*/  VIADD R7, R25.reuse, 0x100 ;  /* 0x0000010019077836 */ /* 0x040fe40000000000 */
[----:B------:R-:W-:-:S03]  /*45a0*/  VIADD R23, R25, 0x80 ;  /* 0x0000008019177836 */ /* 0x000fc60000000000 */
[-C--:B------:R-:W-:Y:S01]  /*45b0*/  ISETP.GE.AND P1, PT, R7, R16.reuse, PT ;  /* 0x000000100700720c */ /* 0x080fe20003f26270 */
[----:B------:R-:W-:Y:S01]  /*45c0*/  VIADD R7, R25, 0x180 ;  /* 0x0000018019077836 */ /* 0x000fe20000000000 */
[----:B------:R-:W-:-:S04]  /*45d0*/  ISETP.GE.AND P0, PT, R23, R16, PT ;  /* 0x000000101700720c */ /* 0x000fc80003f06270 */
[----:B------:R-:W-:Y:S01]  /*45e0*/  ISETP.GE.AND P2, PT, R7, R16, PT ;  /* 0x000000100700720c */ /* 0x000fe20003f46270 */
[----:B-----5:R-:W-:-:S04]  /*45f0*/  @!P3 IMAD.U32 R0, R19, 0x10000, RZ ;  /* 0x000100001300b824 */ /* 0x020fc800078e00ff */
[----:B01----:R-:W0:Y:S02]  /*4600*/  @!P3 FRND.TRUNC R5, R0 ;  /* 0x000000000005b307 */ /* 0x003e24000020d000 */
[----:B------:R-:W-:-:S06]  /*4610*/  @!P1 IMAD.U32 R24, R24, 0x10000, RZ ;  /* 0x0001000018189824 */ /* 0x000fcc00078e00ff */
[----:B------:R-:W-:Y:S01]  /*4620*/  @!P2 IMAD.U32 R4, R18, 0x10000, RZ ;  /* 0x000100001204a824 */ /* 0x000fe200078e00ff */
[----:B------:R-:W1:Y:S01]  /*4630*/  @!P1 FRND.TRUNC R9, R24 ;  /* 0x0000001800099307 */ /* 0x000e62000020d000 */
[----:B------:R-:W2:Y:S01]  /*4640*/  LDC.U8 R18, c[0x0][0x234] ;  /* 0x00008d00ff127b82 */ /* 0x000ea20000000000 */
[----:B0-----:R-:W-:Y:S01]  /*4650*/  @!P3 FADD.FTZ R5, R0, -R5 ;  /* 0x800000050005b221 */ /* 0x001fe20000010000 */
[----:B------:R-:W-:-:S05]  /*4660*/  @!P0 IMAD.U32 R0, R17, 0x10000, RZ ;  /* 0x0001000011008824 */ /* 0x000fca00078e00ff */
[----:B------:R-:W0:Y:S01]  /*4670*/  @!P2 FRND.TRUNC R11, R4 ;  /* 0x00000004000ba307 */ /* 0x000e22000020d000 */
[----:B-1----:R-:W-:-:S07]  /*4680*/  @!P1 FADD.FTZ R9, R24, -R9 ;  /* 0x8000000918099221 */ /* 0x002fce0000010000 */
[----:B------:R-:W1:Y:S01]  /*4690*/  @!P0 FRND.TRUNC R7, R0 ;  /* 0x0000000000078307 */ /* 0x000e62000020d000 */
[----:B0-----:R-:W-:-:S07]  /*46a0*/  @!P2 FADD.FTZ R11, R4, -R11 ;  /* 0x8000000b040ba221 */ /* 0x001fce0000010000 */
[----:B------:R0:W3:Y:S01]  /*46b0*/  @!P3 F2F.BF16.F32 R3, R5 ;  /* 0x000000050003b304 */ /* 0x0000e20000202000 */
[----:B-1----:R-:W-:-:S07]  /*46c0*/  @!P0 FADD.FTZ R7, R0, -R7 ;  /* 0x8000000700078221 */ /* 0x002fce0000010000 */
[----:B------:R0:W1:Y:S08]  /*46d0*/  @!P1 F2F.BF16.F32 R17, R9 ;  /* 0x0000000900119304 */ /* 0x0000700000202000 */
[----:B------:R0:W4:Y:S08]  /*46e0*/  @!P2 F2F.BF16.F32 R19, R11 ;  /* 0x0000000b0013a304 */ /* 0x0001300000202000 */
[----:B------:R0:W0:Y:S01]  /*46f0*/  @!P0 F2F.BF16.F32 R22, R7 ;  /* 0x0000000700168304 */ /* 0x0000220000202000 */
[----:B-123--:R-:W-:Y:S05]  /*4700*/  @P3 BRA `(.L_x_15282) ;  /* 0x0000001000443947 */ /* 0x00efea0003800000 */
        /* <DEDUP_REMOVED lines=23> */
.L_x_15286:
[----:B------:R-:W-:Y:S02]  /*4880*/  IMAD.U32 R5, R3, 0x10000, RZ ;  /* 0x0001000003057824 */ /* 0x000fe400078e00ff */
[----:B------:R-:W-:-:S04]  /*4890*/  IMAD.MOV.U32 R25, RZ, RZ, R23 ;  /* 0x000000ffff197224 */ /* 0x000fc800078e0017 */
[----:B------:R-:W0:Y:S02]  /*48a0*/  F2I.S64.TRUNC R4, R5 ;  /* 0x0000000500047311 */ /* 0x000e24000020d900 */
[----:B0-----:R0:W-:Y:S01]  /*48b0*/  STG.E.U8 desc[UR36][R8.64], R4 ;  /* 0x0000000408007986 */ /* 0x0011e2000c101124 */
[----:B------:R-:W-:Y:S05]  /*48c0*/  BRA `(.L_x_15282) ;  /* 0x0000000c00d47947 */ /* 0x000fea0003800000 */
.L_x_15285:
        /* <DEDUP_REMOVED lines=11> */
.L_x_15289:
[----:B------:R-:W-:Y:S02]  /*4980*/  IMAD.U32 R3, R3, 0x10000, RZ ;  /* 0x0001000003037824 */ /* 0x000fe400078e00ff */
[----:B------:R-:W-:-:S04]  /*4990*/  IMAD.MOV.U32 R25, RZ, RZ, R23 ;  /* 0x000000ffff197224 */ /* 0x000fc800078e0017 */
[----:B------:R-:W0:Y:S02]  /*49a0*/  F2I.FTZ.TRUNC.NTZ R3, R3 ;  /* 0x0000000300037305 */ /* 0x000e24000021f100 */
[----:B0-----:R0:W-:Y:S01]  /*49b0*/  STG.E desc[UR36][R8.64], R3 ;  /* 0x0000000308007986 */ /* 0x0011e2000c101924 */
[----:B------:R-:W-:Y:S05]  /*49c0*/  BRA `(.L_x_15282) ;  /* 0x0000000c00947947 */ /* 0x000fea0003800000 */
.L_x_15288:
[----:B------:R-:W-:Y:S02]  /*49d0*/  IMAD.U32 R3, R3, 0x10000, RZ ;  /* 0x0001000003037824 */ /* 0x000fe400078e00ff */
[----:B------:R-:W-:-:S04]  /*49e0*/  IMAD.MOV.U32 R25, RZ, RZ, R23 ;  /* 0x000000ffff197224 */ /* 0x000fc800078e0017 */
[----:B------:R-:W0:Y:S02]  /*49f0*/  F2I.FTZ.TRUNC.NTZ R3, R3 ;  /* 0x0000000300037305 */ /* 0x000e24000021f100 */
[----:B0-----:R0:W-:Y:S01]  /*4a00*/  STG.E.U16 desc[UR36][R8.64], R3 ;  /* 0x0000000308007986 */ /* 0x0011e2000c101524 */
[----:B------:R-:W-:Y:S05]  /*4a10*/  BRA `(.L_x_15282) ;  /* 0x0000000c00807947 */ /* 0x000fea0003800000 */
.L_x_15284:
        /* <DEDUP_REMOVED lines=10> */
.L_x_15291:
[----:B------:R-:W-:Y:S02]  /*4ac0*/  IMAD.U32 R0, R3, 0x10000, RZ ;  /* 0x0001000003007824 */ /* 0x000fe400078e00ff */
[----:B------:R-:W-:-:S03]  /*4ad0*/  IMAD.MOV.U32 R25, RZ, RZ, R23 ;  /* 0x000000ffff197224 */ /* 0x000fc600078e0017 */
[----:B------:R-:W-:-:S05]  /*4ae0*/  F2FP.F16.F32.PACK_AB R0, RZ, R0 ;  /* 0x00000000ff00723e */ /* 0x000fca00000000ff */
[----:B------:R0:W-:Y:S01]  /*4af0*/  STG.E.U16 desc[UR36][R8.64], R0 ;  /* 0x0000000008007986 */ /* 0x0001e2000c101524 */
[----:B------:R-:W-:Y:S05]  /*4b00*/  BRA `(.L_x_15282) ;  /* 0x0000000c00447947 */ /* 0x000fea0003800000 */
.L_x_15290:
        /* <DEDUP_REMOVED lines=11> */
.L_x_15293:
[----:B------:R-:W-:Y:S02]  /*4bc0*/  IMAD.U32 R3, R3, 0x10000, RZ ;  /* 0x0001000003037824 */ /* 0x000fe400078e00ff */
[----:B------:R-:W-:-:S03]  /*4bd0*/  IMAD.MOV.U32 R25, RZ, RZ, R23 ;  /* 0x000000ffff197224 */ /* 0x000fc600078e0017 */
[----:B------:R-:W-:-:S04]  /*4be0*/  F2FP.F16.F32.PACK_AB R3, RZ, R3 ;  /* 0x00000003ff03723e */ /* 0x000fc800000000ff */
[----:B------:R-:W-:-:S05]  /*4bf0*/  PRMT R3, R3, 0x5410, RZ ;  /* 0x0000541003037816 */ /* 0x000fca00000000ff */
[----:B------:R0:W-:Y:S01]  /*4c00*/  STG.E desc[UR36][R8.64], R3 ;  /* 0x0000000308007986 */ /* 0x0001e2000c101924 */
[----:B------:R-:W-:Y:S05]  /*4c10*/  BRA `(.L_x_15282) ;  /* 0x0000000c00007947 */ /* 0x000fea0003800000 */
.L_x_15292:
[----:B------:R-:W-:Y:S02]  /*4c20*/  IMAD.U32 R4, R3, 0x10000, RZ ;  /* 0x0001000003047824 */ /* 0x000fe400078e00ff */
[----:B------:R-:W-:Y:S02]  /*4c30*/  IMAD.MOV.U32 R25, RZ, RZ, R23 ;  /* 0x000000ffff197224 */ /* 0x000fe400078e0017 */
[----:B------:R-:W-:-:S06]  /*4c40*/  FMUL.FTZ R4, R4, 1 ;  /* 0x3f80000004047820 */ /* 0x000fcc0000410000 */
[----:B------:R-:W0:Y:S02]  /*4c50*/  F2F.F64.F32 R4, R4 ;  /* 0x0000000400047310 */ /* 0x000e240000201800 */
[----:B0-----:R0:W-:Y:S01]  /*4c60*/  STG.E.64 desc[UR36][R8.64], R4 ;  /* 0x0000000408007986 */ /* 0x0011e2000c101b24 */
[----:B------:R-:W-:Y:S05]  /*4c70*/  BRA `(.L_x_15282) ;  /* 0x0000000800e87947 */ /* 0x000fea0003800000 */
.L_x_15283:
        /* <DEDUP_REMOVED lines=14> */
.L_x_15296:
[----:B------:R-:W-:Y:S01]  /*4d60*/  IMAD.U32 R3, R3, 0x10000, RZ ;  /* 0x0001000003037824 */ /* 0x000fe200078e00ff */
[----:B------:R-:W-:Y:S01]  /*4d70*/  CS2R R6, SRZ ;  /* 0x0000000000067805 */ /* 0x000fe2000001ff00 */
[----:B------:R-:W-:Y:S02]  /*4d80*/  IMAD.MOV.U32 R25, RZ, RZ, R23 ;  /* 0x000000ffff197224 */ /* 0x000fe400078e0017 */
[----:B------:R-:W-:-:S04]  /*4d90*/  FMUL.FTZ R3, R3, 1 ;  /* 0x3f80000003037820 */ /* 0x000fc80000410000 */
[----:B------:R-:W0:Y:S02]  /*4da0*/  F2F.F64.F32 R4, R3 ;  /* 0x0000000300047310 */ /* 0x000e240000201800 */
[----:B0-----:R0:W-:Y:S01]  /*4db0*/  STG.E.128 desc[UR36][R8.64], R4 ;  /* 0x0000000408007986 */ /* 0x0011e2000c101d24 */
[----:B------:R-:W-:Y:S05]  /*4dc0*/  BRA `(.L_x_15282) ;  /* 0x0000000800947947 */ /* 0x000fea0003800000 */
.L_x_15295:
        /* <DEDUP_REMOVED lines=21> */
.L_x_15300:
[----:B------:R-:W-:Y:S05]  /*4f20*/  BSYNC B0 ;  /* 0x0000000000007941 */ /* 0x000fea0003800000 */
.L_x_15299:
[----:B------:R-:W-:Y:S01]  /*4f30*/  LOP3.LUT R5, R0, R5, RZ, 0xfc, !PT ;  /* 0x0000000500057212 */ /* 0x000fe200078efcff */
[----:B------:R-:W-:-:S04]  /*4f40*/  IMAD.MOV.U32 R25, RZ, RZ, R23 ;  /* 0x000000ffff197224 */ /* 0x000fc800078e0017 */
[----:B------:R0:W-:Y:S01]  /*4f50*/  STG.E.U8 desc[UR36][R8.64], R5 ;  /* 0x0000000508007986 */ /* 0x0001e2000c101124 */
[----:B------:R-:W-:Y:S05]  /*4f60*/  BRA `(.L_x_15282) ;  /* 0x00000008002c7947 */ /* 0x000fea0003800000 */
.L_x_15298:
        /* <DEDUP_REMOVED lines=13> */
.L_x_15302:
[----:B------:R-:W-:Y:S01]  /*5040*/  IMAD.MOV.U32 R0, RZ, RZ, 0x7f ;  /* 0x0000007fff007424 */ /* 0x000fe200078e00ff */
[----:B------:R-:W-:-:S04]  /*5050*/  ISETP.GT.U32.AND P0, PT, R3, 0x7f800000, PT ;  /* 0x7f8000000300780c */ /* 0x000fc80003f04070 */
[----:B------:R-:W-:-:S09]  /*5060*/  SEL R0, R0, 0x7c, P0 ;  /* 0x0000007c00007807 */ /* 0x000fd20000000000 */
.L_x_15303:
[----:B------:R-:W-:Y:S05]  /*5070*/  BSYNC B0 ;  /* 0x0000000000007941 */ /* 0x000fea0003800000 */
.L_x_15301:
[----:B------:R-:W-:Y:S01]  /*5080*/  LOP3.LUT R3, R5, 0x80000000, RZ, 0xc0, !PT ;  /* 0x8000000005037812 */ /* 0x000fe200078ec0ff */
[----:B------:R-:W-:-:S03]  /*5090*/  IMAD.MOV.U32 R25, RZ, RZ, R23 ;  /* 0x000000ffff197224 */ /* 0x000fc600078e0017 */
[----:B------:R-:W-:-:S04]  /*50a0*/  SHF.R.U32.HI R3, RZ, 0x18, R3 ;  /* 0x00000018ff037819 */ /* 0x000fc80000011603 */
[----:B------:R-:W-:-:S05]  /*50b0*/  LOP3.LUT R3, R0, R3, RZ, 0xfc, !PT ;  /* 0x0000000300037212 */ /* 0x000fca00078efcff */
[----:B------:R0:W-:Y:S01]  /*50c0*/  STG.E.U8 desc[UR36][R8.64], R3 ;  /* 0x0000000308007986 */ /* 0x0001e2000c101124 */
[----:B------:R-:W-:Y:S05]  /*50d0*/  BRA `(.L_x_15282) ;  /* 0x0000000400d07947 */ /* 0x000fea0003800000 */
.L_x_15297:
[----:B------:R0:W-:Y:S01]  /*50e0*/  STG.E.U16 desc[UR36][R8.64], R3 ;  /* 0x0000000308007986 */ /* 0x0001e2000c101524 */
[----:B------:R-:W-:Y:S01]  /*50f0*/  IMAD.MOV.U32 R25, RZ, RZ, R23 ;  /* 0x000000ffff197224 */ /* 0x000fe200078e0017 */
[----:B------:R-:W-:Y:S06]  /*5100*/  BRA `(.L_x_15282) ;  /* 0x0000000400c47947 */ /* 0x000fec0003800000 */
.L_x_15294:
        /* <DEDUP_REMOVED lines=13> */
.L_x_15306:
        /* <DEDUP_REMOVED lines=17> */
.L_x_15309:
[----:B------:R-:W-:-:S04]  /*52f0*/  LOP3.LUT R3, R5, 0x80000000, RZ, 0xc0, !PT ;  /* 0x8000000005037812 */ /* 0x000fc800078ec0ff */
[----:B------:R-:W-:-:S04]  /*5300*/  SHF.R.U32.HI R3, RZ, 0x18, R3 ;  /* 0x00000018ff037819 */ /* 0x000fc80000011603 */
[----:B------:R-:W-:-:S04]  /*5310*/  LOP3.LUT R0, R0, R3, RZ, 0xfc, !PT ;  /* 0x0000000300007212 */ /* 0x000fc800078efcff */
[----:B------:R-:W-:-:S07]  /*5320*/  PRMT R4, R0, 0x7610, R4 ;  /* 0x0000761000047816 */ /* 0x000fce0000000004 */
.L_x_15308:
[----:B------:R-:W-:Y:S05]  /*5330*/  BSYNC B0 ;  /* 0x0000000000007941 */ /* 0x000fea0003800000 */
.L_x_15307:
[----:B------:R0:W-:Y:S01]  /*5340*/  STG.E.U8 desc[UR36][R8.64], R4 ;  /* 0x0000000408007986 */ /* 0x0001e2000c101124 */
[----:B------:R-:W-:Y:S01]  /*5350*/  IMAD.MOV.U32 R25, RZ, RZ, R23 ;  /* 0x000000ffff197224 */ /* 0x000fe200078e0017 */
[----:B------:R-:W-:Y:S06]  /*5360*/  BRA `(.L_x_15282) ;  /* 0x00000004002c7947 */ /* 0x000fec0003800000 */
.L_x_15305:
        /* <DEDUP_REMOVED lines=17> */
.L_x_15312:
[----:B------:R-:W-:-:S04]  /*5480*/  LOP3.LUT R3, R5, 0x80000000, RZ, 0xc0, !PT ;  /* 0x8000000005037812 */ /* 0x000fc800078ec0ff */
[----:B------:R-:W-:-:S04]  /*5490*/  SHF.R.U32.HI R3, RZ, 0x18, R3 ;  /* 0x00000018ff037819 */ /* 0x000fc80000011603 */
[----:B------:R-:W-:-:S04]  /*54a0*/  LOP3.LUT R0, R0, R3, RZ, 0xfc, !PT ;  /* 0x0000000300007212 */ /* 0x000fc800078efcff */
[----:B------:R-:W-:-:S07]  /*54b0*/  PRMT R4, R0, 0x7610, R4 ;  /* 0x0000761000047816 */ /* 0x000fce0000000004 */
.L_x_15311:
[----:B------:R-:W-:Y:S05]  /*54c0*/  BSYNC B0 ;  /* 0x0000000000007941 */ /* 0x000fea0003800000 */
.L_x_15310:
[----:B------:R0:W-:Y:S01]  /*54d0*/  STG.E.U8 desc[UR36][R8.64], R4 ;  /* 0x0000000408007986 */ /* 0x0001e2000c101124 */
[----:B------:R-:W-:Y:S01]  /*54e0*/  IMAD.MOV.U32 R25, RZ, RZ, R23 ;  /* 0x000000ffff197224 */ /* 0x000fe200078e0017 */
[----:B------:R-:W-:Y:S06]  /*54f0*/  BRA `(.L_x_15282) ;  /* 0x0000000000c87947 */ /* 0x000fec0003800000 */
.L_x_15304:
        /* <DEDUP_REMOVED lines=23> */
.L_x_15287:
        /* <DEDUP_REMOVED lines=15> */
[----:B0---4-:R-:W-:Y:S05]  /*5760*/  CALL.ABS.NOINC R14 ;  /* 0x000000000e007343 */ /* 0x011fea0003c00000 */
.L_x_15315:
[----:B------:R-:W-:Y:S01]  /*5770*/  IMAD.MOV.U32 R25, RZ, RZ, R23 ;  /* 0x000000ffff197224 */ /* 0x000fe200078e0017 */
[----:B------:R-:W-:Y:S06]  /*5780*/  BRA `(.L_x_15282) ;  /* 0x0000000000247947 */ /* 0x000fec0003800000 */
.L_x_15314:
[----:B------:R-:W-:Y:S02]  /*5790*/  IMAD.U32 R4, R3, 0x10000, RZ ;  /* 0x0001000003047824 */ /* 0x000fe400078e00ff */
[----:B------:R-:W-:-:S04]  /*57a0*/  IMAD.MOV.U32 R25, RZ, RZ, R23 ;  /* 0x000000ffff197224 */ /* 0x000fc800078e0017 */
[----:B------:R-:W0:Y:S02]  /*57b0*/  F2I.U64.TRUNC R4, R4 ;  /* 0x0000000400047311 */ /* 0x000e24000020d800 */
[----:B0-----:R3:W-:Y:S01]  /*57c0*/  STG.E.64 desc[UR36][R8.64], R4 ;  /* 0x0000000408007986 */ /* 0x0017e2000c101b24 */
[----:B------:R-:W-:Y:S05]  /*57d0*/  BRA `(.L_x_15282) ;  /* 0x0000000000107947 */ /* 0x000fea0003800000 */
.L_x_15313:
[----:B------:R-:W-:Y:S02]  /*57e0*/  IMAD.U32 R3, R3, 0x10000, RZ ;  /* 0x0001000003037824 */ /* 0x000fe400078e00ff */
[----:B------:R-:W-:-:S04]  /*57f0*/  IMAD.MOV.U32 R25, RZ, RZ, R23 ;  /* 0x000000ffff197224 */ /* 0x000fc800078e0017 */
[----:B------:R-:W0:Y:S02]  /*5800*/  F2I.FTZ.U32.TRUNC.NTZ R3, R3 ;  /* 0x0000000300037305 */ /* 0x000e24000021f000 */
[----:B0-----:R1:W-:Y:S02]  /*5810*/  STG.E desc[UR36][R8.64], R3 ;  /* 0x0000000308007986 */ /* 0x0013e4000c101924 */
.L_x_15282:
[----:B------:R-:W-:Y:S05]  /*5820*/  BSYNC B6 ;  /* 0x0000000000067941 */ /* 0x000fea0003800000 */
.L_x_15281:
[----:B------:R-:W-:Y:S01]  /*5830*/  ISETP.GE.AND P0, PT, R25, R16, PT ;  /* 0x000000101900720c */ /* 0x000fe20003f06270 */
[----:B------:R-:W-:-:S12]  /*5840*/  BSSY B6, `(.L_x_15316) ;  /* 0x00001fc000067945 */ /* 0x000fd80003800000 */
[----:B------:R-:W-:Y:S05]  /*5850*/  @P0 BRA `(.L_x_15317) ;  /* 0x0000001c00e80947 */ /* 0x000fea0003800000 */
[----:B0123--:R-:W0:Y:S01]  /*5860*/  LDC.64 R8, c[0x0][0x218] ;  /* 0x00008600ff087b82 */ /* 0x00fe220000000a00 */
        /* <DEDUP_REMOVED lines=21> */
.L_x_15321:
[----:B------:R-:W-:-:S06]  /*59c0*/  IMAD.U32 R5, R22, 0x10000, RZ ;  /* 0x0001000016057824 */ /* 0x000fcc00078e00ff */
[----:B------:R-:W0:Y:S02]  /*59d0*/  F2I.S64.TRUNC R4, R5 ;  /* 0x0000000500047311 */ /* 0x000e24000020d900 */
[----:B0-----:R0:W-:Y:S01]  /*59e0*/  STG.E.U8 desc[UR36][R8.64], R4 ;  /* 0x0000000408007986 */ /* 0x0011e2000c101124 */
[----:B------:R-:W-:Y:S05]  /*59f0*/  BRA `(.L_x_15323) ;  /* 0x0000000c00847947 */ /* 0x000fea0003800000 */
.L_x_15320:
        /* <DEDUP_REMOVED lines=10> */
.L_x_15325:
[----:B------:R-:W-:-:S04]  /*5aa0*/  IMAD.U32 R22, R22, 0x10000, RZ ;  /* 0x0001000016167824 */ /* 0x000fc800078e00ff */
[----:B------:R-:W0:Y:S02]  /*5ab0*/  F2I.FTZ.TRUNC.NTZ R3, R22 ;  /* 0x0000001600037305 */ /* 0x000e24000021f100 */
[----:B0-----:R0:W-:Y:S01]  /*5ac0*/  STG.E desc[UR36][R8.64], R3 ;  /* 0x0000000308007986 */ /* 0x0011e2000c101924 */
[----:B------:R-:W-:Y:S05]  /*5ad0*/  BRA `(.L_x_15323) ;  /* 0x0000000c004c7947 */ /* 0x000fea0003800000 */
.L_x_15324:
[----:B------:R-:W-:-:S04]  /*5ae0*/  IMAD.U32 R22, R22, 0x10000, RZ ;  /* 0x0001000016167824 */ /* 0x000fc800078e00ff */
[----:B------:R-:W0:Y:S02]  /*5af0*/  F2I.FTZ.TRUNC.NTZ R3, R22 ;  /* 0x0000001600037305 */ /* 0x000e24000021f100 */
[----:B0-----:R0:W-:Y:S01]  /*5b00*/  STG.E.U16 desc[UR36][R8.64], R3 ;  /* 0x0000000308007986 */ /* 0x0011e2000c101524 */
[----:B------:R-:W-:Y:S05]  /*5b10*/  BRA `(.L_x_15323) ;  /* 0x0000000c003c7947 */ /* 0x000fea0003800000 */
.L_x_15319:
        /* <DEDUP_REMOVED lines=9> */
.L_x_15327:
[----:B------:R-:W-:-:S05]  /*5bb0*/  IMAD.U32 R0, R22, 0x10000, RZ ;  /* 0x0001000016007824 */ /* 0x000fca00078e00ff */
[----:B------:R-:W-:-:S05]  /*5bc0*/  F2FP.F16.F32.PACK_AB R0, RZ, R0 ;  /* 0x00000000ff00723e */ /* 0x000fca00000000ff */
[----:B------:R0:W-:Y:S01]  /*5bd0*/  STG.E.U16 desc[UR36][R8.64], R0 ;  /* 0x0000000008007986 */ /* 0x0001e2000c101524 */
[----:B------:R-:W-:Y:S05]  /*5be0*/  BRA `(.L_x_15323) ;  /* 0x0000000c00087947 */ /* 0x000fea0003800000 */
.L_x_15326:
        /* <DEDUP_REMOVED lines=10> */
.L_x_15329:
[----:B------:R-:W-:-:S05]  /*5c90*/  IMAD.U32 R22, R22, 0x10000, RZ ;  /* 0x0001000016167824 */ /* 0x000fca00078e00ff */
[----:B------:R-:W-:-:S04]  /*5ca0*/  F2FP.F16.F32.PACK_AB R3, RZ, R22 ;  /* 0x00000016ff03723e */ /* 0x000fc800000000ff */
[----:B------:R-:W-:-:S05]  /*5cb0*/  PRMT R3, R3, 0x5410, RZ ;  /* 0x0000541003037816 */ /* 0x000fca00000000ff */
[----:B------:R0:W-:Y:S01]  /*5cc0*/  STG.E desc[UR36][R8.64], R3 ;  /* 0x0000000308007986 */ /* 0x0001e2000c101924 */
[----:B------:R-:W-:Y:S05]  /*5cd0*/  BRA `(.L_x_15323) ;  /* 0x0000000800cc7947 */ /* 0x000fea0003800000 */
.L_x_15328:
[----:B------:R-:W-:-:S04]  /*5ce0*/  IMAD.U32 R4, R22, 0x10000, RZ ;  /* 0x0001000016047824 */ /* 0x000fc800078e00ff */
[----:B------:R-:W-:-:S06]  /*5cf0*/  FMUL.FTZ R4, R4, 1 ;  /* 0x3f80000004047820 */ /* 0x000fcc0000410000 */
[----:B------:R-:W0:Y:S02]  /*5d00*/  F2F.F64.F32 R4, R4 ;  /* 0x0000000400047310 */ /* 0x000e240000201800 */
[----:B0-----:R0:W-:Y:S01]  /*5d10*/  STG.E.64 desc[UR36][R8.64], R4 ;  /* 0x0000000408007986 */ /* 0x0011e2000c101b24 */
[----:B------:R-:W-:Y:S05]  /*5d20*/  BRA `(.L_x_15323) ;  /* 0x0000000800b87947 */ /* 0x000fea0003800000 */
.L_x_15318:
        /* <DEDUP_REMOVED lines=13> */
.L_x_15332:
[----:B------:R-:W-:Y:S01]  /*5e00*/  IMAD.U32 R22, R22, 0x10000, RZ ;  /* 0x0001000016167824 */ /* 0x000fe200078e00ff */
[----:B------:R-:W-:-:S03]  /*5e10*/  CS2R R6, SRZ ;  /* 0x0000000000067805 */ /* 0x000fc6000001ff00 */
[----:B------:R-:W-:-:S06]  /*5e20*/  FMUL.FTZ R4, R22, 1 ;  /* 0x3f80000016047820 */ /* 0x000fcc0000410000 */
[----:B------:R-:W0:Y:S02]  /*5e30*/  F2F.F64.F32 R4, R4 ;  /* 0x0000000400047310 */ /* 0x000e240000201800 */
[----:B0-----:R0:W-:Y:S01]  /*5e40*/  STG.E.128 desc[UR36][R8.64], R4 ;  /* 0x0000000408007986 */ /* 0x0011e2000c101d24 */
[----:B------:R-:W-:Y:S05]  /*5e50*/  BRA `(.L_x_15323) ;  /* 0x00000008006c7947 */ /* 0x000fea0003800000 */
.L_x_15331:
        /* <DEDUP_REMOVED lines=21> */
.L_x_15336:
[----:B------:R-:W-:Y:S05]  /*5fb0*/  BSYNC B0 ;  /* 0x0000000000007941 */ /* 0x000fea0003800000 */
.L_x_15335:
[----:B------:R-:W-:-:S05]  /*5fc0*/  LOP3.LUT R5, R0, R5, RZ, 0xfc, !PT ;  /* 0x0000000500057212 */ /* 0x000fca00078efcff */
[----:B------:R0:W-:Y:S01]  /*5fd0*/  STG.E.U8 desc[UR36][R8.64], R5 ;  /* 0x0000000508007986 */ /* 0x0001e2000c101124 */
[----:B------:R-:W-:Y:S05]  /*5fe0*/  BRA `(.L_x_15323) ;  /* 0x0000000800087947 */ /* 0x000fea0003800000 */
.L_x_15334:
        /* <DEDUP_REMOVED lines=13> */
.L_x_15338:
[----:B------:R-:W-:Y:S01]  /*60c0*/  IMAD.MOV.U32 R0, RZ, RZ, 0x7f ;  /* 0x0000007fff007424 */ /* 0x000fe200078e00ff */
[----:B------:R-:W-:-:S04]  /*60d0*/  ISETP.GT.U32.AND P0, PT, R3, 0x7f800000, PT ;  /* 0x7f8000000300780c */ /* 0x000fc80003f04070 */
[----:B------:R-:W-:-:S09]  /*60e0*/  SEL R0, R0, 0x7c, P0 ;  /* 0x0000007c00007807 */ /* 0x000fd20000000000 */
.L_x_15339:
[----:B------:R-:W-:Y:S05]  /*60f0*/  BSYNC B0 ;  /* 0x0000000000007941 */ /* 0x000fea0003800000 */
.L_x_15337:
[----:B------:R-:W-:-:S04]  /*6100*/  LOP3.LUT R3, R5, 0x80000000, RZ, 0xc0, !PT ;  /* 0x8000000005037812 */ /* 0x000fc800078ec0ff */
[----:B------:R-:W-:-:S04]  /*6110*/  SHF.R.U32.HI R3, RZ, 0x18, R3 ;  /* 0x00000018ff037819 */ /* 0x000fc80000011603 */
[----:B------:R-:W-:-:S05]  /*6120*/  LOP3.LUT R3, R0, R3, RZ, 0xfc, !PT ;  /* 0x0000000300037212 */ /* 0x000fca00078efcff */
[----:B------:R0:W-:Y:S01]  /*6130*/  STG.E.U8 desc[UR36][R8.64], R3 ;  /* 0x0000000308007986 */ /* 0x0001e2000c101124 */
[----:B------:R-:W-:Y:S05]  /*6140*/  BRA `(.L_x_15323) ;  /* 0x0000000400b07947 */ /* 0x000fea0003800000 */
.L_x_15333:
[----:B------:R0:W-:Y:S01]  /*6150*/  STG.E.U16 desc[UR36][R8.64], R22 ;  /* 0x0000001608007986 */ /* 0x0001e2000c101524 */
[----:B------:R-:W-:Y:S05]  /*6160*/  BRA `(.L_x_15323) ;  /* 0x0000000400a87947 */ /* 0x000fea0003800000 */
.L_x_15330:
        /* <DEDUP_REMOVED lines=12> */
.L_x_15342:
        /* <DEDUP_REMOVED lines=17> */
.L_x_15345:
[----:B------:R-:W-:-:S04]  /*6340*/  LOP3.LUT R3, R5, 0x80000000, RZ, 0xc0, !PT ;  /* 0x8000000005037812 */ /* 0x000fc800078ec0ff */
[----:B------:R-:W-:-:S04]  /*6350*/  SHF.R.U32.HI R3, RZ, 0x18, R3 ;  /* 0x00000018ff037819 */ /* 0x000fc80000011603 */
[----:B------:R-:W-:-:S04]  /*6360*/  LOP3.LUT R0, R0, R3, RZ, 0xfc, !PT ;  /* 0x0000000300007212 */ /* 0x000fc800078efcff */
[----:B------:R-:W-:-:S07]  /*6370*/  PRMT R4, R0, 0x7610, R4 ;  /* 0x0000761000047816 */ /* 0x000fce0000000004 */
.L_x_15344:
[----:B------:R-:W-:Y:S05]  /*6380*/  BSYNC B0 ;  /* 0x0000000000007941 */ /* 0x000fea0003800000 */
.L_x_15343:
[----:B------:R3:W-:Y:S01]  /*6390*/  STG.E.U8 desc[UR36][R8.64], R4 ;  /* 0x0000000408007986 */ /* 0x0007e2000c101124 */
[----:B------:R-:W-:Y:S05]  /*63a0*/  BRA `(.L_x_15323) ;  /* 0x0000000400187947 */ /* 0x000fea0003800000 */
.L_x_15341:
        /* <DEDUP_REMOVED lines=17> */
.L_x_15348:
[----:B------:R-:W-:-:S04]  /*64c0*/  LOP3.LUT R3, R5, 0x80000000, RZ, 0xc0, !PT ;  /* 0x8000000005037812 */ /* 0x000fc800078ec0ff */
[----:B------:R-:W-:-:S04]  /*64d0*/  SHF.R.U32.HI R3, RZ, 0x18, R3 ;  /* 0x00000018ff037819 */ /* 0x000fc80000011603 */
[----:B------:R-:W-:-:S04]  /*64e0*/  LOP3.LUT R0, R0, R3, RZ, 0xfc, !PT ;  /* 0x0000000300007212 */ /* 0x000fc800078efcff */
[----:B------:R-:W-:-:S07]  /*64f0*/  PRMT R4, R0, 0x7610, R4 ;  /* 0x0000761000047816 */ /* 0x000fce0000000004 */
.L_x_15347:
[----:B------:R-:W-:Y:S05]  /*6500*/  BSYNC B0 ;  /* 0x0000000000007941 */ /* 0x000fea0003800000 */
.L_x_15346:
[----:B------:R0:W-:Y:S01]  /*6510*/  STG.E.U8 desc[UR36][R8.64], R4 ;  /* 0x0000000408007986 */ /* 0x0001e2000c101124 */
[----:B------:R-:W-:Y:S05]  /*6520*/  BRA `(.L_x_15323) ;  /* 0x0000000000b87947 */ /* 0x000fea0003800000 */
.L_x_15340:
        /* <DEDUP_REMOVED lines=22> */
.L_x_15322:
        /* <DEDUP_REMOVED lines=16> */
.L_x_15351:
[----:B------:R-:W-:Y:S05]  /*6790*/  BRA `(.L_x_15323) ;  /* 0x00000000001c7947 */ /* 0x000fea0003800000 */
.L_x_15350:
[----:B------:R-:W-:-:S06]  /*67a0*/  IMAD.U32 R4, R22, 0x10000, RZ ;  /* 0x0001000016047824 */ /* 0x000fcc00078e00ff */
[----:B------:R-:W0:Y:S02]  /*67b0*/  F2I.U64.TRUNC R4, R4 ;  /* 0x0000000400047311 */ /* 0x000e24000020d800 */
[----:B0-----:R2:W-:Y:S01]  /*67c0*/  STG.E.64 desc[UR36][R8.64], R4 ;  /* 0x0000000408007986 */ /* 0x0015e2000c101b24 */
[----:B------:R-:W-:Y:S05]  /*67d0*/  BRA `(.L_x_15323) ;  /* 0x00000000000c7947 */ /* 0x000fea0003800000 */
.L_x_15349:
[----:B------:R-:W-:-:S04]  /*67e0*/  IMAD.U32 R22, R22, 0x10000, RZ ;  /* 0x0001000016167824 */ /* 0x000fc800078e00ff */
[----:B------:R-:W0:Y:S02]  /*67f0*/  F2I.FTZ.U32.TRUNC.NTZ R3, R22 ;  /* 0x0000001600037305 */ /* 0x000e24000021f000 */
[----:B0-----:R0:W-:Y:S02]  /*6800*/  STG.E desc[UR36][R8.64], R3 ;  /* 0x0000000308007986 */ /* 0x0011e4000c101924 */
.L_x_15323:
[----:B------:R-:W-:-:S05]  /*6810*/  VIADD R25, R25, 0x80 ;  /* 0x0000008019197836 */ /* 0x000fca0000000000 */
[----:B------:R-:W-:-:S13]  /*6820*/  ISETP.GE.AND P0, PT, R25, R16, PT ;  /* 0x000000101900720c */ /* 0x000fda0003f06270 */
        /* <DEDUP_REMOVED lines=23> */
.L_x_15355:
[----:B------:R-:W-:-:S06]  /*69a0*/  IMAD.U32 R5, R17, 0x10000, RZ ;  /* 0x0001000011057824 */ /* 0x000fcc00078e00ff */
[----:B------:R-:W0:Y:S02]  /*69b0*/  F2I.S64.TRUNC R4, R5 ;  /* 0x0000000500047311 */ /* 0x000e24000020d900 */
[----:B0-----:R3:W-:Y:S01]  /*69c0*/  STG.E.U8 desc[UR36][R8.64], R4 ;  /* 0x0000000408007986 */ /* 0x0017e2000c101124 */
[----:B------:R-:W-:Y:S05]  /*69d0*/  BRA `(.L_x_15357) ;  /* 0x0000000c00847947 */ /* 0x000fea0003800000 */
.L_x_15354:
        /* <DEDUP_REMOVED lines=10> */
.L_x_15359:
[----:B------:R-:W-:-:S06]  /*6a80*/  IMAD.U32 R17, R17, 0x10000, RZ ;  /* 0x0001000011117824 */ /* 0x000fcc00078e00ff */
[----:B------:R-:W0:Y:S02]  /*6a90*/  F2I.FTZ.TRUNC.NTZ R17, R17 ;  /* 0x0000001100117305 */ /* 0x000e24000021f100 */
[----:B0-----:R2:W-:Y:S01]  /*6aa0*/  STG.E desc[UR36][R8.64], R17 ;  /* 0x0000001108007986 */ /* 0x0015e2000c101924 */
[----:B------:R-:W-:Y:S05]  /*6ab0*/  BRA `(.L_x_15357) ;  /* 0x0000000c004c7947 */ /* 0x000fea0003800000 */
.L_x_15358:
[----:B------:R-:W-:-:S06]  /*6ac0*/  IMAD.U32 R17, R17, 0x10000, RZ ;  /* 0x0001000011117824 */ /* 0x000fcc00078e00ff */
[----:B------:R-:W0:Y:S02]  /*6ad0*/  F2I.FTZ.TRUNC.NTZ R17, R17 ;  /* 0x0000001100117305 */ /* 0x000e24000021f100 */
[----:B0-----:R0:W-:Y:S01]  /*6ae0*/  STG.E.U16 desc[UR36][R8.64], R17 ;  /* 0x0000001108007986 */ /* 0x0011e2000c101524 */
[----:B------:R-:W-:Y:S05]  /*6af0*/  BRA `(.L_x_15357) ;  /* 0x0000000c003c7947 */ /* 0x000fea0003800000 */
.L_x_15353:
        /* <DEDUP_REMOVED lines=9> */
.L_x_15361:
[----:B------:R-:W-:-:S05]  /*6b90*/  IMAD.U32 R0, R17, 0x10000, RZ ;  /* 0x0001000011007824 */ /* 0x000fca00078e00ff */
[----:B------:R-:W-:-:S05]  /*6ba0*/  F2FP.F16.F32.PACK_AB R0, RZ, R0 ;  /* 0x00000000ff00723e */ /* 0x000fca00000000ff */
[----:B------:R0:W-:Y:S01]  /*6bb0*/  STG.E.U16 desc[UR36][R8.64], R0 ;  /* 0x0000000008007986 */ /* 0x0001e2000c101524 */
[----:B------:R-:W-:Y:S05]  /*6bc0*/  BRA `(.L_x_15357) ;  /* 0x0000000c00087947 */ /* 0x000fea0003800000 */
.L_x_15360:
        /* <DEDUP_REMOVED lines=10> */
.L_x_15363:
[----:B------:R-:W-:-:S05]  /*6c70*/  IMAD.U32 R17, R17, 0x10000, RZ ;  /* 0x0001000011117824 */ /* 0x000fca00078e00ff */
[----:B------:R-:W-:-:S04]  /*6c80*/  F2FP.F16.F32.PACK_AB R3, RZ, R17 ;  /* 0x00000011ff03723e */ /* 0x000fc800000000ff */
[----:B------:R-:W-:-:S05]  /*6c90*/  PRMT R3, R3, 0x5410, RZ ;  /* 0x0000541003037816 */ /* 0x000fca00000000ff */
[----:B------:R0:W-:Y:S01]  /*6ca0*/  STG.E desc[UR36][R8.64], R3 ;  /* 0x0000000308007986 */ /* 0x0001e2000c101924 */
[----:B------:R-:W-:Y:S05]  /*6cb0*/  BRA `(.L_x_15357) ;  /* 0x0000000800cc7947 */ /* 0x000fea0003800000 */
.L_x_15362:
[----:B------:R-:W-:-:S04]  /*6cc0*/  IMAD.U32 R4, R17, 0x10000, RZ ;  /* 0x0001000011047824 */ /* 0x000fc800078e00ff */
[----:B------:R-:W-:-:S06]  /*6cd0*/  FMUL.FTZ R4, R4, 1 ;  /* 0x3f80000004047820 */ /* 0x000fcc0000410000 */
[----:B------:R-:W0:Y:S02]  /*6ce0*/  F2F.F64.F32 R4, R4 ;  /* 0x0000000400047310 */ /* 0x000e240000201800 */
[----:B0-----:R0:W-:Y:S01]  /*6cf0*/  STG.E.64 desc[UR36][R8.64], R4 ;  /* 0x0000000408007986 */ /* 0x0011e2000c101b24 */
[----:B------:R-:W-:Y:S05]  /*6d00*/  BRA `(.L_x_15357) ;  /* 0x0000000800b87947 */ /* 0x000fea0003800000 */
.L_x_15352:
        /* <DEDUP_REMOVED lines=13> */
.L_x_15366:
[----:B------:R-:W-:Y:S01]  /*6de0*/  IMAD.U32 R17, R17, 0x10000, RZ ;  /* 0x0001000011117824 */ /* 0x000fe200078e00ff */
[----:B------:R-:W-:-:S03]  /*6df0*/  CS2R R6, SRZ ;  /* 0x0000000000067805 */ /* 0x000fc6000001ff00 */
[----:B------:R-:W-:-:S06]  /*6e00*/  FMUL.FTZ R4, R17, 1 ;  /* 0x3f80000011047820 */ /* 0x000fcc0000410000 */
[----:B------:R-:W0:Y:S02]  /*6e10*/  F2F.F64.F32 R4, R4 ;  /* 0x0000000400047310 */ /* 0x000e240000201800 */
[----:B0-----:R0:W-:Y:S01]  /*6e20*/  STG.E.128 desc[UR36][R8.64], R4 ;  /* 0x0000000408007986 */ /* 0x0011e2000c101d24 */
[----:B------:R-:W-:Y:S05]  /*6e30*/  BRA `(.L_x_15357) ;  /* 0x00000008006c7947 */ /* 0x000fea0003800000 */
.L_x_15365:
        /* <DEDUP_REMOVED lines=21> */
.L_x_15370:
[----:B------:R-:W-:Y:S05]  /*6f90*/  BSYNC B0 ;  /* 0x0000000000007941 */ /* 0x000fea0003800000 */
.L_x_15369:
[----:B------:R-:W-:-:S05]  /*6fa0*/  LOP3.LUT R5, R0, R5, RZ, 0xfc, !PT ;  /* 0x0000000500057212 */ /* 0x000fca00078efcff */
[----:B------:R0:W-:Y:S01]  /*6fb0*/  STG.E.U8 desc[UR36][R8.64], R5 ;  /* 0x0000000508007986 */ /* 0x0001e2000c101124 */
[----:B------:R-:W-:Y:S05]  /*6fc0*/  BRA `(.L_x_15357) ;  /* 0x0000000800087947 */ /* 0x000fea0003800000 */
.L_x_15368:
        /* <DEDUP_REMOVED lines=13> */
.L_x_15372:
[----:B------:R-:W-:Y:S01]  /*70a0*/  IMAD.MOV.U32 R0, RZ, RZ, 0x7f ;  /* 0x0000007fff007424 */ /* 0x000fe200078e00ff */
[----:B------:R-:W-:-:S04]  /*70b0*/  ISETP.GT.U32.AND P0, PT, R3, 0x7f800000, PT ;  /* 0x7f8000000300780c */ /* 0x000fc80003f04070 */
[----:B------:R-:W-:-:S09]  /*70c0*/  SEL R0, R0, 0x7c, P0 ;  /* 0x0000007c00007807 */ /* 0x000fd20000000000 */
.L_x_15373:
[----:B------:R-:W-:Y:S05]  /*70d0*/  BSYNC B0 ;  /* 0x0000000000007941 */ /* 0x000fea0003800000 */
.L_x_15371:
[----:B------:R-:W-:-:S04]  /*70e0*/  LOP3.LUT R3, R17, 0x80000000, RZ, 0xc0, !PT ;  /* 0x8000000011037812 */ /* 0x000fc800078ec0ff */
[----:B------:R-:W-:-:S04]  /*70f0*/  SHF.R.U32.HI R3, RZ, 0x18, R3 ;  /* 0x00000018ff037819 */ /* 0x000fc80000011603 */
[----:B------:R-:W-:-:S05]  /*7100*/  LOP3.LUT R3, R0, R3, RZ, 0xfc, !PT ;  /* 0x0000000300037212 */ /* 0x000fca00078efcff */
[----:B------:R0:W-:Y:S01]  /*7110*/  STG.E.U8 desc[UR36][R8.64], R3 ;  /* 0x0000000308007986 */ /* 0x0001e2000c101124 */
[----:B------:R-:W-:Y:S05]  /*7120*/  BRA `(.L_x_15357) ;  /* 0x0000000400b07947 */ /* 0x000fea0003800000 */
.L_x_15367:
[----:B------:R0:W-:Y:S01]  /*7130*/  STG.E.U16 desc[UR36][R8.64], R17 ;  /* 0x0000001108007986 */ /* 0x0001e2000c101524 */
[----:B------:R-:W-:Y:S05]  /*7140*/  BRA `(.L_x_15357) ;  /* 0x0000000400a87947 */ /* 0x000fea0003800000 */
.L_x_15364:
        /* <DEDUP_REMOVED lines=12> */
.L_x_15376:
        /* <DEDUP_REMOVED lines=17> */
.L_x_15379:
[----:B------:R-:W-:-:S04]  /*7320*/  LOP3.LUT R3, R17, 0x80000000, RZ, 0xc0, !PT ;  /* 0x8000000011037812 */ /* 0x000fc800078ec0ff */
[----:B------:R-:W-:-:S04]  /*7330*/  SHF.R.U32.HI R3, RZ, 0x18, R3 ;  /* 0x00000018ff037819 */ /* 0x000fc80000011603 */
[----:B------:R-:W-:-:S04]  /*7340*/  LOP3.LUT R0, R0, R3, RZ, 0xfc, !PT ;  /* 0x0000000300007212 */ /* 0x000fc800078efcff */
[----:B------:R-:W-:-:S07]  /*7350*/  PRMT R4, R0, 0x7610, R4 ;  /* 0x0000761000047816 */ /* 0x000fce0000000004 */
.L_x_15378:
[----:B------:R-:W-:Y:S05]  /*7360*/  BSYNC B0 ;  /* 0x0000000000007941 */ /* 0x000fea0003800000 */
.L_x_15377:
[----:B------:R0:W-:Y:S01]  /*7370*/  STG.E.U8 desc[UR36][R8.64], R4 ;  /* 0x0000000408007986 */ /* 0x0001e2000c101124 */
[----:B------:R-:W-:Y:S05]  /*7380*/  BRA `(.L_x_15357) ;  /* 0x0000000400187947 */ /* 0x000fea0003800000 */
.L_x_15375:
        /* <DEDUP_REMOVED lines=17> */
.L_x_15382:
[----:B------:R-:W-:-:S04]  /*74a0*/  LOP3.LUT R3, R17, 0x80000000, RZ, 0xc0, !PT ;  /* 0x8000000011037812 */ /* 0x000fc800078ec0ff */
[----:B------:R-:W-:-:S04]  /*74b0*/  SHF.R.U32.HI R3, RZ, 0x18, R3 ;  /* 0x00000018ff037819 */ /* 0x000fc80000011603 */
[----:B------:R-:W-:-:S04]  /*74c0*/  LOP3.LUT R0, R0, R3, RZ, 0xfc, !PT ;  /* 0x0000000300007212 */ /* 0x000fc800078efcff */
[----:B------:R-:W-:-:S07]  /*74d0*/  PRMT R4, R0, 0x7610, R4 ;  /* 0x0000761000047816 */ /* 0x000fce0000000004 */
.L_x_15381:
[----:B------:R-:W-:Y:S05]  /*74e0*/  BSYNC B0 ;  /* 0x0000000000007941 */ /* 0x000fea0003800000 */
.L_x_15380:
[----:B------:R0:W-:Y:S01]  /*74f0*/  STG.E.U8 desc[UR36][R8.64], R4 ;  /* 0x0000000408007986 */ /* 0x0001e2000c101124 */
[----:B------:R-:W-:Y:S05]  /*7500*/  BRA `(.L_x_15357) ;  /* 0x0000000000b87947 */ /* 0x000fea0003800000 */
.L_x_15374:
        /* <DEDUP_REMOVED lines=22> */
.L_x_15356:
        /* <DEDUP_REMOVED lines=16> */
.L_x_15385:
[----:B------:R-:W-:Y:S05]  /*7770*/  BRA `(.L_x_15357) ;  /* 0x00000000001c7947 */ /* 0x000fea0003800000 */
.L_x_15384:
[----:B------:R-:W-:-:S06]  /*7780*/  IMAD.U32 R4, R17, 0x10000, RZ ;  /* 0x0001000011047824 */ /* 0x000fcc00078e00ff */
[----:B------:R-:W0:Y:S02]  /*7790*/  F2I.U64.TRUNC R4, R4 ;  /* 0x0000000400047311 */ /* 0x000e24000020d800 */
[----:B0-----:R0:W-:Y:S01]  /*77a0*/  STG.E.64 desc[UR36][R8.64], R4 ;  /* 0x0000000408007986 */ /* 0x0011e2000c101b24 */
[----:B------:R-:W-:Y:S05]  /*77b0*/  BRA `(.L_x_15357) ;  /* 0x00000000000c7947 */ /* 0x000fea0003800000 */
.L_x_15383:
[----:B------:R-:W-:-:S06]  /*77c0*/  IMAD.U32 R17, R17, 0x10000, RZ ;  /* 0x0001000011117824 */ /* 0x000fcc00078e00ff */
[----:B------:R-:W0:Y:S02]  /*77d0*/  F2I.FTZ.U32.TRUNC.NTZ R17, R17 ;  /* 0x0000001100117305 */ /* 0x000e24000021f000 */
[----:B0-----:R0:W-:Y:S02]  /*77e0*/  STG.E desc[UR36][R8.64], R17 ;  /* 0x0000001108007986 */ /* 0x0011e4000c101924 */
.L_x_15357:
[----:B------:R-:W-:-:S07]  /*77f0*/  VIADD R25, R25, 0x80 ;  /* 0x0000008019197836 */ /* 0x000fce0000000000 */
.L_x_15317:
[----:B------:R-:W-:Y:S05]  /*7800*/  BSYNC B6 ;  /* 0x0000000000067941 */ /* 0x000fea0003800000 */
.L_x_15316:
        /* <DEDUP_REMOVED lines=19> */
[----:B----4-:R-:W-:-:S06]  /*7940*/  IMAD.U32 R19, R19, 0x10000, RZ ;  /* 0x0001000013137824 */ /* 0x010fcc00078e00ff */
[----:B------:R-:W0:Y:S02]  /*7950*/  F2I.FTZ.TRUNC.NTZ R19, R19 ;  /* 0x0000001300137305 */ /* 0x000e24000021f100 */
[----:B0-----:R-:W-:Y:S01]  /*7960*/  STG.E.U8 desc[UR36][R2.64], R19 ;  /* 0x0000001302007986 */ /* 0x001fe2000c101124 */
[----:B------:R-:W-:Y:S05]  /*7970*/  EXIT ;  /* 0x000000000000794d */ /* 0x000fea0003800000 */
.L_x_15389:
[----:B----4-:R-:W-:-:S06]  /*7980*/  IMAD.U32 R5, R19, 0x10000, RZ ;  /* 0x0001000013057824 */ /* 0x010fcc00078e00ff */
[----:B------:R-:W0:Y:S02]  /*7990*/  F2I.S64.TRUNC R4, R5 ;  /* 0x0000000500047311 */ /* 0x000e24000020d900 */
[----:B0-----:R-:W-:Y:S01]  /*79a0*/  STG.E.U8 desc[UR36][R2.64], R4 ;  /* 0x0000000402007986 */ /* 0x001fe2000c101124 */
[----:B------:R-:W-:Y:S05]  /*79b0*/  EXIT ;  /* 0x000000000000794d */ /* 0x000fea0003800000 */
.L_x_15388:
        /* <DEDUP_REMOVED lines=8> */
[----:B0-----:R-:W-:Y:S01]  /*7a40*/  STG.E.64 desc[UR36][R2.64], R4 ;  /* 0x0000000402007986 */ /* 0x001fe2000c101b24 */
[----:B------:R-:W-:Y:S05]  /*7a50*/  EXIT ;  /* 0x000000000000794d */ /* 0x000fea0003800000 */
.L_x_15392:
[----:B----4-:R-:W-:-:S06]  /*7a60*/  IMAD.U32 R19, R19, 0x10000, RZ ;  /* 0x0001000013137824 */ /* 0x010fcc00078e00ff */
[----:B------:R-:W0:Y:S02]  /*7a70*/  F2I.FTZ.TRUNC.NTZ R19, R19 ;  /* 0x0000001300137305 */ /* 0x000e24000021f100 */
[----:B0-----:R-:W-:Y:S01]  /*7a80*/  STG.E desc[UR36][R2.64], R19 ;  /* 0x0000001302007986 */ /* 0x001fe2000c101924 */
[----:B------:R-:W-:Y:S05]  /*7a90*/  EXIT ;  /* 0x000000000000794d */ /* 0x000fea0003800000 */
.L_x_15391:
[----:B----4-:R-:W-:-:S06]  /*7aa0*/  IMAD.U32 R19, R19, 0x10000, RZ ;  /* 0x0001000013137824 */ /* 0x010fcc00078e00ff */
[----:B------:R-:W0:Y:S02]  /*7ab0*/  F2I.FTZ.TRUNC.NTZ R19, R19 ;  /* 0x0000001300137305 */ /* 0x000e24000021f100 */
[----:B0-----:R-:W-:Y:S01]  /*7ac0*/  STG.E.U16 desc[UR36][R2.64], R19 ;  /* 0x0000001302007986 */ /* 0x001fe2000c101524 */
[----:B------:R-:W-:Y:S05]  /*7ad0*/  EXIT ;  /* 0x000000000000794d */ /* 0x000fea0003800000 */
.L_x_15387:
        /* <DEDUP_REMOVED lines=9> */
.L_x_15394:
[----:B----4-:R-:W-:-:S05]  /*7b70*/  IMAD.U32 R0, R19, 0x10000, RZ ;  /* 0x0001000013007824 */ /* 0x010fca00078e00ff */
[----:B------:R-:W-:-:S05]  /*7b80*/  F2FP.F16.F32.PACK_AB R0, RZ, R0 ;  /* 0x00000000ff00723e */ /* 0x000fca00000000ff */
[----:B------:R-:W-:Y:S01]  /*7b90*/  STG.E.U16 desc[UR36][R2.64], R0 ;  /* 0x0000000002007986 */ /* 0x000fe2000c101524 */
[----:B------:R-:W-:Y:S05]  /*7ba0*/  EXIT ;  /* 0x000000000000794d */ /* 0x000fea0003800000 */
.L_x_15393:
        /* <DEDUP_REMOVED lines=8> */
[----:B------:R-:W-:Y:S01]  /*7c30*/  STG.E.64 desc[UR36][R2.64], R4 ;  /* 0x0000000402007986 */ /* 0x000fe2000c101b24 */
[----:B------:R-:W-:Y:S05]  /*7c40*/  EXIT ;  /* 0x000000000000794d */ /* 0x000fea0003800000 */
.L_x_15396:
[----:B----4-:R-:W-:-:S05]  /*7c50*/  IMAD.U32 R19, R19, 0x10000, RZ ;  /* 0x0001000013137824 */ /* 0x010fca00078e00ff */
[----:B------:R-:W-:-:S04]  /*7c60*/  F2FP.F16.F32.PACK_AB R5, RZ, R19 ;  /* 0x00000013ff05723e */ /* 0x000fc800000000ff */
[----:B------:R-:W-:-:S05]  /*7c70*/  PRMT R5, R5, 0x5410, RZ ;  /* 0x0000541005057816 */ /* 0x000fca00000000ff */
[----:B------:R-:W-:Y:S01]  /*7c80*/  STG.E desc[UR36][R2.64], R5 ;  /* 0x0000000502007986 */ /* 0x000fe2000c101924 */
[----:B------:R-:W-:Y:S05]  /*7c90*/  EXIT ;  /* 0x000000000000794d */ /* 0x000fea0003800000 */
.L_x_15395:
[----:B----4-:R-:W-:-:S04]  /*7ca0*/  IMAD.U32 R4, R19, 0x10000, RZ ;  /* 0x0001000013047824 */ /* 0x010fc800078e00ff */
[----:B------:R-:W-:-:S06]  /*7cb0*/  FMUL.FTZ R4, R4, 1 ;  /* 0x3f80000004047820 */ /* 0x000fcc0000410000 */
[----:B------:R-:W0:Y:S02]  /*7cc0*/  F2F.F64.F32 R4, R4 ;  /* 0x0000000400047310 */ /* 0x000e240000201800 */
[----:B0-----:R-:W-:Y:S01]  /*7cd0*/  STG.E.64 desc[UR36][R2.64], R4 ;  /* 0x0000000402007986 */ /* 0x001fe2000c101b24 */
[----:B------:R-:W-:Y:S05]  /*7ce0*/  EXIT ;  /* 0x000000000000794d */ /* 0x000fea0003800000 */
.L_x_15386:
        /* <DEDUP_REMOVED lines=11> */
[----:B------:R-:W-:Y:S01]  /*7da0*/  STG.E.U8 desc[UR36][R2.64], R5 ;  /* 0x0000000502007986 */ /* 0x000fe2000c101124 */
[----:B------:R-:W-:Y:S05]  /*7db0*/  EXIT ;  /* 0x000000000000794d */ /* 0x000fea0003800000 */
.L_x_15399:
[----:B----4-:R-:W-:Y:S01]  /*7dc0*/  IMAD.U32 R19, R19, 0x10000, RZ ;  /* 0x0001000013137824 */ /* 0x010fe200078e00ff */
[----:B------:R-:W-:-:S03]  /*7dd0*/  CS2R R6, SRZ ;  /* 0x0000000000067805 */ /* 0x000fc6000001ff00 */
[----:B------:R-:W-:-:S06]  /*7de0*/  FMUL.FTZ R4, R19, 1 ;  /* 0x3f80000013047820 */ /* 0x000fcc0000410000 */
[----:B------:R-:W0:Y:S02]  /*7df0*/  F2F.F64.F32 R4, R4 ;  /* 0x0000000400047310 */ /* 0x000e240000201800 */
[----:B0-----:R-:W-:Y:S01]  /*7e00*/  STG.E.128 desc[UR36][R2.64], R4 ;  /* 0x0000000402007986 */ /* 0x001fe2000c101d24 */
[----:B------:R-:W-:Y:S05]  /*7e10*/  EXIT ;  /* 0x000000000000794d */ /* 0x000fea0003800000 */
.L_x_15398:
        /* <DEDUP_REMOVED lines=21> */
.L_x_15403:
[----:B------:R-:W-:Y:S05]  /*7f70*/  BSYNC B0 ;  /* 0x0000000000007941 */ /* 0x000fea0003800000 */
.L_x_15402:
[----:B------:R-:W-:-:S05]  /*7f80*/  LOP3.LUT R5, R0, R5, RZ, 0xfc, !PT ;  /* 0x0000000500057212 */ /* 0x000fca00078efcff */
[----:B------:R-:W-:Y:S01]  /*7f90*/  STG.E.U8 desc[UR36][R2.64], R5 ;  /* 0x0000000502007986 */ /* 0x000fe2000c101124 */
[----:B------:R-:W-:Y:S05]  /*7fa0*/  EXIT ;  /* 0x000000000000794d */ /* 0x000fea0003800000 */
.L_x_15401:
        /* <DEDUP_REMOVED lines=13> */
.L_x_15405:
[----:B------:R-:W-:Y:S01]  /*8080*/  IMAD.MOV.U32 R0, RZ, RZ, 0x7f ;  /* 0x0000007fff007424 */ /* 0x000fe200078e00ff */
[----:B------:R-:W-:-:S04]  /*8090*/  ISETP.GT.U32.AND P0, PT, R4, 0x7f800000, PT ;  /* 0x7f8000000400780c */ /* 0x000fc80003f04070 */
[----:B------:R-:W-:-:S09]  /*80a0*/  SEL R0, R0, 0x7c, P0 ;  /* 0x0000007c00007807 */ /* 0x000fd20000000000 */
.L_x_15406:
[----:B------:R-:W-:Y:S05]  /*80b0*/  BSYNC B0 ;  /* 0x0000000000007941 */ /* 0x000fea0003800000 */
.L_x_15404:
[----:B------:R-:W-:-:S04]  /*80c0*/  LOP3.LUT R4, R19, 0x80000000, RZ, 0xc0, !PT ;  /* 0x8000000013047812 */ /* 0x000fc800078ec0ff */
[----:B------:R-:W-:-:S04]  /*80d0*/  SHF.R.U32.HI R5, RZ, 0x18, R4 ;  /* 0x00000018ff057819 */ /* 0x000fc80000011604 */
[----:B------:R-:W-:-:S05]  /*80e0*/  LOP3.LUT R5, R0, R5, RZ, 0xfc, !PT ;  /* 0x0000000500057212 */ /* 0x000fca00078efcff */
[----:B------:R-:W-:Y:S01]  /*80f0*/  STG.E.U8 desc[UR36][R2.64], R5 ;  /* 0x0000000502007986 */ /* 0x000fe2000c101124 */
[----:B------:R-:W-:Y:S05]  /*8100*/  EXIT ;  /* 0x000000000000794d */ /* 0x000fea0003800000 */
.L_x_15400:
[----:B----4-:R-:W-:Y:S01]  /*8110*/  STG.E.U16 desc[UR36][R2.64], R19 ;  /* 0x0000001302007986 */ /* 0x010fe2000c101524 */
[----:B------:R-:W-:Y:S05]  /*8120*/  EXIT ;  /* 0x000000000000794d */ /* 0x000fea0003800000 */
.L_x_15397:
        /* <DEDUP_REMOVED lines=12> */
.L_x_15409:
        /* <DEDUP_REMOVED lines=17> */
.L_x_15412:
[----:B------:R-:W-:-:S04]  /*8300*/  LOP3.LUT R0, R19, 0x80000000, RZ, 0xc0, !PT ;  /* 0x8000000013007812 */ /* 0x000fc800078ec0ff */
[----:B------:R-:W-:-:S04]  /*8310*/  SHF.R.U32.HI R5, RZ, 0x18, R0 ;  /* 0x00000018ff057819 */ /* 0x000fc80000011600 */
[----:B------:R-:W-:-:S04]  /*8320*/  LOP3.LUT R4, R4, R5, RZ, 0xfc, !PT ;  /* 0x0000000504047212 */ /* 0x000fc800078efcff */
[----:B------:R-:W-:-:S07]  /*8330*/  PRMT R0, R4, 0x7610, R0 ;  /* 0x0000761004007816 */ /* 0x000fce0000000000 */
.L_x_15411:
[----:B------:R-:W-:Y:S05]  /*8340*/  BSYNC B0 ;  /* 0x0000000000007941 */ /* 0x000fea0003800000 */
.L_x_15410:
[----:B------:R-:W-:Y:S01]  /*8350*/  STG.E.U8 desc[UR36][R2.64], R0 ;  /* 0x0000000002007986 */ /* 0x000fe2000c101124 */
[----:B------:R-:W-:Y:S05]  /*8360*/  EXIT ;  /* 0x000000000000794d */ /* 0x000fea0003800000 */
.L_x_15408:
        /* <DEDUP_REMOVED lines=17> */
.L_x_15415:
[----:B------:R-:W-:-:S04]  /*8480*/  LOP3.LUT R0, R19, 0x80000000, RZ, 0xc0, !PT ;  /* 0x8000000013007812 */ /* 0x000fc800078ec0ff */
[----:B------:R-:W-:-:S04]  /*8490*/  SHF.R.U32.HI R5, RZ, 0x18, R0 ;  /* 0x00000018ff057819 */ /* 0x000fc80000011600 */
[----:B------:R-:W-:-:S04]  /*84a0*/  LOP3.LUT R4, R4, R5, RZ, 0xfc, !PT ;  /* 0x0000000504047212 */ /* 0x000fc800078efcff */
[----:B------:R-:W-:-:S07]  /*84b0*/  PRMT R0, R4, 0x7610, R0 ;  /* 0x0000761004007816 */ /* 0x000fce0000000000 */
.L_x_15414:
[----:B------:R-:W-:Y:S05]  /*84c0*/  BSYNC B0 ;  /* 0x0000000000007941 */ /* 0x000fea0003800000 */
.L_x_15413:
[----:B------:R-:W-:Y:S01]  /*84d0*/  STG.E.U8 desc[UR36][R2.64], R0 ;  /* 0x0000000002007986 */ /* 0x000fe2000c101124 */
[----:B------:R-:W-:Y:S05]  /*84e0*/  EXIT ;  /* 0x000000000000794d */ /* 0x000fea0003800000 */
.L_x_15407:
[----:B------:R-:W-:-:S13]  /*84f0*/  ISETP.NE.AND P0, PT, R0, 0x1c, PT ;  /* 0x0000001c0000780c */ /* 0x000fda0003f05270 */
[----:B------:R-:W-:Y:S05]  /*8500*/  @!P0 BRA `(.L_x_15416) ;  /* 0x0000000000a48947 */ /* 0x000fea0003800000 */
[----:B------:R-:W-:-:S13]  /*8510*/  ISETP.NE.AND P0, PT, R0, 0x1d, PT ;  /* 0x0000001d0000780c */ /* 0x000fda0003f05270 */
[----:B------:R-:W-:Y:S05]  /*8520*/  @!P0 BRA `(.L_x_15417) ;  /* 0x00000000008c8947 */ /* 0x000fea0003800000 */
[----:B------:R-:W-:-:S13]  /*8530*/  ISETP.NE.AND P0, PT, R0, 0x2c, PT ;  /* 0x0000002c0000780c */ /* 0x000fda0003f05270 */
[----:B------:R-:W-:Y:S05]  /*8540*/  @P0 BRA `(.L_x_15390) ;  /* 0x0000000000400947 */ /* 0x000fea0003800000 */
[----:B----4-:R-:W-:Y:S02]  /*8550*/  IMAD.U32 R19, R19, 0x10000, RZ ;  /* 0x0001000013137824 */ /* 0x010fe400078e00ff */
        /* <DEDUP_REMOVED lines=15> */
.L_x_15390:
        /* <DEDUP_REMOVED lines=15> */
[----:B-1--4-:R-:W-:Y:S05]  /*8740*/  CALL.ABS.NOINC R2 ;  /* 0x0000000002007343 */ /* 0x012fea0003c00000 */
.L_x_15418:
[----:B------:R-:W-:Y:S05]  /*8750*/  EXIT ;  /* 0x000000000000794d */ /* 0x000fea0003800000 */
.L_x_15417:
[----:B----4-:R-:W-:-:S06]  /*8760*/  IMAD.U32 R4, R19, 0x10000, RZ ;  /* 0x0001000013047824 */ /* 0x010fcc00078e00ff */
[----:B------:R-:W0:Y:S02]  /*8770*/  F2I.U64.TRUNC R4, R4 ;  /* 0x0000000400047311 */ /* 0x000e24000020d800 */
[----:B0-----:R-:W-:Y:S01]  /*8780*/  STG.E.64 desc[UR36][R2.64], R4 ;  /* 0x0000000402007986 */ /* 0x001fe2000c101b24 */
[----:B------:R-:W-:Y:S05]  /*8790*/  EXIT ;  /* 0x000000000000794d */ /* 0x000fea0003800000 */
.L_x_15416:
[----:B----4-:R-:W-:-:S06]  /*87a0*/  IMAD.U32 R19, R19, 0x10000, RZ ;  /* 0x0001000013137824 */ /* 0x010fcc00078e00ff */
[----:B------:R-:W0:Y:S02]  /*87b0*/  F2I.FTZ.U32.TRUNC.NTZ R19, R19 ;  /* 0x0000001300137305 */ /* 0x000e24000021f000 */
[----:B0-----:R-:W-:Y:S01]  /*87c0*/  STG.E desc[UR36][R2.64], R19 ;  /* 0x0000001302007986 */ /* 0x001fe2000c101924 */
[----:B------:R-:W-:Y:S05]  /*87d0*/  EXIT ;  /* 0x000000000000794d */ /* 0x000fea0003800000 */
.L_x_15419:
        /* <DEDUP_REMOVED lines=10> */
.L_x_19709:


//--------------------- .text._ZN2at6native18elementwise_kernelILi128ELi4EZNS0_22gpu_kernel_impl_nocastIZZZNS0_16frac_kernel_cudaERNS_18TensorIteratorBaseEENKUlvE_clEvENKUlvE2_clEvEUlN3c108BFloat16EE_EEvS4_RKT_EUliE_EEviT1_ --------------------------
	.section	.text._ZN2at6native18elementwise_kernelILi128ELi4EZNS0_22gpu_kernel_impl_nocastIZZZNS0_16frac_kernel_cudaERNS_18TensorIteratorBaseEENKUlvE_clEvENKUlvE2_clEvEUlN3c108BFloat16EE_EEvS4_RKT_EUliE_EEviT1_,"ax",@progbits
	.align	128
        .global         _ZN2at6native18elementwise_kernelILi128ELi4EZNS0_22gpu_kernel_impl_nocastIZZZNS0_16frac_kernel_cudaERNS_18TensorIteratorBaseEENKUlvE_clEvENKUlvE2_clEvEUlN3c108BFloat16EE_EEvS4_RKT_EUliE_EEviT1_
        .type           _ZN2at6native18elementwise_kernelILi128ELi4EZNS0_22gpu_kernel_impl_nocastIZZZNS0_16frac_kernel_cudaERNS_18TensorIteratorBaseEENKUlvE_clEvENKUlvE2_clEvEUlN3c108BFloat16EE_EEvS4_RKT_EUliE_EEviT1_,@function
        .size           _ZN2at6native18elementwise_kernelILi128ELi4EZNS0_22gpu_kernel_impl_nocastIZZZNS0_16frac_kernel_cudaERNS_18TensorIteratorBaseEENKUlvE_clEvENKUlvE2_clEvEUlN3c108BFloat16EE_EEvS4_RKT_EUliE_EEviT1_,(.L_x_19710 - _ZN2at6native18elementwise_kernelILi128ELi4EZNS0_22gpu_kernel_impl_nocastIZZZNS0_16frac_kernel_cudaERNS_18TensorIteratorBaseEENKUlvE_clEvENKUlvE2_clEvEUlN3c108BFloat16EE_EEvS4_RKT_EUliE_EEviT1_)
        .other          _ZN2at6native18elementwise_kernelILi128ELi4EZNS0_22gpu_kernel_impl_nocastIZZZNS0_16frac_kernel_cudaERNS_18TensorIteratorBaseEENKUlvE_clEvENKUlvE2_clEvEUlN3c108BFloat16EE_EEvS4_RKT_EUliE_EEviT1_,@"STO_CUDA_ENTRY STV_DEFAULT"
_ZN2at6native18elementwise_kernelILi128ELi4EZNS0_22gpu_kernel_impl_nocastIZZZNS0_16frac_kernel_cudaERNS_18TensorIteratorBaseEENKUlvE_clEvENKUlvE2_clEvEUlN3c108BFloat16EE_EEvS4_RKT_EUliE_EEviT1_:
.text._ZN2at6native18elementwise_kernelILi128ELi4EZNS0_22gpu_kernel_impl_nocastIZZZNS0_16frac_kernel_cudaERNS_18TensorIteratorBaseEENKUlvE_clEvENKUlvE2_clEvEUlN3c108BFloat16EE_EEvS4_RKT_EUliE_EEviT1_:
        /* <DEDUP_REMOVED lines=311> */
.L_x_15422:
        /* <DEDUP_REMOVED lines=8> */
[----:B--2---:R-:W-:-:S04]  /*13f0*/  SHF.L.U32 R6, R4, 0x10, RZ ;  /* 0x0000001004067819 */ /* 0x004fc800000006ff */
[----:B------:R-:W0:Y:S02]  /*1400*/  FRND.TRUNC R7, R6 ;  /* 0x0000000600077307 */ /* 0x000e24000020d000 */
[----:B0-----:R-:W-:-:S05]  /*1410*/  FADD.FTZ R7, R6, -R7 ;  /* 0x8000000706077221 */ /* 0x001fca0000010000 */
[----:B------:R-:W-:-:S05]  /*1420*/  F2FP.BF16.F32.PACK_AB R7, RZ, R7 ;  /* 0x00000007ff07723e */ /* 0x000fca00000010ff */
[----:B------:R0:W-:Y:S02]  /*1430*/  STG.E.U16 desc[UR4][R2.64], R7 ;  /* 0x0000000702007986 */ /* 0x0001e4000c101504 */
.L_x_15421:
[----:B------:R-:W-:Y:S05]  /*1440*/  BSYNC B0 ;  /* 0x0000000000007941 */ /* 0x000fea0003800000 */
.L_x_15420:
        /* <DEDUP_REMOVED lines=305> */
.L_x_15425:
        /* <DEDUP_REMOVED lines=9> */
[----:B--2---:R-:W-:-:S04]  /*27f0*/  SHF.L.U32 R6, R4, 0x10, RZ ;  /* 0x0000001004067819 */ /* 0x004fc800000006ff */
[----:B------:R-:W0:Y:S02]  /*2800*/  FRND.TRUNC R7, R6 ;  /* 0x0000000600077307 */ /* 0x000e24000020d000 */
[----:B0-----:R-:W-:-:S05]  /*2810*/  FADD.FTZ R7, R6, -R7 ;  /* 0x8000000706077221 */ /* 0x001fca0000010000 */
        /* <DEDUP_REMOVED lines=305> */
.L_x_15426:
        /* <DEDUP_REMOVED lines=8> */
[----:B--2---:R-:W-:-:S04]  /*3bb0*/  SHF.L.U32 R6, R4, 0x10, RZ ;  /* 0x0000001004067819 */ /* 0x004fc800000006ff */
[----:B------:R-:W0:Y:S02]  /*3bc0*/  FRND.TRUNC R7, R6 ;  /* 0x0000000600077307 */ /* 0x000e24000020d000 */
[----:B0-----:R-:W-:-:S05]  /*3bd0*/  FADD.FTZ R7, R6, -R7 ;  /* 0x8000000706077221 */ /* 0x001fca0000010000 */
[----:B------:R-:W-:-:S05]  /*3be0*/  F2FP.BF16.F32.PACK_AB R7, RZ, R7 ;  /* 0x00000007ff07723e */ /* 0x000fca00000010ff */
[----:B------:R2:W-:Y:S02]  /*3bf0*/  STG.E.U16 desc[UR4][R2.64], R7 ;  /* 0x0000000702007986 */ /* 0x0005e4000c101504 */
.L_x_15424:
[----:B------:R-:W-:Y:S05]  /*3c00*/  BSYNC B0 ;  /* 0x0000000000007941 */ /* 0x000fea0003800000 */
.L_x_15423:
        /* <DEDUP_REMOVED lines=304> */
.L_x_15427:
[----:B------:R-:W-:Y:S02]  /*4f10*/  ULDC.64 UR6, c[0x0][0x418] ;  /* 0x0001060000067ab9 */ /* 0x000fe40000000a00 */
[----:B------:R-:W-:-:S04]  /*4f20*/  IADD3 R4, P0, R2, UR6, RZ ;  /* 0x0000000602047c10 */ /* 0x000fc8000ff1e0ff */
[----:B------:R-:W-:Y:S01]  /*4f30*/  IADD3.X R5, RZ, UR7, RZ, P0, !PT ;  /* 0x00000007ff057c10 */ /* 0x000fe200087fe4ff */
[----:B------:R-:W-:-:S04]  /*4f40*/  ULDC.64 UR6, c[0x0][0x410] ;  /* 0x0001040000067ab9 */ /* 0x000fc80000000a00 */
[----:B------:R-:W2:Y:S01]  /*4f50*/  LDG.E.U16 R4, desc[UR4][R4.64] ;  /* 0x0000000404047981 */ /* 0x000ea2000c1e1500 */
[----:B------:R-:W-:-:S04]  /*4f60*/  IADD3 R2, P0, R3, UR6, RZ ;  /* 0x0000000603027c10 */ /* 0x000fc8000ff1e0ff */
[----:B------:R-:W-:Y:S02]  /*4f70*/  IADD3.X R3, RZ, UR7, RZ, P0, !PT ;  /* 0x00000007ff037c10 */ /* 0x000fe400087fe4ff */
[----:B--2---:R-:W-:-:S04]  /*4f80*/  SHF.L.U32 R0, R4, 0x10, RZ ;  /* 0x0000001004007819 */ /* 0x004fc800000006ff */
[----:B------:R-:W0:Y:S02]  /*4f90*/  FRND.TRUNC R7, R0 ;  /* 0x0000000000077307 */ /* 0x000e24000020d000 */
[----:B0-----:R-:W-:-:S05]  /*4fa0*/  FADD.FTZ R7, R0, -R7 ;  /* 0x8000000700077221 */ /* 0x001fca0000010000 */
[----:B------:R-:W-:-:S05]  /*4fb0*/  F2FP.BF16.F32.PACK_AB R7, RZ, R7 ;  /* 0x00000007ff07723e */ /* 0x000fca00000010ff */
[----:B------:R-:W-:Y:S01]  /*4fc0*/  STG.E.U16 desc[UR4][R2.64], R7 ;  /* 0x0000000702007986 */ /* 0x000fe2000c101504 */
[----:B------:R-:W-:Y:S05]  /*4fd0*/  EXIT ;  /* 0x000000000000794d */ /* 0x000fea0003800000 */
.L_x_15428:
        /* <DEDUP_REMOVED lines=10> */
.L_x_19710:


//--------------------- .text._ZN2at6native27unrolled_elementwise_kernelIZZZNS0_16frac_kernel_cudaERNS_18TensorIteratorBaseEENKUlvE_clEvENKUlvE2_clEvEUlN3c108BFloat16EE_St5arrayIPcLm2EELi4E23TrivialOffsetCalculatorILi1EjESD_NS0_6memory15LoadWithoutCastENSE_16StoreWithoutCastEEEviT_T0_T2_T3_T4_T5_ --------------------------
	.section	.text._ZN2at6native27unrolled_elementwise_kernelIZZZNS0_16frac_kernel_cudaERNS_18TensorIteratorBaseEENKUlvE_clEvENKUlvE2_clEvEUlN3c108BFloat16EE_St5arrayIPcLm2EELi4E23TrivialOffsetCalculatorILi1EjESD_NS0_6memory15LoadWithoutCastENSE_16StoreWithoutCastEEEviT_T0_T2_T3_T4_T5_,"ax",@progbits
	.align	128
        .global         _ZN2at6native27unrolled_elementwise_kernelIZZZNS0_16frac_kernel_cudaERNS_18TensorIteratorBaseEENKUlvE_clEvENKUlvE2_clEvEUlN3c108BFloat16EE_St5arrayIPcLm2EELi4E23TrivialOffsetCalculatorILi1EjESD_NS0_6memory15LoadWithoutCastENSE_16StoreWithoutCastEEEviT_T0_T2_T3_T4_T5_
        .type           _ZN2at6native27unrolled_elementwise_kernelIZZZNS0_16frac_kernel_cudaERNS_18TensorIteratorBaseEENKUlvE_clEvENKUlvE2_clEvEUlN3c108BFloat16EE_St5arrayIPcLm2EELi4E23TrivialOffsetCalculatorILi1EjESD_NS0_6memory15LoadWithoutCastENSE_16StoreWithoutCastEEEviT_T0_T2_T3_T4_T5_,@function
        .size           _ZN2at6native27unrolled_elementwise_kernelIZZZNS0_16frac_kernel_cudaERNS_18TensorIteratorBaseEENKUlvE_clEvENKUlvE2_clEvEUlN3c108BFloat16EE_St5arrayIPcLm2EELi4E23TrivialOffsetCalculatorILi1EjESD_NS0_6memory15LoadWithoutCastENSE_16StoreWithoutCastEEEviT_T0_T2_T3_T4_T5_,(.L_x_19711 - _ZN2at6native27unrolled_elementwise_kernelIZZZNS0_16frac_kernel_cudaERNS_18TensorIteratorBaseEENKUlvE_clEvENKUlvE2_clEvEUlN3c108BFloat16EE_St5arrayIPcLm2EELi4E23TrivialOffsetCalculatorILi1EjESD_NS0_6memory15LoadWithoutCastENSE_16StoreWithoutCastEEEviT_T0_T2_T3_T4_T5_)
        .other          _ZN2at6native27unrolled_elementwise_kernelIZZZNS0_16frac_kernel_cudaERNS_18TensorIteratorBaseEENKUlvE_clEvENKUlvE2_clEvEUlN3c108BFloat16EE_St5arrayIPcLm2EELi4E23TrivialOffsetCalculatorILi1EjESD_NS0_6memory15LoadWithoutCastENSE_16StoreWithoutCastEEEviT_T0_T2_T3_T4_T5_,@"STO_CUDA_ENTRY STV_DEFAULT"
_ZN2at6native27unrolled_elementwise_kernelIZZZNS0_16frac_kernel_cudaERNS_18TensorIteratorBaseEENKUlvE_clEvENKUlvE2_clEvEUlN3c108BFloat16EE_St5arrayIPcLm2EELi4E23TrivialOffsetCalculatorILi1EjESD_NS0_6memory15LoadWithoutCastENSE_16StoreWithoutCastEEEviT_T0_T2_T3_T4_T5_:
.text._ZN2at6native27unrolled_elementwise_kernelIZZZNS0_16frac_kernel_cudaERNS_18TensorIteratorBaseEENKUlvE_clEvENKUlvE2_clEvEUlN3c108BFloat16EE_St5arrayIPcLm2EELi4E23TrivialOffsetCalculatorILi1EjESD_NS0_6memory15LoadWithoutCastENSE_16StoreWithoutCastEEEviT_T0_T2_T3_T4_T5_:
[----:B------:R-:W-:Y:S01]  /*0000*/  LDC R1, c[0x0][0x28] ;  /* 0x00000a00ff017b82 */ /* 0x000fe20000000800 */
[----:B------:R-:W0:Y:S07]  /*0010*/  S2R R0, SR_CTAID.X ;  /* 0x0000000000007919 */ /* 0x000e2e0000002500 */
[----:B------:R-:W0:Y:S01]  /*0020*/  LDC R7, c[0x0][0x210] ;  /* 0x00008400ff077b82 */ /* 0x000e220000000800 */
[----:B------:R-:W-:Y:S01]  /*0030*/  PRMT R18, RZ, 0x7610, R18 ;  /* 0x00007610ff127816 */ /* 0x000fe20000000012 */
[----:B------:R-:W-:Y:S01]  /*0040*/  ULDC.64 UR4, c[0x0][0x208] ;  /* 0x0000820000047ab9 */ /* 0x000fe20000000a00 */
[----:B------:R-:W1:Y:S01]  /*0050*/  S2R R9, SR_TID.X ;  /* 0x0000000000097919 */ /* 0x000e620000002100 */
[----:B------:R-:W-:Y:S01]  /*0060*/  PRMT R10, RZ, 0x7610, R10 ;  /* 0x00007610ff0a7816 */ /* 0x000fe2000000000a */
        /* <DEDUP_REMOVED lines=12> */
[----:B------:R-:W2:Y:S07]  /*0130*/  @!P0 LDG.E.U16 R18, desc[UR4][R12.64] ;  /* 0x000000040c128981 */ /* 0x000eae000c1e1500 */
[----:B------:R-:W0:Y:S01]  /*0140*/  @!P3 LDC.64 R6, c[0x0][0x220] ;  /* 0x00008800ff06bb82 */ /* 0x000e220000000a00 */
[----:B------:R-:W-:Y:S01]  /*0150*/  @!P3 LEA R17, R0, R11, 0x9 ;  /* 0x0000000b0011b211 */ /* 0x000fe200078e48ff */
[----:B------:R-:W-:Y:S02]  /*0160*/  @!P3 VIADD R11, R11, 0x80 ;  /* 0x000000800b0bb836 */ /* 0x000fe40000000000 */
[----:B-1----:R-:W-:Y:S01]  /*0170*/  @!P1 IMAD.WIDE.U32 R14, R19, 0x2, R14 ;  /* 0x00000002130e9825 */ /* 0x002fe200078e000e */
[----:B------:R-:W-:-:S04]  /*0180*/  PRMT R19, RZ, 0x7610, R19 ;  /* 0x00007610ff137816 */ /* 0x000fc80000000013 */
[----:B------:R-:W3:Y:S01]  /*0190*/  @!P1 LDG.E.U16 R10, desc[UR4][R14.64] ;  /* 0x000000040e0a9981 */ /* 0x000ee2000c1e1500 */
[----:B0-----:R-:W-:-:S05]  /*01a0*/  @!P3 IMAD.WIDE.U32 R6, R17, 0x2, R6 ;  /* 0x000000021106b825 */ /* 0x001fca00078e0006 */
[----:B------:R0:W4:Y:S01]  /*01b0*/  @!P3 LDG.E.U16 R19, desc[UR4][R6.64] ;  /* 0x000000040613b981 */ /* 0x000122000c1e1500 */
[----:B------:R-:W-:Y:S02]  /*01c0*/  ISETP.GE.AND P2, PT, R11, R2, PT ;  /* 0x000000020b00720c */ /* 0x000fe40003f46270 */
[----:B------:R-:W-:Y:S01]  /*01d0*/  PRMT R8, RZ, 0x7610, R8 ;  /* 0x00007610ff087816 */ /* 0x000fe20000000008 */
[----:B0-----:R-:W0:Y:S10]  /*01e0*/  @!P0 LDC.64 R6, c[0x0][0x218] ;  /* 0x00008600ff068b82 */ /* 0x001e340000000a00 */
[----:B------:R-:W1:Y:S01]  /*01f0*/  @!P2 LDC.64 R16, c[0x0][0x220] ;  /* 0x00008800ff10ab82 */ /* 0x000e620000000a00 */
[----:B------:R-:W-:Y:S01]  /*0200*/  @!P2 IMAD R11, R0, 0x200, R11 ;  /* 0x00000200000ba824 */ /* 0x000fe200078e020b */
[----:B------:R-:W-:-:S03]  /*0210*/  IADD3 R21, R9, 0x80, RZ ;  /* 0x0000008009157810 */ /* 0x000fc60007ffe0ff */
[----:B-1----:R-:W-:-:S04]  /*0220*/  @!P2 IMAD.WIDE.U32 R16, R11, 0x2, R16 ;  /* 0x000000020b10a825 */ /* 0x002fc800078e0010 */
[----:B------:R-:W-:Y:S01]  /*0230*/  VIADD R11, R9, 0x100 ;  /* 0x00000100090b7836 */ /* 0x000fe20000000000 */
[----:B------:R1:W5:Y:S04]  /*0240*/  @!P2 LDG.E.U16 R8, desc[UR4][R16.64] ;  /* 0x000000041008a981 */ /* 0x000368000c1e1500 */
[-C--:B------:R-:W-:Y:S02]  /*0250*/  ISETP.GE.AND P3, PT, R11, R2.reuse, PT ;  /* 0x000000020b00720c */ /* 0x080fe40003f66270 */
[----:B------:R-:W-:Y:S01]  /*0260*/  ISETP.GE.AND P2, PT, R21, R2, PT ;  /* 0x000000021500720c */ /* 0x000fe20003f46270 */
[----:B-1----:R-:W-:-:S04]  /*0270*/  @!P0 IMAD R17, R0, 0x200, R9 ;  /* 0x0000020000118824 */ /* 0x002fc800078e0209 */
[----:B0-----:R-:W-:Y:S01]  /*0280*/  @!P0 IMAD.WIDE.U32 R6, R17, 0x2, R6 ;  /* 0x0000000211068825 */ /* 0x001fe200078e0006 */
[----:B------:R-:W-:Y:S02]  /*0290*/  IADD3 R15, R9, 0x180, RZ ;  /* 0x00000180090f7810 */ /* 0x000fe40007ffe0ff */
[----:B------:R-:W-:-:S04]  /*02a0*/  @!P0 MOV R9, R21 ;  /* 0x0000001500098202 */ /* 0x000fc80000000f00 */
[-C--:B------:R-:W-:Y:S01]  /*02b0*/  ISETP.GE.AND P4, PT, R9, R2.reuse, PT ;  /* 0x000000020900720c */ /* 0x080fe20003f86270 */
[----:B------:R-:W-:Y:S01]  /*02c0*/  BSSY B0, `(.L_x_15429) ;  /* 0x000001b000007945 */ /* 0x000fe20003800000 */
[----:B------:R-:W-:Y:S01]  /*02d0*/  ISETP.GE.AND P1, PT, R15, R2, PT ;  /* 0x000000020f00720c */ /* 0x000fe20003f26270 */
[----:B--2---:R-:W-:-:S04]  /*02e0*/  @!P0 IMAD.U32 R18, R18, 0x10000, RZ ;  /* 0x0001000012128824 */ /* 0x004fc800078e00ff */
[----:B------:R-:W0:Y:S02]  /*02f0*/  @!P0 FRND.TRUNC R11, R18 ;  /* 0x00000012000b8307 */ /* 0x000e24000020d000 */
[----:B0-----:R-:W-:Y:S01]  /*0300*/  @!P0 FADD.FTZ R11, R18, -R11 ;  /* 0x8000000b120b8221 */ /* 0x001fe20000010000 */
[----:B---3--:R-:W-:-:S04]  /*0310*/  @!P2 SHF.L.U32 R10, R10, 0x10, RZ ;  /* 0x000000100a0aa819 */ /* 0x008fc800000006ff */
[----:B------:R-:W-:Y:S01]  /*0320*/  @!P0 F2FP.BF16.F32.PACK_AB R5, RZ, R11 ;  /* 0x0000000bff05823e */ /* 0x000fe200000010ff */
[----:B------:R-:W0:Y:S04]  /*0330*/  @!P2 FRND.TRUNC R13, R10 ;  /* 0x0000000a000da307 */ /* 0x000e28000020d000 */
[----:B------:R1:W-:Y:S01]  /*0340*/  @!P0 STG.E.U16 desc[UR4][R6.64], R5 ;  /* 0x0000000506008986 */ /* 0x0003e2000c101504 */
[----:B----4-:R-:W-:-:S04]  /*0350*/  @!P3 IMAD.U32 R19, R19, 0x10000, RZ ;  /* 0x000100001313b824 */ /* 0x010fc800078e00ff */
[----:B------:R-:W2:Y:S01]  /*0360*/  @!P3 FRND.TRUNC R12, R19 ;  /* 0x00000013000cb307 */ /* 0x000ea2000020d000 */
[----:B0-----:R-:W-:-:S05]  /*0370*/  @!P2 FADD.FTZ R13, R10, -R13 ;  /* 0x8000000d0a0da221 */ /* 0x001fca0000010000 */
[----:B------:R-:W-:Y:S01]  /*0380*/  @!P2 F2FP.BF16.F32.PACK_AB R4, RZ, R13 ;  /* 0x0000000dff04a23e */ /* 0x000fe200000010ff */
[----:B--2---:R-:W-:-:S05]  /*0390*/  @!P3 FADD.FTZ R12, R19, -R12 ;  /* 0x8000000c130cb221 */ /* 0x004fca0000010000 */
[----:B------:R-:W-:Y:S01]  /*03a0*/  @!P3 F2FP.BF16.F32.PACK_AB R3, RZ, R12 ;  /* 0x0000000cff03b23e */ /* 0x000fe200000010ff */
[----:B-1----:R-:W-:Y:S06]  /*03b0*/  @P4 BRA `(.L_x_15430) ;  /* 0x00000000002c4947 */ /* 0x002fec0003800000 */
        /* <DEDUP_REMOVED lines=11> */
.L_x_15430:
[----:B------:R-:W-:Y:S05]  /*0470*/  BSYNC B0 ;  /* 0x0000000000007941 */ /* 0x000fea0003800000 */
.L_x_15429:
[----:B-----5:R-:W-:Y:S01]  /*0480*/  @!P1 IMAD.U32 R8, R8, 0x10000, RZ ;  /* 0x0001000008089824 */ /* 0x020fe200078e00ff */
[----:B------:R-:W-:-:S03]  /*0490*/  ISETP.GE.AND P0, PT, R9, R2, PT ;  /* 0x000000020900720c */ /* 0x000fc60003f06270 */
[----:B0-----:R0:W1:Y:S10]  /*04a0*/  @!P1 FRND.TRUNC R5, R8 ;  /* 0x0000000800059307 */ /* 0x001074000020d000 */
[----:B0-----:R-:W-:Y:S05]  /*04b0*/  @P0 EXIT ;  /* 0x000000000000094d */ /* 0x001fea0003800000 */
[----:B------:R-:W0:Y:S01]  /*04c0*/  LDC.64 R2, c[0x0][0x218] ;  /* 0x00008600ff027b82 */ /* 0x000e220000000a00 */
[----:B-1----:R-:W-:Y:S01]  /*04d0*/  @!P1 FADD.FTZ R5, R8, -R5 ;  /* 0x8000000508059221 */ /* 0x002fe20000010000 */
[----:B------:R-:W-:-:S04]  /*04e0*/  LEA R9, R0, R9, 0x9 ;  /* 0x0000000900097211 */ /* 0x000fc800078e48ff */
[----:B------:R-:W-:Y:S01]  /*04f0*/  @!P1 F2FP.BF16.F32.PACK_AB R4, RZ, R5 ;  /* 0x00000005ff04923e */ /* 0x000fe200000010ff */
[----:B0-----:R-:W-:-:S05]  /*0500*/  IMAD.WIDE.U32 R2, R9, 0x2, R2 ;  /* 0x0000000209027825 */ /* 0x001fca00078e0002 */
[----:B------:R-:W-:Y:S01]  /*0510*/  STG.E.U16 desc[UR4][R2.64], R4 ;  /* 0x0000000402007986 */ /* 0x000fe2000c101504 */
[----:B------:R-:W-:Y:S05]  /*0520*/  EXIT ;  /* 0x000000000000794d */ /* 0x000fea0003800000 */
.L_x_15431:
        /* <DEDUP_REMOVED lines=13> */
.L_x_19711:


//--------------------- .text._ZN2at6native29vectorized_elementwise_kernelILi2EZZZNS0_16frac_kernel_cudaERNS_18TensorIteratorBaseEENKUlvE_clEvENKUlvE2_clEvEUlN3c108BFloat16EE_St5arrayIPcLm2EEEEviT0_T1_ --------------------------
	.section	.text._ZN2at6native29vectorized_elementwise_kernelILi2EZZZNS0_16frac_kernel_cudaERNS_18TensorIteratorBaseEENKUlvE_clEvENKUlvE2_clEvEUlN3c108BFloat16EE_St5arrayIPcLm2EEEEviT0_T1_,"ax",@progbits
	.align	128
        .global         _ZN2at6native29vectorized_elementwise_kernelILi2EZZZNS0_16frac_kernel_cudaERNS_18TensorIteratorBaseEENKUlvE_clEvENKUlvE2_clEvEUlN3c108BFloat16EE_St5arrayIPcLm2EEEEviT0_T1_
        .type           _ZN2at6native29vectorized_elementwise_kernelILi2EZZZNS0_16frac_kernel_cudaERNS_18TensorIteratorBaseEENKUlvE_clEvENKUlvE2_clEvEUlN3c108BFloat16EE_St5arrayIPcLm2EEEEviT0_T1_,@function
        .size           _ZN2at6native29vectorized_elementwise_kernelILi2EZZZNS0_16frac_kernel_cudaERNS_18TensorIteratorBaseEENKUlvE_clEvENKUlvE2_clEvEUlN3c108BFloat16EE_St5arrayIPcLm2EEEEviT0_T1_,(.L_x_19712 - _ZN2at6native29vectorized_elementwise_kernelILi2EZZZNS0_16frac_kernel_cudaERNS_18TensorIteratorBaseEENKUlvE_clEvENKUlvE2_clEvEUlN3c108BFloat16EE_St5arrayIPcLm2EEEEviT0_T1_)
        .other          _ZN2at6native29vectorized_elementwise_kernelILi2EZZZNS0_16frac_kernel_cudaERNS_18TensorIteratorBaseEENKUlvE_clEvENKUlvE2_clEvEUlN3c108BFloat16EE_St5arrayIPcLm2EEEEviT0_T1_,@"STO_CUDA_ENTRY STV_DEFAULT"
_ZN2at6native29vectorized_elementwise_kernelILi2EZZZNS0_16frac_kernel_cudaERNS_18TensorIteratorBaseEENKUlvE_clEvENKUlvE2_clEvEUlN3c108BFloat16EE_St5arrayIPcLm2EEEEviT0_T1_:
.text._ZN2at6native29vectorized_elementwise_kernelILi2EZZZNS0_16frac_kernel_cudaERNS_18TensorIteratorBaseEENKUlvE_clEvENKUlvE2_clEvEUlN3c108BFloat16EE_St5arrayIPcLm2EEEEviT0_T1_:
        /* <DEDUP_REMOVED lines=21> */
[C---:B---3--:R-:W-:Y:S01]  /*0150*/  SHF.L.U32 R8, R15.reuse, 0x10, RZ ;  /* 0x000000100f087819 */ /* 0x048fe200000006ff */
[----:B------:R-:W0:Y:S01]  /*0160*/  FRND.TRUNC R13, R12 ;  /* 0x0000000c000d7307 */ /* 0x000e22000020d000 */
[----:B------:R-:W-:Y:S02]  /*0170*/  SHF.L.U32 R14, R10, 0x10, RZ ;  /* 0x000000100a0e7819 */ /* 0x000fe400000006ff */
[----:B------:R-:W-:Y:S01]  /*0180*/  PRMT R10, R15, 0x7632, R10 ;  /* 0x000076320f0a7816 */ /* 0x000fe2000000000a */
[----:B----4-:R-:W-:Y:S02]  /*0190*/  IMAD.U32 R9, R17, 0x10000, RZ ;  /* 0x0001000011097824 */ /* 0x010fe400078e00ff */
[----:B-----5:R-:W-:-:S02]  /*01a0*/  IMAD.U32 R2, R19, 0x10000, RZ ;  /* 0x0001000013027824 */ /* 0x020fc400078e00ff */
[----:B------:R-:W1:Y:S01]  /*01b0*/  FRND.TRUNC R11, R8 ;  /* 0x00000008000b7307 */ /* 0x000e62000020d000 */
[----:B------:R-:W-:Y:S01]  /*01c0*/  IMAD.U32 R16, R10, 0x10000, RZ ;  /* 0x000100000a107824 */ /* 0x000fe200078e00ff */
[----:B------:R-:W-:-:S05]  /*01d0*/  PRMT R10, R17, 0x7632, R10 ;  /* 0x00007632110a7816 */ /* 0x000fca000000000a */
[----:B------:R-:W-:Y:S01]  /*01e0*/  IMAD.U32 R18, R10, 0x10000, RZ ;  /* 0x000100000a127824 */ /* 0x000fe200078e00ff */
[----:B------:R-:W-:Y:S01]  /*01f0*/  PRMT R10, R19, 0x7632, R10 ;  /* 0x00007632130a7816 */ /* 0x000fe2000000000a */
[----:B------:R-:W2:Y:S01]  /*0200*/  FRND.TRUNC R7, R2 ;  /* 0x0000000200077307 */ /* 0x000ea2000020d000 */
[----:B0-----:R-:W-:Y:S02]  /*0210*/  FADD.FTZ R13, R12, -R13 ;  /* 0x8000000d0c0d7221 */ /* 0x001fe40000010000 */
[----:B------:R-:W-:Y:S01]  /*0220*/  SHF.L.U32 R10, R10, 0x10, RZ ;  /* 0x000000100a0a7819 */ /* 0x000fe200000006ff */
[----:B-1----:R-:W-:-:S04]  /*0230*/  FADD.FTZ R11, R8, -R11 ;  /* 0x8000000b080b7221 */ /* 0x002fc80000010000 */
[----:B------:R-:W0:Y:S01]  /*0240*/  FRND.TRUNC R6, R9 ;  /* 0x0000000900067307 */ /* 0x000e22000020d000 */
[----:B--2---:R-:W-:-:S07]  /*0250*/  FADD.FTZ R7, R2, -R7 ;  /* 0x8000000702077221 */ /* 0x004fce0000010000 */
[----:B------:R-:W1:Y:S01]  /*0260*/  FRND.TRUNC R15, R14 ;  /* 0x0000000e000f7307 */ /* 0x000e62000020d000 */
[----:B0-----:R-:W-:-:S07]  /*0270*/  FADD.FTZ R6, R9, -R6 ;  /* 0x8000000609067221 */ /* 0x001fce0000010000 */
[----:B------:R-:W0:Y:S01]  /*0280*/  FRND.TRUNC R17, R16 ;  /* 0x0000001000117307 */ /* 0x000e22000020d000 */
[----:B-1----:R-:W-:-:S07]  /*0290*/  FADD.FTZ R14, R14, -R15 ;  /* 0x8000000f0e0e7221 */ /* 0x002fce0000010000 */
[----:B------:R-:W1:Y:S01]  /*02a0*/  FRND.TRUNC R19, R18 ;  /* 0x0000001200137307 */ /* 0x000e62000020d000 */
[----:B------:R-:W-:Y:S01]  /*02b0*/  F2FP.BF16.F32.PACK_AB R13, R14, R13 ;  /* 0x0000000d0e0d723e */ /* 0x000fe200000010ff */
[----:B0-----:R-:W-:-:S06]  /*02c0*/  FADD.FTZ R8, R16, -R17 ;  /* 0x8000001110087221 */ /* 0x001fcc0000010000 */
[----:B------:R-:W0:Y:S01]  /*02d0*/  FRND.TRUNC R21, R10 ;  /* 0x0000000a00157307 */ /* 0x000e22000020d000 */
[----:B------:R-:W-:Y:S01]  /*02e0*/  STG.E desc[UR4][R4.64], R13 ;  /* 0x0000000d04007986 */ /* 0x000fe2000c101904 */
[----:B------:R-:W-:Y:S01]  /*02f0*/  F2FP.BF16.F32.PACK_AB R11, R8, R11 ;  /* 0x0000000b080b723e */ /* 0x000fe200000010ff */
[----:B-1----:R-:W-:-:S04]  /*0300*/  FADD.FTZ R19, R18, -R19 ;  /* 0x8000001312137221 */ /* 0x002fc80000010000 */
[----:B------:R-:W-:Y:S01]  /*0310*/  STG.E desc[UR4][R4.64+0x200], R11 ;  /* 0x0002000b04007986 */ /* 0x000fe2000c101904 */
[----:B------:R-:W-:Y:S01]  /*0320*/  F2FP.BF16.F32.PACK_AB R19, R19, R6 ;  /* 0x000000061313723e */ /* 0x000fe200000010ff */
[----:B0-----:R-:W-:-:S04]  /*0330*/  FADD.FTZ R2, R10, -R21 ;  /* 0x800000150a027221 */ /* 0x001fc80000010000 */
[----:B------:R-:W-:Y:S01]  /*0340*/  STG.E desc[UR4][R4.64+0x400], R19 ;  /* 0x0004001304007986 */ /* 0x000fe2000c101904 */
[----:B------:R-:W-:-:S05]  /*0350*/  F2FP.BF16.F32.PACK_AB R7, R2, R7 ;  /* 0x000000070207723e */ /* 0x000fca00000010ff */
[----:B------:R-:W-:Y:S01]  /*0360*/  STG.E desc[UR4][R4.64+0x600], R7 ;  /* 0x0006000704007986 */ /* 0x000fe2000c101904 */
[----:B------:R-:W-:Y:S05]  /*0370*/  EXIT ;  /* 0x000000000000794d */ /* 0x000fea0003800000 */
.L_x_15432:
        /* <DEDUP_REMOVED lines=13> */
[----:B------:R-:W-:Y:S02]  /*0450*/  PRMT R27, RZ, 0x7610, R27 ;  /* 0x00007610ff1b7816 */ /* 0x000fe4000000001b */
[----:B------:R-:W-:-:S02]  /*0460*/  PRMT R28, RZ, 0x7610, R28 ;  /* 0x00007610ff1c7816 */ /* 0x000fc4000000001c */
        /* <DEDUP_REMOVED lines=10> */
[----:B------:R-:W-:Y:S01]  /*0510*/  ISETP.GE.AND P3, PT, R0, R5, PT ;  /* 0x000000050000720c */ /* 0x000fe20003f66270 */
[----:B0-----:R-:W-:-:S05]  /*0520*/  @!P5 IMAD.WIDE.U32 R18, R15, 0x2, R18 ;  /* 0x000000020f12d825 */ /* 0x001fca00078e0012 */
[----:B------:R-:W5:Y:S07]  /*0530*/  @!P5 LDG.E.U16 R28, desc[UR4][R18.64] ;  /* 0x00000004121cd981 */ /* 0x000f6e000c1e1500 */
[----:B------:R-:W-:Y:S01]  /*0540*/  @!P3 IADD3 R23, R3, R0, RZ ;  /* 0x000000000317b210 */ /* 0x000fe20007ffe0ff */
[----:B------:R-:W-:Y:S01]  /*0550*/  @!P3 VIADD R0, R0, 0x80 ;  /* 0x000000800000b836 */ /* 0x000fe20000000000 */
[----:B------:R-:W0:Y:S04]  /*0560*/  @!P3 LDC.64 R14, c[0x0][0x220] ;  /* 0x00008800ff0ebb82 */ /* 0x000e280000000a00 */
[----:B------:R-:W-:-:S13]  /*0570*/  ISETP.GE.AND P2, PT, R0, R5, PT ;  /* 0x000000050000720c */ /* 0x000fda0003f46270 */
[----:B------:R-:W-:Y:S01]  /*0580*/  @!P2 IMAD.IADD R25, R3, 0x1, R0 ;  /* 0x000000010319a824 */ /* 0x000fe200078e0200 */
[----:B------:R-:W-:Y:S01]  /*0590*/  @!P2 IADD3 R0, R0, 0x80, RZ ;  /* 0x000000800000a810 */ /* 0x000fe20007ffe0ff */
[----:B----4-:R-:W-:Y:S01]  /*05a0*/  @!P4 IMAD.WIDE.U32 R16, R4, 0x2, R16 ;  /* 0x000000020410c825 */ /* 0x010fe200078e0010 */
[----:B-1----:R-:W1:Y:S02]  /*05b0*/  @!P2 LDC.64 R12, c[0x0][0x220] ;  /* 0x00008800ff0cab82 */ /* 0x002e640000000a00 */
[----:B------:R-:W-:Y:S02]  /*05c0*/  ISETP.GE.AND P1, PT, R0, R5, PT ;  /* 0x000000050000720c */ /* 0x000fe40003f26270 */
[----:B------:R-:W-:-:S06]  /*05d0*/  PRMT R4, RZ, 0x7610, R4 ;  /* 0x00007610ff047816 */ /* 0x000fcc0000000004 */
[----:B------:R4:W3:Y:S05]  /*05e0*/  @!P4 LDG.E.U16 R4, desc[UR4][R16.64] ;  /* 0x000000041004c981 */ /* 0x0008ea000c1e1500 */
[----:B------:R-:W-:Y:S01]  /*05f0*/  @!P1 IMAD.IADD R29, R3, 0x1, R0 ;  /* 0x00000001031d9824 */ /* 0x000fe200078e0200 */
[----:B------:R-:W-:Y:S01]  /*0600*/  @!P1 IADD3 R0, R0, 0x80, RZ ;  /* 0x0000008000009810 */ /* 0x000fe20007ffe0ff */
[----:B------:R-:W1:Y:S03]  /*0610*/  @!P1 LDC.64 R20, c[0x0][0x220] ;  /* 0x00008800ff149b82 */ /* 0x000e660000000a00 */
[----:B------:R-:W-:-:S13]  /*0620*/  ISETP.GE.AND P6, PT, R0, R5, PT ;  /* 0x000000050000720c */ /* 0x000fda0003fc6270 */
[----:B----4-:R-:W4:Y:S01]  /*0630*/  @!P6 LDC.64 R16, c[0x0][0x220] ;  /* 0x00008800ff10eb82 */ /* 0x010f220000000a00 */
[----:B------:R-:W-:Y:S01]  /*0640*/  @!P6 IMAD.IADD R19, R3, 0x1, R0 ;  /* 0x000000010313e824 */ /* 0x000fe200078e0200 */
[----:B------:R-:W-:Y:S01]  /*0650*/  PRMT R18, RZ, 0x7610, R18 ;  /* 0x00007610ff127816 */ /* 0x000fe20000000012 */
[----:B0-----:R-:W-:Y:S01]  /*0660*/  @!P3 IMAD.WIDE.U32 R14, R23, 0x2, R14 ;  /* 0x00000002170eb825 */ /* 0x001fe200078e000e */
[----:B------:R-:W-:-:S03]  /*0670*/  PRMT R23, RZ, 0x7610, R23 ;  /* 0x00007610ff177816 */ /* 0x000fc60000000017 */
[----:B-1----:R-:W-:Y:S01]  /*0680*/  @!P2 IMAD.WIDE.U32 R12, R25, 0x2, R12 ;  /* 0x00000002190ca825 */ /* 0x002fe200078e000c */
[----:B------:R-:W-:Y:S02]  /*0690*/  PRMT R25, RZ, 0x7610, R25 ;  /* 0x00007610ff197816 */ /* 0x000fe40000000019 */
[----:B------:R-:W3:Y:S01]  /*06a0*/  @!P3 LDG.E.U16 R23, desc[UR4][R14.64] ;  /* 0x000000040e17b981 */ /* 0x000ee2000c1e1500 */
[----:B------:R-:W-:-:S03]  /*06b0*/  @!P1 IMAD.WIDE.U32 R20, R29, 0x2, R20 ;  /* 0x000000021d149825 */ /* 0x000fc600078e0014 */
[----:B------:R0:W3:Y:S04]  /*06c0*/  @!P2 LDG.E.U16 R25, desc[UR4][R12.64] ;  /* 0x000000040c19a981 */ /* 0x0000e8000c1e1500 */
[----:B------:R-:W3:Y:S01]  /*06d0*/  @!P1 LDG.E.U16 R18, desc[UR4][R20.64] ;  /* 0x0000000414129981 */ /* 0x000ee2000c1e1500 */
[----:B----4-:R-:W-:Y:S01]  /*06e0*/  @!P6 IMAD.WIDE.U32 R16, R19, 0x2, R16 ;  /* 0x000000021310e825 */ /* 0x010fe200078e0010 */
[----:B------:R-:W-:-:S06]  /*06f0*/  PRMT R19, RZ, 0x7610, R19 ;  /* 0x00007610ff137816 */ /* 0x000fcc0000000013 */
[----:B------:R1:W4:Y:S01]  /*0700*/  @!P6 LDG.E.U16 R19, desc[UR4][R16.64] ;  /* 0x000000041013e981 */ /* 0x000322000c1e1500 */
[----:B------:R-:W-:-:S05]  /*0710*/  VIADD R0, R26, 0x100 ;  /* 0x000001001a007836 */ /* 0x000fca0000000000 */
[----:B------:R-:W-:Y:S02]  /*0720*/  ISETP.GE.AND P6, PT, R0, R5, PT ;  /* 0x000000050000720c */ /* 0x000fe40003fc6270 */
[----:B0-----:R-:W-:-:S04]  /*0730*/  IADD3 R12, R26, 0x180, RZ ;  /* 0x000001801a0c7810 */ /* 0x001fc80007ffe0ff */
[----:B------:R-:W-:Y:S02]  /*0740*/  ISETP.GE.AND P2, PT, R12, R5, PT ;  /* 0x000000050c00720c */ /* 0x000fe40003f46270 */
[----:B------:R-:W-:-:S04]  /*0750*/  IADD3 R12, R26, 0x200, RZ ;  /* 0x000002001a0c7810 */ /* 0x000fc80007ffe0ff */
[----:B------:R-:W-:Y:S02]  /*0760*/  ISETP.GE.AND P3, PT, R12, R5, PT ;  /* 0x000000050c00720c */ /* 0x000fe40003f66270 */
[----:B------:R-:W-:-:S04]  /*0770*/  IADD3 R12, R26, 0x280, RZ ;  /* 0x000002801a0c7810 */ /* 0x000fc80007ffe0ff */
[-C--:B------:R-:W-:Y:S02]  /*0780*/  ISETP.GE.AND P4, PT, R12, R5.reuse, PT ;  /* 0x000000050c00720c */ /* 0x080fe40003f86270 */
[----:B------:R-:W0:Y:S01]  /*0790*/  @!P0 LDC.64 R12, c[0x0][0x218] ;  /* 0x00008600ff0c8b82 */ /* 0x000e220000000a00 */
[C---:B------:R-:W-:Y:S02]  /*07a0*/  IADD3 R0, R26.reuse, 0x80, RZ ;  /* 0x000000801a007810 */ /* 0x040fe40007ffe0ff */
[C---:B-1----:R-:W-:Y:S02]  /*07b0*/  IADD3 R16, R26.reuse, 0x300, RZ ;  /* 0x000003001a107810 */ /* 0x042fe40007ffe0ff */
[----:B------:R-:W-:Y:S02]  /*07c0*/  IADD3 R20, R26, 0x380, RZ ;  /* 0x000003801a147810 */ /* 0x000fe40007ffe0ff */
[-C--:B------:R-:W-:Y:S02]  /*07d0*/  ISETP.GE.AND P1, PT, R0, R5.reuse, PT ;  /* 0x000000050000720c */ /* 0x080fe40003f26270 */
[----:B------:R-:W-:Y:S01]  /*07e0*/  ISETP.GE.AND P5, PT, R16, R5, PT ;  /* 0x000000051000720c */ /* 0x000fe20003fa6270 */
[----:B------:R-:W-:Y:S04]  /*07f0*/  BSSY B0, `(.L_x_15433) ;  /* 0x0000052000007945 */ /* 0x000fe80003800000 */
[----:B------:R-:W-:Y:S01]  /*0800*/  BSSY B1, `(.L_x_15434) ;  /* 0x000004a000017945 */ /* 0x000fe20003800000 */
[----:B--2---:R-:W-:-:S04]  /*0810*/  @!P0 IMAD.U32 R15, R2, 0x10000, RZ ;  /* 0x00010000020f8824 */ /* 0x004fc800078e00ff */
[----:B------:R-:W-:Y:S01]  /*0820*/  @!P0 FRND.TRUNC R2, R15 ;  /* 0x0000000f00028307 */ /* 0x000fe2000020d000 */
[----:B-----5:R-:W-:-:S07]  /*0830*/  @!P6 IMAD.U32 R28, R28, 0x10000, RZ ;  /* 0x000100001c1ce824 */ /* 0x020fce00078e00ff */
[----:B------:R-:W1:Y:S02]  /*0840*/  @!P6 FRND.TRUNC R21, R28 ;  /* 0x0000001c0015e307 */ /* 0x000e64000020d000 */
[----:B-1----:R-:W-:-:S05]  /*0850*/  @!P6 FADD.FTZ R21, R28, -R21 ;  /* 0x800000151c15e221 */ /* 0x002fca0000010000 */
[----:B------:R-:W-:Y:S02]  /*0860*/  @!P6 F2FP.BF16.F32.PACK_AB R6, RZ, R21 ;  /* 0x00000015ff06e23e */ /* 0x000fe400000010ff */
[----:B------:R-:W-:Y:S01]  /*0870*/  ISETP.GE.AND P6, PT, R20, R5, PT ;  /* 0x000000051400720c */ /* 0x000fe20003fc6270 */
[----:B------:R-:W-:Y:S01]  /*0880*/  @!P0 FADD.FTZ R2, R15, -R2 ;  /* 0x800000020f028221 */ /* 0x000fe20000010000 */
[----:B------:R-:W-:Y:S02]  /*0890*/  @!P0 IMAD.IADD R21, R3, 0x1, R26 ;  /* 0x0000000103158824 */ /* 0x000fe400078e021a */
[----:B---3--:R-:W-:Y:S02]  /*08a0*/  @!P1 IMAD.U32 R27, R27, 0x10000, RZ ;  /* 0x000100001b1b9824 */ /* 0x008fe400078e00ff */
[----:B------:R-:W-:Y:S01]  /*08b0*/  @!P0 F2FP.BF16.F32.PACK_AB R24, RZ, R2 ;  /* 0x00000002ff18823e */ /* 0x000fe200000010ff */
[----:B0-----:R-:W-:Y:S01]  /*08c0*/  @!P0 IMAD.WIDE.U32 R12, R21, 0x2, R12 ;  /* 0x00000002150c8825 */ /* 0x001fe200078e000c */
[----:B------:R-:W0:Y:S03]  /*08d0*/  @!P1 FRND.TRUNC R14, R27 ;  /* 0x0000001b000e9307 */ /* 0x000e26000020d000 */
[----:B------:R-:W-:-:S02]  /*08e0*/  @!P2 IMAD.U32 R17, R4, 0x10000, RZ ;  /* 0x000100000411a824 */ /* 0x000fc400078e00ff */
[----:B------:R-:W-:-:S03]  /*08f0*/  @!P0 IMAD.MOV.U32 R26, RZ, RZ, R0 ;  /* 0x000000ffff1a8224 */ /* 0x000fc600078e0000 */
[----:B------:R-:W1:Y:S01]  /*0900*/  @!P2 FRND.TRUNC R4, R17 ;  /* 0x000000110004a307 */ /* 0x000e62000020d000 */
[----:B------:R2:W-:Y:S01]  /*0910*/  @!P0 STG.E.U16 desc[UR4][R12.64], R24 ;  /* 0x000000180c008986 */ /* 0x0005e2000c101504 */
[----:B------:R-:W-:Y:S01]  /*0920*/  ISETP.GE.AND P0, PT, R26, R5, PT ;  /* 0x000000051a00720c */ /* 0x000fe20003f06270 */
[----:B0-----:R-:W-:Y:S01]  /*0930*/  @!P1 FADD.FTZ R14, R27, -R14 ;  /* 0x8000000e1b0e9221 */ /* 0x001fe20000010000 */
[----:B------:R-:W-:Y:S02]  /*0940*/  @!P3 IMAD.U32 R23, R23, 0x10000, RZ ;  /* 0x000100001717b824 */ /* 0x000fe400078e00ff */
[----:B------:R-:W-:Y:S01]  /*0950*/  @!P4 IMAD.U32 R25, R25, 0x10000, RZ ;  /* 0x000100001919c824 */ /* 0x000fe200078e00ff */
[----:B------:R-:W-:Y:S01]  /*0960*/  @!P5 SHF.L.U32 R18, R18, 0x10, RZ ;  /* 0x000000101212d819 */ /* 0x000fe200000006ff */
[----:B------:R-:W0:Y:S08]  /*0970*/  @!P3 FRND.TRUNC R16, R23 ;  /* 0x000000170010b307 */ /* 0x000e30000020d000 */
[----:B------:R-:W3:Y:S01]  /*0980*/  @!P4 FRND.TRUNC R20, R25 ;  /* 0x000000190014c307 */ /* 0x000ee2000020d000 */
[----:B----4-:R-:W-:-:S07]  /*0990*/  @!P6 SHF.L.U32 R19, R19, 0x10, RZ ;  /* 0x000000101313e819 */ /* 0x010fce00000006ff */
[----:B------:R-:W4:Y:S08]  /*09a0*/  @!P5 FRND.TRUNC R15, R18 ;  /* 0x00000012000fd307 */ /* 0x000f30000020d000 */
[----:B------:R-:W5:Y:S01]  /*09b0*/  @!P6 FRND.TRUNC R2, R19 ;  /* 0x000000130002e307 */ /* 0x000f62000020d000 */
[----:B-1----:R-:W-:Y:S01]  /*09c0*/  @!P2 FADD.FTZ R4, R17, -R4 ;  /* 0x800000041104a221 */ /* 0x002fe20000010000 */
[----:B0-----:R-:W-:Y:S01]  /*09d0*/  @!P3 FADD.FTZ R16, R23, -R16 ;  /* 0x800000101710b221 */ /* 0x001fe20000010000 */
[----:B---3--:R-:W-:Y:S01]  /*09e0*/  @!P4 FADD.FTZ R20, R25, -R20 ;  /* 0x800000141914c221 */ /* 0x008fe20000010000 */
[----:B----4-:R-:W-:Y:S01]  /*09f0*/  @!P5 FADD.FTZ R15, R18, -R15 ;  /* 0x8000000f120fd221 */ /* 0x010fe20000010000 */
[----:B------:R-:W-:-:S02]  /*0a00*/  @!P1 F2FP.BF16.F32.PACK_AB R7, RZ, R14 ;  /* 0x0000000eff07923e */ /* 0x000fc400000010ff */
[----:B------:R-:W-:Y:S01]  /*0a10*/  @!P2 F2FP.BF16.F32.PACK_AB R8, RZ, R4 ;  /* 0x00000004ff08a23e */ /* 0x000fe200000010ff */
[----:B-----5:R-:W-:Y:S01]  /*0a20*/  @!P6 FADD.FTZ R2, R19, -R2 ;  /* 0x800000021302e221 */ /* 0x020fe20000010000 */
[----:B------:R-:W-:Y:S02]  /*0a30*/  @!P3 F2FP.BF16.F32.PACK_AB R9, RZ, R16 ;  /* 0x00000010ff09b23e */ /* 0x000fe400000010ff */
        /* <DEDUP_REMOVED lines=16> */
.L_x_15435:
[----:B------:R-:W-:-:S13]  /*0b40*/  ISETP.GE.AND P0, PT, R26, R5, PT ;  /* 0x000000051a00720c */ /* 0x000fda0003f06270 */
[----:B------:R-:W-:Y:S05]  /*0b50*/  @P0 BRA `(.L_x_15437) ;  /* 0x0000000000300947 */ /* 0x000fea0003800000 */
[----:B0-----:R-:W0:Y:S01]  /*0b60*/  LDC.64 R6, c[0x0][0x218] ;  /* 0x00008600ff067b82 */ /* 0x001e220000000a00 */
[----:B------:R-:W-:Y:S01]  /*0b70*/  IADD3 R13, R3, R26, RZ ;  /* 0x0000001a030d7210 */ /* 0x000fe20007ffe0ff */
[----:B------:R-:W-:-:S04]  /*0b80*/  VIADD R26, R26, 0x80 ;  /* 0x000000801a1a7836 */ /* 0x000fc80000000000 */
[----:B0-----:R-:W-:-:S05]  /*0b90*/  IMAD.WIDE.U32 R6, R13, 0x2, R6 ;  /* 0x000000020d067825 */ /* 0x001fca00078e0006 */
[----:B------:R1:W-:Y:S02]  /*0ba0*/  STG.E.U16 desc[UR4][R6.64], R8 ;  /* 0x0000000806007986 */ /* 0x0003e4000c101504 */
.L_x_15436:
[----:B------:R-:W-:-:S13]  /*0bb0*/  ISETP.GE.AND P0, PT, R26, R5, PT ;  /* 0x000000051a00720c */ /* 0x000fda0003f06270 */
[----:B------:R-:W-:Y:S05]  /*0bc0*/  @P0 BRA `(.L_x_15438) ;  /* 0x0000000000340947 */ /* 0x000fea0003800000 */
[----:B01----:R-:W0:Y:S01]  /*0bd0*/  LDC.64 R6, c[0x0][0x218] ;  /* 0x00008600ff067b82 */ /* 0x003e220000000a00 */
[----:B------:R-:W-:Y:S01]  /*0be0*/  IADD3 R13, R3, R26, RZ ;  /* 0x0000001a030d7210 */ /* 0x000fe20007ffe0ff */
[----:B------:R-:W-:-:S04]  /*0bf0*/  VIADD R26, R26, 0x80 ;  /* 0x000000801a1a7836 */ /* 0x000fc80000000000 */
[----:B0-----:R-:W-:-:S05]  /*0c00*/  IMAD.WIDE.U32 R6, R13, 0x2, R6 ;  /* 0x000000020d067825 */ /* 0x001fca00078e0006 */
[----:B------:R1:W-:Y:S02]  /*0c10*/  STG.E.U16 desc[UR4][R6.64], R9 ;  /* 0x0000000906007986 */ /* 0x0003e4000c101504 */
.L_x_15437:
        /* <DEDUP_REMOVED lines=8> */
.L_x_15438:
[----:B------:R-:W-:Y:S05]  /*0ca0*/  BSYNC B1 ;  /* 0x0000000000017941 */ /* 0x000fea0003800000 */
.L_x_15434:
[----:B------:R-:W-:-:S13]  /*0cb0*/  ISETP.GE.AND P0, PT, R26, R5, PT ;  /* 0x000000051a00720c */ /* 0x000fda0003f06270 */
[----:B012---:R-:W0:Y:S01]  /*0cc0*/  @!P0 LDC.64 R6, c[0x0][0x218] ;  /* 0x00008600ff068b82 */ /* 0x007e220000000a00 */
[----:B------:R-:W-:Y:S01]  /*0cd0*/  @!P0 IADD3 R9, R3, R26, RZ ;  /* 0x0000001a03098210 */ /* 0x000fe20007ffe0ff */
[----:B------:R-:W-:-:S04]  /*0ce0*/  @!P0 VIADD R26, R26, 0x80 ;  /* 0x000000801a1a8836 */ /* 0x000fc80000000000 */
[----:B0-----:R-:W-:-:S05]  /*0cf0*/  @!P0 IMAD.WIDE.U32 R6, R9, 0x2, R6 ;  /* 0x0000000209068825 */ /* 0x001fca00078e0006 */
[----:B------:R2:W-:Y:S02]  /*0d00*/  @!P0 STG.E.U16 desc[UR4][R6.64], R11 ;  /* 0x0000000b06008986 */ /* 0x0005e4000c101504 */
.L_x_15439:
[----:B------:R-:W-:Y:S05]  /*0d10*/  BSYNC B0 ;  /* 0x0000000000007941 */ /* 0x000fea0003800000 */
.L_x_15433:
        /* <DEDUP_REMOVED lines=8> */
.L_x_15440:
        /* <DEDUP_REMOVED lines=14> */
.L_x_19712:


//--------------------- .text._ZN2at6native29vectorized_elementwise_kernelILi4EZZZNS0_16frac_kernel_cudaERNS_18TensorIteratorBaseEENKUlvE_clEvENKUlvE2_clEvEUlN3c108BFloat16EE_St5arrayIPcLm2EEEEviT0_T1_ --------------------------
	.section	.text._ZN2at6native29vectorized_elementwise_kernelILi4EZZZNS0_16frac_kernel_cudaERNS_18TensorIteratorBaseEENKUlvE_clEvENKUlvE2_clEvEUlN3c108BFloat16EE_St5arrayIPcLm2EEEEviT0_T1_,"ax",@progbits
	.align	128
        .global         _ZN2at6native29vectorized_elementwise_kernelILi4EZZZNS0_16frac_kernel_cudaERNS_18TensorIteratorBaseEENKUlvE_clEvENKUlvE2_clEvEUlN3c108BFloat16EE_St5arrayIPcLm2EEEEviT0_T1_
        .type           _ZN2at6native29vectorized_elementwise_kernelILi4EZZZNS0_16frac_kernel_cudaERNS_18TensorIteratorBaseEENKUlvE_clEvENKUlvE2_clEvEUlN3c108BFloat16EE_St5arrayIPcLm2EEEEviT0_T1_,@function
        .size           _ZN2at6native29vectorized_elementwise_kernelILi4EZZZNS0_16frac_kernel_cudaERNS_18TensorIteratorBaseEENKUlvE_clEvENKUlvE2_clEvEUlN3c108BFloat16EE_St5arrayIPcLm2EEEEviT0_T1_,(.L_x_19713 - _ZN2at6native29vectorized_elementwise_kernelILi4EZZZNS0_16frac_kernel_cudaERNS_18TensorIteratorBaseEENKUlvE_clEvENKUlvE2_clEvEUlN3c108BFloat16EE_St5arrayIPcLm2EEEEviT0_T1_)
        .other          _ZN2at6native29vectorized_elementwise_kernelILi4EZZZNS0_16frac_kernel_cudaERNS_18TensorIteratorBaseEENKUlvE_clEvENKUlvE2_clEvEUlN3c108BFloat16EE_St5arrayIPcLm2EEEEviT0_T1_,@"STO_CUDA_ENTRY STV_DEFAULT"
_ZN2at6native29vectorized_elementwise_kernelILi4EZZZNS0_16frac_kernel_cudaERNS_18TensorIteratorBaseEENKUlvE_clEvENKUlvE2_clEvEUlN3c108BFloat16EE_St5arrayIPcLm2EEEEviT0_T1_:
.text._ZN2at6native29vectorized_elementwise_kernelILi4EZZZNS0_16frac_kernel_cudaERNS_18TensorIteratorBaseEENKUlvE_clEvENKUlvE2_clEvEUlN3c108BFloat16EE_St5arrayIPcLm2EEEEviT0_T1_:
        /* <DEDUP_REMOVED lines=16> */
[----:B------:R-:W-:-:S04]  /*0100*/  IMAD.WIDE R4, R0, 0x8, R4 ;  /* 0x0000000800047825 */ /* 0x000fc800078e0204 */
[----:B--2---:R-:W-:Y:S01]  /*0110*/  IMAD.U32 R11, R6, 0x10000, RZ ;  /* 0x00010000060b7824 */ /* 0x004fe200078e00ff */
[----:B---3--:R-:W-:-:S04]  /*0120*/  PRMT R6, R18, 0x7632, R6 ;  /* 0x0000763212067816 */ /* 0x008fc80000000006 */
[----:B------:R-:W-:Y:S02]  /*0130*/  SHF.L.U32 R12, R6, 0x10, RZ ;  /* 0x00000010060c7819 */ /* 0x000fe400000006ff */
[----:B------:R-:W-:Y:S01]  /*0140*/  PRMT R6, R19, 0x7632, R6 ;  /* 0x0000763213067816 */ /* 0x000fe20000000006 */
[C---:B------:R-:W-:Y:S01]  /*0150*/  IMAD.U32 R2, R7.reuse, 0x10000, RZ ;  /* 0x0001000007027824 */ /* 0x040fe200078e00ff */
[----:B------:R-:W-:-:S03]  /*0160*/  PRMT R7, R7, 0x7632, R7 ;  /* 0x0000763207077816 */ /* 0x000fc60000000007 */
[C---:B------:R-:W-:Y:S01]  /*0170*/  IMAD.U32 R16, R6.reuse, 0x10000, RZ ;  /* 0x0001000006107824 */ /* 0x040fe200078e00ff */
[----:B------:R-:W-:Y:S01]  /*0180*/  PRMT R6, R6, 0x7632, R6 ;  /* 0x0000763206067816 */ /* 0x000fe20000000006 */
[----:B------:R-:W-:Y:S01]  /*0190*/  IMAD.U32 R10, R18, 0x10000, RZ ;  /* 0x00010000120a7824 */ /* 0x000fe200078e00ff */
[----:B------:R-:W-:Y:S02]  /*01a0*/  SHF.L.U32 R14, R19, 0x10, RZ ;  /* 0x00000010130e7819 */ /* 0x000fe400000006ff */
[----:B------:R-:W-:Y:S01]  /*01b0*/  SHF.L.U32 R18, R7, 0x10, RZ ;  /* 0x0000001007127819 */ /* 0x000fe200000006ff */
[----:B------:R-:W-:Y:S01]  /*01c0*/  IMAD.U32 R6, R6, 0x10000, RZ ;  /* 0x0001000006067824 */ /* 0x000fe200078e00ff */
[----:B------:R-:W0:Y:S08]  /*01d0*/  FRND.TRUNC R13, R10 ;  /* 0x0000000a000d7307 */ /* 0x000e30000020d000 */
[----:B------:R-:W1:Y:S08]  /*01e0*/  FRND.TRUNC R9, R2 ;  /* 0x0000000200097307 */ /* 0x000e70000020d000 */
[----:B------:R-:W2:Y:S08]  /*01f0*/  FRND.TRUNC R17, R14 ;  /* 0x0000000e00117307 */ /* 0x000eb0000020d000 */
[----:B------:R-:W-:Y:S08]  /*0200*/  FRND.TRUNC R8, R11 ;  /* 0x0000000b00087307 */ /* 0x000ff0000020d000 */
[----:B------:R-:W3:Y:S08]  /*0210*/  FRND.TRUNC R15, R12 ;  /* 0x0000000c000f7307 */ /* 0x000ef0000020d000 */
[----:B------:R-:W4:Y:S08]  /*0220*/  FRND.TRUNC R19, R16 ;  /* 0x0000001000137307 */ /* 0x000f30000020d000 */
[----:B------:R-:W5:Y:S08]  /*0230*/  FRND.TRUNC R21, R6 ;  /* 0x0000000600157307 */ /* 0x000f70000020d000 */
[----:B------:R-:W5:Y:S01]  /*0240*/  FRND.TRUNC R23, R18 ;  /* 0x0000001200177307 */ /* 0x000f62000020d000 */
[----:B0-----:R-:W-:Y:S01]  /*0250*/  FADD.FTZ R7, R10, -R13 ;  /* 0x8000000d0a077221 */ /* 0x001fe20000010000 */
[----:B-1----:R-:W-:Y:S01]  /*0260*/  FADD.FTZ R9, R2, -R9 ;  /* 0x8000000902097221 */ /* 0x002fe20000010000 */
[----:B--2---:R-:W-:Y:S01]  /*0270*/  FADD.FTZ R17, R14, -R17 ;  /* 0x800000110e117221 */ /* 0x004fe20000010000 */
[----:B---3--:R-:W-:Y:S01]  /*0280*/  FADD.FTZ R12, R12, -R15 ;  /* 0x8000000f0c0c7221 */ /* 0x008fe20000010000 */
[----:B----4-:R-:W-:Y:S01]  /*0290*/  FADD.FTZ R10, R16, -R19 ;  /* 0x80000013100a7221 */ /* 0x010fe20000010000 */
[----:B------:R-:W-:Y:S01]  /*02a0*/  FADD.FTZ R8, R11, -R8 ;  /* 0x800000080b087221 */ /* 0x000fe20000010000 */
[----:B-----5:R-:W-:-:S02]  /*02b0*/  FADD.FTZ R21, R6, -R21 ;  /* 0x8000001506157221 */ /* 0x020fc40000010000 */
[----:B------:R-:W-:Y:S01]  /*02c0*/  F2FP.BF16.F32.PACK_AB R12, R12, R7 ;  /* 0x000000070c0c723e */ /* 0x000fe200000010ff */
[----:B------:R-:W-:Y:S01]  /*02d0*/  FADD.FTZ R2, R18, -R23 ;  /* 0x8000001712027221 */ /* 0x000fe20000010000 */
[----:B------:R-:W-:Y:S02]  /*02e0*/  F2FP.BF16.F32.PACK_AB R13, R10, R17 ;  /* 0x000000110a0d723e */ /* 0x000fe400000010ff */
[----:B------:R-:W-:Y:S02]  /*02f0*/  F2FP.BF16.F32.PACK_AB R8, R21, R8 ;  /* 0x000000081508723e */ /* 0x000fe400000010ff */
[----:B------:R-:W-:Y:S01]  /*0300*/  F2FP.BF16.F32.PACK_AB R9, R2, R9 ;  /* 0x000000090209723e */ /* 0x000fe200000010ff */
[----:B------:R-:W-:Y:S04]  /*0310*/  STG.E.64 desc[UR4][R4.64], R12 ;  /* 0x0000000c04007986 */ /* 0x000fe8000c101b04 */
[----:B------:R-:W-:Y:S01]  /*0320*/  STG.E.64 desc[UR4][R4.64+0x400], R8 ;  /* 0x0004000804007986 */ /* 0x000fe2000c101b04 */
[----:B------:R-:W-:Y:S05]  /*0330*/  EXIT ;  /* 0x000000000000794d */ /* 0x000fea0003800000 */
.L_x_15441:
        /* <DEDUP_REMOVED lines=124> */
.L_x_15444:
[----:B------:R-:W-:-:S13]  /*0b00*/  ISETP.GE.AND P0, PT, R26, R5, PT ;  /* 0x000000051a00720c */ /* 0x000fda0003f06270 */
[----:B------:R-:W-:Y:S05]  /*0b10*/  @P0 BRA `(.L_x_15446) ;  /* 0x0000000000300947 */ /* 0x000fea0003800000 */
[----:B0-----:R-:W0:Y:S01]  /*0b20*/  LDC.64 R6, c[0x0][0x218] ;  /* 0x00008600ff067b82 */ /* 0x001e220000000a00 */
[----:B------:R-:W-:Y:S01]  /*0b30*/  IADD3 R13, R3, R26, RZ ;  /* 0x0000001a030d7210 */ /* 0x000fe20007ffe0ff */
[----:B------:R-:W-:-:S04]  /*0b40*/  VIADD R26, R26, 0x80 ;  /* 0x000000801a1a7836 */ /* 0x000fc80000000000 */
[----:B0-----:R-:W-:-:S05]  /*0b50*/  IMAD.WIDE.U32 R6, R13, 0x2, R6 ;  /* 0x000000020d067825 */ /* 0x001fca00078e0006 */
[----:B------:R1:W-:Y:S02]  /*0b60*/  STG.E.U16 desc[UR4][R6.64], R8 ;  /* 0x0000000806007986 */ /* 0x0003e4000c101504 */
.L_x_15445:
[----:B------:R-:W-:-:S13]  /*0b70*/  ISETP.GE.AND P0, PT, R26, R5, PT ;  /* 0x000000051a00720c */ /* 0x000fda0003f06270 */
[----:B------:R-:W-:Y:S05]  /*0b80*/  @P0 BRA `(.L_x_15447) ;  /* 0x0000000000340947 */ /* 0x000fea0003800000 */
[----:B01----:R-:W0:Y:S01]  /*0b90*/  LDC.64 R6, c[0x0][0x218] ;  /* 0x00008600ff067b82 */ /* 0x003e220000000a00 */
[----:B------:R-:W-:Y:S01]  /*0ba0*/  IADD3 R13, R3, R26, RZ ;  /* 0x0000001a030d7210 */ /* 0x000fe20007ffe0ff */
[----:B------:R-:W-:-:S04]  /*0bb0*/  VIADD R26, R26, 0x80 ;  /* 0x000000801a1a7836 */ /* 0x000fc80000000000 */
[----:B0-----:R-:W-:-:S05]  /*0bc0*/  IMAD.WIDE.U32 R6, R13, 0x2, R6 ;  /* 0x000000020d067825 */ /* 0x001fca00078e0006 */
[----:B------:R1:W-:Y:S02]  /*0bd0*/  STG.E.U16 desc[UR4][R6.64], R9 ;  /* 0x0000000906007986 */ /* 0x0003e4000c101504 */
.L_x_15446:
        /* <DEDUP_REMOVED lines=8> */
.L_x_15447:
[----:B------:R-:W-:Y:S05]  /*0c60*/  BSYNC B1 ;  /* 0x0000000000017941 */ /* 0x000fea0003800000 */
.L_x_15443:
[----:B------:R-:W-:-:S13]  /*0c70*/  ISETP.GE.AND P0, PT, R26, R5, PT ;  /* 0x000000051a00720c */ /* 0x000fda0003f06270 */
[----:B012---:R-:W0:Y:S01]  /*0c80*/  @!P0 LDC.64 R6, c[0x0][0x218] ;  /* 0x00008600ff068b82 */ /* 0x007e220000000a00 */
[----:B------:R-:W-:Y:S01]  /*0c90*/  @!P0 IADD3 R9, R3, R26, RZ ;  /* 0x0000001a03098210 */ /* 0x000fe20007ffe0ff */
[----:B------:R-:W-:-:S04]  /*0ca0*/  @!P0 VIADD R26, R26, 0x80 ;  /* 0x000000801a1a8836 */ /* 0x000fc80000000000 */
[----:B0-----:R-:W-:-:S05]  /*0cb0*/  @!P0 IMAD.WIDE.U32 R6, R9, 0x2, R6 ;  /* 0x0000000209068825 */ /* 0x001fca00078e0006 */
[----:B------:R2:W-:Y:S02]  /*0cc0*/  @!P0 STG.E.U16 desc[UR4][R6.64], R11 ;  /* 0x0000000b06008986 */ /* 0x0005e4000c101504 */
.L_x_15448:
[----:B------:R-:W-:Y:S05]  /*0cd0*/  BSYNC B0 ;  /* 0x0000000000007941 */ /* 0x000fea0003800000 */
.L_x_15442:
        /* <DEDUP_REMOVED lines=8> */
.L_x_15449:
        /* <DEDUP_REMOVED lines=10> */
.L_x_19713:


//--------------------- .text._ZN2at6native29vectorized_elementwise_kernelILi8EZZZNS0_16frac_kernel_cudaERNS_18TensorIteratorBaseEENKUlvE_clEvENKUlvE2_clEvEUlN3c108BFloat16EE_St5arrayIPcLm2EEEEviT0_T1_ --------------------------
	.section	.text._ZN2at6native29vectorized_elementwise_kernelILi8EZZZNS0_16frac_kernel_cudaERNS_18TensorIteratorBaseEENKUlvE_clEvENKUlvE2_clEvEUlN3c108BFloat16EE_St5arrayIPcLm2EEEEviT0_T1_,"ax",@progbits
	.align	128
        .global         _ZN2at6native29vectorized_elementwise_kernelILi8EZZZNS0_16frac_kernel_cudaERNS_18TensorIteratorBaseEENKUlvE_clEvENKUlvE2_clEvEUlN3c108BFloat16EE_St5arrayIPcLm2EEEEviT0_T1_
        .type           _ZN2at6native29vectorized_elementwise_kernelILi8EZZZNS0_16frac_kernel_cudaERNS_18TensorIteratorBaseEENKUlvE_clEvENKUlvE2_clEvEUlN3c108BFloat16EE_St5arrayIPcLm2EEEEviT0_T1_,@function
        .size           _ZN2at6native29vectorized_elementwise_kernelILi8EZZZNS0_16frac_kernel_cudaERNS_18TensorIteratorBaseEENKUlvE_clEvENKUlvE2_clEvEUlN3c108BFloat16EE_St5arrayIPcLm2EEEEviT0_T1_,(.L_x_19714 - _ZN2at6native29vectorized_elementwise_kernelILi8EZZZNS0_16frac_kernel_cudaERNS_18TensorIteratorBaseEENKUlvE_clEvENKUlvE2_clEvEUlN3c108BFloat16EE_St5arrayIPcLm2EEEEviT0_T1_)
        .other          _ZN2at6native29vectorized_elementwise_kernelILi8EZZZNS0_16frac_kernel_cudaERNS_18TensorIteratorBaseEENKUlvE_clEvENKUlvE2_clEvEUlN3c108BFloat16EE_St5arrayIPcLm2EEEEviT0_T1_,@"STO_CUDA_ENTRY STV_DEFAULT"
_ZN2at6native29vectorized_elementwise_kernelILi8EZZZNS0_16frac_kernel_cudaERNS_18TensorIteratorBaseEENKUlvE_clEvENKUlvE2_clEvEUlN3c108BFloat16EE_St5arrayIPcLm2EEEEviT0_T1_:
.text._ZN2at6native29vectorized_elementwise_kernelILi8EZZZNS0_16frac_kernel_cudaERNS_18TensorIteratorBaseEENKUlvE_clEvENKUlvE2_clEvEUlN3c108BFloat16EE_St5arrayIPcLm2EEEEviT0_T1_:
        /* <DEDUP_REMOVED lines=13> */
[----:B--2---:R-:W-:Y:S01]  /*00d0*/  IMAD.U32 R14, R4, 0x10000, RZ ;  /* 0x00010000040e7824 */ /* 0x004fe200078e00ff */
[----:B------:R-:W-:Y:S01]  /*00e0*/  SHF.L.U32 R16, R5, 0x10, RZ ;  /* 0x0000001005107819 */ /* 0x000fe200000006ff */
[----:B------:R-:W-:Y:S01]  /*00f0*/  IMAD.U32 R15, R6, 0x10000, RZ ;  /* 0x00010000060f7824 */ /* 0x000fe200078e00ff */
[----:B------:R-:W-:Y:S01]  /*0100*/  PRMT R8, R4, 0x7632, R8 ;  /* 0x0000763204087816 */ /* 0x000fe20000000008 */
[----:B------:R-:W-:Y:S01]  /*0110*/  IMAD.U32 R2, R7, 0x10000, RZ ;  /* 0x0001000007027824 */ /* 0x000fe200078e00ff */
[----:B------:R-:W-:Y:S01]  /*0120*/  PRMT R10, R5, 0x7632, R10 ;  /* 0x00007632050a7816 */ /* 0x000fe2000000000a */
[----:B------:R-:W0:Y:S01]  /*0130*/  FRND.TRUNC R17, R14 ;  /* 0x0000000e00117307 */ /* 0x000e22000020d000 */
[----:B------:R-:W1:Y:S01]  /*0140*/  LDC.64 R4, c[0x0][0x218] ;  /* 0x00008600ff047b82 */ /* 0x000e620000000a00 */
[----:B------:R-:W-:-:S02]  /*0150*/  PRMT R6, R6, 0x7632, R6 ;  /* 0x0000763206067816 */ /* 0x000fc40000000006 */
[----:B------:R-:W-:Y:S01]  /*0160*/  PRMT R7, R7, 0x7632, R7 ;  /* 0x0000763207077816 */ /* 0x000fe20000000007 */
[----:B------:R-:W-:Y:S01]  /*0170*/  IMAD.U32 R10, R10, 0x10000, RZ ;  /* 0x000100000a0a7824 */ /* 0x000fe200078e00ff */
[----:B------:R-:W-:Y:S01]  /*0180*/  SHF.L.U32 R8, R8, 0x10, RZ ;  /* 0x0000001008087819 */ /* 0x000fe200000006ff */
[----:B------:R-:W-:Y:S01]  /*0190*/  IMAD.U32 R6, R6, 0x10000, RZ ;  /* 0x0001000006067824 */ /* 0x000fe200078e00ff */
[----:B------:R-:W-:Y:S01]  /*01a0*/  SHF.L.U32 R18, R7, 0x10, RZ ;  /* 0x0000001007127819 */ /* 0x000fe200000006ff */
[----:B------:R-:W2:Y:S01]  /*01b0*/  FRND.TRUNC R19, R16 ;  /* 0x0000001000137307 */ /* 0x000ea2000020d000 */
[----:B0-----:R-:W-:-:S07]  /*01c0*/  FADD.FTZ R7, R14, -R17 ;  /* 0x800000110e077221 */ /* 0x001fce0000010000 */
[----:B------:R-:W0:Y:S01]  /*01d0*/  FRND.TRUNC R11, R8 ;  /* 0x00000008000b7307 */ /* 0x000e22000020d000 */
[----:B--2---:R-:W-:-:S07]  /*01e0*/  FADD.FTZ R19, R16, -R19 ;  /* 0x8000001310137221 */ /* 0x004fce0000010000 */
[----:B------:R-:W2:Y:S01]  /*01f0*/  FRND.TRUNC R12, R15 ;  /* 0x0000000f000c7307 */ /* 0x000ea2000020d000 */
[----:B-1----:R-:W-:-:S04]  /*0200*/  IMAD.WIDE.U32 R4, R3, 0x2, R4 ;  /* 0x0000000203047825 */ /* 0x002fc800078e0004 */
[----:B0-----:R-:W-:-:S03]  /*0210*/  FADD.FTZ R8, R8, -R11 ;  /* 0x8000000b08087221 */ /* 0x001fc60000010000 */
[----:B------:R-:W0:Y:S01]  /*0220*/  FRND.TRUNC R9, R2 ;  /* 0x0000000200097307 */ /* 0x000e22000020d000 */
[----:B--2---:R-:W-:-:S07]  /*0230*/  FADD.FTZ R12, R15, -R12 ;  /* 0x8000000c0f0c7221 */ /* 0x004fce0000010000 */
[----:B------:R-:W1:Y:S01]  /*0240*/  FRND.TRUNC R13, R10 ;  /* 0x0000000a000d7307 */ /* 0x000e62000020d000 */
[----:B0-----:R-:W-:-:S07]  /*0250*/  FADD.FTZ R9, R2, -R9 ;  /* 0x8000000902097221 */ /* 0x001fce0000010000 */
[----:B------:R-:W0:Y:S01]  /*0260*/  FRND.TRUNC R21, R6 ;  /* 0x0000000600157307 */ /* 0x000e22000020d000 */
[----:B------:R-:W-:Y:S01]  /*0270*/  IMAD.WIDE R2, R0, 0x10, R4 ;  /* 0x0000001000027825 */ /* 0x000fe200078e0204 */
[----:B------:R-:W-:-:S03]  /*0280*/  F2FP.BF16.F32.PACK_AB R4, R8, R7 ;  /* 0x000000070804723e */ /* 0x000fc600000010ff */
[----:B-1----:R-:W-:-:S03]  /*0290*/  FADD.FTZ R10, R10, -R13 ;  /* 0x8000000d0a0a7221 */ /* 0x002fc60000010000 */
[----:B------:R-:W1:Y:S02]  /*02a0*/  FRND.TRUNC R23, R18 ;  /* 0x0000001200177307 */ /* 0x000e64000020d000 */
[----:B------:R-:W-:Y:S01]  /*02b0*/  F2FP.BF16.F32.PACK_AB R5, R10, R19 ;  /* 0x000000130a05723e */ /* 0x000fe200000010ff */
[----:B0-----:R-:W-:-:S05]  /*02c0*/  FADD.FTZ R21, R6, -R21 ;  /* 0x8000001506157221 */ /* 0x001fca0000010000 */
[----:B------:R-:W-:Y:S01]  /*02d0*/  F2FP.BF16.F32.PACK_AB R6, R21, R12 ;  /* 0x0000000c1506723e */ /* 0x000fe200000010ff */
[----:B-1----:R-:W-:-:S05]  /*02e0*/  FADD.FTZ R14, R18, -R23 ;  /* 0x80000017120e7221 */ /* 0x002fca0000010000 */
[----:B------:R-:W-:-:S05]  /*02f0*/  F2FP.BF16.F32.PACK_AB R7, R14, R9 ;  /* 0x000000090e07723e */ /* 0x000fca00000010ff */
[----:B------:R-:W-:Y:S01]  /*0300*/  STG.E.128 desc[UR4][R2.64], R4 ;  /* 0x0000000402007986 */ /* 0x000fe2000c101d04 */
[----:B------:R-:W-:Y:S05]  /*0310*/  EXIT ;  /* 0x000000000000794d */ /* 0x000fea0003800000 */
.L_x_15450:
        /* <DEDUP_REMOVED lines=124> */
.L_x_15453:
[----:B------:R-:W-:-:S13]  /*0ae0*/  ISETP.GE.AND P0, PT, R26, R5, PT ;  /* 0x000000051a00720c */ /* 0x000fda0003f06270 */
[----:B------:R-:W-:Y:S05]  /*0af0*/  @P0 BRA `(.L_x_15455) ;  /* 0x0000000000300947 */ /* 0x000fea0003800000 */
[----:B0-----:R-:W0:Y:S01]  /*0b00*/  LDC.64 R6, c[0x0][0x218] ;  /* 0x00008600ff067b82 */ /* 0x001e220000000a00 */
[----:B------:R-:W-:Y:S01]  /*0b10*/  IADD3 R13, R3, R26, RZ ;  /* 0x0000001a030d7210 */ /* 0x000fe20007ffe0ff */
[----:B------:R-:W-:-:S04]  /*0b20*/  VIADD R26, R26, 0x80 ;  /* 0x000000801a1a7836 */ /* 0x000fc80000000000 */
[----:B0-----:R-:W-:-:S05]  /*0b30*/  IMAD.WIDE.U32 R6, R13, 0x2, R6 ;  /* 0x000000020d067825 */ /* 0x001fca00078e0006 */
[----:B------:R1:W-:Y:S02]  /*0b40*/  STG.E.U16 desc[UR4][R6.64], R8 ;  /* 0x0000000806007986 */ /* 0x0003e4000c101504 */
.L_x_15454:
[----:B------:R-:W-:-:S13]  /*0b50*/  ISETP.GE.AND P0, PT, R26, R5, PT ;  /* 0x000000051a00720c */ /* 0x000fda0003f06270 */
[----:B------:R-:W-:Y:S05]  /*0b60*/  @P0 BRA `(.L_x_15456) ;  /* 0x0000000000340947 */ /* 0x000fea0003800000 */
[----:B01----:R-:W0:Y:S01]  /*0b70*/  LDC.64 R6, c[0x0][0x218] ;  /* 0x00008600ff067b82 */ /* 0x003e220000000a00 */
[----:B------:R-:W-:Y:S01]  /*0b80*/  IADD3 R13, R3, R26, RZ ;  /* 0x0000001a030d7210 */ /* 0x000fe20007ffe0ff */
[----:B------:R-:W-:-:S04]  /*0b90*/  VIADD R26, R26, 0x80 ;  /* 0x000000801a1a7836 */ /* 0x000fc80000000000 */
[----:B0-----:R-:W-:-:S05]  /*0ba0*/  IMAD.WIDE.U32 R6, R13, 0x2, R6 ;  /* 0x000000020d067825 */ /* 0x001fca00078e0006 */
[----:B------:R1:W-:Y:S02]  /*0bb0*/  STG.E.U16 desc[UR4][R6.64], R9 ;  /* 0x0000000906007986 */ /* 0x0003e4000c101504 */
.L_x_15455:
        /* <DEDUP_REMOVED lines=8> */
.L_x_15456:
[----:B------:R-:W-:Y:S05]  /*0c40*/  BSYNC B1 ;  /* 0x0000000000017941 */ /* 0x000fea0003800000 */
.L_x_15452:
[----:B------:R-:W-:-:S13]  /*0c50*/  ISETP.GE.AND P0, PT, R26, R5, PT ;  /* 0x000000051a00720c */ /* 0x000fda0003f06270 */
[----:B012---:R-:W0:Y:S01]  /*0c60*/  @!P0 LDC.64 R6, c[0x0][0x218] ;  /* 0x00008600ff068b82 */ /* 0x007e220000000a00 */
[----:B------:R-:W-:Y:S01]  /*0c70*/  @!P0 IADD3 R9, R3, R26, RZ ;  /* 0x0000001a03098210 */ /* 0x000fe20007ffe0ff */
[----:B------:R-:W-:-:S04]  /*0c80*/  @!P0 VIADD R26, R26, 0x80 ;  /* 0x000000801a1a8836 */ /* 0x000fc80000000000 */
[----:B0-----:R-:W-:-:S05]  /*0c90*/  @!P0 IMAD.WIDE.U32 R6, R9, 0x2, R6 ;  /* 0x0000000209068825 */ /* 0x001fca00078e0006 */
[----:B------:R2:W-:Y:S02]  /*0ca0*/  @!P0 STG.E.U16 desc[UR4][R6.64], R11 ;  /* 0x0000000b06008986 */ /* 0x0005e4000c101504 */
.L_x_15457:
[----:B------:R-:W-:Y:S05]  /*0cb0*/  BSYNC B0 ;  /* 0x0000000000007941 */ /* 0x000fea0003800000 */
.L_x_15451:
        /* <DEDUP_REMOVED lines=8> */
.L_x_15458:
        /* <DEDUP_REMOVED lines=12> */
.L_x_19714:


//--------------------- .text._ZN2at6native18elementwise_kernelILi128ELi4EZNS0_15gpu_kernel_implIZZZNS0_16frac_kernel_cudaERNS_18TensorIteratorBaseEENKUlvE_clEvENKUlvE1_clEvEUlN3c104HalfEE_EEvS4_RKT_EUliE_EEviT1_ --------------------------
	.section	.text._ZN2at6native18elementwise_kernelILi128ELi4EZNS0_15gpu_kernel_implIZZZNS0_16frac_kernel_cudaERNS_18TensorIteratorBaseEENKUlvE_clEvENKUlvE1_clEvEUlN3c104HalfEE_EEvS4_RKT_EUliE_EEviT1_,"ax",@progbits
	.align	128
        .global         _ZN2at6native18elementwise_kernelILi128ELi4EZNS0_15gpu_kernel_implIZZZNS0_16frac_kernel_cudaERNS_18TensorIteratorBaseEENKUlvE_clEvENKUlvE1_clEvEUlN3c104HalfEE_EEvS4_RKT_EUliE_EEviT1_
        .type           _ZN2at6native18elementwise_kernelILi128ELi4EZNS0_15gpu_kernel_implIZZZNS0_16frac_kernel_cudaERNS_18TensorIteratorBaseEENKUlvE_clEvENKUlvE1_clEvEUlN3c104HalfEE_EEvS4_RKT_EUliE_EEviT1_,@function
        .size           _ZN2at6native18elementwise_kernelILi128ELi4EZNS0_15gpu_kernel_implIZZZNS0_16frac_kernel_cudaERNS_18TensorIteratorBaseEENKUlvE_clEvENKUlvE1_clEvEUlN3c104HalfEE_EEvS4_RKT_EUliE_EEviT1_,(.L_x_19715 - _ZN2at6native18elementwise_kernelILi128ELi4EZNS0_15gpu_kernel_implIZZZNS0_16frac_kernel_cudaERNS_18TensorIteratorBaseEENKUlvE_clEvENKUlvE1_clEvEUlN3c104HalfEE_EEvS4_RKT_EUliE_EEviT1_)
        .other          _ZN2at6native18elementwise_kernelILi128ELi4EZNS0_15gpu_kernel_implIZZZNS0_16frac_kernel_cudaERNS_18TensorIteratorBaseEENKUlvE_clEvENKUlvE1_clEvEUlN3c104HalfEE_EEvS4_RKT_EUliE_EEviT1_,@"STO_CUDA_ENTRY STV_DEFAULT"
_ZN2at6native18elementwise_kernelILi128ELi4EZNS0_15gpu_kernel_implIZZZNS0_16frac_kernel_cudaERNS_18TensorIteratorBaseEENKUlvE_clEvENKUlvE1_clEvEUlN3c104HalfEE_EEvS4_RKT_EUliE_EEviT1_:
.text._ZN2at6native18elementwise_kernelILi128ELi4EZNS0_15gpu_kernel_implIZZZNS0_16frac_kernel_cudaERNS_18TensorIteratorBaseEENKUlvE_clEvENKUlvE1_clEvEUlN3c104HalfEE_EEvS4_RKT_EUliE_EEviT1_:
        /* <DEDUP_REMOVED lines=313> */
.L_x_15461:
        /* <DEDUP_REMOVED lines=22> */
.L_x_15465:
[----:B------:R-:W2:Y:S02]  /*14f0*/  LDG.E.U8 R2, desc[UR36][R2.64] ;  /* 0x0000002402027981 */ /* 0x000ea4000c1e1100 */
[----:B--2---:R-:W-:-:S04]  /*1500*/  I2FP.F32.U32 R0, R2 ;  /* 0x0000000200007245 */ /* 0x004fc80000201000 */
[----:B------:R-:W-:Y:S01]  /*1510*/  F2FP.F16.F32.PACK_AB R0, RZ, R0 ;  /* 0x00000000ff00723e */ /* 0x000fe200000000ff */
[----:B------:R-:W-:Y:S06]  /*1520*/  BRA `(.L_x_15467) ;  /* 0x0000000c00887947 */ /* 0x000fec0003800000 */
.L_x_15464:
        /* <DEDUP_REMOVED lines=10> */
.L_x_15469:
[----:B------:R-:W2:Y:S02]  /*15d0*/  LDG.E R2, desc[UR36][R2.64] ;  /* 0x0000002402027981 */ /* 0x000ea4000c1e1900 */
[----:B--2---:R-:W-:-:S04]  /*15e0*/  I2FP.F32.S32 R0, R2 ;  /* 0x0000000200007245 */ /* 0x004fc80000201400 */
[----:B------:R-:W-:Y:S01]  /*15f0*/  F2FP.F16.F32.PACK_AB R0, RZ, R0 ;  /* 0x00000000ff00723e */ /* 0x000fe200000000ff */
[----:B------:R-:W-:Y:S06]  /*1600*/  BRA `(.L_x_15467) ;  /* 0x0000000c00507947 */ /* 0x000fec0003800000 */
.L_x_15468:
[----:B------:R-:W2:Y:S02]  /*1610*/  LDG.E.U16 R2, desc[UR36][R2.64] ;  /* 0x0000002402027981 */ /* 0x000ea4000c1e1500 */
[----:B--2---:R-:W0:Y:S02]  /*1620*/  I2F.S16 R0, R2 ;  /* 0x0000000200007306 */ /* 0x004e240000101400 */
[----:B0-----:R-:W-:Y:S01]  /*1630*/  F2FP.F16.F32.PACK_AB R0, RZ, R0 ;  /* 0x00000000ff00723e */ /* 0x001fe200000000ff */
[----:B------:R-:W-:Y:S06]  /*1640*/  BRA `(.L_x_15467) ;  /* 0x0000000c00407947 */ /* 0x000fec0003800000 */
.L_x_15463:
        /* <DEDUP_REMOVED lines=9> */
.L_x_15471:
[----:B------:R0:W5:Y:S01]  /*16e0*/  LDG.E.U16 R0, desc[UR36][R2.64] ;  /* 0x0000002402007981 */ /* 0x000162000c1e1500 */
[----:B------:R-:W-:Y:S05]  /*16f0*/  BRA `(.L_x_15467) ;  /* 0x0000000c00147947 */ /* 0x000fea0003800000 */
.L_x_15470:
        /* <DEDUP_REMOVED lines=9> */
.L_x_15473:
[----:B------:R1:W5:Y:S01]  /*1790*/  LDG.E.U16 R0, desc[UR36][R2.64] ;  /* 0x0000002402007981 */ /* 0x000362000c1e1500 */
[----:B------:R-:W-:Y:S05]  /*17a0*/  BRA `(.L_x_15467) ;  /* 0x0000000800e87947 */ /* 0x000fea0003800000 */
.L_x_15472:
        /* <DEDUP_REMOVED lines=8> */
.L_x_15462:
        /* <DEDUP_REMOVED lines=13> */
.L_x_15476:
        /* <DEDUP_REMOVED lines=8> */
.L_x_15475:
        /* <DEDUP_REMOVED lines=28> */
.L_x_15478:
        /* <DEDUP_REMOVED lines=15> */
.L_x_15477:
[----:B------:R-:W2:Y:S02]  /*1c30*/  LDG.E.U16 R0, desc[UR36][R2.64] ;  /* 0x0000002402007981 */ /* 0x000ea4000c1e1500 */
[----:B--2---:R-:W-:-:S05]  /*1c40*/  IMAD.U32 R0, R0, 0x10000, RZ ;  /* 0x0001000000007824 */ /* 0x004fca00078e00ff */
[----:B------:R-:W-:Y:S01]  /*1c50*/  F2FP.F16.F32.PACK_AB R0, RZ, R0 ;  /* 0x00000000ff00723e */ /* 0x000fe200000000ff */
[----:B------:R-:W-:Y:S06]  /*1c60*/  BRA `(.L_x_15467) ;  /* 0x0000000400b87947 */ /* 0x000fec0003800000 */
.L_x_15474:
        /* <DEDUP_REMOVED lines=12> */
.L_x_15481:
        /* <DEDUP_REMOVED lines=21> */
.L_x_15485:
[----:B------:R-:W-:Y:S05]  /*1e80*/  BSYNC B1 ;  /* 0x0000000000017941 */ /* 0x000fea0003800000 */
.L_x_15484:
[----:B------:R-:W-:Y:S01]  /*1e90*/  LEA R3, R0, 0x3b800000, 0x17 ;  /* 0x3b80000000037811 */ /* 0x000fe200078eb8ff */
[----:B------:R-:W-:-:S05]  /*1ea0*/  IMAD.SHL.U32 R0, R2, 0x100000, RZ ;  /* 0x0010000002007824 */ /* 0x000fca00078e00ff */
[----:B------:R-:W-:-:S07]  /*1eb0*/  LOP3.LUT R0, R3, R0, R4, 0xfe, !PT ;  /* 0x0000000003007212 */ /* 0x000fce00078efe04 */
.L_x_15483:
[----:B------:R-:W-:Y:S05]  /*1ec0*/  BSYNC B0 ;  /* 0x0000000000007941 */ /* 0x000fea0003800000 */
.L_x_15482:
[----:B------:R-:W-:Y:S01]  /*1ed0*/  F2FP.F16.F32.PACK_AB R0, RZ, R0 ;  /* 0x00000000ff00723e */ /* 0x000fe200000000ff */
[----:B------:R-:W-:Y:S06]  /*1ee0*/  BRA `(.L_x_15467) ;  /* 0x0000000400187947 */ /* 0x000fec0003800000 */
.L_x_15480:
        /* <DEDUP_REMOVED lines=21> */
.L_x_15489:
[----:B------:R-:W-:Y:S05]  /*2040*/  BSYNC B1 ;  /* 0x0000000000017941 */ /* 0x000fea0003800000 */
.L_x_15488:
[----:B------:R-:W-:Y:S01]  /*2050*/  LEA R3, R0, 0x37800000, 0x17 ;  /* 0x3780000000037811 */ /* 0x000fe200078eb8ff */
[----:B------:R-:W-:-:S05]  /*2060*/  IMAD.SHL.U32 R0, R2, 0x200000, RZ ;  /* 0x0020000002007824 */ /* 0x000fca00078e00ff */
[----:B------:R-:W-:-:S07]  /*2070*/  LOP3.LUT R0, R3, R0, R4, 0xfe, !PT ;  /* 0x0000000003007212 */ /* 0x000fce00078efe04 */
.L_x_15487:
[----:B------:R-:W-:Y:S05]  /*2080*/  BSYNC B0 ;  /* 0x0000000000007941 */ /* 0x000fea0003800000 */
.L_x_15486:
[----:B------:R-:W-:Y:S01]  /*2090*/  F2FP.F16.F32.PACK_AB R0, RZ, R0 ;  /* 0x00000000ff00723e */ /* 0x000fe200000000ff */
[----:B------:R-:W-:Y:S06]  /*20a0*/  BRA `(.L_x_15467) ;  /* 0x0000000000a87947 */ /* 0x000fec0003800000 */
.L_x_15479:
        /* <DEDUP_REMOVED lines=14> */
.L_x_15493:
[----:B------:R-:W-:Y:S05]  /*2190*/  BSYNC B0 ;  /* 0x0000000000007941 */ /* 0x000fea0003800000 */
.L_x_15492:
[----:B------:R-:W-:Y:S01]  /*21a0*/  F2FP.F16.F32.PACK_AB R0, RZ, R0 ;  /* 0x00000000ff00723e */ /* 0x000fe200000000ff */
[----:B------:R-:W-:Y:S06]  /*21b0*/  BRA `(.L_x_15467) ;  /* 0x0000000000647947 */ /* 0x000fec0003800000 */
.L_x_15466:
        /* <DEDUP_REMOVED lines=16> */
.L_x_15494:
[----:B------:R-:W-:Y:S01]  /*22c0*/  PRMT R0, RZ, 0x7610, R0 ;  /* 0x00007610ff007816 */ /* 0x000fe20000000000 */
[----:B------:R-:W-:Y:S06]  /*22d0*/  BRA `(.L_x_15467) ;  /* 0x00000000001c7947 */ /* 0x000fec0003800000 */
.L_x_15491:
[----:B------:R-:W2:Y:S02]  /*22e0*/  LDG.E.64 R2, desc[UR36][R2.64] ;  /* 0x0000002402027981 */ /* 0x000ea4000c1e1b00 */
[----:B--2---:R-:W0:Y:S02]  /*22f0*/  I2F.U64 R0, R2 ;  /* 0x0000000200007312 */ /* 0x004e240000301000 */
[----:B0-----:R-:W-:Y:S01]  /*2300*/  F2FP.F16.F32.PACK_AB R0, RZ, R0 ;  /* 0x00000000ff00723e */ /* 0x001fe200000000ff */
[----:B------:R-:W-:Y:S06]  /*2310*/  BRA `(.L_x_15467) ;  /* 0x00000000000c7947 */ /* 0x000fec0003800000 */
.L_x_15490:
[----:B------:R-:W2:Y:S02]  /*2320*/  LDG.E R2, desc[UR36][R2.64] ;  /* 0x0000002402027981 */ /* 0x000ea4000c1e1900 */
[----:B--2---:R-:W-:-:S04]  /*2330*/  I2FP.F32.U32 R0, R2 ;  /* 0x0000000200007245 */ /* 0x004fc80000201000 */
[----:B------:R-:W-:-:S07]  /*2340*/  F2FP.F16.F32.PACK_AB R0, RZ, R0 ;  /* 0x00000000ff00723e */ /* 0x000fce00000000ff */
.L_x_15467:
[----:B------:R-:W2:Y:S01]  /*2350*/  LDC.U8 R4, c[0x0][0x421] ;  /* 0x00010840ff047b82 */ /* 0x000ea20000000000 */
[----:B-----5:R-:W-:-:S04]  /*2360*/  HADD2.F32 R0, -RZ, R0.H0_H0 ;  /* 0x20000000ff007230 */ /* 0x020fc80000004100 */
[----:B01----:R-:W0:Y:S02]  /*2370*/  FRND.TRUNC R3, R0 ;  /* 0x0000000000037307 */ /* 0x003e24000020d000 */
[----:B0-----:R-:W-:Y:S01]  /*2380*/  FADD.FTZ R3, R0, -R3 ;  /* 0x8000000300037221 */ /* 0x001fe20000010000 */
[----:B--2---:R-:W-:-:S04]  /*2390*/  PRMT R2, R4, 0x9910, RZ ;  /* 0x0000991004027816 */ /* 0x004fc800000000ff */
[----:B------:R-:W-:Y:S02]  /*23a0*/  F2FP.F16.F32.PACK_AB R3, RZ, R3 ;  /* 0x00000003ff03723e */ /* 0x000fe400000000ff */
        /* <DEDUP_REMOVED lines=14> */
.L_x_15498:
[----:B------:R-:W-:-:S06]  /*2490*/  HADD2.F32 R3, -RZ, R3.H0_H0 ;  /* 0x20000003ff037230 */ /* 0x000fcc0000004100 */
[----:B------:R-:W0:Y:S02]  /*24a0*/  F2I.S64.TRUNC R2, R3 ;  /* 0x0000000300027311 */ /* 0x000e24000020d900 */
[----:B0-----:R3:W-:Y:S01]  /*24b0*/  STG.E.U8 desc[UR36][R16.64], R2 ;  /* 0x0000000210007986 */ /* 0x0017e2000c101124 */
[----:B------:R-:W-:Y:S05]  /*24c0*/  BRA `(.L_x_15500) ;  /* 0x0000000c00847947 */ /* 0x000fea0003800000 */
.L_x_15497:
        /* <DEDUP_REMOVED lines=10> */
.L_x_15502:
[----:B------:R-:W-:-:S06]  /*2570*/  HADD2.F32 R3, -RZ, R3.H0_H0 ;  /* 0x20000003ff037230 */ /* 0x000fcc0000004100 */
[----:B------:R-:W0:Y:S02]  /*2580*/  F2I.FTZ.TRUNC.NTZ R3, R3 ;  /* 0x0000000300037305 */ /* 0x000e24000021f100 */
[----:B0-----:R1:W-:Y:S01]  /*2590*/  STG.E desc[UR36][R16.64], R3 ;  /* 0x0000000310007986 */ /* 0x0013e2000c101924 */
[----:B------:R-:W-:Y:S05]  /*25a0*/  BRA `(.L_x_15500) ;  /* 0x0000000c004c7947 */ /* 0x000fea0003800000 */
.L_x_15501:
[----:B------:R-:W-:-:S06]  /*25b0*/  HADD2.F32 R3, -RZ, R3.H0_H0 ;  /* 0x20000003ff037230 */ /* 0x000fcc0000004100 */
[----:B------:R-:W0:Y:S02]  /*25c0*/  F2I.FTZ.TRUNC.NTZ R3, R3 ;  /* 0x0000000300037305 */ /* 0x000e24000021f100 */
[----:B0-----:R2:W-:Y:S01]  /*25d0*/  STG.E.U16 desc[UR36][R16.64], R3 ;  /* 0x0000000310007986 */ /* 0x0015e2000c101524 */
[----:B------:R-:W-:Y:S05]  /*25e0*/  BRA `(.L_x_15500) ;  /* 0x0000000c003c7947 */ /* 0x000fea0003800000 */
.L_x_15496:
        /* <DEDUP_REMOVED lines=9> */
.L_x_15504:
[----:B------:R0:W-:Y:S01]  /*2680*/  STG.E.U16 desc[UR36][R16.64], R3 ;  /* 0x0000000310007986 */ /* 0x0001e2000c101524 */
[----:B------:R-:W-:Y:S05]  /*2690*/  BRA `(.L_x_15500) ;  /* 0x0000000c00107947 */ /* 0x000fea0003800000 */
.L_x_15503:
        /* <DEDUP_REMOVED lines=10> */
.L_x_15506:
[----:B------:R-:W-:-:S05]  /*2740*/  HADD2.F32 R0, -RZ, R3.H0_H0 ;  /* 0x20000003ff007230 */ /* 0x000fca0000004100 */
[----:B------:R-:W-:-:S04]  /*2750*/  F2FP.F16.F32.PACK_AB R0, RZ, R0 ;  /* 0x00000000ff00723e */ /* 0x000fc800000000ff */
[----:B------:R-:W-:-:S05]  /*2760*/  PRMT R0, R0, 0x5410, RZ ;  /* 0x0000541000007816 */ /* 0x000fca00000000ff */
[----:B------:R0:W-:Y:S01]  /*2770*/  STG.E desc[UR36][R16.64], R0 ;  /* 0x0000000010007986 */ /* 0x0001e2000c101924 */
[----:B------:R-:W-:Y:S05]  /*2780*/  BRA `(.L_x_15500) ;  /* 0x0000000800d47947 */ /* 0x000fea0003800000 */
.L_x_15505:
[----:B------:R-:W-:-:S05]  /*2790*/  HADD2.F32 R2, -RZ, R3.H0_H0 ;  /* 0x20000003ff027230 */ /* 0x000fca0000004100 */
[----:B------:R-:W-:-:S06]  /*27a0*/  FMUL.FTZ R2, R2, 1 ;  /* 0x3f80000002027820 */ /* 0x000fcc0000410000 */
[----:B------:R-:W0:Y:S02]  /*27b0*/  F2F.F64.F32 R2, R2 ;  /* 0x0000000200027310 */ /* 0x000e240000201800 */
[----:B0-----:R0:W-:Y:S01]  /*27c0*/  STG.E.64 desc[UR36][R16.64], R2 ;  /* 0x0000000210007986 */ /* 0x0011e2000c101b24 */
[----:B------:R-:W-:Y:S05]  /*27d0*/  BRA `(.L_x_15500) ;  /* 0x0000000800c07947 */ /* 0x000fea0003800000 */
.L_x_15495:
        /* <DEDUP_REMOVED lines=13> */
.L_x_15509:
[----:B------:R-:W-:Y:S01]  /*28b0*/  HADD2.F32 R3, -RZ, R3.H0_H0 ;  /* 0x20000003ff037230 */ /* 0x000fe20000004100 */
[----:B------:R-:W-:-:S04]  /*28c0*/  CS2R R6, SRZ ;  /* 0x0000000000067805 */ /* 0x000fc8000001ff00 */
[----:B------:R-:W-:-:S04]  /*28d0*/  FMUL.FTZ R3, R3, 1 ;  /* 0x3f80000003037820 */ /* 0x000fc80000410000 */
[----:B------:R-:W0:Y:S02]  /*28e0*/  F2F.F64.F32 R4, R3 ;  /* 0x0000000300047310 */ /* 0x000e240000201800 */
[----:B0-----:R0:W-:Y:S01]  /*28f0*/  STG.E.128 desc[UR36][R16.64], R4 ;  /* 0x0000000410007986 */ /* 0x0011e2000c101d24 */
[----:B------:R-:W-:Y:S05]  /*2900*/  BRA `(.L_x_15500) ;  /* 0x0000000800747947 */ /* 0x000fea0003800000 */
.L_x_15508:
        /* <DEDUP_REMOVED lines=21> */
.L_x_15513:
[----:B------:R-:W-:Y:S05]  /*2a60*/  BSYNC B0 ;  /* 0x0000000000007941 */ /* 0x000fea0003800000 */
.L_x_15512:
[----:B------:R-:W-:-:S05]  /*2a70*/  LOP3.LUT R3, R0, R3, RZ, 0xfc, !PT ;  /* 0x0000000300037212 */ /* 0x000fca00078efcff */
[----:B------:R0:W-:Y:S01]  /*2a80*/  STG.E.U8 desc[UR36][R16.64], R3 ;  /* 0x0000000310007986 */ /* 0x0001e2000c101124 */
[----:B------:R-:W-:Y:S05]  /*2a90*/  BRA `(.L_x_15500) ;  /* 0x0000000800107947 */ /* 0x000fea0003800000 */
.L_x_15511:
        /* <DEDUP_REMOVED lines=13> */
.L_x_15515:
[----:B------:R-:W-:Y:S01]  /*2b70*/  IMAD.MOV.U32 R0, RZ, RZ, 0x7f ;  /* 0x0000007fff007424 */ /* 0x000fe200078e00ff */
[----:B------:R-:W-:-:S04]  /*2b80*/  ISETP.GT.U32.AND P0, PT, R2, 0x7f800000, PT ;  /* 0x7f8000000200780c */ /* 0x000fc80003f04070 */
[----:B------:R-:W-:-:S09]  /*2b90*/  SEL R0, R0, 0x7c, P0 ;  /* 0x0000007c00007807 */ /* 0x000fd20000000000 */
.L_x_15516:
[----:B------:R-:W-:Y:S05]  /*2ba0*/  BSYNC B0 ;  /* 0x0000000000007941 */ /* 0x000fea0003800000 */
.L_x_15514:
[----:B------:R-:W-:-:S04]  /*2bb0*/  LOP3.LUT R2, R3, 0x80000000, RZ, 0xc0, !PT ;  /* 0x8000000003027812 */ /* 0x000fc800078ec0ff */
[----:B------:R-:W-:-:S04]  /*2bc0*/  SHF.R.U32.HI R3, RZ, 0x18, R2 ;  /* 0x00000018ff037819 */ /* 0x000fc80000011602 */
[----:B------:R-:W-:-:S05]  /*2bd0*/  LOP3.LUT R3, R0, R3, RZ, 0xfc, !PT ;  /* 0x0000000300037212 */ /* 0x000fca00078efcff */
[----:B------:R0:W-:Y:S01]  /*2be0*/  STG.E.U8 desc[UR36][R16.64], R3 ;  /* 0x0000000310007986 */ /* 0x0001e2000c101124 */
[----:B------:R-:W-:Y:S05]  /*2bf0*/  BRA `(.L_x_15500) ;  /* 0x0000000400b87947 */ /* 0x000fea0003800000 */
.L_x_15510:
[----:B------:R-:W-:-:S05]  /*2c00*/  HADD2.F32 R0, -RZ, R3.H0_H0 ;  /* 0x20000003ff007230 */ /* 0x000fca0000004100 */
[----:B------:R-:W-:-:S05]  /*2c10*/  F2FP.BF16.F32.PACK_AB R0, RZ, R0 ;  /* 0x00000000ff00723e */ /* 0x000fca00000010ff */
[----:B------:R0:W-:Y:S01]  /*2c20*/  STG.E.U16 desc[UR36][R16.64], R0 ;  /* 0x0000000010007986 */ /* 0x0001e2000c101524 */
[----:B------:R-:W-:Y:S05]  /*2c30*/  BRA `(.L_x_15500) ;  /* 0x0000000400a87947 */ /* 0x000fea0003800000 */
.L_x_15507:
        /* <DEDUP_REMOVED lines=12> */
.L_x_15519:
        /* <DEDUP_REMOVED lines=17> */
.L_x_15522:
[----:B------:R-:W-:-:S04]  /*2e10*/  LOP3.LUT R2, R3, 0x80000000, RZ, 0xc0, !PT ;  /* 0x8000000003027812 */ /* 0x000fc800078ec0ff */
[----:B------:R-:W-:-:S04]  /*2e20*/  SHF.R.U32.HI R3, RZ, 0x18, R2 ;  /* 0x00000018ff037819 */ /* 0x000fc80000011602 */
[----:B------:R-:W-:-:S04]  /*2e30*/  LOP3.LUT R0, R0, R3, RZ, 0xfc, !PT ;  /* 0x0000000300007212 */ /* 0x000fc800078efcff */
[----:B------:R-:W-:-:S07]  /*2e40*/  PRMT R8, R0, 0x7610, R8 ;  /* 0x0000761000087816 */ /* 0x000fce0000000008 */
.L_x_15521:
[----:B------:R-:W-:Y:S05]  /*2e50*/  BSYNC B0 ;  /* 0x0000000000007941 */ /* 0x000fea0003800000 */
.L_x_15520:
[----:B------:R0:W-:Y:S01]  /*2e60*/  STG.E.U8 desc[UR36][R16.64], R8 ;  /* 0x0000000810007986 */ /* 0x0001e2000c101124 */
[----:B------:R-:W-:Y:S05]  /*2e70*/  BRA `(.L_x_15500) ;  /* 0x0000000400187947 */ /* 0x000fea0003800000 */
.L_x_15518:
        /* <DEDUP_REMOVED lines=17> */
.L_x_15525:
[----:B------:R-:W-:-:S04]  /*2f90*/  LOP3.LUT R2, R3, 0x80000000, RZ, 0xc0, !PT ;  /* 0x8000000003027812 */ /* 0x000fc800078ec0ff */
[----:B------:R-:W-:-:S04]  /*2fa0*/  SHF.R.U32.HI R3, RZ, 0x18, R2 ;  /* 0x00000018ff037819 */ /* 0x000fc80000011602 */
[----:B------:R-:W-:-:S04]  /*2fb0*/  LOP3.LUT R0, R0, R3, RZ, 0xfc, !PT ;  /* 0x0000000300007212 */ /* 0x000fc800078efcff */
[----:B------:R-:W-:-:S07]  /*2fc0*/  PRMT R8, R0, 0x7610, R8 ;  /* 0x0000761000087816 */ /* 0x000fce0000000008 */
.L_x_15524:
[----:B------:R-:W-:Y:S05]  /*2fd0*/  BSYNC B0 ;  /* 0x0000000000007941 */ /* 0x000fea0003800000 */
.L_x_15523:
[----:B------:R0:W-:Y:S01]  /*2fe0*/  STG.E.U8 desc[UR36][R16.64], R8 ;  /* 0x0000000810007986 */ /* 0x0001e2000c101124 */
[----:B------:R-:W-:Y:S05]  /*2ff0*/  BRA `(.L_x_15500) ;  /* 0x0000000000b87947 */ /* 0x000fea0003800000 */
.L_x_15517:
        /* <DEDUP_REMOVED lines=22> */
.L_x_15499:
        /* <DEDUP_REMOVED lines=16> */
.L_x_15528:
[----:B------:R-:W-:Y:S05]  /*3260*/  BRA `(.L_x_15500) ;  /* 0x00000000001c7947 */ /* 0x000fea0003800000 */
.L_x_15527:
[----:B------:R-:W-:-:S06]  /*3270*/  HADD2.F32 R3, -RZ, R3.H0_H0 ;  /* 0x20000003ff037230 */ /* 0x000fcc0000004100 */
[----:B------:R-:W0:Y:S02]  /*3280*/  F2I.U64.TRUNC R2, R3 ;  /* 0x0000000300027311 */ /* 0x000e24000020d800 */
[----:B0-----:R0:W-:Y:S01]  /*3290*/  STG.E.64 desc[UR36][R16.64], R2 ;  /* 0x0000000210007986 */ /* 0x0011e2000c101b24 */
[----:B------:R-:W-:Y:S05]  /*32a0*/  BRA `(.L_x_15500) ;  /* 0x00000000000c7947 */ /* 0x000fea0003800000 */
.L_x_15526:
[----:B------:R-:W-:-:S06]  /*32b0*/  HADD2.F32 R3, -RZ, R3.H0_H0 ;  /* 0x20000003ff037230 */ /* 0x000fcc0000004100 */
[----:B------:R-:W0:Y:S02]  /*32c0*/  F2I.FTZ.U32.TRUNC.NTZ R3, R3 ;  /* 0x0000000300037305 */ /* 0x000e24000021f000 */
[----:B0-----:R0:W-:Y:S02]  /*32d0*/  STG.E desc[UR36][R16.64], R3 ;  /* 0x0000000310007986 */ /* 0x0011e4000c101924 */
.L_x_15500:
[----:B------:R-:W-:-:S04]  /*32e0*/  IMAD R18, R23, 0x200, R18 ;  /* 0x0000020017127824 */ /* 0x000fc800078e0212 */
[----:B------:R-:W-:-:S07]  /*32f0*/  VIADD R19, R18, 0x80 ;  /* 0x0000008012137836 */ /* 0x000fce0000000000 */
.L_x_15460:
[----:B------:R-:W-:Y:S05]  /*3300*/  BSYNC B6 ;  /* 0x0000000000067941 */ /* 0x000fea0003800000 */
.L_x_15459:
        /* <DEDUP_REMOVED lines=307> */
.L_x_15531:
        /* <DEDUP_REMOVED lines=22> */
.L_x_15535:
[----:B------:R-:W2:Y:S02]  /*47a0*/  LDG.E.U8 R2, desc[UR36][R2.64] ;  /* 0x0000002402027981 */ /* 0x000ea4000c1e1100 */
[----:B--2---:R-:W-:-:S04]  /*47b0*/  I2FP.F32.U32 R0, R2 ;  /* 0x0000000200007245 */ /* 0x004fc80000201000 */
[----:B------:R-:W-:Y:S01]  /*47c0*/  F2FP.F16.F32.PACK_AB R0, RZ, R0 ;  /* 0x00000000ff00723e */ /* 0x000fe200000000ff */
[----:B------:R-:W-:Y:S06]  /*47d0*/  BRA `(.L_x_15537) ;  /* 0x0000000c00887947 */ /* 0x000fec0003800000 */
.L_x_15534:
        /* <DEDUP_REMOVED lines=10> */
.L_x_15539:
[----:B------:R-:W2:Y:S02]  /*4880*/  LDG.E R2, desc[UR36][R2.64] ;  /* 0x0000002402027981 */ /* 0x000ea4000c1e1900 */
[----:B--2---:R-:W-:-:S04]  /*4890*/  I2FP.F32.S32 R0, R2 ;  /* 0x0000000200007245 */ /* 0x004fc80000201400 */
[----:B------:R-:W-:Y:S01]  /*48a0*/  F2FP.F16.F32.PACK_AB R0, RZ, R0 ;  /* 0x00000000ff00723e */ /* 0x000fe200000000ff */
[----:B------:R-:W-:Y:S06]  /*48b0*/  BRA `(.L_x_15537) ;  /* 0x0000000c00507947 */ /* 0x000fec0003800000 */
.L_x_15538:
[----:B------:R-:W2:Y:S02]  /*48c0*/  LDG.E.U16 R2, desc[UR36][R2.64] ;  /* 0x0000002402027981 */ /* 0x000ea4000c1e1500 */
[----:B--2---:R-:W0:Y:S02]  /*48d0*/  I2F.S16 R0, R2 ;  /* 0x0000000200007306 */ /* 0x004e240000101400 */
[----:B0-----:R-:W-:Y:S01]  /*48e0*/  F2FP.F16.F32.PACK_AB R0, RZ, R0 ;  /* 0x00000000ff00723e */ /* 0x001fe200000000ff */
[----:B------:R-:W-:Y:S06]  /*48f0*/  BRA `(.L_x_15537) ;  /* 0x0000000c00407947 */ /* 0x000fec0003800000 */
.L_x_15533:
        /* <DEDUP_REMOVED lines=9> */
.L_x_15541:
[----:B------:R0:W5:Y:S01]  /*4990*/  LDG.E.U16 R0, desc[UR36][R2.64] ;  /* 0x0000002402007981 */ /* 0x000162000c1e1500 */
[----:B------:R-:W-:Y:S05]  /*49a0*/  BRA `(.L_x_15537) ;  /* 0x0000000c00147947 */ /* 0x000fea0003800000 */
.L_x_15540:
        /* <DEDUP_REMOVED lines=9> */
.L_x_15543:
[----:B------:R1:W5:Y:S01]  /*4a40*/  LDG.E.U16 R0, desc[UR36][R2.64] ;  /* 0x0000002402007981 */ /* 0x000362000c1e1500 */
[----:B------:R-:W-:Y:S05]  /*4a50*/  BRA `(.L_x_15537) ;  /* 0x0000000800e87947 */ /* 0x000fea0003800000 */
.L_x_15542:
        /* <DEDUP_REMOVED lines=8> */
.L_x_15532:
        /* <DEDUP_REMOVED lines=13> */
.L_x_15546:
        /* <DEDUP_REMOVED lines=8> */
.L_x_15545:
        /* <DEDUP_REMOVED lines=28> */
.L_x_15548:
        /* <DEDUP_REMOVED lines=15> */
.L_x_15547:
[----:B------:R-:W2:Y:S02]  /*4ee0*/  LDG.E.U16 R0, desc[UR36][R2.64] ;  /* 0x0000002402007981 */ /* 0x000ea4000c1e1500 */
[----:B--2---:R-:W-:-:S05]  /*4ef0*/  IMAD.U32 R0, R0, 0x10000, RZ ;  /* 0x0001000000007824 */ /* 0x004fca00078e00ff */
[----:B------:R-:W-:Y:S01]  /*4f00*/  F2FP.F16.F32.PACK_AB R0, RZ, R0 ;  /* 0x00000000ff00723e */ /* 0x000fe200000000ff */
[----:B------:R-:W-:Y:S06]  /*4f10*/  BRA `(.L_x_15537) ;  /* 0x0000000400b87947 */ /* 0x000fec0003800000 */
.L_x_15544:
        /* <DEDUP_REMOVED lines=12> */
.L_x_15551:
        /* <DEDUP_REMOVED lines=21> */
.L_x_15555:
[----:B------:R-:W-:Y:S05]  /*5130*/  BSYNC B1 ;  /* 0x0000000000017941 */ /* 0x000fea0003800000 */
.L_x_15554:
[----:B------:R-:W-:Y:S01]  /*5140*/  LEA R3, R0, 0x3b800000, 0x17 ;  /* 0x3b80000000037811 */ /* 0x000fe200078eb8ff */
[----:B------:R-:W-:-:S05]  /*5150*/  IMAD.SHL.U32 R0, R2, 0x100000, RZ ;  /* 0x0010000002007824 */ /* 0x000fca00078e00ff */
[----:B------:R-:W-:-:S07]  /*5160*/  LOP3.LUT R0, R3, R0, R4, 0xfe, !PT ;  /* 0x0000000003007212 */ /* 0x000fce00078efe04 */
.L_x_15553:
[----:B------:R-:W-:Y:S05]  /*5170*/  BSYNC B0 ;  /* 0x0000000000007941 */ /* 0x000fea0003800000 */
.L_x_15552:
[----:B------:R-:W-:Y:S01]  /*5180*/  F2FP.F16.F32.PACK_AB R0, RZ, R0 ;  /* 0x00000000ff00723e */ /* 0x000fe200000000ff */
[----:B------:R-:W-:Y:S06]  /*5190*/  BRA `(.L_x_15537) ;  /* 0x0000000400187947 */ /* 0x000fec0003800000 */
.L_x_15550:
        /* <DEDUP_REMOVED lines=21> */
.L_x_15559:
[----:B------:R-:W-:Y:S05]  /*52f0*/  BSYNC B1 ;  /* 0x0000000000017941 */ /* 0x000fea0003800000 */
.L_x_15558:
[----:B------:R-:W-:Y:S01]  /*5300*/  LEA R3, R0, 0x37800000, 0x17 ;  /* 0x3780000000037811 */ /* 0x000fe200078eb8ff */
[----:B------:R-:W-:-:S05]  /*5310*/  IMAD.SHL.U32 R0, R2, 0x200000, RZ ;  /* 0x0020000002007824 */ /* 0x000fca00078e00ff */
[----:B------:R-:W-:-:S07]  /*5320*/  LOP3.LUT R0, R3, R0, R4, 0xfe, !PT ;  /* 0x0000000003007212 */ /* 0x000fce00078efe04 */
.L_x_15557:
[----:B------:R-:W-:Y:S05]  /*5330*/  BSYNC B0 ;  /* 0x0000000000007941 */ /* 0x000fea0003800000 */
.L_x_15556:
[----:B------:R-:W-:Y:S01]  /*5340*/  F2FP.F16.F32.PACK_AB R0, RZ, R0 ;  /* 0x00000000ff00723e */ /* 0x000fe200000000ff */
[----:B------:R-:W-:Y:S06]  /*5350*/  BRA `(.L_x_15537) ;  /* 0x0000000000a87947 */ /* 0x000fec0003800000 */
.L_x_15549:
        /* <DEDUP_REMOVED lines=14> */
.L_x_15563:
[----:B------:R-:W-:Y:S05]  /*5440*/  BSYNC B0 ;  /* 0x0000000000007941 */ /* 0x000fea0003800000 */
.L_x_15562:
[----:B------:R-:W-:Y:S01]  /*5450*/  F2FP.F16.F32.PACK_AB R0, RZ, R0 ;  /* 0x00000000ff00723e */ /* 0x000fe200000000ff */
[----:B------:R-:W-:Y:S06]  /*5460*/  BRA `(.L_x_15537) ;  /* 0x0000000000647947 */ /* 0x000fec0003800000 */
.L_x_15536:
        /* <DEDUP_REMOVED lines=16> */
.L_x_15564:
[----:B------:R-:W-:Y:S01]  /*5570*/  PRMT R0, RZ, 0x7610, R0 ;  /* 0x00007610ff007816 */ /* 0x000fe20000000000 */
[----:B------:R-:W-:Y:S06]  /*5580*/  BRA `(.L_x_15537) ;  /* 0x00000000001c7947 */ /* 0x000fec0003800000 */
.L_x_15561:
[----:B------:R-:W2:Y:S02]  /*5590*/  LDG.E.64 R2, desc[UR36][R2.64] ;  /* 0x0000002402027981 */ /* 0x000ea4000c1e1b00 */
[----:B--2---:R-:W0:Y:S02]  /*55a0*/  I2F.U64 R0, R2 ;  /* 0x0000000200007312 */ /* 0x004e240000301000 */
[----:B0-----:R-:W-:Y:S01]  /*55b0*/  F2FP.F16.F32.PACK_AB R0, RZ, R0 ;  /* 0x00000000ff00723e */ /* 0x001fe200000000ff */
[----:B------:R-:W-:Y:S06]  /*55c0*/  BRA `(.L_x_15537) ;  /* 0x00000000000c7947 */ /* 0x000fec0003800000 */
.L_x_15560:
[----:B------:R-:W2:Y:S02]  /*55d0*/  LDG.E R2, desc[UR36][R2.64] ;  /* 0x0000002402027981 */ /* 0x000ea4000c1e1900 */
[----:B--2---:R-:W-:-:S04]  /*55e0*/  I2FP.F32.U32 R0, R2 ;  /* 0x0000000200007245 */ /* 0x004fc80000201000 */
[----:B------:R-:W-:-:S07]  /*55f0*/  F2FP.F16.F32.PACK_AB R0, RZ, R0 ;  /* 0x00000000ff00723e */ /* 0x000fce00000000ff */
.L_x_15537:
        /* <DEDUP_REMOVED lines=20> */
.L_x_15568:
[----:B------:R-:W-:-:S06]  /*5740*/  HADD2.F32 R3, -RZ, R3.H0_H0 ;  /* 0x20000003ff037230 */ /* 0x000fcc0000004100 */
[----:B------:R-:W0:Y:S02]  /*5750*/  F2I.S64.TRUNC R2, R3 ;  /* 0x0000000300027311 */ /* 0x000e24000020d900 */
[----:B0-----:R0:W-:Y:S01]  /*5760*/  STG.E.U8 desc[UR36][R16.64], R2 ;  /* 0x0000000210007986 */ /* 0x0011e2000c101124 */
[----:B------:R-:W-:Y:S05]  /*5770*/  BRA `(.L_x_15570) ;  /* 0x0000000c00847947 */ /* 0x000fea0003800000 */
.L_x_15567:
        /* <DEDUP_REMOVED lines=10> */
.L_x_15572:
[----:B------:R-:W-:-:S06]  /*5820*/  HADD2.F32 R3, -RZ, R3.H0_H0 ;  /* 0x20000003ff037230 */ /* 0x000fcc0000004100 */
[----:B------:R-:W0:Y:S02]  /*5830*/  F2I.FTZ.TRUNC.NTZ R3, R3 ;  /* 0x0000000300037305 */ /* 0x000e24000021f100 */
[----:B0-----:R0:W-:Y:S01]  /*5840*/  STG.E desc[UR36][R16.64], R3 ;  /* 0x0000000310007986 */ /* 0x0011e2000c101924 */
[----:B------:R-:W-:Y:S05]  /*5850*/  BRA `(.L_x_15570) ;  /* 0x0000000c004c7947 */ /* 0x000fea0003800000 */
.L_x_15571:
[----:B------:R-:W-:-:S06]  /*5860*/  HADD2.F32 R3, -RZ, R3.H0_H0 ;  /* 0x20000003ff037230 */ /* 0x000fcc0000004100 */
[----:B------:R-:W0:Y:S02]  /*5870*/  F2I.FTZ.TRUNC.NTZ R3, R3 ;  /* 0x0000000300037305 */ /* 0x000e24000021f100 */
[----:B0-----:R0:W-:Y:S01]  /*5880*/  STG.E.U16 desc[UR36][R16.64], R3 ;  /* 0x0000000310007986 */ /* 0x0011e2000c101524 */
[----:B------:R-:W-:Y:S05]  /*5890*/  BRA `(.L_x_15570) ;  /* 0x0000000c003c7947 */ /* 0x000fea0003800000 */
.L_x_15566:
        /* <DEDUP_REMOVED lines=9> */
.L_x_15574:
[----:B------:R0:W-:Y:S01]  /*5930*/  STG.E.U16 desc[UR36][R16.64], R3 ;  /* 0x0000000310007986 */ /* 0x0001e2000c101524 */
[----:B------:R-:W-:Y:S05]  /*5940*/  BRA `(.L_x_15570) ;  /* 0x0000000c00107947 */ /* 0x000fea0003800000 */
.L_x_15573:
        /* <DEDUP_REMOVED lines=10> */
.L_x_15576:
[----:B------:R-:W-:-:S05]  /*59f0*/  HADD2.F32 R0, -RZ, R3.H0_H0 ;  /* 0x20000003ff007230 */ /* 0x000fca0000004100 */
[----:B------:R-:W-:-:S04]  /*5a00*/  F2FP.F16.F32.PACK_AB R0, RZ, R0 ;  /* 0x00000000ff00723e */ /* 0x000fc800000000ff */
[----:B------:R-:W-:-:S05]  /*5a10*/  PRMT R0, R0, 0x5410, RZ ;  /* 0x0000541000007816 */ /* 0x000fca00000000ff */
[----:B------:R0:W-:Y:S01]  /*5a20*/  STG.E desc[UR36][R16.64], R0 ;  /* 0x0000000010007986 */ /* 0x0001e2000c101924 */
[----:B------:R-:W-:Y:S05]  /*5a30*/  BRA `(.L_x_15570) ;  /* 0x0000000800d47947 */ /* 0x000fea0003800000 */
.L_x_15575:
[----:B------:R-:W-:-:S05]  /*5a40*/  HADD2.F32 R2, -RZ, R3.H0_H0 ;  /* 0x20000003ff027230 */ /* 0x000fca0000004100 */
[----:B------:R-:W-:-:S06]  /*5a50*/  FMUL.FTZ R2, R2, 1 ;  /* 0x3f80000002027820 */ /* 0x000fcc0000410000 */
[----:B------:R-:W0:Y:S02]  /*5a60*/  F2F.F64.F32 R2, R2 ;  /* 0x0000000200027310 */ /* 0x000e240000201800 */
[----:B0-----:R0:W-:Y:S01]  /*5a70*/  STG.E.64 desc[UR36][R16.64], R2 ;  /* 0x0000000210007986 */ /* 0x0011e2000c101b24 */
[----:B------:R-:W-:Y:S05]  /*5a80*/  BRA `(.L_x_15570) ;  /* 0x0000000800c07947 */ /* 0x000fea0003800000 */
.L_x_15565:
        /* <DEDUP_REMOVED lines=13> */
.L_x_15579:
[----:B------:R-:W-:Y:S01]  /*5b60*/  HADD2.F32 R3, -RZ, R3.H0_H0 ;  /* 0x20000003ff037230 */ /* 0x000fe20000004100 */
[----:B------:R-:W-:-:S04]  /*5b70*/  CS2R R6, SRZ ;  /* 0x0000000000067805 */ /* 0x000fc8000001ff00 */
[----:B------:R-:W-:-:S04]  /*5b80*/  FMUL.FTZ R3, R3, 1 ;  /* 0x3f80000003037820 */ /* 0x000fc80000410000 */
[----:B------:R-:W0:Y:S02]  /*5b90*/  F2F.F64.F32 R4, R3 ;  /* 0x0000000300047310 */ /* 0x000e240000201800 */
[----:B0-----:R0:W-:Y:S01]  /*5ba0*/  STG.E.128 desc[UR36][R16.64], R4 ;  /* 0x0000000410007986 */ /* 0x0011e2000c101d24 */
[----:B------:R-:W-:Y:S05]  /*5bb0*/  BRA `(.L_x_15570) ;  /* 0x0000000800747947 */ /* 0x000fea0003800000 */
.L_x_15578:
        /* <DEDUP_REMOVED lines=21> */
.L_x_15583:
[----:B------:R-:W-:Y:S05]  /*5d10*/  BSYNC B0 ;  /* 0x0000000000007941 */ /* 0x000fea0003800000 */
.L_x_15582:
[----:B------:R-:W-:-:S05]  /*5d20*/  LOP3.LUT R3, R0, R3, RZ, 0xfc, !PT ;  /* 0x0000000300037212 */ /* 0x000fca00078efcff */
[----:B------:R0:W-:Y:S01]  /*5d30*/  STG.E.U8 desc[UR36][R16.64], R3 ;  /* 0x0000000310007986 */ /* 0x0001e2000c101124 */
[----:B------:R-:W-:Y:S05]  /*5d40*/  BRA `(.L_x_15570) ;  /* 0x0000000800107947 */ /* 0x000fea0003800000 */
.L_x_15581:
        /* <DEDUP_REMOVED lines=13> */
.L_x_15585:
[----:B------:R-:W-:Y:S01]  /*5e20*/  IMAD.MOV.U32 R0, RZ, RZ, 0x7f ;  /* 0x0000007fff007424 */ /* 0x000fe200078e00ff */
[----:B------:R-:W-:-:S04]  /*5e30*/  ISETP.GT.U32.AND P0, PT, R2, 0x7f800000, PT ;  /* 0x7f8000000200780c */ /* 0x000fc80003f04070 */
[----:B------:R-:W-:-:S09]  /*5e40*/  SEL R0, R0, 0x7c, P0 ;  /* 0x0000007c00007807 */ /* 0x000fd20000000000 */
.L_x_15586:
[----:B------:R-:W-:Y:S05]  /*5e50*/  BSYNC B0 ;  /* 0x0000000000007941 */ /* 0x000fea0003800000 */
.L_x_15584:
[----:B------:R-:W-:-:S04]  /*5e60*/  LOP3.LUT R2, R3, 0x80000000, RZ, 0xc0, !PT ;  /* 0x8000000003027812 */ /* 0x000fc800078ec0ff */
[----:B------:R-:W-:-:S04]  /*5e70*/  SHF.R.U32.HI R3, RZ, 0x18, R2 ;  /* 0x00000018ff037819 */ /* 0x000fc80000011602 */
[----:B------:R-:W-:-:S05]  /*5e80*/  LOP3.LUT R3, R0, R3, RZ, 0xfc, !PT ;  /* 0x0000000300037212 */ /* 0x000fca00078efcff */
[----:B------:R0:W-:Y:S01]  /*5e90*/  STG.E.U8 desc[UR36][R16.64], R3 ;  /* 0x0000000310007986 */ /* 0x0001e2000c101124 */
[----:B------:R-:W-:Y:S05]  /*5ea0*/  BRA `(.L_x_15570) ;  /* 0x0000000400b87947 */ /* 0x000fea0003800000 */
.L_x_15580:
[----:B------:R-:W-:-:S05]  /*5eb0*/  HADD2.F32 R0, -RZ, R3.H0_H0 ;  /* 0x20000003ff007230 */ /* 0x000fca0000004100 */
[----:B------:R-:W-:-:S05]  /*5ec0*/  F2FP.BF16.F32.PACK_AB R0, RZ, R0 ;  /* 0x00000000ff00723e */ /* 0x000fca00000010ff */
[----:B------:R0:W-:Y:S01]  /*5ed0*/  STG.E.U16 desc[UR36][R16.64], R0 ;  /* 0x0000000010007986 */ /* 0x0001e2000c101524 */
[----:B------:R-:W-:Y:S05]  /*5ee0*/  BRA `(.L_x_15570) ;  /* 0x0000000400a87947 */ /* 0x000fea0003800000 */
.L_x_15577:
        /* <DEDUP_REMOVED lines=12> */
.L_x_15589:
        /* <DEDUP_REMOVED lines=17> */
.L_x_15592:
[----:B------:R-:W-:-:S04]  /*60c0*/  LOP3.LUT R2, R3, 0x80000000, RZ, 0xc0, !PT ;  /* 0x8000000003027812 */ /* 0x000fc800078ec0ff */
[----:B------:R-:W-:-:S04]  /*60d0*/  SHF.R.U32.HI R3, RZ, 0x18, R2 ;  /* 0x00000018ff037819 */ /* 0x000fc80000011602 */
[----:B------:R-:W-:-:S04]  /*60e0*/  LOP3.LUT R0, R0, R3, RZ, 0xfc, !PT ;  /* 0x0000000300007212 */ /* 0x000fc800078efcff */
[----:B------:R-:W-:-:S07]  /*60f0*/  PRMT R8, R0, 0x7610, R8 ;  /* 0x0000761000087816 */ /* 0x000fce0000000008 */
.L_x_15591:
[----:B------:R-:W-:Y:S05]  /*6100*/  BSYNC B0 ;  /* 0x0000000000007941 */ /* 0x000fea0003800000 */
.L_x_15590:
[----:B------:R3:W-:Y:S01]  /*6110*/  STG.E.U8 desc[UR36][R16.64], R8 ;  /* 0x0000000810007986 */ /* 0x0007e2000c101124 */
[----:B------:R-:W-:Y:S05]  /*6120*/  BRA `(.L_x_15570) ;  /* 0x0000000400187947 */ /* 0x000fea0003800000 */
.L_x_15588:
        /* <DEDUP_REMOVED lines=17> */
.L_x_15595:
[----:B------:R-:W-:-:S04]  /*6240*/  LOP3.LUT R2, R3, 0x80000000, RZ, 0xc0, !PT ;  /* 0x8000000003027812 */ /* 0x000fc800078ec0ff */
[----:B------:R-:W-:-:S04]  /*6250*/  SHF.R.U32.HI R3, RZ, 0x18, R2 ;  /* 0x00000018ff037819 */ /* 0x000fc80000011602 */
[----:B------:R-:W-:-:S04]  /*6260*/  LOP3.LUT R0, R0, R3, RZ, 0xfc, !PT ;  /* 0x0000000300007212 */ /* 0x000fc800078efcff */
[----:B------:R-:W-:-:S07]  /*6270*/  PRMT R8, R0, 0x7610, R8 ;  /* 0x0000761000087816 */ /* 0x000fce0000000008 */
.L_x_15594:
[----:B------:R-:W-:Y:S05]  /*6280*/  BSYNC B0 ;  /* 0x0000000000007941 */ /* 0x000fea0003800000 */
.L_x_15593:
[----:B------:R0:W-:Y:S01]  /*6290*/  STG.E.U8 desc[UR36][R16.64], R8 ;  /* 0x0000000810007986 */ /* 0x0001e2000c101124 */
[----:B------:R-:W-:Y:S05]  /*62a0*/  BRA `(.L_x_15570) ;  /* 0x0000000000b87947 */ /* 0x000fea0003800000 */
.L_x_15587:
        /* <DEDUP_REMOVED lines=22> */
.L_x_15569:
        /* <DEDUP_REMOVED lines=16> */
.L_x_15598:
[----:B------:R-:W-:Y:S05]  /*6510*/  BRA `(.L_x_15570) ;  /* 0x00000000001c7947 */ /* 0x000fea0003800000 */
.L_x_15597:
[----:B------:R-:W-:-:S06]  /*6520*/  HADD2.F32 R3, -RZ, R3.H0_H0 ;  /* 0x20000003ff037230 */ /* 0x000fcc0000004100 */
[----:B------:R-:W0:Y:S02]  /*6530*/  F2I.U64.TRUNC R2, R3 ;  /* 0x0000000300027311 */ /* 0x000e24000020d800 */
[----:B0-----:R2:W-:Y:S01]  /*6540*/  STG.E.64 desc[UR36][R16.64], R2 ;  /* 0x0000000210007986 */ /* 0x0015e2000c101b24 */
[----:B------:R-:W-:Y:S05]  /*6550*/  BRA `(.L_x_15570) ;  /* 0x00000000000c7947 */ /* 0x000fea0003800000 */
.L_x_15596:
[----:B------:R-:W-:-:S06]  /*6560*/  HADD2.F32 R3, -RZ, R3.H0_H0 ;  /* 0x20000003ff037230 */ /* 0x000fcc0000004100 */
[----:B------:R-:W0:Y:S02]  /*6570*/  F2I.FTZ.U32.TRUNC.NTZ R3, R3 ;  /* 0x0000000300037305 */ /* 0x000e24000021f000 */
[----:B0-----:R0:W-:Y:S02]  /*6580*/  STG.E desc[UR36][R16.64], R3 ;  /* 0x0000000310007986 */ /* 0x0011e4000c101924 */
.L_x_15570:
[----:B------:R-:W-:-:S07]  /*6590*/  VIADD R19, R19, 0x80 ;  /* 0x0000008013137836 */ /* 0x000fce0000000000 */
.L_x_15530:
[----:B------:R-:W-:Y:S05]  /*65a0*/  BSYNC B6 ;  /* 0x0000000000067941 */ /* 0x000fea0003800000 */
.L_x_15529:
        /* <DEDUP_REMOVED lines=307> */
.L_x_15601:
        /* <DEDUP_REMOVED lines=22> */
.L_x_15605:
[----:B------:R-:W2:Y:S02]  /*7a40*/  LDG.E.U8 R2, desc[UR36][R2.64] ;  /* 0x0000002402027981 */ /* 0x000ea4000c1e1100 */
[----:B--2---:R-:W-:-:S04]  /*7a50*/  I2FP.F32.U32 R0, R2 ;  /* 0x0000000200007245 */ /* 0x004fc80000201000 */
[----:B------:R-:W-:Y:S01]  /*7a60*/  F2FP.F16.F32.PACK_AB R0, RZ, R0 ;  /* 0x00000000ff00723e */ /* 0x000fe200000000ff */
[----:B------:R-:W-:Y:S06]  /*7a70*/  BRA `(.L_x_15607) ;  /* 0x0000000c00887947 */ /* 0x000fec0003800000 */
.L_x_15604:
        /* <DEDUP_REMOVED lines=10> */
.L_x_15609:
[----:B------:R-:W2:Y:S02]  /*7b20*/  LDG.E R2, desc[UR36][R2.64] ;  /* 0x0000002402027981 */ /* 0x000ea4000c1e1900 */
[----:B--2---:R-:W-:-:S04]  /*7b30*/  I2FP.F32.S32 R0, R2 ;  /* 0x0000000200007245 */ /* 0x004fc80000201400 */
[----:B------:R-:W-:Y:S01]  /*7b40*/  F2FP.F16.F32.PACK_AB R0, RZ, R0 ;  /* 0x00000000ff00723e */ /* 0x000fe200000000ff */
[----:B------:R-:W-:Y:S06]  /*7b50*/  BRA `(.L_x_15607) ;  /* 0x0000000c00507947 */ /* 0x000fec0003800000 */
.L_x_15608:
[----:B------:R-:W2:Y:S02]  /*7b60*/  LDG.E.U16 R2, desc[UR36][R2.64] ;  /* 0x0000002402027981 */ /* 0x000ea4000c1e1500 */
[----:B--2---:R-:W0:Y:S02]  /*7b70*/  I2F.S16 R0, R2 ;  /* 0x0000000200007306 */ /* 0x004e240000101400 */
[----:B0-----:R-:W-:Y:S01]  /*7b80*/  F2FP.F16.F32.PACK_AB R0, RZ, R0 ;  /* 0x00000000ff00723e */ /* 0x001fe200000000ff */
[----:B------:R-:W-:Y:S06]  /*7b90*/  BRA `(.L_x_15607) ;  /* 0x0000000c00407947 */ /* 0x000fec0003800000 */
.L_x_15603:
        /* <DEDUP_REMOVED lines=9> */
.L_x_15611:
[----:B------:R1:W5:Y:S01]  /*7c30*/  LDG.E.U16 R0, desc[UR36][R2.64] ;  /* 0x0000002402007981 */ /* 0x000362000c1e1500 */
[----:B------:R-:W-:Y:S05]  /*7c40*/  BRA `(.L_x_15607) ;  /* 0x0000000c00147947 */ /* 0x000fea0003800000 */
.L_x_15610:
        /* <DEDUP_REMOVED lines=9> */
.L_x_15613:
[----:B------:R0:W5:Y:S01]  /*7ce0*/  LDG.E.U16 R0, desc[UR36][R2.64] ;  /* 0x0000002402007981 */ /* 0x000162000c1e1500 */
[----:B------:R-:W-:Y:S05]  /*7cf0*/  BRA `(.L_x_15607) ;  /* 0x0000000800e87947 */ /* 0x000fea0003800000 */
.L_x_15612:
        /* <DEDUP_REMOVED lines=8> */
.L_x_15602:
        /* <DEDUP_REMOVED lines=13> */
.L_x_15616:
        /* <DEDUP_REMOVED lines=8> */
.L_x_15615:
        /* <DEDUP_REMOVED lines=28> */
.L_x_15618:
        /* <DEDUP_REMOVED lines=15> */
.L_x_15617:
[----:B------:R-:W2:Y:S02]  /*8180*/  LDG.E.U16 R0, desc[UR36][R2.64] ;  /* 0x0000002402007981 */ /* 0x000ea4000c1e1500 */
[----:B--2---:R-:W-:-:S05]  /*8190*/  IMAD.U32 R0, R0, 0x10000, RZ ;  /* 0x0001000000007824 */ /* 0x004fca00078e00ff */
[----:B------:R-:W-:Y:S01]  /*81a0*/  F2FP.F16.F32.PACK_AB R0, RZ, R0 ;  /* 0x00000000ff00723e */ /* 0x000fe200000000ff */
[----:B------:R-:W-:Y:S06]  /*81b0*/  BRA `(.L_x_15607) ;  /* 0x0000000400b87947 */ /* 0x000fec0003800000 */
.L_x_15614:
        /* <DEDUP_REMOVED lines=12> */
.L_x_15621:
        /* <DEDUP_REMOVED lines=21> */
.L_x_15625:
[----:B------:R-:W-:Y:S05]  /*83d0*/  BSYNC B1 ;  /* 0x0000000000017941 */ /* 0x000fea0003800000 */
.L_x_15624:
[----:B------:R-:W-:Y:S01]  /*83e0*/  LEA R3, R0, 0x3b800000, 0x17 ;  /* 0x3b80000000037811 */ /* 0x000fe200078eb8ff */
[----:B------:R-:W-:-:S05]  /*83f0*/  IMAD.SHL.U32 R0, R2, 0x100000, RZ ;  /* 0x0010000002007824 */ /* 0x000fca00078e00ff */
[----:B------:R-:W-:-:S07]  /*8400*/  LOP3.LUT R0, R3, R0, R4, 0xfe, !PT ;  /* 0x0000000003007212 */ /* 0x000fce00078efe04 */
.L_x_15623:
[----:B------:R-:W-:Y:S05]  /*8410*/  BSYNC B0 ;  /* 0x0000000000007941 */ /* 0x000fea0003800000 */
.L_x_15622:
[----:B------:R-:W-:Y:S01]  /*8420*/  F2FP.F16.F32.PACK_AB R0, RZ, R0 ;  /* 0x00000000ff00723e */ /* 0x000fe200000000ff */
[----:B------:R-:W-:Y:S06]  /*8430*/  BRA `(.L_x_15607) ;  /* 0x0000000400187947 */ /* 0x000fec0003800000 */
.L_x_15620:
        /* <DEDUP_REMOVED lines=21> */
.L_x_15629:
[----:B------:R-:W-:Y:S05]  /*8590*/  BSYNC B1 ;  /* 0x0000000000017941 */ /* 0x000fea0003800000 */
.L_x_15628:
[----:B------:R-:W-:Y:S01]  /*85a0*/  LEA R3, R0, 0x37800000, 0x17 ;  /* 0x3780000000037811 */ /* 0x000fe200078eb8ff */
[----:B------:R-:W-:-:S05]  /*85b0*/  IMAD.SHL.U32 R0, R2, 0x200000, RZ ;  /* 0x0020000002007824 */ /* 0x000fca00078e00ff */
[----:B------:R-:W-:-:S07]  /*85c0*/  LOP3.LUT R0, R3, R0, R4, 0xfe, !PT ;  /* 0x0000000003007212 */ /* 0x000fce00078efe04 */
.L_x_15627:
[----:B------:R-:W-:Y:S05]  /*85d0*/  BSYNC B0 ;  /* 0x0000000000007941 */ /* 0x000fea0003800000 */
.L_x_15626:
[----:B------:R-:W-:Y:S01]  /*85e0*/  F2FP.F16.F32.PACK_AB R0, RZ, R0 ;  /* 0x00000000ff00723e */ /* 0x000fe200000000ff */
[----:B------:R-:W-:Y:S06]  /*85f0*/  BRA `(.L_x_15607) ;  /* 0x0000000000a87947 */ /* 0x000fec0003800000 */
.L_x_15619:
        /* <DEDUP_REMOVED lines=14> */
.L_x_15633:
[----:B------:R-:W-:Y:S05]  /*86e0*/  BSYNC B0 ;  /* 0x0000000000007941 */ /* 0x000fea0003800000 */
.L_x_15632:
[----:B------:R-:W-:Y:S01]  /*86f0*/  F2FP.F16.F32.PACK_AB R0, RZ, R0 ;  /* 0x00000000ff00723e */ /* 0x000fe200000000ff */
[----:B------:R-:W-:Y:S06]  /*8700*/  BRA `(.L_x_15607) ;  /* 0x0000000000647947 */ /* 0x000fec0003800000 */
.L_x_15606:
        /* <DEDUP_REMOVED lines=16> */
.L_x_15634:
[----:B------:R-:W-:Y:S01]  /*8810*/  PRMT R0, RZ, 0x7610, R0 ;  /* 0x00007610ff007816 */ /* 0x000fe20000000000 */
[----:B------:R-:W-:Y:S06]  /*8820*/  BRA `(.L_x_15607) ;  /* 0x00000000001c7947 */ /* 0x000fec0003800000 */
.L_x_15631:
[----:B------:R-:W2:Y:S02]  /*8830*/  LDG.E.64 R2, desc[UR36][R2.64] ;  /* 0x0000002402027981 */ /* 0x000ea4000c1e1b00 */
[----:B--2---:R-:W0:Y:S02]  /*8840*/  I2F.U64 R0, R2 ;  /* 0x0000000200007312 */ /* 0x004e240000301000 */
[----:B0-----:R-:W-:Y:S01]  /*8850*/  F2FP.F16.F32.PACK_AB R0, RZ, R0 ;  /* 0x00000000ff00723e */ /* 0x001fe200000000ff */
[----:B------:R-:W-:Y:S06]  /*8860*/  BRA `(.L_x_15607) ;  /* 0x00000000000c7947 */ /* 0x000fec0003800000 */
.L_x_15630:
[----:B------:R-:W2:Y:S02]  /*8870*/  LDG.E R2, desc[UR36][R2.64] ;  /* 0x0000002402027981 */ /* 0x000ea4000c1e1900 */
[----:B--2---:R-:W-:-:S04]  /*8880*/  I2FP.F32.U32 R0, R2 ;  /* 0x0000000200007245 */ /* 0x004fc80000201000 */
[----:B------:R-:W-:-:S07]  /*8890*/  F2FP.F16.F32.PACK_AB R0, RZ, R0 ;  /* 0x00000000ff00723e */ /* 0x000fce00000000ff */
.L_x_15607:
        /* <DEDUP_REMOVED lines=20> */
.L_x_15638:
[----:B------:R-:W-:-:S06]  /*89e0*/  HADD2.F32 R3, -RZ, R3.H0_H0 ;  /* 0x20000003ff037230 */ /* 0x000fcc0000004100 */
[----:B------:R-:W0:Y:S02]  /*89f0*/  F2I.S64.TRUNC R2, R3 ;  /* 0x0000000300027311 */ /* 0x000e24000020d900 */
[----:B0-----:R3:W-:Y:S01]  /*8a00*/  STG.E.U8 desc[UR36][R16.64], R2 ;  /* 0x0000000210007986 */ /* 0x0017e2000c101124 */
[----:B------:R-:W-:Y:S05]  /*8a10*/  BRA `(.L_x_15640) ;  /* 0x0000000c00847947 */ /* 0x000fea0003800000 */
.L_x_15637:
        /* <DEDUP_REMOVED lines=10> */
.L_x_15642:
[----:B------:R-:W-:-:S06]  /*8ac0*/  HADD2.F32 R3, -RZ, R3.H0_H0 ;  /* 0x20000003ff037230 */ /* 0x000fcc0000004100 */
[----:B------:R-:W0:Y:S02]  /*8ad0*/  F2I.FTZ.TRUNC.NTZ R3, R3 ;  /* 0x0000000300037305 */ /* 0x000e24000021f100 */
[----:B0-----:R2:W-:Y:S01]  /*8ae0*/  STG.E desc[UR36][R16.64], R3 ;  /* 0x0000000310007986 */ /* 0x0015e2000c101924 */
[----:B------:R-:W-:Y:S05]  /*8af0*/  BRA `(.L_x_15640) ;  /* 0x0000000c004c7947 */ /* 0x000fea0003800000 */
.L_x_15641:
[----:B------:R-:W-:-:S06]  /*8b00*/  HADD2.F32 R3, -RZ, R3.H0_H0 ;  /* 0x20000003ff037230 */ /* 0x000fcc0000004100 */
[----:B------:R-:W0:Y:S02]  /*8b10*/  F2I.FTZ.TRUNC.NTZ R3, R3 ;  /* 0x0000000300037305 */ /* 0x000e24000021f100 */
[----:B0-----:R0:W-:Y:S01]  /*8b20*/  STG.E.U16 desc[UR36][R16.64], R3 ;  /* 0x0000000310007986 */ /* 0x0011e2000c101524 */
[----:B------:R-:W-:Y:S05]  /*8b30*/  BRA `(.L_x_15640) ;  /* 0x0000000c003c7947 */ /* 0x000fea0003800000 */
.L_x_15636:
        /* <DEDUP_REMOVED lines=9> */
.L_x_15644:
[----:B------:R0:W-:Y:S01]  /*8bd0*/  STG.E.U16 desc[UR36][R16.64], R3 ;  /* 0x0000000310007986 */ /* 0x0001e2000c101524 */
[----:B------:R-:W-:Y:S05]  /*8be0*/  BRA `(.L_x_15640) ;  /* 0x0000000c00107947 */ /* 0x000fea0003800000 */
.L_x_15643:
        /* <DEDUP_REMOVED lines=10> */
.L_x_15646:
[----:B------:R-:W-:-:S05]  /*8c90*/  HADD2.F32 R0, -RZ, R3.H0_H0 ;  /* 0x20000003ff007230 */ /* 0x000fca0000004100 */
[----:B------:R-:W-:-:S04]  /*8ca0*/  F2FP.F16.F32.PACK_AB R0, RZ, R0 ;  /* 0x00000000ff00723e */ /* 0x000fc800000000ff */
[----:B------:R-:W-:-:S05]  /*8cb0*/  PRMT R0, R0, 0x5410, RZ ;  /* 0x0000541000007816 */ /* 0x000fca00000000ff */
[----:B------:R0:W-:Y:S01]  /*8cc0*/  STG.E desc[UR36][R16.64], R0 ;  /* 0x0000000010007986 */ /* 0x0001e2000c101924 */
[----:B------:R-:W-:Y:S05]  /*8cd0*/  BRA `(.L_x_15640) ;  /* 0x0000000800d47947 */ /* 0x000fea0003800000 */
.L_x_15645:
[----:B------:R-:W-:-:S05]  /*8ce0*/  HADD2.F32 R2, -RZ, R3.H0_H0 ;  /* 0x20000003ff027230 */ /* 0x000fca0000004100 */
[----:B------:R-:W-:-:S06]  /*8cf0*/  FMUL.FTZ R2, R2, 1 ;  /* 0x3f80000002027820 */ /* 0x000fcc0000410000 */
[----:B------:R-:W0:Y:S02]  /*8d00*/  F2F.F64.F32 R2, R2 ;  /* 0x0000000200027310 */ /* 0x000e240000201800 */
[----:B0-----:R0:W-:Y:S01]  /*8d10*/  STG.E.64 desc[UR36][R16.64], R2 ;  /* 0x0000000210007986 */ /* 0x0011e2000c101b24 */
[----:B------:R-:W-:Y:S05]  /*8d20*/  BRA `(.L_x_15640) ;  /* 0x0000000800c07947 */ /* 0x000fea0003800000 */
.L_x_15635:
        /* <DEDUP_REMOVED lines=13> */
.L_x_15649:
[----:B------:R-:W-:Y:S01]  /*8e00*/  HADD2.F32 R3, -RZ, R3.H0_H0 ;  /* 0x20000003ff037230 */ /* 0x000fe20000004100 */
[----:B------:R-:W-:-:S04]  /*8e10*/  CS2R R6, SRZ ;  /* 0x0000000000067805 */ /* 0x000fc8000001ff00 */
[----:B------:R-:W-:-:S04]  /*8e20*/  FMUL.FTZ R3, R3, 1 ;  /* 0x3f80000003037820 */ /* 0x000fc80000410000 */
[----:B------:R-:W0:Y:S02]  /*8e30*/  F2F.F64.F32 R4, R3 ;  /* 0x0000000300047310 */ /* 0x000e240000201800 */
[----:B0-----:R0:W-:Y:S01]  /*8e40*/  STG.E.128 desc[UR36][R16.64], R4 ;  /* 0x0000000410007986 */ /* 0x0011e2000c101d24 */
[----:B------:R-:W-:Y:S05]  /*8e50*/  BRA `(.L_x_15640) ;  /* 0x0000000800747947 */ /* 0x000fea0003800000 */
.L_x_15648:
        /* <DEDUP_REMOVED lines=21> */
.L_x_15653:
[----:B------:R-:W-:Y:S05]  /*8fb0*/  BSYNC B0 ;  /* 0x0000000000007941 */ /* 0x000fea0003800000 */
.L_x_15652:
[----:B------:R-:W-:-:S05]  /*8fc0*/  LOP3.LUT R3, R0, R3, RZ, 0xfc, !PT ;  /* 0x0000000300037212 */ /* 0x000fca00078efcff */
[----:B------:R0:W-:Y:S01]  /*8fd0*/  STG.E.U8 desc[UR36][R16.64], R3 ;  /* 0x0000000310007986 */ /* 0x0001e2000c101124 */
[----:B------:R-:W-:Y:S05]  /*8fe0*/  BRA `(.L_x_15640) ;  /* 0x0000000800107947 */ /* 0x000fea0003800000 */
.L_x_15651:
        /* <DEDUP_REMOVED lines=13> */
.L_x_15655:
[----:B------:R-:W-:Y:S01]  /*90c0*/  IMAD.MOV.U32 R0, RZ, RZ, 0x7f ;  /* 0x0000007fff007424 */ /* 0x000fe200078e00ff */
[----:B------:R-:W-:-:S04]  /*90d0*/  ISETP.GT.U32.AND P0, PT, R2, 0x7f800000, PT ;  /* 0x7f8000000200780c */ /* 0x000fc80003f04070 */
[----:B------:R-:W-:-:S09]  /*90e0*/  SEL R0, R0, 0x7c, P0 ;  /* 0x0000007c00007807 */ /* 0x000fd20000000000 */
.L_x_15656:
[----:B------:R-:W-:Y:S05]  /*90f0*/  BSYNC B0 ;  /* 0x0000000000007941 */ /* 0x000fea0003800000 */
.L_x_15654:
[----:B------:R-:W-:-:S04]  /*9100*/  LOP3.LUT R2, R3, 0x80000000, RZ, 0xc0, !PT ;  /* 0x8000000003027812 */ /* 0x000fc800078ec0ff */
[----:B------:R-:W-:-:S04]  /*9110*/  SHF.R.U32.HI R3, RZ, 0x18, R2 ;  /* 0x00000018ff037819 */ /* 0x000fc80000011602 */
[----:B------:R-:W-:-:S05]  /*9120*/  LOP3.LUT R3, R0, R3, RZ, 0xfc, !PT ;  /* 0x0000000300037212 */ /* 0x000fca00078efcff */
[----:B------:R0:W-:Y:S01]  /*9130*/  STG.E.U8 desc[UR36][R16.64], R3 ;  /* 0x0000000310007986 */ /* 0x0001e2000c101124 */
[----:B------:R-:W-:Y:S05]  /*9140*/  BRA `(.L_x_15640) ;  /* 0x0000000400b87947 */ /* 0x000fea0003800000 */
.L_x_15650:
[----:B------:R-:W-:-:S05]  /*9150*/  HADD2.F32 R0, -RZ, R3.H0_H0 ;  /* 0x20000003ff007230 */ /* 0x000fca0000004100 */
[----:B------:R-:W-:-:S05]  /*9160*/  F2FP.BF16.F32.PACK_AB R0, RZ, R0 ;  /* 0x00000000ff00723e */ /* 0x000fca00000010ff */
[----:B------:R0:W-:Y:S01]  /*9170*/  STG.E.U16 desc[UR36][R16.64], R0 ;  /* 0x0000000010007986 */ /* 0x0001e2000c101524 */
[----:B------:R-:W-:Y:S05]  /*9180*/  BRA `(.L_x_15640) ;  /* 0x0000000400a87947 */ /* 0x000fea0003800000 */
.L_x_15647:
        /* <DEDUP_REMOVED lines=12> */
.L_x_15659:
        /* <DEDUP_REMOVED lines=17> */
.L_x_15662:
[----:B------:R-:W-:-:S04]  /*9360*/  LOP3.LUT R2, R3, 0x80000000, RZ, 0xc0, !PT ;  /* 0x8000000003027812 */ /* 0x000fc800078ec0ff */
[----:B------:R-:W-:-:S04]  /*9370*/  SHF.R.U32.HI R3, RZ, 0x18, R2 ;  /* 0x00000018ff037819 */ /* 0x000fc80000011602 */
[----:B------:R-:W-:-:S04]  /*9380*/  LOP3.LUT R0, R0, R3, RZ, 0xfc, !PT ;  /* 0x0000000300007212 */ /* 0x000fc800078efcff */
[----:B------:R-:W-:-:S07]  /*9390*/  PRMT R8, R0, 0x7610, R8 ;  /* 0x0000761000087816 */ /* 0x000fce0000000008 */
.L_x_15661:
[----:B------:R-:W-:Y:S05]  /*93a0*/  BSYNC B0 ;  /* 0x0000000000007941 */ /* 0x000fea0003800000 */
.L_x_15660:
[----:B------:R0:W-:Y:S01]  /*93b0*/  STG.E.U8 desc[UR36][R16.64], R8 ;  /* 0x0000000810007986 */ /* 0x0001e2000c101124 */
[----:B------:R-:W-:Y:S05]  /*93c0*/  BRA `(.L_x_15640) ;  /* 0x0000000400187947 */ /* 0x000fea0003800000 */
.L_x_15658:
        /* <DEDUP_REMOVED lines=17> */
.L_x_15665:
[----:B------:R-:W-:-:S04]  /*94e0*/  LOP3.LUT R2, R3, 0x80000000, RZ, 0xc0, !PT ;  /* 0x8000000003027812 */ /* 0x000fc800078ec0ff */
[----:B------:R-:W-:-:S04]  /*94f0*/  SHF.R.U32.HI R3, RZ, 0x18, R2 ;  /* 0x00000018ff037819 */ /* 0x000fc80000011602 */
[----:B------:R-:W-:-:S04]  /*9500*/  LOP3.LUT R0, R0, R3, RZ, 0xfc, !PT ;  /* 0x0000000300007212 */ /* 0x000fc800078efcff */
[----:B------:R-:W-:-:S07]  /*9510*/  PRMT R8, R0, 0x7610, R8 ;  /* 0x0000761000087816 */ /* 0x000fce0000000008 */
.L_x_15664:
[----:B------:R-:W-:Y:S05]  /*9520*/  BSYNC B0 ;  /* 0x0000000000007941 */ /* 0x000fea0003800000 */
.L_x_15663:
[----:B------:R0:W-:Y:S01]  /*9530*/  STG.E.U8 desc[UR36][R16.64], R8 ;  /* 0x0000000810007986 */ /* 0x0001e2000c101124 */
[----:B------:R-:W-:Y:S05]  /*9540*/  BRA `(.L_x_15640) ;  /* 0x0000000000b87947 */ /* 0x000fea0003800000 */
.L_x_15657:
        /* <DEDUP_REMOVED lines=22> */
.L_x_15639:
        /* <DEDUP_REMOVED lines=16> */
.L_x_15668:
[----:B------:R-:W-:Y:S05]  /*97b0*/  BRA `(.L_x_15640) ;  /* 0x00000000001c7947 */ /* 0x000fea0003800000 */
.L_x_15667:
[----:B------:R-:W-:-:S06]  /*97c0*/  HADD2.F32 R3, -RZ, R3.H0_H0 ;  /* 0x20000003ff037230 */ /* 0x000fcc0000004100 */
[----:B------:R-:W0:Y:S02]  /*97d0*/  F2I.U64.TRUNC R2, R3 ;  /* 0x0000000300027311 */ /* 0x000e24000020d800 */
[----:B0-----:R0:W-:Y:S01]  /*97e0*/  STG.E.64 desc[UR36][R16.64], R2 ;  /* 0x0000000210007986 */ /* 0x0011e2000c101b24 */
[----:B------:R-:W-:Y:S05]  /*97f0*/  BRA `(.L_x_15640) ;  /* 0x00000000000c7947 */ /* 0x000fea0003800000 */
.L_x_15666:
[----:B------:R-:W-:-:S06]  /*9800*/  HADD2.F32 R3, -RZ, R3.H0_H0 ;  /* 0x20000003ff037230 */ /* 0x000fcc0000004100 */
[----:B------:R-:W0:Y:S02]  /*9810*/  F2I.FTZ.U32.TRUNC.NTZ R3, R3 ;  /* 0x0000000300037305 */ /* 0x000e24000021f000 */
[----:B0-----:R0:W-:Y:S02]  /*9820*/  STG.E desc[UR36][R16.64], R3 ;  /* 0x0000000310007986 */ /* 0x0011e4000c101924 */
.L_x_15640:
[----:B------:R-:W-:-:S07]  /*9830*/  VIADD R19, R19, 0x80 ;  /* 0x0000008013137836 */ /* 0x000fce0000000000 */
.L_x_15600:
[----:B------:R-:W-:Y:S05]  /*9840*/  BSYNC B6 ;  /* 0x0000000000067941 */ /* 0x000fea0003800000 */
.L_x_15599:
        /* <DEDUP_REMOVED lines=306> */
.L_x_15669:
        /* <DEDUP_REMOVED lines=22> */
.L_x_15673:
[----:B------:R-:W2:Y:S02]  /*acd0*/  LDG.E.U8 R2, desc[UR36][R2.64] ;  /* 0x0000002402027981 */ /* 0x000ea4000c1e1100 */
[----:B--2---:R-:W-:-:S04]  /*ace0*/  I2FP.F32.U32 R0, R2 ;  /* 0x0000000200007245 */ /* 0x004fc80000201000 */
[----:B------:R-:W-:Y:S01]  /*acf0*/  F2FP.F16.F32.PACK_AB R0, RZ, R0 ;  /* 0x00000000ff00723e */ /* 0x000fe200000000ff */
[----:B------:R-:W-:Y:S06]  /*ad00*/  BRA `(.L_x_15675) ;  /* 0x0000000c00887947 */ /* 0x000fec0003800000 */
.L_x_15672:
        /* <DEDUP_REMOVED lines=10> */
.L_x_15677:
[----:B------:R-:W2:Y:S02]  /*adb0*/  LDG.E R2, desc[UR36][R2.64] ;  /* 0x0000002402027981 */ /* 0x000ea4000c1e1900 */
[----:B--2---:R-:W-:-:S04]  /*adc0*/  I2FP.F32.S32 R0, R2 ;  /* 0x0000000200007245 */ /* 0x004fc80000201400 */
[----:B------:R-:W-:Y:S01]  /*add0*/  F2FP.F16.F32.PACK_AB R0, RZ, R0 ;  /* 0x00000000ff00723e */ /* 0x000fe200000000ff */
[----:B------:R-:W-:Y:S06]  /*ade0*/  BRA `(.L_x_15675) ;  /* 0x0000000c00507947 */ /* 0x000fec0003800000 */
.L_x_15676:
[----:B------:R-:W2:Y:S02]  /*adf0*/  LDG.E.U16 R2, desc[UR36][R2.64] ;  /* 0x0000002402027981 */ /* 0x000ea4000c1e1500 */
[----:B--2---:R-:W0:Y:S02]  /*ae00*/  I2F.S16 R0, R2 ;  /* 0x0000000200007306 */ /* 0x004e240000101400 */
[----:B0-----:R-:W-:Y:S01]  /*ae10*/  F2FP.F16.F32.PACK_AB R0, RZ, R0 ;  /* 0x00000000ff00723e */ /* 0x001fe200000000ff */
[----:B------:R-:W-:Y:S06]  /*ae20*/  BRA `(.L_x_15675) ;  /* 0x0000000c00407947 */ /* 0x000fec0003800000 */
.L_x_15671:
        /* <DEDUP_REMOVED lines=9> */
.L_x_15679:
[----:B------:R1:W5:Y:S01]  /*aec0*/  LDG.E.U16 R0, desc[UR36][R2.64] ;  /* 0x0000002402007981 */ /* 0x000362000c1e1500 */
[----:B------:R-:W-:Y:S05]  /*aed0*/  BRA `(.L_x_15675) ;  /* 0x0000000c00147947 */ /* 0x000fea0003800000 */
.L_x_15678:
        /* <DEDUP_REMOVED lines=9> */
.L_x_15681:
[----:B------:R0:W5:Y:S01]  /*af70*/  LDG.E.U16 R0, desc[UR36][R2.64] ;  /* 0x0000002402007981 */ /* 0x000162000c1e1500 */
[----:B------:R-:W-:Y:S05]  /*af80*/  BRA `(.L_x_15675) ;  /* 0x0000000800e87947 */ /* 0x000fea0003800000 */
.L_x_15680:
        /* <DEDUP_REMOVED lines=8> */
.L_x_15670:
        /* <DEDUP_REMOVED lines=13> */
.L_x_15684:
        /* <DEDUP_REMOVED lines=8> */
.L_x_15683:
        /* <DEDUP_REMOVED lines=28> */
.L_x_15686:
        /* <DEDUP_REMOVED lines=15> */
.L_x_15685:
[----:B------:R-:W2:Y:S02]  /*b410*/  LDG.E.U16 R0, desc[UR36][R2.64] ;  /* 0x0000002402007981 */ /* 0x000ea4000c1e1500 */
[----:B--2---:R-:W-:-:S05]  /*b420*/  IMAD.U32 R0, R0, 0x10000, RZ ;  /* 0x0001000000007824 */ /* 0x004fca00078e00ff */
[----:B------:R-:W-:Y:S01]  /*b430*/  F2FP.F16.F32.PACK_AB R0, RZ, R0 ;  /* 0x00000000ff00723e */ /* 0x000fe200000000ff */
[----:B------:R-:W-:Y:S06]  /*b440*/  BRA `(.L_x_15675) ;  /* 0x0000000400b87947 */ /* 0x000fec0003800000 */
.L_x_15682:
        /* <DEDUP_REMOVED lines=12> */
.L_x_15689:
        /* <DEDUP_REMOVED lines=21> */
.L_x_15693:
[----:B------:R-:W-:Y:S05]  /*b660*/  BSYNC B1 ;  /* 0x0000000000017941 */ /* 0x000fea0003800000 */
.L_x_15692:
[----:B------:R-:W-:Y:S01]  /*b670*/  LEA R3, R0, 0x3b800000, 0x17 ;  /* 0x3b80000000037811 */ /* 0x000fe200078eb8ff */
[----:B------:R-:W-:-:S05]  /*b680*/  IMAD.SHL.U32 R0, R2, 0x100000, RZ ;  /* 0x0010000002007824 */ /* 0x000fca00078e00ff */
[----:B------:R-:W-:-:S07]  /*b690*/  LOP3.LUT R0, R3, R0, R4, 0xfe, !PT ;  /* 0x0000000003007212 */ /* 0x000fce00078efe04 */
.L_x_15691:
[----:B------:R-:W-:Y:S05]  /*b6a0*/  BSYNC B0 ;  /* 0x0000000000007941 */ /* 0x000fea0003800000 */
.L_x_15690:
[----:B------:R-:W-:Y:S01]  /*b6b0*/  F2FP.F16.F32.PACK_AB R0, RZ, R0 ;  /* 0x00000000ff00723e */ /* 0x000fe200000000ff */
[----:B------:R-:W-:Y:S06]  /*b6c0*/  BRA `(.L_x_15675) ;  /* 0x0000000400187947 */ /* 0x000fec0003800000 */
.L_x_15688:
        /* <DEDUP_REMOVED lines=21> */
.L_x_15697:
[----:B------:R-:W-:Y:S05]  /*b820*/  BSYNC B1 ;  /* 0x0000000000017941 */ /* 0x000fea0003800000 */
.L_x_15696:
[----:B------:R-:W-:Y:S01]  /*b830*/  LEA R3, R0, 0x37800000, 0x17 ;  /* 0x3780000000037811 */ /* 0x000fe200078eb8ff */
[----:B------:R-:W-:-:S05]  /*b840*/  IMAD.SHL.U32 R0, R2, 0x200000, RZ ;  /* 0x0020000002007824 */ /* 0x000fca00078e00ff */
[----:B------:R-:W-:-:S07]  /*b850*/  LOP3.LUT R0, R3, R0, R4, 0xfe, !PT ;  /* 0x0000000003007212 */ /* 0x000fce00078efe04 */
.L_x_15695:
[----:B------:R-:W-:Y:S05]  /*b860*/  BSYNC B0 ;  /* 0x0000000000007941 */ /* 0x000fea0003800000 */
.L_x_15694:
[----:B------:R-:W-:Y:S01]  /*b870*/  F2FP.F16.F32.PACK_AB R0, RZ, R0 ;  /* 0x00000000ff00723e */ /* 0x000fe200000000ff */
[----:B------:R-:W-:Y:S06]  /*b880*/  BRA `(.L_x_15675) ;  /* 0x0000000000a87947 */ /* 0x000fec0003800000 */
.L_x_15687:
        /* <DEDUP_REMOVED lines=14> */
.L_x_15701:
[----:B------:R-:W-:Y:S05]  /*b970*/  BSYNC B0 ;  /* 0x0000000000007941 */ /* 0x000fea0003800000 */
.L_x_15700:
[----:B------:R-:W-:Y:S01]  /*b980*/  F2FP.F16.F32.PACK_AB R0, RZ, R0 ;  /* 0x00000000ff00723e */ /* 0x000fe200000000ff */
[----:B------:R-:W-:Y:S06]  /*b990*/  BRA `(.L_x_15675) ;  /* 0x0000000000647947 */ /* 0x000fec0003800000 */
.L_x_15674:
        /* <DEDUP_REMOVED lines=16> */
.L_x_15702:
[----:B------:R-:W-:Y:S01]  /*baa0*/  PRMT R0, RZ, 0x7610, R0 ;  /* 0x00007610ff007816 */ /* 0x000fe20000000000 */
[----:B------:R-:W-:Y:S06]  /*bab0*/  BRA `(.L_x_15675) ;  /* 0x00000000001c7947 */ /* 0x000fec0003800000 */
.L_x_15699:
[----:B------:R-:W2:Y:S02]  /*bac0*/  LDG.E.64 R2, desc[UR36][R2.64] ;  /* 0x0000002402027981 */ /* 0x000ea4000c1e1b00 */
[----:B--2---:R-:W0:Y:S02]  /*bad0*/  I2F.U64 R0, R2 ;  /* 0x0000000200007312 */ /* 0x004e240000301000 */
[----:B0-----:R-:W-:Y:S01]  /*bae0*/  F2FP.F16.F32.PACK_AB R0, RZ, R0 ;  /* 0x00000000ff00723e */ /* 0x001fe200000000ff */
[----:B------:R-:W-:Y:S06]  /*baf0*/  BRA `(.L_x_15675) ;  /* 0x00000000000c7947 */ /* 0x000fec0003800000 */
.L_x_15698:
[----:B------:R-:W2:Y:S02]  /*bb00*/  LDG.E R2, desc[UR36][R2.64] ;  /* 0x0000002402027981 */ /* 0x000ea4000c1e1900 */
[----:B--2---:R-:W-:-:S04]  /*bb10*/  I2FP.F32.U32 R0, R2 ;  /* 0x0000000200007245 */ /* 0x004fc80000201000 */
[----:B------:R-:W-:-:S07]  /*bb20*/  F2FP.F16.F32.PACK_AB R0, RZ, R0 ;  /* 0x00000000ff00723e */ /* 0x000fce00000000ff */
.L_x_15675:
        /* <DEDUP_REMOVED lines=20> */
.L_x_15706:
[----:B------:R-:W-:-:S06]  /*bc70*/  HADD2.F32 R3, -RZ, R3.H0_H0 ;  /* 0x20000003ff037230 */ /* 0x000fcc0000004100 */
[----:B------:R-:W0:Y:S02]  /*bc80*/  F2I.S64.TRUNC R2, R3 ;  /* 0x0000000300027311 */ /* 0x000e24000020d900 */
[----:B0-----:R-:W-:Y:S01]  /*bc90*/  STG.E.U8 desc[UR36][R16.64], R2 ;  /* 0x0000000210007986 */ /* 0x001fe2000c101124 */
[----:B------:R-:W-:Y:S05]  /*bca0*/  EXIT ;  /* 0x000000000000794d */ /* 0x000fea0003800000 */
.L_x_15705:
        /* <DEDUP_REMOVED lines=10> */
.L_x_15709:
[----:B------:R-:W-:-:S06]  /*bd50*/  HADD2.F32 R3, -RZ, R3.H0_H0 ;  /* 0x20000003ff037230 */ /* 0x000fcc0000004100 */
[----:B------:R-:W0:Y:S02]  /*bd60*/  F2I.FTZ.TRUNC.NTZ R3, R3 ;  /* 0x0000000300037305 */ /* 0x000e24000021f100 */
[----:B0-----:R-:W-:Y:S01]  /*bd70*/  STG.E desc[UR36][R16.64], R3 ;  /* 0x0000000310007986 */ /* 0x001fe2000c101924 */
[----:B------:R-:W-:Y:S05]  /*bd80*/  EXIT ;  /* 0x000000000000794d */ /* 0x000fea0003800000 */
.L_x_15708:
[----:B------:R-:W-:-:S06]  /*bd90*/  HADD2.F32 R3, -RZ, R3.H0_H0 ;  /* 0x20000003ff037230 */ /* 0x000fcc0000004100 */
[----:B------:R-:W0:Y:S02]  /*bda0*/  F2I.FTZ.TRUNC.NTZ R3, R3 ;  /* 0x0000000300037305 */ /* 0x000e24000021f100 */
[----:B0-----:R-:W-:Y:S01]  /*bdb0*/  STG.E.U16 desc[UR36][R16.64], R3 ;  /* 0x0000000310007986 */ /* 0x001fe2000c101524 */
[----:B------:R-:W-:Y:S05]  /*bdc0*/  EXIT ;  /* 0x000000000000794d */ /* 0x000fea0003800000 */
.L_x_15704:
        /* <DEDUP_REMOVED lines=9> */
.L_x_15711:
[----:B------:R-:W-:Y:S01]  /*be60*/  STG.E.U16 desc[UR36][R16.64], R3 ;  /* 0x0000000310007986 */ /* 0x000fe2000c101524 */
[----:B------:R-:W-:Y:S05]  /*be70*/  EXIT ;  /* 0x000000000000794d */ /* 0x000fea0003800000 */
.L_x_15710:
        /* <DEDUP_REMOVED lines=10> */
.L_x_15713:
[----:B------:R-:W-:-:S05]  /*bf20*/  HADD2.F32 R0, -RZ, R3.H0_H0 ;  /* 0x20000003ff007230 */ /* 0x000fca0000004100 */
[----:B------:R-:W-:-:S04]  /*bf30*/  F2FP.F16.F32.PACK_AB R0, RZ, R0 ;  /* 0x00000000ff00723e */ /* 0x000fc800000000ff */
[----:B------:R-:W-:-:S05]  /*bf40*/  PRMT R0, R0, 0x5410, RZ ;  /* 0x0000541000007816 */ /* 0x000fca00000000ff */
[----:B------:R-:W-:Y:S01]  /*bf50*/  STG.E desc[UR36][R16.64], R0 ;  /* 0x0000000010007986 */ /* 0x000fe2000c101924 */
[----:B------:R-:W-:Y:S05]  /*bf60*/  EXIT ;  /* 0x000000000000794d */ /* 0x000fea0003800000 */
.L_x_15712:
[----:B------:R-:W-:-:S05]  /*bf70*/  HADD2.F32 R2, -RZ, R3.H0_H0 ;  /* 0x20000003ff027230 */ /* 0x000fca0000004100 */
[----:B------:R-:W-:-:S06]  /*bf80*/  FMUL.FTZ R2, R2, 1 ;  /* 0x3f80000002027820 */ /* 0x000fcc0000410000 */
[----:B------:R-:W0:Y:S02]  /*bf90*/  F2F.F64.F32 R2, R2 ;  /* 0x0000000200027310 */ /* 0x000e240000201800 */
[----:B0-----:R-:W-:Y:S01]  /*bfa0*/  STG.E.64 desc[UR36][R16.64], R2 ;  /* 0x0000000210007986 */ /* 0x001fe2000c101b24 */
[----:B------:R-:W-:Y:S05]  /*bfb0*/  EXIT ;  /* 0x000000000000794d */ /* 0x000fea0003800000 */
.L_x_15703:
        /* <DEDUP_REMOVED lines=13> */
.L_x_15716:
[----:B------:R-:W-:Y:S01]  /*c090*/  HADD2.F32 R3, -RZ, R3.H0_H0 ;  /* 0x20000003ff037230 */ /* 0x000fe20000004100 */
[----:B------:R-:W-:-:S04]  /*c0a0*/  CS2R R6, SRZ ;  /* 0x0000000000067805 */ /* 0x000fc8000001ff00 */
[----:B------:R-:W-:-:S04]  /*c0b0*/  FMUL.FTZ R3, R3, 1 ;  /* 0x3f80000003037820 */ /* 0x000fc80000410000 */
[----:B------:R-:W0:Y:S02]  /*c0c0*/  F2F.F64.F32 R4, R3 ;  /* 0x0000000300047310 */ /* 0x000e240000201800 */
[----:B0-----:R-:W-:Y:S01]  /*c0d0*/  STG.E.128 desc[UR36][R16.64], R4 ;  /* 0x0000000410007986 */ /* 0x001fe2000c101d24 */
[----:B------:R-:W-:Y:S05]  /*c0e0*/  EXIT ;  /* 0x000000000000794d */ /* 0x000fea0003800000 */
.L_x_15715:
        /* <DEDUP_REMOVED lines=21> */
.L_x_15720:
[----:B------:R-:W-:Y:S05]  /*c240*/  BSYNC B0 ;  /* 0x0000000000007941 */ /* 0x000fea0003800000 */
.L_x_15719:
[----:B------:R-:W-:-:S05]  /*c250*/  LOP3.LUT R3, R0, R3, RZ, 0xfc, !PT ;  /* 0x0000000300037212 */ /* 0x000fca00078efcff */
[----:B------:R-:W-:Y:S01]  /*c260*/  STG.E.U8 desc[UR36][R16.64], R3 ;  /* 0x0000000310007986 */ /* 0x000fe2000c101124 */
[----:B------:R-:W-:Y:S05]  /*c270*/  EXIT ;  /* 0x000000000000794d */ /* 0x000fea0003800000 */
.L_x_15718:
        /* <DEDUP_REMOVED lines=13> */
.L_x_15722:
[----:B------:R-:W-:Y:S01]  /*c350*/  IMAD.MOV.U32 R0, RZ, RZ, 0x7f ;  /* 0x0000007fff007424 */ /* 0x000fe200078e00ff */
[----:B------:R-:W-:-:S04]  /*c360*/  ISETP.GT.U32.AND P0, PT, R2, 0x7f800000, PT ;  /* 0x7f8000000200780c */ /* 0x000fc80003f04070 */
[----:B------:R-:W-:-:S09]  /*c370*/  SEL R0, R0, 0x7c, P0 ;  /* 0x0000007c00007807 */ /* 0x000fd20000000000 */
.L_x_15723:
[----:B------:R-:W-:Y:S05]  /*c380*/  BSYNC B0 ;  /* 0x0000000000007941 */ /* 0x000fea0003800000 */
.L_x_15721:
[----:B------:R-:W-:-:S04]  /*c390*/  LOP3.LUT R2, R3, 0x80000000, RZ, 0xc0, !PT ;  /* 0x8000000003027812 */ /* 0x000fc800078ec0ff */
[----:B------:R-:W-:-:S04]  /*c3a0*/  SHF.R.U32.HI R3, RZ, 0x18, R2 ;  /* 0x00000018ff037819 */ /* 0x000fc80000011602 */
[----:B------:R-:W-:-:S05]  /*c3b0*/  LOP3.LUT R3, R0, R3, RZ, 0xfc, !PT ;  /* 0x0000000300037212 */ /* 0x000fca00078efcff */
[----:B------:R-:W-:Y:S01]  /*c3c0*/  STG.E.U8 desc[UR36][R16.64], R3 ;  /* 0x0000000310007986 */ /* 0x000fe2000c101124 */
[----:B------:R-:W-:Y:S05]  /*c3d0*/  EXIT ;  /* 0x000000000000794d */ /* 0x000fea0003800000 */
.L_x_15717:
[----:B------:R-:W-:-:S05]  /*c3e0*/  HADD2.F32 R0, -RZ, R3.H0_H0 ;  /* 0x20000003ff007230 */ /* 0x000fca0000004100 */
[----:B------:R-:W-:-:S05]  /*c3f0*/  F2FP.BF16.F32.PACK_AB R0, RZ, R0 ;  /* 0x00000000ff00723e */ /* 0x000fca00000010ff */
[----:B------:R-:W-:Y:S01]  /*c400*/  STG.E.U16 desc[UR36][R16.64], R0 ;  /* 0x0000000010007986 */ /* 0x000fe2000c101524 */
[----:B------:R-:W-:Y:S05]  /*c410*/  EXIT ;  /* 0x000000000000794d */ /* 0x000fea0003800000 */
.L_x_15714:
        /* <DEDUP_REMOVED lines=12> */
.L_x_15726:
        /* <DEDUP_REMOVED lines=17> */
.L_x_15729:
[----:B------:R-:W-:-:S04]  /*c5f0*/  LOP3.LUT R2, R3, 0x80000000, RZ, 0xc0, !PT ;  /* 0x8000000003027812 */ /* 0x000fc800078ec0ff */
[----:B------:R-:W-:-:S04]  /*c600*/  SHF.R.U32.HI R3, RZ, 0x18, R2 ;  /* 0x00000018ff037819 */ /* 0x000fc80000011602 */
[----:B------:R-:W-:-:S04]  /*c610*/  LOP3.LUT R0, R0, R3, RZ, 0xfc, !PT ;  /* 0x0000000300007212 */ /* 0x000fc800078efcff */
[----:B------:R-:W-:-:S07]  /*c620*/  PRMT R8, R0, 0x7610, R8 ;  /* 0x0000761000087816 */ /* 0x000fce0000000008 */
.L_x_15728:
[----:B------:R-:W-:Y:S05]  /*c630*/  BSYNC B0 ;  /* 0x0000000000007941 */ /* 0x000fea0003800000 */
.L_x_15727:
[----:B------:R-:W-:Y:S01]  /*c640*/  STG.E.U8 desc[UR36][R16.64], R8 ;  /* 0x0000000810007986 */ /* 0x000fe2000c101124 */
[----:B------:R-:W-:Y:S05]  /*c650*/  EXIT ;  /* 0x000000000000794d */ /* 0x000fea0003800000 */
.L_x_15725:
        /* <DEDUP_REMOVED lines=17> */
.L_x_15732:
[----:B------:R-:W-:-:S04]  /*c770*/  LOP3.LUT R2, R3, 0x80000000, RZ, 0xc0, !PT ;  /* 0x8000000003027812 */ /* 0x000fc800078ec0ff */
[----:B------:R-:W-:-:S04]  /*c780*/  SHF.R.U32.HI R3, RZ, 0x18, R2 ;  /* 0x00000018ff037819 */ /* 0x000fc80000011602 */
[----:B------:R-:W-:-:S04]  /*c790*/  LOP3.LUT R0, R0, R3, RZ, 0xfc, !PT ;  /* 0x0000000300007212 */ /* 0x000fc800078efcff */
[----:B------:R-:W-:-:S07]  /*c7a0*/  PRMT R8, R0, 0x7610, R8 ;  /* 0x0000761000087816 */ /* 0x000fce0000000008 */
.L_x_15731:
[----:B------:R-:W-:Y:S05]  /*c7b0*/  BSYNC B0 ;  /* 0x0000000000007941 */ /* 0x000fea0003800000 */
.L_x_15730:
[----:B------:R-:W-:Y:S01]  /*c7c0*/  STG.E.U8 desc[UR36][R16.64], R8 ;  /* 0x0000000810007986 */ /* 0x000fe2000c101124 */
[----:B------:R-:W-:Y:S05]  /*c7d0*/  EXIT ;  /* 0x000000000000794d */ /* 0x000fea0003800000 */
.L_x_15724:
        /* <DEDUP_REMOVED lines=22> */
.L_x_15707:
        /* <DEDUP_REMOVED lines=16> */
.L_x_15735:
[----:B------:R-:W-:Y:S05]  /*ca40*/  EXIT ;  /* 0x000000000000794d */ /* 0x000fea0003800000 */
.L_x_15734:
[----:B------:R-:W-:-:S06]  /*ca50*/  HADD2.F32 R3, -RZ, R3.H0_H0 ;  /* 0x20000003ff037230 */ /* 0x000fcc0000004100 */
[----:B------:R-:W0:Y:S02]  /*ca60*/  F2I.U64.TRUNC R2, R3 ;  /* 0x0000000300027311 */ /* 0x000e24000020d800 */
[----:B0-----:R-:W-:Y:S01]  /*ca70*/  STG.E.64 desc[UR36][R16.64], R2 ;  /* 0x0000000210007986 */ /* 0x001fe2000c101b24 */
[----:B------:R-:W-:Y:S05]  /*ca80*/  EXIT ;  /* 0x000000000000794d */ /* 0x000fea0003800000 */
.L_x_15733:
[----:B------:R-:W-:-:S06]  /*ca90*/  HADD2.F32 R3, -RZ, R3.H0_H0 ;  /* 0x20000003ff037230 */ /* 0x000fcc0000004100 */
[----:B------:R-:W0:Y:S02]  /*caa0*/  F2I.FTZ.U32.TRUNC.NTZ R3, R3 ;  /* 0x0000000300037305 */ /* 0x000e24000021f000 */
[----:B0-----:R-:W-:Y:S01]  /*cab0*/  STG.E desc[UR36][R16.64], R3 ;  /* 0x0000000310007986 */ /* 0x001fe2000c101924 */
[----:B------:R-:W-:Y:S05]  /*cac0*/  EXIT ;  /* 0x000000000000794d */ /* 0x000fea0003800000 */
.L_x_15736:
        /* <DEDUP_REMOVED lines=11> */
.L_x_19715:


//--------------------- .text._ZN2at6native27unrolled_elementwise_kernelIZZZNS0_16frac_kernel_cudaERNS_18TensorIteratorBaseEENKUlvE_clEvENKUlvE1_clEvEUlN3c104HalfEE_St5arrayIPcLm2EELi4E23TrivialOffsetCalculatorILi1EjESD_NS0_6memory12LoadWithCastILi1EEENSE_13StoreWithCastILi1EEEEEviT_T0_T2_T3_T4_T5_ --------------------------
	.section	.text._ZN2at6native27unrolled_elementwise_kernelIZZZNS0_16frac_kernel_cudaERNS_18TensorIteratorBaseEENKUlvE_clEvENKUlvE1_clEvEUlN3c104HalfEE_St5arrayIPcLm2EELi4E23TrivialOffsetCalculatorILi1EjESD_NS0_6memory12LoadWithCastILi1EEENSE_13StoreWithCastILi1EEEEEviT_T0_T2_T3_T4_T5_,"ax",@progbits
	.align	128
        .global         _ZN2at6native27unrolled_elementwise_kernelIZZZNS0_16frac_kernel_cudaERNS_18TensorIteratorBaseEENKUlvE_clEvENKUlvE1_clEvEUlN3c104HalfEE_St5arrayIPcLm2EELi4E23TrivialOffsetCalculatorILi1EjESD_NS0_6memory12LoadWithCastILi1EEENSE_13StoreWithCastILi1EEEEEviT_T0_T2_T3_T4_T5_
        .type           _ZN2at6native27unrolled_elementwise_kernelIZZZNS0_16frac_kernel_cudaERNS_18TensorIteratorBaseEENKUlvE_clEvENKUlvE1_clEvEUlN3c104HalfEE_St5arrayIPcLm2EELi4E23TrivialOffsetCalculatorILi1EjESD_NS0_6memory12LoadWithCastILi1EEENSE_13StoreWithCastILi1EEEEEviT_T0_T2_T3_T4_T5_,@function
        .size           _ZN2at6native27unrolled_elementwise_kernelIZZZNS0_16frac_kernel_cudaERNS_18TensorIteratorBaseEENKUlvE_clEvENKUlvE1_clEvEUlN3c104HalfEE_St5arrayIPcLm2EELi4E23TrivialOffsetCalculatorILi1EjESD_NS0_6memory12LoadWithCastILi1EEENSE_13StoreWithCastILi1EEEEEviT_T0_T2_T3_T4_T5_,(.L_x_19716 - _ZN2at6native27unrolled_elementwise_kernelIZZZNS0_16frac_kernel_cudaERNS_18TensorIteratorBaseEENKUlvE_clEvENKUlvE1_clEvEUlN3c104HalfEE_St5arrayIPcLm2EELi4E23TrivialOffsetCalculatorILi1EjESD_NS0_6memory12LoadWithCastILi1EEENSE_13StoreWithCastILi1EEEEEviT_T0_T2_T3_T4_T5_)
        .other          _ZN2at6native27unrolled_elementwise_kernelIZZZNS0_16frac_kernel_cudaERNS_18TensorIteratorBaseEENKUlvE_clEvENKUlvE1_clEvEUlN3c104HalfEE_St5arrayIPcLm2EELi4E23TrivialOffsetCalculatorILi1EjESD_NS0_6memory12LoadWithCastILi1EEENSE_13StoreWithCastILi1EEEEEviT_T0_T2_T3_T4_T5_,@"STO_CUDA_ENTRY STV_DEFAULT"
_ZN2at6native27unrolled_elementwise_kernelIZZZNS0_16frac_kernel_cudaERNS_18TensorIteratorBaseEENKUlvE_clEvENKUlvE1_clEvEUlN3c104HalfEE_St5arrayIPcLm2EELi4E23TrivialOffsetCalculatorILi1EjESD_NS0_6memory12LoadWithCastILi1EEENSE_13StoreWithCastILi1EEEEEviT_T0_T2_T3_T4_T5_:
.text._ZN2at6native27unrolled_elementwise_kernelIZZZNS0_16frac_kernel_cudaERNS_18TensorIteratorBaseEENKUlvE_clEvENKUlvE1_clEvEUlN3c104HalfEE_St5arrayIPcLm2EELi4E23TrivialOffsetCalculatorILi1EjESD_NS0_6memory12LoadWithCastILi1EEENSE_13StoreWithCastILi1EEEEEviT_T0_T2_T3_T4_T5_:
        /* <DEDUP_REMOVED lines=34> */
.L_x_15742:
[----:B------:R-:W2:Y:S02]  /*0220*/  LDG.E.U8 R2, desc[UR36][R2.64] ;  /* 0x0000002402027981 */ /* 0x000ea4000c1e1100 */
[----:B--2---:R-:W-:-:S04]  /*0230*/  I2FP.F32.U32 R0, R2 ;  /* 0x0000000200007245 */ /* 0x004fc80000201000 */
[----:B------:R-:W-:-:S04]  /*0240*/  F2FP.F16.F32.PACK_AB R0, RZ, R0 ;  /* 0x00000000ff00723e */ /* 0x000fc800000000ff */
[----:B------:R-:W-:Y:S01]  /*0250*/  PRMT R22, R0, 0x7610, R22 ;  /* 0x0000761000167816 */ /* 0x000fe20000000016 */
[----:B------:R-:W-:Y:S06]  /*0260*/  BRA `(.L_x_15744) ;  /* 0x0000000c00c07947 */ /* 0x000fec0003800000 */
.L_x_15741:
        /* <DEDUP_REMOVED lines=11> */
.L_x_15746:
[----:B------:R-:W2:Y:S02]  /*0320*/  LDG.E R2, desc[UR36][R2.64] ;  /* 0x0000002402027981 */ /* 0x000ea4000c1e1900 */
[----:B--2---:R-:W-:-:S04]  /*0330*/  I2FP.F32.S32 R0, R2 ;  /* 0x0000000200007245 */ /* 0x004fc80000201400 */
[----:B------:R-:W-:-:S04]  /*0340*/  F2FP.F16.F32.PACK_AB R0, RZ, R0 ;  /* 0x00000000ff00723e */ /* 0x000fc800000000ff */
[----:B------:R-:W-:Y:S01]  /*0350*/  PRMT R22, R0, 0x7610, R22 ;  /* 0x0000761000167816 */ /* 0x000fe20000000016 */
[----:B------:R-:W-:Y:S06]  /*0360*/  BRA `(.L_x_15744) ;  /* 0x0000000c00807947 */ /* 0x000fec0003800000 */
.L_x_15745:
[----:B------:R-:W2:Y:S02]  /*0370*/  LDG.E.U16 R2, desc[UR36][R2.64] ;  /* 0x0000002402027981 */ /* 0x000ea4000c1e1500 */
[----:B--2---:R-:W0:Y:S02]  /*0380*/  I2F.S16 R0, R2 ;  /* 0x0000000200007306 */ /* 0x004e240000101400 */
[----:B0-----:R-:W-:-:S04]  /*0390*/  F2FP.F16.F32.PACK_AB R0, RZ, R0 ;  /* 0x00000000ff00723e */ /* 0x001fc800000000ff */
[----:B------:R-:W-:Y:S01]  /*03a0*/  PRMT R22, R0, 0x7610, R22 ;  /* 0x0000761000167816 */ /* 0x000fe20000000016 */
[----:B------:R-:W-:Y:S06]  /*03b0*/  BRA `(.L_x_15744) ;  /* 0x0000000c006c7947 */ /* 0x000fec0003800000 */
.L_x_15740:
        /* <DEDUP_REMOVED lines=9> */
.L_x_15748:
[----:B------:R1:W5:Y:S01]  /*0450*/  LDG.E.U16 R22, desc[UR36][R2.64] ;  /* 0x0000002402167981 */ /* 0x000362000c1e1500 */
[----:B------:R-:W-:Y:S05]  /*0460*/  BRA `(.L_x_15744) ;  /* 0x0000000c00407947 */ /* 0x000fea0003800000 */
.L_x_15747:
        /* <DEDUP_REMOVED lines=9> */
.L_x_15750:
[----:B------:R0:W5:Y:S01]  /*0500*/  LDG.E.U16 R22, desc[UR36][R2.64] ;  /* 0x0000002402167981 */ /* 0x000162000c1e1500 */
[----:B------:R-:W-:Y:S05]  /*0510*/  BRA `(.L_x_15744) ;  /* 0x0000000c00147947 */ /* 0x000fea0003800000 */
.L_x_15749:
        /* <DEDUP_REMOVED lines=9> */
.L_x_15739:
        /* <DEDUP_REMOVED lines=14> */
.L_x_15753:
        /* <DEDUP_REMOVED lines=9> */
.L_x_15752:
        /* <DEDUP_REMOVED lines=28> */
.L_x_15755:
        /* <DEDUP_REMOVED lines=16> */
.L_x_15754:
[----:B------:R-:W2:Y:S02]  /*09e0*/  LDG.E.U16 R0, desc[UR36][R2.64] ;  /* 0x0000002402007981 */ /* 0x000ea4000c1e1500 */
[----:B--2---:R-:W-:-:S05]  /*09f0*/  IMAD.U32 R0, R0, 0x10000, RZ ;  /* 0x0001000000007824 */ /* 0x004fca00078e00ff */
[----:B------:R-:W-:-:S04]  /*0a00*/  F2FP.F16.F32.PACK_AB R0, RZ, R0 ;  /* 0x00000000ff00723e */ /* 0x000fc800000000ff */
[----:B------:R-:W-:Y:S01]  /*0a10*/  PRMT R22, R0, 0x7610, R22 ;  /* 0x0000761000167816 */ /* 0x000fe20000000016 */
[----:B------:R-:W-:Y:S06]  /*0a20*/  BRA `(.L_x_15744) ;  /* 0x0000000400d07947 */ /* 0x000fec0003800000 */
.L_x_15751:
        /* <DEDUP_REMOVED lines=13> */
.L_x_15758:
        /* <DEDUP_REMOVED lines=21> */
.L_x_15762:
[----:B------:R-:W-:Y:S05]  /*0c50*/  BSYNC B1 ;  /* 0x0000000000017941 */ /* 0x000fea0003800000 */
.L_x_15761:
[----:B------:R-:W-:Y:S01]  /*0c60*/  LEA R3, R0, 0x3b800000, 0x17 ;  /* 0x3b80000000037811 */ /* 0x000fe200078eb8ff */
[----:B------:R-:W-:-:S05]  /*0c70*/  IMAD.SHL.U32 R0, R2, 0x100000, RZ ;  /* 0x0010000002007824 */ /* 0x000fca00078e00ff */
[----:B------:R-:W-:-:S07]  /*0c80*/  LOP3.LUT R0, R3, R0, R4, 0xfe, !PT ;  /* 0x0000000003007212 */ /* 0x000fce00078efe04 */
.L_x_15760:
[----:B------:R-:W-:Y:S05]  /*0c90*/  BSYNC B0 ;  /* 0x0000000000007941 */ /* 0x000fea0003800000 */
.L_x_15759:
[----:B------:R-:W-:-:S04]  /*0ca0*/  F2FP.F16.F32.PACK_AB R0, RZ, R0 ;  /* 0x00000000ff00723e */ /* 0x000fc800000000ff */
[----:B------:R-:W-:Y:S01]  /*0cb0*/  PRMT R22, R0, 0x7610, R22 ;  /* 0x0000761000167816 */ /* 0x000fe20000000016 */
[----:B------:R-:W-:Y:S06]  /*0cc0*/  BRA `(.L_x_15744) ;  /* 0x0000000400287947 */ /* 0x000fec0003800000 */
.L_x_15757:
        /* <DEDUP_REMOVED lines=21> */
.L_x_15766:
[----:B------:R-:W-:Y:S05]  /*0e20*/  BSYNC B1 ;  /* 0x0000000000017941 */ /* 0x000fea0003800000 */
.L_x_15765:
[----:B------:R-:W-:Y:S01]  /*0e30*/  LEA R3, R0, 0x37800000, 0x17 ;  /* 0x3780000000037811 */ /* 0x000fe200078eb8ff */
[----:B------:R-:W-:-:S05]  /*0e40*/  IMAD.SHL.U32 R0, R2, 0x200000, RZ ;  /* 0x0020000002007824 */ /* 0x000fca00078e00ff */
[----:B------:R-:W-:-:S07]  /*0e50*/  LOP3.LUT R0, R3, R0, R4, 0xfe, !PT ;  /* 0x0000000003007212 */ /* 0x000fce00078efe04 */
.L_x_15764:
[----:B------:R-:W-:Y:S05]  /*0e60*/  BSYNC B0 ;  /* 0x0000000000007941 */ /* 0x000fea0003800000 */
.L_x_15763:
[----:B------:R-:W-:-:S04]  /*0e70*/  F2FP.F16.F32.PACK_AB R0, RZ, R0 ;  /* 0x00000000ff00723e */ /* 0x000fc800000000ff */
[----:B------:R-:W-:Y:S01]  /*0e80*/  PRMT R22, R0, 0x7610, R22 ;  /* 0x0000761000167816 */ /* 0x000fe20000000016 */
[----:B------:R-:W-:Y:S06]  /*0e90*/  BRA `(.L_x_15744) ;  /* 0x0000000000b47947 */ /* 0x000fec0003800000 */
.L_x_15756:
        /* <DEDUP_REMOVED lines=14> */
.L_x_15770:
[----:B------:R-:W-:Y:S05]  /*0f80*/  BSYNC B0 ;  /* 0x0000000000007941 */ /* 0x000fea0003800000 */
.L_x_15769:
[----:B------:R-:W-:-:S04]  /*0f90*/  F2FP.F16.F32.PACK_AB R0, RZ, R0 ;  /* 0x00000000ff00723e */ /* 0x000fc800000000ff */
[----:B------:R-:W-:Y:S01]  /*0fa0*/  PRMT R22, R0, 0x7610, R22 ;  /* 0x0000761000167816 */ /* 0x000fe20000000016 */
[----:B------:R-:W-:Y:S06]  /*0fb0*/  BRA `(.L_x_15744) ;  /* 0x00000000006c7947 */ /* 0x000fec0003800000 */
.L_x_15743:
        /* <DEDUP_REMOVED lines=16> */
.L_x_15771:
[----:B------:R-:W-:Y:S01]  /*10c0*/  PRMT R22, RZ, 0x7610, R22 ;  /* 0x00007610ff167816 */ /* 0x000fe20000000016 */
[----:B------:R-:W-:Y:S06]  /*10d0*/  BRA `(.L_x_15744) ;  /* 0x0000000000247947 */ /* 0x000fec0003800000 */
.L_x_15768:
[----:B------:R-:W2:Y:S02]  /*10e0*/  LDG.E.64 R2, desc[UR36][R2.64] ;  /* 0x0000002402027981 */ /* 0x000ea4000c1e1b00 */
[----:B--2---:R-:W0:Y:S02]  /*10f0*/  I2F.U64 R0, R2 ;  /* 0x0000000200007312 */ /* 0x004e240000301000 */
[----:B0-----:R-:W-:-:S04]  /*1100*/  F2FP.F16.F32.PACK_AB R0, RZ, R0 ;  /* 0x00000000ff00723e */ /* 0x001fc800000000ff */
[----:B------:R-:W-:Y:S01]  /*1110*/  PRMT R22, R0, 0x7610, R22 ;  /* 0x0000761000167816 */ /* 0x000fe20000000016 */
[----:B------:R-:W-:Y:S06]  /*1120*/  BRA `(.L_x_15744) ;  /* 0x0000000000107947 */ /* 0x000fec0003800000 */
.L_x_15767:
[----:B------:R-:W2:Y:S02]  /*1130*/  LDG.E R2, desc[UR36][R2.64] ;  /* 0x0000002402027981 */ /* 0x000ea4000c1e1900 */
[----:B--2---:R-:W-:-:S04]  /*1140*/  I2FP.F32.U32 R0, R2 ;  /* 0x0000000200007245 */ /* 0x004fc80000201000 */
[----:B------:R-:W-:-:S04]  /*1150*/  F2FP.F16.F32.PACK_AB R0, RZ, R0 ;  /* 0x00000000ff00723e */ /* 0x000fc800000000ff */
[----:B------:R-:W-:-:S07]  /*1160*/  PRMT R22, R0, 0x7610, R22 ;  /* 0x0000761000167816 */ /* 0x000fce0000000016 */
.L_x_15744:
[----:B------:R-:W2:Y:S02]  /*1170*/  S2R R19, SR_TID.X ;  /* 0x0000000000137919 */ /* 0x000ea40000002100 */
[----:B--2---:R-:W-:-:S07]  /*1180*/  VIADD R19, R19, 0x80 ;  /* 0x0000008013137836 */ /* 0x004fce0000000000 */
.L_x_15738:
[----:B------:R-:W-:Y:S05]  /*1190*/  BSYNC B6 ;  /* 0x0000000000067941 */ /* 0x000fea0003800000 */
.L_x_15737:
        /* <DEDUP_REMOVED lines=26> */
.L_x_15777:
[----:B------:R-:W2:Y:S02]  /*1340*/  LDG.E.U8 R2, desc[UR36][R2.64] ;  /* 0x0000002402027981 */ /* 0x000ea4000c1e1100 */
[----:B--2---:R-:W-:-:S04]  /*1350*/  I2FP.F32.U32 R0, R2 ;  /* 0x0000000200007245 */ /* 0x004fc80000201000 */
[----:B------:R-:W-:-:S04]  /*1360*/  F2FP.F16.F32.PACK_AB R0, RZ, R0 ;  /* 0x00000000ff00723e */ /* 0x000fc800000000ff */
[----:B------:R-:W-:Y:S01]  /*1370*/  PRMT R23, R0, 0x7610, R23 ;  /* 0x0000761000177816 */ /* 0x000fe20000000017 */
[----:B------:R-:W-:Y:S06]  /*1380*/  BRA `(.L_x_15779) ;  /* 0x0000000c00bc7947 */ /* 0x000fec0003800000 */
.L_x_15776:
        /* <DEDUP_REMOVED lines=11> */
.L_x_15781:
[----:B------:R-:W2:Y:S02]  /*1440*/  LDG.E R2, desc[UR36][R2.64] ;  /* 0x0000002402027981 */ /* 0x000ea4000c1e1900 */
[----:B--2---:R-:W-:-:S04]  /*1450*/  I2FP.F32.S32 R0, R2 ;  /* 0x0000000200007245 */ /* 0x004fc80000201400 */
[----:B------:R-:W-:-:S04]  /*1460*/  F2FP.F16.F32.PACK_AB R0, RZ, R0 ;  /* 0x00000000ff00723e */ /* 0x000fc800000000ff */
[----:B------:R-:W-:Y:S01]  /*1470*/  PRMT R23, R0, 0x7610, R23 ;  /* 0x0000761000177816 */ /* 0x000fe20000000017 */
[----:B------:R-:W-:Y:S06]  /*1480*/  BRA `(.L_x_15779) ;  /* 0x0000000c007c7947 */ /* 0x000fec0003800000 */
.L_x_15780:
[----:B------:R-:W2:Y:S02]  /*1490*/  LDG.E.U16 R2, desc[UR36][R2.64] ;  /* 0x0000002402027981 */ /* 0x000ea4000c1e1500 */
[----:B--2---:R-:W0:Y:S02]  /*14a0*/  I2F.S16 R0, R2 ;  /* 0x0000000200007306 */ /* 0x004e240000101400 */
[----:B0-----:R-:W-:-:S04]  /*14b0*/  F2FP.F16.F32.PACK_AB R0, RZ, R0 ;  /* 0x00000000ff00723e */ /* 0x001fc800000000ff */
[----:B------:R-:W-:Y:S01]  /*14c0*/  PRMT R23, R0, 0x7610, R23 ;  /* 0x0000761000177816 */ /* 0x000fe20000000017 */
[----:B------:R-:W-:Y:S06]  /*14d0*/  BRA `(.L_x_15779) ;  /* 0x0000000c00687947 */ /* 0x000fec0003800000 */
.L_x_15775:
        /* <DEDUP_REMOVED lines=9> */
.L_x_15783:
[----:B------:R0:W5:Y:S01]  /*1570*/  LDG.E.U16 R23, desc[UR36][R2.64] ;  /* 0x0000002402177981 */ /* 0x000162000c1e1500 */
[----:B------:R-:W-:Y:S05]  /*1580*/  BRA `(.L_x_15779) ;  /* 0x0000000c003c7947 */ /* 0x000fea0003800000 */
.L_x_15782:
        /* <DEDUP_REMOVED lines=9> */
.L_x_15785:
[----:B------:R1:W5:Y:S01]  /*1620*/  LDG.E.U16 R23, desc[UR36][R2.64] ;  /* 0x0000002402177981 */ /* 0x000362000c1e1500 */
[----:B------:R-:W-:Y:S05]  /*1630*/  BRA `(.L_x_15779) ;  /* 0x0000000c00107947 */ /* 0x000fea0003800000 */
.L_x_15784:
        /* <DEDUP_REMOVED lines=9> */
.L_x_15774:
        /* <DEDUP_REMOVED lines=14> */
.L_x_15788:
        /* <DEDUP_REMOVED lines=9> */
.L_x_15787:
        /* <DEDUP_REMOVED lines=28> */
.L_x_15790:
        /* <DEDUP_REMOVED lines=15> */
.L_x_15789:
[----:B------:R-:W2:Y:S02]  /*1af0*/  LDG.E.U16 R0, desc[UR36][R2.64] ;  /* 0x0000002402007981 */ /* 0x000ea4000c1e1500 */
[----:B--2---:R-:W-:-:S05]  /*1b00*/  IMAD.U32 R0, R0, 0x10000, RZ ;  /* 0x0001000000007824 */ /* 0x004fca00078e00ff */
[----:B------:R-:W-:-:S04]  /*1b10*/  F2FP.F16.F32.PACK_AB R0, RZ, R0 ;  /* 0x00000000ff00723e */ /* 0x000fc800000000ff */
[----:B------:R-:W-:Y:S01]  /*1b20*/  PRMT R23, R0, 0x7610, R23 ;  /* 0x0000761000177816 */ /* 0x000fe20000000017 */
[----:B------:R-:W-:Y:S06]  /*1b30*/  BRA `(.L_x_15779) ;  /* 0x0000000400d07947 */ /* 0x000fec0003800000 */
.L_x_15786:
        /* <DEDUP_REMOVED lines=13> */
.L_x_15793:
        /* <DEDUP_REMOVED lines=21> */
.L_x_15797:
[----:B------:R-:W-:Y:S05]  /*1d60*/  BSYNC B1 ;  /* 0x0000000000017941 */ /* 0x000fea0003800000 */
.L_x_15796:
[----:B------:R-:W-:Y:S01]  /*1d70*/  LEA R3, R0, 0x3b800000, 0x17 ;  /* 0x3b80000000037811 */ /* 0x000fe200078eb8ff */
[----:B------:R-:W-:-:S05]  /*1d80*/  IMAD.SHL.U32 R0, R2, 0x100000, RZ ;  /* 0x0010000002007824 */ /* 0x000fca00078e00ff */
[----:B------:R-:W-:-:S07]  /*1d90*/  LOP3.LUT R0, R3, R0, R4, 0xfe, !PT ;  /* 0x0000000003007212 */ /* 0x000fce00078efe04 */
.L_x_15795:
[----:B------:R-:W-:Y:S05]  /*1da0*/  BSYNC B0 ;  /* 0x0000000000007941 */ /* 0x000fea0003800000 */
.L_x_15794:
[----:B------:R-:W-:-:S04]  /*1db0*/  F2FP.F16.F32.PACK_AB R0, RZ, R0 ;  /* 0x00000000ff00723e */ /* 0x000fc800000000ff */
[----:B------:R-:W-:Y:S01]  /*1dc0*/  PRMT R23, R0, 0x7610, R23 ;  /* 0x0000761000177816 */ /* 0x000fe20000000017 */
[----:B------:R-:W-:Y:S06]  /*1dd0*/  BRA `(.L_x_15779) ;  /* 0x0000000400287947 */ /* 0x000fec0003800000 */
.L_x_15792:
        /* <DEDUP_REMOVED lines=21> */
.L_x_15801:
[----:B------:R-:W-:Y:S05]  /*1f30*/  BSYNC B1 ;  /* 0x0000000000017941 */ /* 0x000fea0003800000 */
.L_x_15800:
[----:B------:R-:W-:Y:S01]  /*1f40*/  LEA R3, R0, 0x37800000, 0x17 ;  /* 0x3780000000037811 */ /* 0x000fe200078eb8ff */
[----:B------:R-:W-:-:S05]  /*1f50*/  IMAD.SHL.U32 R0, R2, 0x200000, RZ ;  /* 0x0020000002007824 */ /* 0x000fca00078e00ff */
[----:B------:R-:W-:-:S07]  /*1f60*/  LOP3.LUT R0, R3, R0, R4, 0xfe, !PT ;  /* 0x0000000003007212 */ /* 0x000fce00078efe04 */
.L_x_15799:
[----:B------:R-:W-:Y:S05]  /*1f70*/  BSYNC B0 ;  /* 0x0000000000007941 */ /* 0x000fea0003800000 */
.L_x_15798:
[----:B------:R-:W-:-:S04]  /*1f80*/  F2FP.F16.F32.PACK_AB R0, RZ, R0 ;  /* 0x00000000ff00723e */ /* 0x000fc800000000ff */
[----:B------:R-:W-:Y:S01]  /*1f90*/  PRMT R23, R0, 0x7610, R23 ;  /* 0x0000761000177816 */ /* 0x000fe20000000017 */
[----:B------:R-:W-:Y:S06]  /*1fa0*/  BRA `(.L_x_15779) ;  /* 0x0000000000b47947 */ /* 0x000fec0003800000 */
.L_x_15791:
        /* <DEDUP_REMOVED lines=14> */
.L_x_15805:
[----:B------:R-:W-:Y:S05]  /*2090*/  BSYNC B0 ;  /* 0x0000000000007941 */ /* 0x000fea0003800000 */
.L_x_15804:
[----:B------:R-:W-:-:S04]  /*20a0*/  F2FP.F16.F32.PACK_AB R0, RZ, R0 ;  /* 0x00000000ff00723e */ /* 0x000fc800000000ff */
[----:B------:R-:W-:Y:S01]  /*20b0*/  PRMT R23, R0, 0x7610, R23 ;  /* 0x0000761000177816 */ /* 0x000fe20000000017 */
[----:B------:R-:W-:Y:S06]  /*20c0*/  BRA `(.L_x_15779) ;  /* 0x00000000006c7947 */ /* 0x000fec0003800000 */
.L_x_15778:
        /* <DEDUP_REMOVED lines=16> */
.L_x_15806:
[----:B------:R-:W-:Y:S01]  /*21d0*/  PRMT R23, RZ, 0x7610, R23 ;  /* 0x00007610ff177816 */ /* 0x000fe20000000017 */
[----:B------:R-:W-:Y:S06]  /*21e0*/  BRA `(.L_x_15779) ;  /* 0x0000000000247947 */ /* 0x000fec0003800000 */
.L_x_15803:
[----:B------:R-:W2:Y:S02]  /*21f0*/  LDG.E.64 R2, desc[UR36][R2.64] ;  /* 0x0000002402027981 */ /* 0x000ea4000c1e1b00 */
[----:B--2---:R-:W0:Y:S02]  /*2200*/  I2F.U64 R0, R2 ;  /* 0x0000000200007312 */ /* 0x004e240000301000 */
[----:B0-----:R-:W-:-:S04]  /*2210*/  F2FP.F16.F32.PACK_AB R0, RZ, R0 ;  /* 0x00000000ff00723e */ /* 0x001fc800000000ff */
[----:B------:R-:W-:Y:S01]  /*2220*/  PRMT R23, R0, 0x7610, R23 ;  /* 0x0000761000177816 */ /* 0x000fe20000000017 */
[----:B------:R-:W-:Y:S06]  /*2230*/  BRA `(.L_x_15779) ;  /* 0x0000000000107947 */ /* 0x000fec0003800000 */
.L_x_15802:
[----:B------:R-:W2:Y:S02]  /*2240*/  LDG.E R2, desc[UR36][R2.64] ;  /* 0x0000002402027981 */ /* 0x000ea4000c1e1900 */
[----:B--2---:R-:W-:-:S04]  /*2250*/  I2FP.F32.U32 R0, R2 ;  /* 0x0000000200007245 */ /* 0x004fc80000201000 */
[----:B------:R-:W-:-:S04]  /*2260*/  F2FP.F16.F32.PACK_AB R0, RZ, R0 ;  /* 0x00000000ff00723e */ /* 0x000fc800000000ff */
[----:B------:R-:W-:-:S07]  /*2270*/  PRMT R23, R0, 0x7610, R23 ;  /* 0x0000761000177816 */ /* 0x000fce0000000017 */
.L_x_15779:
[----:B------:R-:W-:-:S07]  /*2280*/  VIADD R19, R19, 0x80 ;  /* 0x0000008013137836 */ /* 0x000fce0000000000 */
.L_x_15773:
[----:B------:R-:W-:Y:S05]  /*2290*/  BSYNC B6 ;  /* 0x0000000000067941 */ /* 0x000fea0003800000 */
.L_x_15772:
        /* <DEDUP_REMOVED lines=28> */
.L_x_15812:
[----:B------:R-:W2:Y:S02]  /*2460*/  LDG.E.U8 R2, desc[UR36][R2.64] ;  /* 0x0000002402027981 */ /* 0x000ea4000c1e1100 */
[----:B--2---:R-:W-:-:S04]  /*2470*/  I2FP.F32.U32 R0, R2 ;  /* 0x0000000200007245 */ /* 0x004fc80000201000 */
[----:B------:R-:W-:-:S04]  /*2480*/  F2FP.F16.F32.PACK_AB R0, RZ, R0 ;  /* 0x00000000ff00723e */ /* 0x000fc800000000ff */
[----:B------:R-:W-:Y:S01]  /*2490*/  PRMT R25, R0, 0x7610, R25 ;  /* 0x0000761000197816 */ /* 0x000fe20000000019 */
[----:B------:R-:W-:Y:S06]  /*24a0*/  BRA `(.L_x_15814) ;  /* 0x0000000c00bc7947 */ /* 0x000fec0003800000 */
.L_x_15811:
        /* <DEDUP_REMOVED lines=11> */
.L_x_15816:
[----:B------:R-:W2:Y:S02]  /*2560*/  LDG.E R2, desc[UR36][R2.64] ;  /* 0x0000002402027981 */ /* 0x000ea4000c1e1900 */
[----:B--2---:R-:W-:-:S04]  /*2570*/  I2FP.F32.S32 R0, R2 ;  /* 0x0000000200007245 */ /* 0x004fc80000201400 */
[----:B------:R-:W-:-:S04]  /*2580*/  F2FP.F16.F32.PACK_AB R0, RZ, R0 ;  /* 0x00000000ff00723e */ /* 0x000fc800000000ff */
[----:B------:R-:W-:Y:S01]  /*2590*/  PRMT R25, R0, 0x7610, R25 ;  /* 0x0000761000197816 */ /* 0x000fe20000000019 */
[----:B------:R-:W-:Y:S06]  /*25a0*/  BRA `(.L_x_15814) ;  /* 0x0000000c007c7947 */ /* 0x000fec0003800000 */
.L_x_15815:
[----:B------:R-:W2:Y:S02]  /*25b0*/  LDG.E.U16 R2, desc[UR36][R2.64] ;  /* 0x0000002402027981 */ /* 0x000ea4000c1e1500 */
[----:B--2---:R-:W0:Y:S02]  /*25c0*/  I2F.S16 R0, R2 ;  /* 0x0000000200007306 */ /* 0x004e240000101400 */
[----:B0-----:R-:W-:-:S04]  /*25d0*/  F2FP.F16.F32.PACK_AB R0, RZ, R0 ;  /* 0x00000000ff00723e */ /* 0x001fc800000000ff */
[----:B------:R-:W-:Y:S01]  /*25e0*/  PRMT R25, R0, 0x7610, R25 ;  /* 0x0000761000197816 */ /* 0x000fe20000000019 */
[----:B------:R-:W-:Y:S06]  /*25f0*/  BRA `(.L_x_15814) ;  /* 0x0000000c00687947 */ /* 0x000fec0003800000 */
.L_x_15810:
        /* <DEDUP_REMOVED lines=9> */
.L_x_15818:
[----:B------:R0:W5:Y:S01]  /*2690*/  LDG.E.U16 R25, desc[UR36][R2.64] ;  /* 0x0000002402197981 */ /* 0x000162000c1e1500 */
[----:B------:R-:W-:Y:S05]  /*26a0*/  BRA `(.L_x_15814) ;  /* 0x0000000c003c7947 */ /* 0x000fea0003800000 */
.L_x_15817:
        /* <DEDUP_REMOVED lines=9> */
.L_x_15820:
[----:B------:R1:W5:Y:S01]  /*2740*/  LDG.E.U16 R25, desc[UR36][R2.64] ;  /* 0x0000002402197981 */ /* 0x000362000c1e1500 */
[----:B------:R-:W-:Y:S05]  /*2750*/  BRA `(.L_x_15814) ;  /* 0x0000000c00107947 */ /* 0x000fea0003800000 */
.L_x_15819:
        /* <DEDUP_REMOVED lines=9> */
.L_x_15809:
        /* <DEDUP_REMOVED lines=14> */
.L_x_15823:
        /* <DEDUP_REMOVED lines=9> */
.L_x_15822:
        /* <DEDUP_REMOVED lines=28> */
.L_x_15825:
        /* <DEDUP_REMOVED lines=15> */
.L_x_15824:
[----:B------:R-:W2:Y:S02]  /*2c10*/  LDG.E.U16 R0, desc[UR36][R2.64] ;  /* 0x0000002402007981 */ /* 0x000ea4000c1e1500 */
[----:B--2---:R-:W-:-:S05]  /*2c20*/  IMAD.U32 R0, R0, 0x10000, RZ ;  /* 0x0001000000007824 */ /* 0x004fca00078e00ff */
[----:B------:R-:W-:-:S04]  /*2c30*/  F2FP.F16.F32.PACK_AB R0, RZ, R0 ;  /* 0x00000000ff00723e */ /* 0x000fc800000000ff */
[----:B------:R-:W-:Y:S01]  /*2c40*/  PRMT R25, R0, 0x7610, R25 ;  /* 0x0000761000197816 */ /* 0x000fe20000000019 */
[----:B------:R-:W-:Y:S06]  /*2c50*/  BRA `(.L_x_15814) ;  /* 0x0000000400d07947 */ /* 0x000fec0003800000 */
.L_x_15821:
        /* <DEDUP_REMOVED lines=13> */
.L_x_15828:
        /* <DEDUP_REMOVED lines=21> */
.L_x_15832:
[----:B------:R-:W-:Y:S05]  /*2e80*/  BSYNC B1 ;  /* 0x0000000000017941 */ /* 0x000fea0003800000 */
.L_x_15831:
[----:B------:R-:W-:Y:S01]  /*2e90*/  LEA R3, R0, 0x3b800000, 0x17 ;  /* 0x3b80000000037811 */ /* 0x000fe200078eb8ff */
[----:B------:R-:W-:-:S05]  /*2ea0*/  IMAD.SHL.U32 R0, R2, 0x100000, RZ ;  /* 0x0010000002007824 */ /* 0x000fca00078e00ff */
[----:B------:R-:W-:-:S07]  /*2eb0*/  LOP3.LUT R0, R3, R0, R4, 0xfe, !PT ;  /* 0x0000000003007212 */ /* 0x000fce00078efe04 */
.L_x_15830:
[----:B------:R-:W-:Y:S05]  /*2ec0*/  BSYNC B0 ;  /* 0x0000000000007941 */ /* 0x000fea0003800000 */
.L_x_15829:
[----:B------:R-:W-:-:S04]  /*2ed0*/  F2FP.F16.F32.PACK_AB R0, RZ, R0 ;  /* 0x00000000ff00723e */ /* 0x000fc800000000ff */
[----:B------:R-:W-:Y:S01]  /*2ee0*/  PRMT R25, R0, 0x7610, R25 ;  /* 0x0000761000197816 */ /* 0x000fe20000000019 */
[----:B------:R-:W-:Y:S06]  /*2ef0*/  BRA `(.L_x_15814) ;  /* 0x0000000400287947 */ /* 0x000fec0003800000 */
.L_x_15827:
        /* <DEDUP_REMOVED lines=21> */
.L_x_15836:
[----:B------:R-:W-:Y:S05]  /*3050*/  BSYNC B1 ;  /* 0x0000000000017941 */ /* 0x000fea0003800000 */
.L_x_15835:
[----:B------:R-:W-:Y:S01]  /*3060*/  LEA R3, R0, 0x37800000, 0x17 ;  /* 0x3780000000037811 */ /* 0x000fe200078eb8ff */
[----:B------:R-:W-:-:S05]  /*3070*/  IMAD.SHL.U32 R0, R2, 0x200000, RZ ;  /* 0x0020000002007824 */ /* 0x000fca00078e00ff */
[----:B------:R-:W-:-:S07]  /*3080*/  LOP3.LUT R0, R3, R0, R4, 0xfe, !PT ;  /* 0x0000000003007212 */ /* 0x000fce00078efe04 */
.L_x_15834:
[----:B------:R-:W-:Y:S05]  /*3090*/  BSYNC B0 ;  /* 0x0000000000007941 */ /* 0x000fea0003800000 */
.L_x_15833:
[----:B------:R-:W-:-:S04]  /*30a0*/  F2FP.F16.F32.PACK_AB R0, RZ, R0 ;  /* 0x00000000ff00723e */ /* 0x000fc800000000ff */
[----:B------:R-:W-:Y:S01]  /*30b0*/  PRMT R25, R0, 0x7610, R25 ;  /* 0x0000761000197816 */ /* 0x000fe20000000019 */
[----:B------:R-:W-:Y:S06]  /*30c0*/  BRA `(.L_x_15814) ;  /* 0x0000000000b47947 */ /* 0x000fec0003800000 */
.L_x_15826:
        /* <DEDUP_REMOVED lines=14> */
.L_x_15840:
[----:B------:R-:W-:Y:S05]  /*31b0*/  BSYNC B0 ;  /* 0x0000000000007941 */ /* 0x000fea0003800000 */
.L_x_15839:
[----:B------:R-:W-:-:S04]  /*31c0*/  F2FP.F16.F32.PACK_AB R0, RZ, R0 ;  /* 0x00000000ff00723e */ /* 0x000fc800000000ff */
[----:B------:R-:W-:Y:S01]  /*31d0*/  PRMT R25, R0, 0x7610, R25 ;  /* 0x0000761000197816 */ /* 0x000fe20000000019 */
[----:B------:R-:W-:Y:S06]  /*31e0*/  BRA `(.L_x_15814) ;  /* 0x00000000006c7947 */ /* 0x000fec0003800000 */
.L_x_15813:
        /* <DEDUP_REMOVED lines=16> */
.L_x_15841:
[----:B------:R-:W-:Y:S01]  /*32f0*/  PRMT R25, RZ, 0x7610, R25 ;  /* 0x00007610ff197816 */ /* 0x000fe20000000019 */
[----:B------:R-:W-:Y:S06]  /*3300*/  BRA `(.L_x_15814) ;  /* 0x0000000000247947 */ /* 0x000fec0003800000 */
.L_x_15838:
[----:B------:R-:W2:Y:S02]  /*3310*/  LDG.E.64 R2, desc[UR36][R2.64] ;  /* 0x0000002402027981 */ /* 0x000ea4000c1e1b00 */
[----:B--2---:R-:W0:Y:S02]  /*3320*/  I2F.U64 R0, R2 ;  /* 0x0000000200007312 */ /* 0x004e240000301000 */
[----:B0-----:R-:W-:-:S04]  /*3330*/  F2FP.F16.F32.PACK_AB R0, RZ, R0 ;  /* 0x00000000ff00723e */ /* 0x001fc800000000ff */
[----:B------:R-:W-:Y:S01]  /*3340*/  PRMT R25, R0, 0x7610, R25 ;  /* 0x0000761000197816 */ /* 0x000fe20000000019 */
[----:B------:R-:W-:Y:S06]  /*3350*/  BRA `(.L_x_15814) ;  /* 0x0000000000107947 */ /* 0x000fec0003800000 */
.L_x_15837:
[----:B------:R-:W2:Y:S02]  /*3360*/  LDG.E R2, desc[UR36][R2.64] ;  /* 0x0000002402027981 */ /* 0x000ea4000c1e1900 */
[----:B--2---:R-:W-:-:S04]  /*3370*/  I2FP.F32.U32 R0, R2 ;  /* 0x0000000200007245 */ /* 0x004fc80000201000 */
[----:B------:R-:W-:-:S04]  /*3380*/  F2FP.F16.F32.PACK_AB R0, RZ, R0 ;  /* 0x00000000ff00723e */ /* 0x000fc800000000ff */
[----:B------:R-:W-:-:S07]  /*3390*/  PRMT R25, R0, 0x7610, R25 ;  /* 0x0000761000197816 */ /* 0x000fce0000000019 */
.L_x_15814:
[----:B------:R-:W-:-:S07]  /*33a0*/  VIADD R19, R19, 0x80 ;  /* 0x0000008013137836 */ /* 0x000fce0000000000 */
.L_x_15808:
[----:B------:R-:W-:Y:S05]  /*33b0*/  BSYNC B6 ;  /* 0x0000000000067941 */ /* 0x000fea0003800000 */
.L_x_15807:
        /* <DEDUP_REMOVED lines=25> */
.L_x_15847:
[----:B------:R-:W2:Y:S02]  /*3550*/  LDG.E.U8 R2, desc[UR36][R2.64] ;  /* 0x0000002402027981 */ /* 0x000ea4000c1e1100 */
[----:B--2---:R-:W-:-:S04]  /*3560*/  I2FP.F32.U32 R0, R2 ;  /* 0x0000000200007245 */ /* 0x004fc80000201000 */
[----:B------:R-:W-:-:S04]  /*3570*/  F2FP.F16.F32.PACK_AB R0, RZ, R0 ;  /* 0x00000000ff00723e */ /* 0x000fc800000000ff */
[----:B------:R-:W-:Y:S01]  /*3580*/  PRMT R24, R0, 0x7610, R24 ;  /* 0x0000761000187816 */ /* 0x000fe20000000018 */
[----:B------:R-:W-:Y:S06]  /*3590*/  BRA `(.L_x_15843) ;  /* 0x0000000c00bc7947 */ /* 0x000fec0003800000 */
.L_x_15846:
        /* <DEDUP_REMOVED lines=11> */
.L_x_15850:
[----:B------:R-:W2:Y:S02]  /*3650*/  LDG.E R2, desc[UR36][R2.64] ;  /* 0x0000002402027981 */ /* 0x000ea4000c1e1900 */
[----:B--2---:R-:W-:-:S04]  /*3660*/  I2FP.F32.S32 R0, R2 ;  /* 0x0000000200007245 */ /* 0x004fc80000201400 */
[----:B------:R-:W-:-:S04]  /*3670*/  F2FP.F16.F32.PACK_AB R0, RZ, R0 ;  /* 0x00000000ff00723e */ /* 0x000fc800000000ff */
[----:B------:R-:W-:Y:S01]  /*3680*/  PRMT R24, R0, 0x7610, R24 ;  /* 0x0000761000187816 */ /* 0x000fe20000000018 */
[----:B------:R-:W-:Y:S06]  /*3690*/  BRA `(.L_x_15843) ;  /* 0x0000000c007c7947 */ /* 0x000fec0003800000 */
.L_x_15849:
[----:B------:R-:W2:Y:S02]  /*36a0*/  LDG.E.U16 R2, desc[UR36][R2.64] ;  /* 0x0000002402027981 */ /* 0x000ea4000c1e1500 */
[----:B--2---:R-:W0:Y:S02]  /*36b0*/  I2F.S16 R0, R2 ;  /* 0x0000000200007306 */ /* 0x004e240000101400 */
[----:B0-----:R-:W-:-:S04]  /*36c0*/  F2FP.F16.F32.PACK_AB R0, RZ, R0 ;  /* 0x00000000ff00723e */ /* 0x001fc800000000ff */
[----:B------:R-:W-:Y:S01]  /*36d0*/  PRMT R24, R0, 0x7610, R24 ;  /* 0x0000761000187816 */ /* 0x000fe20000000018 */
[----:B------:R-:W-:Y:S06]  /*36e0*/  BRA `(.L_x_15843) ;  /* 0x0000000c00687947 */ /* 0x000fec0003800000 */
.L_x_15845:
        /* <DEDUP_REMOVED lines=9> */
.L_x_15852:
[----:B------:R2:W5:Y:S01]  /*3780*/  LDG.E.U16 R24, desc[UR36][R2.64] ;  /* 0x0000002402187981 */ /* 0x000562000c1e1500 */
[----:B------:R-:W-:Y:S05]  /*3790*/  BRA `(.L_x_15843) ;  /* 0x0000000c003c7947 */ /* 0x000fea0003800000 */
.L_x_15851:
        /* <DEDUP_REMOVED lines=9> */
.L_x_15854:
[----:B------:R3:W5:Y:S01]  /*3830*/  LDG.E.U16 R24, desc[UR36][R2.64] ;  /* 0x0000002402187981 */ /* 0x000762000c1e1500 */
[----:B------:R-:W-:Y:S05]  /*3840*/  BRA `(.L_x_15843) ;  /* 0x0000000c00107947 */ /* 0x000fea0003800000 */
.L_x_15853:
        /* <DEDUP_REMOVED lines=9> */
.L_x_15844:
        /* <DEDUP_REMOVED lines=14> */
.L_x_15857:
        /* <DEDUP_REMOVED lines=9> */
.L_x_15856:
        /* <DEDUP_REMOVED lines=28> */
.L_x_15859:
        /* <DEDUP_REMOVED lines=15> */
.L_x_15858:
[----:B------:R-:W2:Y:S02]  /*3d00*/  LDG.E.U16 R0, desc[UR36][R2.64] ;  /* 0x0000002402007981 */ /* 0x000ea4000c1e1500 */
[----:B--2---:R-:W-:-:S05]  /*3d10*/  IMAD.U32 R0, R0, 0x10000, RZ ;  /* 0x0001000000007824 */ /* 0x004fca00078e00ff */
[----:B------:R-:W-:-:S04]  /*3d20*/  F2FP.F16.F32.PACK_AB R0, RZ, R0 ;  /* 0x00000000ff00723e */ /* 0x000fc800000000ff */
[----:B------:R-:W-:Y:S01]  /*3d30*/  PRMT R24, R0, 0x7610, R24 ;  /* 0x0000761000187816 */ /* 0x000fe20000000018 */
[----:B------:R-:W-:Y:S06]  /*3d40*/  BRA `(.L_x_15843) ;  /* 0x0000000400d07947 */ /* 0x000fec0003800000 */
.L_x_15855:
        /* <DEDUP_REMOVED lines=13> */
.L_x_15862:
        /* <DEDUP_REMOVED lines=21> */
.L_x_15866:
[----:B------:R-:W-:Y:S05]  /*3f70*/  BSYNC B1 ;  /* 0x0000000000017941 */ /* 0x000fea0003800000 */
.L_x_15865:
[----:B------:R-:W-:Y:S01]  /*3f80*/  LEA R3, R0, 0x3b800000, 0x17 ;  /* 0x3b80000000037811 */ /* 0x000fe200078eb8ff */
[----:B------:R-:W-:-:S05]  /*3f90*/  IMAD.SHL.U32 R0, R2, 0x100000, RZ ;  /* 0x0010000002007824 */ /* 0x000fca00078e00ff */
[----:B------:R-:W-:-:S07]  /*3fa0*/  LOP3.LUT R0, R3, R0, R4, 0xfe, !PT ;  /* 0x0000000003007212 */ /* 0x000fce00078efe04 */
.L_x_15864:
[----:B------:R-:W-:Y:S05]  /*3fb0*/  BSYNC B0 ;  /* 0x0000000000007941 */ /* 0x000fea0003800000 */
.L_x_15863:
[----:B------:R-:W-:-:S04]  /*3fc0*/  F2FP.F16.F32.PACK_AB R0, RZ, R0 ;  /* 0x00000000ff00723e */ /* 0x000fc800000000ff */
[----:B------:R-:W-:Y:S01]  /*3fd0*/  PRMT R24, R0, 0x7610, R24 ;  /* 0x0000761000187816 */ /* 0x000fe20000000018 */
[----:B------:R-:W-:Y:S06]  /*3fe0*/  BRA `(.L_x_15843) ;  /* 0x0000000400287947 */ /* 0x000fec0003800000 */
.L_x_15861:
        /* <DEDUP_REMOVED lines=21> */
.L_x_15870:
[----:B------:R-:W-:Y:S05]  /*4140*/  BSYNC B1 ;  /* 0x0000000000017941 */ /* 0x000fea0003800000 */
.L_x_15869:
[----:B------:R-:W-:Y:S01]  /*4150*/  LEA R3, R0, 0x37800000, 0x17 ;  /* 0x3780000000037811 */ /* 0x000fe200078eb8ff */
[----:B------:R-:W-:-:S05]  /*4160*/  IMAD.SHL.U32 R0, R2, 0x200000, RZ ;  /* 0x0020000002007824 */ /* 0x000fca00078e00ff */
[----:B------:R-:W-:-:S07]  /*4170*/  LOP3.LUT R0, R3, R0, R4, 0xfe, !PT ;  /* 0x0000000003007212 */ /* 0x000fce00078efe04 */
.L_x_15868:
[----:B------:R-:W-:Y:S05]  /*4180*/  BSYNC B0 ;  /* 0x0000000000007941 */ /* 0x000fea0003800000 */
.L_x_15867:
[----:B------:R-:W-:-:S04]  /*4190*/  F2FP.F16.F32.PACK_AB R0, RZ, R0 ;  /* 0x00000000ff00723e */ /* 0x000fc800000000ff */
[----:B------:R-:W-:Y:S01]  /*41a0*/  PRMT R24, R0, 0x7610, R24 ;  /* 0x0000761000187816 */ /* 0x000fe20000000018 */
[----:B------:R-:W-:Y:S06]  /*41b0*/  BRA `(.L_x_15843) ;  /* 0x0000000000b47947 */ /* 0x000fec0003800000 */
.L_x_15860:
        /* <DEDUP_REMOVED lines=14> */
.L_x_15874:
[----:B------:R-:W-:Y:S05]  /*42a0*/  BSYNC B0 ;  /* 0x0000000000007941 */ /* 0x000fea0003800000 */
.L_x_15873:
[----:B------:R-:W-:-:S04]  /*42b0*/  F2FP.F16.F32.PACK_AB R0, RZ, R0 ;  /* 0x00000000ff00723e */ /* 0x000fc800000000ff */
[----:B------:R-:W-:Y:S01]  /*42c0*/  PRMT R24, R0, 0x7610, R24 ;  /* 0x0000761000187816 */ /* 0x000fe20000000018 */
[----:B------:R-:W-:Y:S06]  /*42d0*/  BRA `(.L_x_15843) ;  /* 0x00000000006c7947 */ /* 0x000fec0003800000 */
.L_x_15848:
        /* <DEDUP_REMOVED lines=16> */
.L_x_15875:
[----:B------:R-:W-:Y:S01]  /*43e0*/  PRMT R24, RZ, 0x7610, R24 ;  /* 0x00007610ff187816 */ /* 0x000fe20000000018 */
[----:B------:R-:W-:Y:S06]  /*43f0*/  BRA `(.L_x_15843) ;  /* 0x0000000000247947 */ /* 0x000fec0003800000 */
.L_x_15872:
[----:B------:R-:W2:Y:S02]  /*4400*/  LDG.E.64 R2, desc[UR36][R2.64] ;  /* 0x0000002402027981 */ /* 0x000ea4000c1e1b00 */
[----:B--2---:R-:W0:Y:S02]  /*4410*/  I2F.U64 R0, R2 ;  /* 0x0000000200007312 */ /* 0x004e240000301000 */
[----:B0-----:R-:W-:-:S04]  /*4420*/  F2FP.F16.F32.PACK_AB R0, RZ, R0 ;  /* 0x00000000ff00723e */ /* 0x001fc800000000ff */
[----:B------:R-:W-:Y:S01]  /*4430*/  PRMT R24, R0, 0x7610, R24 ;  /* 0x0000761000187816 */ /* 0x000fe20000000018 */
[----:B------:R-:W-:Y:S06]  /*4440*/  BRA `(.L_x_15843) ;  /* 0x0000000000107947 */ /* 0x000fec0003800000 */
.L_x_15871:
[----:B------:R-:W2:Y:S02]  /*4450*/  LDG.E R2, desc[UR36][R2.64] ;  /* 0x0000002402027981 */ /* 0x000ea4000c1e1900 */
[----:B--2---:R-:W-:-:S04]  /*4460*/  I2FP.F32.U32 R0, R2 ;  /* 0x0000000200007245 */ /* 0x004fc80000201000 */
[----:B------:R-:W-:-:S04]  /*4470*/  F2FP.F16.F32.PACK_AB R0, RZ, R0 ;  /* 0x00000000ff00723e */ /* 0x000fc800000000ff */
[----:B------:R-:W-:-:S07]  /*4480*/  PRMT R24, R0, 0x7610, R24 ;  /* 0x0000761000187816 */ /* 0x000fce0000000018 */
.L_x_15843:
[----:B------:R-:W-:Y:S05]  /*4490*/  BSYNC B6 ;  /* 0x0000000000067941 */ /* 0x000fea0003800000 */
.L_x_15842:
        /* <DEDUP_REMOVED lines=11> */
[----:B------:R-:W-:Y:S01]  /*4550*/  @!P1 HADD2.F32 R25, -RZ, R25.H0_H0 ;  /* 0x20000019ff199230 */ /* 0x000fe20000004100 */
[----:B------:R-:W0:Y:S01]  /*4560*/  @!P3 FRND.TRUNC R3, R2 ;  /* 0x000000020003b307 */ /* 0x000e22000020d000 */
[----:B------:R-:W-:-:S04]  /*4570*/  @!P0 HADD2.F32 R4, -RZ, R23.H0_H0 ;  /* 0x20000017ff048230 */ /* 0x000fc80000004100 */
[----:B------:R-:W-:-:S03]  /*4580*/  @!P2 HADD2.F32 R7, -RZ, R24.H0_H0 ;  /* 0x20000018ff07a230 */ /* 0x000fc60000004100 */
[----:B------:R-:W1:Y:S01]  /*4590*/  @!P1 FRND.TRUNC R6, R25 ;  /* 0x0000001900069307 */ /* 0x000e62000020d000 */
[----:B0-----:R-:W-:-:S07]  /*45a0*/  @!P3 FADD.FTZ R3, R2, -R3 ;  /* 0x800000030203b221 */ /* 0x001fce0000010000 */
[----:B------:R-:W0:Y:S01]  /*45b0*/  @!P2 FRND.TRUNC R8, R7 ;  /* 0x000000070008a307 */ /* 0x000e22000020d000 */
[----:B------:R-:W-:Y:S01]  /*45c0*/  @!P3 F2FP.F16.F32.PACK_AB R0, RZ, R3 ;  /* 0x00000003ff00b23e */ /* 0x000fe200000000ff */
[----:B-1----:R-:W-:-:S06]  /*45d0*/  @!P1 FADD.FTZ R6, R25, -R6 ;  /* 0x8000000619069221 */ /* 0x002fcc0000010000 */
[----:B------:R-:W1:Y:S01]  /*45e0*/  @!P0 FRND.TRUNC R5, R4 ;  /* 0x0000000400058307 */ /* 0x000e62000020d000 */
[----:B------:R-:W-:Y:S01]  /*45f0*/  @!P1 F2FP.F16.F32.PACK_AB R23, RZ, R6 ;  /* 0x00000006ff17923e */ /* 0x000fe200000000ff */
[----:B0-----:R-:W-:-:S05]  /*4600*/  @!P2 FADD.FTZ R8, R7, -R8 ;  /* 0x800000080708a221 */ /* 0x001fca0000010000 */
[----:B------:R-:W-:Y:S01]  /*4610*/  @!P2 F2FP.F16.F32.PACK_AB R22, RZ, R8 ;  /* 0x00000008ff16a23e */ /* 0x000fe200000000ff */
[----:B-1----:R-:W-:-:S05]  /*4620*/  @!P0 FADD.FTZ R5, R4, -R5 ;  /* 0x8000000504058221 */ /* 0x002fca0000010000 */
        /* <DEDUP_REMOVED lines=25> */
.L_x_15881:
[----:B------:R-:W-:Y:S02]  /*47c0*/  HADD2.F32 R5, -RZ, R0.H0_H0 ;  /* 0x20000000ff057230 */ /* 0x000fe40000004100 */
[----:B------:R-:W-:-:S04]  /*47d0*/  IMAD.MOV.U32 R17, RZ, RZ, R27 ;  /* 0x000000ffff117224 */ /* 0x000fc800078e001b */
[----:B------:R-:W0:Y:S02]  /*47e0*/  F2I.S64.TRUNC R4, R5 ;  /* 0x0000000500047311 */ /* 0x000e24000020d900 */
[----:B0-----:R0:W-:Y:S01]  /*47f0*/  STG.E.U8 desc[UR36][R2.64], R4 ;  /* 0x0000000402007986 */ /* 0x0011e2000c101124 */
[----:B------:R-:W-:Y:S05]  /*4800*/  BRA `(.L_x_15877) ;  /* 0x0000000c00d47947 */ /* 0x000fea0003800000 */
.L_x_15880:
        /* <DEDUP_REMOVED lines=11> */
.L_x_15884:
[----:B------:R-:W-:Y:S02]  /*48c0*/  HADD2.F32 R0, -RZ, R0.H0_H0 ;  /* 0x20000000ff007230 */ /* 0x000fe40000004100 */
[----:B------:R-:W-:Y:S02]  /*48d0*/  IMAD.MOV.U32 R17, RZ, RZ, R27 ;  /* 0x000000ffff117224 */ /* 0x000fe400078e001b */
[----:B------:R-:W0:Y:S02]  /*48e0*/  F2I.FTZ.TRUNC.NTZ R5, R0 ;  /* 0x0000000000057305 */ /* 0x000e24000021f100 */
[----:B0-----:R0:W-:Y:S01]  /*48f0*/  STG.E desc[UR36][R2.64], R5 ;  /* 0x0000000502007986 */ /* 0x0011e2000c101924 */
[----:B------:R-:W-:Y:S05]  /*4900*/  BRA `(.L_x_15877) ;  /* 0x0000000c00947947 */ /* 0x000fea0003800000 */
.L_x_15883:
[----:B------:R-:W-:Y:S02]  /*4910*/  HADD2.F32 R0, -RZ, R0.H0_H0 ;  /* 0x20000000ff007230 */ /* 0x000fe40000004100 */
[----:B------:R-:W-:Y:S02]  /*4920*/  IMAD.MOV.U32 R17, RZ, RZ, R27 ;  /* 0x000000ffff117224 */ /* 0x000fe400078e001b */
[----:B------:R-:W0:Y:S02]  /*4930*/  F2I.FTZ.TRUNC.NTZ R5, R0 ;  /* 0x0000000000057305 */ /* 0x000e24000021f100 */
[----:B0-----:R0:W-:Y:S01]  /*4940*/  STG.E.U16 desc[UR36][R2.64], R5 ;  /* 0x0000000502007986 */ /* 0x0011e2000c101524 */
[----:B------:R-:W-:Y:S05]  /*4950*/  BRA `(.L_x_15877) ;  /* 0x0000000c00807947 */ /* 0x000fea0003800000 */
.L_x_15879:
        /* <DEDUP_REMOVED lines=10> */
.L_x_15886:
[----:B------:R0:W-:Y:S01]  /*4a00*/  STG.E.U16 desc[UR36][R2.64], R0 ;  /* 0x0000000002007986 */ /* 0x0001e2000c101524 */
[----:B------:R-:W-:Y:S01]  /*4a10*/  IMAD.MOV.U32 R17, RZ, RZ, R27 ;  /* 0x000000ffff117224 */ /* 0x000fe200078e001b */
[----:B------:R-:W-:Y:S06]  /*4a20*/  BRA `(.L_x_15877) ;  /* 0x0000000c004c7947 */ /* 0x000fec0003800000 */
.L_x_15885:
        /* <DEDUP_REMOVED lines=11> */
.L_x_15888:
[----:B------:R-:W-:Y:S02]  /*4ae0*/  HADD2.F32 R0, -RZ, R0.H0_H0 ;  /* 0x20000000ff007230 */ /* 0x000fe40000004100 */
[----:B------:R-:W-:-:S03]  /*4af0*/  IMAD.MOV.U32 R17, RZ, RZ, R27 ;  /* 0x000000ffff117224 */ /* 0x000fc600078e001b */
[----:B------:R-:W-:-:S04]  /*4b00*/  F2FP.F16.F32.PACK_AB R0, RZ, R0 ;  /* 0x00000000ff00723e */ /* 0x000fc800000000ff */
[----:B------:R-:W-:-:S05]  /*4b10*/  PRMT R0, R0, 0x5410, RZ ;  /* 0x0000541000007816 */ /* 0x000fca00000000ff */
[----:B------:R0:W-:Y:S01]  /*4b20*/  STG.E desc[UR36][R2.64], R0 ;  /* 0x0000000002007986 */ /* 0x0001e2000c101924 */
[----:B------:R-:W-:Y:S05]  /*4b30*/  BRA `(.L_x_15877) ;  /* 0x0000000c00087947 */ /* 0x000fea0003800000 */
.L_x_15887:
[----:B------:R-:W-:Y:S02]  /*4b40*/  HADD2.F32 R4, -RZ, R0.H0_H0 ;  /* 0x20000000ff047230 */ /* 0x000fe40000004100 */
[----:B------:R-:W-:-:S03]  /*4b50*/  IMAD.MOV.U32 R17, RZ, RZ, R27 ;  /* 0x000000ffff117224 */ /* 0x000fc600078e001b */
[----:B------:R-:W-:-:S06]  /*4b60*/  FMUL.FTZ R4, R4, 1 ;  /* 0x3f80000004047820 */ /* 0x000fcc0000410000 */
[----:B------:R-:W0:Y:S02]  /*4b70*/  F2F.F64.F32 R4, R4 ;  /* 0x0000000400047310 */ /* 0x000e240000201800 */
[----:B0-----:R0:W-:Y:S01]  /*4b80*/  STG.E.64 desc[UR36][R2.64], R4 ;  /* 0x0000000402007986 */ /* 0x0011e2000c101b24 */
[----:B------:R-:W-:Y:S05]  /*4b90*/  BRA `(.L_x_15877) ;  /* 0x0000000800f07947 */ /* 0x000fea0003800000 */
.L_x_15878:
        /* <DEDUP_REMOVED lines=14> */
.L_x_15891:
[----:B------:R-:W-:Y:S01]  /*4c80*/  HADD2.F32 R0, -RZ, R0.H0_H0 ;  /* 0x20000000ff007230 */ /* 0x000fe20000004100 */
[----:B------:R-:W-:Y:S01]  /*4c90*/  CS2R R6, SRZ ;  /* 0x0000000000067805 */ /* 0x000fe2000001ff00 */
[----:B------:R-:W-:-:S03]  /*4ca0*/  IMAD.MOV.U32 R17, RZ, RZ, R27 ;  /* 0x000000ffff117224 */ /* 0x000fc600078e001b */
[----:B------:R-:W-:-:S04]  /*4cb0*/  FMUL.FTZ R0, R0, 1 ;  /* 0x3f80000000007820 */ /* 0x000fc80000410000 */
[----:B------:R-:W0:Y:S02]  /*4cc0*/  F2F.F64.F32 R4, R0 ;  /* 0x0000000000047310 */ /* 0x000e240000201800 */
[----:B0-----:R0:W-:Y:S01]  /*4cd0*/  STG.E.128 desc[UR36][R2.64], R4 ;  /* 0x0000000402007986 */ /* 0x0011e2000c101d24 */
[----:B------:R-:W-:Y:S05]  /*4ce0*/  BRA `(.L_x_15877) ;  /* 0x00000008009c7947 */ /* 0x000fea0003800000 */
.L_x_15890:
        /* <DEDUP_REMOVED lines=21> */
.L_x_15895:
[----:B------:R-:W-:Y:S05]  /*4e40*/  BSYNC B0 ;  /* 0x0000000000007941 */ /* 0x000fea0003800000 */
.L_x_15894:
[----:B------:R-:W-:Y:S01]  /*4e50*/  LOP3.LUT R5, R0, R5, RZ, 0xfc, !PT ;  /* 0x0000000500057212 */ /* 0x000fe200078efcff */
[----:B------:R-:W-:-:S04]  /*4e60*/  IMAD.MOV.U32 R17, RZ, RZ, R27 ;  /* 0x000000ffff117224 */ /* 0x000fc800078e001b */
[----:B------:R0:W-:Y:S01]  /*4e70*/  STG.E.U8 desc[UR36][R2.64], R5 ;  /* 0x0000000502007986 */ /* 0x0001e2000c101124 */
[----:B------:R-:W-:Y:S05]  /*4e80*/  BRA `(.L_x_15877) ;  /* 0x0000000800347947 */ /* 0x000fea0003800000 */
.L_x_15893:
        /* <DEDUP_REMOVED lines=13> */
.L_x_15897:
[----:B------:R-:W-:Y:S01]  /*4f60*/  IMAD.MOV.U32 R0, RZ, RZ, 0x7f ;  /* 0x0000007fff007424 */ /* 0x000fe200078e00ff */
[----:B------:R-:W-:-:S04]  /*4f70*/  ISETP.GT.U32.AND P0, PT, R4, 0x7f800000, PT ;  /* 0x7f8000000400780c */ /* 0x000fc80003f04070 */
[----:B------:R-:W-:-:S09]  /*4f80*/  SEL R0, R0, 0x7c, P0 ;  /* 0x0000007c00007807 */ /* 0x000fd20000000000 */
.L_x_15898:
[----:B------:R-:W-:Y:S05]  /*4f90*/  BSYNC B0 ;  /* 0x0000000000007941 */ /* 0x000fea0003800000 */
.L_x_15896:
[----:B------:R-:W-:Y:S01]  /*4fa0*/  LOP3.LUT R4, R5, 0x80000000, RZ, 0xc0, !PT ;  /* 0x8000000005047812 */ /* 0x000fe200078ec0ff */
[----:B------:R-:W-:-:S03]  /*4fb0*/  IMAD.MOV.U32 R17, RZ, RZ, R27 ;  /* 0x000000ffff117224 */ /* 0x000fc600078e001b */
[----:B------:R-:W-:-:S04]  /*4fc0*/  SHF.R.U32.HI R5, RZ, 0x18, R4 ;  /* 0x00000018ff057819 */ /* 0x000fc80000011604 */
[----:B------:R-:W-:-:S05]  /*4fd0*/  LOP3.LUT R5, R0, R5, RZ, 0xfc, !PT ;  /* 0x0000000500057212 */ /* 0x000fca00078efcff */
[----:B------:R0:W-:Y:S01]  /*4fe0*/  STG.E.U8 desc[UR36][R2.64], R5 ;  /* 0x0000000502007986 */ /* 0x0001e2000c101124 */
[----:B------:R-:W-:Y:S05]  /*4ff0*/  BRA `(.L_x_15877) ;  /* 0x0000000400d87947 */ /* 0x000fea0003800000 */
.L_x_15892:
[----:B------:R-:W-:Y:S02]  /*5000*/  HADD2.F32 R0, -RZ, R0.H0_H0 ;  /* 0x20000000ff007230 */ /* 0x000fe40000004100 */
[----:B------:R-:W-:-:S03]  /*5010*/  IMAD.MOV.U32 R17, RZ, RZ, R27 ;  /* 0x000000ffff117224 */ /* 0x000fc600078e001b */
[----:B------:R-:W-:-:S05]  /*5020*/  F2FP.BF16.F32.PACK_AB R0, RZ, R0 ;  /* 0x00000000ff00723e */ /* 0x000fca00000010ff */
[----:B------:R0:W-:Y:S01]  /*5030*/  STG.E.U16 desc[UR36][R2.64], R0 ;  /* 0x0000000002007986 */ /* 0x0001e2000c101524 */
[----:B------:R-:W-:Y:S05]  /*5040*/  BRA `(.L_x_15877) ;  /* 0x0000000400c47947 */ /* 0x000fea0003800000 */
.L_x_15889:
        /* <DEDUP_REMOVED lines=13> */
.L_x_15901:
        /* <DEDUP_REMOVED lines=17> */
.L_x_15904:
[----:B------:R-:W-:-:S04]  /*5230*/  LOP3.LUT R0, R7, 0x80000000, RZ, 0xc0, !PT ;  /* 0x8000000007007812 */ /* 0x000fc800078ec0ff */
[----:B------:R-:W-:-:S04]  /*5240*/  SHF.R.U32.HI R5, RZ, 0x18, R0 ;  /* 0x00000018ff057819 */ /* 0x000fc80000011600 */
[----:B------:R-:W-:-:S04]  /*5250*/  LOP3.LUT R4, R4, R5, RZ, 0xfc, !PT ;  /* 0x0000000504047212 */ /* 0x000fc800078efcff */
[----:B------:R-:W-:-:S07]  /*5260*/  PRMT R0, R4, 0x7610, R0 ;  /* 0x0000761004007816 */ /* 0x000fce0000000000 */
.L_x_15903:
[----:B------:R-:W-:Y:S05]  /*5270*/  BSYNC B0 ;  /* 0x0000000000007941 */ /* 0x000fea0003800000 */
.L_x_15902:
[----:B------:R3:W-:Y:S01]  /*5280*/  STG.E.U8 desc[UR36][R2.64], R0 ;  /* 0x0000000002007986 */ /* 0x0007e2000c101124 */
[----:B------:R-:W-:Y:S01]  /*5290*/  IMAD.MOV.U32 R17, RZ, RZ, R27 ;  /* 0x000000ffff117224 */ /* 0x000fe200078e001b */
[----:B------:R-:W-:Y:S06]  /*52a0*/  BRA `(.L_x_15877) ;  /* 0x00000004002c7947 */ /* 0x000fec0003800000 */
.L_x_15900:
        /* <DEDUP_REMOVED lines=17> */
.L_x_15907:
[----:B------:R-:W-:-:S04]  /*53c0*/  LOP3.LUT R0, R7, 0x80000000, RZ, 0xc0, !PT ;  /* 0x8000000007007812 */ /* 0x000fc800078ec0ff */
[----:B------:R-:W-:-:S04]  /*53d0*/  SHF.R.U32.HI R5, RZ, 0x18, R0 ;  /* 0x00000018ff057819 */ /* 0x000fc80000011600 */
[----:B------:R-:W-:-:S04]  /*53e0*/  LOP3.LUT R4, R4, R5, RZ, 0xfc, !PT ;  /* 0x0000000504047212 */ /* 0x000fc800078efcff */
[----:B------:R-:W-:-:S07]  /*53f0*/  PRMT R0, R4, 0x7610, R0 ;  /* 0x0000761004007816 */ /* 0x000fce0000000000 */
.L_x_15906:
[----:B------:R-:W-:Y:S05]  /*5400*/  BSYNC B0 ;  /* 0x0000000000007941 */ /* 0x000fea0003800000 */
.L_x_15905:
[----:B------:R0:W-:Y:S01]  /*5410*/  STG.E.U8 desc[UR36][R2.64], R0 ;  /* 0x0000000002007986 */ /* 0x0001e2000c101124 */
[----:B------:R-:W-:Y:S01]  /*5420*/  IMAD.MOV.U32 R17, RZ, RZ, R27 ;  /* 0x000000ffff117224 */ /* 0x000fe200078e001b */
[----:B------:R-:W-:Y:S06]  /*5430*/  BRA `(.L_x_15877) ;  /* 0x0000000000c87947 */ /* 0x000fec0003800000 */
.L_x_15899:
        /* <DEDUP_REMOVED lines=23> */
.L_x_15882:
        /* <DEDUP_REMOVED lines=16> */
.L_x_15910:
[----:B------:R-:W-:Y:S01]  /*56b0*/  IMAD.MOV.U32 R17, RZ, RZ, R27 ;  /* 0x000000ffff117224 */ /* 0x000fe200078e001b */
[----:B------:R-:W-:Y:S06]  /*56c0*/  BRA `(.L_x_15877) ;  /* 0x0000000000247947 */ /* 0x000fec0003800000 */
.L_x_15909:
[----:B------:R-:W-:Y:S02]  /*56d0*/  HADD2.F32 R4, -RZ, R0.H0_H0 ;  /* 0x20000000ff047230 */ /* 0x000fe40000004100 */
[----:B------:R-:W-:-:S04]  /*56e0*/  IMAD.MOV.U32 R17, RZ, RZ, R27 ;  /* 0x000000ffff117224 */ /* 0x000fc800078e001b */
[----:B------:R-:W0:Y:S02]  /*56f0*/  F2I.U64.TRUNC R4, R4 ;  /* 0x0000000400047311 */ /* 0x000e24000020d800 */
[----:B0-----:R2:W-:Y:S01]  /*5700*/  STG.E.64 desc[UR36][R2.64], R4 ;  /* 0x0000000402007986 */ /* 0x0015e2000c101b24 */
[----:B------:R-:W-:Y:S05]  /*5710*/  BRA `(.L_x_15877) ;  /* 0x0000000000107947 */ /* 0x000fea0003800000 */
.L_x_15908:
[----:B------:R-:W-:Y:S02]  /*5720*/  HADD2.F32 R0, -RZ, R0.H0_H0 ;  /* 0x20000000ff007230 */ /* 0x000fe40000004100 */
[----:B------:R-:W-:Y:S02]  /*5730*/  IMAD.MOV.U32 R17, RZ, RZ, R27 ;  /* 0x000000ffff117224 */ /* 0x000fe400078e001b */
[----:B------:R-:W0:Y:S02]  /*5740*/  F2I.FTZ.U32.TRUNC.NTZ R5, R0 ;  /* 0x0000000000057305 */ /* 0x000e24000021f000 */
[----:B0-----:R0:W-:Y:S03]  /*5750*/  STG.E desc[UR36][R2.64], R5 ;  /* 0x0000000502007986 */ /* 0x0011e6000c101924 */
.L_x_15877:
[----:B------:R-:W-:Y:S05]  /*5760*/  BSYNC B6 ;  /* 0x0000000000067941 */ /* 0x000fea0003800000 */
.L_x_15876:
        /* <DEDUP_REMOVED lines=25> */
.L_x_15916:
[----:B------:R-:W-:-:S06]  /*5900*/  HADD2.F32 R5, -RZ, R24.H0_H0 ;  /* 0x20000018ff057230 */ /* 0x000fcc0000004100 */
[----:B------:R-:W0:Y:S02]  /*5910*/  F2I.S64.TRUNC R4, R5 ;  /* 0x0000000500047311 */ /* 0x000e24000020d900 */
[----:B0-----:R0:W-:Y:S01]  /*5920*/  STG.E.U8 desc[UR36][R2.64], R4 ;  /* 0x0000000402007986 */ /* 0x0011e2000c101124 */
[----:B------:R-:W-:Y:S05]  /*5930*/  BRA `(.L_x_15918) ;  /* 0x0000000c00847947 */ /* 0x000fea0003800000 */
.L_x_15915:
        /* <DEDUP_REMOVED lines=10> */
.L_x_15920:
[----:B------:R-:W-:-:S04]  /*59e0*/  HADD2.F32 R24, -RZ, R24.H0_H0 ;  /* 0x20000018ff187230 */ /* 0x000fc80000004100 */
[----:B------:R-:W0:Y:S02]  /*59f0*/  F2I.FTZ.TRUNC.NTZ R5, R24 ;  /* 0x0000001800057305 */ /* 0x000e24000021f100 */
[----:B0-----:R0:W-:Y:S01]  /*5a00*/  STG.E desc[UR36][R2.64], R5 ;  /* 0x0000000502007986 */ /* 0x0011e2000c101924 */
[----:B------:R-:W-:Y:S05]  /*5a10*/  BRA `(.L_x_15918) ;  /* 0x0000000c004c7947 */ /* 0x000fea0003800000 */
.L_x_15919:
[----:B------:R-:W-:-:S04]  /*5a20*/  HADD2.F32 R24, -RZ, R24.H0_H0 ;  /* 0x20000018ff187230 */ /* 0x000fc80000004100 */
[----:B------:R-:W0:Y:S02]  /*5a30*/  F2I.FTZ.TRUNC.NTZ R5, R24 ;  /* 0x0000001800057305 */ /* 0x000e24000021f100 */
[----:B0-----:R0:W-:Y:S01]  /*5a40*/  STG.E.U16 desc[UR36][R2.64], R5 ;  /* 0x0000000502007986 */ /* 0x0011e2000c101524 */
[----:B------:R-:W-:Y:S05]  /*5a50*/  BRA `(.L_x_15918) ;  /* 0x0000000c003c7947 */ /* 0x000fea0003800000 */
.L_x_15914:
        /* <DEDUP_REMOVED lines=9> */
.L_x_15922:
[----:B------:R0:W-:Y:S01]  /*5af0*/  STG.E.U16 desc[UR36][R2.64], R24 ;  /* 0x0000001802007986 */ /* 0x0001e2000c101524 */
[----:B------:R-:W-:Y:S05]  /*5b00*/  BRA `(.L_x_15918) ;  /* 0x0000000c00107947 */ /* 0x000fea0003800000 */
.L_x_15921:
        /* <DEDUP_REMOVED lines=10> */
.L_x_15924:
[----:B------:R-:W-:-:S05]  /*5bb0*/  HADD2.F32 R0, -RZ, R24.H0_H0 ;  /* 0x20000018ff007230 */ /* 0x000fca0000004100 */
[----:B------:R-:W-:-:S04]  /*5bc0*/  F2FP.F16.F32.PACK_AB R0, RZ, R0 ;  /* 0x00000000ff00723e */ /* 0x000fc800000000ff */
[----:B------:R-:W-:-:S05]  /*5bd0*/  PRMT R0, R0, 0x5410, RZ ;  /* 0x0000541000007816 */ /* 0x000fca00000000ff */
[----:B------:R0:W-:Y:S01]  /*5be0*/  STG.E desc[UR36][R2.64], R0 ;  /* 0x0000000002007986 */ /* 0x0001e2000c101924 */
[----:B------:R-:W-:Y:S05]  /*5bf0*/  BRA `(.L_x_15918) ;  /* 0x0000000800d47947 */ /* 0x000fea0003800000 */
.L_x_15923:
[----:B------:R-:W-:-:S05]  /*5c00*/  HADD2.F32 R4, -RZ, R24.H0_H0 ;  /* 0x20000018ff047230 */ /* 0x000fca0000004100 */
[----:B------:R-:W-:-:S06]  /*5c10*/  FMUL.FTZ R4, R4, 1 ;  /* 0x3f80000004047820 */ /* 0x000fcc0000410000 */
[----:B------:R-:W0:Y:S02]  /*5c20*/  F2F.F64.F32 R4, R4 ;  /* 0x0000000400047310 */ /* 0x000e240000201800 */
[----:B0-----:R0:W-:Y:S01]  /*5c30*/  STG.E.64 desc[UR36][R2.64], R4 ;  /* 0x0000000402007986 */ /* 0x0011e2000c101b24 */
[----:B------:R-:W-:Y:S05]  /*5c40*/  BRA `(.L_x_15918) ;  /* 0x0000000800c07947 */ /* 0x000fea0003800000 */
.L_x_15913:
        /* <DEDUP_REMOVED lines=13> */
.L_x_15927:
[----:B------:R-:W-:Y:S01]  /*5d20*/  HADD2.F32 R24, -RZ, R24.H0_H0 ;  /* 0x20000018ff187230 */ /* 0x000fe20000004100 */
[----:B------:R-:W-:-:S04]  /*5d30*/  CS2R R6, SRZ ;  /* 0x0000000000067805 */ /* 0x000fc8000001ff00 */
[----:B------:R-:W-:-:S06]  /*5d40*/  FMUL.FTZ R4, R24, 1 ;  /* 0x3f80000018047820 */ /* 0x000fcc0000410000 */
[----:B------:R-:W0:Y:S02]  /*5d50*/  F2F.F64.F32 R4, R4 ;  /* 0x0000000400047310 */ /* 0x000e240000201800 */
[----:B0-----:R0:W-:Y:S01]  /*5d60*/  STG.E.128 desc[UR36][R2.64], R4 ;  /* 0x0000000402007986 */ /* 0x0011e2000c101d24 */
[----:B------:R-:W-:Y:S05]  /*5d70*/  BRA `(.L_x_15918) ;  /* 0x0000000800747947 */ /* 0x000fea0003800000 */
.L_x_15926:
        /* <DEDUP_REMOVED lines=21> */
.L_x_15931:
[----:B------:R-:W-:Y:S05]  /*5ed0*/  BSYNC B0 ;  /* 0x0000000000007941 */ /* 0x000fea0003800000 */
.L_x_15930:
[----:B------:R-:W-:-:S05]  /*5ee0*/  LOP3.LUT R5, R0, R5, RZ, 0xfc, !PT ;  /* 0x0000000500057212 */ /* 0x000fca00078efcff */
[----:B------:R0:W-:Y:S01]  /*5ef0*/  STG.E.U8 desc[UR36][R2.64], R5 ;  /* 0x0000000502007986 */ /* 0x0001e2000c101124 */
[----:B------:R-:W-:Y:S05]  /*5f00*/  BRA `(.L_x_15918) ;  /* 0x0000000800107947 */ /* 0x000fea0003800000 */
.L_x_15929:
        /* <DEDUP_REMOVED lines=13> */
.L_x_15933:
[----:B------:R-:W-:Y:S01]  /*5fe0*/  IMAD.MOV.U32 R0, RZ, RZ, 0x7f ;  /* 0x0000007fff007424 */ /* 0x000fe200078e00ff */
[----:B------:R-:W-:-:S04]  /*5ff0*/  ISETP.GT.U32.AND P0, PT, R4, 0x7f800000, PT ;  /* 0x7f8000000400780c */ /* 0x000fc80003f04070 */
[----:B------:R-:W-:-:S09]  /*6000*/  SEL R0, R0, 0x7c, P0 ;  /* 0x0000007c00007807 */ /* 0x000fd20000000000 */
.L_x_15934:
[----:B------:R-:W-:Y:S05]  /*6010*/  BSYNC B0 ;  /* 0x0000000000007941 */ /* 0x000fea0003800000 */
.L_x_15932:
[----:B------:R-:W-:-:S04]  /*6020*/  LOP3.LUT R4, R5, 0x80000000, RZ, 0xc0, !PT ;  /* 0x8000000005047812 */ /* 0x000fc800078ec0ff */
[----:B------:R-:W-:-:S04]  /*6030*/  SHF.R.U32.HI R5, RZ, 0x18, R4 ;  /* 0x00000018ff057819 */ /* 0x000fc80000011604 */
[----:B------:R-:W-:-:S05]  /*6040*/  LOP3.LUT R5, R0, R5, RZ, 0xfc, !PT ;  /* 0x0000000500057212 */ /* 0x000fca00078efcff */
[----:B------:R0:W-:Y:S01]  /*6050*/  STG.E.U8 desc[UR36][R2.64], R5 ;  /* 0x0000000502007986 */ /* 0x0001e2000c101124 */
[----:B------:R-:W-:Y:S05]  /*6060*/  BRA `(.L_x_15918) ;  /* 0x0000000400b87947 */ /* 0x000fea0003800000 */
.L_x_15928:
[----:B------:R-:W-:-:S05]  /*6070*/  HADD2.F32 R0, -RZ, R24.H0_H0 ;  /* 0x20000018ff007230 */ /* 0x000fca0000004100 */
[----:B------:R-:W-:-:S05]  /*6080*/  F2FP.BF16.F32.PACK_AB R0, RZ, R0 ;  /* 0x00000000ff00723e */ /* 0x000fca00000010ff */
[----:B------:R0:W-:Y:S01]  /*6090*/  STG.E.U16 desc[UR36][R2.64], R0 ;  /* 0x0000000002007986 */ /* 0x0001e2000c101524 */
[----:B------:R-:W-:Y:S05]  /*60a0*/  BRA `(.L_x_15918) ;  /* 0x0000000400a87947 */ /* 0x000fea0003800000 */
.L_x_15925:
        /* <DEDUP_REMOVED lines=12> */
.L_x_15937:
        /* <DEDUP_REMOVED lines=17> */
.L_x_15940:
[----:B------:R-:W-:-:S04]  /*6280*/  LOP3.LUT R0, R7, 0x80000000, RZ, 0xc0, !PT ;  /* 0x8000000007007812 */ /* 0x000fc800078ec0ff */
[----:B------:R-:W-:-:S04]  /*6290*/  SHF.R.U32.HI R5, RZ, 0x18, R0 ;  /* 0x00000018ff057819 */ /* 0x000fc80000011600 */
[----:B------:R-:W-:-:S04]  /*62a0*/  LOP3.LUT R4, R4, R5, RZ, 0xfc, !PT ;  /* 0x0000000504047212 */ /* 0x000fc800078efcff */
[----:B------:R-:W-:-:S07]  /*62b0*/  PRMT R0, R4, 0x7610, R0 ;  /* 0x0000761004007816 */ /* 0x000fce0000000000 */
.L_x_15939:
[----:B------:R-:W-:Y:S05]  /*62c0*/  BSYNC B0 ;  /* 0x0000000000007941 */ /* 0x000fea0003800000 */
.L_x_15938:
[----:B------:R3:W-:Y:S01]  /*62d0*/  STG.E.U8 desc[UR36][R2.64], R0 ;  /* 0x0000000002007986 */ /* 0x0007e2000c101124 */
[----:B------:R-:W-:Y:S05]  /*62e0*/  BRA `(.L_x_15918) ;  /* 0x0000000400187947 */ /* 0x000fea0003800000 */
.L_x_15936:
        /* <DEDUP_REMOVED lines=17> */
.L_x_15943:
[----:B------:R-:W-:-:S04]  /*6400*/  LOP3.LUT R0, R7, 0x80000000, RZ, 0xc0, !PT ;  /* 0x8000000007007812 */ /* 0x000fc800078ec0ff */
[----:B------:R-:W-:-:S04]  /*6410*/  SHF.R.U32.HI R5, RZ, 0x18, R0 ;  /* 0x00000018ff057819 */ /* 0x000fc80000011600 */
[----:B------:R-:W-:-:S04]  /*6420*/  LOP3.LUT R4, R4, R5, RZ, 0xfc, !PT ;  /* 0x0000000504047212 */ /* 0x000fc800078efcff */
[----:B------:R-:W-:-:S07]  /*6430*/  PRMT R0, R4, 0x7610, R0 ;  /* 0x0000761004007816 */ /* 0x000fce0000000000 */
.L_x_15942:
[----:B------:R-:W-:Y:S05]  /*6440*/  BSYNC B0 ;  /* 0x0000000000007941 */ /* 0x000fea0003800000 */
.L_x_15941:
[----:B------:R0:W-:Y:S01]  /*6450*/  STG.E.U8 desc[UR36][R2.64], R0 ;  /* 0x0000000002007986 */ /* 0x0001e2000c101124 */
[----:B------:R-:W-:Y:S05]  /*6460*/  BRA `(.L_x_15918) ;  /* 0x0000000000b87947 */ /* 0x000fea0003800000 */
.L_x_15935:
        /* <DEDUP_REMOVED lines=22> */
.L_x_15917:
        /* <DEDUP_REMOVED lines=16> */
.L_x_15946:
[----:B------:R-:W-:Y:S05]  /*66d0*/  BRA `(.L_x_15918) ;  /* 0x00000000001c7947 */ /* 0x000fea0003800000 */
.L_x_15945:
[----:B------:R-:W-:-:S06]  /*66e0*/  HADD2.F32 R4, -RZ, R24.H0_H0 ;  /* 0x20000018ff047230 */ /* 0x000fcc0000004100 */
[----:B------:R-:W0:Y:S02]  /*66f0*/  F2I.U64.TRUNC R4, R4 ;  /* 0x0000000400047311 */ /* 0x000e24000020d800 */
[----:B0-----:R2:W-:Y:S01]  /*6700*/  STG.E.64 desc[UR36][R2.64], R4 ;  /* 0x0000000402007986 */ /* 0x0015e2000c101b24 */
[----:B------:R-:W-:Y:S05]  /*6710*/  BRA `(.L_x_15918) ;  /* 0x00000000000c7947 */ /* 0x000fea0003800000 */
.L_x_15944:
[----:B------:R-:W-:-:S04]  /*6720*/  HADD2.F32 R24, -RZ, R24.H0_H0 ;  /* 0x20000018ff187230 */ /* 0x000fc80000004100 */
[----:B------:R-:W0:Y:S02]  /*6730*/  F2I.FTZ.U32.TRUNC.NTZ R5, R24 ;  /* 0x0000001800057305 */ /* 0x000e24000021f000 */
[----:B0-----:R0:W-:Y:S02]  /*6740*/  STG.E desc[UR36][R2.64], R5 ;  /* 0x0000000502007986 */ /* 0x0011e4000c101924 */
.L_x_15918:
        /* <DEDUP_REMOVED lines=25> */
.L_x_15950:
[----:B------:R-:W-:-:S06]  /*68e0*/  HADD2.F32 R5, -RZ, R23.H0_H0 ;  /* 0x20000017ff057230 */ /* 0x000fcc0000004100 */
[----:B------:R-:W0:Y:S02]  /*68f0*/  F2I.S64.TRUNC R4, R5 ;  /* 0x0000000500047311 */ /* 0x000e24000020d900 */
[----:B0-----:R3:W-:Y:S01]  /*6900*/  STG.E.U8 desc[UR36][R2.64], R4 ;  /* 0x0000000402007986 */ /* 0x0017e2000c101124 */
[----:B------:R-:W-:Y:S05]  /*6910*/  BRA `(.L_x_15952) ;  /* 0x0000000c00847947 */ /* 0x000fea0003800000 */
.L_x_15949:
        /* <DEDUP_REMOVED lines=10> */
.L_x_15954:
[----:B------:R-:W-:-:S06]  /*69c0*/  HADD2.F32 R23, -RZ, R23.H0_H0 ;  /* 0x20000017ff177230 */ /* 0x000fcc0000004100 */
[----:B------:R-:W0:Y:S02]  /*69d0*/  F2I.FTZ.TRUNC.NTZ R23, R23 ;  /* 0x0000001700177305 */ /* 0x000e24000021f100 */
[----:B0-----:R2:W-:Y:S01]  /*69e0*/  STG.E desc[UR36][R2.64], R23 ;  /* 0x0000001702007986 */ /* 0x0015e2000c101924 */
[----:B------:R-:W-:Y:S05]  /*69f0*/  BRA `(.L_x_15952) ;  /* 0x0000000c004c7947 */ /* 0x000fea0003800000 */
.L_x_15953:
[----:B------:R-:W-:-:S06]  /*6a00*/  HADD2.F32 R23, -RZ, R23.H0_H0 ;  /* 0x20000017ff177230 */ /* 0x000fcc0000004100 */
[----:B------:R-:W0:Y:S02]  /*6a10*/  F2I.FTZ.TRUNC.NTZ R23, R23 ;  /* 0x0000001700177305 */ /* 0x000e24000021f100 */
[----:B0-----:R0:W-:Y:S01]  /*6a20*/  STG.E.U16 desc[UR36][R2.64], R23 ;  /* 0x0000001702007986 */ /* 0x0011e2000c101524 */
[----:B------:R-:W-:Y:S05]  /*6a30*/  BRA `(.L_x_15952) ;  /* 0x0000000c003c7947 */ /* 0x000fea0003800000 */
.L_x_15948:
        /* <DEDUP_REMOVED lines=9> */
.L_x_15956:
[----:B------:R0:W-:Y:S01]  /*6ad0*/  STG.E.U16 desc[UR36][R2.64], R23 ;  /* 0x0000001702007986 */ /* 0x0001e2000c101524 */
[----:B------:R-:W-:Y:S05]  /*6ae0*/  BRA `(.L_x_15952) ;  /* 0x0000000c00107947 */ /* 0x000fea0003800000 */
.L_x_15955:
        /* <DEDUP_REMOVED lines=10> */
.L_x_15958:
[----:B------:R-:W-:-:S05]  /*6b90*/  HADD2.F32 R0, -RZ, R23.H0_H0 ;  /* 0x20000017ff007230 */ /* 0x000fca0000004100 */
[----:B------:R-:W-:-:S04]  /*6ba0*/  F2FP.F16.F32.PACK_AB R0, RZ, R0 ;  /* 0x00000000ff00723e */ /* 0x000fc800000000ff */
[----:B------:R-:W-:-:S05]  /*6bb0*/  PRMT R0, R0, 0x5410, RZ ;  /* 0x0000541000007816 */ /* 0x000fca00000000ff */
[----:B------:R0:W-:Y:S01]  /*6bc0*/  STG.E desc[UR36][R2.64], R0 ;  /* 0x0000000002007986 */ /* 0x0001e2000c101924 */
[----:B------:R-:W-:Y:S05]  /*6bd0*/  BRA `(.L_x_15952) ;  /* 0x0000000800d47947 */ /* 0x000fea0003800000 */
.L_x_15957:
[----:B------:R-:W-:-:S05]  /*6be0*/  HADD2.F32 R4, -RZ, R23.H0_H0 ;  /* 0x20000017ff047230 */ /* 0x000fca0000004100 */
[----:B------:R-:W-:-:S06]  /*6bf0*/  FMUL.FTZ R4, R4, 1 ;  /* 0x3f80000004047820 */ /* 0x000fcc0000410000 */
[----:B------:R-:W0:Y:S02]  /*6c00*/  F2F.F64.F32 R4, R4 ;  /* 0x0000000400047310 */ /* 0x000e240000201800 */
[----:B0-----:R0:W-:Y:S01]  /*6c10*/  STG.E.64 desc[UR36][R2.64], R4 ;  /* 0x0000000402007986 */ /* 0x0011e2000c101b24 */
[----:B------:R-:W-:Y:S05]  /*6c20*/  BRA `(.L_x_15952) ;  /* 0x0000000800c07947 */ /* 0x000fea0003800000 */
.L_x_15947:
        /* <DEDUP_REMOVED lines=13> */
.L_x_15961:
[----:B------:R-:W-:Y:S01]  /*6d00*/  HADD2.F32 R23, -RZ, R23.H0_H0 ;  /* 0x20000017ff177230 */ /* 0x000fe20000004100 */
[----:B------:R-:W-:-:S04]  /*6d10*/  CS2R R6, SRZ ;  /* 0x0000000000067805 */ /* 0x000fc8000001ff00 */
[----:B------:R-:W-:-:S06]  /*6d20*/  FMUL.FTZ R4, R23, 1 ;  /* 0x3f80000017047820 */ /* 0x000fcc0000410000 */
[----:B------:R-:W0:Y:S02]  /*6d30*/  F2F.F64.F32 R4, R4 ;  /* 0x0000000400047310 */ /* 0x000e240000201800 */
[----:B0-----:R0:W-:Y:S01]  /*6d40*/  STG.E.128 desc[UR36][R2.64], R4 ;  /* 0x0000000402007986 */ /* 0x0011e2000c101d24 */
[----:B------:R-:W-:Y:S05]  /*6d50*/  BRA `(.L_x_15952) ;  /* 0x0000000800747947 */ /* 0x000fea0003800000 */
.L_x_15960:
        /* <DEDUP_REMOVED lines=21> */
.L_x_15965:
[----:B------:R-:W-:Y:S05]  /*6eb0*/  BSYNC B0 ;  /* 0x0000000000007941 */ /* 0x000fea0003800000 */
.L_x_15964:
[----:B------:R-:W-:-:S05]  /*6ec0*/  LOP3.LUT R5, R0, R5, RZ, 0xfc, !PT ;  /* 0x0000000500057212 */ /* 0x000fca00078efcff */
[----:B------:R0:W-:Y:S01]  /*6ed0*/  STG.E.U8 desc[UR36][R2.64], R5 ;  /* 0x0000000502007986 */ /* 0x0001e2000c101124 */
[----:B------:R-:W-:Y:S05]  /*6ee0*/  BRA `(.L_x_15952) ;  /* 0x0000000800107947 */ /* 0x000fea0003800000 */
.L_x_15963:
        /* <DEDUP_REMOVED lines=13> */
.L_x_15967:
[----:B------:R-:W-:Y:S01]  /*6fc0*/  IMAD.MOV.U32 R0, RZ, RZ, 0x7f ;  /* 0x0000007fff007424 */ /* 0x000fe200078e00ff */
[----:B------:R-:W-:-:S04]  /*6fd0*/  ISETP.GT.U32.AND P0, PT, R4, 0x7f800000, PT ;  /* 0x7f8000000400780c */ /* 0x000fc80003f04070 */
[----:B------:R-:W-:-:S09]  /*6fe0*/  SEL R0, R0, 0x7c, P0 ;  /* 0x0000007c00007807 */ /* 0x000fd20000000000 */
.L_x_15968:
[----:B------:R-:W-:Y:S05]  /*6ff0*/  BSYNC B0 ;  /* 0x0000000000007941 */ /* 0x000fea0003800000 */
.L_x_15966:
[----:B------:R-:W-:-:S04]  /*7000*/  LOP3.LUT R4, R23, 0x80000000, RZ, 0xc0, !PT ;  /* 0x8000000017047812 */ /* 0x000fc800078ec0ff */
[----:B------:R-:W-:-:S04]  /*7010*/  SHF.R.U32.HI R5, RZ, 0x18, R4 ;  /* 0x00000018ff057819 */ /* 0x000fc80000011604 */
[----:B------:R-:W-:-:S05]  /*7020*/  LOP3.LUT R5, R0, R5, RZ, 0xfc, !PT ;  /* 0x0000000500057212 */ /* 0x000fca00078efcff */
[----:B------:R0:W-:Y:S01]  /*7030*/  STG.E.U8 desc[UR36][R2.64], R5 ;  /* 0x0000000502007986 */ /* 0x0001e2000c101124 */
[----:B------:R-:W-:Y:S05]  /*7040*/  BRA `(.L_x_15952) ;  /* 0x0000000400b87947 */ /* 0x000fea0003800000 */
.L_x_15962:
[----:B------:R-:W-:-:S05]  /*7050*/  HADD2.F32 R0, -RZ, R23.H0_H0 ;  /* 0x20000017ff007230 */ /* 0x000fca0000004100 */
[----:B------:R-:W-:-:S05]  /*7060*/  F2FP.BF16.F32.PACK_AB R0, RZ, R0 ;  /* 0x00000000ff00723e */ /* 0x000fca00000010ff */
[----:B------:R0:W-:Y:S01]  /*7070*/  STG.E.U16 desc[UR36][R2.64], R0 ;  /* 0x0000000002007986 */ /* 0x0001e2000c101524 */
[----:B------:R-:W-:Y:S05]  /*7080*/  BRA `(.L_x_15952) ;  /* 0x0000000400a87947 */ /* 0x000fea0003800000 */
.L_x_15959:
        /* <DEDUP_REMOVED lines=12> */
.L_x_15971:
        /* <DEDUP_REMOVED lines=17> */
.L_x_15974:
[----:B------:R-:W-:-:S04]  /*7260*/  LOP3.LUT R0, R23, 0x80000000, RZ, 0xc0, !PT ;  /* 0x8000000017007812 */ /* 0x000fc800078ec0ff */
[----:B------:R-:W-:-:S04]  /*7270*/  SHF.R.U32.HI R5, RZ, 0x18, R0 ;  /* 0x00000018ff057819 */ /* 0x000fc80000011600 */
[----:B------:R-:W-:-:S04]  /*7280*/  LOP3.LUT R4, R4, R5, RZ, 0xfc, !PT ;  /* 0x0000000504047212 */ /* 0x000fc800078efcff */
[----:B------:R-:W-:-:S07]  /*7290*/  PRMT R0, R4, 0x7610, R0 ;  /* 0x0000761004007816 */ /* 0x000fce0000000000 */
.L_x_15973:
[----:B------:R-:W-:Y:S05]  /*72a0*/  BSYNC B0 ;  /* 0x0000000000007941 */ /* 0x000fea0003800000 */
.L_x_15972:
[----:B------:R0:W-:Y:S01]  /*72b0*/  STG.E.U8 desc[UR36][R2.64], R0 ;  /* 0x0000000002007986 */ /* 0x0001e2000c101124 */
[----:B------:R-:W-:Y:S05]  /*72c0*/  BRA `(.L_x_15952) ;  /* 0x0000000400187947 */ /* 0x000fea0003800000 */
.L_x_15970:
        /* <DEDUP_REMOVED lines=17> */
.L_x_15977:
[----:B------:R-:W-:-:S04]  /*73e0*/  LOP3.LUT R0, R23, 0x80000000, RZ, 0xc0, !PT ;  /* 0x8000000017007812 */ /* 0x000fc800078ec0ff */
[----:B------:R-:W-:-:S04]  /*73f0*/  SHF.R.U32.HI R5, RZ, 0x18, R0 ;  /* 0x00000018ff057819 */ /* 0x000fc80000011600 */
[----:B------:R-:W-:-:S04]  /*7400*/  LOP3.LUT R4, R4, R5, RZ, 0xfc, !PT ;  /* 0x0000000504047212 */ /* 0x000fc800078efcff */
[----:B------:R-:W-:-:S07]  /*7410*/  PRMT R0, R4, 0x7610, R0 ;  /* 0x0000761004007816 */ /* 0x000fce0000000000 */
.L_x_15976:
[----:B------:R-:W-:Y:S05]  /*7420*/  BSYNC B0 ;  /* 0x0000000000007941 */ /* 0x000fea0003800000 */
.L_x_15975:
[----:B------:R0:W-:Y:S01]  /*7430*/  STG.E.U8 desc[UR36][R2.64], R0 ;  /* 0x0000000002007986 */ /* 0x0001e2000c101124 */
[----:B------:R-:W-:Y:S05]  /*7440*/  BRA `(.L_x_15952) ;  /* 0x0000000000b87947 */ /* 0x000fea0003800000 */
.L_x_15969:
        /* <DEDUP_REMOVED lines=22> */
.L_x_15951:
        /* <DEDUP_REMOVED lines=16> */
.L_x_15980:
[----:B------:R-:W-:Y:S05]  /*76b0*/  BRA `(.L_x_15952) ;  /* 0x00000000001c7947 */ /* 0x000fea0003800000 */
.L_x_15979:
[----:B------:R-:W-:-:S06]  /*76c0*/  HADD2.F32 R4, -RZ, R23.H0_H0 ;  /* 0x20000017ff047230 */ /* 0x000fcc0000004100 */
[----:B------:R-:W0:Y:S02]  /*76d0*/  F2I.U64.TRUNC R4, R4 ;  /* 0x0000000400047311 */ /* 0x000e24000020d800 */
[----:B0-----:R0:W-:Y:S01]  /*76e0*/  STG.E.64 desc[UR36][R2.64], R4 ;  /* 0x0000000402007986 */ /* 0x0011e2000c101b24 */
[----:B------:R-:W-:Y:S05]  /*76f0*/  BRA `(.L_x_15952) ;  /* 0x00000000000c7947 */ /* 0x000fea0003800000 */
.L_x_15978:
[----:B------:R-:W-:-:S06]  /*7700*/  HADD2.F32 R23, -RZ, R23.H0_H0 ;  /* 0x20000017ff177230 */ /* 0x000fcc0000004100 */
[----:B------:R-:W0:Y:S02]  /*7710*/  F2I.FTZ.U32.TRUNC.NTZ R23, R23 ;  /* 0x0000001700177305 */ /* 0x000e24000021f000 */
[----:B0-----:R0:W-:Y:S02]  /*7720*/  STG.E desc[UR36][R2.64], R23 ;  /* 0x0000001702007986 */ /* 0x0011e4000c101924 */
.L_x_15952:
[----:B------:R-:W-:-:S07]  /*7730*/  VIADD R17, R17, 0x80 ;  /* 0x0000008011117836 */ /* 0x000fce0000000000 */
.L_x_15912:
[----:B------:R-:W-:Y:S05]  /*7740*/  BSYNC B6 ;  /* 0x0000000000067941 */ /* 0x000fea0003800000 */
.L_x_15911:
        /* <DEDUP_REMOVED lines=23> */
.L_x_15984:
[----:B------:R-:W-:-:S06]  /*78c0*/  HADD2.F32 R5, -RZ, R22.H0_H0 ;  /* 0x20000016ff057230 */ /* 0x000fcc0000004100 */
[----:B------:R-:W0:Y:S02]  /*78d0*/  F2I.S64.TRUNC R4, R5 ;  /* 0x0000000500047311 */ /* 0x000e24000020d900 */
[----:B0-----:R-:W-:Y:S01]  /*78e0*/  STG.E.U8 desc[UR36][R2.64], R4 ;  /* 0x0000000402007986 */ /* 0x001fe2000c101124 */
[----:B------:R-:W-:Y:S05]  /*78f0*/  EXIT ;  /* 0x000000000000794d */ /* 0x000fea0003800000 */
.L_x_15983:
        /* <DEDUP_REMOVED lines=10> */
.L_x_15987:
[----:B------:R-:W-:-:S04]  /*79a0*/  HADD2.F32 R22, -RZ, R22.H0_H0 ;  /* 0x20000016ff167230 */ /* 0x000fc80000004100 */
[----:B------:R-:W0:Y:S02]  /*79b0*/  F2I.FTZ.TRUNC.NTZ R5, R22 ;  /* 0x0000001600057305 */ /* 0x000e24000021f100 */
[----:B0-----:R-:W-:Y:S01]  /*79c0*/  STG.E desc[UR36][R2.64], R5 ;  /* 0x0000000502007986 */ /* 0x001fe2000c101924 */
[----:B------:R-:W-:Y:S05]  /*79d0*/  EXIT ;  /* 0x000000000000794d */ /* 0x000fea0003800000 */
.L_x_15986:
[----:B------:R-:W-:-:S04]  /*79e0*/  HADD2.F32 R22, -RZ, R22.H0_H0 ;  /* 0x20000016ff167230 */ /* 0x000fc80000004100 */
[----:B------:R-:W0:Y:S02]  /*79f0*/  F2I.FTZ.TRUNC.NTZ R5, R22 ;  /* 0x0000001600057305 */ /* 0x000e24000021f100 */
[----:B0-----:R-:W-:Y:S01]  /*7a00*/  STG.E.U16 desc[UR36][R2.64], R5 ;  /* 0x0000000502007986 */ /* 0x001fe2000c101524 */
[----:B------:R-:W-:Y:S05]  /*7a10*/  EXIT ;  /* 0x000000000000794d */ /* 0x000fea0003800000 */
.L_x_15982:
        /* <DEDUP_REMOVED lines=9> */
.L_x_15989:
[----:B------:R-:W-:Y:S01]  /*7ab0*/  STG.E.U16 desc[UR36][R2.64], R22 ;  /* 0x0000001602007986 */ /* 0x000fe2000c101524 */
[----:B------:R-:W-:Y:S05]  /*7ac0*/  EXIT ;  /* 0x000000000000794d */ /* 0x000fea0003800000 */
.L_x_15988:
        /* <DEDUP_REMOVED lines=10> */
.L_x_15991:
[----:B------:R-:W-:-:S05]  /*7b70*/  HADD2.F32 R0, -RZ, R22.H0_H0 ;  /* 0x20000016ff007230 */ /* 0x000fca0000004100 */
[----:B------:R-:W-:-:S04]  /*7b80*/  F2FP.F16.F32.PACK_AB R0, RZ, R0 ;  /* 0x00000000ff00723e */ /* 0x000fc800000000ff */
[----:B------:R-:W-:-:S05]  /*7b90*/  PRMT R0, R0, 0x5410, RZ ;  /* 0x0000541000007816 */ /* 0x000fca00000000ff */
[----:B------:R-:W-:Y:S01]  /*7ba0*/  STG.E desc[UR36][R2.64], R0 ;  /* 0x0000000002007986 */ /* 0x000fe2000c101924 */
[----:B------:R-:W-:Y:S05]  /*7bb0*/  EXIT ;  /* 0x000000000000794d */ /* 0x000fea0003800000 */
.L_x_15990:
[----:B------:R-:W-:-:S05]  /*7bc0*/  HADD2.F32 R4, -RZ, R22.H0_H0 ;  /* 0x20000016ff047230 */ /* 0x000fca0000004100 */
[----:B------:R-:W-:-:S06]  /*7bd0*/  FMUL.FTZ R4, R4, 1 ;  /* 0x3f80000004047820 */ /* 0x000fcc0000410000 */
[----:B------:R-:W0:Y:S02]  /*7be0*/  F2F.F64.F32 R4, R4 ;  /* 0x0000000400047310 */ /* 0x000e240000201800 */
[----:B0-----:R-:W-:Y:S01]  /*7bf0*/  STG.E.64 desc[UR36][R2.64], R4 ;  /* 0x0000000402007986 */ /* 0x001fe2000c101b24 */
[----:B------:R-:W-:Y:S05]  /*7c00*/  EXIT ;  /* 0x000000000000794d */ /* 0x000fea0003800000 */
.L_x_15981:
        /* <DEDUP_REMOVED lines=13> */
.L_x_15994:
[----:B------:R-:W-:Y:S01]  /*7ce0*/  HADD2.F32 R22, -RZ, R22.H0_H0 ;  /* 0x20000016ff167230 */ /* 0x000fe20000004100 */
[----:B------:R-:W-:-:S04]  /*7cf0*/  CS2R R6, SRZ ;  /* 0x0000000000067805 */ /* 0x000fc8000001ff00 */
[----:B------:R-:W-:-:S06]  /*7d00*/  FMUL.FTZ R4, R22, 1 ;  /* 0x3f80000016047820 */ /* 0x000fcc0000410000 */
[----:B------:R-:W0:Y:S02]  /*7d10*/  F2F.F64.F32 R4, R4 ;  /* 0x0000000400047310 */ /* 0x000e240000201800 */
[----:B0-----:R-:W-:Y:S01]  /*7d20*/  STG.E.128 desc[UR36][R2.64], R4 ;  /* 0x0000000402007986 */ /* 0x001fe2000c101d24 */
[----:B------:R-:W-:Y:S05]  /*7d30*/  EXIT ;  /* 0x000000000000794d */ /* 0x000fea0003800000 */
.L_x_15993:
        /* <DEDUP_REMOVED lines=21> */
.L_x_15998:
[----:B------:R-:W-:Y:S05]  /*7e90*/  BSYNC B0 ;  /* 0x0000000000007941 */ /* 0x000fea0003800000 */
.L_x_15997:
[----:B------:R-:W-:-:S05]  /*7ea0*/  LOP3.LUT R5, R0, R5, RZ, 0xfc, !PT ;  /* 0x0000000500057212 */ /* 0x000fca00078efcff */
[----:B------:R-:W-:Y:S01]  /*7eb0*/  STG.E.U8 desc[UR36][R2.64], R5 ;  /* 0x0000000502007986 */ /* 0x000fe2000c101124 */
[----:B------:R-:W-:Y:S05]  /*7ec0*/  EXIT ;  /* 0x000000000000794d */ /* 0x000fea0003800000 */
.L_x_15996:
        /* <DEDUP_REMOVED lines=13> */
.L_x_16000:
[----:B------:R-:W-:Y:S01]  /*7fa0*/  IMAD.MOV.U32 R0, RZ, RZ, 0x7f ;  /* 0x0000007fff007424 */ /* 0x000fe200078e00ff */
[----:B------:R-:W-:-:S04]  /*7fb0*/  ISETP.GT.U32.AND P0, PT, R4, 0x7f800000, PT ;  /* 0x7f8000000400780c */ /* 0x000fc80003f04070 */
[----:B------:R-:W-:-:S09]  /*7fc0*/  SEL R0, R0, 0x7c, P0 ;  /* 0x0000007c00007807 */ /* 0x000fd20000000000 */
.L_x_16001:
[----:B------:R-:W-:Y:S05]  /*7fd0*/  BSYNC B0 ;  /* 0x0000000000007941 */ /* 0x000fea0003800000 */
.L_x_15999:
[----:B------:R-:W-:-:S04]  /*7fe0*/  LOP3.LUT R4, R5, 0x80000000, RZ, 0xc0, !PT ;  /* 0x8000000005047812 */ /* 0x000fc800078ec0ff */
[----:B------:R-:W-:-:S04]  /*7ff0*/  SHF.R.U32.HI R5, RZ, 0x18, R4 ;  /* 0x00000018ff057819 */ /* 0x000fc80000011604 */
[----:B------:R-:W-:-:S05]  /*8000*/  LOP3.LUT R5, R0, R5, RZ, 0xfc, !PT ;  /* 0x0000000500057212 */ /* 0x000fca00078efcff */
[----:B------:R-:W-:Y:S01]  /*8010*/  STG.E.U8 desc[UR36][R2.64], R5 ;  /* 0x0000000502007986 */ /* 0x000fe2000c101124 */
[----:B------:R-:W-:Y:S05]  /*8020*/  EXIT ;  /* 0x000000000000794d */ /* 0x000fea0003800000 */
.L_x_15995:
[----:B------:R-:W-:-:S05]  /*8030*/  HADD2.F32 R0, -RZ, R22.H0_H0 ;  /* 0x20000016ff007230 */ /* 0x000fca0000004100 */
[----:B------:R-:W-:-:S05]  /*8040*/  F2FP.BF16.F32.PACK_AB R0, RZ, R0 ;  /* 0x00000000ff00723e */ /* 0x000fca00000010ff */
[----:B------:R-:W-:Y:S01]  /*8050*/  STG.E.U16 desc[UR36][R2.64], R0 ;  /* 0x0000000002007986 */ /* 0x000fe2000c101524 */
[----:B------:R-:W-:Y:S05]  /*8060*/  EXIT ;  /* 0x000000000000794d */ /* 0x000fea0003800000 */
.L_x_15992:
        /* <DEDUP_REMOVED lines=12> */
.L_x_16004:
        /* <DEDUP_REMOVED lines=17> */
.L_x_16007:
[----:B------:R-:W-:-:S04]  /*8240*/  LOP3.LUT R0, R7, 0x80000000, RZ, 0xc0, !PT ;  /* 0x8000000007007812 */ /* 0x000fc800078ec0ff */
[----:B------:R-:W-:-:S04]  /*8250*/  SHF.R.U32.HI R5, RZ, 0x18, R0 ;  /* 0x00000018ff057819 */ /* 0x000fc80000011600 */
[----:B------:R-:W-:-:S04]  /*8260*/  LOP3.LUT R4, R4, R5, RZ, 0xfc, !PT ;  /* 0x0000000504047212 */ /* 0x000fc800078efcff */
[----:B------:R-:W-:-:S07]  /*8270*/  PRMT R0, R4, 0x7610, R0 ;  /* 0x0000761004007816 */ /* 0x000fce0000000000 */
.L_x_16006:
[----:B------:R-:W-:Y:S05]  /*8280*/  BSYNC B0 ;  /* 0x0000000000007941 */ /* 0x000fea0003800000 */
.L_x_16005:
[----:B------:R-:W-:Y:S01]  /*8290*/  STG.E.U8 desc[UR36][R2.64], R0 ;  /* 0x0000000002007986 */ /* 0x000fe2000c101124 */
[----:B------:R-:W-:Y:S05]  /*82a0*/  EXIT ;  /* 0x000000000000794d */ /* 0x000fea0003800000 */
.L_x_16003:
        /* <DEDUP_REMOVED lines=17> */
.L_x_16010:
[----:B------:R-:W-:-:S04]  /*83c0*/  LOP3.LUT R0, R7, 0x80000000, RZ, 0xc0, !PT ;  /* 0x8000000007007812 */ /* 0x000fc800078ec0ff */
[----:B------:R-:W-:-:S04]  /*83d0*/  SHF.R.U32.HI R5, RZ, 0x18, R0 ;  /* 0x00000018ff057819 */ /* 0x000fc80000011600 */
[----:B------:R-:W-:-:S04]  /*83e0*/  LOP3.LUT R4, R4, R5, RZ, 0xfc, !PT ;  /* 0x0000000504047212 */ /* 0x000fc800078efcff */
[----:B------:R-:W-:-:S07]  /*83f0*/  PRMT R0, R4, 0x7610, R0 ;  /* 0x0000761004007816 */ /* 0x000fce0000000000 */
.L_x_16009:
[----:B------:R-:W-:Y:S05]  /*8400*/  BSYNC B0 ;  /* 0x0000000000007941 */ /* 0x000fea0003800000 */
.L_x_16008:
[----:B------:R-:W-:Y:S01]  /*8410*/  STG.E.U8 desc[UR36][R2.64], R0 ;  /* 0x0000000002007986 */ /* 0x000fe2000c101124 */
[----:B------:R-:W-:Y:S05]  /*8420*/  EXIT ;  /* 0x000000000000794d */ /* 0x000fea0003800000 */
.L_x_16002:
        /* <DEDUP_REMOVED lines=22> */
.L_x_15985:
        /* <DEDUP_REMOVED lines=16> */
.L_x_16013:
[----:B------:R-:W-:Y:S05]  /*8690*/  EXIT ;  /* 0x000000000000794d */ /* 0x000fea0003800000 */
.L_x_16012:
[----:B------:R-:W-:-:S06]  /*86a0*/  HADD2.F32 R4, -RZ, R22.H0_H0 ;  /* 0x20000016ff047230 */ /* 0x000fcc0000004100 */
[----:B------:R-:W0:Y:S02]  /*86b0*/  F2I.U64.TRUNC R4, R4 ;  /* 0x0000000400047311 */ /* 0x000e24000020d800 */
[----:B0-----:R-:W-:Y:S01]  /*86c0*/  STG.E.64 desc[UR36][R2.64], R4 ;  /* 0x0000000402007986 */ /* 0x001fe2000c101b24 */
[----:B------:R-:W-:Y:S05]  /*86d0*/  EXIT ;  /* 0x000000000000794d */ /* 0x000fea0003800000 */
.L_x_16011:
[----:B------:R-:W-:-:S04]  /*86e0*/  HADD2.F32 R22, -RZ, R22.H0_H0 ;  /* 0x20000016ff167230 */ /* 0x000fc80000004100 */
[----:B------:R-:W0:Y:S02]  /*86f0*/  F2I.FTZ.U32.TRUNC.NTZ R5, R22 ;  /* 0x0000001600057305 */ /* 0x000e24000021f000 */
[----:B0-----:R-:W-:Y:S01]  /*8700*/  STG.E desc[UR36][R2.64], R5 ;  /* 0x0000000502007986 */ /* 0x001fe2000c101924 */
[----:B------:R-:W-:Y:S05]  /*8710*/  EXIT ;  /* 0x000000000000794d */ /* 0x000fea0003800000 */
.L_x_16014:
        /* <DEDUP_REMOVED lines=14> */
.L_x_19716:


//--------------------- .text._ZN2at6native18elementwise_kernelILi128ELi4EZNS0_22gpu_kernel_impl_nocastIZZZNS0_16frac_kernel_cudaERNS_18TensorIteratorBaseEENKUlvE_clEvENKUlvE1_clEvEUlN3c104HalfEE_EEvS4_RKT_EUliE_EEviT1_ --------------------------
	.section	.text._ZN2at6native18elementwise_kernelILi128ELi4EZNS0_22gpu_kernel_impl_nocastIZZZNS0_16frac_kernel_cudaERNS_18TensorIteratorBaseEENKUlvE_clEvENKUlvE1_clEvEUlN3c104HalfEE_EEvS4_RKT_EUliE_EEviT1_,"ax",@progbits
	.align	128
        .global         _ZN2at6native18elementwise_kernelILi128ELi4EZNS0_22gpu_kernel_impl_nocastIZZZNS0_16frac_kernel_cudaERNS_18TensorIteratorBaseEENKUlvE_clEvENKUlvE1_clEvEUlN3c104HalfEE_EEvS4_RKT_EUliE_EEviT1_
        .type           _ZN2at6native18elementwise_kernelILi128ELi4EZNS0_22gpu_kernel_impl_nocastIZZZNS0_16frac_kernel_cudaERNS_18TensorIteratorBaseEENKUlvE_clEvENKUlvE1_clEvEUlN3c104HalfEE_EEvS4_RKT_EUliE_EEviT1_,@function
        .size           _ZN2at6native18elementwise_kernelILi128ELi4EZNS0_22gpu_kernel_impl_nocastIZZZNS0_16frac_kernel_cudaERNS_18TensorIteratorBaseEENKUlvE_clEvENKUlvE1_clEvEUlN3c104HalfEE_EEvS4_RKT_EUliE_EEviT1_,(.L_x_19717 - _ZN2at6native18elementwise_kernelILi128ELi4EZNS0_22gpu_kernel_impl_nocastIZZZNS0_16frac_kernel_cudaERNS_18TensorIteratorBaseEENKUlvE_clEvENKUlvE1_clEvEUlN3c104HalfEE_EEvS4_RKT_EUliE_EEviT1_)
        .other          _ZN2at6native18elementwise_kernelILi128ELi4EZNS0_22gpu_kernel_impl_nocastIZZZNS0_16frac_kernel_cudaERNS_18TensorIteratorBaseEENKUlvE_clEvENKUlvE1_clEvEUlN3c104HalfEE_EEvS4_RKT_EUliE_EEviT1_,@"STO_CUDA_ENTRY STV_DEFAULT"
_ZN2at6native18elementwise_kernelILi128ELi4EZNS0_22gpu_kernel_impl_nocastIZZZNS0_16frac_kernel_cudaERNS_18TensorIteratorBaseEENKUlvE_clEvENKUlvE1_clEvEUlN3c104HalfEE_EEvS4_RKT_EUliE_EEviT1_:
.text._ZN2at6native18elementwise_kernelILi128ELi4EZNS0_22gpu_kernel_impl_nocastIZZZNS0_16frac_kernel_cudaERNS_18TensorIteratorBaseEENKUlvE_clEvENKUlvE1_clEvEUlN3c104HalfEE_EEvS4_RKT_EUliE_EEviT1_:
        /* <DEDUP_REMOVED lines=311> */
.L_x_16017:
        /* <DEDUP_REMOVED lines=8> */
[----:B--2---:R-:W-:-:S04]  /*13f0*/  HADD2.F32 R6, -RZ, R4.H0_H0 ;  /* 0x20000004ff067230 */ /* 0x004fc80000004100 */
[----:B------:R-:W0:Y:S02]  /*1400*/  FRND.TRUNC R7, R6 ;  /* 0x0000000600077307 */ /* 0x000e24000020d000 */
[----:B0-----:R-:W-:-:S05]  /*1410*/  FADD.FTZ R7, R6, -R7 ;  /* 0x8000000706077221 */ /* 0x001fca0000010000 */
[----:B------:R-:W-:-:S05]  /*1420*/  F2FP.F16.F32.PACK_AB R7, RZ, R7 ;  /* 0x00000007ff07723e */ /* 0x000fca00000000ff */
[----:B------:R0:W-:Y:S02]  /*1430*/  STG.E.U16 desc[UR4][R2.64], R7 ;  /* 0x0000000702007986 */ /* 0x0001e4000c101504 */
.L_x_16016:
[----:B------:R-:W-:Y:S05]  /*1440*/  BSYNC B0 ;  /* 0x0000000000007941 */ /* 0x000fea0003800000 */
.L_x_16015:
        /* <DEDUP_REMOVED lines=305> */
.L_x_16020:
        /* <DEDUP_REMOVED lines=9> */
[----:B--2---:R-:W-:-:S04]  /*27f0*/  HADD2.F32 R6, -RZ, R4.H0_H0 ;  /* 0x20000004ff067230 */ /* 0x004fc80000004100 */
[----:B------:R-:W0:Y:S02]  /*2800*/  FRND.TRUNC R7, R6 ;  /* 0x0000000600077307 */ /* 0x000e24000020d000 */
[----:B0-----:R-:W-:-:S05]  /*2810*/  FADD.FTZ R7, R6, -R7 ;  /* 0x8000000706077221 */ /* 0x001fca0000010000 */
        /* <DEDUP_REMOVED lines=305> */
.L_x_16021:
        /* <DEDUP_REMOVED lines=13> */
.L_x_16019:
[----:B------:R-:W-:Y:S05]  /*3c00*/  BSYNC B0 ;  /* 0x0000000000007941 */ /* 0x000fea0003800000 */
.L_x_16018:
        /* <DEDUP_REMOVED lines=304> */
.L_x_16022:
[----:B------:R-:W-:Y:S02]  /*4f10*/  ULDC.64 UR6, c[0x0][0x418] ;  /* 0x0001060000067ab9 */ /* 0x000fe40000000a00 */
[----:B------:R-:W-:-:S04]  /*4f20*/  IADD3 R4, P0, R2, UR6, RZ ;  /* 0x0000000602047c10 */ /* 0x000fc8000ff1e0ff */
[----:B------:R-:W-:Y:S01]  /*4f30*/  IADD3.X R5, RZ, UR7, RZ, P0, !PT ;  /* 0x00000007ff057c10 */ /* 0x000fe200087fe4ff */
[----:B------:R-:W-:-:S04]  /*4f40*/  ULDC.64 UR6, c[0x0][0x410] ;  /* 0x0001040000067ab9 */ /* 0x000fc80000000a00 */
[----:B------:R-:W2:Y:S01]  /*4f50*/  LDG.E.U16 R4, desc[UR4][R4.64] ;  /* 0x0000000404047981 */ /* 0x000ea2000c1e1500 */
[----:B------:R-:W-:-:S04]  /*4f60*/  IADD3 R2, P0, R3, UR6, RZ ;  /* 0x0000000603027c10 */ /* 0x000fc8000ff1e0ff */
[----:B------:R-:W-:Y:S01]  /*4f70*/  IADD3.X R3, RZ, UR7, RZ, P0, !PT ;  /* 0x00000007ff037c10 */ /* 0x000fe200087fe4ff */
[----:B--2---:R-:W-:-:S04]  /*4f80*/  HADD2.F32 R0, -RZ, R4.H0_H0 ;  /* 0x20000004ff007230 */ /* 0x004fc80000004100 */
[----:B------:R-:W0:Y:S02]  /*4f90*/  FRND.TRUNC R7, R0 ;  /* 0x0000000000077307 */ /* 0x000e24000020d000 */
[----:B0-----:R-:W-:-:S05]  /*4fa0*/  FADD.FTZ R7, R0, -R7 ;  /* 0x8000000700077221 */ /* 0x001fca0000010000 */
[----:B------:R-:W-:-:S05]  /*4fb0*/  F2FP.F16.F32.PACK_AB R7, RZ, R7 ;  /* 0x00000007ff07723e */ /* 0x000fca00000000ff */
[----:B------:R-:W-:Y:S01]  /*4fc0*/  STG.E.U16 desc[UR4][R2.64], R7 ;  /* 0x0000000702007986 */ /* 0x000fe2000c101504 */
[----:B------:R-:W-:Y:S05]  /*4fd0*/  EXIT ;  /* 0x000000000000794d */ /* 0x000fea0003800000 */
.L_x_16023:
        /* <DEDUP_REMOVED lines=10> */
.L_x_19717:


//--------------------- .text._ZN2at6native27unrolled_elementwise_kernelIZZZNS0_16frac_kernel_cudaERNS_18TensorIteratorBaseEENKUlvE_clEvENKUlvE1_clEvEUlN3c104HalfEE_St5arrayIPcLm2EELi4E23TrivialOffsetCalculatorILi1EjESD_NS0_6memory15LoadWithoutCastENSE_16StoreWithoutCastEEEviT_T0_T2_T3_T4_T5_ --------------------------
	.section	.text._ZN2at6native27unrolled_elementwise_kernelIZZZNS0_16frac_kernel_cudaERNS_18TensorIteratorBaseEENKUlvE_clEvENKUlvE1_clEvEUlN3c104HalfEE_St5arrayIPcLm2EELi4E23TrivialOffsetCalculatorILi1EjESD_NS0_6memory15LoadWithoutCastENSE_16StoreWithoutCastEEEviT_T0_T2_T3_T4_T5_,"ax",@progbits
	.align	128
        .global         _ZN2at6native27unrolled_elementwise_kernelIZZZNS0_16frac_kernel_cudaERNS_18TensorIteratorBaseEENKUlvE_clEvENKUlvE1_clEvEUlN3c104HalfEE_St5arrayIPcLm2EELi4E23TrivialOffsetCalculatorILi1EjESD_NS0_6memory15LoadWithoutCastENSE_16StoreWithoutCastEEEviT_T0_T2_T3_T4_T5_
        .type           _ZN2at6native27unrolled_elementwise_kernelIZZZNS0_16frac_kernel_cudaERNS_18TensorIteratorBaseEENKUlvE_clEvENKUlvE1_clEvEUlN3c104HalfEE_St5arrayIPcLm2EELi4E23TrivialOffsetCalculatorILi1EjESD_NS0_6memory15LoadWithoutCastENSE_16StoreWithoutCastEEEviT_T0_T2_T3_T4_T5_,@function
        .size           _ZN2at6native27unrolled_elementwise_kernelIZZZNS0_16frac_kernel_cudaERNS_18TensorIteratorBaseEENKUlvE_clEvENKUlvE1_clEvEUlN3c104HalfEE_St5arrayIPcLm2EELi4E23TrivialOffsetCalculatorILi1EjESD_NS0_6memory15LoadWithoutCastENSE_16StoreWithoutCastEEEviT_T0_T2_T3_T4_T5_,(.L_x_19718 - _ZN2at6native27unrolled_elementwise_kernelIZZZNS0_16frac_kernel_cudaERNS_18TensorIteratorBaseEENKUlvE_clEvENKUlvE1_clEvEUlN3c104HalfEE_St5arrayIPcLm2EELi4E23TrivialOffsetCalculatorILi1EjESD_NS0_6memory15LoadWithoutCastENSE_16StoreWithoutCastEEEviT_T0_T2_T3_T4_T5_)
        .other          _ZN2at6native27unrolled_elementwise_kernelIZZZNS0_16frac_kernel_cudaERNS_18TensorIteratorBaseEENKUlvE_clEvENKUlvE1_clEvEUlN3c104HalfEE_St5arrayIPcLm2EELi4E23TrivialOffsetCalculatorILi1EjESD_NS0_6memory15LoadWithoutCastENSE_16StoreWithoutCastEEEviT_T0_T2_T3_T4_T5_,@"STO_CUDA_ENTRY STV_DEFAULT"
_ZN2at6native27unrolled_elementwise_kernelIZZZNS0_16frac_kernel_cudaERNS_18TensorIteratorBaseEENKUlvE_clEvENKUlvE1_clEvEUlN3c104HalfEE_St5arrayIPcLm2EELi4E23TrivialOffsetCalculatorILi1EjESD_NS0_6memory15LoadWithoutCastENSE_16StoreWithoutCastEEEviT_T0_T2_T3_T4_T5_:
.text._ZN2at6native27unrolled_elementwise_kernelIZZZNS0_16frac_kernel_cudaERNS_18TensorIteratorBaseEENKUlvE_clEvENKUlvE1_clEvEUlN3c104HalfEE_St5arrayIPcLm2EELi4E23TrivialOffsetCalculatorILi1EjESD_NS0_6memory15LoadWithoutCastENSE_16StoreWithoutCastEEEviT_T0_T2_T3_T4_T5_:
        /* <DEDUP_REMOVED lines=21> */
[----:B------:R-:W-:Y:S01]  /*0150*/  @!P3 IMAD R17, R0, 0x200, R11 ;  /* 0x000002000011b824 */ /* 0x000fe200078e020b */
[----:B------:R-:W-:Y:S01]  /*0160*/  @!P3 IADD3 R11, R11, 0x80, RZ ;  /* 0x000000800b0bb810 */ /* 0x000fe20007ffe0ff */
        /* <DEDUP_REMOVED lines=23> */
[----:B--2---:R-:W-:-:S04]  /*02e0*/  @!P0 HADD2.F32 R18, -RZ, R18.H0_H0 ;  /* 0x20000012ff128230 */ /* 0x004fc80000004100 */
[----:B------:R-:W0:Y:S02]  /*02f0*/  @!P0 FRND.TRUNC R11, R18 ;  /* 0x00000012000b8307 */ /* 0x000e24000020d000 */
[----:B0-----:R-:W-:Y:S01]  /*0300*/  @!P0 FADD.FTZ R11, R18, -R11 ;  /* 0x8000000b120b8221 */ /* 0x001fe20000010000 */
[----:B---3--:R-:W-:-:S04]  /*0310*/  @!P2 HADD2.F32 R10, -RZ, R10.H0_H0 ;  /* 0x2000000aff0aa230 */ /* 0x008fc80000004100 */
[----:B------:R-:W-:Y:S01]  /*0320*/  @!P0 F2FP.F16.F32.PACK_AB R5, RZ, R11 ;  /* 0x0000000bff05823e */ /* 0x000fe200000000ff */
[----:B------:R-:W0:Y:S04]  /*0330*/  @!P2 FRND.TRUNC R13, R10 ;  /* 0x0000000a000da307 */ /* 0x000e28000020d000 */
[----:B------:R1:W-:Y:S01]  /*0340*/  @!P0 STG.E.U16 desc[UR4][R6.64], R5 ;  /* 0x0000000506008986 */ /* 0x0003e2000c101504 */
[----:B----4-:R-:W-:-:S04]  /*0350*/  @!P3 HADD2.F32 R19, -RZ, R19.H0_H0 ;  /* 0x20000013ff13b230 */ /* 0x010fc80000004100 */
[----:B------:R-:W2:Y:S01]  /*0360*/  @!P3 FRND.TRUNC R12, R19 ;  /* 0x00000013000cb307 */ /* 0x000ea2000020d000 */
[----:B0-----:R-:W-:-:S05]  /*0370*/  @!P2 FADD.FTZ R13, R10, -R13 ;  /* 0x8000000d0a0da221 */ /* 0x001fca0000010000 */
[----:B------:R-:W-:Y:S01]  /*0380*/  @!P2 F2FP.F16.F32.PACK_AB R4, RZ, R13 ;  /* 0x0000000dff04a23e */ /* 0x000fe200000000ff */
[----:B--2---:R-:W-:-:S05]  /*0390*/  @!P3 FADD.FTZ R12, R19, -R12 ;  /* 0x8000000c130cb221 */ /* 0x004fca0000010000 */
[----:B------:R-:W-:Y:S01]  /*03a0*/  @!P3 F2FP.F16.F32.PACK_AB R3, RZ, R12 ;  /* 0x0000000cff03b23e */ /* 0x000fe200000000ff */
        /* <DEDUP_REMOVED lines=12> */
.L_x_16025:
[----:B------:R-:W-:Y:S05]  /*0470*/  BSYNC B0 ;  /* 0x0000000000007941 */ /* 0x000fea0003800000 */
.L_x_16024:
[----:B-----5:R-:W-:Y:S01]  /*0480*/  @!P1 HADD2.F32 R8, -RZ, R8.H0_H0 ;  /* 0x20000008ff089230 */ /* 0x020fe20000004100 */
[----:B------:R-:W-:-:S03]  /*0490*/  ISETP.GE.AND P0, PT, R9, R2, PT ;  /* 0x000000020900720c */ /* 0x000fc60003f06270 */
[----:B0-----:R0:W1:Y:S10]  /*04a0*/  @!P1 FRND.TRUNC R5, R8 ;  /* 0x0000000800059307 */ /* 0x001074000020d000 */
[----:B0-----:R-:W-:Y:S05]  /*04b0*/  @P0 EXIT ;  /* 0x000000000000094d */ /* 0x001fea0003800000 */
[----:B------:R-:W0:Y:S01]  /*04c0*/  LDC.64 R2, c[0x0][0x218] ;  /* 0x00008600ff027b82 */ /* 0x000e220000000a00 */
[----:B-1----:R-:W-:Y:S01]  /*04d0*/  @!P1 FADD.FTZ R5, R8, -R5 ;  /* 0x8000000508059221 */ /* 0x002fe20000010000 */
[----:B------:R-:W-:-:S04]  /*04e0*/  IMAD R9, R0, 0x200, R9 ;  /* 0x0000020000097824 */ /* 0x000fc800078e0209 */
[----:B------:R-:W-:Y:S01]  /*04f0*/  @!P1 F2FP.F16.F32.PACK_AB R4, RZ, R5 ;  /* 0x00000005ff04923e */ /* 0x000fe200000000ff */
[----:B0-----:R-:W-:-:S05]  /*0500*/  IMAD.WIDE.U32 R2, R9, 0x2, R2 ;  /* 0x0000000209027825 */ /* 0x001fca00078e0002 */
[----:B------:R-:W-:Y:S01]  /*0510*/  STG.E.U16 desc[UR4][R2.64], R4 ;  /* 0x0000000402007986 */ /* 0x000fe2000c101504 */
[----:B------:R-:W-:Y:S05]  /*0520*/  EXIT ;  /* 0x000000000000794d */ /* 0x000fea0003800000 */
.L_x_16026:
        /* <DEDUP_REMOVED lines=13> */
.L_x_19718:


//--------------------- .text._ZN2at6native29vectorized_elementwise_kernelILi2EZZZNS0_16frac_kernel_cudaERNS_18TensorIteratorBaseEENKUlvE_clEvENKUlvE1_clEvEUlN3c104HalfEE_St5arrayIPcLm2EEEEviT0_T1_ --------------------------
	.section	.text._ZN2at6native29vectorized_elementwise_kernelILi2EZZZNS0_16frac_kernel_cudaERNS_18TensorIteratorBaseEENKUlvE_clEvENKUlvE1_clEvEUlN3c104HalfEE_St5arrayIPcLm2EEEEviT0_T1_,"ax",@progbits
	.align	128
        .global         _ZN2at6native29vectorized_elementwise_kernelILi2EZZZNS0_16frac_kernel_cudaERNS_18TensorIteratorBaseEENKUlvE_clEvENKUlvE1_clEvEUlN3c104HalfEE_St5arrayIPcLm2EEEEviT0_T1_
        .type           _ZN2at6native29vectorized_elementwise_kernelILi2EZZZNS0_16frac_kernel_cudaERNS_18TensorIteratorBaseEENKUlvE_clEvENKUlvE1_clEvEUlN3c104HalfEE_St5arrayIPcLm2EEEEviT0_T1_,@function
        .size           _ZN2at6native29vectorized_elementwise_kernelILi2EZZZNS0_16frac_kernel_cudaERNS_18TensorIteratorBaseEENKUlvE_clEvENKUlvE1_clEvEUlN3c104HalfEE_St5arrayIPcLm2EEEEviT0_T1_,(.L_x_19719 - _ZN2at6native29vectorized_elementwise_kernelILi2EZZZNS0_16frac_kernel_cudaERNS_18TensorIteratorBaseEENKUlvE_clEvENKUlvE1_clEvEUlN3c104HalfEE_St5arrayIPcLm2EEEEviT0_T1_)
        .other          _ZN2at6native29vectorized_elementwise_kernelILi2EZZZNS0_16frac_kernel_cudaERNS_18TensorIteratorBaseEENKUlvE_clEvENKUlvE1_clEvEUlN3c104HalfEE_St5arrayIPcLm2EEEEviT0_T1_,@"STO_CUDA_ENTRY STV_DEFAULT"
_ZN2at6native29vectorized_elementwise_kernelILi2EZZZNS0_16frac_kernel_cudaERNS_18TensorIteratorBaseEENKUlvE_clEvENKUlvE1_clEvEUlN3c104HalfEE_St5arrayIPcLm2EEEEviT0_T1_:
.text._ZN2at6native29vectorized_elementwise_kernelILi2EZZZNS0_16frac_kernel_cudaERNS_18TensorIteratorBaseEENKUlvE_clEvENKUlvE1_clEvEUlN3c104HalfEE_St5arrayIPcLm2EEEEviT0_T1_:
        /* <DEDUP_REMOVED lines=21> */
[--C-:B---3--:R-:W-:Y:S01]  /*0150*/  HADD2.F32 R6, -RZ, R8.reuse.H0_H0 ;  /* 0x20000008ff067230 */ /* 0x108fe20000004100 */
[----:B------:R-:W0:Y:S01]  /*0160*/  FRND.TRUNC R9, R0 ;  /* 0x0000000000097307 */ /* 0x000e22000020d000 */
[----:B------:R-:W-:Y:S02]  /*0170*/  HADD2.F32 R8, -RZ, R8.H1_H1 ;  /* 0x30000008ff087230 */ /* 0x000fe40000004100 */
[--C-:B----4-:R-:W-:Y:S02]  /*0180*/  HADD2.F32 R10, -RZ, R12.reuse.H0_H0 ;  /* 0x2000000cff0a7230 */ /* 0x110fe40000004100 */
[----:B------:R-:W-:-:S02]  /*0190*/  HADD2.F32 R12, -RZ, R12.H1_H1 ;  /* 0x3000000cff0c7230 */ /* 0x000fc40000004100 */
[--C-:B-----5:R-:W-:Y:S01]  /*01a0*/  HADD2.F32 R14, -RZ, R16.reuse.H0_H0 ;  /* 0x20000010ff0e7230 */ /* 0x120fe20000004100 */
[----:B------:R-:W1:Y:S01]  /*01b0*/  FRND.TRUNC R11, R2 ;  /* 0x00000002000b7307 */ /* 0x000e62000020d000 */
[----:B------:R-:W-:Y:S02]  /*01c0*/  HADD2.F32 R16, -RZ, R16.H1_H1 ;  /* 0x30000010ff107230 */ /* 0x000fe40000004100 */
[----:B0-----:R-:W-:-:S05]  /*01d0*/  FADD.FTZ R9, R0, -R9 ;  /* 0x8000000900097221 */ /* 0x001fca0000010000 */
[----:B------:R-:W0:Y:S01]  /*01e0*/  FRND.TRUNC R13, R6 ;  /* 0x00000006000d7307 */ /* 0x000e22000020d000 */
[----:B-1----:R-:W-:-:S07]  /*01f0*/  FADD.FTZ R2, R2, -R11 ;  /* 0x8000000b02027221 */ /* 0x002fce0000010000 */
[----:B------:R-:W1:Y:S01]  /*0200*/  FRND.TRUNC R15, R8 ;  /* 0x00000008000f7307 */ /* 0x000e62000020d000 */
[----:B------:R-:W-:Y:S01]  /*0210*/  F2FP.F16.F32.PACK_AB R9, R2, R9 ;  /* 0x000000090209723e */ /* 0x000fe200000000ff */
[----:B0-----:R-:W-:-:S06]  /*0220*/  FADD.FTZ R13, R6, -R13 ;  /* 0x8000000d060d7221 */ /* 0x001fcc0000010000 */
[----:B------:R-:W0:Y:S01]  /*0230*/  FRND.TRUNC R17, R10 ;  /* 0x0000000a00117307 */ /* 0x000e22000020d000 */
[----:B------:R-:W-:Y:S01]  /*0240*/  STG.E desc[UR4][R4.64], R9 ;  /* 0x0000000904007986 */ /* 0x000fe2000c101904 */
[----:B-1----:R-:W-:-:S06]  /*0250*/  FADD.FTZ R8, R8, -R15 ;  /* 0x8000000f08087221 */ /* 0x002fcc0000010000 */
        /* <DEDUP_REMOVED lines=8> */
[----:B0-----:R-:W-:-:S04]  /*02e0*/  FADD.FTZ R21, R14, -R21 ;  /* 0x800000150e157221 */ /* 0x001fc80000010000 */
[----:B------:R-:W-:Y:S01]  /*02f0*/  STG.E desc[UR4][R4.64+0x400], R17 ;  /* 0x0004001104007986 */ /* 0x000fe2000c101904 */
[----:B-1----:R-:W-:-:S05]  /*0300*/  FADD.FTZ R0, R16, -R23 ;  /* 0x8000001710007221 */ /* 0x002fca0000010000 */
[----:B------:R-:W-:-:S05]  /*0310*/  F2FP.F16.F32.PACK_AB R21, R0, R21 ;  /* 0x000000150015723e */ /* 0x000fca00000000ff */
[----:B------:R-:W-:Y:S01]  /*0320*/  STG.E desc[UR4][R4.64+0x600], R21 ;  /* 0x0006001504007986 */ /* 0x000fe2000c101904 */
[----:B------:R-:W-:Y:S05]  /*0330*/  EXIT ;  /* 0x000000000000794d */ /* 0x000fea0003800000 */
.L_x_16027:
        /* <DEDUP_REMOVED lines=11> */
[CC--:B------:R-:W-:Y:S01]  /*03f0*/  ISETP.GE.AND P5, PT, R0.reuse, R5.reuse, PT ;  /* 0x000000050000720c */ /* 0x0c0fe20003fa6270 */
[----:B0-----:R-:W-:Y:S01]  /*0400*/  @!P0 IMAD.WIDE.U32 R20, R27, 0x2, R20 ;  /* 0x000000021b148825 */ /* 0x001fe200078e0014 */
[----:B------:R-:W-:Y:S02]  /*0410*/  PRMT R27, RZ, 0x7610, R27 ;  /* 0x00007610ff1b7816 */ /* 0x000fe4000000001b */
[----:B------:R-:W-:Y:S02]  /*0420*/  PRMT R28, RZ, 0x7610, R28 ;  /* 0x00007610ff1c7816 */ /* 0x000fe4000000001c */
        /* <DEDUP_REMOVED lines=10> */
[----:B------:R-:W-:Y:S01]  /*04d0*/  ISETP.GE.AND P3, PT, R0, R5, PT ;  /* 0x000000050000720c */ /* 0x000fe20003f66270 */
[----:B0-----:R-:W-:-:S05]  /*04e0*/  @!P5 IMAD.WIDE.U32 R18, R15, 0x2, R18 ;  /* 0x000000020f12d825 */ /* 0x001fca00078e0012 */
[----:B------:R-:W5:Y:S07]  /*04f0*/  @!P5 LDG.E.U16 R28, desc[UR4][R18.64] ;  /* 0x00000004121cd981 */ /* 0x000f6e000c1e1500 */
[----:B------:R-:W-:Y:S01]  /*0500*/  @!P3 IMAD.IADD R23, R3, 0x1, R0 ;  /* 0x000000010317b824 */ /* 0x000fe200078e0200 */
[----:B------:R-:W-:Y:S01]  /*0510*/  @!P3 IADD3 R0, R0, 0x80, RZ ;  /* 0x000000800000b810 */ /* 0x000fe20007ffe0ff */
[----:B------:R-:W0:Y:S03]  /*0520*/  @!P3 LDC.64 R14, c[0x0][0x220] ;  /* 0x00008800ff0ebb82 */ /* 0x000e260000000a00 */
[----:B------:R-:W-:-:S13]  /*0530*/  ISETP.GE.AND P2, PT, R0, R5, PT ;  /* 0x000000050000720c */ /* 0x000fda0003f46270 */
[----:B------:R-:W-:Y:S01]  /*0540*/  @!P2 IMAD.IADD R25, R3, 0x1, R0 ;  /* 0x000000010319a824 */ /* 0x000fe200078e0200 */
[----:B------:R-:W-:Y:S01]  /*0550*/  @!P2 IADD3 R0, R0, 0x80, RZ ;  /* 0x000000800000a810 */ /* 0x000fe20007ffe0ff */
[----:B----4-:R-:W-:Y:S01]  /*0560*/  @!P4 IMAD.WIDE.U32 R16, R4, 0x2, R16 ;  /* 0x000000020410c825 */ /* 0x010fe200078e0010 */
[----:B-1----:R-:W1:Y:S02]  /*0570*/  @!P2 LDC.64 R12, c[0x0][0x220] ;  /* 0x00008800ff0cab82 */ /* 0x002e640000000a00 */
[----:B------:R-:W-:-:S13]  /*0580*/  ISETP.GE.AND P1, PT, R0, R5, PT ;  /* 0x000000050000720c */ /* 0x000fda0003f26270 */
[C---:B------:R-:W-:Y:S01]  /*0590*/  @!P1 IADD3 R29, R3.reuse, R0, RZ ;  /* 0x00000000031d9210 */ /* 0x040fe20007ffe0ff */
[----:B------:R-:W-:Y:S01]  /*05a0*/  @!P1 VIADD R0, R0, 0x80 ;  /* 0x0000008000009836 */ /* 0x000fe20000000000 */
[----:B------:R-:W-:Y:S01]  /*05b0*/  PRMT R4, RZ, 0x7610, R4 ;  /* 0x00007610ff047816 */ /* 0x000fe20000000004 */
[----:B------:R-:W4:Y:S03]  /*05c0*/  @!P1 LDC.64 R20, c[0x0][0x220] ;  /* 0x00008800ff149b82 */ /* 0x000f260000000a00 */
[----:B------:R-:W-:Y:S02]  /*05d0*/  ISETP.GE.AND P6, PT, R0, R5, PT ;  /* 0x000000050000720c */ /* 0x000fe40003fc6270 */
[----:B------:R0:W3:Y:S11]  /*05e0*/  @!P4 LDG.E.U16 R4, desc[UR4][R16.64] ;  /* 0x000000041004c981 */ /* 0x0000f6000c1e1500 */
[----:B0-----:R-:W0:Y:S01]  /*05f0*/  @!P6 LDC.64 R16, c[0x0][0x220] ;  /* 0x00008800ff10eb82 */ /* 0x001e220000000a00 */
[----:B------:R-:W-:Y:S01]  /*0600*/  @!P6 IADD3 R19, R3, R0, RZ ;  /* 0x000000000313e210 */ /* 0x000fe20007ffe0ff */
[----:B------:R-:W-:Y:S01]  /*0610*/  @!P3 IMAD.WIDE.U32 R14, R23, 0x2, R14 ;  /* 0x00000002170eb825 */ /* 0x000fe200078e000e */
[----:B------:R-:W-:-:S02]  /*0620*/  PRMT R23, RZ, 0x7610, R23 ;  /* 0x00007610ff177816 */ /* 0x000fc40000000017 */
[----:B------:R-:W-:Y:S01]  /*0630*/  PRMT R18, RZ, 0x7610, R18 ;  /* 0x00007610ff127816 */ /* 0x000fe20000000012 */
[----:B-1----:R-:W-:Y:S01]  /*0640*/  @!P2 IMAD.WIDE.U32 R12, R25, 0x2, R12 ;  /* 0x00000002190ca825 */ /* 0x002fe200078e000c */
[----:B------:R-:W-:Y:S02]  /*0650*/  PRMT R25, RZ, 0x7610, R25 ;  /* 0x00007610ff197816 */ /* 0x000fe40000000019 */
[----:B------:R-:W3:Y:S01]  /*0660*/  @!P3 LDG.E.U16 R23, desc[UR4][R14.64] ;  /* 0x000000040e17b981 */ /* 0x000ee2000c1e1500 */
[----:B----4-:R-:W-:-:S03]  /*0670*/  @!P1 IMAD.WIDE.U32 R20, R29, 0x2, R20 ;  /* 0x000000021d149825 */ /* 0x010fc600078e0014 */
[----:B------:R1:W4:Y:S04]  /*0680*/  @!P2 LDG.E.U16 R25, desc[UR4][R12.64] ;  /* 0x000000040c19a981 */ /* 0x000328000c1e1500 */
[----:B------:R-:W4:Y:S01]  /*0690*/  @!P1 LDG.E.U16 R18, desc[UR4][R20.64] ;  /* 0x0000000414129981 */ /* 0x000f22000c1e1500 */
[----:B0-----:R-:W-:Y:S01]  /*06a0*/  @!P6 IMAD.WIDE.U32 R16, R19, 0x2, R16 ;  /* 0x000000021310e825 */ /* 0x001fe200078e0010 */
[----:B------:R-:W-:-:S06]  /*06b0*/  PRMT R19, RZ, 0x7610, R19 ;  /* 0x00007610ff137816 */ /* 0x000fcc0000000013 */
[----:B------:R0:W4:Y:S01]  /*06c0*/  @!P6 LDG.E.U16 R19, desc[UR4][R16.64] ;  /* 0x000000041013e981 */ /* 0x000122000c1e1500 */
[----:B------:R-:W-:-:S04]  /*06d0*/  IADD3 R0, R26, 0x100, RZ ;  /* 0x000001001a007810 */ /* 0x000fc80007ffe0ff */
[----:B------:R-:W-:Y:S02]  /*06e0*/  ISETP.GE.AND P6, PT, R0, R5, PT ;  /* 0x000000050000720c */ /* 0x000fe40003fc6270 */
[----:B-1----:R-:W-:-:S04]  /*06f0*/  IADD3 R12, R26, 0x180, RZ ;  /* 0x000001801a0c7810 */ /* 0x002fc80007ffe0ff */
[----:B------:R-:W-:Y:S02]  /*0700*/  ISETP.GE.AND P2, PT, R12, R5, PT ;  /* 0x000000050c00720c */ /* 0x000fe40003f46270 */
[----:B------:R-:W-:-:S04]  /*0710*/  IADD3 R12, R26, 0x200, RZ ;  /* 0x000002001a0c7810 */ /* 0x000fc80007ffe0ff */
[----:B------:R-:W-:Y:S01]  /*0720*/  ISETP.GE.AND P3, PT, R12, R5, PT ;  /* 0x000000050c00720c */ /* 0x000fe20003f66270 */
[----:B------:R-:W-:-:S05]  /*0730*/  VIADD R12, R26, 0x280 ;  /* 0x000002801a0c7836 */ /* 0x000fca0000000000 */
[-C--:B------:R-:W-:Y:S02]  /*0740*/  ISETP.GE.AND P4, PT, R12, R5.reuse, PT ;  /* 0x000000050c00720c */ /* 0x080fe40003f86270 */
[----:B------:R-:W1:Y:S01]  /*0750*/  @!P0 LDC.64 R12, c[0x0][0x218] ;  /* 0x00008600ff0c8b82 */ /* 0x000e620000000a00 */
[C---:B------:R-:W-:Y:S01]  /*0760*/  VIADD R0, R26.reuse, 0x80 ;  /* 0x000000801a007836 */ /* 0x040fe20000000000 */
[C---:B0-----:R-:W-:Y:S02]  /*0770*/  IADD3 R16, R26.reuse, 0x300, RZ ;  /* 0x000003001a107810 */ /* 0x041fe40007ffe0ff */
[----:B------:R-:W-:Y:S02]  /*0780*/  IADD3 R20, R26, 0x380, RZ ;  /* 0x000003801a147810 */ /* 0x000fe40007ffe0ff */
[-C--:B------:R-:W-:Y:S02]  /*0790*/  ISETP.GE.AND P1, PT, R0, R5.reuse, PT ;  /* 0x000000050000720c */ /* 0x080fe40003f26270 */
[----:B------:R-:W-:Y:S01]  /*07a0*/  ISETP.GE.AND P5, PT, R16, R5, PT ;  /* 0x000000051000720c */ /* 0x000fe20003fa6270 */
[----:B------:R-:W-:Y:S04]  /*07b0*/  BSSY B0, `(.L_x_16028) ;  /* 0x0000052000007945 */ /* 0x000fe80003800000 */
[----:B------:R-:W-:Y:S01]  /*07c0*/  BSSY B1, `(.L_x_16029) ;  /* 0x000004a000017945 */ /* 0x000fe20003800000 */
[----:B--2---:R-:W-:-:S04]  /*07d0*/  @!P0 HADD2.F32 R15, -RZ, R2.H0_H0 ;  /* 0x20000002ff0f8230 */ /* 0x004fc80000004100 */
[----:B------:R-:W-:Y:S01]  /*07e0*/  @!P0 FRND.TRUNC R2, R15 ;  /* 0x0000000f00028307 */ /* 0x000fe2000020d000 */
[----:B-----5:R-:W-:-:S07]  /*07f0*/  @!P6 HADD2.F32 R28, -RZ, R28.H0_H0 ;  /* 0x2000001cff1ce230 */ /* 0x020fce0000004100 */
[----:B------:R-:W0:Y:S02]  /*0800*/  @!P6 FRND.TRUNC R21, R28 ;  /* 0x0000001c0015e307 */ /* 0x000e24000020d000 */
[----:B0-----:R-:W-:-:S05]  /*0810*/  @!P6 FADD.FTZ R21, R28, -R21 ;  /* 0x800000151c15e221 */ /* 0x001fca0000010000 */
[----:B------:R-:W-:Y:S02]  /*0820*/  @!P6 F2FP.F16.F32.PACK_AB R6, RZ, R21 ;  /* 0x00000015ff06e23e */ /* 0x000fe400000000ff */
[----:B------:R-:W-:Y:S01]  /*0830*/  ISETP.GE.AND P6, PT, R20, R5, PT ;  /* 0x000000051400720c */ /* 0x000fe20003fc6270 */
[----:B------:R-:W-:Y:S01]  /*0840*/  @!P0 FADD.FTZ R2, R15, -R2 ;  /* 0x800000020f028221 */ /* 0x000fe20000010000 */
[----:B------:R-:W-:Y:S02]  /*0850*/  @!P0 IMAD.IADD R21, R3, 0x1, R26 ;  /* 0x0000000103158824 */ /* 0x000fe400078e021a */
[----:B---3--:R-:W-:Y:S02]  /*0860*/  @!P1 HADD2.F32 R27, -RZ, R27.H0_H0 ;  /* 0x2000001bff1b9230 */ /* 0x008fe40000004100 */
[----:B------:R-:W-:Y:S01]  /*0870*/  @!P0 F2FP.F16.F32.PACK_AB R24, RZ, R2 ;  /* 0x00000002ff18823e */ /* 0x000fe200000000ff */
[----:B-1----:R-:W-:Y:S01]  /*0880*/  @!P0 IMAD.WIDE.U32 R12, R21, 0x2, R12 ;  /* 0x00000002150c8825 */ /* 0x002fe200078e000c */
[----:B------:R-:W0:Y:S01]  /*0890*/  @!P1 FRND.TRUNC R14, R27 ;  /* 0x0000001b000e9307 */ /* 0x000e22000020d000 */
[----:B------:R-:W-:-:S03]  /*08a0*/  @!P0 MOV R26, R0 ;  /* 0x00000000001a8202 */ /* 0x000fc60000000f00 */
[----:B------:R1:W-:Y:S01]  /*08b0*/  @!P0 STG.E.U16 desc[UR4][R12.64], R24 ;  /* 0x000000180c008986 */ /* 0x0003e2000c101504 */
[----:B------:R-:W-:Y:S01]  /*08c0*/  ISETP.GE.AND P0, PT, R26, R5, PT ;  /* 0x000000051a00720c */ /* 0x000fe20003f06270 */
[----:B------:R-:W-:-:S04]  /*08d0*/  @!P2 HADD2.F32 R17, -RZ, R4.H0_H0 ;  /* 0x20000004ff11a230 */ /* 0x000fc80000004100 */
[----:B------:R-:W2:Y:S01]  /*08e0*/  @!P2 FRND.TRUNC R4, R17 ;  /* 0x000000110004a307 */ /* 0x000ea2000020d000 */
[----:B------:R-:W-:Y:S02]  /*08f0*/  @!P3 HADD2.F32 R23, -RZ, R23.H0_H0 ;  /* 0x20000017ff17b230 */ /* 0x000fe40000004100 */
[----:B----4-:R-:W-:Y:S02]  /*0900*/  @!P4 HADD2.F32 R25, -RZ, R25.H0_H0 ;  /* 0x20000019ff19c230 */ /* 0x010fe40000004100 */
[----:B------:R-:W-:-:S03]  /*0910*/  @!P5 HADD2.F32 R18, -RZ, R18.H0_H0 ;  /* 0x20000012ff12d230 */ /* 0x000fc60000004100 */
[----:B------:R-:W3:Y:S08]  /*0920*/  @!P3 FRND.TRUNC R16, R23 ;  /* 0x000000170010b307 */ /* 0x000ef0000020d000 */
[----:B------:R-:W4:Y:S01]  /*0930*/  @!P4 FRND.TRUNC R20, R25 ;  /* 0x000000190014c307 */ /* 0x000f22000020d000 */
[----:B------:R-:W-:-:S07]  /*0940*/  @!P6 HADD2.F32 R19, -RZ, R19.H0_H0 ;  /* 0x20000013ff13e230 */ /* 0x000fce0000004100 */
[----:B------:R-:W5:Y:S08]  /*0950*/  @!P5 FRND.TRUNC R15, R18 ;  /* 0x00000012000fd307 */ /* 0x000f70000020d000 */
[----:B------:R-:W1:Y:S01]  /*0960*/  @!P6 FRND.TRUNC R2, R19 ;  /* 0x000000130002e307 */ /* 0x000e62000020d000 */
[----:B0-----:R-:W-:Y:S01]  /*0970*/  @!P1 FADD.FTZ R14, R27, -R14 ;  /* 0x8000000e1b0e9221 */ /* 0x001fe20000010000 */
[----:B--2---:R-:W-:Y:S01]  /*0980*/  @!P2 FADD.FTZ R4, R17, -R4 ;  /* 0x800000041104a221 */ /* 0x004fe20000010000 */
[----:B---3--:R-:W-:Y:S01]  /*0990*/  @!P3 FADD.FTZ R16, R23, -R16 ;  /* 0x800000101710b221 */ /* 0x008fe20000010000 */
[----:B----4-:R-:W-:Y:S01]  /*09a0*/  @!P4 FADD.FTZ R20, R25, -R20 ;  /* 0x800000141914c221 */ /* 0x010fe20000010000 */
[----:B-----5:R-:W-:Y:S01]  /*09b0*/  @!P5 FADD.FTZ R15, R18, -R15 ;  /* 0x8000000f120fd221 */ /* 0x020fe20000010000 */
[----:B------:R-:W-:-:S02]  /*09c0*/  @!P1 F2FP.F16.F32.PACK_AB R7, RZ, R14 ;  /* 0x0000000eff07923e */ /* 0x000fc400000000ff */
[----:B------:R-:W-:Y:S01]  /*09d0*/  @!P2 F2FP.F16.F32.PACK_AB R8, RZ, R4 ;  /* 0x00000004ff08a23e */ /* 0x000fe200000000ff */
[----:B-1----:R-:W-:Y:S01]  /*09e0*/  @!P6 FADD.FTZ R2, R19, -R2 ;  /* 0x800000021302e221 */ /* 0x002fe20000010000 */
[----:B------:R-:W-:Y:S02]  /*09f0*/  @!P3 F2FP.F16.F32.PACK_AB R9, RZ, R16 ;  /* 0x00000010ff09b23e */ /* 0x000fe400000000ff */
[----:B------:R-:W-:Y:S02]  /*0a00*/  @!P4 F2FP.F16.F32.PACK_AB R10, RZ, R20 ;  /* 0x00000014ff0ac23e */ /* 0x000fe400000000ff */
[----:B------:R-:W-:Y:S02]  /*0a10*/  @!P5 F2FP.F16.F32.PACK_AB R11, RZ, R15 ;  /* 0x0000000fff0bd23e */ /* 0x000fe400000000ff */
[----:B------:R-:W-:Y:S01]  /*0a20*/  @!P6 F2FP.F16.F32.PACK_AB R22, RZ, R2 ;  /* 0x00000002ff16e23e */ /* 0x000fe200000000ff */
[----:B------:R-:W-:Y:S06]  /*0a30*/  @P0 BRA `(.L_x_16030) ;  /* 0x0000000000300947 */ /* 0x000fec0003800000 */
        /* <DEDUP_REMOVED lines=12> */
.L_x_16030:
[----:B------:R-:W-:-:S13]  /*0b00*/  ISETP.GE.AND P0, PT, R26, R5, PT ;  /* 0x000000051a00720c */ /* 0x000fda0003f06270 */
[----:B------:R-:W-:Y:S05]  /*0b10*/  @P0 BRA `(.L_x_16032) ;  /* 0x0000000000300947 */ /* 0x000fea0003800000 */
[----:B0-----:R-:W0:Y:S01]  /*0b20*/  LDC.64 R6, c[0x0][0x218] ;  /* 0x00008600ff067b82 */ /* 0x001e220000000a00 */
[----:B------:R-:W-:Y:S01]  /*0b30*/  IMAD.IADD R13, R3, 0x1, R26 ;  /* 0x00000001030d7824 */ /* 0x000fe200078e021a */
[----:B------:R-:W-:-:S03]  /*0b40*/  IADD3 R26, R26, 0x80, RZ ;  /* 0x000000801a1a7810 */ /* 0x000fc60007ffe0ff */
[----:B0-----:R-:W-:-:S05]  /*0b50*/  IMAD.WIDE.U32 R6, R13, 0x2, R6 ;  /* 0x000000020d067825 */ /* 0x001fca00078e0006 */
[----:B------:R1:W-:Y:S02]  /*0b60*/  STG.E.U16 desc[UR4][R6.64], R8 ;  /* 0x0000000806007986 */ /* 0x0003e4000c101504 */
.L_x_16031:
[----:B------:R-:W-:-:S13]  /*0b70*/  ISETP.GE.AND P0, PT, R26, R5, PT ;  /* 0x000000051a00720c */ /* 0x000fda0003f06270 */
[----:B------:R-:W-:Y:S05]  /*0b80*/  @P0 BRA `(.L_x_16033) ;  /* 0x0000000000340947 */ /* 0x000fea0003800000 */
[----:B01----:R-:W0:Y:S01]  /*0b90*/  LDC.64 R6, c[0x0][0x218] ;  /* 0x00008600ff067b82 */ /* 0x003e220000000a00 */
[----:B------:R-:W-:Y:S01]  /*0ba0*/  IADD3 R13, R3, R26, RZ ;  /* 0x0000001a030d7210 */ /* 0x000fe20007ffe0ff */
[----:B------:R-:W-:-:S04]  /*0bb0*/  VIADD R26, R26, 0x80 ;  /* 0x000000801a1a7836 */ /* 0x000fc80000000000 */
[----:B0-----:R-:W-:-:S05]  /*0bc0*/  IMAD.WIDE.U32 R6, R13, 0x2, R6 ;  /* 0x000000020d067825 */ /* 0x001fca00078e0006 */
[----:B------:R1:W-:Y:S02]  /*0bd0*/  STG.E.U16 desc[UR4][R6.64], R9 ;  /* 0x0000000906007986 */ /* 0x0003e4000c101504 */
.L_x_16032:
        /* <DEDUP_REMOVED lines=8> */
.L_x_16033:
[----:B------:R-:W-:Y:S05]  /*0c60*/  BSYNC B1 ;  /* 0x0000000000017941 */ /* 0x000fea0003800000 */
.L_x_16029:
[----:B------:R-:W-:-:S13]  /*0c70*/  ISETP.GE.AND P0, PT, R26, R5, PT ;  /* 0x000000051a00720c */ /* 0x000fda0003f06270 */
[----:B012---:R-:W0:Y:S01]  /*0c80*/  @!P0 LDC.64 R6, c[0x0][0x218] ;  /* 0x00008600ff068b82 */ /* 0x007e220000000a00 */
[----:B------:R-:W-:Y:S01]  /*0c90*/  @!P0 IMAD.IADD R9, R3, 0x1, R26 ;  /* 0x0000000103098824 */ /* 0x000fe200078e021a */
[----:B------:R-:W-:-:S03]  /*0ca0*/  @!P0 IADD3 R26, R26, 0x80, RZ ;  /* 0x000000801a1a8810 */ /* 0x000fc60007ffe0ff */
[----:B0-----:R-:W-:-:S05]  /*0cb0*/  @!P0 IMAD.WIDE.U32 R6, R9, 0x2, R6 ;  /* 0x0000000209068825 */ /* 0x001fca00078e0006 */
[----:B------:R2:W-:Y:S02]  /*0cc0*/  @!P0 STG.E.U16 desc[UR4][R6.64], R11 ;  /* 0x0000000b06008986 */ /* 0x0005e4000c101504 */
.L_x_16034:
[----:B------:R-:W-:Y:S05]  /*0cd0*/  BSYNC B0 ;  /* 0x0000000000007941 */ /* 0x000fea0003800000 */
.L_x_16028:
        /* <DEDUP_REMOVED lines=8> */
.L_x_16035:
        /* <DEDUP_REMOVED lines=10> */
.L_x_19719:


//--------------------- .text._ZN2at6native29vectorized_elementwise_kernelILi4EZZZNS0_16frac_kernel_cudaERNS_18TensorIteratorBaseEENKUlvE_clEvENKUlvE1_clEvEUlN3c104HalfEE_St5arrayIPcLm2EEEEviT0_T1_ --------------------------
	.section	.text._ZN2at6native29vectorized_elementwise_kernelILi4EZZZNS0_16frac_kernel_cudaERNS_18TensorIteratorBaseEENKUlvE_clEvENKUlvE1_clEvEUlN3c104HalfEE_St5arrayIPcLm2EEEEviT0_T1_,"ax",@progbits
	.align	128
        .global         _ZN2at6native29vectorized_elementwise_kernelILi4EZZZNS0_16frac_kernel_cudaERNS_18TensorIteratorBaseEENKUlvE_clEvENKUlvE1_clEvEUlN3c104HalfEE_St5arrayIPcLm2EEEEviT0_T1_
        .type           _ZN2at6native29vectorized_elementwise_kernelILi4EZZZNS0_16frac_kernel_cudaERNS_18TensorIteratorBaseEENKUlvE_clEvENKUlvE1_clEvEUlN3c104HalfEE_St5arrayIPcLm2EEEEviT0_T1_,@function
        .size           _ZN2at6native29vectorized_elementwise_kernelILi4EZZZNS0_16frac_kernel_cudaERNS_18TensorIteratorBaseEENKUlvE_clEvENKUlvE1_clEvEUlN3c104HalfEE_St5arrayIPcLm2EEEEviT0_T1_,(.L_x_19720 - _ZN2at6native29vectorized_elementwise_kernelILi4EZZZNS0_16frac_kernel_cudaERNS_18TensorIteratorBaseEENKUlvE_clEvENKUlvE1_clEvEUlN3c104HalfEE_St5arrayIPcLm2EEEEviT0_T1_)
        .other          _ZN2at6native29vectorized_elementwise_kernelILi4EZZZNS0_16frac_kernel_cudaERNS_18TensorIteratorBaseEENKUlvE_clEvENKUlvE1_clEvEUlN3c104HalfEE_St5arrayIPcLm2EEEEviT0_T1_,@"STO_CUDA_ENTRY STV_DEFAULT"
_ZN2at6native29vectorized_elementwise_kernelILi4EZZZNS0_16frac_kernel_cudaERNS_18TensorIteratorBaseEENKUlvE_clEvENKUlvE1_clEvEUlN3c104HalfEE_St5arrayIPcLm2EEEEviT0_T1_:
.text._ZN2at6native29vectorized_elementwise_kernelILi4EZZZNS0_16frac_kernel_cudaERNS_18TensorIteratorBaseEENKUlvE_clEvENKUlvE1_clEvEUlN3c104HalfEE_St5arrayIPcLm2EEEEviT0_T1_:
        /* <DEDUP_REMOVED lines=17> */
[--C-:B--2---:R-:W-:Y:S02]  /*0110*/  HADD2.F32 R2, -RZ, R14.reuse.H0_H0 ;  /* 0x2000000eff027230 */ /* 0x104fe40000004100 */
[----:B------:R-:W-:Y:S02]  /*0120*/  HADD2.F32 R8, -RZ, R14.H1_H1 ;  /* 0x3000000eff087230 */ /* 0x000fe40000004100 */
[----:B---3--:R-:W-:Y:S01]  /*0130*/  HADD2.F32 R14, -RZ, R6.H0_H0 ;  /* 0x20000006ff0e7230 */ /* 0x008fe20000004100 */
[----:B------:R-:W0:Y:S01]  /*0140*/  FRND.TRUNC R9, R2 ;  /* 0x0000000200097307 */ /* 0x000e22000020d000 */
[----:B------:R-:W-:Y:S02]  /*0150*/  HADD2.F32 R16, -RZ, R7.H0_H0 ;  /* 0x20000007ff107230 */ /* 0x000fe40000004100 */
[--C-:B------:R-:W-:Y:S02]  /*0160*/  HADD2.F32 R10, -RZ, R15.reuse.H0_H0 ;  /* 0x2000000fff0a7230 */ /* 0x100fe40000004100 */
[----:B------:R-:W-:-:S02]  /*0170*/  HADD2.F32 R12, -RZ, R15.H1_H1 ;  /* 0x3000000fff0c7230 */ /* 0x000fc40000004100 */
[----:B------:R-:W-:Y:S01]  /*0180*/  HADD2.F32 R6, -RZ, R6.H1_H1 ;  /* 0x30000006ff067230 */ /* 0x000fe20000004100 */
        /* <DEDUP_REMOVED lines=9> */
[----:B-1----:R-:W-:-:S07]  /*0220*/  FADD.FTZ R12, R12, -R15 ;  /* 0x8000000f0c0c7221 */ /* 0x002fce0000010000 */
[----:B------:R-:W1:Y:S01]  /*0230*/  FRND.TRUNC R19, R6 ;  /* 0x0000000600137307 */ /* 0x000e62000020d000 */
[----:B------:R-:W-:Y:S01]  /*0240*/  F2FP.F16.F32.PACK_AB R3, R12, R13 ;  /* 0x0000000d0c03723e */ /* 0x000fe200000000ff */
[----:B0-----:R-:W-:-:S06]  /*0250*/  FADD.FTZ R17, R14, -R17 ;  /* 0x800000110e117221 */ /* 0x001fcc0000010000 */
[----:B------:R-:W0:Y:S01]  /*0260*/  FRND.TRUNC R21, R16 ;  /* 0x0000001000157307 */ /* 0x000e22000020d000 */
[----:B------:R-:W-:Y:S01]  /*0270*/  STG.E.64 desc[UR4][R4.64], R2 ;  /* 0x0000000204007986 */ /* 0x000fe2000c101b04 */
[----:B-1----:R-:W-:-:S06]  /*0280*/  FADD.FTZ R6, R6, -R19 ;  /* 0x8000001306067221 */ /* 0x002fcc0000010000 */
[----:B------:R-:W1:Y:S01]  /*0290*/  FRND.TRUNC R18, R7 ;  /* 0x0000000700127307 */ /* 0x000e62000020d000 */
[----:B------:R-:W-:Y:S01]  /*02a0*/  F2FP.F16.F32.PACK_AB R6, R6, R17 ;  /* 0x000000110606723e */ /* 0x000fe200000000ff */
[----:B0-----:R-:W-:Y:S01]  /*02b0*/  FADD.FTZ R21, R16, -R21 ;  /* 0x8000001510157221 */ /* 0x001fe20000010000 */
[----:B-1----:R-:W-:-:S05]  /*02c0*/  FADD.FTZ R18, R7, -R18 ;  /* 0x8000001207127221 */ /* 0x002fca0000010000 */
[----:B------:R-:W-:-:S05]  /*02d0*/  F2FP.F16.F32.PACK_AB R7, R18, R21 ;  /* 0x000000151207723e */ /* 0x000fca00000000ff */
[----:B------:R-:W-:Y:S01]  /*02e0*/  STG.E.64 desc[UR4][R4.64+0x400], R6 ;  /* 0x0004000604007986 */ /* 0x000fe2000c101b04 */
[----:B------:R-:W-:Y:S05]  /*02f0*/  EXIT ;  /* 0x000000000000794d */ /* 0x000fea0003800000 */
.L_x_16036:
        /* <DEDUP_REMOVED lines=124> */
.L_x_16039:
[----:B------:R-:W-:-:S13]  /*0ac0*/  ISETP.GE.AND P0, PT, R26, R5, PT ;  /* 0x000000051a00720c */ /* 0x000fda0003f06270 */
[----:B------:R-:W-:Y:S05]  /*0ad0*/  @P0 BRA `(.L_x_16041) ;  /* 0x0000000000300947 */ /* 0x000fea0003800000 */
[----:B0-----:R-:W0:Y:S01]  /*0ae0*/  LDC.64 R6, c[0x0][0x218] ;  /* 0x00008600ff067b82 */ /* 0x001e220000000a00 */
[----:B------:R-:W-:Y:S01]  /*0af0*/  IMAD.IADD R13, R3, 0x1, R26 ;  /* 0x00000001030d7824 */ /* 0x000fe200078e021a */
[----:B------:R-:W-:-:S03]  /*0b00*/  IADD3 R26, R26, 0x80, RZ ;  /* 0x000000801a1a7810 */ /* 0x000fc60007ffe0ff */
[----:B0-----:R-:W-:-:S05]  /*0b10*/  IMAD.WIDE.U32 R6, R13, 0x2, R6 ;  /* 0x000000020d067825 */ /* 0x001fca00078e0006 */
[----:B------:R1:W-:Y:S02]  /*0b20*/  STG.E.U16 desc[UR4][R6.64], R8 ;  /* 0x0000000806007986 */ /* 0x0003e4000c101504 */
.L_x_16040:
[----:B------:R-:W-:-:S13]  /*0b30*/  ISETP.GE.AND P0, PT, R26, R5, PT ;  /* 0x000000051a00720c */ /* 0x000fda0003f06270 */
[----:B------:R-:W-:Y:S05]  /*0b40*/  @P0 BRA `(.L_x_16042) ;  /* 0x0000000000340947 */ /* 0x000fea0003800000 */
[----:B01----:R-:W0:Y:S01]  /*0b50*/  LDC.64 R6, c[0x0][0x218] ;  /* 0x00008600ff067b82 */ /* 0x003e220000000a00 */
[----:B------:R-:W-:Y:S01]  /*0b60*/  IADD3 R13, R3, R26, RZ ;  /* 0x0000001a030d7210 */ /* 0x000fe20007ffe0ff */
[----:B------:R-:W-:-:S04]  /*0b70*/  VIADD R26, R26, 0x80 ;  /* 0x000000801a1a7836 */ /* 0x000fc80000000000 */
[----:B0-----:R-:W-:-:S05]  /*0b80*/  IMAD.WIDE.U32 R6, R13, 0x2, R6 ;  /* 0x000000020d067825 */ /* 0x001fca00078e0006 */
[----:B------:R1:W-:Y:S02]  /*0b90*/  STG.E.U16 desc[UR4][R6.64], R9 ;  /* 0x0000000906007986 */ /* 0x0003e4000c101504 */
.L_x_16041:
        /* <DEDUP_REMOVED lines=8> */
.L_x_16042:
[----:B------:R-:W-:Y:S05]  /*0c20*/  BSYNC B1 ;  /* 0x0000000000017941 */ /* 0x000fea0003800000 */
.L_x_16038:
[----:B------:R-:W-:-:S13]  /*0c30*/  ISETP.GE.AND P0, PT, R26, R5, PT ;  /* 0x000000051a00720c */ /* 0x000fda0003f06270 */
[----:B012---:R-:W0:Y:S01]  /*0c40*/  @!P0 LDC.64 R6, c[0x0][0x218] ;  /* 0x00008600ff068b82 */ /* 0x007e220000000a00 */
[----:B------:R-:W-:Y:S01]  /*0c50*/  @!P0 IMAD.IADD R9, R3, 0x1, R26 ;  /* 0x0000000103098824 */ /* 0x000fe200078e021a */
[----:B------:R-:W-:-:S03]  /*0c60*/  @!P0 IADD3 R26, R26, 0x80, RZ ;  /* 0x000000801a1a8810 */ /* 0x000fc60007ffe0ff */
[----:B0-----:R-:W-:-:S05]  /*0c70*/  @!P0 IMAD.WIDE.U32 R6, R9, 0x2, R6 ;  /* 0x0000000209068825 */ /* 0x001fca00078e0006 */
[----:B------:R2:W-:Y:S02]  /*0c80*/  @!P0 STG.E.U16 desc[UR4][R6.64], R11 ;  /* 0x0000000b06008986 */ /* 0x0005e4000c101504 */
.L_x_16043:
[----:B------:R-:W-:Y:S05]  /*0c90*/  BSYNC B0 ;  /* 0x0000000000007941 */ /* 0x000fea0003800000 */
.L_x_16037:
        /* <DEDUP_REMOVED lines=8> */
.L_x_16044:
        /* <DEDUP_REMOVED lines=14> */
.L_x_19720:


//--------------------- .text._ZN2at6native29vectorized_elementwise_kernelILi8EZZZNS0_16frac_kernel_cudaERNS_18TensorIteratorBaseEENKUlvE_clEvENKUlvE1_clEvEUlN3c104HalfEE_St5arrayIPcLm2EEEEviT0_T1_ --------------------------
	.section	.text._ZN2at6native29vectorized_elementwise_kernelILi8EZZZNS0_16frac_kernel_cudaERNS_18TensorIteratorBaseEENKUlvE_clEvENKUlvE1_clEvEUlN3c104HalfEE_St5arrayIPcLm2EEEEviT0_T1_,"ax",@progbits
	.align	128
        .global         _ZN2at6native29vectorized_elementwise_kernelILi8EZZZNS0_16frac_kernel_cudaERNS_18TensorIteratorBaseEENKUlvE_clEvENKUlvE1_clEvEUlN3c104HalfEE_St5arrayIPcLm2EEEEviT0_T1_
        .type           _ZN2at6native29vectorized_elementwise_kernelILi8EZZZNS0_16frac_kernel_cudaERNS_18TensorIteratorBaseEENKUlvE_clEvENKUlvE1_clEvEUlN3c104HalfEE_St5arrayIPcLm2EEEEviT0_T1_,@function
        .size           _ZN2at6native29vectorized_elementwise_kernelILi8EZZZNS0_16frac_kernel_cudaERNS_18TensorIteratorBaseEENKUlvE_clEvENKUlvE1_clEvEUlN3c104HalfEE_St5arrayIPcLm2EEEEviT0_T1_,(.L_x_19721 - _ZN2at6native29vectorized_elementwise_kernelILi8EZZZNS0_16frac_kernel_cudaERNS_18TensorIteratorBaseEENKUlvE_clEvENKUlvE1_clEvEUlN3c104HalfEE_St5arrayIPcLm2EEEEviT0_T1_)
        .other          _ZN2at6native29vectorized_elementwise_kernelILi8EZZZNS0_16frac_kernel_cudaERNS_18TensorIteratorBaseEENKUlvE_clEvENKUlvE1_clEvEUlN3c104HalfEE_St5arrayIPcLm2EEEEviT0_T1_,@"STO_CUDA_ENTRY STV_DEFAULT"
_ZN2at6native29vectorized_elementwise_kernelILi8EZZZNS0_16frac_kernel_cudaERNS_18TensorIteratorBaseEENKUlvE_clEvENKUlvE1_clEvEUlN3c104HalfEE_St5arrayIPcLm2EEEEviT0_T1_:
.text._ZN2at6native29vectorized_elementwise_kernelILi8EZZZNS0_16frac_kernel_cudaERNS_18TensorIteratorBaseEENKUlvE_clEvENKUlvE1_clEvEUlN3c104HalfEE_St5arrayIPcLm2EEEEviT0_T1_:
        /* <DEDUP_REMOVED lines=16> */
[----:B------:R-:W0:Y:S01]  /*0100*/  FRND.TRUNC R9, R2 ;  /* 0x0000000200097307 */ /* 0x000e22000020d000 */
[----:B------:R-:W-:Y:S02]  /*0110*/  HADD2.F32 R12, -RZ, R5.H1_H1 ;  /* 0x30000005ff0c7230 */ /* 0x000fe40000004100 */
[----:B------:R-:W1:Y:S01]  /*0120*/  LDC.64 R4, c[0x0][0x218] ;  /* 0x00008600ff047b82 */ /* 0x000e620000000a00 */
[----:B------:R-:W-:-:S02]  /*0130*/  HADD2.F32 R14, -RZ, R6.H0_H0 ;  /* 0x20000006ff0e7230 */ /* 0x000fc40000004100 */
[----:B------:R-:W-:Y:S02]  /*0140*/  HADD2.F32 R16, -RZ, R6.H1_H1 ;  /* 0x30000006ff107230 */ /* 0x000fe40000004100 */
[--C-:B------:R-:W-:Y:S01]  /*0150*/  HADD2.F32 R18, -RZ, R7.reuse.H0_H0 ;  /* 0x20000007ff127230 */ /* 0x100fe20000004100 */
[----:B------:R-:W2:Y:S01]  /*0160*/  FRND.TRUNC R13, R10 ;  /* 0x0000000a000d7307 */ /* 0x000ea2000020d000 */
[----:B------:R-:W-:Y:S02]  /*0170*/  HADD2.F32 R20, -RZ, R7.H1_H1 ;  /* 0x30000007ff147230 */ /* 0x000fe40000004100 */
[----:B0-----:R-:W-:-:S05]  /*0180*/  FADD.FTZ R2, R2, -R9 ;  /* 0x8000000902027221 */ /* 0x001fca0000010000 */
[----:B------:R-:W0:Y:S01]  /*0190*/  FRND.TRUNC R11, R8 ;  /* 0x00000008000b7307 */ /* 0x000e22000020d000 */
[----:B--2---:R-:W-:-:S07]  /*01a0*/  FADD.FTZ R13, R10, -R13 ;  /* 0x8000000d0a0d7221 */ /* 0x004fce0000010000 */
[----:B------:R-:W2:Y:S01]  /*01b0*/  FRND.TRUNC R15, R12 ;  /* 0x0000000c000f7307 */ /* 0x000ea2000020d000 */
[----:B-1----:R-:W-:-:S04]  /*01c0*/  IMAD.WIDE.U32 R4, R3, 0x2, R4 ;  /* 0x0000000203047825 */ /* 0x002fc800078e0004 */
[----:B0-----:R-:W-:-:S03]  /*01d0*/  FADD.FTZ R11, R8, -R11 ;  /* 0x8000000b080b7221 */ /* 0x001fc60000010000 */
[----:B------:R-:W0:Y:S01]  /*01e0*/  FRND.TRUNC R17, R14 ;  /* 0x0000000e00117307 */ /* 0x000e22000020d000 */
[----:B------:R-:W-:Y:S01]  /*01f0*/  IMAD.WIDE R8, R0, 0x10, R4 ;  /* 0x0000001000087825 */ /* 0x000fe200078e0204 */
[----:B------:R-:W-:-:S03]  /*0200*/  F2FP.F16.F32.PACK_AB R4, R11, R2 ;  /* 0x000000020b04723e */ /* 0x000fc600000000ff */
[----:B--2---:R-:W-:-:S03]  /*0210*/  FADD.FTZ R12, R12, -R15 ;  /* 0x8000000f0c0c7221 */ /* 0x004fc60000010000 */
[----:B------:R-:W1:Y:S02]  /*0220*/  FRND.TRUNC R19, R16 ;  /* 0x0000001000137307 */ /* 0x000e64000020d000 */
[----:B------:R-:W-:Y:S01]  /*0230*/  F2FP.F16.F32.PACK_AB R5, R12, R13 ;  /* 0x0000000d0c05723e */ /* 0x000fe200000000ff */
[----:B0-----:R-:W-:-:S05]  /*0240*/  FADD.FTZ R6, R14, -R17 ;  /* 0x800000110e067221 */ /* 0x001fca0000010000 */
[----:B------:R-:W0:Y:S01]  /*0250*/  FRND.TRUNC R21, R18 ;  /* 0x0000001200157307 */ /* 0x000e22000020d000 */
[----:B-1----:R-:W-:-:S07]  /*0260*/  FADD.FTZ R19, R16, -R19 ;  /* 0x8000001310137221 */ /* 0x002fce0000010000 */
[----:B------:R-:W1:Y:S01]  /*0270*/  FRND.TRUNC R23, R20 ;  /* 0x0000001400177307 */ /* 0x000e62000020d000 */
[----:B------:R-:W-:Y:S01]  /*0280*/  F2FP.F16.F32.PACK_AB R6, R19, R6 ;  /* 0x000000061306723e */ /* 0x000fe200000000ff */
[----:B0-----:R-:W-:Y:S01]  /*0290*/  FADD.FTZ R7, R18, -R21 ;  /* 0x8000001512077221 */ /* 0x001fe20000010000 */
[----:B-1----:R-:W-:-:S05]  /*02a0*/  FADD.FTZ R10, R20, -R23 ;  /* 0x80000017140a7221 */ /* 0x002fca0000010000 */
[----:B------:R-:W-:-:S05]  /*02b0*/  F2FP.F16.F32.PACK_AB R7, R10, R7 ;  /* 0x000000070a07723e */ /* 0x000fca00000000ff */
[----:B------:R-:W-:Y:S01]  /*02c0*/  STG.E.128 desc[UR4][R8.64], R4 ;  /* 0x0000000408007986 */ /* 0x000fe2000c101d04 */
[----:B------:R-:W-:Y:S05]  /*02d0*/  EXIT ;  /* 0x000000000000794d */ /* 0x000fea0003800000 */
.L_x_16045:
        /* <DEDUP_REMOVED lines=124> */
.L_x_16048:
[----:B------:R-:W-:-:S13]  /*0aa0*/  ISETP.GE.AND P0, PT, R26, R5, PT ;  /* 0x000000051a00720c */ /* 0x000fda0003f06270 */
[----:B------:R-:W-:Y:S05]  /*0ab0*/  @P0 BRA `(.L_x_16050) ;  /* 0x0000000000300947 */ /* 0x000fea0003800000 */
[----:B0-----:R-:W0:Y:S01]  /*0ac0*/  LDC.64 R6, c[0x0][0x218] ;  /* 0x00008600ff067b82 */ /* 0x001e220000000a00 */
[----:B------:R-:W-:Y:S01]  /*0ad0*/  IMAD.IADD R13, R3, 0x1, R26 ;  /* 0x00000001030d7824 */ /* 0x000fe200078e021a */
[----:B------:R-:W-:-:S03]  /*0ae0*/  IADD3 R26, R26, 0x80, RZ ;  /* 0x000000801a1a7810 */ /* 0x000fc60007ffe0ff */
[----:B0-----:R-:W-:-:S05]  /*0af0*/  IMAD.WIDE.U32 R6, R13, 0x2, R6 ;  /* 0x000000020d067825 */ /* 0x001fca00078e0006 */
[----:B------:R1:W-:Y:S02]  /*0b00*/  STG.E.U16 desc[UR4][R6.64], R8 ;  /* 0x0000000806007986 */ /* 0x0003e4000c101504 */
.L_x_16049:
[----:B------:R-:W-:-:S13]  /*0b10*/  ISETP.GE.AND P0, PT, R26, R5, PT ;  /* 0x000000051a00720c */ /* 0x000fda0003f06270 */
[----:B------:R-:W-:Y:S05]  /*0b20*/  @P0 BRA `(.L_x_16051) ;  /* 0x0000000000340947 */ /* 0x000fea0003800000 */
[----:B01----:R-:W0:Y:S01]  /*0b30*/  LDC.64 R6, c[0x0][0x218] ;  /* 0x00008600ff067b82 */ /* 0x003e220000000a00 */
[----:B------:R-:W-:Y:S01]  /*0b40*/  IADD3 R13, R3, R26, RZ ;  /* 0x0000001a030d7210 */ /* 0x000fe20007ffe0ff */
[----:B------:R-:W-:-:S04]  /*0b50*/  VIADD R26, R26, 0x80 ;  /* 0x000000801a1a7836 */ /* 0x000fc80000000000 */
[----:B0-----:R-:W-:-:S05]  /*0b60*/  IMAD.WIDE.U32 R6, R13, 0x2, R6 ;  /* 0x000000020d067825 */ /* 0x001fca00078e0006 */
[----:B------:R1:W-:Y:S02]  /*0b70*/  STG.E.U16 desc[UR4][R6.64], R9 ;  /* 0x0000000906007986 */ /* 0x0003e4000c101504 */
.L_x_16050:
        /* <DEDUP_REMOVED lines=8> */
.L_x_16051:
[----:B------:R-:W-:Y:S05]  /*0c00*/  BSYNC B1 ;  /* 0x0000000000017941 */ /* 0x000fea0003800000 */
.L_x_16047:
[----:B------:R-:W-:-:S13]  /*0c10*/  ISETP.GE.AND P0, PT, R26, R5, PT ;  /* 0x000000051a00720c */ /* 0x000fda0003f06270 */
[----:B012---:R-:W0:Y:S01]  /*0c20*/  @!P0 LDC.64 R6, c[0x0][0x218] ;  /* 0x00008600ff068b82 */ /* 0x007e220000000a00 */
[----:B------:R-:W-:Y:S01]  /*0c30*/  @!P0 IMAD.IADD R9, R3, 0x1, R26 ;  /* 0x0000000103098824 */ /* 0x000fe200078e021a */
[----:B------:R-:W-:-:S03]  /*0c40*/  @!P0 IADD3 R26, R26, 0x80, RZ ;  /* 0x000000801a1a8810 */ /* 0x000fc60007ffe0ff */
[----:B0-----:R-:W-:-:S05]  /*0c50*/  @!P0 IMAD.WIDE.U32 R6, R9, 0x2, R6 ;  /* 0x0000000209068825 */ /* 0x001fca00078e0006 */
[----:B------:R2:W-:Y:S02]  /*0c60*/  @!P0 STG.E.U16 desc[UR4][R6.64], R11 ;  /* 0x0000000b06008986 */ /* 0x0005e4000c101504 */
.L_x_16052:
[----:B------:R-:W-:Y:S05]  /*0c70*/  BSYNC B0 ;  /* 0x0000000000007941 */ /* 0x000fea0003800000 */
.L_x_16046:
        /* <DEDUP_REMOVED lines=8> */
.L_x_16053:
        /* <DEDUP_REMOVED lines=16> */
.L_x_19721:


//--------------------- .text._ZN2at6native18elementwise_kernelILi128ELi4EZNS0_15gpu_kernel_implIZZZNS0_16frac_kernel_cudaERNS_18TensorIteratorBaseEENKUlvE_clEvENKUlvE0_clEvEUlfE_EEvS4_RKT_EUliE_EEviT1_ --------------------------
	.section	.text._ZN2at6native18elementwise_kernelILi128ELi4EZNS0_15gpu_kernel_implIZZZNS0_16frac_kernel_cudaERNS_18TensorIteratorBaseEENKUlvE_clEvENKUlvE0_clEvEUlfE_EEvS4_RKT_EUliE_EEviT1_,"ax",@progbits
	.align	128
        .global         _ZN2at6native18elementwise_kernelILi128ELi4EZNS0_15gpu_kernel_implIZZZNS0_16frac_kernel_cudaERNS_18TensorIteratorBaseEENKUlvE_clEvENKUlvE0_clEvEUlfE_EEvS4_RKT_EUliE_EEviT1_
        .type           _ZN2at6native18elementwise_kernelILi128ELi4EZNS0_15gpu_kernel_implIZZZNS0_16frac_kernel_cudaERNS_18TensorIteratorBaseEENKUlvE_clEvENKUlvE0_clEvEUlfE_EEvS4_RKT_EUliE_EEviT1_,@function
        .size           _ZN2at6native18elementwise_kernelILi128ELi4EZNS0_15gpu_kernel_implIZZZNS0_16frac_kernel_cudaERNS_18TensorIteratorBaseEENKUlvE_clEvENKUlvE0_clEvEUlfE_EEvS4_RKT_EUliE_EEviT1_,(.L_x_19722 - _ZN2at6native18elementwise_kernelILi128ELi4EZNS0_15gpu_kernel_implIZZZNS0_16frac_kernel_cudaERNS_18TensorIteratorBaseEENKUlvE_clEvENKUlvE0_clEvEUlfE_EEvS4_RKT_EUliE_EEviT1_)
        .other          _ZN2at6native18elementwise_kernelILi128ELi4EZNS0_15gpu_kernel_implIZZZNS0_16frac_kernel_cudaERNS_18TensorIteratorBaseEENKUlvE_clEvENKUlvE0_clEvEUlfE_EEvS4_RKT_EUliE_EEviT1_,@"STO_CUDA_ENTRY STV_DEFAULT"
_ZN2at6native18elementwise_kernelILi128ELi4EZNS0_15gpu_kernel_implIZZZNS0_16frac_kernel_cudaERNS_18TensorIteratorBaseEENKUlvE_clEvENKUlvE0_clEvEUlfE_EEvS4_RKT_EUliE_EEviT1_:
.text._ZN2at6native18elementwise_kernelILi128ELi4EZNS0_15gpu_kernel_implIZZZNS0_16frac_kernel_cudaERNS_18TensorIteratorBaseEENKUlvE_clEvENKUlvE0_clEvEUlfE_EEvS4_RKT_EUliE_EEviT1_:
        /* <DEDUP_REMOVED lines=313> */
.L_x_16056:
        /* <DEDUP_REMOVED lines=22> */
.L_x_16061:
[----:B------:R-:W2:Y:S02]  /*14f0*/  LDG.E.U8 R0, desc[UR36][R2.64] ;  /* 0x0000002402007981 */ /* 0x000ea4000c1e1100 */
[----:B--2---:R-:W-:Y:S01]  /*1500*/  I2FP.F32.U32 R0, R0 ;  /* 0x0000000000007245 */ /* 0x004fe20000201000 */
[----:B------:R-:W-:Y:S06]  /*1510*/  BRA `(.L_x_16063) ;  /* 0x0000000c002c7947 */ /* 0x000fec0003800000 */
.L_x_16060:
        /* <DEDUP_REMOVED lines=9> */
.L_x_16065:
[----:B------:R-:W2:Y:S02]  /*15b0*/  LDG.E R0, desc[UR36][R2.64] ;  /* 0x0000002402007981 */ /* 0x000ea4000c1e1900 */
[----:B--2---:R-:W-:Y:S01]  /*15c0*/  I2FP.F32.S32 R0, R0 ;  /* 0x0000000000007245 */ /* 0x004fe20000201400 */
[----:B------:R-:W-:Y:S06]  /*15d0*/  BRA `(.L_x_16063) ;  /* 0x0000000800fc7947 */ /* 0x000fec0003800000 */
.L_x_16064:
[----:B------:R-:W2:Y:S02]  /*15e0*/  LDG.E.U16 R0, desc[UR36][R2.64] ;  /* 0x0000002402007981 */ /* 0x000ea4000c1e1500 */
[----:B--2---:R-:W0:Y:S01]  /*15f0*/  I2F.S16 R0, R0 ;  /* 0x0000000000007306 */ /* 0x004e220000101400 */
[----:B------:R-:W-:Y:S05]  /*1600*/  BRA `(.L_x_16063) ;  /* 0x0000000800f07947 */ /* 0x000fea0003800000 */
.L_x_16059:
        /* <DEDUP_REMOVED lines=8> */
.L_x_16067:
[----:B------:R-:W2:Y:S02]  /*1690*/  LDG.E.U16 R0, desc[UR36][R2.64] ;  /* 0x0000002402007981 */ /* 0x000ea4000c1e1500 */
[----:B--2---:R-:W-:Y:S01]  /*16a0*/  HADD2.F32 R0, -RZ, R0.H0_H0 ;  /* 0x20000000ff007230 */ /* 0x004fe20000004100 */
[----:B------:R-:W-:Y:S06]  /*16b0*/  BRA `(.L_x_16063) ;  /* 0x0000000800c47947 */ /* 0x000fec0003800000 */
.L_x_16066:
        /* <DEDUP_REMOVED lines=8> */
.L_x_16069:
[----:B------:R-:W2:Y:S02]  /*1740*/  LDG.E.U16 R0, desc[UR36][R2.64] ;  /* 0x0000002402007981 */ /* 0x000ea4000c1e1500 */
[----:B--2---:R-:W-:Y:S01]  /*1750*/  HADD2.F32 R0, -RZ, R0.H0_H0 ;  /* 0x20000000ff007230 */ /* 0x004fe20000004100 */
[----:B------:R-:W-:Y:S06]  /*1760*/  BRA `(.L_x_16063) ;  /* 0x0000000800987947 */ /* 0x000fec0003800000 */
.L_x_16068:
[----:B------:R-:W2:Y:S01]  /*1770*/  LDG.E.64 R2, desc[UR36][R2.64] ;  /* 0x0000002402027981 */ /* 0x000ea2000c1e1b00 */
[----:B------:R-:W-:Y:S01]  /*1780*/  UMOV UR4, 0xf0000000 ;  /* 0xf000000000047882 */ /* 0x000fe20000000000 */
[----:B------:R-:W-:Y:S01]  /*1790*/  UMOV UR5, 0x380fffff ;  /* 0x380fffff00057882 */ /* 0x000fe20000000000 */
[----:B--2---:R-:W0:Y:S01]  /*17a0*/  F2F.F32.F64 R0, R2 ;  /* 0x0000000200007310 */ /* 0x004e220000301000 */
[----:B------:R-:W-:-:S14]  /*17b0*/  DSETP.GEU.AND P0, PT, |R2|, UR4, PT ;  /* 0x0000000402007e2a */ /* 0x000fdc000bf0e200 */
[----:B0-----:R-:W-:Y:S01]  /*17c0*/  @!P0 FMUL R0, R0, 1.175494350822287508e-38 ;  /* 0x0080000000008820 */ /* 0x001fe20000400000 */
[----:B------:R-:W-:Y:S06]  /*17d0*/  BRA `(.L_x_16063) ;  /* 0x00000008007c7947 */ /* 0x000fec0003800000 */
.L_x_16058:
        /* <DEDUP_REMOVED lines=12> */
.L_x_16072:
[----:B------:R-:W2:Y:S01]  /*18a0*/  LDG.E.64 R2, desc[UR36][R2.64] ;  /* 0x0000002402027981 */ /* 0x000ea2000c1e1b00 */
[----:B------:R-:W-:Y:S01]  /*18b0*/  UMOV UR4, 0xf0000000 ;  /* 0xf000000000047882 */ /* 0x000fe20000000000 */
[----:B------:R-:W-:Y:S01]  /*18c0*/  UMOV UR5, 0x380fffff ;  /* 0x380fffff00057882 */ /* 0x000fe20000000000 */
[----:B--2---:R-:W0:Y:S01]  /*18d0*/  F2F.F32.F64 R0, R2 ;  /* 0x0000000200007310 */ /* 0x004e220000301000 */
[----:B------:R-:W-:-:S14]  /*18e0*/  DSETP.GEU.AND P0, PT, |R2|, UR4, PT ;  /* 0x0000000402007e2a */ /* 0x000fdc000bf0e200 */
[----:B0-----:R-:W-:Y:S01]  /*18f0*/  @!P0 FMUL R0, R0, 1.175494350822287508e-38 ;  /* 0x0080000000008820 */ /* 0x001fe20000400000 */
[----:B------:R-:W-:Y:S06]  /*1900*/  BRA `(.L_x_16063) ;  /* 0x0000000800307947 */ /* 0x000fec0003800000 */
.L_x_16071:
        /* <DEDUP_REMOVED lines=26> */
.L_x_16074:
        /* <DEDUP_REMOVED lines=13> */
.L_x_16073:
[----:B------:R-:W2:Y:S02]  /*1b80*/  LDG.E.U16 R0, desc[UR36][R2.64] ;  /* 0x0000002402007981 */ /* 0x000ea4000c1e1500 */
[----:B--2---:R-:W-:Y:S01]  /*1b90*/  IMAD.U32 R0, R0, 0x10000, RZ ;  /* 0x0001000000007824 */ /* 0x004fe200078e00ff */
[----:B------:R-:W-:Y:S06]  /*1ba0*/  BRA `(.L_x_16063) ;  /* 0x0000000400887947 */ /* 0x000fec0003800000 */
.L_x_16070:
        /* <DEDUP_REMOVED lines=11> */
.L_x_16077:
        /* <DEDUP_REMOVED lines=20> */
.L_x_16079:
[----:B------:R-:W-:Y:S05]  /*1da0*/  BSYNC B0 ;  /* 0x0000000000007941 */ /* 0x000fea0003800000 */
.L_x_16078:
[----:B------:R-:W-:Y:S01]  /*1db0*/  LEA R3, R0, 0x3b800000, 0x17 ;  /* 0x3b80000000037811 */ /* 0x000fe200078eb8ff */
[----:B------:R-:W-:-:S05]  /*1dc0*/  IMAD.SHL.U32 R0, R2, 0x100000, RZ ;  /* 0x0010000002007824 */ /* 0x000fca00078e00ff */
[----:B------:R-:W-:Y:S01]  /*1dd0*/  LOP3.LUT R0, R3, R0, R4, 0xfe, !PT ;  /* 0x0000000003007212 */ /* 0x000fe200078efe04 */
[----:B------:R-:W-:Y:S06]  /*1de0*/  BRA `(.L_x_16063) ;  /* 0x0000000000f87947 */ /* 0x000fec0003800000 */
.L_x_16076:
        /* <DEDUP_REMOVED lines=20> */
.L_x_16081:
[----:B------:R-:W-:Y:S05]  /*1f30*/  BSYNC B0 ;  /* 0x0000000000007941 */ /* 0x000fea0003800000 */
.L_x_16080:
[----:B------:R-:W-:Y:S01]  /*1f40*/  LEA R3, R0, 0x37800000, 0x17 ;  /* 0x3780000000037811 */ /* 0x000fe200078eb8ff */
[----:B------:R-:W-:-:S05]  /*1f50*/  IMAD.SHL.U32 R0, R2, 0x200000, RZ ;  /* 0x0020000002007824 */ /* 0x000fca00078e00ff */
[----:B------:R-:W-:Y:S01]  /*1f60*/  LOP3.LUT R0, R3, R0, R4, 0xfe, !PT ;  /* 0x0000000003007212 */ /* 0x000fe200078efe04 */
[----:B------:R-:W-:Y:S06]  /*1f70*/  BRA `(.L_x_16063) ;  /* 0x0000000000947947 */ /* 0x000fec0003800000 */
.L_x_16075:
        /* <DEDUP_REMOVED lines=14> */
.L_x_16062:
        /* <DEDUP_REMOVED lines=16> */
.L_x_16084:
[----:B------:R-:W-:Y:S01]  /*2160*/  IMAD.MOV.U32 R0, RZ, RZ, RZ ;  /* 0x000000ffff007224 */ /* 0x000fe200078e00ff */
[----:B------:R-:W-:Y:S06]  /*2170*/  BRA `(.L_x_16063) ;  /* 0x0000000000147947 */ /* 0x000fec0003800000 */
.L_x_16083:
[----:B------:R-:W2:Y:S02]  /*2180*/  LDG.E.64 R2, desc[UR36][R2.64] ;  /* 0x0000002402027981 */ /* 0x000ea4000c1e1b00 */
[----:B--2---:R0:W1:Y:S01]  /*2190*/  I2F.U64 R0, R2 ;  /* 0x0000000200007312 */ /* 0x0040620000301000 */
[----:B------:R-:W-:Y:S05]  /*21a0*/  BRA `(.L_x_16063) ;  /* 0x0000000000087947 */ /* 0x000fea0003800000 */
.L_x_16082:
[----:B------:R-:W2:Y:S02]  /*21b0*/  LDG.E R0, desc[UR36][R2.64] ;  /* 0x0000002402007981 */ /* 0x000ea4000c1e1900 */
[----:B--2---:R-:W-:-:S07]  /*21c0*/  I2FP.F32.U32 R0, R0 ;  /* 0x0000000000007245 */ /* 0x004fce0000201000 */
.L_x_16063:
[----:B------:R-:W-:Y:S05]  /*21d0*/  BSYNC B6 ;  /* 0x0000000000067941 */ /* 0x000fea0003800000 */
.L_x_16057:
[----:B------:R-:W0:Y:S02]  /*21e0*/  LDC.U8 R5, c[0x0][0x421] ;  /* 0x00010840ff057b82 */ /* 0x000e240000000000 */
[----:B012345:R-:W0:Y:S02]  /*21f0*/  FRND.TRUNC R3, R0 ;  /* 0x0000000000037307 */ /* 0x03fe24000020d000 */
[----:B0-----:R-:W-:Y:S01]  /*2200*/  FADD.FTZ R2, -R3, R0 ;  /* 0x0000000003027221 */ /* 0x001fe20000010100 */
[----:B------:R-:W-:-:S04]  /*2210*/  PRMT R4, R5, 0x9910, RZ ;  /* 0x0000991005047816 */ /* 0x000fc800000000ff */
        /* <DEDUP_REMOVED lines=13> */
.L_x_16088:
[----:B------:R-:W0:Y:S02]  /*22f0*/  F2I.S64.TRUNC R2, R2 ;  /* 0x0000000200027311 */ /* 0x000e24000020d900 */
[----:B0-----:R-:W-:-:S05]  /*2300*/  IMAD.MOV.U32 R5, RZ, RZ, R2 ;  /* 0x000000ffff057224 */ /* 0x001fca00078e0002 */
[----:B------:R0:W-:Y:S01]  /*2310*/  STG.E.U8 desc[UR36][R16.64], R5 ;  /* 0x0000000510007986 */ /* 0x0001e2000c101124 */
[----:B------:R-:W-:Y:S05]  /*2320*/  BRA `(.L_x_16090) ;  /* 0x0000000c00407947 */ /* 0x000fea0003800000 */
.L_x_16087:
        /* <DEDUP_REMOVED lines=9> */
.L_x_16092:
[----:B------:R-:W0:Y:S02]  /*23c0*/  F2I.FTZ.TRUNC.NTZ R3, R2 ;  /* 0x0000000200037305 */ /* 0x000e24000021f100 */
[----:B0-----:R0:W-:Y:S01]  /*23d0*/  STG.E desc[UR36][R16.64], R3 ;  /* 0x0000000310007986 */ /* 0x0011e2000c101924 */
[----:B------:R-:W-:Y:S05]  /*23e0*/  BRA `(.L_x_16090) ;  /* 0x0000000c00107947 */ /* 0x000fea0003800000 */
.L_x_16091:
[----:B------:R-:W0:Y:S02]  /*23f0*/  F2I.FTZ.TRUNC.NTZ R3, R2 ;  /* 0x0000000200037305 */ /* 0x000e24000021f100 */
[----:B0-----:R0:W-:Y:S01]  /*2400*/  STG.E.U16 desc[UR36][R16.64], R3 ;  /* 0x0000000310007986 */ /* 0x0011e2000c101524 */
[----:B------:R-:W-:Y:S05]  /*2410*/  BRA `(.L_x_16090) ;  /* 0x0000000c00047947 */ /* 0x000fea0003800000 */
.L_x_16086:
        /* <DEDUP_REMOVED lines=8> */
.L_x_16094:
[----:B------:R-:W-:-:S05]  /*24a0*/  F2FP.F16.F32.PACK_AB R2, RZ, R2 ;  /* 0x00000002ff02723e */ /* 0x000fca00000000ff */
[----:B------:R0:W-:Y:S01]  /*24b0*/  STG.E.U16 desc[UR36][R16.64], R2 ;  /* 0x0000000210007986 */ /* 0x0001e2000c101524 */
[----:B------:R-:W-:Y:S05]  /*24c0*/  BRA `(.L_x_16090) ;  /* 0x0000000800d87947 */ /* 0x000fea0003800000 */
.L_x_16093:
        /* <DEDUP_REMOVED lines=9> */
.L_x_16096:
[----:B------:R-:W-:-:S04]  /*2560*/  F2FP.F16.F32.PACK_AB R3, RZ, R2 ;  /* 0x00000002ff03723e */ /* 0x000fc800000000ff */
[----:B------:R-:W-:-:S05]  /*2570*/  PRMT R3, R3, 0x5410, RZ ;  /* 0x0000541003037816 */ /* 0x000fca00000000ff */
[----:B------:R0:W-:Y:S01]  /*2580*/  STG.E desc[UR36][R16.64], R3 ;  /* 0x0000000310007986 */ /* 0x0001e2000c101924 */
[----:B------:R-:W-:Y:S05]  /*2590*/  BRA `(.L_x_16090) ;  /* 0x0000000800a47947 */ /* 0x000fea0003800000 */
.L_x_16095:
[----:B------:R-:W-:-:S06]  /*25a0*/  FMUL.FTZ R2, R2, 1 ;  /* 0x3f80000002027820 */ /* 0x000fcc0000410000 */
[----:B------:R-:W0:Y:S02]  /*25b0*/  F2F.F64.F32 R2, R2 ;  /* 0x0000000200027310 */ /* 0x000e240000201800 */
[----:B0-----:R0:W-:Y:S01]  /*25c0*/  STG.E.64 desc[UR36][R16.64], R2 ;  /* 0x0000000210007986 */ /* 0x0011e2000c101b24 */
[----:B------:R-:W-:Y:S05]  /*25d0*/  BRA `(.L_x_16090) ;  /* 0x0000000800947947 */ /* 0x000fea0003800000 */
.L_x_16085:
        /* <DEDUP_REMOVED lines=12> */
.L_x_16099:
[----:B------:R-:W-:Y:S01]  /*26a0*/  FMUL.FTZ R4, R2, 1 ;  /* 0x3f80000002047820 */ /* 0x000fe20000410000 */
[----:B------:R-:W-:-:S05]  /*26b0*/  CS2R R6, SRZ ;  /* 0x0000000000067805 */ /* 0x000fca000001ff00 */
[----:B------:R-:W0:Y:S02]  /*26c0*/  F2F.F64.F32 R4, R4 ;  /* 0x0000000400047310 */ /* 0x000e240000201800 */
[----:B0-----:R0:W-:Y:S01]  /*26d0*/  STG.E.128 desc[UR36][R16.64], R4 ;  /* 0x0000000410007986 */ /* 0x0011e2000c101d24 */
[----:B------:R-:W-:Y:S05]  /*26e0*/  BRA `(.L_x_16090) ;  /* 0x0000000800507947 */ /* 0x000fea0003800000 */
.L_x_16098:
        /* <DEDUP_REMOVED lines=20> */
.L_x_16103:
[----:B------:R-:W-:Y:S05]  /*2830*/  BSYNC B0 ;  /* 0x0000000000007941 */ /* 0x000fea0003800000 */
.L_x_16102:
[----:B------:R-:W-:-:S05]  /*2840*/  LOP3.LUT R5, R0, R5, RZ, 0xfc, !PT ;  /* 0x0000000500057212 */ /* 0x000fca00078efcff */
[----:B------:R0:W-:Y:S01]  /*2850*/  STG.E.U8 desc[UR36][R16.64], R5 ;  /* 0x0000000510007986 */ /* 0x0001e2000c101124 */
[----:B------:R-:W-:Y:S05]  /*2860*/  BRA `(.L_x_16090) ;  /* 0x0000000400f07947 */ /* 0x000fea0003800000 */
.L_x_16101:
        /* <DEDUP_REMOVED lines=12> */
.L_x_16105:
[----:B------:R-:W-:Y:S01]  /*2930*/  IMAD.MOV.U32 R0, RZ, RZ, 0x7f ;  /* 0x0000007fff007424 */ /* 0x000fe200078e00ff */
[----:B------:R-:W-:-:S04]  /*2940*/  ISETP.GT.U32.AND P0, PT, R4, 0x7f800000, PT ;  /* 0x7f8000000400780c */ /* 0x000fc80003f04070 */
[----:B------:R-:W-:-:S09]  /*2950*/  SEL R0, R0, 0x7c, P0 ;  /* 0x0000007c00007807 */ /* 0x000fd20000000000 */
.L_x_16106:
[----:B------:R-:W-:Y:S05]  /*2960*/  BSYNC B0 ;  /* 0x0000000000007941 */ /* 0x000fea0003800000 */
.L_x_16104:
[----:B------:R-:W-:-:S04]  /*2970*/  LOP3.LUT R2, R2, 0x80000000, RZ, 0xc0, !PT ;  /* 0x8000000002027812 */ /* 0x000fc800078ec0ff */
[----:B------:R-:W-:-:S04]  /*2980*/  SHF.R.U32.HI R3, RZ, 0x18, R2 ;  /* 0x00000018ff037819 */ /* 0x000fc80000011602 */
[----:B------:R-:W-:-:S05]  /*2990*/  LOP3.LUT R3, R0, R3, RZ, 0xfc, !PT ;  /* 0x0000000300037212 */ /* 0x000fca00078efcff */
[----:B------:R0:W-:Y:S01]  /*29a0*/  STG.E.U8 desc[UR36][R16.64], R3 ;  /* 0x0000000310007986 */ /* 0x0001e2000c101124 */
[----:B------:R-:W-:Y:S05]  /*29b0*/  BRA `(.L_x_16090) ;  /* 0x00000004009c7947 */ /* 0x000fea0003800000 */
.L_x_16100:
[----:B------:R-:W-:-:S05]  /*29c0*/  F2FP.BF16.F32.PACK_AB R2, RZ, R2 ;  /* 0x00000002ff02723e */ /* 0x000fca00000010ff */
[----:B------:R0:W-:Y:S01]  /*29d0*/  STG.E.U16 desc[UR36][R16.64], R2 ;  /* 0x0000000210007986 */ /* 0x0001e2000c101524 */
[----:B------:R-:W-:Y:S05]  /*29e0*/  BRA `(.L_x_16090) ;  /* 0x0000000400907947 */ /* 0x000fea0003800000 */
.L_x_16097:
        /* <DEDUP_REMOVED lines=11> */
.L_x_16109:
        /* <DEDUP_REMOVED lines=16> */
.L_x_16112:
[----:B------:R-:W-:-:S04]  /*2ba0*/  LOP3.LUT R2, R2, 0x80000000, RZ, 0xc0, !PT ;  /* 0x8000000002027812 */ /* 0x000fc800078ec0ff */
[----:B------:R-:W-:-:S04]  /*2bb0*/  SHF.R.U32.HI R3, RZ, 0x18, R2 ;  /* 0x00000018ff037819 */ /* 0x000fc80000011602 */
[----:B------:R-:W-:-:S04]  /*2bc0*/  LOP3.LUT R0, R0, R3, RZ, 0xfc, !PT ;  /* 0x0000000300007212 */ /* 0x000fc800078efcff */
[----:B------:R-:W-:-:S07]  /*2bd0*/  PRMT R8, R0, 0x7610, R8 ;  /* 0x0000761000087816 */ /* 0x000fce0000000008 */
.L_x_16111:
[----:B------:R-:W-:Y:S05]  /*2be0*/  BSYNC B0 ;  /* 0x0000000000007941 */ /* 0x000fea0003800000 */
.L_x_16110:
[----:B------:R0:W-:Y:S01]  /*2bf0*/  STG.E.U8 desc[UR36][R16.64], R8 ;  /* 0x0000000810007986 */ /* 0x0001e2000c101124 */
[----:B------:R-:W-:Y:S05]  /*2c00*/  BRA `(.L_x_16090) ;  /* 0x0000000400087947 */ /* 0x000fea0003800000 */
.L_x_16108:
        /* <DEDUP_REMOVED lines=16> */
.L_x_16115:
[----:B------:R-:W-:-:S04]  /*2d10*/  LOP3.LUT R2, R2, 0x80000000, RZ, 0xc0, !PT ;  /* 0x8000000002027812 */ /* 0x000fc800078ec0ff */
[----:B------:R-:W-:-:S04]  /*2d20*/  SHF.R.U32.HI R3, RZ, 0x18, R2 ;  /* 0x00000018ff037819 */ /* 0x000fc80000011602 */
[----:B------:R-:W-:-:S04]  /*2d30*/  LOP3.LUT R0, R0, R3, RZ, 0xfc, !PT ;  /* 0x0000000300007212 */ /* 0x000fc800078efcff */
[----:B------:R-:W-:-:S07]  /*2d40*/  PRMT R8, R0, 0x7610, R8 ;  /* 0x0000761000087816 */ /* 0x000fce0000000008 */
.L_x_16114:
[----:B------:R-:W-:Y:S05]  /*2d50*/  BSYNC B0 ;  /* 0x0000000000007941 */ /* 0x000fea0003800000 */
.L_x_16113:
[----:B------:R3:W-:Y:S01]  /*2d60*/  STG.E.U8 desc[UR36][R16.64], R8 ;  /* 0x0000000810007986 */ /* 0x0007e2000c101124 */
[----:B------:R-:W-:Y:S05]  /*2d70*/  BRA `(.L_x_16090) ;  /* 0x0000000000ac7947 */ /* 0x000fea0003800000 */
.L_x_16107:
        /* <DEDUP_REMOVED lines=21> */
.L_x_16089:
        /* <DEDUP_REMOVED lines=16> */
.L_x_16118:
[----:B------:R-:W-:Y:S05]  /*2fd0*/  BRA `(.L_x_16090) ;  /* 0x0000000000147947 */ /* 0x000fea0003800000 */
.L_x_16117:
[----:B------:R-:W0:Y:S02]  /*2fe0*/  F2I.U64.TRUNC R2, R2 ;  /* 0x0000000200027311 */ /* 0x000e24000020d800 */
[----:B0-----:R2:W-:Y:S01]  /*2ff0*/  STG.E.64 desc[UR36][R16.64], R2 ;  /* 0x0000000210007986 */ /* 0x0015e2000c101b24 */
[----:B------:R-:W-:Y:S05]  /*3000*/  BRA `(.L_x_16090) ;  /* 0x0000000000087947 */ /* 0x000fea0003800000 */
.L_x_16116:
[----:B------:R-:W0:Y:S02]  /*3010*/  F2I.FTZ.U32.TRUNC.NTZ R3, R2 ;  /* 0x0000000200037305 */ /* 0x000e24000021f000 */
[----:B0-----:R0:W-:Y:S02]  /*3020*/  STG.E desc[UR36][R16.64], R3 ;  /* 0x0000000310007986 */ /* 0x0011e4000c101924 */
.L_x_16090:
[----:B------:R-:W-:-:S04]  /*3030*/  IMAD R18, R23, 0x200, R18 ;  /* 0x0000020017127824 */ /* 0x000fc800078e0212 */
[----:B------:R-:W-:-:S07]  /*3040*/  VIADD R19, R18, 0x80 ;  /* 0x0000008012137836 */ /* 0x000fce0000000000 */
.L_x_16055:
[----:B------:R-:W-:Y:S05]  /*3050*/  BSYNC B7 ;  /* 0x0000000000077941 */ /* 0x000fea0003800000 */
.L_x_16054:
        /* <DEDUP_REMOVED lines=307> */
.L_x_16121:
        /* <DEDUP_REMOVED lines=22> */
.L_x_16126:
[----:B------:R-:W2:Y:S02]  /*44f0*/  LDG.E.U8 R0, desc[UR36][R2.64] ;  /* 0x0000002402007981 */ /* 0x000ea4000c1e1100 */
[----:B--2---:R-:W-:Y:S01]  /*4500*/  I2FP.F32.U32 R0, R0 ;  /* 0x0000000000007245 */ /* 0x004fe20000201000 */
[----:B------:R-:W-:Y:S06]  /*4510*/  BRA `(.L_x_16128) ;  /* 0x0000000c002c7947 */ /* 0x000fec0003800000 */
.L_x_16125:
        /* <DEDUP_REMOVED lines=9> */
.L_x_16130:
[----:B------:R-:W2:Y:S02]  /*45b0*/  LDG.E R0, desc[UR36][R2.64] ;  /* 0x0000002402007981 */ /* 0x000ea4000c1e1900 */
[----:B--2---:R-:W-:Y:S01]  /*45c0*/  I2FP.F32.S32 R0, R0 ;  /* 0x0000000000007245 */ /* 0x004fe20000201400 */
[----:B------:R-:W-:Y:S06]  /*45d0*/  BRA `(.L_x_16128) ;  /* 0x0000000800fc7947 */ /* 0x000fec0003800000 */
.L_x_16129:
[----:B------:R-:W2:Y:S02]  /*45e0*/  LDG.E.U16 R0, desc[UR36][R2.64] ;  /* 0x0000002402007981 */ /* 0x000ea4000c1e1500 */
[----:B--2---:R-:W1:Y:S01]  /*45f0*/  I2F.S16 R0, R0 ;  /* 0x0000000000007306 */ /* 0x004e620000101400 */
[----:B------:R-:W-:Y:S05]  /*4600*/  BRA `(.L_x_16128) ;  /* 0x0000000800f07947 */ /* 0x000fea0003800000 */
.L_x_16124:
        /* <DEDUP_REMOVED lines=8> */
.L_x_16132:
[----:B------:R-:W2:Y:S02]  /*4690*/  LDG.E.U16 R0, desc[UR36][R2.64] ;  /* 0x0000002402007981 */ /* 0x000ea4000c1e1500 */
[----:B--2---:R-:W-:Y:S01]  /*46a0*/  HADD2.F32 R0, -RZ, R0.H0_H0 ;  /* 0x20000000ff007230 */ /* 0x004fe20000004100 */
[----:B------:R-:W-:Y:S06]  /*46b0*/  BRA `(.L_x_16128) ;  /* 0x0000000800c47947 */ /* 0x000fec0003800000 */
.L_x_16131:
        /* <DEDUP_REMOVED lines=8> */
.L_x_16134:
[----:B------:R-:W2:Y:S02]  /*4740*/  LDG.E.U16 R0, desc[UR36][R2.64] ;  /* 0x0000002402007981 */ /* 0x000ea4000c1e1500 */
[----:B--2---:R-:W-:Y:S01]  /*4750*/  HADD2.F32 R0, -RZ, R0.H0_H0 ;  /* 0x20000000ff007230 */ /* 0x004fe20000004100 */
[----:B------:R-:W-:Y:S06]  /*4760*/  BRA `(.L_x_16128) ;  /* 0x0000000800987947 */ /* 0x000fec0003800000 */
.L_x_16133:
[----:B------:R-:W2:Y:S01]  /*4770*/  LDG.E.64 R2, desc[UR36][R2.64] ;  /* 0x0000002402027981 */ /* 0x000ea2000c1e1b00 */
[----:B------:R-:W-:Y:S01]  /*4780*/  UMOV UR4, 0xf0000000 ;  /* 0xf000000000047882 */ /* 0x000fe20000000000 */
[----:B------:R-:W-:Y:S01]  /*4790*/  UMOV UR5, 0x380fffff ;  /* 0x380fffff00057882 */ /* 0x000fe20000000000 */
[----:B--2---:R-:W0:Y:S01]  /*47a0*/  F2F.F32.F64 R0, R2 ;  /* 0x0000000200007310 */ /* 0x004e220000301000 */
[----:B------:R-:W-:-:S14]  /*47b0*/  DSETP.GEU.AND P0, PT, |R2|, UR4, PT ;  /* 0x0000000402007e2a */ /* 0x000fdc000bf0e200 */
[----:B0-----:R-:W-:Y:S01]  /*47c0*/  @!P0 FMUL R0, R0, 1.175494350822287508e-38 ;  /* 0x0080000000008820 */ /* 0x001fe20000400000 */
[----:B------:R-:W-:Y:S06]  /*47d0*/  BRA `(.L_x_16128) ;  /* 0x00000008007c7947 */ /* 0x000fec0003800000 */
.L_x_16123:
        /* <DEDUP_REMOVED lines=12> */
.L_x_16137:
[----:B------:R-:W2:Y:S01]  /*48a0*/  LDG.E.64 R2, desc[UR36][R2.64] ;  /* 0x0000002402027981 */ /* 0x000ea2000c1e1b00 */
[----:B------:R-:W-:Y:S01]  /*48b0*/  UMOV UR4, 0xf0000000 ;  /* 0xf000000000047882 */ /* 0x000fe20000000000 */
[----:B------:R-:W-:Y:S01]  /*48c0*/  UMOV UR5, 0x380fffff ;  /* 0x380fffff00057882 */ /* 0x000fe20000000000 */
[----:B--2---:R-:W0:Y:S01]  /*48d0*/  F2F.F32.F64 R0, R2 ;  /* 0x0000000200007310 */ /* 0x004e220000301000 */
[----:B------:R-:W-:-:S14]  /*48e0*/  DSETP.GEU.AND P0, PT, |R2|, UR4, PT ;  /* 0x0000000402007e2a */ /* 0x000fdc000bf0e200 */
[----:B0-----:R-:W-:Y:S01]  /*48f0*/  @!P0 FMUL R0, R0, 1.175494350822287508e-38 ;  /* 0x0080000000008820 */ /* 0x001fe20000400000 */
[----:B------:R-:W-:Y:S06]  /*4900*/  BRA `(.L_x_16128) ;  /* 0x0000000800307947 */ /* 0x000fec0003800000 */
.L_x_16136:
        /* <DEDUP_REMOVED lines=26> */
.L_x_16139:
        /* <DEDUP_REMOVED lines=13> */
.L_x_16138:
[----:B------:R-:W2:Y:S02]  /*4b80*/  LDG.E.U16 R0, desc[UR36][R2.64] ;  /* 0x0000002402007981 */ /* 0x000ea4000c1e1500 */
[----:B--2---:R-:W-:Y:S01]  /*4b90*/  IMAD.U32 R0, R0, 0x10000, RZ ;  /* 0x0001000000007824 */ /* 0x004fe200078e00ff */
[----:B------:R-:W-:Y:S06]  /*4ba0*/  BRA `(.L_x_16128) ;  /* 0x0000000400887947 */ /* 0x000fec0003800000 */
.L_x_16135:
        /* <DEDUP_REMOVED lines=11> */
.L_x_16142:
        /* <DEDUP_REMOVED lines=20> */
.L_x_16144:
[----:B------:R-:W-:Y:S05]  /*4da0*/  BSYNC B0 ;  /* 0x0000000000007941 */ /* 0x000fea0003800000 */
.L_x_16143:
[----:B------:R-:W-:Y:S01]  /*4db0*/  LEA R3, R0, 0x3b800000, 0x17 ;  /* 0x3b80000000037811 */ /* 0x000fe200078eb8ff */
[----:B------:R-:W-:-:S05]  /*4dc0*/  IMAD.SHL.U32 R0, R2, 0x100000, RZ ;  /* 0x0010000002007824 */ /* 0x000fca00078e00ff */
[----:B------:R-:W-:Y:S01]  /*4dd0*/  LOP3.LUT R0, R3, R0, R4, 0xfe, !PT ;  /* 0x0000000003007212 */ /* 0x000fe200078efe04 */
[----:B------:R-:W-:Y:S06]  /*4de0*/  BRA `(.L_x_16128) ;  /* 0x0000000000f87947 */ /* 0x000fec0003800000 */
.L_x_16141:
        /* <DEDUP_REMOVED lines=20> */
.L_x_16146:
[----:B------:R-:W-:Y:S05]  /*4f30*/  BSYNC B0 ;  /* 0x0000000000007941 */ /* 0x000fea0003800000 */
.L_x_16145:
[----:B------:R-:W-:Y:S01]  /*4f40*/  LEA R3, R0, 0x37800000, 0x17 ;  /* 0x3780000000037811 */ /* 0x000fe200078eb8ff */
[----:B------:R-:W-:-:S05]  /*4f50*/  IMAD.SHL.U32 R0, R2, 0x200000, RZ ;  /* 0x0020000002007824 */ /* 0x000fca00078e00ff */
[----:B------:R-:W-:Y:S01]  /*4f60*/  LOP3.LUT R0, R3, R0, R4, 0xfe, !PT ;  /* 0x0000000003007212 */ /* 0x000fe200078efe04 */
[----:B------:R-:W-:Y:S06]  /*4f70*/  BRA `(.L_x_16128) ;  /* 0x0000000000947947 */ /* 0x000fec0003800000 */
.L_x_16140:
        /* <DEDUP_REMOVED lines=14> */
.L_x_16127:
        /* <DEDUP_REMOVED lines=16> */
.L_x_16149:
[----:B------:R-:W-:Y:S01]  /*5160*/  IMAD.MOV.U32 R0, RZ, RZ, RZ ;  /* 0x000000ffff007224 */ /* 0x000fe200078e00ff */
[----:B------:R-:W-:Y:S06]  /*5170*/  BRA `(.L_x_16128) ;  /* 0x0000000000147947 */ /* 0x000fec0003800000 */
.L_x_16148:
[----:B------:R-:W2:Y:S02]  /*5180*/  LDG.E.64 R2, desc[UR36][R2.64] ;  /* 0x0000002402027981 */ /* 0x000ea4000c1e1b00 */
[----:B--2---:R0:W1:Y:S01]  /*5190*/  I2F.U64 R0, R2 ;  /* 0x0000000200007312 */ /* 0x0040620000301000 */
[----:B------:R-:W-:Y:S05]  /*51a0*/  BRA `(.L_x_16128) ;  /* 0x0000000000087947 */ /* 0x000fea0003800000 */
.L_x_16147:
[----:B------:R-:W2:Y:S02]  /*51b0*/  LDG.E R0, desc[UR36][R2.64] ;  /* 0x0000002402007981 */ /* 0x000ea4000c1e1900 */
[----:B--2---:R-:W-:-:S07]  /*51c0*/  I2FP.F32.U32 R0, R0 ;  /* 0x0000000000007245 */ /* 0x004fce0000201000 */
.L_x_16128:
[----:B------:R-:W-:Y:S05]  /*51d0*/  BSYNC B6 ;  /* 0x0000000000067941 */ /* 0x000fea0003800000 */
.L_x_16122:
        /* <DEDUP_REMOVED lines=17> */
.L_x_16153:
[----:B------:R-:W0:Y:S02]  /*52f0*/  F2I.S64.TRUNC R2, R2 ;  /* 0x0000000200027311 */ /* 0x000e24000020d900 */
[----:B0-----:R-:W-:-:S05]  /*5300*/  IMAD.MOV.U32 R5, RZ, RZ, R2 ;  /* 0x000000ffff057224 */ /* 0x001fca00078e0002 */
[----:B------:R4:W-:Y:S01]  /*5310*/  STG.E.U8 desc[UR36][R16.64], R5 ;  /* 0x0000000510007986 */ /* 0x0009e2000c101124 */
[----:B------:R-:W-:Y:S05]  /*5320*/  BRA `(.L_x_16155) ;  /* 0x0000000c00407947 */ /* 0x000fea0003800000 */
.L_x_16152:
        /* <DEDUP_REMOVED lines=9> */
.L_x_16157:
[----:B------:R-:W0:Y:S02]  /*53c0*/  F2I.FTZ.TRUNC.NTZ R3, R2 ;  /* 0x0000000200037305 */ /* 0x000e24000021f100 */
[----:B0-----:R2:W-:Y:S01]  /*53d0*/  STG.E desc[UR36][R16.64], R3 ;  /* 0x0000000310007986 */ /* 0x0015e2000c101924 */
[----:B------:R-:W-:Y:S05]  /*53e0*/  BRA `(.L_x_16155) ;  /* 0x0000000c00107947 */ /* 0x000fea0003800000 */
.L_x_16156:
[----:B------:R-:W0:Y:S02]  /*53f0*/  F2I.FTZ.TRUNC.NTZ R3, R2 ;  /* 0x0000000200037305 */ /* 0x000e24000021f100 */
[----:B0-----:R0:W-:Y:S01]  /*5400*/  STG.E.U16 desc[UR36][R16.64], R3 ;  /* 0x0000000310007986 */ /* 0x0011e2000c101524 */
[----:B------:R-:W-:Y:S05]  /*5410*/  BRA `(.L_x_16155) ;  /* 0x0000000c00047947 */ /* 0x000fea0003800000 */
.L_x_16151:
        /* <DEDUP_REMOVED lines=8> */
.L_x_16159:
[----:B------:R-:W-:-:S05]  /*54a0*/  F2FP.F16.F32.PACK_AB R2, RZ, R2 ;  /* 0x00000002ff02723e */ /* 0x000fca00000000ff */
[----:B------:R0:W-:Y:S01]  /*54b0*/  STG.E.U16 desc[UR36][R16.64], R2 ;  /* 0x0000000210007986 */ /* 0x0001e2000c101524 */
[----:B------:R-:W-:Y:S05]  /*54c0*/  BRA `(.L_x_16155) ;  /* 0x0000000800d87947 */ /* 0x000fea0003800000 */
.L_x_16158:
        /* <DEDUP_REMOVED lines=9> */
.L_x_16161:
[----:B------:R-:W-:-:S04]  /*5560*/  F2FP.F16.F32.PACK_AB R3, RZ, R2 ;  /* 0x00000002ff03723e */ /* 0x000fc800000000ff */
[----:B------:R-:W-:-:S05]  /*5570*/  PRMT R3, R3, 0x5410, RZ ;  /* 0x0000541003037816 */ /* 0x000fca00000000ff */
[----:B------:R0:W-:Y:S01]  /*5580*/  STG.E desc[UR36][R16.64], R3 ;  /* 0x0000000310007986 */ /* 0x0001e2000c101924 */
[----:B------:R-:W-:Y:S05]  /*5590*/  BRA `(.L_x_16155) ;  /* 0x0000000800a47947 */ /* 0x000fea0003800000 */
.L_x_16160:
[----:B------:R-:W-:-:S06]  /*55a0*/  FMUL.FTZ R2, R2, 1 ;  /* 0x3f80000002027820 */ /* 0x000fcc0000410000 */
[----:B------:R-:W0:Y:S02]  /*55b0*/  F2F.F64.F32 R2, R2 ;  /* 0x0000000200027310 */ /* 0x000e240000201800 */
[----:B0-----:R0:W-:Y:S01]  /*55c0*/  STG.E.64 desc[UR36][R16.64], R2 ;  /* 0x0000000210007986 */ /* 0x0011e2000c101b24 */
[----:B------:R-:W-:Y:S05]  /*55d0*/  BRA `(.L_x_16155) ;  /* 0x0000000800947947 */ /* 0x000fea0003800000 */
.L_x_16150:
        /* <DEDUP_REMOVED lines=12> */
.L_x_16164:
[----:B------:R-:W-:Y:S01]  /*56a0*/  FMUL.FTZ R4, R2, 1 ;  /* 0x3f80000002047820 */ /* 0x000fe20000410000 */
[----:B------:R-:W-:-:S05]  /*56b0*/  CS2R R6, SRZ ;  /* 0x0000000000067805 */ /* 0x000fca000001ff00 */
[----:B------:R-:W0:Y:S02]  /*56c0*/  F2F.F64.F32 R4, R4 ;  /* 0x0000000400047310 */ /* 0x000e240000201800 */
[----:B0-----:R0:W-:Y:S01]  /*56d0*/  STG.E.128 desc[UR36][R16.64], R4 ;  /* 0x0000000410007986 */ /* 0x0011e2000c101d24 */
[----:B------:R-:W-:Y:S05]  /*56e0*/  BRA `(.L_x_16155) ;  /* 0x0000000800507947 */ /* 0x000fea0003800000 */
.L_x_16163:
        /* <DEDUP_REMOVED lines=20> */
.L_x_16168:
[----:B------:R-:W-:Y:S05]  /*5830*/  BSYNC B0 ;  /* 0x0000000000007941 */ /* 0x000fea0003800000 */
.L_x_16167:
[----:B------:R-:W-:-:S05]  /*5840*/  LOP3.LUT R5, R0, R5, RZ, 0xfc, !PT ;  /* 0x0000000500057212 */ /* 0x000fca00078efcff */
[----:B------:R0:W-:Y:S01]  /*5850*/  STG.E.U8 desc[UR36][R16.64], R5 ;  /* 0x0000000510007986 */ /* 0x0001e2000c101124 */
[----:B------:R-:W-:Y:S05]  /*5860*/  BRA `(.L_x_16155) ;  /* 0x0000000400f07947 */ /* 0x000fea0003800000 */
.L_x_16166:
        /* <DEDUP_REMOVED lines=12> */
.L_x_16170:
[----:B------:R-:W-:Y:S01]  /*5930*/  IMAD.MOV.U32 R0, RZ, RZ, 0x7f ;  /* 0x0000007fff007424 */ /* 0x000fe200078e00ff */
[----:B------:R-:W-:-:S04]  /*5940*/  ISETP.GT.U32.AND P0, PT, R4, 0x7f800000, PT ;  /* 0x7f8000000400780c */ /* 0x000fc80003f04070 */
[----:B------:R-:W-:-:S09]  /*5950*/  SEL R0, R0, 0x7c, P0 ;  /* 0x0000007c00007807 */ /* 0x000fd20000000000 */
.L_x_16171:
[----:B------:R-:W-:Y:S05]  /*5960*/  BSYNC B0 ;  /* 0x0000000000007941 */ /* 0x000fea0003800000 */
.L_x_16169:
[----:B------:R-:W-:-:S04]  /*5970*/  LOP3.LUT R2, R2, 0x80000000, RZ, 0xc0, !PT ;  /* 0x8000000002027812 */ /* 0x000fc800078ec0ff */
[----:B------:R-:W-:-:S04]  /*5980*/  SHF.R.U32.HI R3, RZ, 0x18, R2 ;  /* 0x00000018ff037819 */ /* 0x000fc80000011602 */
[----:B------:R-:W-:-:S05]  /*5990*/  LOP3.LUT R3, R0, R3, RZ, 0xfc, !PT ;  /* 0x0000000300037212 */ /* 0x000fca00078efcff */
[----:B------:R0:W-:Y:S01]  /*59a0*/  STG.E.U8 desc[UR36][R16.64], R3 ;  /* 0x0000000310007986 */ /* 0x0001e2000c101124 */
[----:B------:R-:W-:Y:S05]  /*59b0*/  BRA `(.L_x_16155) ;  /* 0x00000004009c7947 */ /* 0x000fea0003800000 */
.L_x_16165:
[----:B------:R-:W-:-:S05]  /*59c0*/  F2FP.BF16.F32.PACK_AB R2, RZ, R2 ;  /* 0x00000002ff02723e */ /* 0x000fca00000010ff */
[----:B------:R0:W-:Y:S01]  /*59d0*/  STG.E.U16 desc[UR36][R16.64], R2 ;  /* 0x0000000210007986 */ /* 0x0001e2000c101524 */
[----:B------:R-:W-:Y:S05]  /*59e0*/  BRA `(.L_x_16155) ;  /* 0x0000000400907947 */ /* 0x000fea0003800000 */
.L_x_16162:
        /* <DEDUP_REMOVED lines=11> */
.L_x_16174:
        /* <DEDUP_REMOVED lines=16> */
.L_x_16177:
[----:B------:R-:W-:-:S04]  /*5ba0*/  LOP3.LUT R2, R2, 0x80000000, RZ, 0xc0, !PT ;  /* 0x8000000002027812 */ /* 0x000fc800078ec0ff */
[----:B------:R-:W-:-:S04]  /*5bb0*/  SHF.R.U32.HI R3, RZ, 0x18, R2 ;  /* 0x00000018ff037819 */ /* 0x000fc80000011602 */
[----:B------:R-:W-:-:S04]  /*5bc0*/  LOP3.LUT R0, R0, R3, RZ, 0xfc, !PT ;  /* 0x0000000300007212 */ /* 0x000fc800078efcff */
[----:B------:R-:W-:-:S07]  /*5bd0*/  PRMT R8, R0, 0x7610, R8 ;  /* 0x0000761000087816 */ /* 0x000fce0000000008 */
.L_x_16176:
[----:B------:R-:W-:Y:S05]  /*5be0*/  BSYNC B0 ;  /* 0x0000000000007941 */ /* 0x000fea0003800000 */
.L_x_16175:
[----:B------:R0:W-:Y:S01]  /*5bf0*/  STG.E.U8 desc[UR36][R16.64], R8 ;  /* 0x0000000810007986 */ /* 0x0001e2000c101124 */
[----:B------:R-:W-:Y:S05]  /*5c00*/  BRA `(.L_x_16155) ;  /* 0x0000000400087947 */ /* 0x000fea0003800000 */
.L_x_16173:
        /* <DEDUP_REMOVED lines=16> */
.L_x_16180:
[----:B------:R-:W-:-:S04]  /*5d10*/  LOP3.LUT R2, R2, 0x80000000, RZ, 0xc0, !PT ;  /* 0x8000000002027812 */ /* 0x000fc800078ec0ff */
[----:B------:R-:W-:-:S04]  /*5d20*/  SHF.R.U32.HI R3, RZ, 0x18, R2 ;  /* 0x00000018ff037819 */ /* 0x000fc80000011602 */
[----:B------:R-:W-:-:S04]  /*5d30*/  LOP3.LUT R0, R0, R3, RZ, 0xfc, !PT ;  /* 0x0000000300007212 */ /* 0x000fc800078efcff */
[----:B------:R-:W-:-:S07]  /*5d40*/  PRMT R8, R0, 0x7610, R8 ;  /* 0x0000761000087816 */ /* 0x000fce0000000008 */
.L_x_16179:
[----:B------:R-:W-:Y:S05]  /*5d50*/  BSYNC B0 ;  /* 0x0000000000007941 */ /* 0x000fea0003800000 */
.L_x_16178:
[----:B------:R0:W-:Y:S01]  /*5d60*/  STG.E.U8 desc[UR36][R16.64], R8 ;  /* 0x0000000810007986 */ /* 0x0001e2000c101124 */
[----:B------:R-:W-:Y:S05]  /*5d70*/  BRA `(.L_x_16155) ;  /* 0x0000000000ac7947 */ /* 0x000fea0003800000 */
.L_x_16172:
        /* <DEDUP_REMOVED lines=21> */
.L_x_16154:
        /* <DEDUP_REMOVED lines=16> */
.L_x_16183:
[----:B------:R-:W-:Y:S05]  /*5fd0*/  BRA `(.L_x_16155) ;  /* 0x0000000000147947 */ /* 0x000fea0003800000 */
.L_x_16182:
[----:B------:R-:W0:Y:S02]  /*5fe0*/  F2I.U64.TRUNC R2, R2 ;  /* 0x0000000200027311 */ /* 0x000e24000020d800 */
[----:B0-----:R0:W-:Y:S01]  /*5ff0*/  STG.E.64 desc[UR36][R16.64], R2 ;  /* 0x0000000210007986 */ /* 0x0011e2000c101b24 */
[----:B------:R-:W-:Y:S05]  /*6000*/  BRA `(.L_x_16155) ;  /* 0x0000000000087947 */ /* 0x000fea0003800000 */
.L_x_16181:
[----:B------:R-:W0:Y:S02]  /*6010*/  F2I.FTZ.U32.TRUNC.NTZ R3, R2 ;  /* 0x0000000200037305 */ /* 0x000e24000021f000 */
[----:B0-----:R0:W-:Y:S02]  /*6020*/  STG.E desc[UR36][R16.64], R3 ;  /* 0x0000000310007986 */ /* 0x0011e4000c101924 */
.L_x_16155:
[----:B------:R-:W-:-:S07]  /*6030*/  VIADD R19, R19, 0x80 ;  /* 0x0000008013137836 */ /* 0x000fce0000000000 */
.L_x_16120:
[----:B------:R-:W-:Y:S05]  /*6040*/  BSYNC B7 ;  /* 0x0000000000077941 */ /* 0x000fea0003800000 */
.L_x_16119:
        /* <DEDUP_REMOVED lines=307> */
.L_x_16186:
        /* <DEDUP_REMOVED lines=22> */
.L_x_16191:
[----:B------:R-:W2:Y:S02]  /*74e0*/  LDG.E.U8 R0, desc[UR36][R2.64] ;  /* 0x0000002402007981 */ /* 0x000ea4000c1e1100 */
[----:B--2---:R-:W-:Y:S01]  /*74f0*/  I2FP.F32.U32 R0, R0 ;  /* 0x0000000000007245 */ /* 0x004fe20000201000 */
[----:B------:R-:W-:Y:S06]  /*7500*/  BRA `(.L_x_16193) ;  /* 0x0000000c002c7947 */ /* 0x000fec0003800000 */
.L_x_16190:
        /* <DEDUP_REMOVED lines=9> */
.L_x_16195:
[----:B------:R-:W2:Y:S02]  /*75a0*/  LDG.E R0, desc[UR36][R2.64] ;  /* 0x0000002402007981 */ /* 0x000ea4000c1e1900 */
[----:B--2---:R-:W-:Y:S01]  /*75b0*/  I2FP.F32.S32 R0, R0 ;  /* 0x0000000000007245 */ /* 0x004fe20000201400 */
[----:B------:R-:W-:Y:S06]  /*75c0*/  BRA `(.L_x_16193) ;  /* 0x0000000800fc7947 */ /* 0x000fec0003800000 */
.L_x_16194:
[----:B------:R-:W2:Y:S02]  /*75d0*/  LDG.E.U16 R0, desc[UR36][R2.64] ;  /* 0x0000002402007981 */ /* 0x000ea4000c1e1500 */
[----:B--2---:R-:W0:Y:S01]  /*75e0*/  I2F.S16 R0, R0 ;  /* 0x0000000000007306 */ /* 0x004e220000101400 */
[----:B------:R-:W-:Y:S05]  /*75f0*/  BRA `(.L_x_16193) ;  /* 0x0000000800f07947 */ /* 0x000fea0003800000 */
.L_x_16189:
        /* <DEDUP_REMOVED lines=8> */
.L_x_16197:
[----:B------:R-:W2:Y:S02]  /*7680*/  LDG.E.U16 R0, desc[UR36][R2.64] ;  /* 0x0000002402007981 */ /* 0x000ea4000c1e1500 */
[----:B--2---:R-:W-:Y:S01]  /*7690*/  HADD2.F32 R0, -RZ, R0.H0_H0 ;  /* 0x20000000ff007230 */ /* 0x004fe20000004100 */
[----:B------:R-:W-:Y:S06]  /*76a0*/  BRA `(.L_x_16193) ;  /* 0x0000000800c47947 */ /* 0x000fec0003800000 */
.L_x_16196:
        /* <DEDUP_REMOVED lines=8> */
.L_x_16199:
[----:B------:R-:W2:Y:S02]  /*7730*/  LDG.E.U16 R0, desc[UR36][R2.64] ;  /* 0x0000002402007981 */ /* 0x000ea4000c1e1500 */
[----:B--2---:R-:W-:Y:S01]  /*7740*/  HADD2.F32 R0, -RZ, R0.H0_H0 ;  /* 0x20000000ff007230 */ /* 0x004fe20000004100 */
[----:B------:R-:W-:Y:S06]  /*7750*/  BRA `(.L_x_16193) ;  /* 0x0000000800987947 */ /* 0x000fec0003800000 */
.L_x_16198:
[----:B------:R-:W2:Y:S01]  /*7760*/  LDG.E.64 R2, desc[UR36][R2.64] ;  /* 0x0000002402027981 */ /* 0x000ea2000c1e1b00 */
[----:B------:R-:W-:Y:S01]  /*7770*/  UMOV UR4, 0xf0000000 ;  /* 0xf000000000047882 */ /* 0x000fe20000000000 */
[----:B------:R-:W-:Y:S01]  /*7780*/  UMOV UR5, 0x380fffff ;  /* 0x380fffff00057882 */ /* 0x000fe20000000000 */
[----:B--2---:R-:W0:Y:S01]  /*7790*/  F2F.F32.F64 R0, R2 ;  /* 0x0000000200007310 */ /* 0x004e220000301000 */
[----:B------:R-:W-:-:S14]  /*77a0*/  DSETP.GEU.AND P0, PT, |R2|, UR4, PT ;  /* 0x0000000402007e2a */ /* 0x000fdc000bf0e200 */
[----:B0-----:R-:W-:Y:S01]  /*77b0*/  @!P0 FMUL R0, R0, 1.175494350822287508e-38 ;  /* 0x0080000000008820 */ /* 0x001fe20000400000 */
[----:B------:R-:W-:Y:S06]  /*77c0*/  BRA `(.L_x_16193) ;  /* 0x00000008007c7947 */ /* 0x000fec0003800000 */
.L_x_16188:
        /* <DEDUP_REMOVED lines=12> */
.L_x_16202:
[----:B------:R-:W2:Y:S01]  /*7890*/  LDG.E.64 R2, desc[UR36][R2.64] ;  /* 0x0000002402027981 */ /* 0x000ea2000c1e1b00 */
[----:B------:R-:W-:Y:S01]  /*78a0*/  UMOV UR4, 0xf0000000 ;  /* 0xf000000000047882 */ /* 0x000fe20000000000 */
[----:B------:R-:W-:Y:S01]  /*78b0*/  UMOV UR5, 0x380fffff ;  /* 0x380fffff00057882 */ /* 0x000fe20000000000 */
[----:B--2---:R-:W0:Y:S01]  /*78c0*/  F2F.F32.F64 R0, R2 ;  /* 0x0000000200007310 */ /* 0x004e220000301000 */
[----:B------:R-:W-:-:S14]  /*78d0*/  DSETP.GEU.AND P0, PT, |R2|, UR4, PT ;  /* 0x0000000402007e2a */ /* 0x000fdc000bf0e200 */
[----:B0-----:R-:W-:Y:S01]  /*78e0*/  @!P0 FMUL R0, R0, 1.175494350822287508e-38 ;  /* 0x0080000000008820 */ /* 0x001fe20000400000 */
[----:B------:R-:W-:Y:S06]  /*78f0*/  BRA `(.L_x_16193) ;  /* 0x0000000800307947 */ /* 0x000fec0003800000 */
.L_x_16201:
        /* <DEDUP_REMOVED lines=26> */
.L_x_16204:
        /* <DEDUP_REMOVED lines=13> */
.L_x_16203:
[----:B------:R-:W2:Y:S02]  /*7b70*/  LDG.E.U16 R0, desc[UR36][R2.64] ;  /* 0x0000002402007981 */ /* 0x000ea4000c1e1500 */
[----:B--2---:R-:W-:Y:S01]  /*7b80*/  IMAD.U32 R0, R0, 0x10000, RZ ;  /* 0x0001000000007824 */ /* 0x004fe200078e00ff */
[----:B------:R-:W-:Y:S06]  /*7b90*/  BRA `(.L_x_16193) ;  /* 0x0000000400887947 */ /* 0x000fec0003800000 */
.L_x_16200:
        /* <DEDUP_REMOVED lines=11> */
.L_x_16207:
        /* <DEDUP_REMOVED lines=20> */
.L_x_16209:
[----:B------:R-:W-:Y:S05]  /*7d90*/  BSYNC B0 ;  /* 0x0000000000007941 */ /* 0x000fea0003800000 */
.L_x_16208:
[----:B------:R-:W-:Y:S01]  /*7da0*/  LEA R3, R0, 0x3b800000, 0x17 ;  /* 0x3b80000000037811 */ /* 0x000fe200078eb8ff */
[----:B------:R-:W-:-:S05]  /*7db0*/  IMAD.SHL.U32 R0, R2, 0x100000, RZ ;  /* 0x0010000002007824 */ /* 0x000fca00078e00ff */
[----:B------:R-:W-:Y:S01]  /*7dc0*/  LOP3.LUT R0, R3, R0, R4, 0xfe, !PT ;  /* 0x0000000003007212 */ /* 0x000fe200078efe04 */
[----:B------:R-:W-:Y:S06]  /*7dd0*/  BRA `(.L_x_16193) ;  /* 0x0000000000f87947 */ /* 0x000fec0003800000 */
.L_x_16206:
        /* <DEDUP_REMOVED lines=20> */
.L_x_16211:
[----:B------:R-:W-:Y:S05]  /*7f20*/  BSYNC B0 ;  /* 0x0000000000007941 */ /* 0x000fea0003800000 */
.L_x_16210:
[----:B------:R-:W-:Y:S01]  /*7f30*/  LEA R3, R0, 0x37800000, 0x17 ;  /* 0x3780000000037811 */ /* 0x000fe200078eb8ff */
[----:B------:R-:W-:-:S05]  /*7f40*/  IMAD.SHL.U32 R0, R2, 0x200000, RZ ;  /* 0x0020000002007824 */ /* 0x000fca00078e00ff */
[----:B------:R-:W-:Y:S01]  /*7f50*/  LOP3.LUT R0, R3, R0, R4, 0xfe, !PT ;  /* 0x0000000003007212 */ /* 0x000fe200078efe04 */
[----:B------:R-:W-:Y:S06]  /*7f60*/  BRA `(.L_x_16193) ;  /* 0x0000000000947947 */ /* 0x000fec0003800000 */
.L_x_16205:
        /* <DEDUP_REMOVED lines=14> */
.L_x_16192:
        /* <DEDUP_REMOVED lines=16> */
.L_x_16214:
[----:B------:R-:W-:Y:S01]  /*8150*/  IMAD.MOV.U32 R0, RZ, RZ, RZ ;  /* 0x000000ffff007224 */ /* 0x000fe200078e00ff */
[----:B------:R-:W-:Y:S06]  /*8160*/  BRA `(.L_x_16193) ;  /* 0x0000000000147947 */ /* 0x000fec0003800000 */
.L_x_16213:
[----:B------:R-:W2:Y:S02]  /*8170*/  LDG.E.64 R2, desc[UR36][R2.64] ;  /* 0x0000002402027981 */ /* 0x000ea4000c1e1b00 */
[----:B--2---:R0:W1:Y:S01]  /*8180*/  I2F.U64 R0, R2 ;  /* 0x0000000200007312 */ /* 0x0040620000301000 */
[----:B------:R-:W-:Y:S05]  /*8190*/  BRA `(.L_x_16193) ;  /* 0x0000000000087947 */ /* 0x000fea0003800000 */
.L_x_16212:
[----:B------:R-:W2:Y:S02]  /*81a0*/  LDG.E R0, desc[UR36][R2.64] ;  /* 0x0000002402007981 */ /* 0x000ea4000c1e1900 */
[----:B--2---:R-:W-:-:S07]  /*81b0*/  I2FP.F32.U32 R0, R0 ;  /* 0x0000000000007245 */ /* 0x004fce0000201000 */
.L_x_16193:
[----:B------:R-:W-:Y:S05]  /*81c0*/  BSYNC B6 ;  /* 0x0000000000067941 */ /* 0x000fea0003800000 */
.L_x_16187:
        /* <DEDUP_REMOVED lines=17> */
.L_x_16218:
[----:B------:R-:W0:Y:S02]  /*82e0*/  F2I.S64.TRUNC R2, R2 ;  /* 0x0000000200027311 */ /* 0x000e24000020d900 */
[----:B0-----:R-:W-:-:S05]  /*82f0*/  IMAD.MOV.U32 R5, RZ, RZ, R2 ;  /* 0x000000ffff057224 */ /* 0x001fca00078e0002 */
[----:B------:R0:W-:Y:S01]  /*8300*/  STG.E.U8 desc[UR36][R16.64], R5 ;  /* 0x0000000510007986 */ /* 0x0001e2000c101124 */
[----:B------:R-:W-:Y:S05]  /*8310*/  BRA `(.L_x_16220) ;  /* 0x0000000c00407947 */ /* 0x000fea0003800000 */
.L_x_16217:
        /* <DEDUP_REMOVED lines=9> */
.L_x_16222:
[----:B------:R-:W0:Y:S02]  /*83b0*/  F2I.FTZ.TRUNC.NTZ R3, R2 ;  /* 0x0000000200037305 */ /* 0x000e24000021f100 */
[----:B0-----:R0:W-:Y:S01]  /*83c0*/  STG.E desc[UR36][R16.64], R3 ;  /* 0x0000000310007986 */ /* 0x0011e2000c101924 */
[----:B------:R-:W-:Y:S05]  /*83d0*/  BRA `(.L_x_16220) ;  /* 0x0000000c00107947 */ /* 0x000fea0003800000 */
.L_x_16221:
[----:B------:R-:W0:Y:S02]  /*83e0*/  F2I.FTZ.TRUNC.NTZ R3, R2 ;  /* 0x0000000200037305 */ /* 0x000e24000021f100 */
[----:B0-----:R0:W-:Y:S01]  /*83f0*/  STG.E.U16 desc[UR36][R16.64], R3 ;  /* 0x0000000310007986 */ /* 0x0011e2000c101524 */
[----:B------:R-:W-:Y:S05]  /*8400*/  BRA `(.L_x_16220) ;  /* 0x0000000c00047947 */ /* 0x000fea0003800000 */
.L_x_16216:
        /* <DEDUP_REMOVED lines=8> */
.L_x_16224:
[----:B------:R-:W-:-:S05]  /*8490*/  F2FP.F16.F32.PACK_AB R2, RZ, R2 ;  /* 0x00000002ff02723e */ /* 0x000fca00000000ff */
[----:B------:R0:W-:Y:S01]  /*84a0*/  STG.E.U16 desc[UR36][R16.64], R2 ;  /* 0x0000000210007986 */ /* 0x0001e2000c101524 */
[----:B------:R-:W-:Y:S05]  /*84b0*/  BRA `(.L_x_16220) ;  /* 0x0000000800d87947 */ /* 0x000fea0003800000 */
.L_x_16223:
        /* <DEDUP_REMOVED lines=9> */
.L_x_16226:
[----:B------:R-:W-:-:S04]  /*8550*/  F2FP.F16.F32.PACK_AB R3, RZ, R2 ;  /* 0x00000002ff03723e */ /* 0x000fc800000000ff */
[----:B------:R-:W-:-:S05]  /*8560*/  PRMT R3, R3, 0x5410, RZ ;  /* 0x0000541003037816 */ /* 0x000fca00000000ff */
[----:B------:R0:W-:Y:S01]  /*8570*/  STG.E desc[UR36][R16.64], R3 ;  /* 0x0000000310007986 */ /* 0x0001e2000c101924 */
[----:B------:R-:W-:Y:S05]  /*8580*/  BRA `(.L_x_16220) ;  /* 0x0000000800a47947 */ /* 0x000fea0003800000 */
.L_x_16225:
[----:B------:R-:W-:-:S06]  /*8590*/  FMUL.FTZ R2, R2, 1 ;  /* 0x3f80000002027820 */ /* 0x000fcc0000410000 */
[----:B------:R-:W0:Y:S02]  /*85a0*/  F2F.F64.F32 R2, R2 ;  /* 0x0000000200027310 */ /* 0x000e240000201800 */
[----:B0-----:R0:W-:Y:S01]  /*85b0*/  STG.E.64 desc[UR36][R16.64], R2 ;  /* 0x0000000210007986 */ /* 0x0011e2000c101b24 */
[----:B------:R-:W-:Y:S05]  /*85c0*/  BRA `(.L_x_16220) ;  /* 0x0000000800947947 */ /* 0x000fea0003800000 */
.L_x_16215:
        /* <DEDUP_REMOVED lines=12> */
.L_x_16229:
[----:B------:R-:W-:Y:S01]  /*8690*/  FMUL.FTZ R4, R2, 1 ;  /* 0x3f80000002047820 */ /* 0x000fe20000410000 */
[----:B------:R-:W-:-:S05]  /*86a0*/  CS2R R6, SRZ ;  /* 0x0000000000067805 */ /* 0x000fca000001ff00 */
[----:B------:R-:W0:Y:S02]  /*86b0*/  F2F.F64.F32 R4, R4 ;  /* 0x0000000400047310 */ /* 0x000e240000201800 */
[----:B0-----:R0:W-:Y:S01]  /*86c0*/  STG.E.128 desc[UR36][R16.64], R4 ;  /* 0x0000000410007986 */ /* 0x0011e2000c101d24 */
[----:B------:R-:W-:Y:S05]  /*86d0*/  BRA `(.L_x_16220) ;  /* 0x0000000800507947 */ /* 0x000fea0003800000 */
.L_x_16228:
        /* <DEDUP_REMOVED lines=20> */
.L_x_16233:
[----:B------:R-:W-:Y:S05]  /*8820*/  BSYNC B0 ;  /* 0x0000000000007941 */ /* 0x000fea0003800000 */
.L_x_16232:
[----:B------:R-:W-:-:S05]  /*8830*/  LOP3.LUT R5, R0, R5, RZ, 0xfc, !PT ;  /* 0x0000000500057212 */ /* 0x000fca00078efcff */
[----:B------:R0:W-:Y:S01]  /*8840*/  STG.E.U8 desc[UR36][R16.64], R5 ;  /* 0x0000000510007986 */ /* 0x0001e2000c101124 */
[----:B------:R-:W-:Y:S05]  /*8850*/  BRA `(.L_x_16220) ;  /* 0x0000000400f07947 */ /* 0x000fea0003800000 */
.L_x_16231:
        /* <DEDUP_REMOVED lines=12> */
.L_x_16235:
[----:B------:R-:W-:Y:S01]  /*8920*/  IMAD.MOV.U32 R0, RZ, RZ, 0x7f ;  /* 0x0000007fff007424 */ /* 0x000fe200078e00ff */
[----:B------:R-:W-:-:S04]  /*8930*/  ISETP.GT.U32.AND P0, PT, R4, 0x7f800000, PT ;  /* 0x7f8000000400780c */ /* 0x000fc80003f04070 */
[----:B------:R-:W-:-:S09]  /*8940*/  SEL R0, R0, 0x7c, P0 ;  /* 0x0000007c00007807 */ /* 0x000fd20000000000 */
.L_x_16236:
[----:B------:R-:W-:Y:S05]  /*8950*/  BSYNC B0 ;  /* 0x0000000000007941 */ /* 0x000fea0003800000 */
.L_x_16234:
[----:B------:R-:W-:-:S04]  /*8960*/  LOP3.LUT R2, R2, 0x80000000, RZ, 0xc0, !PT ;  /* 0x8000000002027812 */ /* 0x000fc800078ec0ff */
[----:B------:R-:W-:-:S04]  /*8970*/  SHF.R.U32.HI R3, RZ, 0x18, R2 ;  /* 0x00000018ff037819 */ /* 0x000fc80000011602 */
[----:B------:R-:W-:-:S05]  /*8980*/  LOP3.LUT R3, R0, R3, RZ, 0xfc, !PT ;  /* 0x0000000300037212 */ /* 0x000fca00078efcff */
[----:B------:R0:W-:Y:S01]  /*8990*/  STG.E.U8 desc[UR36][R16.64], R3 ;  /* 0x0000000310007986 */ /* 0x0001e2000c101124 */
[----:B------:R-:W-:Y:S05]  /*89a0*/  BRA `(.L_x_16220) ;  /* 0x00000004009c7947 */ /* 0x000fea0003800000 */
.L_x_16230:
[----:B------:R-:W-:-:S05]  /*89b0*/  F2FP.BF16.F32.PACK_AB R2, RZ, R2 ;  /* 0x00000002ff02723e */ /* 0x000fca00000010ff */
[----:B------:R0:W-:Y:S01]  /*89c0*/  STG.E.U16 desc[UR36][R16.64], R2 ;  /* 0x0000000210007986 */ /* 0x0001e2000c101524 */
[----:B------:R-:W-:Y:S05]  /*89d0*/  BRA `(.L_x_16220) ;  /* 0x0000000400907947 */ /* 0x000fea0003800000 */
.L_x_16227:
        /* <DEDUP_REMOVED lines=11> */
.L_x_16239:
        /* <DEDUP_REMOVED lines=16> */
.L_x_16242:
[----:B------:R-:W-:-:S04]  /*8b90*/  LOP3.LUT R2, R2, 0x80000000, RZ, 0xc0, !PT ;  /* 0x8000000002027812 */ /* 0x000fc800078ec0ff */
[----:B------:R-:W-:-:S04]  /*8ba0*/  SHF.R.U32.HI R3, RZ, 0x18, R2 ;  /* 0x00000018ff037819 */ /* 0x000fc80000011602 */
[----:B------:R-:W-:-:S04]  /*8bb0*/  LOP3.LUT R0, R0, R3, RZ, 0xfc, !PT ;  /* 0x0000000300007212 */ /* 0x000fc800078efcff */
[----:B------:R-:W-:-:S07]  /*8bc0*/  PRMT R8, R0, 0x7610, R8 ;  /* 0x0000761000087816 */ /* 0x000fce0000000008 */
.L_x_16241:
[----:B------:R-:W-:Y:S05]  /*8bd0*/  BSYNC B0 ;  /* 0x0000000000007941 */ /* 0x000fea0003800000 */
.L_x_16240:
[----:B------:R3:W-:Y:S01]  /*8be0*/  STG.E.U8 desc[UR36][R16.64], R8 ;  /* 0x0000000810007986 */ /* 0x0007e2000c101124 */
[----:B------:R-:W-:Y:S05]  /*8bf0*/  BRA `(.L_x_16220) ;  /* 0x0000000400087947 */ /* 0x000fea0003800000 */
.L_x_16238:
        /* <DEDUP_REMOVED lines=16> */
.L_x_16245:
[----:B------:R-:W-:-:S04]  /*8d00*/  LOP3.LUT R2, R2, 0x80000000, RZ, 0xc0, !PT ;  /* 0x8000000002027812 */ /* 0x000fc800078ec0ff */
[----:B------:R-:W-:-:S04]  /*8d10*/  SHF.R.U32.HI R3, RZ, 0x18, R2 ;  /* 0x00000018ff037819 */ /* 0x000fc80000011602 */
[----:B------:R-:W-:-:S04]  /*8d20*/  LOP3.LUT R0, R0, R3, RZ, 0xfc, !PT ;  /* 0x0000000300007212 */ /* 0x000fc800078efcff */
[----:B------:R-:W-:-:S07]  /*8d30*/  PRMT R8, R0, 0x7610, R8 ;  /* 0x0000761000087816 */ /* 0x000fce0000000008 */
.L_x_16244:
[----:B------:R-:W-:Y:S05]  /*8d40*/  BSYNC B0 ;  /* 0x0000000000007941 */ /* 0x000fea0003800000 */
.L_x_16243:
[----:B------:R0:W-:Y:S01]  /*8d50*/  STG.E.U8 desc[UR36][R16.64], R8 ;  /* 0x0000000810007986 */ /* 0x0001e2000c101124 */
[----:B------:R-:W-:Y:S05]  /*8d60*/  BRA `(.L_x_16220) ;  /* 0x0000000000ac7947 */ /* 0x000fea0003800000 */
.L_x_16237:
        /* <DEDUP_REMOVED lines=21> */
.L_x_16219:
        /* <DEDUP_REMOVED lines=16> */
.L_x_16248:
[----:B------:R-:W-:Y:S05]  /*8fc0*/  BRA `(.L_x_16220) ;  /* 0x0000000000147947 */ /* 0x000fea0003800000 */
.L_x_16247:
[----:B------:R-:W0:Y:S02]  /*8fd0*/  F2I.U64.TRUNC R2, R2 ;  /* 0x0000000200027311 */ /* 0x000e24000020d800 */
[----:B0-----:R2:W-:Y:S01]  /*8fe0*/  STG.E.64 desc[UR36][R16.64], R2 ;  /* 0x0000000210007986 */ /* 0x0015e2000c101b24 */
[----:B------:R-:W-:Y:S05]  /*8ff0*/  BRA `(.L_x_16220) ;  /* 0x0000000000087947 */ /* 0x000fea0003800000 */
.L_x_16246:
[----:B------:R-:W0:Y:S02]  /*9000*/  F2I.FTZ.U32.TRUNC.NTZ R3, R2 ;  /* 0x0000000200037305 */ /* 0x000e24000021f000 */
[----:B0-----:R0:W-:Y:S02]  /*9010*/  STG.E desc[UR36][R16.64], R3 ;  /* 0x0000000310007986 */ /* 0x0011e4000c101924 */
.L_x_16220:
[----:B------:R-:W-:-:S07]  /*9020*/  VIADD R19, R19, 0x80 ;  /* 0x0000008013137836 */ /* 0x000fce0000000000 */
.L_x_16185:
[----:B------:R-:W-:Y:S05]  /*9030*/  BSYNC B7 ;  /* 0x0000000000077941 */ /* 0x000fea0003800000 */
.L_x_16184:
        /* <DEDUP_REMOVED lines=306> */
.L_x_16249:
        /* <DEDUP_REMOVED lines=22> */
.L_x_16254:
[----:B------:R-:W2:Y:S02]  /*a4c0*/  LDG.E.U8 R0, desc[UR36][R2.64] ;  /* 0x0000002402007981 */ /* 0x000ea4000c1e1100 */
[----:B--2---:R-:W-:Y:S01]  /*a4d0*/  I2FP.F32.U32 R0, R0 ;  /* 0x0000000000007245 */ /* 0x004fe20000201000 */
[----:B------:R-:W-:Y:S06]  /*a4e0*/  BRA `(.L_x_16256) ;  /* 0x0000000c002c7947 */ /* 0x000fec0003800000 */
.L_x_16253:
        /* <DEDUP_REMOVED lines=9> */
.L_x_16258:
[----:B------:R-:W2:Y:S02]  /*a580*/  LDG.E R0, desc[UR36][R2.64] ;  /* 0x0000002402007981 */ /* 0x000ea4000c1e1900 */
[----:B--2---:R-:W-:Y:S01]  /*a590*/  I2FP.F32.S32 R0, R0 ;  /* 0x0000000000007245 */ /* 0x004fe20000201400 */
[----:B------:R-:W-:Y:S06]  /*a5a0*/  BRA `(.L_x_16256) ;  /* 0x0000000800fc7947 */ /* 0x000fec0003800000 */
.L_x_16257:
[----:B------:R-:W2:Y:S02]  /*a5b0*/  LDG.E.U16 R0, desc[UR36][R2.64] ;  /* 0x0000002402007981 */ /* 0x000ea4000c1e1500 */
[----:B--2---:R-:W0:Y:S01]  /*a5c0*/  I2F.S16 R0, R0 ;  /* 0x0000000000007306 */ /* 0x004e220000101400 */
[----:B------:R-:W-:Y:S05]  /*a5d0*/  BRA `(.L_x_16256) ;  /* 0x0000000800f07947 */ /* 0x000fea0003800000 */
.L_x_16252:
        /* <DEDUP_REMOVED lines=8> */
.L_x_16260:
[----:B------:R-:W2:Y:S02]  /*a660*/  LDG.E.U16 R0, desc[UR36][R2.64] ;  /* 0x0000002402007981 */ /* 0x000ea4000c1e1500 */
[----:B--2---:R-:W-:Y:S01]  /*a670*/  HADD2.F32 R0, -RZ, R0.H0_H0 ;  /* 0x20000000ff007230 */ /* 0x004fe20000004100 */
[----:B------:R-:W-:Y:S06]  /*a680*/  BRA `(.L_x_16256) ;  /* 0x0000000800c47947 */ /* 0x000fec0003800000 */
.L_x_16259:
        /* <DEDUP_REMOVED lines=8> */
.L_x_16262:
[----:B------:R-:W2:Y:S02]  /*a710*/  LDG.E.U16 R0, desc[UR36][R2.64] ;  /* 0x0000002402007981 */ /* 0x000ea4000c1e1500 */
[----:B--2---:R-:W-:Y:S01]  /*a720*/  HADD2.F32 R0, -RZ, R0.H0_H0 ;  /* 0x20000000ff007230 */ /* 0x004fe20000004100 */
[----:B------:R-:W-:Y:S06]  /*a730*/  BRA `(.L_x_16256) ;  /* 0x0000000800987947 */ /* 0x000fec0003800000 */
.L_x_16261:
[----:B------:R-:W2:Y:S01]  /*a740*/  LDG.E.64 R2, desc[UR36][R2.64] ;  /* 0x0000002402027981 */ /* 0x000ea2000c1e1b00 */
[----:B------:R-:W-:Y:S01]  /*a750*/  UMOV UR4, 0xf0000000 ;  /* 0xf000000000047882 */ /* 0x000fe20000000000 */
[----:B------:R-:W-:Y:S01]  /*a760*/  UMOV UR5, 0x380fffff ;  /* 0x380fffff00057882 */ /* 0x000fe20000000000 */
[----:B--2---:R-:W0:Y:S01]  /*a770*/  F2F.F32.F64 R0, R2 ;  /* 0x0000000200007310 */ /* 0x004e220000301000 */
[----:B------:R-:W-:-:S14]  /*a780*/  DSETP.GEU.AND P0, PT, |R2|, UR4, PT ;  /* 0x0000000402007e2a */ /* 0x000fdc000bf0e200 */
[----:B0-----:R-:W-:Y:S01]  /*a790*/  @!P0 FMUL R0, R0, 1.175494350822287508e-38 ;  /* 0x0080000000008820 */ /* 0x001fe20000400000 */
[----:B------:R-:W-:Y:S06]  /*a7a0*/  BRA `(.L_x_16256) ;  /* 0x00000008007c7947 */ /* 0x000fec0003800000 */
.L_x_16251:
        /* <DEDUP_REMOVED lines=12> */
.L_x_16265:
[----:B------:R-:W2:Y:S01]  /*a870*/  LDG.E.64 R2, desc[UR36][R2.64] ;  /* 0x0000002402027981 */ /* 0x000ea2000c1e1b00 */
[----:B------:R-:W-:Y:S01]  /*a880*/  UMOV UR4, 0xf0000000 ;  /* 0xf000000000047882 */ /* 0x000fe20000000000 */
[----:B------:R-:W-:Y:S01]  /*a890*/  UMOV UR5, 0x380fffff ;  /* 0x380fffff00057882 */ /* 0x000fe20000000000 */
[----:B--2---:R-:W0:Y:S01]  /*a8a0*/  F2F.F32.F64 R0, R2 ;  /* 0x0000000200007310 */ /* 0x004e220000301000 */
[----:B------:R-:W-:-:S14]  /*a8b0*/  DSETP.GEU.AND P0, PT, |R2|, UR4, PT ;  /* 0x0000000402007e2a */ /* 0x000fdc000bf0e200 */
[----:B0-----:R-:W-:Y:S01]  /*a8c0*/  @!P0 FMUL R0, R0, 1.175494350822287508e-38 ;  /* 0x0080000000008820 */ /* 0x001fe20000400000 */
[----:B------:R-:W-:Y:S06]  /*a8d0*/  BRA `(.L_x_16256) ;  /* 0x0000000800307947 */ /* 0x000fec0003800000 */
.L_x_16264:
        /* <DEDUP_REMOVED lines=26> */
.L_x_16267:
        /* <DEDUP_REMOVED lines=13> */
.L_x_16266:
[----:B------:R-:W2:Y:S02]  /*ab50*/  LDG.E.U16 R0, desc[UR36][R2.64] ;  /* 0x0000002402007981 */ /* 0x000ea4000c1e1500 */
[----:B--2---:R-:W-:Y:S01]  /*ab60*/  IMAD.U32 R0, R0, 0x10000, RZ ;  /* 0x0001000000007824 */ /* 0x004fe200078e00ff */
[----:B------:R-:W-:Y:S06]  /*ab70*/  BRA `(.L_x_16256) ;  /* 0x0000000400887947 */ /* 0x000fec0003800000 */
.L_x_16263:
        /* <DEDUP_REMOVED lines=11> */
.L_x_16270:
        /* <DEDUP_REMOVED lines=20> */
.L_x_16272:
[----:B------:R-:W-:Y:S05]  /*ad70*/  BSYNC B0 ;  /* 0x0000000000007941 */ /* 0x000fea0003800000 */
.L_x_16271:
[----:B------:R-:W-:Y:S01]  /*ad80*/  LEA R3, R0, 0x3b800000, 0x17 ;  /* 0x3b80000000037811 */ /* 0x000fe200078eb8ff */
[----:B------:R-:W-:-:S05]  /*ad90*/  IMAD.SHL.U32 R0, R2, 0x100000, RZ ;  /* 0x0010000002007824 */ /* 0x000fca00078e00ff */
[----:B------:R-:W-:Y:S01]  /*ada0*/  LOP3.LUT R0, R3, R0, R4, 0xfe, !PT ;  /* 0x0000000003007212 */ /* 0x000fe200078efe04 */
[----:B------:R-:W-:Y:S06]  /*adb0*/  BRA `(.L_x_16256) ;  /* 0x0000000000f87947 */ /* 0x000fec0003800000 */
.L_x_16269:
        /* <DEDUP_REMOVED lines=20> */
.L_x_16274:
[----:B------:R-:W-:Y:S05]  /*af00*/  BSYNC B0 ;  /* 0x0000000000007941 */ /* 0x000fea0003800000 */
.L_x_16273:
[----:B------:R-:W-:Y:S01]  /*af10*/  LEA R3, R0, 0x37800000, 0x17 ;  /* 0x3780000000037811 */ /* 0x000fe200078eb8ff */
[----:B------:R-:W-:-:S05]  /*af20*/  IMAD.SHL.U32 R0, R2, 0x200000, RZ ;  /* 0x0020000002007824 */ /* 0x000fca00078e00ff */
[----:B------:R-:W-:Y:S01]  /*af30*/  LOP3.LUT R0, R3, R0, R4, 0xfe, !PT ;  /* 0x0000000003007212 */ /* 0x000fe200078efe04 */
[----:B------:R-:W-:Y:S06]  /*af40*/  BRA `(.L_x_16256) ;  /* 0x0000000000947947 */ /* 0x000fec0003800000 */
.L_x_16268:
        /* <DEDUP_REMOVED lines=14> */
.L_x_16255:
        /* <DEDUP_REMOVED lines=16> */
.L_x_16277:
[----:B------:R-:W-:Y:S01]  /*b130*/  IMAD.MOV.U32 R0, RZ, RZ, RZ ;  /* 0x000000ffff007224 */ /* 0x000fe200078e00ff */
[----:B------:R-:W-:Y:S06]  /*b140*/  BRA `(.L_x_16256) ;  /* 0x0000000000147947 */ /* 0x000fec0003800000 */
.L_x_16276:
[----:B------:R-:W2:Y:S02]  /*b150*/  LDG.E.64 R2, desc[UR36][R2.64] ;  /* 0x0000002402027981 */ /* 0x000ea4000c1e1b00 */
[----:B--2---:R0:W1:Y:S01]  /*b160*/  I2F.U64 R0, R2 ;  /* 0x0000000200007312 */ /* 0x0040620000301000 */
[----:B------:R-:W-:Y:S05]  /*b170*/  BRA `(.L_x_16256) ;  /* 0x0000000000087947 */ /* 0x000fea0003800000 */
.L_x_16275:
[----:B------:R-:W2:Y:S02]  /*b180*/  LDG.E R0, desc[UR36][R2.64] ;  /* 0x0000002402007981 */ /* 0x000ea4000c1e1900 */
[----:B--2---:R-:W-:-:S07]  /*b190*/  I2FP.F32.U32 R0, R0 ;  /* 0x0000000000007245 */ /* 0x004fce0000201000 */
.L_x_16256:
[----:B------:R-:W-:Y:S05]  /*b1a0*/  BSYNC B6 ;  /* 0x0000000000067941 */ /* 0x000fea0003800000 */
.L_x_16250:
        /* <DEDUP_REMOVED lines=17> */
.L_x_16281:
[----:B------:R-:W0:Y:S02]  /*b2c0*/  F2I.S64.TRUNC R2, R2 ;  /* 0x0000000200027311 */ /* 0x000e24000020d900 */
[----:B0-----:R-:W-:-:S05]  /*b2d0*/  IMAD.MOV.U32 R5, RZ, RZ, R2 ;  /* 0x000000ffff057224 */ /* 0x001fca00078e0002 */
[----:B------:R-:W-:Y:S01]  /*b2e0*/  STG.E.U8 desc[UR36][R16.64], R5 ;  /* 0x0000000510007986 */ /* 0x000fe2000c101124 */
[----:B------:R-:W-:Y:S05]  /*b2f0*/  EXIT ;  /* 0x000000000000794d */ /* 0x000fea0003800000 */
.L_x_16280:
        /* <DEDUP_REMOVED lines=9> */
.L_x_16284:
[----:B------:R-:W0:Y:S02]  /*b390*/  F2I.FTZ.TRUNC.NTZ R3, R2 ;  /* 0x0000000200037305 */ /* 0x000e24000021f100 */
[----:B0-----:R-:W-:Y:S01]  /*b3a0*/  STG.E desc[UR36][R16.64], R3 ;  /* 0x0000000310007986 */ /* 0x001fe2000c101924 */
[----:B------:R-:W-:Y:S05]  /*b3b0*/  EXIT ;  /* 0x000000000000794d */ /* 0x000fea0003800000 */
.L_x_16283:
[----:B------:R-:W0:Y:S02]  /*b3c0*/  F2I.FTZ.TRUNC.NTZ R3, R2 ;  /* 0x0000000200037305 */ /* 0x000e24000021f100 */
[----:B0-----:R-:W-:Y:S01]  /*b3d0*/  STG.E.U16 desc[UR36][R16.64], R3 ;  /* 0x0000000310007986 */ /* 0x001fe2000c101524 */
[----:B------:R-:W-:Y:S05]  /*b3e0*/  EXIT ;  /* 0x000000000000794d */ /* 0x000fea0003800000 */
.L_x_16279:
        /* <DEDUP_REMOVED lines=8> */
.L_x_16286:
[----:B------:R-:W-:-:S05]  /*b470*/  F2FP.F16.F32.PACK_AB R2, RZ, R2 ;  /* 0x00000002ff02723e */ /* 0x000fca00000000ff */
[----:B------:R-:W-:Y:S01]  /*b480*/  STG.E.U16 desc[UR36][R16.64], R2 ;  /* 0x0000000210007986 */ /* 0x000fe2000c101524 */
[----:B------:R-:W-:Y:S05]  /*b490*/  EXIT ;  /* 0x000000000000794d */ /* 0x000fea0003800000 */
.L_x_16285:
        /* <DEDUP_REMOVED lines=9> */
.L_x_16288:
[----:B------:R-:W-:-:S04]  /*b530*/  F2FP.F16.F32.PACK_AB R3, RZ, R2 ;  /* 0x00000002ff03723e */ /* 0x000fc800000000ff */
[----:B------:R-:W-:-:S05]  /*b540*/  PRMT R3, R3, 0x5410, RZ ;  /* 0x0000541003037816 */ /* 0x000fca00000000ff */
[----:B------:R-:W-:Y:S01]  /*b550*/  STG.E desc[UR36][R16.64], R3 ;  /* 0x0000000310007986 */ /* 0x000fe2000c101924 */
[----:B------:R-:W-:Y:S05]  /*b560*/  EXIT ;  /* 0x000000000000794d */ /* 0x000fea0003800000 */
.L_x_16287:
[----:B------:R-:W-:-:S06]  /*b570*/  FMUL.FTZ R2, R2, 1 ;  /* 0x3f80000002027820 */ /* 0x000fcc0000410000 */
[----:B------:R-:W0:Y:S02]  /*b580*/  F2F.F64.F32 R2, R2 ;  /* 0x0000000200027310 */ /* 0x000e240000201800 */
[----:B0-----:R-:W-:Y:S01]  /*b590*/  STG.E.64 desc[UR36][R16.64], R2 ;  /* 0x0000000210007986 */ /* 0x001fe2000c101b24 */
[----:B------:R-:W-:Y:S05]  /*b5a0*/  EXIT ;  /* 0x000000000000794d */ /* 0x000fea0003800000 */
.L_x_16278:
        /* <DEDUP_REMOVED lines=12> */
.L_x_16291:
[----:B------:R-:W-:Y:S01]  /*b670*/  FMUL.FTZ R4, R2, 1 ;  /* 0x3f80000002047820 */ /* 0x000fe20000410000 */
[----:B------:R-:W-:-:S05]  /*b680*/  CS2R R6, SRZ ;  /* 0x0000000000067805 */ /* 0x000fca000001ff00 */
[----:B------:R-:W0:Y:S02]  /*b690*/  F2F.F64.F32 R4, R4 ;  /* 0x0000000400047310 */ /* 0x000e240000201800 */
[----:B0-----:R-:W-:Y:S01]  /*b6a0*/  STG.E.128 desc[UR36][R16.64], R4 ;  /* 0x0000000410007986 */ /* 0x001fe2000c101d24 */
[----:B------:R-:W-:Y:S05]  /*b6b0*/  EXIT ;  /* 0x000000000000794d */ /* 0x000fea0003800000 */
.L_x_16290:
        /* <DEDUP_REMOVED lines=20> */
.L_x_16295:
[----:B------:R-:W-:Y:S05]  /*b800*/  BSYNC B0 ;  /* 0x0000000000007941 */ /* 0x000fea0003800000 */
.L_x_16294:
[----:B------:R-:W-:-:S05]  /*b810*/  LOP3.LUT R5, R0, R5, RZ, 0xfc, !PT ;  /* 0x0000000500057212 */ /* 0x000fca00078efcff */
[----:B------:R-:W-:Y:S01]  /*b820*/  STG.E.U8 desc[UR36][R16.64], R5 ;  /* 0x0000000510007986 */ /* 0x000fe2000c101124 */
[----:B------:R-:W-:Y:S05]  /*b830*/  EXIT ;  /* 0x000000000000794d */ /* 0x000fea0003800000 */
.L_x_16293:
        /* <DEDUP_REMOVED lines=12> */
.L_x_16297:
[----:B------:R-:W-:Y:S01]  /*b900*/  IMAD.MOV.U32 R0, RZ, RZ, 0x7f ;  /* 0x0000007fff007424 */ /* 0x000fe200078e00ff */
[----:B------:R-:W-:-:S04]  /*b910*/  ISETP.GT.U32.AND P0, PT, R4, 0x7f800000, PT ;  /* 0x7f8000000400780c */ /* 0x000fc80003f04070 */
[----:B------:R-:W-:-:S09]  /*b920*/  SEL R0, R0, 0x7c, P0 ;  /* 0x0000007c00007807 */ /* 0x000fd20000000000 */
.L_x_16298:
[----:B------:R-:W-:Y:S05]  /*b930*/  BSYNC B0 ;  /* 0x0000000000007941 */ /* 0x000fea0003800000 */
.L_x_16296:
[----:B------:R-:W-:-:S04]  /*b940*/  LOP3.LUT R2, R2, 0x80000000, RZ, 0xc0, !PT ;  /* 0x8000000002027812 */ /* 0x000fc800078ec0ff */
[----:B------:R-:W-:-:S04]  /*b950*/  SHF.R.U32.HI R3, RZ, 0x18, R2 ;  /* 0x00000018ff037819 */ /* 0x000fc80000011602 */
[----:B------:R-:W-:-:S05]  /*b960*/  LOP3.LUT R3, R0, R3, RZ, 0xfc, !PT ;  /* 0x0000000300037212 */ /* 0x000fca00078efcff */
[----:B------:R-:W-:Y:S01]  /*b970*/  STG.E.U8 desc[UR36][R16.64], R3 ;  /* 0x0000000310007986 */ /* 0x000fe2000c101124 */
[----:B------:R-:W-:Y:S05]  /*b980*/  EXIT ;  /* 0x000000000000794d */ /* 0x000fea0003800000 */
.L_x_16292:
[----:B------:R-:W-:-:S05]  /*b990*/  F2FP.BF16.F32.PACK_AB R2, RZ, R2 ;  /* 0x00000002ff02723e */ /* 0x000fca00000010ff */
[----:B------:R-:W-:Y:S01]  /*b9a0*/  STG.E.U16 desc[UR36][R16.64], R2 ;  /* 0x0000000210007986 */ /* 0x000fe2000c101524 */
[----:B------:R-:W-:Y:S05]  /*b9b0*/  EXIT ;  /* 0x000000000000794d */ /* 0x000fea0003800000 */
.L_x_16289:
        /* <DEDUP_REMOVED lines=11> */
.L_x_16301:
        /* <DEDUP_REMOVED lines=16> */
.L_x_16304:
[----:B------:R-:W-:-:S04]  /*bb70*/  LOP3.LUT R2, R2, 0x80000000, RZ, 0xc0, !PT ;  /* 0x8000000002027812 */ /* 0x000fc800078ec0ff */
[----:B------:R-:W-:-:S04]  /*bb80*/  SHF.R.U32.HI R3, RZ, 0x18, R2 ;  /* 0x00000018ff037819 */ /* 0x000fc80000011602 */
[----:B------:R-:W-:-:S04]  /*bb90*/  LOP3.LUT R0, R0, R3, RZ, 0xfc, !PT ;  /* 0x0000000300007212 */ /* 0x000fc800078efcff */
[----:B------:R-:W-:-:S07]  /*bba0*/  PRMT R8, R0, 0x7610, R8 ;  /* 0x0000761000087816 */ /* 0x000fce0000000008 */
.L_x_16303:
[----:B------:R-:W-:Y:S05]  /*bbb0*/  BSYNC B0 ;  /* 0x0000000000007941 */ /* 0x000fea0003800000 */
.L_x_16302:
[----:B------:R-:W-:Y:S01]  /*bbc0*/  STG.E.U8 desc[UR36][R16.64], R8 ;  /* 0x0000000810007986 */ /* 0x000fe2000c101124 */
[----:B------:R-:W-:Y:S05]  /*bbd0*/  EXIT ;  /* 0x000000000000794d */ /* 0x000fea0003800000 */
.L_x_16300:
        /* <DEDUP_REMOVED lines=16> */
.L_x_16307:
[----:B------:R-:W-:-:S04]  /*bce0*/  LOP3.LUT R2, R2, 0x80000000, RZ, 0xc0, !PT ;  /* 0x8000000002027812 */ /* 0x000fc800078ec0ff */
[----:B------:R-:W-:-:S04]  /*bcf0*/  SHF.R.U32.HI R3, RZ, 0x18, R2 ;  /* 0x00000018ff037819 */ /* 0x000fc80000011602 */
[----:B------:R-:W-:-:S04]  /*bd00*/  LOP3.LUT R0, R0, R3, RZ, 0xfc, !PT ;  /* 0x0000000300007212 */ /* 0x000fc800078efcff */
[----:B------:R-:W-:-:S07]  /*bd10*/  PRMT R8, R0, 0x7610, R8 ;  /* 0x0000761000087816 */ /* 0x000fce0000000008 */
.L_x_16306:
[----:B------:R-:W-:Y:S05]  /*bd20*/  BSYNC B0 ;  /* 0x0000000000007941 */ /* 0x000fea0003800000 */
.L_x_16305:
[----:B------:R-:W-:Y:S01]  /*bd30*/  STG.E.U8 desc[UR36][R16.64], R8 ;  /* 0x0000000810007986 */ /* 0x000fe2000c101124 */
[----:B------:R-:W-:Y:S05]  /*bd40*/  EXIT ;  /* 0x000000000000794d */ /* 0x000fea0003800000 */
.L_x_16299:
        /* <DEDUP_REMOVED lines=21> */
.L_x_16282:
        /* <DEDUP_REMOVED lines=16> */
.L_x_16310:
[----:B------:R-:W-:Y:S05]  /*bfa0*/  EXIT ;  /* 0x000000000000794d */ /* 0x000fea0003800000 */
.L_x_16309:
[----:B------:R-:W0:Y:S02]  /*bfb0*/  F2I.U64.TRUNC R2, R2 ;  /* 0x0000000200027311 */ /* 0x000e24000020d800 */
[----:B0-----:R-:W-:Y:S01]  /*bfc0*/  STG.E.64 desc[UR36][R16.64], R2 ;  /* 0x0000000210007986 */ /* 0x001fe2000c101b24 */
[----:B------:R-:W-:Y:S05]  /*bfd0*/  EXIT ;  /* 0x000000000000794d */ /* 0x000fea0003800000 */
.L_x_16308:
[----:B------:R-:W0:Y:S02]  /*bfe0*/  F2I.FTZ.U32.TRUNC.NTZ R3, R2 ;  /* 0x0000000200037305 */ /* 0x000e24000021f000 */
[----:B0-----:R-:W-:Y:S01]  /*bff0*/  STG.E desc[UR36][R16.64], R3 ;  /* 0x0000000310007986 */ /* 0x001fe2000c101924 */
[----:B------:R-:W-:Y:S05]  /*c000*/  EXIT ;  /* 0x000000000000794d */ /* 0x000fea0003800000 */
.L_x_16311:
        /* <DEDUP_REMOVED lines=15> */
.L_x_19722:


//--------------------- .text._ZN2at6native27unrolled_elementwise_kernelIZZZNS0_16frac_kernel_cudaERNS_18TensorIteratorBaseEENKUlvE_clEvENKUlvE0_clEvEUlfE_St5arrayIPcLm2EELi4E23TrivialOffsetCalculatorILi1EjESB_NS0_6memory12LoadWithCastILi1EEENSC_13StoreWithCastILi1EEEEEviT_T0_T2_T3_T4_T5_ --------------------------
	.section	.text._ZN2at6native27unrolled_elementwise_kernelIZZZNS0_16frac_kernel_cudaERNS_18TensorIteratorBaseEENKUlvE_clEvENKUlvE0_clEvEUlfE_St5arrayIPcLm2EELi4E23TrivialOffsetCalculatorILi1EjESB_NS0_6memory12LoadWithCastILi1EEENSC_13StoreWithCastILi1EEEEEviT_T0_T2_T3_T4_T5_,"ax",@progbits
	.align	128
        .global         _ZN2at6native27unrolled_elementwise_kernelIZZZNS0_16frac_kernel_cudaERNS_18TensorIteratorBaseEENKUlvE_clEvENKUlvE0_clEvEUlfE_St5arrayIPcLm2EELi4E23TrivialOffsetCalculatorILi1EjESB_NS0_6memory12LoadWithCastILi1EEENSC_13StoreWithCastILi1EEEEEviT_T0_T2_T3_T4_T5_
        .type           _ZN2at6native27unrolled_elementwise_kernelIZZZNS0_16frac_kernel_cudaERNS_18TensorIteratorBaseEENKUlvE_clEvENKUlvE0_clEvEUlfE_St5arrayIPcLm2EELi4E23TrivialOffsetCalculatorILi1EjESB_NS0_6memory12LoadWithCastILi1EEENSC_13StoreWithCastILi1EEEEEviT_T0_T2_T3_T4_T5_,@function
        .size           _ZN2at6native27unrolled_elementwise_kernelIZZZNS0_16frac_kernel_cudaERNS_18TensorIteratorBaseEENKUlvE_clEvENKUlvE0_clEvEUlfE_St5arrayIPcLm2EELi4E23TrivialOffsetCalculatorILi1EjESB_NS0_6memory12LoadWithCastILi1EEENSC_13StoreWithCastILi1EEEEEviT_T0_T2_T3_T4_T5_,(.L_x_19723 - _ZN2at6native27unrolled_elementwise_kernelIZZZNS0_16frac_kernel_cudaERNS_18TensorIteratorBaseEENKUlvE_clEvENKUlvE0_clEvEUlfE_St5arrayIPcLm2EELi4E23TrivialOffsetCalculatorILi1EjESB_NS0_6memory12LoadWithCastILi1EEENSC_13StoreWithCastILi1EEEEEviT_T0_T2_T3_T4_T5_)
        .other          _ZN2at6native27unrolled_elementwise_kernelIZZZNS0_16frac_kernel_cudaERNS_18TensorIteratorBaseEENKUlvE_clEvENKUlvE0_clEvEUlfE_St5arrayIPcLm2EELi4E23TrivialOffsetCalculatorILi1EjESB_NS0_6memory12LoadWithCastILi1EEENSC_13StoreWithCastILi1EEEEEviT_T0_T2_T3_T4_T5_,@"STO_CUDA_ENTRY STV_DEFAULT"
_ZN2at6native27unrolled_elementwise_kernelIZZZNS0_16frac_kernel_cudaERNS_18TensorIteratorBaseEENKUlvE_clEvENKUlvE0_clEvEUlfE_St5arrayIPcLm2EELi4E23TrivialOffsetCalculatorILi1EjESB_NS0_6memory12LoadWithCastILi1EEENSC_13StoreWithCastILi1EEEEEviT_T0_T2_T3_T4_T5_:
.text._ZN2at6native27unrolled_elementwise_kernelIZZZNS0_16frac_kernel_cudaERNS_18TensorIteratorBaseEENKUlvE_clEvENKUlvE0_clEvEUlfE_St5arrayIPcLm2EELi4E23TrivialOffsetCalculatorILi1EjESB_NS0_6memory12LoadWithCastILi1EEENSC_13StoreWithCastILi1EEEEEviT_T0_T2_T3_T4_T5_:
        /* <DEDUP_REMOVED lines=33> */
.L_x_16318:
[----:B------:R-:W2:Y:S02]  /*0210*/  LDG.E.U8 R4, desc[UR36][R4.64] ;  /* 0x0000002404047981 */ /* 0x000ea4000c1e1100 */
[----:B--2---:R-:W-:Y:S01]  /*0220*/  I2FP.F32.U32 R27, R4 ;  /* 0x00000004001b7245 */ /* 0x004fe20000201000 */
[----:B------:R-:W-:Y:S06]  /*0230*/  BRA `(.L_x_16320) ;  /* 0x0000000c00307947 */ /* 0x000fec0003800000 */
.L_x_16317:
        /* <DEDUP_REMOVED lines=9> */
.L_x_16322:
[----:B------:R-:W2:Y:S02]  /*02d0*/  LDG.E R4, desc[UR36][R4.64] ;  /* 0x0000002404047981 */ /* 0x000ea4000c1e1900 */
[----:B--2---:R-:W-:Y:S01]  /*02e0*/  I2FP.F32.S32 R27, R4 ;  /* 0x00000004001b7245 */ /* 0x004fe20000201400 */
[----:B------:R-:W-:Y:S06]  /*02f0*/  BRA `(.L_x_16320) ;  /* 0x0000000c00007947 */ /* 0x000fec0003800000 */
.L_x_16321:
[----:B------:R-:W2:Y:S02]  /*0300*/  LDG.E.U16 R4, desc[UR36][R4.64] ;  /* 0x0000002404047981 */ /* 0x000ea4000c1e1500 */
[----:B--2---:R2:W3:Y:S01]  /*0310*/  I2F.S16 R27, R4 ;  /* 0x00000004001b7306 */ /* 0x0044e20000101400 */
[----:B------:R-:W-:Y:S05]  /*0320*/  BRA `(.L_x_16320) ;  /* 0x0000000800f47947 */ /* 0x000fea0003800000 */
.L_x_16316:
        /* <DEDUP_REMOVED lines=8> */
.L_x_16324:
[----:B------:R-:W2:Y:S02]  /*03b0*/  LDG.E.U16 R4, desc[UR36][R4.64] ;  /* 0x0000002404047981 */ /* 0x000ea4000c1e1500 */
[----:B--2---:R-:W-:Y:S01]  /*03c0*/  HADD2.F32 R27, -RZ, R4.H0_H0 ;  /* 0x20000004ff1b7230 */ /* 0x004fe20000004100 */
[----:B------:R-:W-:Y:S06]  /*03d0*/  BRA `(.L_x_16320) ;  /* 0x0000000800c87947 */ /* 0x000fec0003800000 */
.L_x_16323:
        /* <DEDUP_REMOVED lines=8> */
.L_x_16326:
[----:B------:R-:W2:Y:S02]  /*0460*/  LDG.E.U16 R4, desc[UR36][R4.64] ;  /* 0x0000002404047981 */ /* 0x000ea4000c1e1500 */
[----:B--2---:R-:W-:Y:S01]  /*0470*/  HADD2.F32 R27, -RZ, R4.H0_H0 ;  /* 0x20000004ff1b7230 */ /* 0x004fe20000004100 */
[----:B------:R-:W-:Y:S06]  /*0480*/  BRA `(.L_x_16320) ;  /* 0x00000008009c7947 */ /* 0x000fec0003800000 */
.L_x_16325:
[----:B------:R-:W2:Y:S01]  /*0490*/  LDG.E.64 R4, desc[UR36][R4.64] ;  /* 0x0000002404047981 */ /* 0x000ea2000c1e1b00 */
[----:B------:R-:W-:Y:S01]  /*04a0*/  UMOV UR4, 0xf0000000 ;  /* 0xf000000000047882 */ /* 0x000fe20000000000 */
[----:B------:R-:W-:Y:S01]  /*04b0*/  UMOV UR5, 0x380fffff ;  /* 0x380fffff00057882 */ /* 0x000fe20000000000 */
[----:B--2---:R-:W0:Y:S01]  /*04c0*/  F2F.F32.F64 R27, R4 ;  /* 0x00000004001b7310 */ /* 0x004e220000301000 */
[----:B------:R-:W-:-:S14]  /*04d0*/  DSETP.GEU.AND P0, PT, |R4|, UR4, PT ;  /* 0x0000000404007e2a */ /* 0x000fdc000bf0e200 */
[----:B0-----:R-:W-:Y:S01]  /*04e0*/  @!P0 FMUL R27, R27, 1.175494350822287508e-38 ;  /* 0x008000001b1b8820 */ /* 0x001fe20000400000 */
[----:B------:R-:W-:Y:S06]  /*04f0*/  BRA `(.L_x_16320) ;  /* 0x0000000800807947 */ /* 0x000fec0003800000 */
.L_x_16315:
        /* <DEDUP_REMOVED lines=12> */
.L_x_16329:
[----:B------:R-:W2:Y:S01]  /*05c0*/  LDG.E.64 R4, desc[UR36][R4.64] ;  /* 0x0000002404047981 */ /* 0x000ea2000c1e1b00 */
[----:B------:R-:W-:Y:S01]  /*05d0*/  UMOV UR4, 0xf0000000 ;  /* 0xf000000000047882 */ /* 0x000fe20000000000 */
[----:B------:R-:W-:Y:S01]  /*05e0*/  UMOV UR5, 0x380fffff ;  /* 0x380fffff00057882 */ /* 0x000fe20000000000 */
[----:B--2---:R-:W0:Y:S01]  /*05f0*/  F2F.F32.F64 R27, R4 ;  /* 0x00000004001b7310 */ /* 0x004e220000301000 */
[----:B------:R-:W-:-:S14]  /*0600*/  DSETP.GEU.AND P0, PT, |R4|, UR4, PT ;  /* 0x0000000404007e2a */ /* 0x000fdc000bf0e200 */
[----:B0-----:R-:W-:Y:S01]  /*0610*/  @!P0 FMUL R27, R27, 1.175494350822287508e-38 ;  /* 0x008000001b1b8820 */ /* 0x001fe20000400000 */
[----:B------:R-:W-:Y:S06]  /*0620*/  BRA `(.L_x_16320) ;  /* 0x0000000800347947 */ /* 0x000fec0003800000 */
.L_x_16328:
        /* <DEDUP_REMOVED lines=26> */
.L_x_16331:
        /* <DEDUP_REMOVED lines=14> */
.L_x_16330:
[----:B------:R-:W2:Y:S02]  /*08b0*/  LDG.E.U16 R4, desc[UR36][R4.64] ;  /* 0x0000002404047981 */ /* 0x000ea4000c1e1500 */
[----:B--2---:R-:W-:Y:S01]  /*08c0*/  IMAD.U32 R27, R4, 0x10000, RZ ;  /* 0x00010000041b7824 */ /* 0x004fe200078e00ff */
[----:B------:R-:W-:Y:S06]  /*08d0*/  BRA `(.L_x_16320) ;  /* 0x0000000400887947 */ /* 0x000fec0003800000 */
.L_x_16327:
        /* <DEDUP_REMOVED lines=11> */
.L_x_16334:
        /* <DEDUP_REMOVED lines=20> */
.L_x_16336:
[----:B------:R-:W-:Y:S05]  /*0ad0*/  BSYNC B0 ;  /* 0x0000000000007941 */ /* 0x000fea0003800000 */
.L_x_16335:
[----:B------:R-:W-:Y:S01]  /*0ae0*/  IMAD.SHL.U32 R3, R3, 0x100000, RZ ;  /* 0x0010000003037824 */ /* 0x000fe200078e00ff */
[----:B------:R-:W-:-:S04]  /*0af0*/  LEA R0, R0, 0x3b800000, 0x17 ;  /* 0x3b80000000007811 */ /* 0x000fc800078eb8ff */
[----:B------:R-:W-:Y:S01]  /*0b00*/  LOP3.LUT R27, R0, R3, R27, 0xfe, !PT ;  /* 0x00000003001b7212 */ /* 0x000fe200078efe1b */
[----:B------:R-:W-:Y:S06]  /*0b10*/  BRA `(.L_x_16320) ;  /* 0x0000000000f87947 */ /* 0x000fec0003800000 */
.L_x_16333:
        /* <DEDUP_REMOVED lines=20> */
.L_x_16338:
[----:B------:R-:W-:Y:S05]  /*0c60*/  BSYNC B0 ;  /* 0x0000000000007941 */ /* 0x000fea0003800000 */
.L_x_16337:
[----:B------:R-:W-:Y:S01]  /*0c70*/  IMAD.SHL.U32 R3, R3, 0x200000, RZ ;  /* 0x0020000003037824 */ /* 0x000fe200078e00ff */
[----:B------:R-:W-:-:S04]  /*0c80*/  LEA R0, R0, 0x37800000, 0x17 ;  /* 0x3780000000007811 */ /* 0x000fc800078eb8ff */
[----:B------:R-:W-:Y:S01]  /*0c90*/  LOP3.LUT R27, R0, R3, R27, 0xfe, !PT ;  /* 0x00000003001b7212 */ /* 0x000fe200078efe1b */
[----:B------:R-:W-:Y:S06]  /*0ca0*/  BRA `(.L_x_16320) ;  /* 0x0000000000947947 */ /* 0x000fec0003800000 */
.L_x_16332:
        /* <DEDUP_REMOVED lines=14> */
.L_x_16319:
        /* <DEDUP_REMOVED lines=16> */
.L_x_16341:
[----:B------:R-:W-:Y:S01]  /*0e90*/  IMAD.MOV.U32 R27, RZ, RZ, RZ ;  /* 0x000000ffff1b7224 */ /* 0x000fe200078e00ff */
[----:B------:R-:W-:Y:S06]  /*0ea0*/  BRA `(.L_x_16320) ;  /* 0x0000000000147947 */ /* 0x000fec0003800000 */
.L_x_16340:
[----:B------:R-:W2:Y:S02]  /*0eb0*/  LDG.E.64 R4, desc[UR36][R4.64] ;  /* 0x0000002404047981 */ /* 0x000ea4000c1e1b00 */
[----:B--2---:R0:W1:Y:S01]  /*0ec0*/  I2F.U64 R27, R4 ;  /* 0x00000004001b7312 */ /* 0x0040620000301000 */
[----:B------:R-:W-:Y:S05]  /*0ed0*/  BRA `(.L_x_16320) ;  /* 0x0000000000087947 */ /* 0x000fea0003800000 */
.L_x_16339:
[----:B------:R-:W2:Y:S02]  /*0ee0*/  LDG.E R4, desc[UR36][R4.64] ;  /* 0x0000002404047981 */ /* 0x000ea4000c1e1900 */
[----:B--2---:R-:W-:-:S07]  /*0ef0*/  I2FP.F32.U32 R27, R4 ;  /* 0x00000004001b7245 */ /* 0x004fce0000201000 */
.L_x_16320:
[----:B------:R-:W-:Y:S05]  /*0f00*/  BSYNC B6 ;  /* 0x0000000000067941 */ /* 0x000fea0003800000 */
.L_x_16314:
[----:B------:R-:W2:Y:S02]  /*0f10*/  S2R R16, SR_TID.X ;  /* 0x0000000000107919 */ /* 0x000ea40000002100 */
[----:B--2---:R-:W-:-:S07]  /*0f20*/  VIADD R16, R16, 0x80 ;  /* 0x0000008010107836 */ /* 0x004fce0000000000 */
.L_x_16313:
[----:B------:R-:W-:Y:S05]  /*0f30*/  BSYNC B7 ;  /* 0x0000000000077941 */ /* 0x000fea0003800000 */
.L_x_16312:
        /* <DEDUP_REMOVED lines=25> */
.L_x_16348:
[----:B------:R-:W2:Y:S02]  /*10d0*/  LDG.E.U8 R4, desc[UR36][R4.64] ;  /* 0x0000002404047981 */ /* 0x000ea4000c1e1100 */
[----:B--2---:R-:W-:Y:S01]  /*10e0*/  I2FP.F32.U32 R19, R4 ;  /* 0x0000000400137245 */ /* 0x004fe20000201000 */
[----:B------:R-:W-:Y:S06]  /*10f0*/  BRA `(.L_x_16350) ;  /* 0x0000000c002c7947 */ /* 0x000fec0003800000 */
.L_x_16347:
        /* <DEDUP_REMOVED lines=9> */
.L_x_16352:
[----:B------:R-:W2:Y:S02]  /*1190*/  LDG.E R4, desc[UR36][R4.64] ;  /* 0x0000002404047981 */ /* 0x000ea4000c1e1900 */
[----:B--2---:R-:W-:Y:S01]  /*11a0*/  I2FP.F32.S32 R19, R4 ;  /* 0x0000000400137245 */ /* 0x004fe20000201400 */
[----:B------:R-:W-:Y:S06]  /*11b0*/  BRA `(.L_x_16350) ;  /* 0x0000000800fc7947 */ /* 0x000fec0003800000 */
.L_x_16351:
[----:B------:R-:W2:Y:S02]  /*11c0*/  LDG.E.U16 R4, desc[UR36][R4.64] ;  /* 0x0000002404047981 */ /* 0x000ea4000c1e1500 */
[----:B--2---:R0:W2:Y:S01]  /*11d0*/  I2F.S16 R19, R4 ;  /* 0x0000000400137306 */ /* 0x0040a20000101400 */
[----:B------:R-:W-:Y:S05]  /*11e0*/  BRA `(.L_x_16350) ;  /* 0x0000000800f07947 */ /* 0x000fea0003800000 */
.L_x_16346:
        /* <DEDUP_REMOVED lines=8> */
.L_x_16354:
[----:B------:R-:W2:Y:S02]  /*1270*/  LDG.E.U16 R4, desc[UR36][R4.64] ;  /* 0x0000002404047981 */ /* 0x000ea4000c1e1500 */
[----:B--2---:R-:W-:Y:S01]  /*1280*/  HADD2.F32 R19, -RZ, R4.H0_H0 ;  /* 0x20000004ff137230 */ /* 0x004fe20000004100 */
[----:B------:R-:W-:Y:S06]  /*1290*/  BRA `(.L_x_16350) ;  /* 0x0000000800c47947 */ /* 0x000fec0003800000 */
.L_x_16353:
        /* <DEDUP_REMOVED lines=8> */
.L_x_16356:
[----:B------:R-:W2:Y:S02]  /*1320*/  LDG.E.U16 R4, desc[UR36][R4.64] ;  /* 0x0000002404047981 */ /* 0x000ea4000c1e1500 */
[----:B--2---:R-:W-:Y:S01]  /*1330*/  HADD2.F32 R19, -RZ, R4.H0_H0 ;  /* 0x20000004ff137230 */ /* 0x004fe20000004100 */
[----:B------:R-:W-:Y:S06]  /*1340*/  BRA `(.L_x_16350) ;  /* 0x0000000800987947 */ /* 0x000fec0003800000 */
.L_x_16355:
[----:B------:R-:W2:Y:S01]  /*1350*/  LDG.E.64 R4, desc[UR36][R4.64] ;  /* 0x0000002404047981 */ /* 0x000ea2000c1e1b00 */
[----:B------:R-:W-:Y:S01]  /*1360*/  UMOV UR4, 0xf0000000 ;  /* 0xf000000000047882 */ /* 0x000fe20000000000 */
[----:B------:R-:W-:Y:S01]  /*1370*/  UMOV UR5, 0x380fffff ;  /* 0x380fffff00057882 */ /* 0x000fe20000000000 */
[----:B--2---:R-:W0:Y:S01]  /*1380*/  F2F.F32.F64 R19, R4 ;  /* 0x0000000400137310 */ /* 0x004e220000301000 */
[----:B------:R-:W-:-:S14]  /*1390*/  DSETP.GEU.AND P0, PT, |R4|, UR4, PT ;  /* 0x0000000404007e2a */ /* 0x000fdc000bf0e200 */
[----:B0-----:R-:W-:Y:S01]  /*13a0*/  @!P0 FMUL R19, R19, 1.175494350822287508e-38 ;  /* 0x0080000013138820 */ /* 0x001fe20000400000 */
[----:B------:R-:W-:Y:S06]  /*13b0*/  BRA `(.L_x_16350) ;  /* 0x00000008007c7947 */ /* 0x000fec0003800000 */
.L_x_16345:
        /* <DEDUP_REMOVED lines=12> */
.L_x_16359:
[----:B------:R-:W2:Y:S01]  /*1480*/  LDG.E.64 R4, desc[UR36][R4.64] ;  /* 0x0000002404047981 */ /* 0x000ea2000c1e1b00 */
[----:B------:R-:W-:Y:S01]  /*1490*/  UMOV UR4, 0xf0000000 ;  /* 0xf000000000047882 */ /* 0x000fe20000000000 */
[----:B------:R-:W-:Y:S01]  /*14a0*/  UMOV UR5, 0x380fffff ;  /* 0x380fffff00057882 */ /* 0x000fe20000000000 */
[----:B--2---:R-:W0:Y:S01]  /*14b0*/  F2F.F32.F64 R19, R4 ;  /* 0x0000000400137310 */ /* 0x004e220000301000 */
[----:B------:R-:W-:-:S14]  /*14c0*/  DSETP.GEU.AND P0, PT, |R4|, UR4, PT ;  /* 0x0000000404007e2a */ /* 0x000fdc000bf0e200 */
[----:B0-----:R-:W-:Y:S01]  /*14d0*/  @!P0 FMUL R19, R19, 1.175494350822287508e-38 ;  /* 0x0080000013138820 */ /* 0x001fe20000400000 */
[----:B------:R-:W-:Y:S06]  /*14e0*/  BRA `(.L_x_16350) ;  /* 0x0000000800307947 */ /* 0x000fec0003800000 */
.L_x_16358:
        /* <DEDUP_REMOVED lines=26> */
.L_x_16361:
        /* <DEDUP_REMOVED lines=13> */
.L_x_16360:
[----:B------:R-:W2:Y:S02]  /*1760*/  LDG.E.U16 R4, desc[UR36][R4.64] ;  /* 0x0000002404047981 */ /* 0x000ea4000c1e1500 */
[----:B--2---:R-:W-:Y:S01]  /*1770*/  IMAD.U32 R19, R4, 0x10000, RZ ;  /* 0x0001000004137824 */ /* 0x004fe200078e00ff */
[----:B------:R-:W-:Y:S06]  /*1780*/  BRA `(.L_x_16350) ;  /* 0x0000000400887947 */ /* 0x000fec0003800000 */
.L_x_16357:
        /* <DEDUP_REMOVED lines=11> */
.L_x_16364:
        /* <DEDUP_REMOVED lines=20> */
.L_x_16366:
[----:B------:R-:W-:Y:S05]  /*1980*/  BSYNC B0 ;  /* 0x0000000000007941 */ /* 0x000fea0003800000 */
.L_x_16365:
[----:B------:R-:W-:Y:S01]  /*1990*/  IMAD.SHL.U32 R3, R3, 0x100000, RZ ;  /* 0x0010000003037824 */ /* 0x000fe200078e00ff */
[----:B------:R-:W-:-:S04]  /*19a0*/  LEA R0, R0, 0x3b800000, 0x17 ;  /* 0x3b80000000007811 */ /* 0x000fc800078eb8ff */
[----:B------:R-:W-:Y:S01]  /*19b0*/  LOP3.LUT R19, R0, R3, R19, 0xfe, !PT ;  /* 0x0000000300137212 */ /* 0x000fe200078efe13 */
[----:B------:R-:W-:Y:S06]  /*19c0*/  BRA `(.L_x_16350) ;  /* 0x0000000000f87947 */ /* 0x000fec0003800000 */
.L_x_16363:
        /* <DEDUP_REMOVED lines=20> */
.L_x_16368:
[----:B------:R-:W-:Y:S05]  /*1b10*/  BSYNC B0 ;  /* 0x0000000000007941 */ /* 0x000fea0003800000 */
.L_x_16367:
[----:B------:R-:W-:Y:S01]  /*1b20*/  IMAD.SHL.U32 R3, R3, 0x200000, RZ ;  /* 0x0020000003037824 */ /* 0x000fe200078e00ff */
[----:B------:R-:W-:-:S04]  /*1b30*/  LEA R0, R0, 0x37800000, 0x17 ;  /* 0x3780000000007811 */ /* 0x000fc800078eb8ff */
[----:B------:R-:W-:Y:S01]  /*1b40*/  LOP3.LUT R19, R0, R3, R19, 0xfe, !PT ;  /* 0x0000000300137212 */ /* 0x000fe200078efe13 */
[----:B------:R-:W-:Y:S06]  /*1b50*/  BRA `(.L_x_16350) ;  /* 0x0000000000947947 */ /* 0x000fec0003800000 */
.L_x_16362:
        /* <DEDUP_REMOVED lines=14> */
.L_x_16349:
        /* <DEDUP_REMOVED lines=16> */
.L_x_16371:
[----:B------:R-:W-:Y:S01]  /*1d40*/  IMAD.MOV.U32 R19, RZ, RZ, RZ ;  /* 0x000000ffff137224 */ /* 0x000fe200078e00ff */
[----:B------:R-:W-:Y:S06]  /*1d50*/  BRA `(.L_x_16350) ;  /* 0x0000000000147947 */ /* 0x000fec0003800000 */
.L_x_16370:
[----:B------:R-:W2:Y:S02]  /*1d60*/  LDG.E.64 R4, desc[UR36][R4.64] ;  /* 0x0000002404047981 */ /* 0x000ea4000c1e1b00 */
[----:B--2---:R0:W2:Y:S01]  /*1d70*/  I2F.U64 R19, R4 ;  /* 0x0000000400137312 */ /* 0x0040a20000301000 */
[----:B------:R-:W-:Y:S05]  /*1d80*/  BRA `(.L_x_16350) ;  /* 0x0000000000087947 */ /* 0x000fea0003800000 */
.L_x_16369:
[----:B------:R-:W2:Y:S02]  /*1d90*/  LDG.E R4, desc[UR36][R4.64] ;  /* 0x0000002404047981 */ /* 0x000ea4000c1e1900 */
[----:B--2---:R-:W-:-:S07]  /*1da0*/  I2FP.F32.U32 R19, R4 ;  /* 0x0000000400137245 */ /* 0x004fce0000201000 */
.L_x_16350:
[----:B------:R-:W-:Y:S05]  /*1db0*/  BSYNC B6 ;  /* 0x0000000000067941 */ /* 0x000fea0003800000 */
.L_x_16344:
[----:B------:R-:W-:-:S07]  /*1dc0*/  VIADD R16, R16, 0x80 ;  /* 0x0000008010107836 */ /* 0x000fce0000000000 */
.L_x_16343:
[----:B------:R-:W-:Y:S05]  /*1dd0*/  BSYNC B7 ;  /* 0x0000000000077941 */ /* 0x000fea0003800000 */
.L_x_16342:
        /* <DEDUP_REMOVED lines=27> */
.L_x_16378:
[----:B------:R-:W2:Y:S02]  /*1f90*/  LDG.E.U8 R4, desc[UR36][R4.64] ;  /* 0x0000002404047981 */ /* 0x000ea4000c1e1100 */
[----:B--2---:R-:W-:Y:S01]  /*1fa0*/  I2FP.F32.U32 R28, R4 ;  /* 0x00000004001c7245 */ /* 0x004fe20000201000 */
[----:B------:R-:W-:Y:S06]  /*1fb0*/  BRA `(.L_x_16380) ;  /* 0x0000000c002c7947 */ /* 0x000fec0003800000 */
.L_x_16377:
        /* <DEDUP_REMOVED lines=9> */
.L_x_16382:
[----:B------:R-:W2:Y:S02]  /*2050*/  LDG.E R4, desc[UR36][R4.64] ;  /* 0x0000002404047981 */ /* 0x000ea4000c1e1900 */
[----:B--2---:R-:W-:Y:S01]  /*2060*/  I2FP.F32.S32 R28, R4 ;  /* 0x00000004001c7245 */ /* 0x004fe20000201400 */
[----:B------:R-:W-:Y:S06]  /*2070*/  BRA `(.L_x_16380) ;  /* 0x0000000800fc7947 */ /* 0x000fec0003800000 */
.L_x_16381:
[----:B------:R-:W2:Y:S02]  /*2080*/  LDG.E.U16 R4, desc[UR36][R4.64] ;  /* 0x0000002404047981 */ /* 0x000ea4000c1e1500 */
[----:B--2---:R4:W0:Y:S01]  /*2090*/  I2F.S16 R28, R4 ;  /* 0x00000004001c7306 */ /* 0x0048220000101400 */
[----:B------:R-:W-:Y:S05]  /*20a0*/  BRA `(.L_x_16380) ;  /* 0x0000000800f07947 */ /* 0x000fea0003800000 */
.L_x_16376:
        /* <DEDUP_REMOVED lines=8> */
.L_x_16384:
[----:B------:R-:W2:Y:S02]  /*2130*/  LDG.E.U16 R4, desc[UR36][R4.64] ;  /* 0x0000002404047981 */ /* 0x000ea4000c1e1500 */
[----:B--2---:R-:W-:Y:S01]  /*2140*/  HADD2.F32 R28, -RZ, R4.H0_H0 ;  /* 0x20000004ff1c7230 */ /* 0x004fe20000004100 */
[----:B------:R-:W-:Y:S06]  /*2150*/  BRA `(.L_x_16380) ;  /* 0x0000000800c47947 */ /* 0x000fec0003800000 */
.L_x_16383:
        /* <DEDUP_REMOVED lines=8> */
.L_x_16386:
[----:B------:R-:W2:Y:S02]  /*21e0*/  LDG.E.U16 R4, desc[UR36][R4.64] ;  /* 0x0000002404047981 */ /* 0x000ea4000c1e1500 */
[----:B--2---:R-:W-:Y:S01]  /*21f0*/  HADD2.F32 R28, -RZ, R4.H0_H0 ;  /* 0x20000004ff1c7230 */ /* 0x004fe20000004100 */
[----:B------:R-:W-:Y:S06]  /*2200*/  BRA `(.L_x_16380) ;  /* 0x0000000800987947 */ /* 0x000fec0003800000 */
.L_x_16385:
[----:B------:R-:W2:Y:S01]  /*2210*/  LDG.E.64 R4, desc[UR36][R4.64] ;  /* 0x0000002404047981 */ /* 0x000ea2000c1e1b00 */
[----:B------:R-:W-:Y:S01]  /*2220*/  UMOV UR4, 0xf0000000 ;  /* 0xf000000000047882 */ /* 0x000fe20000000000 */
[----:B------:R-:W-:Y:S01]  /*2230*/  UMOV UR5, 0x380fffff ;  /* 0x380fffff00057882 */ /* 0x000fe20000000000 */
[----:B--2---:R-:W0:Y:S01]  /*2240*/  F2F.F32.F64 R28, R4 ;  /* 0x00000004001c7310 */ /* 0x004e220000301000 */
[----:B------:R-:W-:-:S14]  /*2250*/  DSETP.GEU.AND P0, PT, |R4|, UR4, PT ;  /* 0x0000000404007e2a */ /* 0x000fdc000bf0e200 */
[----:B0-----:R-:W-:Y:S01]  /*2260*/  @!P0 FMUL R28, R28, 1.175494350822287508e-38 ;  /* 0x008000001c1c8820 */ /* 0x001fe20000400000 */
[----:B------:R-:W-:Y:S06]  /*2270*/  BRA `(.L_x_16380) ;  /* 0x00000008007c7947 */ /* 0x000fec0003800000 */
.L_x_16375:
        /* <DEDUP_REMOVED lines=12> */
.L_x_16389:
[----:B------:R-:W2:Y:S01]  /*2340*/  LDG.E.64 R4, desc[UR36][R4.64] ;  /* 0x0000002404047981 */ /* 0x000ea2000c1e1b00 */
[----:B------:R-:W-:Y:S01]  /*2350*/  UMOV UR4, 0xf0000000 ;  /* 0xf000000000047882 */ /* 0x000fe20000000000 */
[----:B------:R-:W-:Y:S01]  /*2360*/  UMOV UR5, 0x380fffff ;  /* 0x380fffff00057882 */ /* 0x000fe20000000000 */
[----:B--2---:R-:W0:Y:S01]  /*2370*/  F2F.F32.F64 R28, R4 ;  /* 0x00000004001c7310 */ /* 0x004e220000301000 */
[----:B------:R-:W-:-:S14]  /*2380*/  DSETP.GEU.AND P0, PT, |R4|, UR4, PT ;  /* 0x0000000404007e2a */ /* 0x000fdc000bf0e200 */
[----:B0-----:R-:W-:Y:S01]  /*2390*/  @!P0 FMUL R28, R28, 1.175494350822287508e-38 ;  /* 0x008000001c1c8820 */ /* 0x001fe20000400000 */
[----:B------:R-:W-:Y:S06]  /*23a0*/  BRA `(.L_x_16380) ;  /* 0x0000000800307947 */ /* 0x000fec0003800000 */
.L_x_16388:
        /* <DEDUP_REMOVED lines=26> */
.L_x_16391:
        /* <DEDUP_REMOVED lines=13> */
.L_x_16390:
[----:B------:R-:W2:Y:S02]  /*2620*/  LDG.E.U16 R4, desc[UR36][R4.64] ;  /* 0x0000002404047981 */ /* 0x000ea4000c1e1500 */
[----:B--2---:R-:W-:Y:S01]  /*2630*/  IMAD.U32 R28, R4, 0x10000, RZ ;  /* 0x00010000041c7824 */ /* 0x004fe200078e00ff */
[----:B------:R-:W-:Y:S06]  /*2640*/  BRA `(.L_x_16380) ;  /* 0x0000000400887947 */ /* 0x000fec0003800000 */
.L_x_16387:
        /* <DEDUP_REMOVED lines=11> */
.L_x_16394:
        /* <DEDUP_REMOVED lines=20> */
.L_x_16396:
[----:B------:R-:W-:Y:S05]  /*2840*/  BSYNC B0 ;  /* 0x0000000000007941 */ /* 0x000fea0003800000 */
.L_x_16395:
[----:B------:R-:W-:Y:S01]  /*2850*/  IMAD.SHL.U32 R3, R3, 0x100000, RZ ;  /* 0x0010000003037824 */ /* 0x000fe200078e00ff */
[----:B------:R-:W-:-:S04]  /*2860*/  LEA R5, R0, 0x3b800000, 0x17 ;  /* 0x3b80000000057811 */ /* 0x000fc800078eb8ff */
[----:B------:R-:W-:Y:S01]  /*2870*/  LOP3.LUT R28, R5, R3, R28, 0xfe, !PT ;  /* 0x00000003051c7212 */ /* 0x000fe200078efe1c */
[----:B------:R-:W-:Y:S06]  /*2880*/  BRA `(.L_x_16380) ;  /* 0x0000000000f87947 */ /* 0x000fec0003800000 */
.L_x_16393:
        /* <DEDUP_REMOVED lines=20> */
.L_x_16398:
[----:B------:R-:W-:Y:S05]  /*29d0*/  BSYNC B0 ;  /* 0x0000000000007941 */ /* 0x000fea0003800000 */
.L_x_16397:
[----:B------:R-:W-:Y:S01]  /*29e0*/  IMAD.SHL.U32 R3, R3, 0x200000, RZ ;  /* 0x0020000003037824 */ /* 0x000fe200078e00ff */
[----:B------:R-:W-:-:S04]  /*29f0*/  LEA R5, R0, 0x37800000, 0x17 ;  /* 0x3780000000057811 */ /* 0x000fc800078eb8ff */
[----:B------:R-:W-:Y:S01]  /*2a00*/  LOP3.LUT R28, R5, R3, R28, 0xfe, !PT ;  /* 0x00000003051c7212 */ /* 0x000fe200078efe1c */
[----:B------:R-:W-:Y:S06]  /*2a10*/  BRA `(.L_x_16380) ;  /* 0x0000000000947947 */ /* 0x000fec0003800000 */
.L_x_16392:
        /* <DEDUP_REMOVED lines=14> */
.L_x_16379:
        /* <DEDUP_REMOVED lines=16> */
.L_x_16401:
[----:B------:R-:W-:Y:S01]  /*2c00*/  IMAD.MOV.U32 R28, RZ, RZ, RZ ;  /* 0x000000ffff1c7224 */ /* 0x000fe200078e00ff */
[----:B------:R-:W-:Y:S06]  /*2c10*/  BRA `(.L_x_16380) ;  /* 0x0000000000147947 */ /* 0x000fec0003800000 */
.L_x_16400:
[----:B------:R-:W2:Y:S02]  /*2c20*/  LDG.E.64 R28, desc[UR36][R4.64] ;  /* 0x00000024041c7981 */ /* 0x000ea4000c1e1b00 */
[----:B--2---:R0:W2:Y:S01]  /*2c30*/  I2F.U64 R28, R28 ;  /* 0x0000001c001c7312 */ /* 0x0040a20000301000 */
[----:B------:R-:W-:Y:S05]  /*2c40*/  BRA `(.L_x_16380) ;  /* 0x0000000000087947 */ /* 0x000fea0003800000 */
.L_x_16399:
[----:B------:R-:W2:Y:S02]  /*2c50*/  LDG.E R4, desc[UR36][R4.64] ;  /* 0x0000002404047981 */ /* 0x000ea4000c1e1900 */
[----:B--2---:R-:W-:-:S07]  /*2c60*/  I2FP.F32.U32 R28, R4 ;  /* 0x00000004001c7245 */ /* 0x004fce0000201000 */
.L_x_16380:
[----:B------:R-:W-:Y:S05]  /*2c70*/  BSYNC B6 ;  /* 0x0000000000067941 */ /* 0x000fea0003800000 */
.L_x_16374:
[----:B------:R-:W-:-:S07]  /*2c80*/  VIADD R16, R16, 0x80 ;  /* 0x0000008010107836 */ /* 0x000fce0000000000 */
.L_x_16373:
[----:B------:R-:W-:Y:S05]  /*2c90*/  BSYNC B7 ;  /* 0x0000000000077941 */ /* 0x000fea0003800000 */
.L_x_16372:
        /* <DEDUP_REMOVED lines=23> */
.L_x_16407:
[----:B------:R-:W2:Y:S02]  /*2e10*/  LDG.E.U8 R4, desc[UR36][R4.64] ;  /* 0x0000002404047981 */ /* 0x000ea4000c1e1100 */
[----:B--2---:R-:W-:Y:S01]  /*2e20*/  I2FP.F32.U32 R23, R4 ;  /* 0x0000000400177245 */ /* 0x004fe20000201000 */
[----:B------:R-:W-:Y:S06]  /*2e30*/  BRA `(.L_x_16403) ;  /* 0x0000000c00207947 */ /* 0x000fec0003800000 */
.L_x_16406:
        /* <DEDUP_REMOVED lines=9> */
.L_x_16410:
[----:B------:R-:W2:Y:S02]  /*2ed0*/  LDG.E R4, desc[UR36][R4.64] ;  /* 0x0000002404047981 */ /* 0x000ea4000c1e1900 */
[----:B--2---:R-:W-:Y:S01]  /*2ee0*/  I2FP.F32.S32 R23, R4 ;  /* 0x0000000400177245 */ /* 0x004fe20000201400 */
[----:B------:R-:W-:Y:S06]  /*2ef0*/  BRA `(.L_x_16403) ;  /* 0x0000000800f07947 */ /* 0x000fec0003800000 */
.L_x_16409:
[----:B------:R-:W2:Y:S02]  /*2f00*/  LDG.E.U16 R4, desc[UR36][R4.64] ;  /* 0x0000002404047981 */ /* 0x000ea4000c1e1500 */
[----:B--2---:R0:W2:Y:S01]  /*2f10*/  I2F.S16 R23, R4 ;  /* 0x0000000400177306 */ /* 0x0040a20000101400 */
[----:B------:R-:W-:Y:S05]  /*2f20*/  BRA `(.L_x_16403) ;  /* 0x0000000800e47947 */ /* 0x000fea0003800000 */
.L_x_16405:
        /* <DEDUP_REMOVED lines=8> */
.L_x_16412:
[----:B------:R-:W2:Y:S02]  /*2fb0*/  LDG.E.U16 R4, desc[UR36][R4.64] ;  /* 0x0000002404047981 */ /* 0x000ea4000c1e1500 */
[----:B--2---:R-:W-:Y:S01]  /*2fc0*/  HADD2.F32 R23, -RZ, R4.H0_H0 ;  /* 0x20000004ff177230 */ /* 0x004fe20000004100 */
[----:B------:R-:W-:Y:S06]  /*2fd0*/  BRA `(.L_x_16403) ;  /* 0x0000000800b87947 */ /* 0x000fec0003800000 */
.L_x_16411:
        /* <DEDUP_REMOVED lines=8> */
.L_x_16414:
[----:B------:R-:W2:Y:S02]  /*3060*/  LDG.E.U16 R4, desc[UR36][R4.64] ;  /* 0x0000002404047981 */ /* 0x000ea4000c1e1500 */
[----:B--2---:R-:W-:Y:S01]  /*3070*/  HADD2.F32 R23, -RZ, R4.H0_H0 ;  /* 0x20000004ff177230 */ /* 0x004fe20000004100 */
[----:B------:R-:W-:Y:S06]  /*3080*/  BRA `(.L_x_16403) ;  /* 0x00000008008c7947 */ /* 0x000fec0003800000 */
.L_x_16413:
[----:B------:R-:W2:Y:S01]  /*3090*/  LDG.E.64 R4, desc[UR36][R4.64] ;  /* 0x0000002404047981 */ /* 0x000ea2000c1e1b00 */
[----:B------:R-:W-:Y:S01]  /*30a0*/  UMOV UR4, 0xf0000000 ;  /* 0xf000000000047882 */ /* 0x000fe20000000000 */
[----:B------:R-:W-:Y:S01]  /*30b0*/  UMOV UR5, 0x380fffff ;  /* 0x380fffff00057882 */ /* 0x000fe20000000000 */
[----:B--2---:R-:W0:Y:S01]  /*30c0*/  F2F.F32.F64 R23, R4 ;  /* 0x0000000400177310 */ /* 0x004e220000301000 */
[----:B------:R-:W-:-:S14]  /*30d0*/  DSETP.GEU.AND P0, PT, |R4|, UR4, PT ;  /* 0x0000000404007e2a */ /* 0x000fdc000bf0e200 */
[----:B0-----:R-:W-:Y:S01]  /*30e0*/  @!P0 FMUL R23, R23, 1.175494350822287508e-38 ;  /* 0x0080000017178820 */ /* 0x001fe20000400000 */
[----:B------:R-:W-:Y:S06]  /*30f0*/  BRA `(.L_x_16403) ;  /* 0x0000000800707947 */ /* 0x000fec0003800000 */
.L_x_16404:
        /* <DEDUP_REMOVED lines=12> */
.L_x_16417:
[----:B------:R-:W2:Y:S01]  /*31c0*/  LDG.E.64 R4, desc[UR36][R4.64] ;  /* 0x0000002404047981 */ /* 0x000ea2000c1e1b00 */
[----:B------:R-:W-:Y:S01]  /*31d0*/  UMOV UR4, 0xf0000000 ;  /* 0xf000000000047882 */ /* 0x000fe20000000000 */
[----:B------:R-:W-:Y:S01]  /*31e0*/  UMOV UR5, 0x380fffff ;  /* 0x380fffff00057882 */ /* 0x000fe20000000000 */
[----:B--2---:R-:W0:Y:S01]  /*31f0*/  F2F.F32.F64 R23, R4 ;  /* 0x0000000400177310 */ /* 0x004e220000301000 */
[----:B------:R-:W-:-:S14]  /*3200*/  DSETP.GEU.AND P0, PT, |R4|, UR4, PT ;  /* 0x0000000404007e2a */ /* 0x000fdc000bf0e200 */
[----:B0-----:R-:W-:Y:S01]  /*3210*/  @!P0 FMUL R23, R23, 1.175494350822287508e-38 ;  /* 0x0080000017178820 */ /* 0x001fe20000400000 */
[----:B------:R-:W-:Y:S06]  /*3220*/  BRA `(.L_x_16403) ;  /* 0x0000000800247947 */ /* 0x000fec0003800000 */
.L_x_16416:
        /* <DEDUP_REMOVED lines=26> */
.L_x_16419:
        /* <DEDUP_REMOVED lines=13> */
.L_x_16418:
[----:B------:R-:W2:Y:S02]  /*34a0*/  LDG.E.U16 R4, desc[UR36][R4.64] ;  /* 0x0000002404047981 */ /* 0x000ea4000c1e1500 */
[----:B--2---:R-:W-:Y:S01]  /*34b0*/  IMAD.U32 R23, R4, 0x10000, RZ ;  /* 0x0001000004177824 */ /* 0x004fe200078e00ff */
[----:B------:R-:W-:Y:S06]  /*34c0*/  BRA `(.L_x_16403) ;  /* 0x00000004007c7947 */ /* 0x000fec0003800000 */
.L_x_16415:
        /* <DEDUP_REMOVED lines=11> */
.L_x_16422:
        /* <DEDUP_REMOVED lines=19> */
.L_x_16424:
[----:B------:R-:W-:Y:S05]  /*36b0*/  BSYNC B0 ;  /* 0x0000000000007941 */ /* 0x000fea0003800000 */
.L_x_16423:
[----:B------:R-:W-:Y:S01]  /*36c0*/  IMAD.SHL.U32 R3, R3, 0x100000, RZ ;  /* 0x0010000003037824 */ /* 0x000fe200078e00ff */
[----:B------:R-:W-:-:S04]  /*36d0*/  LEA R0, R0, 0x3b800000, 0x17 ;  /* 0x3b80000000007811 */ /* 0x000fc800078eb8ff */
[----:B------:R-:W-:Y:S01]  /*36e0*/  LOP3.LUT R23, R0, R3, R23, 0xfe, !PT ;  /* 0x0000000300177212 */ /* 0x000fe200078efe17 */
[----:B------:R-:W-:Y:S06]  /*36f0*/  BRA `(.L_x_16403) ;  /* 0x0000000000f07947 */ /* 0x000fec0003800000 */
.L_x_16421:
        /* <DEDUP_REMOVED lines=19> */
.L_x_16426:
[----:B------:R-:W-:Y:S05]  /*3830*/  BSYNC B0 ;  /* 0x0000000000007941 */ /* 0x000fea0003800000 */
.L_x_16425:
[----:B------:R-:W-:Y:S01]  /*3840*/  IMAD.SHL.U32 R3, R3, 0x200000, RZ ;  /* 0x0020000003037824 */ /* 0x000fe200078e00ff */
[----:B------:R-:W-:-:S04]  /*3850*/  LEA R0, R0, 0x37800000, 0x17 ;  /* 0x3780000000007811 */ /* 0x000fc800078eb8ff */
[----:B------:R-:W-:Y:S01]  /*3860*/  LOP3.LUT R23, R0, R3, R23, 0xfe, !PT ;  /* 0x0000000300177212 */ /* 0x000fe200078efe17 */
[----:B------:R-:W-:Y:S06]  /*3870*/  BRA `(.L_x_16403) ;  /* 0x0000000000907947 */ /* 0x000fec0003800000 */
.L_x_16420:
        /* <DEDUP_REMOVED lines=14> */
.L_x_16408:
        /* <DEDUP_REMOVED lines=16> */
.L_x_16429:
[----:B------:R-:W-:Y:S05]  /*3a60*/  BRA `(.L_x_16403) ;  /* 0x0000000000147947 */ /* 0x000fea0003800000 */
.L_x_16428:
[----:B------:R-:W2:Y:S02]  /*3a70*/  LDG.E.64 R4, desc[UR36][R4.64] ;  /* 0x0000002404047981 */ /* 0x000ea4000c1e1b00 */
[----:B--2---:R0:W2:Y:S01]  /*3a80*/  I2F.U64 R23, R4 ;  /* 0x0000000400177312 */ /* 0x0040a20000301000 */
[----:B------:R-:W-:Y:S05]  /*3a90*/  BRA `(.L_x_16403) ;  /* 0x0000000000087947 */ /* 0x000fea0003800000 */
.L_x_16427:
[----:B------:R-:W2:Y:S02]  /*3aa0*/  LDG.E R4, desc[UR36][R4.64] ;  /* 0x0000002404047981 */ /* 0x000ea4000c1e1900 */
[----:B--2---:R-:W-:-:S07]  /*3ab0*/  I2FP.F32.U32 R23, R4 ;  /* 0x0000000400177245 */ /* 0x004fce0000201000 */
.L_x_16403:
[----:B------:R-:W-:Y:S05]  /*3ac0*/  BSYNC B6 ;  /* 0x0000000000067941 */ /* 0x000fea0003800000 */
.L_x_16402:
[----:B------:R-:W0:Y:S01]  /*3ad0*/  S2R R25, SR_TID.X ;  /* 0x0000000000197919 */ /* 0x000e220000002100 */
[----:B------:R-:W2:Y:S01]  /*3ae0*/  LDC.U8 R16, c[0x0][0x234] ;  /* 0x00008d00ff107b82 */ /* 0x000ea20000000000 */
        /* <DEDUP_REMOVED lines=8> */
[----:B-1-3-5:R-:W4:Y:S08]  /*3b70*/  @!P3 FRND.TRUNC R0, R27 ;  /* 0x0000001b0000b307 */ /* 0x02af30000020d000 */
[----:B--2---:R-:W0:Y:S01]  /*3b80*/  @!P1 FRND.TRUNC R3, R28 ;  /* 0x0000001c00039307 */ /* 0x004e22000020d000 */
[----:B----4-:R-:W-:-:S07]  /*3b90*/  @!P3 FADD.FTZ R4, -R0, R27 ;  /* 0x0000001b0004b221 */ /* 0x010fce0000010100 */
[----:B------:R-:W1:Y:S01]  /*3ba0*/  @!P2 FRND.TRUNC R8, R23 ;  /* 0x000000170008a307 */ /* 0x000e62000020d000 */
[----:B0-----:R-:W-:-:S07]  /*3bb0*/  @!P1 FADD.FTZ R22, -R3, R28 ;  /* 0x0000001c03169221 */ /* 0x001fce0000010100 */
[----:B------:R-:W0:Y:S01]  /*3bc0*/  @!P0 FRND.TRUNC R6, R19 ;  /* 0x0000001300068307 */ /* 0x000e22000020d000 */
[----:B-1----:R-:W-:Y:S01]  /*3bd0*/  @!P2 FADD.FTZ R24, -R8, R23 ;  /* 0x000000170818a221 */ /* 0x002fe20000010100 */
[----:B0-----:R-:W-:Y:S01]  /*3be0*/  @!P0 FADD.FTZ R18, -R6, R19 ;  /* 0x0000001306128221 */ /* 0x001fe20000010100 */
[----:B------:R-:W-:Y:S06]  /*3bf0*/  @P3 BRA `(.L_x_16431) ;  /* 0x0000000c00fc3947 */ /* 0x000fec0003800000 */
        /* <DEDUP_REMOVED lines=22> */
.L_x_16435:
[----:B------:R-:W0:Y:S01]  /*3d60*/  F2I.S64.TRUNC R4, R4 ;  /* 0x0000000400047311 */ /* 0x000e22000020d900 */
[----:B------:R-:W-:Y:S02]  /*3d70*/  IMAD.MOV.U32 R25, RZ, RZ, R26 ;  /* 0x000000ffff197224 */ /* 0x000fe400078e001a */
[----:B0-----:R-:W-:-:S05]  /*3d80*/  IMAD.MOV.U32 R3, RZ, RZ, R4 ;  /* 0x000000ffff037224 */ /* 0x001fca00078e0004 */
[----:B------:R0:W-:Y:S01]  /*3d90*/  STG.E.U8 desc[UR36][R8.64], R3 ;  /* 0x0000000308007986 */ /* 0x0001e2000c101124 */
[----:B------:R-:W-:Y:S05]  /*3da0*/  BRA `(.L_x_16431) ;  /* 0x0000000c00907947 */ /* 0x000fea0003800000 */
.L_x_16434:
        /* <DEDUP_REMOVED lines=10> */
.L_x_16438:
[----:B------:R-:W0:Y:S01]  /*3e50*/  F2I.FTZ.TRUNC.NTZ R3, R4 ;  /* 0x0000000400037305 */ /* 0x000e22000021f100 */
[----:B------:R-:W-:Y:S01]  /*3e60*/  IMAD.MOV.U32 R25, RZ, RZ, R26 ;  /* 0x000000ffff197224 */ /* 0x000fe200078e001a */
[----:B0-----:R0:W-:Y:S01]  /*3e70*/  STG.E desc[UR36][R8.64], R3 ;  /* 0x0000000308007986 */ /* 0x0011e2000c101924 */
[----:B------:R-:W-:Y:S05]  /*3e80*/  BRA `(.L_x_16431) ;  /* 0x0000000c00587947 */ /* 0x000fea0003800000 */
.L_x_16437:
[----:B------:R-:W0:Y:S01]  /*3e90*/  F2I.FTZ.TRUNC.NTZ R3, R4 ;  /* 0x0000000400037305 */ /* 0x000e22000021f100 */
[----:B------:R-:W-:Y:S01]  /*3ea0*/  IMAD.MOV.U32 R25, RZ, RZ, R26 ;  /* 0x000000ffff197224 */ /* 0x000fe200078e001a */
[----:B0-----:R0:W-:Y:S01]  /*3eb0*/  STG.E.U16 desc[UR36][R8.64], R3 ;  /* 0x0000000308007986 */ /* 0x0011e2000c101524 */
[----:B------:R-:W-:Y:S05]  /*3ec0*/  BRA `(.L_x_16431) ;  /* 0x0000000c00487947 */ /* 0x000fea0003800000 */
.L_x_16433:
        /* <DEDUP_REMOVED lines=9> */
.L_x_16440:
[----:B------:R-:W-:Y:S01]  /*3f60*/  F2FP.F16.F32.PACK_AB R4, RZ, R4 ;  /* 0x00000004ff04723e */ /* 0x000fe200000000ff */
[----:B------:R-:W-:-:S04]  /*3f70*/  IMAD.MOV.U32 R25, RZ, RZ, R26 ;  /* 0x000000ffff197224 */ /* 0x000fc800078e001a */
[----:B------:R0:W-:Y:S01]  /*3f80*/  STG.E.U16 desc[UR36][R8.64], R4 ;  /* 0x0000000408007986 */ /* 0x0001e2000c101524 */
[----:B------:R-:W-:Y:S05]  /*3f90*/  BRA `(.L_x_16431) ;  /* 0x0000000c00147947 */ /* 0x000fea0003800000 */
.L_x_16439:
        /* <DEDUP_REMOVED lines=10> */
.L_x_16442:
[----:B------:R-:W-:Y:S01]  /*4040*/  F2FP.F16.F32.PACK_AB R3, RZ, R4 ;  /* 0x00000004ff03723e */ /* 0x000fe200000000ff */
[----:B------:R-:W-:-:S03]  /*4050*/  IMAD.MOV.U32 R25, RZ, RZ, R26 ;  /* 0x000000ffff197224 */ /* 0x000fc600078e001a */
[----:B------:R-:W-:-:S05]  /*4060*/  PRMT R3, R3, 0x5410, RZ ;  /* 0x0000541003037816 */ /* 0x000fca00000000ff */
[----:B------:R0:W-:Y:S01]  /*4070*/  STG.E desc[UR36][R8.64], R3 ;  /* 0x0000000308007986 */ /* 0x0001e2000c101924 */
[----:B------:R-:W-:Y:S05]  /*4080*/  BRA `(.L_x_16431) ;  /* 0x0000000800d87947 */ /* 0x000fea0003800000 */
.L_x_16441:
[----:B------:R-:W-:Y:S01]  /*4090*/  FMUL.FTZ R4, R4, 1 ;  /* 0x3f80000004047820 */ /* 0x000fe20000410000 */
[----:B------:R-:W-:-:S05]  /*40a0*/  IMAD.MOV.U32 R25, RZ, RZ, R26 ;  /* 0x000000ffff197224 */ /* 0x000fca00078e001a */
[----:B------:R-:W0:Y:S02]  /*40b0*/  F2F.F64.F32 R4, R4 ;  /* 0x0000000400047310 */ /* 0x000e240000201800 */
[----:B0-----:R0:W-:Y:S01]  /*40c0*/  STG.E.64 desc[UR36][R8.64], R4 ;  /* 0x0000000408007986 */ /* 0x0011e2000c101b24 */
[----:B------:R-:W-:Y:S05]  /*40d0*/  BRA `(.L_x_16431) ;  /* 0x0000000800c47947 */ /* 0x000fea0003800000 */
.L_x_16432:
        /* <DEDUP_REMOVED lines=13> */
.L_x_16445:
[----:B------:R-:W-:Y:S01]  /*41b0*/  FMUL.FTZ R4, R4, 1 ;  /* 0x3f80000004047820 */ /* 0x000fe20000410000 */
[----:B------:R-:W-:Y:S01]  /*41c0*/  CS2R R6, SRZ ;  /* 0x0000000000067805 */ /* 0x000fe2000001ff00 */
[----:B------:R-:W-:-:S04]  /*41d0*/  IMAD.MOV.U32 R25, RZ, RZ, R26 ;  /* 0x000000ffff197224 */ /* 0x000fc800078e001a */
[----:B------:R-:W0:Y:S02]  /*41e0*/  F2F.F64.F32 R4, R4 ;  /* 0x0000000400047310 */ /* 0x000e240000201800 */
[----:B0-----:R0:W-:Y:S01]  /*41f0*/  STG.E.128 desc[UR36][R8.64], R4 ;  /* 0x0000000408007986 */ /* 0x0011e2000c101d24 */
[----:B------:R-:W-:Y:S05]  /*4200*/  BRA `(.L_x_16431) ;  /* 0x0000000800787947 */ /* 0x000fea0003800000 */
.L_x_16444:
        /* <DEDUP_REMOVED lines=20> */
.L_x_16449:
[----:B------:R-:W-:Y:S05]  /*4350*/  BSYNC B0 ;  /* 0x0000000000007941 */ /* 0x000fea0003800000 */
.L_x_16448:
[----:B------:R-:W-:Y:S01]  /*4360*/  LOP3.LUT R5, R0, R5, RZ, 0xfc, !PT ;  /* 0x0000000500057212 */ /* 0x000fe200078efcff */
[----:B------:R-:W-:-:S04]  /*4370*/  IMAD.MOV.U32 R25, RZ, RZ, R26 ;  /* 0x000000ffff197224 */ /* 0x000fc800078e001a */
[----:B------:R0:W-:Y:S01]  /*4380*/  STG.E.U8 desc[UR36][R8.64], R5 ;  /* 0x0000000508007986 */ /* 0x0001e2000c101124 */
[----:B------:R-:W-:Y:S05]  /*4390*/  BRA `(.L_x_16431) ;  /* 0x0000000800147947 */ /* 0x000fea0003800000 */
.L_x_16447:
        /* <DEDUP_REMOVED lines=12> */
.L_x_16451:
[----:B------:R-:W-:Y:S01]  /*4460*/  IMAD.MOV.U32 R0, RZ, RZ, 0x7f ;  /* 0x0000007fff007424 */ /* 0x000fe200078e00ff */
[----:B------:R-:W-:-:S04]  /*4470*/  ISETP.GT.U32.AND P0, PT, R5, 0x7f800000, PT ;  /* 0x7f8000000500780c */ /* 0x000fc80003f04070 */
[----:B------:R-:W-:-:S09]  /*4480*/  SEL R0, R0, 0x7c, P0 ;  /* 0x0000007c00007807 */ /* 0x000fd20000000000 */
.L_x_16452:
[----:B------:R-:W-:Y:S05]  /*4490*/  BSYNC B0 ;  /* 0x0000000000007941 */ /* 0x000fea0003800000 */
.L_x_16450:
[----:B------:R-:W-:Y:S01]  /*44a0*/  LOP3.LUT R4, R4, 0x80000000, RZ, 0xc0, !PT ;  /* 0x8000000004047812 */ /* 0x000fe200078ec0ff */
[----:B------:R-:W-:-:S03]  /*44b0*/  IMAD.MOV.U32 R25, RZ, RZ, R26 ;  /* 0x000000ffff197224 */ /* 0x000fc600078e001a */
[----:B------:R-:W-:-:S04]  /*44c0*/  SHF.R.U32.HI R3, RZ, 0x18, R4 ;  /* 0x00000018ff037819 */ /* 0x000fc80000011604 */
[----:B------:R-:W-:-:S05]  /*44d0*/  LOP3.LUT R3, R0, R3, RZ, 0xfc, !PT ;  /* 0x0000000300037212 */ /* 0x000fca00078efcff */
[----:B------:R0:W-:Y:S01]  /*44e0*/  STG.E.U8 desc[UR36][R8.64], R3 ;  /* 0x0000000308007986 */ /* 0x0001e2000c101124 */
[----:B------:R-:W-:Y:S05]  /*44f0*/  BRA `(.L_x_16431) ;  /* 0x0000000400bc7947 */ /* 0x000fea0003800000 */
.L_x_16446:
[----:B------:R-:W-:Y:S01]  /*4500*/  F2FP.BF16.F32.PACK_AB R4, RZ, R4 ;  /* 0x00000004ff04723e */ /* 0x000fe200000010ff */
[----:B------:R-:W-:-:S04]  /*4510*/  IMAD.MOV.U32 R25, RZ, RZ, R26 ;  /* 0x000000ffff197224 */ /* 0x000fc800078e001a */
[----:B------:R0:W-:Y:S01]  /*4520*/  STG.E.U16 desc[UR36][R8.64], R4 ;  /* 0x0000000408007986 */ /* 0x0001e2000c101524 */
[----:B------:R-:W-:Y:S05]  /*4530*/  BRA `(.L_x_16431) ;  /* 0x0000000400ac7947 */ /* 0x000fea0003800000 */
.L_x_16443:
        /* <DEDUP_REMOVED lines=12> */
.L_x_16455:
        /* <DEDUP_REMOVED lines=16> */
.L_x_16458:
[----:B------:R-:W-:-:S04]  /*4700*/  LOP3.LUT R4, R4, 0x80000000, RZ, 0xc0, !PT ;  /* 0x8000000004047812 */ /* 0x000fc800078ec0ff */
[----:B------:R-:W-:-:S04]  /*4710*/  SHF.R.U32.HI R4, RZ, 0x18, R4 ;  /* 0x00000018ff047819 */ /* 0x000fc80000011604 */
[----:B------:R-:W-:-:S04]  /*4720*/  LOP3.LUT R3, R3, R4, RZ, 0xfc, !PT ;  /* 0x0000000403037212 */ /* 0x000fc800078efcff */
[----:B------:R-:W-:-:S07]  /*4730*/  PRMT R0, R3, 0x7610, R0 ;  /* 0x0000761003007816 */ /* 0x000fce0000000000 */
.L_x_16457:
[----:B------:R-:W-:Y:S05]  /*4740*/  BSYNC B0 ;  /* 0x0000000000007941 */ /* 0x000fea0003800000 */
.L_x_16456:
[----:B------:R3:W-:Y:S01]  /*4750*/  STG.E.U8 desc[UR36][R8.64], R0 ;  /* 0x0000000008007986 */ /* 0x0007e2000c101124 */
[----:B------:R-:W-:Y:S01]  /*4760*/  IMAD.MOV.U32 R25, RZ, RZ, R26 ;  /* 0x000000ffff197224 */ /* 0x000fe200078e001a */
[----:B------:R-:W-:Y:S06]  /*4770*/  BRA `(.L_x_16431) ;  /* 0x00000004001c7947 */ /* 0x000fec0003800000 */
.L_x_16454:
        /* <DEDUP_REMOVED lines=16> */
.L_x_16461:
[----:B------:R-:W-:-:S04]  /*4880*/  LOP3.LUT R4, R4, 0x80000000, RZ, 0xc0, !PT ;  /* 0x8000000004047812 */ /* 0x000fc800078ec0ff */
[----:B------:R-:W-:-:S04]  /*4890*/  SHF.R.U32.HI R4, RZ, 0x18, R4 ;  /* 0x00000018ff047819 */ /* 0x000fc80000011604 */
[----:B------:R-:W-:-:S04]  /*48a0*/  LOP3.LUT R3, R3, R4, RZ, 0xfc, !PT ;  /* 0x0000000403037212 */ /* 0x000fc800078efcff */
[----:B------:R-:W-:-:S07]  /*48b0*/  PRMT R0, R3, 0x7610, R0 ;  /* 0x0000761003007816 */ /* 0x000fce0000000000 */
.L_x_16460:
[----:B------:R-:W-:Y:S05]  /*48c0*/  BSYNC B0 ;  /* 0x0000000000007941 */ /* 0x000fea0003800000 */
.L_x_16459:
[----:B------:R0:W-:Y:S01]  /*48d0*/  STG.E.U8 desc[UR36][R8.64], R0 ;  /* 0x0000000008007986 */ /* 0x0001e2000c101124 */
[----:B------:R-:W-:Y:S01]  /*48e0*/  IMAD.MOV.U32 R25, RZ, RZ, R26 ;  /* 0x000000ffff197224 */ /* 0x000fe200078e001a */
[----:B------:R-:W-:Y:S06]  /*48f0*/  BRA `(.L_x_16431) ;  /* 0x0000000000bc7947 */ /* 0x000fec0003800000 */
.L_x_16453:
        /* <DEDUP_REMOVED lines=22> */
.L_x_16436:
        /* <DEDUP_REMOVED lines=16> */
.L_x_16464:
[----:B------:R-:W-:Y:S01]  /*4b60*/  IMAD.MOV.U32 R25, RZ, RZ, R26 ;  /* 0x000000ffff197224 */ /* 0x000fe200078e001a */
[----:B------:R-:W-:Y:S06]  /*4b70*/  BRA `(.L_x_16431) ;  /* 0x00000000001c7947 */ /* 0x000fec0003800000 */
.L_x_16463:
[----:B------:R-:W0:Y:S01]  /*4b80*/  F2I.U64.TRUNC R4, R4 ;  /* 0x0000000400047311 */ /* 0x000e22000020d800 */
[----:B------:R-:W-:Y:S01]  /*4b90*/  IMAD.MOV.U32 R25, RZ, RZ, R26 ;  /* 0x000000ffff197224 */ /* 0x000fe200078e001a */
[----:B0-----:R2:W-:Y:S01]  /*4ba0*/  STG.E.64 desc[UR36][R8.64], R4 ;  /* 0x0000000408007986 */ /* 0x0015e2000c101b24 */
[----:B------:R-:W-:Y:S05]  /*4bb0*/  BRA `(.L_x_16431) ;  /* 0x00000000000c7947 */ /* 0x000fea0003800000 */
.L_x_16462:
[----:B------:R-:W0:Y:S01]  /*4bc0*/  F2I.FTZ.U32.TRUNC.NTZ R3, R4 ;  /* 0x0000000400037305 */ /* 0x000e22000021f000 */
[----:B------:R-:W-:Y:S01]  /*4bd0*/  IMAD.MOV.U32 R25, RZ, RZ, R26 ;  /* 0x000000ffff197224 */ /* 0x000fe200078e001a */
[----:B0-----:R0:W-:Y:S06]  /*4be0*/  STG.E desc[UR36][R8.64], R3 ;  /* 0x0000000308007986 */ /* 0x0011ec000c101924 */
.L_x_16431:
[----:B------:R-:W-:Y:S05]  /*4bf0*/  BSYNC B6 ;  /* 0x0000000000067941 */ /* 0x000fea0003800000 */
.L_x_16430:
        /* <DEDUP_REMOVED lines=24> */
.L_x_16470:
[----:B------:R-:W0:Y:S02]  /*4d80*/  F2I.S64.TRUNC R18, R18 ;  /* 0x0000001200127311 */ /* 0x000e24000020d900 */
[----:B0-----:R-:W-:-:S05]  /*4d90*/  IMAD.MOV.U32 R3, RZ, RZ, R18 ;  /* 0x000000ffff037224 */ /* 0x001fca00078e0012 */
[----:B------:R0:W-:Y:S01]  /*4da0*/  STG.E.U8 desc[UR36][R8.64], R3 ;  /* 0x0000000308007986 */ /* 0x0001e2000c101124 */
[----:B------:R-:W-:Y:S05]  /*4db0*/  BRA `(.L_x_16472) ;  /* 0x0000000c00407947 */ /* 0x000fea0003800000 */
.L_x_16469:
        /* <DEDUP_REMOVED lines=9> */
.L_x_16474:
[----:B------:R-:W0:Y:S02]  /*4e50*/  F2I.FTZ.TRUNC.NTZ R3, R18 ;  /* 0x0000001200037305 */ /* 0x000e24000021f100 */
[----:B0-----:R0:W-:Y:S01]  /*4e60*/  STG.E desc[UR36][R8.64], R3 ;  /* 0x0000000308007986 */ /* 0x0011e2000c101924 */
[----:B------:R-:W-:Y:S05]  /*4e70*/  BRA `(.L_x_16472) ;  /* 0x0000000c00107947 */ /* 0x000fea0003800000 */
.L_x_16473:
[----:B------:R-:W0:Y:S02]  /*4e80*/  F2I.FTZ.TRUNC.NTZ R3, R18 ;  /* 0x0000001200037305 */ /* 0x000e24000021f100 */
[----:B0-----:R0:W-:Y:S01]  /*4e90*/  STG.E.U16 desc[UR36][R8.64], R3 ;  /* 0x0000000308007986 */ /* 0x0011e2000c101524 */
[----:B------:R-:W-:Y:S05]  /*4ea0*/  BRA `(.L_x_16472) ;  /* 0x0000000c00047947 */ /* 0x000fea0003800000 */
.L_x_16468:
        /* <DEDUP_REMOVED lines=8> */
.L_x_16476:
[----:B------:R-:W-:-:S05]  /*4f30*/  F2FP.F16.F32.PACK_AB R18, RZ, R18 ;  /* 0x00000012ff12723e */ /* 0x000fca00000000ff */
[----:B------:R0:W-:Y:S01]  /*4f40*/  STG.E.U16 desc[UR36][R8.64], R18 ;  /* 0x0000001208007986 */ /* 0x0001e2000c101524 */
[----:B------:R-:W-:Y:S05]  /*4f50*/  BRA `(.L_x_16472) ;  /* 0x0000000800d87947 */ /* 0x000fea0003800000 */
.L_x_16475:
        /* <DEDUP_REMOVED lines=9> */
.L_x_16478:
[----:B------:R-:W-:-:S04]  /*4ff0*/  F2FP.F16.F32.PACK_AB R3, RZ, R18 ;  /* 0x00000012ff03723e */ /* 0x000fc800000000ff */
[----:B------:R-:W-:-:S05]  /*5000*/  PRMT R3, R3, 0x5410, RZ ;  /* 0x0000541003037816 */ /* 0x000fca00000000ff */
[----:B------:R0:W-:Y:S01]  /*5010*/  STG.E desc[UR36][R8.64], R3 ;  /* 0x0000000308007986 */ /* 0x0001e2000c101924 */
[----:B------:R-:W-:Y:S05]  /*5020*/  BRA `(.L_x_16472) ;  /* 0x0000000800a47947 */ /* 0x000fea0003800000 */
.L_x_16477:
[----:B------:R-:W-:-:S06]  /*5030*/  FMUL.FTZ R4, R18, 1 ;  /* 0x3f80000012047820 */ /* 0x000fcc0000410000 */
[----:B------:R-:W0:Y:S02]  /*5040*/  F2F.F64.F32 R4, R4 ;  /* 0x0000000400047310 */ /* 0x000e240000201800 */
[----:B0-----:R0:W-:Y:S01]  /*5050*/  STG.E.64 desc[UR36][R8.64], R4 ;  /* 0x0000000408007986 */ /* 0x0011e2000c101b24 */
[----:B------:R-:W-:Y:S05]  /*5060*/  BRA `(.L_x_16472) ;  /* 0x0000000800947947 */ /* 0x000fea0003800000 */
.L_x_16467:
        /* <DEDUP_REMOVED lines=12> */
.L_x_16481:
[----:B------:R-:W-:Y:S01]  /*5130*/  FMUL.FTZ R4, R18, 1 ;  /* 0x3f80000012047820 */ /* 0x000fe20000410000 */
[----:B------:R-:W-:-:S05]  /*5140*/  CS2R R6, SRZ ;  /* 0x0000000000067805 */ /* 0x000fca000001ff00 */
[----:B------:R-:W0:Y:S02]  /*5150*/  F2F.F64.F32 R4, R4 ;  /* 0x0000000400047310 */ /* 0x000e240000201800 */
[----:B0-----:R0:W-:Y:S01]  /*5160*/  STG.E.128 desc[UR36][R8.64], R4 ;  /* 0x0000000408007986 */ /* 0x0011e2000c101d24 */
[----:B------:R-:W-:Y:S05]  /*5170*/  BRA `(.L_x_16472) ;  /* 0x0000000800507947 */ /* 0x000fea0003800000 */
.L_x_16480:
        /* <DEDUP_REMOVED lines=20> */
.L_x_16485:
[----:B------:R-:W-:Y:S05]  /*52c0*/  BSYNC B0 ;  /* 0x0000000000007941 */ /* 0x000fea0003800000 */
.L_x_16484:
[----:B------:R-:W-:-:S05]  /*52d0*/  LOP3.LUT R5, R0, R5, RZ, 0xfc, !PT ;  /* 0x0000000500057212 */ /* 0x000fca00078efcff */
[----:B------:R0:W-:Y:S01]  /*52e0*/  STG.E.U8 desc[UR36][R8.64], R5 ;  /* 0x0000000508007986 */ /* 0x0001e2000c101124 */
[----:B------:R-:W-:Y:S05]  /*52f0*/  BRA `(.L_x_16472) ;  /* 0x0000000400f07947 */ /* 0x000fea0003800000 */
.L_x_16483:
        /* <DEDUP_REMOVED lines=12> */
.L_x_16487:
[----:B------:R-:W-:Y:S01]  /*53c0*/  IMAD.MOV.U32 R0, RZ, RZ, 0x7f ;  /* 0x0000007fff007424 */ /* 0x000fe200078e00ff */
[----:B------:R-:W-:-:S04]  /*53d0*/  ISETP.GT.U32.AND P0, PT, R4, 0x7f800000, PT ;  /* 0x7f8000000400780c */ /* 0x000fc80003f04070 */
[----:B------:R-:W-:-:S09]  /*53e0*/  SEL R0, R0, 0x7c, P0 ;  /* 0x0000007c00007807 */ /* 0x000fd20000000000 */
.L_x_16488:
[----:B------:R-:W-:Y:S05]  /*53f0*/  BSYNC B0 ;  /* 0x0000000000007941 */ /* 0x000fea0003800000 */
.L_x_16486:
[----:B------:R-:W-:-:S04]  /*5400*/  LOP3.LUT R18, R18, 0x80000000, RZ, 0xc0, !PT ;  /* 0x8000000012127812 */ /* 0x000fc800078ec0ff */
[----:B------:R-:W-:-:S04]  /*5410*/  SHF.R.U32.HI R3, RZ, 0x18, R18 ;  /* 0x00000018ff037819 */ /* 0x000fc80000011612 */
[----:B------:R-:W-:-:S05]  /*5420*/  LOP3.LUT R3, R0, R3, RZ, 0xfc, !PT ;  /* 0x0000000300037212 */ /* 0x000fca00078efcff */
[----:B------:R0:W-:Y:S01]  /*5430*/  STG.E.U8 desc[UR36][R8.64], R3 ;  /* 0x0000000308007986 */ /* 0x0001e2000c101124 */
[----:B------:R-:W-:Y:S05]  /*5440*/  BRA `(.L_x_16472) ;  /* 0x00000004009c7947 */ /* 0x000fea0003800000 */
.L_x_16482:
[----:B------:R-:W-:-:S05]  /*5450*/  F2FP.BF16.F32.PACK_AB R18, RZ, R18 ;  /* 0x00000012ff12723e */ /* 0x000fca00000010ff */
[----:B------:R0:W-:Y:S01]  /*5460*/  STG.E.U16 desc[UR36][R8.64], R18 ;  /* 0x0000001208007986 */ /* 0x0001e2000c101524 */
[----:B------:R-:W-:Y:S05]  /*5470*/  BRA `(.L_x_16472) ;  /* 0x0000000400907947 */ /* 0x000fea0003800000 */
.L_x_16479:
        /* <DEDUP_REMOVED lines=11> */
.L_x_16491:
        /* <DEDUP_REMOVED lines=16> */
.L_x_16494:
[----:B------:R-:W-:-:S04]  /*5630*/  LOP3.LUT R18, R18, 0x80000000, RZ, 0xc0, !PT ;  /* 0x8000000012127812 */ /* 0x000fc800078ec0ff */
[----:B------:R-:W-:-:S04]  /*5640*/  SHF.R.U32.HI R3, RZ, 0x18, R18 ;  /* 0x00000018ff037819 */ /* 0x000fc80000011612 */
[----:B------:R-:W-:-:S04]  /*5650*/  LOP3.LUT R0, R0, R3, RZ, 0xfc, !PT ;  /* 0x0000000300007212 */ /* 0x000fc800078efcff */
[----:B------:R-:W-:-:S07]  /*5660*/  PRMT R4, R0, 0x7610, R4 ;  /* 0x0000761000047816 */ /* 0x000fce0000000004 */
.L_x_16493:
[----:B------:R-:W-:Y:S05]  /*5670*/  BSYNC B0 ;  /* 0x0000000000007941 */ /* 0x000fea0003800000 */
.L_x_16492:
[----:B------:R3:W-:Y:S01]  /*5680*/  STG.E.U8 desc[UR36][R8.64], R4 ;  /* 0x0000000408007986 */ /* 0x0007e2000c101124 */
[----:B------:R-:W-:Y:S05]  /*5690*/  BRA `(.L_x_16472) ;  /* 0x0000000400087947 */ /* 0x000fea0003800000 */
.L_x_16490:
        /* <DEDUP_REMOVED lines=16> */
.L_x_16497:
[----:B------:R-:W-:-:S04]  /*57a0*/  LOP3.LUT R18, R18, 0x80000000, RZ, 0xc0, !PT ;  /* 0x8000000012127812 */ /* 0x000fc800078ec0ff */
[----:B------:R-:W-:-:S04]  /*57b0*/  SHF.R.U32.HI R3, RZ, 0x18, R18 ;  /* 0x00000018ff037819 */ /* 0x000fc80000011612 */
[----:B------:R-:W-:-:S04]  /*57c0*/  LOP3.LUT R0, R0, R3, RZ, 0xfc, !PT ;  /* 0x0000000300007212 */ /* 0x000fc800078efcff */
[----:B------:R-:W-:-:S07]  /*57d0*/  PRMT R4, R0, 0x7610, R4 ;  /* 0x0000761000047816 */ /* 0x000fce0000000004 */
.L_x_16496:
[----:B------:R-:W-:Y:S05]  /*57e0*/  BSYNC B0 ;  /* 0x0000000000007941 */ /* 0x000fea0003800000 */
.L_x_16495:
[----:B------:R0:W-:Y:S01]  /*57f0*/  STG.E.U8 desc[UR36][R8.64], R4 ;  /* 0x0000000408007986 */ /* 0x0001e2000c101124 */
[----:B------:R-:W-:Y:S05]  /*5800*/  BRA `(.L_x_16472) ;  /* 0x0000000000ac7947 */ /* 0x000fea0003800000 */
.L_x_16489:
        /* <DEDUP_REMOVED lines=21> */
.L_x_16471:
        /* <DEDUP_REMOVED lines=16> */
.L_x_16500:
[----:B------:R-:W-:Y:S05]  /*5a60*/  BRA `(.L_x_16472) ;  /* 0x0000000000147947 */ /* 0x000fea0003800000 */
.L_x_16499:
[----:B------:R-:W0:Y:S02]  /*5a70*/  F2I.U64.TRUNC R18, R18 ;  /* 0x0000001200127311 */ /* 0x000e24000020d800 */
[----:B0-----:R2:W-:Y:S01]  /*5a80*/  STG.E.64 desc[UR36][R8.64], R18 ;  /* 0x0000001208007986 */ /* 0x0015e2000c101b24 */
[----:B------:R-:W-:Y:S05]  /*5a90*/  BRA `(.L_x_16472) ;  /* 0x0000000000087947 */ /* 0x000fea0003800000 */
.L_x_16498:
[----:B------:R-:W0:Y:S02]  /*5aa0*/  F2I.FTZ.U32.TRUNC.NTZ R3, R18 ;  /* 0x0000001200037305 */ /* 0x000e24000021f000 */
[----:B0-----:R0:W-:Y:S02]  /*5ab0*/  STG.E desc[UR36][R8.64], R3 ;  /* 0x0000000308007986 */ /* 0x0011e4000c101924 */
.L_x_16472:
        /* <DEDUP_REMOVED lines=24> */
.L_x_16504:
[----:B------:R-:W0:Y:S02]  /*5c40*/  F2I.S64.TRUNC R22, R22 ;  /* 0x0000001600167311 */ /* 0x000e24000020d900 */
[----:B0-----:R-:W-:-:S05]  /*5c50*/  IMAD.MOV.U32 R3, RZ, RZ, R22 ;  /* 0x000000ffff037224 */ /* 0x001fca00078e0016 */
[----:B------:R0:W-:Y:S01]  /*5c60*/  STG.E.U8 desc[UR36][R8.64], R3 ;  /* 0x0000000308007986 */ /* 0x0001e2000c101124 */
[----:B------:R-:W-:Y:S05]  /*5c70*/  BRA `(.L_x_16506) ;  /* 0x0000000c00407947 */ /* 0x000fea0003800000 */
.L_x_16503:
        /* <DEDUP_REMOVED lines=9> */
.L_x_16508:
[----:B------:R-:W0:Y:S02]  /*5d10*/  F2I.FTZ.TRUNC.NTZ R3, R22 ;  /* 0x0000001600037305 */ /* 0x000e24000021f100 */
[----:B0-----:R3:W-:Y:S01]  /*5d20*/  STG.E desc[UR36][R8.64], R3 ;  /* 0x0000000308007986 */ /* 0x0017e2000c101924 */
[----:B------:R-:W-:Y:S05]  /*5d30*/  BRA `(.L_x_16506) ;  /* 0x0000000c00107947 */ /* 0x000fea0003800000 */
.L_x_16507:
[----:B------:R-:W0:Y:S02]  /*5d40*/  F2I.FTZ.TRUNC.NTZ R3, R22 ;  /* 0x0000001600037305 */ /* 0x000e24000021f100 */
[----:B0-----:R2:W-:Y:S01]  /*5d50*/  STG.E.U16 desc[UR36][R8.64], R3 ;  /* 0x0000000308007986 */ /* 0x0015e2000c101524 */
[----:B------:R-:W-:Y:S05]  /*5d60*/  BRA `(.L_x_16506) ;  /* 0x0000000c00047947 */ /* 0x000fea0003800000 */
.L_x_16502:
        /* <DEDUP_REMOVED lines=8> */
.L_x_16510:
[----:B------:R-:W-:-:S05]  /*5df0*/  F2FP.F16.F32.PACK_AB R22, RZ, R22 ;  /* 0x00000016ff16723e */ /* 0x000fca00000000ff */
[----:B------:R0:W-:Y:S01]  /*5e00*/  STG.E.U16 desc[UR36][R8.64], R22 ;  /* 0x0000001608007986 */ /* 0x0001e2000c101524 */
[----:B------:R-:W-:Y:S05]  /*5e10*/  BRA `(.L_x_16506) ;  /* 0x0000000800d87947 */ /* 0x000fea0003800000 */
.L_x_16509:
        /* <DEDUP_REMOVED lines=9> */
.L_x_16512:
[----:B------:R-:W-:-:S04]  /*5eb0*/  F2FP.F16.F32.PACK_AB R3, RZ, R22 ;  /* 0x00000016ff03723e */ /* 0x000fc800000000ff */
[----:B------:R-:W-:-:S05]  /*5ec0*/  PRMT R3, R3, 0x5410, RZ ;  /* 0x0000541003037816 */ /* 0x000fca00000000ff */
[----:B------:R0:W-:Y:S01]  /*5ed0*/  STG.E desc[UR36][R8.64], R3 ;  /* 0x0000000308007986 */ /* 0x0001e2000c101924 */
[----:B------:R-:W-:Y:S05]  /*5ee0*/  BRA `(.L_x_16506) ;  /* 0x0000000800a47947 */ /* 0x000fea0003800000 */
.L_x_16511:
[----:B------:R-:W-:-:S06]  /*5ef0*/  FMUL.FTZ R4, R22, 1 ;  /* 0x3f80000016047820 */ /* 0x000fcc0000410000 */
[----:B------:R-:W0:Y:S02]  /*5f00*/  F2F.F64.F32 R4, R4 ;  /* 0x0000000400047310 */ /* 0x000e240000201800 */
[----:B0-----:R0:W-:Y:S01]  /*5f10*/  STG.E.64 desc[UR36][R8.64], R4 ;  /* 0x0000000408007986 */ /* 0x0011e2000c101b24 */
[----:B------:R-:W-:Y:S05]  /*5f20*/  BRA `(.L_x_16506) ;  /* 0x0000000800947947 */ /* 0x000fea0003800000 */
.L_x_16501:
        /* <DEDUP_REMOVED lines=12> */
.L_x_16515:
[----:B------:R-:W-:Y:S01]  /*5ff0*/  FMUL.FTZ R4, R22, 1 ;  /* 0x3f80000016047820 */ /* 0x000fe20000410000 */
[----:B------:R-:W-:-:S05]  /*6000*/  CS2R R6, SRZ ;  /* 0x0000000000067805 */ /* 0x000fca000001ff00 */
[----:B------:R-:W0:Y:S02]  /*6010*/  F2F.F64.F32 R4, R4 ;  /* 0x0000000400047310 */ /* 0x000e240000201800 */
[----:B0-----:R0:W-:Y:S01]  /*6020*/  STG.E.128 desc[UR36][R8.64], R4 ;  /* 0x0000000408007986 */ /* 0x0011e2000c101d24 */
[----:B------:R-:W-:Y:S05]  /*6030*/  BRA `(.L_x_16506) ;  /* 0x0000000800507947 */ /* 0x000fea0003800000 */
.L_x_16514:
        /* <DEDUP_REMOVED lines=20> */
.L_x_16519:
[----:B------:R-:W-:Y:S05]  /*6180*/  BSYNC B0 ;  /* 0x0000000000007941 */ /* 0x000fea0003800000 */
.L_x_16518:
[----:B------:R-:W-:-:S05]  /*6190*/  LOP3.LUT R5, R0, R5, RZ, 0xfc, !PT ;  /* 0x0000000500057212 */ /* 0x000fca00078efcff */
[----:B------:R0:W-:Y:S01]  /*61a0*/  STG.E.U8 desc[UR36][R8.64], R5 ;  /* 0x0000000508007986 */ /* 0x0001e2000c101124 */
[----:B------:R-:W-:Y:S05]  /*61b0*/  BRA `(.L_x_16506) ;  /* 0x0000000400f07947 */ /* 0x000fea0003800000 */
.L_x_16517:
        /* <DEDUP_REMOVED lines=12> */
.L_x_16521:
[----:B------:R-:W-:Y:S01]  /*6280*/  IMAD.MOV.U32 R0, RZ, RZ, 0x7f ;  /* 0x0000007fff007424 */ /* 0x000fe200078e00ff */
[----:B------:R-:W-:-:S04]  /*6290*/  ISETP.GT.U32.AND P0, PT, R4, 0x7f800000, PT ;  /* 0x7f8000000400780c */ /* 0x000fc80003f04070 */
[----:B------:R-:W-:-:S09]  /*62a0*/  SEL R0, R0, 0x7c, P0 ;  /* 0x0000007c00007807 */ /* 0x000fd20000000000 */
.L_x_16522:
[----:B------:R-:W-:Y:S05]  /*62b0*/  BSYNC B0 ;  /* 0x0000000000007941 */ /* 0x000fea0003800000 */
.L_x_16520:
[----:B------:R-:W-:-:S04]  /*62c0*/  LOP3.LUT R22, R22, 0x80000000, RZ, 0xc0, !PT ;  /* 0x8000000016167812 */ /* 0x000fc800078ec0ff */
[----:B------:R-:W-:-:S04]  /*62d0*/  SHF.R.U32.HI R3, RZ, 0x18, R22 ;  /* 0x00000018ff037819 */ /* 0x000fc80000011616 */
[----:B------:R-:W-:-:S05]  /*62e0*/  LOP3.LUT R3, R0, R3, RZ, 0xfc, !PT ;  /* 0x0000000300037212 */ /* 0x000fca00078efcff */
[----:B------:R0:W-:Y:S01]  /*62f0*/  STG.E.U8 desc[UR36][R8.64], R3 ;  /* 0x0000000308007986 */ /* 0x0001e2000c101124 */
[----:B------:R-:W-:Y:S05]  /*6300*/  BRA `(.L_x_16506) ;  /* 0x00000004009c7947 */ /* 0x000fea0003800000 */
.L_x_16516:
[----:B------:R-:W-:-:S05]  /*6310*/  F2FP.BF16.F32.PACK_AB R22, RZ, R22 ;  /* 0x00000016ff16723e */ /* 0x000fca00000010ff */
[----:B------:R0:W-:Y:S01]  /*6320*/  STG.E.U16 desc[UR36][R8.64], R22 ;  /* 0x0000001608007986 */ /* 0x0001e2000c101524 */
[----:B------:R-:W-:Y:S05]  /*6330*/  BRA `(.L_x_16506) ;  /* 0x0000000400907947 */ /* 0x000fea0003800000 */
.L_x_16513:
        /* <DEDUP_REMOVED lines=11> */
.L_x_16525:
        /* <DEDUP_REMOVED lines=16> */
.L_x_16528:
[----:B------:R-:W-:-:S04]  /*64f0*/  LOP3.LUT R22, R22, 0x80000000, RZ, 0xc0, !PT ;  /* 0x8000000016167812 */ /* 0x000fc800078ec0ff */
[----:B------:R-:W-:-:S04]  /*6500*/  SHF.R.U32.HI R3, RZ, 0x18, R22 ;  /* 0x00000018ff037819 */ /* 0x000fc80000011616 */
[----:B------:R-:W-:-:S04]  /*6510*/  LOP3.LUT R0, R0, R3, RZ, 0xfc, !PT ;  /* 0x0000000300007212 */ /* 0x000fc800078efcff */
[----:B------:R-:W-:-:S07]  /*6520*/  PRMT R4, R0, 0x7610, R4 ;  /* 0x0000761000047816 */ /* 0x000fce0000000004 */
.L_x_16527:
[----:B------:R-:W-:Y:S05]  /*6530*/  BSYNC B0 ;  /* 0x0000000000007941 */ /* 0x000fea0003800000 */
.L_x_16526:
[----:B------:R0:W-:Y:S01]  /*6540*/  STG.E.U8 desc[UR36][R8.64], R4 ;  /* 0x0000000408007986 */ /* 0x0001e2000c101124 */
[----:B------:R-:W-:Y:S05]  /*6550*/  BRA `(.L_x_16506) ;  /* 0x0000000400087947 */ /* 0x000fea0003800000 */
.L_x_16524:
        /* <DEDUP_REMOVED lines=16> */
.L_x_16531:
[----:B------:R-:W-:-:S04]  /*6660*/  LOP3.LUT R22, R22, 0x80000000, RZ, 0xc0, !PT ;  /* 0x8000000016167812 */ /* 0x000fc800078ec0ff */
[----:B------:R-:W-:-:S04]  /*6670*/  SHF.R.U32.HI R3, RZ, 0x18, R22 ;  /* 0x00000018ff037819 */ /* 0x000fc80000011616 */
[----:B------:R-:W-:-:S04]  /*6680*/  LOP3.LUT R0, R0, R3, RZ, 0xfc, !PT ;  /* 0x0000000300007212 */ /* 0x000fc800078efcff */
[----:B------:R-:W-:-:S07]  /*6690*/  PRMT R4, R0, 0x7610, R4 ;  /* 0x0000761000047816 */ /* 0x000fce0000000004 */
.L_x_16530:
[----:B------:R-:W-:Y:S05]  /*66a0*/  BSYNC B0 ;  /* 0x0000000000007941 */ /* 0x000fea0003800000 */
.L_x_16529:
[----:B------:R0:W-:Y:S01]  /*66b0*/  STG.E.U8 desc[UR36][R8.64], R4 ;  /* 0x0000000408007986 */ /* 0x0001e2000c101124 */
[----:B------:R-:W-:Y:S05]  /*66c0*/  BRA `(.L_x_16506) ;  /* 0x0000000000ac7947 */ /* 0x000fea0003800000 */
.L_x_16523:
        /* <DEDUP_REMOVED lines=21> */
.L_x_16505:
        /* <DEDUP_REMOVED lines=16> */
.L_x_16534:
[----:B------:R-:W-:Y:S05]  /*6920*/  BRA `(.L_x_16506) ;  /* 0x0000000000147947 */ /* 0x000fea0003800000 */
.L_x_16533:
[----:B------:R-:W0:Y:S02]  /*6930*/  F2I.U64.TRUNC R22, R22 ;  /* 0x0000001600167311 */ /* 0x000e24000020d800 */
[----:B0-----:R0:W-:Y:S01]  /*6940*/  STG.E.64 desc[UR36][R8.64], R22 ;  /* 0x0000001608007986 */ /* 0x0011e2000c101b24 */
[----:B------:R-:W-:Y:S05]  /*6950*/  BRA `(.L_x_16506) ;  /* 0x0000000000087947 */ /* 0x000fea0003800000 */
.L_x_16532:
[----:B------:R-:W0:Y:S02]  /*6960*/  F2I.FTZ.U32.TRUNC.NTZ R3, R22 ;  /* 0x0000001600037305 */ /* 0x000e24000021f000 */
[----:B0-----:R0:W-:Y:S02]  /*6970*/  STG.E desc[UR36][R8.64], R3 ;  /* 0x0000000308007986 */ /* 0x0011e4000c101924 */
.L_x_16506:
[----:B------:R-:W-:-:S07]  /*6980*/  VIADD R25, R25, 0x80 ;  /* 0x0000008019197836 */ /* 0x000fce0000000000 */
.L_x_16466:
[----:B------:R-:W-:Y:S05]  /*6990*/  BSYNC B6 ;  /* 0x0000000000067941 */ /* 0x000fea0003800000 */
.L_x_16465:
        /* <DEDUP_REMOVED lines=22> */
.L_x_16538:
[----:B------:R-:W0:Y:S02]  /*6b00*/  F2I.S64.TRUNC R24, R24 ;  /* 0x0000001800187311 */ /* 0x000e24000020d900 */
[----:B0-----:R-:W-:-:S05]  /*6b10*/  IMAD.MOV.U32 R5, RZ, RZ, R24 ;  /* 0x000000ffff057224 */ /* 0x001fca00078e0018 */
[----:B------:R-:W-:Y:S01]  /*6b20*/  STG.E.U8 desc[UR36][R2.64], R5 ;  /* 0x0000000502007986 */ /* 0x000fe2000c101124 */
[----:B------:R-:W-:Y:S05]  /*6b30*/  EXIT ;  /* 0x000000000000794d */ /* 0x000fea0003800000 */
.L_x_16537:
        /* <DEDUP_REMOVED lines=9> */
.L_x_16541:
[----:B------:R-:W0:Y:S02]  /*6bd0*/  F2I.FTZ.TRUNC.NTZ R5, R24 ;  /* 0x0000001800057305 */ /* 0x000e24000021f100 */
[----:B0-----:R-:W-:Y:S01]  /*6be0*/  STG.E desc[UR36][R2.64], R5 ;  /* 0x0000000502007986 */ /* 0x001fe2000c101924 */
[----:B------:R-:W-:Y:S05]  /*6bf0*/  EXIT ;  /* 0x000000000000794d */ /* 0x000fea0003800000 */
.L_x_16540:
[----:B------:R-:W0:Y:S02]  /*6c00*/  F2I.FTZ.TRUNC.NTZ R5, R24 ;  /* 0x0000001800057305 */ /* 0x000e24000021f100 */
[----:B0-----:R-:W-:Y:S01]  /*6c10*/  STG.E.U16 desc[UR36][R2.64], R5 ;  /* 0x0000000502007986 */ /* 0x001fe2000c101524 */
[----:B------:R-:W-:Y:S05]  /*6c20*/  EXIT ;  /* 0x000000000000794d */ /* 0x000fea0003800000 */
.L_x_16536:
        /* <DEDUP_REMOVED lines=8> */
.L_x_16543:
[----:B------:R-:W-:-:S05]  /*6cb0*/  F2FP.F16.F32.PACK_AB R24, RZ, R24 ;  /* 0x00000018ff18723e */ /* 0x000fca00000000ff */
[----:B------:R-:W-:Y:S01]  /*6cc0*/  STG.E.U16 desc[UR36][R2.64], R24 ;  /* 0x0000001802007986 */ /* 0x000fe2000c101524 */
[----:B------:R-:W-:Y:S05]  /*6cd0*/  EXIT ;  /* 0x000000000000794d */ /* 0x000fea0003800000 */
.L_x_16542:
        /* <DEDUP_REMOVED lines=9> */
.L_x_16545:
[----:B------:R-:W-:-:S04]  /*6d70*/  F2FP.F16.F32.PACK_AB R5, RZ, R24 ;  /* 0x00000018ff05723e */ /* 0x000fc800000000ff */
[----:B------:R-:W-:-:S05]  /*6d80*/  PRMT R5, R5, 0x5410, RZ ;  /* 0x0000541005057816 */ /* 0x000fca00000000ff */
[----:B------:R-:W-:Y:S01]  /*6d90*/  STG.E desc[UR36][R2.64], R5 ;  /* 0x0000000502007986 */ /* 0x000fe2000c101924 */
[----:B------:R-:W-:Y:S05]  /*6da0*/  EXIT ;  /* 0x000000000000794d */ /* 0x000fea0003800000 */
.L_x_16544:
[----:B------:R-:W-:-:S06]  /*6db0*/  FMUL.FTZ R4, R24, 1 ;  /* 0x3f80000018047820 */ /* 0x000fcc0000410000 */
[----:B------:R-:W0:Y:S02]  /*6dc0*/  F2F.F64.F32 R4, R4 ;  /* 0x0000000400047310 */ /* 0x000e240000201800 */
[----:B0-----:R-:W-:Y:S01]  /*6dd0*/  STG.E.64 desc[UR36][R2.64], R4 ;  /* 0x0000000402007986 */ /* 0x001fe2000c101b24 */
[----:B------:R-:W-:Y:S05]  /*6de0*/  EXIT ;  /* 0x000000000000794d */ /* 0x000fea0003800000 */
.L_x_16535:
        /* <DEDUP_REMOVED lines=12> */
.L_x_16548:
[----:B------:R-:W-:Y:S01]  /*6eb0*/  FMUL.FTZ R4, R24, 1 ;  /* 0x3f80000018047820 */ /* 0x000fe20000410000 */
[----:B------:R-:W-:-:S05]  /*6ec0*/  CS2R R6, SRZ ;  /* 0x0000000000067805 */ /* 0x000fca000001ff00 */
[----:B------:R-:W0:Y:S02]  /*6ed0*/  F2F.F64.F32 R4, R4 ;  /* 0x0000000400047310 */ /* 0x000e240000201800 */
[----:B0-----:R-:W-:Y:S01]  /*6ee0*/  STG.E.128 desc[UR36][R2.64], R4 ;  /* 0x0000000402007986 */ /* 0x001fe2000c101d24 */
[----:B------:R-:W-:Y:S05]  /*6ef0*/  EXIT ;  /* 0x000000000000794d */ /* 0x000fea0003800000 */
.L_x_16547:
        /* <DEDUP_REMOVED lines=20> */
.L_x_16552:
[----:B------:R-:W-:Y:S05]  /*7040*/  BSYNC B0 ;  /* 0x0000000000007941 */ /* 0x000fea0003800000 */
.L_x_16551:
[----:B------:R-:W-:-:S05]  /*7050*/  LOP3.LUT R7, R0, R7, RZ, 0xfc, !PT ;  /* 0x0000000700077212 */ /* 0x000fca00078efcff */
[----:B------:R-:W-:Y:S01]  /*7060*/  STG.E.U8 desc[UR36][R2.64], R7 ;  /* 0x0000000702007986 */ /* 0x000fe2000c101124 */
[----:B------:R-:W-:Y:S05]  /*7070*/  EXIT ;  /* 0x000000000000794d */ /* 0x000fea0003800000 */
.L_x_16550:
        /* <DEDUP_REMOVED lines=12> */
.L_x_16554:
[----:B------:R-:W-:Y:S01]  /*7140*/  IMAD.MOV.U32 R0, RZ, RZ, 0x7f ;  /* 0x0000007fff007424 */ /* 0x000fe200078e00ff */
[----:B------:R-:W-:-:S04]  /*7150*/  ISETP.GT.U32.AND P0, PT, R4, 0x7f800000, PT ;  /* 0x7f8000000400780c */ /* 0x000fc80003f04070 */
[----:B------:R-:W-:-:S09]  /*7160*/  SEL R0, R0, 0x7c, P0 ;  /* 0x0000007c00007807 */ /* 0x000fd20000000000 */
.L_x_16555:
[----:B------:R-:W-:Y:S05]  /*7170*/  BSYNC B0 ;  /* 0x0000000000007941 */ /* 0x000fea0003800000 */
.L_x_16553:
[----:B------:R-:W-:-:S04]  /*7180*/  LOP3.LUT R24, R24, 0x80000000, RZ, 0xc0, !PT ;  /* 0x8000000018187812 */ /* 0x000fc800078ec0ff */
[----:B------:R-:W-:-:S04]  /*7190*/  SHF.R.U32.HI R5, RZ, 0x18, R24 ;  /* 0x00000018ff057819 */ /* 0x000fc80000011618 */
[----:B------:R-:W-:-:S05]  /*71a0*/  LOP3.LUT R5, R0, R5, RZ, 0xfc, !PT ;  /* 0x0000000500057212 */ /* 0x000fca00078efcff */
[----:B------:R-:W-:Y:S01]  /*71b0*/  STG.E.U8 desc[UR36][R2.64], R5 ;  /* 0x0000000502007986 */ /* 0x000fe2000c101124 */
[----:B------:R-:W-:Y:S05]  /*71c0*/  EXIT ;  /* 0x000000000000794d */ /* 0x000fea0003800000 */
.L_x_16549:
[----:B------:R-:W-:-:S05]  /*71d0*/  F2FP.BF16.F32.PACK_AB R24, RZ, R24 ;  /* 0x00000018ff18723e */ /* 0x000fca00000010ff */
[----:B------:R-:W-:Y:S01]  /*71e0*/  STG.E.U16 desc[UR36][R2.64], R24 ;  /* 0x0000001802007986 */ /* 0x000fe2000c101524 */
[----:B------:R-:W-:Y:S05]  /*71f0*/  EXIT ;  /* 0x000000000000794d */ /* 0x000fea0003800000 */
.L_x_16546:
        /* <DEDUP_REMOVED lines=11> */
.L_x_16558:
        /* <DEDUP_REMOVED lines=16> */
.L_x_16561:
[----:B------:R-:W-:-:S04]  /*73b0*/  LOP3.LUT R24, R24, 0x80000000, RZ, 0xc0, !PT ;  /* 0x8000000018187812 */ /* 0x000fc800078ec0ff */
[----:B------:R-:W-:-:S04]  /*73c0*/  SHF.R.U32.HI R5, RZ, 0x18, R24 ;  /* 0x00000018ff057819 */ /* 0x000fc80000011618 */
[----:B------:R-:W-:-:S04]  /*73d0*/  LOP3.LUT R4, R4, R5, RZ, 0xfc, !PT ;  /* 0x0000000504047212 */ /* 0x000fc800078efcff */
[----:B------:R-:W-:-:S07]  /*73e0*/  PRMT R0, R4, 0x7610, R0 ;  /* 0x0000761004007816 */ /* 0x000fce0000000000 */
.L_x_16560:
[----:B------:R-:W-:Y:S05]  /*73f0*/  BSYNC B0 ;  /* 0x0000000000007941 */ /* 0x000fea0003800000 */
.L_x_16559:
[----:B------:R-:W-:Y:S01]  /*7400*/  STG.E.U8 desc[UR36][R2.64], R0 ;  /* 0x0000000002007986 */ /* 0x000fe2000c101124 */
[----:B------:R-:W-:Y:S05]  /*7410*/  EXIT ;  /* 0x000000000000794d */ /* 0x000fea0003800000 */
.L_x_16557:
        /* <DEDUP_REMOVED lines=16> */
.L_x_16564:
[----:B------:R-:W-:-:S04]  /*7520*/  LOP3.LUT R24, R24, 0x80000000, RZ, 0xc0, !PT ;  /* 0x8000000018187812 */ /* 0x000fc800078ec0ff */
[----:B------:R-:W-:-:S04]  /*7530*/  SHF.R.U32.HI R5, RZ, 0x18, R24 ;  /* 0x00000018ff057819 */ /* 0x000fc80000011618 */
[----:B------:R-:W-:-:S04]  /*7540*/  LOP3.LUT R4, R4, R5, RZ, 0xfc, !PT ;  /* 0x0000000504047212 */ /* 0x000fc800078efcff */
[----:B------:R-:W-:-:S07]  /*7550*/  PRMT R0, R4, 0x7610, R0 ;  /* 0x0000761004007816 */ /* 0x000fce0000000000 */
.L_x_16563:
[----:B------:R-:W-:Y:S05]  /*7560*/  BSYNC B0 ;  /* 0x0000000000007941 */ /* 0x000fea0003800000 */
.L_x_16562:
[----:B------:R-:W-:Y:S01]  /*7570*/  STG.E.U8 desc[UR36][R2.64], R0 ;  /* 0x0000000002007986 */ /* 0x000fe2000c101124 */
[----:B------:R-:W-:Y:S05]  /*7580*/  EXIT ;  /* 0x000000000000794d */ /* 0x000fea0003800000 */
.L_x_16556:
        /* <DEDUP_REMOVED lines=21> */
.L_x_16539:
        /* <DEDUP_REMOVED lines=16> */
.L_x_16567:
[----:B------:R-:W-:Y:S05]  /*77e0*/  EXIT ;  /* 0x000000000000794d */ /* 0x000fea0003800000 */
.L_x_16566:
[----:B------:R-:W0:Y:S02]  /*77f0*/  F2I.U64.TRUNC R24, R24 ;  /* 0x0000001800187311 */ /* 0x000e24000020d800 */
[----:B0-----:R-:W-:Y:S01]  /*7800*/  STG.E.64 desc[UR36][R2.64], R24 ;  /* 0x0000001802007986 */ /* 0x001fe2000c101b24 */
[----:B------:R-:W-:Y:S05]  /*7810*/  EXIT ;  /* 0x000000000000794d */ /* 0x000fea0003800000 */
.L_x_16565:
[----:B------:R-:W0:Y:S02]  /*7820*/  F2I.FTZ.U32.TRUNC.NTZ R5, R24 ;  /* 0x0000001800057305 */ /* 0x000e24000021f000 */
[----:B0-----:R-:W-:Y:S01]  /*7830*/  STG.E desc[UR36][R2.64], R5 ;  /* 0x0000000502007986 */ /* 0x001fe2000c101924 */
[----:B------:R-:W-:Y:S05]  /*7840*/  EXIT ;  /* 0x000000000000794d */ /* 0x000fea0003800000 */
.L_x_16568:
        /* <DEDUP_REMOVED lines=11> */
.L_x_19723:


//--------------------- .text._ZN2at6native18elementwise_kernelILi128ELi2EZNS0_22gpu_kernel_impl_nocastIZZZNS0_16frac_kernel_cudaERNS_18TensorIteratorBaseEENKUlvE_clEvENKUlvE0_clEvEUlfE_EEvS4_RKT_EUliE_EEviT1_ --------------------------
	.section	.text._ZN2at6native18elementwise_kernelILi128ELi2EZNS0_22gpu_kernel_impl_nocastIZZZNS0_16frac_kernel_cudaERNS_18TensorIteratorBaseEENKUlvE_clEvENKUlvE0_clEvEUlfE_EEvS4_RKT_EUliE_EEviT1_,"ax",@progbits
	.align	128
        .global         _ZN2at6native18elementwise_kernelILi128ELi2EZNS0_22gpu_kernel_impl_nocastIZZZNS0_16frac_kernel_cudaERNS_18TensorIteratorBaseEENKUlvE_clEvENKUlvE0_clEvEUlfE_EEvS4_RKT_EUliE_EEviT1_
        .type           _ZN2at6native18elementwise_kernelILi128ELi2EZNS0_22gpu_kernel_impl_nocastIZZZNS0_16frac_kernel_cudaERNS_18TensorIteratorBaseEENKUlvE_clEvENKUlvE0_clEvEUlfE_EEvS4_RKT_EUliE_EEviT1_,@function
        .size           _ZN2at6native18elementwise_kernelILi128ELi2EZNS0_22gpu_kernel_impl_nocastIZZZNS0_16frac_kernel_cudaERNS_18TensorIteratorBaseEENKUlvE_clEvENKUlvE0_clEvEUlfE_EEvS4_RKT_EUliE_EEviT1_,(.L_x_19724 - _ZN2at6native18elementwise_kernelILi128ELi2EZNS0_22gpu_kernel_impl_nocastIZZZNS0_16frac_kernel_cudaERNS_18TensorIteratorBaseEENKUlvE_clEvENKUlvE0_clEvEUlfE_EEvS4_RKT_EUliE_EEviT1_)
        .other          _ZN2at6native18elementwise_kernelILi128ELi2EZNS0_22gpu_kernel_impl_nocastIZZZNS0_16frac_kernel_cudaERNS_18TensorIteratorBaseEENKUlvE_clEvENKUlvE0_clEvEUlfE_EEvS4_RKT_EUliE_EEviT1_,@"STO_CUDA_ENTRY STV_DEFAULT"
_ZN2at6native18elementwise_kernelILi128ELi2EZNS0_22gpu_kernel_impl_nocastIZZZNS0_16frac_kernel_cudaERNS_18TensorIteratorBaseEENKUlvE_clEvENKUlvE0_clEvEUlfE_EEvS4_RKT_EUliE_EEviT1_:
.text._ZN2at6native18elementwise_kernelILi128ELi2EZNS0_22gpu_kernel_impl_nocastIZZZNS0_16frac_kernel_cudaERNS_18TensorIteratorBaseEENKUlvE_clEvENKUlvE0_clEvEUlfE_EEvS4_RKT_EUliE_EEviT1_:
        /* <DEDUP_REMOVED lines=312> */
.L_x_16571:
[----:B------:R-:W-:Y:S02]  /*1380*/  ULDC.64 UR8, c[0x0][0x418] ;  /* 0x0001060000087ab9 */ /* 0x000fe40000000a00 */
[----:B------:R-:W-:-:S04]  /*1390*/  IADD3 R4, P0, R2, UR8, RZ ;  /* 0x0000000802047c10 */ /* 0x000fc8000ff1e0ff */
[----:B------:R-:W-:Y:S01]  /*13a0*/  IADD3.X R5, RZ, UR9, RZ, P0, !PT ;  /* 0x00000009ff057c10 */ /* 0x000fe200087fe4ff */
[----:B------:R-:W-:-:S04]  /*13b0*/  ULDC.64 UR8, c[0x0][0x410] ;  /* 0x0001040000087ab9 */ /* 0x000fc80000000a00 */
[----:B------:R-:W2:Y:S01]  /*13c0*/  LDG.E R4, desc[UR4][R4.64] ;  /* 0x0000000404047981 */ /* 0x000ea2000c1e1900 */
[----:B------:R-:W-:-:S04]  /*13d0*/  IADD3 R2, P0, R3, UR8, RZ ;  /* 0x0000000803027c10 */ /* 0x000fc8000ff1e0ff */
[----:B------:R-:W-:Y:S01]  /*13e0*/  IADD3.X R3, RZ, UR9, RZ, P0, !PT ;  /* 0x00000009ff037c10 */ /* 0x000fe200087fe4ff */
[----:B--2---:R-:W0:Y:S02]  /*13f0*/  FRND.TRUNC R7, R4 ;  /* 0x0000000400077307 */ /* 0x004e24000020d000 */
[----:B0-----:R-:W-:Y:S01]  /*1400*/  FADD.FTZ R9, R4, -R7 ;  /* 0x8000000704097221 */ /* 0x001fe20000010000 */
[----:B------:R-:W-:-:S04]  /*1410*/  IADD3 R7, R0, 0x80, RZ ;  /* 0x0000008000077810 */ /* 0x000fc80007ffe0ff */
[----:B------:R0:W-:Y:S03]  /*1420*/  STG.E desc[UR4][R2.64], R9 ;  /* 0x0000000902007986 */ /* 0x0001e6000c101904 */
.L_x_16570:
[----:B------:R-:W-:Y:S05]  /*1430*/  BSYNC B0 ;  /* 0x0000000000007941 */ /* 0x000fea0003800000 */
.L_x_16569:
        /* <DEDUP_REMOVED lines=305> */
.L_x_16572:
        /* <DEDUP_REMOVED lines=8> */
[----:B0-----:R-:W-:-:S05]  /*27d0*/  FADD.FTZ R7, R4, -R7 ;  /* 0x8000000704077221 */ /* 0x001fca0000010000 */
[----:B------:R-:W-:Y:S01]  /*27e0*/  STG.E desc[UR4][R2.64], R7 ;  /* 0x0000000702007986 */ /* 0x000fe2000c101904 */
[----:B------:R-:W-:Y:S05]  /*27f0*/  EXIT ;  /* 0x000000000000794d */ /* 0x000fea0003800000 */
.L_x_16573:
        /* <DEDUP_REMOVED lines=16> */
.L_x_19724:


//--------------------- .text._ZN2at6native27unrolled_elementwise_kernelIZZZNS0_16frac_kernel_cudaERNS_18TensorIteratorBaseEENKUlvE_clEvENKUlvE0_clEvEUlfE_St5arrayIPcLm2EELi4E23TrivialOffsetCalculatorILi1EjESB_NS0_6memory15LoadWithoutCastENSC_16StoreWithoutCastEEEviT_T0_T2_T3_T4_T5_ --------------------------
	.section	.text._ZN2at6native27unrolled_elementwise_kernelIZZZNS0_16frac_kernel_cudaERNS_18TensorIteratorBaseEENKUlvE_clEvENKUlvE0_clEvEUlfE_St5arrayIPcLm2EELi4E23TrivialOffsetCalculatorILi1EjESB_NS0_6memory15LoadWithoutCastENSC_16StoreWithoutCastEEEviT_T0_T2_T3_T4_T5_,"ax",@progbits
	.align	128
        .global         _ZN2at6native27unrolled_elementwise_kernelIZZZNS0_16frac_kernel_cudaERNS_18TensorIteratorBaseEENKUlvE_clEvENKUlvE0_clEvEUlfE_St5arrayIPcLm2EELi4E23TrivialOffsetCalculatorILi1EjESB_NS0_6memory15LoadWithoutCastENSC_16StoreWithoutCastEEEviT_T0_T2_T3_T4_T5_
        .type           _ZN2at6native27unrolled_elementwise_kernelIZZZNS0_16frac_kernel_cudaERNS_18TensorIteratorBaseEENKUlvE_clEvENKUlvE0_clEvEUlfE_St5arrayIPcLm2EELi4E23TrivialOffsetCalculatorILi1EjESB_NS0_6memory15LoadWithoutCastENSC_16StoreWithoutCastEEEviT_T0_T2_T3_T4_T5_,@function
        .size           _ZN2at6native27unrolled_elementwise_kernelIZZZNS0_16frac_kernel_cudaERNS_18TensorIteratorBaseEENKUlvE_clEvENKUlvE0_clEvEUlfE_St5arrayIPcLm2EELi4E23TrivialOffsetCalculatorILi1EjESB_NS0_6memory15LoadWithoutCastENSC_16StoreWithoutCastEEEviT_T0_T2_T3_T4_T5_,(.L_x_19725 - _ZN2at6native27unrolled_elementwise_kernelIZZZNS0_16frac_kernel_cudaERNS_18TensorIteratorBaseEENKUlvE_clEvENKUlvE0_clEvEUlfE_St5arrayIPcLm2EELi4E23TrivialOffsetCalculatorILi1EjESB_NS0_6memory15LoadWithoutCastENSC_16StoreWithoutCastEEEviT_T0_T2_T3_T4_T5_)
        .other          _ZN2at6native27unrolled_elementwise_kernelIZZZNS0_16frac_kernel_cudaERNS_18TensorIteratorBaseEENKUlvE_clEvENKUlvE0_clEvEUlfE_St5arrayIPcLm2EELi4E23TrivialOffsetCalculatorILi1EjESB_NS0_6memory15LoadWithoutCastENSC_16StoreWithoutCastEEEviT_T0_T2_T3_T4_T5_,@"STO_CUDA_ENTRY STV_DEFAULT"
_ZN2at6native27unrolled_elementwise_kernelIZZZNS0_16frac_kernel_cudaERNS_18TensorIteratorBaseEENKUlvE_clEvENKUlvE0_clEvEUlfE_St5arrayIPcLm2EELi4E23TrivialOffsetCalculatorILi1EjESB_NS0_6memory15LoadWithoutCastENSC_16StoreWithoutCastEEEviT_T0_T2_T3_T4_T5_:
.text._ZN2at6native27unrolled_elementwise_kernelIZZZNS0_16frac_kernel_cudaERNS_18TensorIteratorBaseEENKUlvE_clEvENKUlvE0_clEvEUlfE_St5arrayIPcLm2EELi4E23TrivialOffsetCalculatorILi1EjESB_NS0_6memory15LoadWithoutCastENSC_16StoreWithoutCastEEEviT_T0_T2_T3_T4_T5_:
[----:B------:R-:W-:Y:S01]  /*0000*/  LDC R1, c[0x0][0x28] ;  /* 0x00000a00ff017b82 */ /* 0x000fe20000000800 */
[----:B------:R-:W0:Y:S07]  /*0010*/  S2R R0, SR_CTAID.X ;  /* 0x0000000000007919 */ /* 0x000e2e0000002500 */
[----:B------:R-:W0:Y:S01]  /*0020*/  LDC R9, c[0x0][0x210] ;  /* 0x00008400ff097b82 */ /* 0x000e220000000800 */
[----:B------:R-:W-:Y:S01]  /*0030*/  IMAD.MOV.U32 R6, RZ, RZ, RZ ;  /* 0x000000ffff067224 */ /* 0x000fe200078e00ff */
[----:B------:R-:W-:Y:S01]  /*0040*/  ULDC.64 UR4, c[0x0][0x208] ;  /* 0x0000820000047ab9 */ /* 0x000fe20000000a00 */
[----:B------:R-:W1:Y:S01]  /*0050*/  S2R R7, SR_TID.X ;  /* 0x0000000000077919 */ /* 0x000e620000002100 */
[----:B0-----:R-:W-:Y:S01]  /*0060*/  IMAD R2, R0, -0x200, R9 ;  /* 0xfffffe0000027824 */ /* 0x001fe200078e0209 */
[----:B-1----:R-:W-:-:S04]  /*0070*/  MOV R13, R7 ;  /* 0x00000007000d7202 */ /* 0x002fc80000000f00 */
        /* <DEDUP_REMOVED lines=10> */
[----:B------:R-:W2:Y:S07]  /*0120*/  @!P0 LDG.E R6, desc[UR4][R14.64] ;  /* 0x000000040e068981 */ /* 0x000eae000c1e1900 */
[----:B------:R-:W0:Y:S01]  /*0130*/  @!P2 LDC.64 R8, c[0x0][0x220] ;  /* 0x00008800ff08ab82 */ /* 0x000e220000000a00 */
[----:B------:R-:W-:Y:S01]  /*0140*/  @!P2 LEA R21, R0, R13, 0x9 ;  /* 0x0000000d0015a211 */ /* 0x000fe200078e48ff */
[----:B------:R-:W-:Y:S01]  /*0150*/  HFMA2.MMA R12, -RZ, RZ, 0, 0 ;  /* 0x00000000ff0c7435 */ /* 0x000fe200000001ff */
[----:B-1----:R-:W-:-:S04]  /*0160*/  @!P1 IMAD.WIDE.U32 R16, R19, 0x4, R10 ;  /* 0x0000000413109825 */ /* 0x002fc800078e000a */
[----:B------:R-:W-:-:S06]  /*0170*/  IMAD.MOV.U32 R10, RZ, RZ, RZ ;  /* 0x000000ffff0a7224 */ /* 0x000fcc00078e00ff */
[----:B------:R-:W3:Y:S01]  /*0180*/  @!P1 LDG.E R10, desc[UR4][R16.64] ;  /* 0x00000004100a9981 */ /* 0x000ee2000c1e1900 */
[----:B0-----:R-:W-:-:S05]  /*0190*/  @!P2 IMAD.WIDE.U32 R8, R21, 0x4, R8 ;  /* 0x000000041508a825 */ /* 0x001fca00078e0008 */
[----:B------:R0:W4:Y:S01]  /*01a0*/  @!P2 LDG.E R12, desc[UR4][R8.64] ;  /* 0x00000004080ca981 */ /* 0x000122000c1e1900 */
[----:B------:R-:W-:-:S05]  /*01b0*/  @!P2 VIADD R13, R13, 0x80 ;  /* 0x000000800d0da836 */ /* 0x000fca0000000000 */
[----:B------:R-:W-:Y:S01]  /*01c0*/  ISETP.GE.AND P1, PT, R13, R2, PT ;  /* 0x000000020d00720c */ /* 0x000fe20003f26270 */
[----:B0-----:R-:W0:-:S12]  /*01d0*/  @!P0 LDC.64 R8, c[0x0][0x218] ;  /* 0x00008600ff088b82 */ /* 0x001e180000000a00 */
[----:B------:R-:W1:Y:S01]  /*01e0*/  @!P1 LDC.64 R18, c[0x0][0x220] ;  /* 0x00008800ff129b82 */ /* 0x000e620000000a00 */
[C---:B------:R-:W-:Y:S02]  /*01f0*/  @!P1 LEA R11, R0.reuse, R13, 0x9 ;  /* 0x0000000d000b9211 */ /* 0x040fe400078e48ff */
[----:B------:R-:W-:Y:S01]  /*0200*/  MOV R13, R7 ;  /* 0x00000007000d7202 */ /* 0x000fe20000000f00 */
[----:B------:R-:W-:-:S03]  /*0210*/  @!P0 IMAD R7, R0, 0x200, R7 ;  /* 0x0000020000078824 */ /* 0x000fc600078e0207 */
[C---:B------:R-:W-:Y:S01]  /*0220*/  IADD3 R25, R13.reuse, 0x80, RZ ;  /* 0x000000800d197810 */ /* 0x040fe20007ffe0ff */
[----:B------:R-:W-:Y:S02]  /*0230*/  VIADD R23, R13, 0x180 ;  /* 0x000001800d177836 */ /* 0x000fe40000000000 */
[----:B-1----:R-:W-:-:S04]  /*0240*/  @!P1 IMAD.WIDE.U32 R14, R11, 0x4, R18 ;  /* 0x000000040b0e9825 */ /* 0x002fc800078e0012 */
[----:B------:R-:W-:Y:S02]  /*0250*/  IMAD.MOV.U32 R11, RZ, RZ, RZ ;  /* 0x000000ffff0b7224 */ /* 0x000fe400078e00ff */
[----:B------:R-:W-:-:S04]  /*0260*/  VIADD R19, R13, 0x100 ;  /* 0x000001000d137836 */ /* 0x000fc80000000000 */
[----:B------:R1:W5:Y:S01]  /*0270*/  @!P1 LDG.E R11, desc[UR4][R14.64] ;  /* 0x000000040e0b9981 */ /* 0x000362000c1e1900 */
[-C--:B------:R-:W-:Y:S02]  /*0280*/  ISETP.GE.AND P2, PT, R19, R2.reuse, PT ;  /* 0x000000021300720c */ /* 0x080fe40003f46270 */
[----:B------:R-:W-:Y:S01]  /*0290*/  ISETP.GE.AND P1, PT, R25, R2, PT ;  /* 0x000000021900720c */ /* 0x000fe20003f26270 */
[----:B0-----:R-:W-:Y:S01]  /*02a0*/  @!P0 IMAD.WIDE.U32 R8, R7, 0x4, R8 ;  /* 0x0000000407088825 */ /* 0x001fe200078e0008 */
[----:B------:R-:W-:-:S04]  /*02b0*/  @!P0 MOV R13, R25 ;  /* 0x00000019000d8202 */ /* 0x000fc80000000f00 */
[----:B------:R-:W-:Y:S01]  /*02c0*/  ISETP.GE.AND P3, PT, R13, R2, PT ;  /* 0x000000020d00720c */ /* 0x000fe20003f66270 */
[----:B------:R-:W-:Y:S01]  /*02d0*/  BSSY B0, `(.L_x_16574) ;  /* 0x0000013000007945 */ /* 0x000fe20003800000 */
[----:B--2---:R-:W0:Y:S02]  /*02e0*/  @!P0 FRND.TRUNC R17, R6 ;  /* 0x0000000600118307 */ /* 0x004e24000020d000 */
[----:B0-----:R-:W-:-:S05]  /*02f0*/  @!P0 FADD.FTZ R5, -R17, R6 ;  /* 0x0000000611058221 */ /* 0x001fca0000010100 */
[----:B------:R1:W-:Y:S01]  /*0300*/  @!P0 STG.E desc[UR4][R8.64], R5 ;  /* 0x0000000508008986 */ /* 0x0003e2000c101904 */
[----:B---3--:R-:W0:Y:S08]  /*0310*/  @!P1 FRND.TRUNC R19, R10 ;  /* 0x0000000a00139307 */ /* 0x008e30000020d000 */
[----:B----4-:R-:W2:Y:S01]  /*0320*/  @!P2 FRND.TRUNC R21, R12 ;  /* 0x0000000c0015a307 */ /* 0x010ea2000020d000 */
[----:B0-----:R-:W-:Y:S01]  /*0330*/  @!P1 FADD.FTZ R3, -R19, R10 ;  /* 0x0000000a13039221 */ /* 0x001fe20000010100 */
[----:B--2---:R-:W-:Y:S01]  /*0340*/  @!P2 FADD.FTZ R4, -R21, R12 ;  /* 0x0000000c1504a221 */ /* 0x004fe20000010100 */
[----:B-1----:R-:W-:Y:S06]  /*0350*/  @P3 BRA `(.L_x_16575) ;  /* 0x0000000000283947 */ /* 0x002fec0003800000 */
[----:B------:R-:W0:Y:S01]  /*0360*/  LDC.64 R8, c[0x0][0x218] ;  /* 0x00008600ff087b82 */ /* 0x000e220000000a00 */
[----:B------:R-:W-:Y:S02]  /*0370*/  LEA R7, R0, R13, 0x9 ;  /* 0x0000000d00077211 */ /* 0x000fe400078e48ff */
[----:B------:R-:W-:-:S04]  /*0380*/  IADD3 R13, R13, 0x80, RZ ;  /* 0x000000800d0d7810 */ /* 0x000fc80007ffe0ff */
[----:B------:R-:W-:-:S13]  /*0390*/  ISETP.GE.AND P0, PT, R13, R2, PT ;  /* 0x000000020d00720c */ /* 0x000fda0003f06270 */
[----:B------:R-:W-:Y:S01]  /*03a0*/  @!P0 IMAD R5, R0, 0x200, R13 ;  /* 0x0000020000058824 */ /* 0x000fe200078e020d */
[----:B------:R-:W-:Y:S01]  /*03b0*/  @!P0 IADD3 R13, R13, 0x80, RZ ;  /* 0x000000800d0d8810 */ /* 0x000fe20007ffe0ff */
[----:B0-----:R-:W-:-:S04]  /*03c0*/  IMAD.WIDE.U32 R6, R7, 0x4, R8 ;  /* 0x0000000407067825 */ /* 0x001fc800078e0008 */
[----:B------:R-:W-:Y:S01]  /*03d0*/  @!P0 IMAD.WIDE.U32 R8, R5, 0x4, R8 ;  /* 0x0000000405088825 */ /* 0x000fe200078e0008 */
[----:B------:R0:W-:Y:S04]  /*03e0*/  STG.E desc[UR4][R6.64], R3 ;  /* 0x0000000306007986 */ /* 0x0001e8000c101904 */
[----:B------:R0:W-:Y:S02]  /*03f0*/  @!P0 STG.E desc[UR4][R8.64], R4 ;  /* 0x0000000408008986 */ /* 0x0001e4000c101904 */
.L_x_16575:
[----:B------:R-:W-:Y:S05]  /*0400*/  BSYNC B0 ;  /* 0x0000000000007941 */ /* 0x000fea0003800000 */
.L_x_16574:
[-C--:B------:R-:W-:Y:S02]  /*0410*/  ISETP.GE.AND P1, PT, R13, R2.reuse, PT ;  /* 0x000000020d00720c */ /* 0x080fe40003f26270 */
[----:B------:R-:W-:-:S11]  /*0420*/  ISETP.GE.AND P0, PT, R23, R2, PT ;  /* 0x000000021700720c */ /* 0x000fd60003f06270 */
[----:B------:R-:W-:Y:S05]  /*0430*/  @P1 EXIT ;  /* 0x000000000000194d */ /* 0x000fea0003800000 */
[----:B0-----:R-:W0:Y:S01]  /*0440*/  LDC.64 R2, c[0x0][0x218] ;  /* 0x00008600ff027b82 */ /* 0x001e220000000a00 */
[----:B-----5:R-:W1:Y:S01]  /*0450*/  @!P0 FRND.TRUNC R4, R11 ;  /* 0x0000000b00048307 */ /* 0x020e62000020d000 */
[----:B------:R-:W-:Y:S01]  /*0460*/  LEA R13, R0, R13, 0x9 ;  /* 0x0000000d000d7211 */ /* 0x000fe200078e48ff */
[----:B-1----:R-:W-:-:S04]  /*0470*/  @!P0 FADD.FTZ R5, -R4, R11 ;  /* 0x0000000b04058221 */ /* 0x002fc80000010100 */
[----:B0-----:R-:W-:-:S05]  /*0480*/  IMAD.WIDE.U32 R2, R13, 0x4, R2 ;  /* 0x000000040d027825 */ /* 0x001fca00078e0002 */
[----:B------:R-:W-:Y:S01]  /*0490*/  STG.E desc[UR4][R2.64], R5 ;  /* 0x0000000502007986 */ /* 0x000fe2000c101904 */
[----:B------:R-:W-:Y:S05]  /*04a0*/  EXIT ;  /* 0x000000000000794d */ /* 0x000fea0003800000 */
.L_x_16576:
        /* <DEDUP_REMOVED lines=13> */
.L_x_19725:


//--------------------- .text._ZN2at6native29vectorized_elementwise_kernelILi2EZZZNS0_16frac_kernel_cudaERNS_18TensorIteratorBaseEENKUlvE_clEvENKUlvE0_clEvEUlfE_St5arrayIPcLm2EEEEviT0_T1_ --------------------------
	.section	.text._ZN2at6native29vectorized_elementwise_kernelILi2EZZZNS0_16frac_kernel_cudaERNS_18TensorIteratorBaseEENKUlvE_clEvENKUlvE0_clEvEUlfE_St5arrayIPcLm2EEEEviT0_T1_,"ax",@progbits
	.align	128
        .global         _ZN2at6native29vectorized_elementwise_kernelILi2EZZZNS0_16frac_kernel_cudaERNS_18TensorIteratorBaseEENKUlvE_clEvENKUlvE0_clEvEUlfE_St5arrayIPcLm2EEEEviT0_T1_
        .type           _ZN2at6native29vectorized_elementwise_kernelILi2EZZZNS0_16frac_kernel_cudaERNS_18TensorIteratorBaseEENKUlvE_clEvENKUlvE0_clEvEUlfE_St5arrayIPcLm2EEEEviT0_T1_,@function
        .size           _ZN2at6native29vectorized_elementwise_kernelILi2EZZZNS0_16frac_kernel_cudaERNS_18TensorIteratorBaseEENKUlvE_clEvENKUlvE0_clEvEUlfE_St5arrayIPcLm2EEEEviT0_T1_,(.L_x_19726 - _ZN2at6native29vectorized_elementwise_kernelILi2EZZZNS0_16frac_kernel_cudaERNS_18TensorIteratorBaseEENKUlvE_clEvENKUlvE0_clEvEUlfE_St5arrayIPcLm2EEEEviT0_T1_)
        .other          _ZN2at6native29vectorized_elementwise_kernelILi2EZZZNS0_16frac_kernel_cudaERNS_18TensorIteratorBaseEENKUlvE_clEvENKUlvE0_clEvEUlfE_St5arrayIPcLm2EEEEviT0_T1_,@"STO_CUDA_ENTRY STV_DEFAULT"
_ZN2at6native29vectorized_elementwise_kernelILi2EZZZNS0_16frac_kernel_cudaERNS_18TensorIteratorBaseEENKUlvE_clEvENKUlvE0_clEvEUlfE_St5arrayIPcLm2EEEEviT0_T1_:
.text._ZN2at6native29vectorized_elementwise_kernelILi2EZZZNS0_16frac_kernel_cudaERNS_18TensorIteratorBaseEENKUlvE_clEvENKUlvE0_clEvEUlfE_St5arrayIPcLm2EEEEviT0_T1_:
        /* <DEDUP_REMOVED lines=16> */
[----:B------:R0:W5:Y:S01]  /*0100*/  LDG.E.64 R6, desc[UR4][R12.64+0xc00] ;  /* 0x000c00040c067981 */ /* 0x000162000c1e1b00 */
[----:B--2---:R-:W-:-:S04]  /*0110*/  IMAD.WIDE.U32 R10, R0, 0x4, R10 ;  /* 0x00000004000a7825 */ /* 0x004fc800078e000a */
[----:B------:R-:W-:Y:S01]  /*0120*/  IMAD.WIDE R10, R23, 0x8, R10 ;  /* 0x00000008170a7825 */ /* 0x000fe200078e020a */
[----:B---3--:R-:W0:Y:S08]  /*0130*/  FRND.TRUNC R17, R8 ;  /* 0x0000000800117307 */ /* 0x008e30000020d000 */
[----:B------:R-:W1:Y:S01]  /*0140*/  FRND.TRUNC R16, R9 ;  /* 0x0000000900107307 */ /* 0x000e62000020d000 */
[----:B0-----:R-:W-:-:S07]  /*0150*/  FADD.FTZ R12, R8, -R17 ;  /* 0x80000011080c7221 */ /* 0x001fce0000010000 */
[----:B----4-:R-:W0:Y:S01]  /*0160*/  FRND.TRUNC R19, R4 ;  /* 0x0000000400137307 */ /* 0x010e22000020d000 */
[----:B-1----:R-:W-:-:S07]  /*0170*/  FADD.FTZ R13, R9, -R16 ;  /* 0x80000010090d7221 */ /* 0x002fce0000010000 */
[----:B------:R-:W1:Y:S01]  /*0180*/  FRND.TRUNC R18, R5 ;  /* 0x0000000500127307 */ /* 0x000e62000020d000 */
[----:B------:R-:W-:Y:S01]  /*0190*/  STG.E.64 desc[UR4][R10.64], R12 ;  /* 0x0000000c0a007986 */ /* 0x000fe2000c101b04 */
[----:B0-----:R-:W-:-:S06]  /*01a0*/  FADD.FTZ R8, R4, -R19 ;  /* 0x8000001304087221 */ /* 0x001fcc0000010000 */
[----:B-----5:R-:W0:Y:S01]  /*01b0*/  FRND.TRUNC R21, R2 ;  /* 0x0000000200157307 */ /* 0x020e22000020d000 */
[----:B-1----:R-:W-:-:S07]  /*01c0*/  FADD.FTZ R9, R5, -R18 ;  /* 0x8000001205097221 */ /* 0x002fce0000010000 */
[----:B------:R-:W1:Y:S01]  /*01d0*/  FRND.TRUNC R20, R3 ;  /* 0x0000000300147307 */ /* 0x000e62000020d000 */
[----:B------:R-:W-:Y:S01]  /*01e0*/  STG.E.64 desc[UR4][R10.64+0x400], R8 ;  /* 0x000400080a007986 */ /* 0x000fe2000c101b04 */
[----:B0-----:R-:W-:-:S06]  /*01f0*/  FADD.FTZ R4, R2, -R21 ;  /* 0x8000001502047221 */ /* 0x001fcc0000010000 */
[----:B------:R-:W0:Y:S01]  /*0200*/  FRND.TRUNC R15, R6 ;  /* 0x00000006000f7307 */ /* 0x000e22000020d000 */
[----:B-1----:R-:W-:-:S07]  /*0210*/  FADD.FTZ R5, R3, -R20 ;  /* 0x8000001403057221 */ /* 0x002fce0000010000 */
[----:B------:R-:W1:Y:S01]  /*0220*/  FRND.TRUNC R14, R7 ;  /* 0x00000007000e7307 */ /* 0x000e62000020d000 */
[----:B------:R-:W-:Y:S01]  /*0230*/  STG.E.64 desc[UR4][R10.64+0x800], R4 ;  /* 0x000800040a007986 */ /* 0x000fe2000c101b04 */
[----:B0-----:R-:W-:Y:S01]  /*0240*/  FADD.FTZ R2, R6, -R15 ;  /* 0x8000000f06027221 */ /* 0x001fe20000010000 */
[----:B-1----:R-:W-:-:S05]  /*0250*/  FADD.FTZ R3, R7, -R14 ;  /* 0x8000000e07037221 */ /* 0x002fca0000010000 */
[----:B------:R-:W-:Y:S01]  /*0260*/  STG.E.64 desc[UR4][R10.64+0xc00], R2 ;  /* 0x000c00020a007986 */ /* 0x000fe2000c101b04 */
[----:B------:R-:W-:Y:S05]  /*0270*/  EXIT ;  /* 0x000000000000794d */ /* 0x000fea0003800000 */
.L_x_16577:
[----:B------:R-:W0:Y:S01]  /*0280*/  S2R R25, SR_TID.X ;  /* 0x0000000000197919 */ /* 0x000e220000002100 */
[----:B------:R-:W-:Y:S01]  /*0290*/  IMAD.MOV.U32 R10, RZ, RZ, RZ ;  /* 0x000000ffff0a7224 */ /* 0x000fe200078e00ff */
[----:B0-----:R-:W-:Y:S01]  /*02a0*/  ISETP.GE.AND P0, PT, R25, R2, PT ;  /* 0x000000021900720c */ /* 0x001fe20003f06270 */
[----:B------:R-:W-:-:S12]  /*02b0*/  IMAD.MOV.U32 R23, RZ, RZ, R25 ;  /* 0x000000ffff177224 */ /* 0x000fd800078e0019 */
[----:B------:R-:W-:-:S04]  /*02c0*/  @!P0 IADD3 R23, R25, 0x80, RZ ;  /* 0x0000008019178810 */ /* 0x000fc80007ffe0ff */
[----:B------:R-:W-:-:S13]  /*02d0*/  ISETP.GE.AND P3, PT, R23, R2, PT ;  /* 0x000000021700720c */ /* 0x000fda0003f66270 */
[----:B------:R-:W-:Y:S01]  /*02e0*/  @!P3 IMAD.IADD R17, R0, 0x1, R23 ;  /* 0x000000010011b824 */ /* 0x000fe200078e0217 */
[----:B------:R-:W-:Y:S01]  /*02f0*/  @!P3 IADD3 R23, R23, 0x80, RZ ;  /* 0x000000801717b810 */ /* 0x000fe20007ffe0ff */
[----:B------:R-:W0:Y:S03]  /*0300*/  @!P3 LDC.64 R12, c[0x0][0x220] ;  /* 0x00008800ff0cbb82 */ /* 0x000e260000000a00 */
[----:B------:R-:W-:-:S13]  /*0310*/  ISETP.GE.AND P4, PT, R23, R2, PT ;  /* 0x000000021700720c */ /* 0x000fda0003f86270 */
[----:B------:R-:W-:Y:S01]  /*0320*/  @!P4 IMAD.IADD R19, R0, 0x1, R23 ;  /* 0x000000010013c824 */ /* 0x000fe200078e0217 */
[----:B------:R-:W-:Y:S01]  /*0330*/  @!P4 IADD3 R23, R23, 0x80, RZ ;  /* 0x000000801717c810 */ /* 0x000fe20007ffe0ff */
[----:B------:R-:W1:Y:S03]  /*0340*/  @!P4 LDC.64 R20, c[0x0][0x220] ;  /* 0x00008800ff14cb82 */ /* 0x000e660000000a00 */
[----:B------:R-:W-:Y:S01]  /*0350*/  ISETP.GE.AND P5, PT, R23, R2, PT ;  /* 0x000000021700720c */ /* 0x000fe20003fa6270 */
[----:B------:R-:W-:Y:S01]  /*0360*/  HFMA2.MMA R22, -RZ, RZ, 0, 0 ;  /* 0x00000000ff167435 */ /* 0x000fe200000001ff */
[----:B0-----:R-:W-:-:S05]  /*0370*/  @!P3 IMAD.WIDE.U32 R12, R17, 0x4, R12 ;  /* 0x00000004110cb825 */ /* 0x001fca00078e000c */
[----:B------:R0:W2:Y:S06]  /*0380*/  @!P3 LDG.E R10, desc[UR4][R12.64] ;  /* 0x000000040c0ab981 */ /* 0x0000ac000c1e1900 */
[----:B------:R-:W-:Y:S01]  /*0390*/  @!P5 IMAD.IADD R24, R0, 0x1, R23 ;  /* 0x000000010018d824 */ /* 0x000fe200078e0217 */
[----:B------:R-:W-:Y:S01]  /*03a0*/  @!P5 IADD3 R23, R23, 0x80, RZ ;  /* 0x000000801717d810 */ /* 0x000fe20007ffe0ff */
[----:B------:R-:W3:Y:S03]  /*03b0*/  @!P5 LDC.64 R14, c[0x0][0x220] ;  /* 0x00008800ff0edb82 */ /* 0x000ee60000000a00 */
[----:B------:R-:W-:Y:S01]  /*03c0*/  ISETP.GE.AND P1, PT, R23, R2, PT ;  /* 0x000000021700720c */ /* 0x000fe20003f26270 */
[----:B-1----:R-:W-:-:S04]  /*03d0*/  @!P4 IMAD.WIDE.U32 R20, R19, 0x4, R20 ;  /* 0x000000041314c825 */ /* 0x002fc800078e0014 */
[----:B0-----:R-:W0:Y:S01]  /*03e0*/  @!P0 LDC.64 R12, c[0x0][0x220] ;  /* 0x00008800ff0c8b82 */ /* 0x001e220000000a00 */
[----:B------:R-:W4:Y:S07]  /*03f0*/  @!P4 LDG.E R22, desc[UR4][R20.64] ;  /* 0x000000041416c981 */ /* 0x000f2e000c1e1900 */
[----:B------:R-:W-:Y:S01]  /*0400*/  @!P1 IMAD.IADD R29, R0, 0x1, R23 ;  /* 0x00000001001d9824 */ /* 0x000fe200078e0217 */
[----:B------:R-:W-:Y:S01]  /*0410*/  @!P1 IADD3 R23, R23, 0x80, RZ ;  /* 0x0000008017179810 */ /* 0x000fe20007ffe0ff */
[----:B------:R-:W1:Y:S03]  /*0420*/  @!P1 LDC.64 R16, c[0x0][0x220] ;  /* 0x00008800ff109b82 */ /* 0x000e660000000a00 */
[----:B------:R-:W-:-:S13]  /*0430*/  ISETP.GE.AND P2, PT, R23, R2, PT ;  /* 0x000000021700720c */ /* 0x000fda0003f46270 */
[C---:B------:R-:W-:Y:S01]  /*0440*/  @!P2 IADD3 R27, R0.reuse, R23, RZ ;  /* 0x00000017001ba210 */ /* 0x040fe20007ffe0ff */
[----:B------:R-:W-:Y:S01]  /*0450*/  @!P2 VIADD R23, R23, 0x80 ;  /* 0x000000801717a836 */ /* 0x000fe20000000000 */
[----:B------:R-:W-:Y:S01]  /*0460*/  @!P0 IADD3 R28, R0, R25, RZ ;  /* 0x00000019001c8210 */ /* 0x000fe20007ffe0ff */
[----:B---3--:R-:W-:Y:S01]  /*0470*/  @!P5 IMAD.WIDE.U32 R14, R24, 0x4, R14 ;  /* 0x00000004180ed825 */ /* 0x008fe200078e000e */
[----:B------:R-:W3:Y:S02]  /*0480*/  @!P2 LDC.64 R18, c[0x0][0x220] ;  /* 0x00008800ff12ab82 */ /* 0x000ee40000000a00 */
[----:B------:R-:W-:Y:S02]  /*0490*/  ISETP.GE.AND P4, PT, R23, R2, PT ;  /* 0x000000021700720c */ /* 0x000fe40003f86270 */
[----:B------:R-:W-:Y:S01]  /*04a0*/  MOV R24, RZ ;  /* 0x000000ff00187202 */ /* 0x000fe20000000f00 */
[----:B0-----:R-:W-:-:S05]  /*04b0*/  @!P0 IMAD.WIDE.U32 R12, R28, 0x4, R12 ;  /* 0x000000041c0c8825 */ /* 0x001fca00078e000c */
[----:B------:R0:W5:Y:S05]  /*04c0*/  @!P5 LDG.E R24, desc[UR4][R14.64] ;  /* 0x000000040e18d981 */ /* 0x00016a000c1e1900 */
[----:B------:R-:W-:Y:S01]  /*04d0*/  @!P4 IMAD.IADD R26, R0, 0x1, R23 ;  /* 0x00000001001ac824 */ /* 0x000fe200078e0217 */
[----:B------:R-:W-:-:S04]  /*04e0*/  @!P4 IADD3 R23, R23, 0x80, RZ ;  /* 0x000000801717c810 */ /* 0x000fc80007ffe0ff */
[----:B------:R-:W-:Y:S01]  /*04f0*/  ISETP.GE.AND P3, PT, R23, R2, PT ;  /* 0x000000021700720c */ /* 0x000fe20003f66270 */
[----:B0-----:R-:W0:Y:S01]  /*0500*/  @!P4 LDC.64 R14, c[0x0][0x220] ;  /* 0x00008800ff0ecb82 */ /* 0x001e220000000a00 */
[----:B------:R-:W-:-:S10]  /*0510*/  HFMA2.MMA R28, -RZ, RZ, 0, 0 ;  /* 0x00000000ff1c7435 */ /* 0x000fd400000001ff */
[----:B------:R3:W5:Y:S01]  /*0520*/  @!P0 LDG.E R28, desc[UR4][R12.64] ;  /* 0x000000040c1c8981 */ /* 0x000762000c1e1900 */
[----:B------:R-:W0:Y:S01]  /*0530*/  @!P3 LDC.64 R20, c[0x0][0x220] ;  /* 0x00008800ff14bb82 */ /* 0x000e220000000a00 */
[----:B-1----:R-:W-:-:S04]  /*0540*/  @!P1 IMAD.WIDE.U32 R16, R29, 0x4, R16 ;  /* 0x000000041d109825 */ /* 0x002fc800078e0010 */
[----:B---3--:R-:W-:Y:S01]  /*0550*/  @!P2 IMAD.WIDE.U32 R18, R27, 0x4, R18 ;  /* 0x000000041b12a825 */ /* 0x008fe200078e0012 */
[----:B------:R-:W-:-:S03]  /*0560*/  @!P3 IADD3 R13, R0, R23, RZ ;  /* 0x00000017000db210 */ /* 0x000fc60007ffe0ff */
[----:B0-----:R-:W-:Y:S01]  /*0570*/  @!P4 IMAD.WIDE.U32 R14, R26, 0x4, R14 ;  /* 0x000000041a0ec825 */ /* 0x001fe200078e000e */
[----:B------:R-:W-:Y:S01]  /*0580*/  HFMA2.MMA R26, -RZ, RZ, 0, 0 ;  /* 0x00000000ff1a7435 */ /* 0x000fe200000001ff */
[----:B------:R-:W-:Y:S02]  /*0590*/  MOV R27, RZ ;  /* 0x000000ff001b7202 */ /* 0x000fe40000000f00 */
[----:B------:R-:W-:Y:S02]  /*05a0*/  IMAD.MOV.U32 R29, RZ, RZ, RZ ;  /* 0x000000ffff1d7224 */ /* 0x000fe400078e00ff */
[----:B------:R-:W-:Y:S02]  /*05b0*/  IMAD.MOV.U32 R23, RZ, RZ, RZ ;  /* 0x000000ffff177224 */ /* 0x000fe400078e00ff */
[----:B------:R-:W3:Y:S01]  /*05c0*/  @!P2 LDG.E R27, desc[UR4][R18.64] ;  /* 0x00000004121ba981 */ /* 0x000ee2000c1e1900 */
[----:B------:R-:W-:-:S03]  /*05d0*/  @!P3 IMAD.WIDE.U32 R20, R13, 0x4, R20 ;  /* 0x000000040d14b825 */ /* 0x000fc600078e0014 */
[----:B------:R-:W3:Y:S04]  /*05e0*/  @!P1 LDG.E R29, desc[UR4][R16.64] ;  /* 0x00000004101d9981 */ /* 0x000ee8000c1e1900 */
[----:B------:R-:W3:Y:S04]  /*05f0*/  @!P4 LDG.E R23, desc[UR4][R14.64] ;  /* 0x000000040e17c981 */ /* 0x000ee8000c1e1900 */
[----:B------:R0:W3:Y:S01]  /*0600*/  @!P3 LDG.E R26, desc[UR4][R20.64] ;  /* 0x00000004141ab981 */ /* 0x0000e2000c1e1900 */
[----:B------:R-:W-:-:S04]  /*0610*/  IADD3 R13, R25, 0x100, RZ ;  /* 0x00000100190d7810 */ /* 0x000fc80007ffe0ff */
[----:B------:R-:W-:Y:S02]  /*0620*/  ISETP.GE.AND P3, PT, R13, R2, PT ;  /* 0x000000020d00720c */ /* 0x000fe40003f66270 */
[----:B------:R-:W-:-:S04]  /*0630*/  IADD3 R12, R25, 0x180, RZ ;  /* 0x00000180190c7810 */ /* 0x000fc80007ffe0ff */
[----:B------:R-:W-:Y:S02]  /*0640*/  ISETP.GE.AND P2, PT, R12, R2, PT ;  /* 0x000000020c00720c */ /* 0x000fe40003f46270 */
[----:B0-----:R-:W-:-:S04]  /*0650*/  IADD3 R21, R25, 0x200, RZ ;  /* 0x0000020019157810 */ /* 0x001fc80007ffe0ff */
[----:B------:R-:W-:Y:S01]  /*0660*/  ISETP.GE.AND P6, PT, R21, R2, PT ;  /* 0x000000021500720c */ /* 0x000fe20003fc6270 */
[C---:B------:R-:W-:Y:S01]  /*0670*/  VIADD R21, R25.reuse, 0x280 ;  /* 0x0000028019157836 */ /* 0x040fe20000000000 */
[C---:B------:R-:W-:Y:S01]  /*0680*/  IADD3 R16, R25.reuse, 0x380, RZ ;  /* 0x0000038019107810 */ /* 0x040fe20007ffe0ff */
[----:B------:R-:W-:-:S03]  /*0690*/  VIADD R17, R25, 0x80 ;  /* 0x0000008019117836 */ /* 0x000fc60000000000 */
[-C--:B------:R-:W-:Y:S02]  /*06a0*/  ISETP.GE.AND P5, PT, R21, R2.reuse, PT ;  /* 0x000000021500720c */ /* 0x080fe40003fa6270 */
[----:B------:R-:W-:Y:S02]  /*06b0*/  IADD3 R21, R25, 0x300, RZ ;  /* 0x0000030019157810 */ /* 0x000fe40007ffe0ff */
[-C--:B------:R-:W-:Y:S02]  /*06c0*/  ISETP.GE.AND P1, PT, R17, R2.reuse, PT ;  /* 0x000000021100720c */ /* 0x080fe40003f26270 */
[----:B------:R-:W-:Y:S01]  /*06d0*/  ISETP.GE.AND P4, PT, R21, R2, PT ;  /* 0x000000021500720c */ /* 0x000fe20003f86270 */
[----:B------:R-:W-:Y:S01]  /*06e0*/  @!P0 IMAD.IADD R21, R0, 0x1, R25 ;  /* 0x0000000100158824 */ /* 0x000fe200078e0219 */
[----:B------:R-:W-:Y:S01]  /*06f0*/  @!P0 MOV R25, R17 ;  /* 0x0000001100198202 */ /* 0x000fe20000000f00 */
[----:B------:R-:W-:Y:S04]  /*0700*/  BSSY B0, `(.L_x_16578) ;  /* 0x0000041000007945 */ /* 0x000fe80003800000 */
[----:B------:R-:W-:Y:S01]  /*0710*/  BSSY B1, `(.L_x_16579) ;  /* 0x0000039000017945 */ /* 0x000fe20003800000 */
[----:B----4-:R-:W0:Y:S02]  /*0720*/  @!P3 FRND.TRUNC R13, R22 ;  /* 0x00000016000db307 */ /* 0x010e24000020d000 */
[----:B0-----:R-:W-:-:S02]  /*0730*/  @!P3 FADD.FTZ R3, -R13, R22 ;  /* 0x000000160d03b221 */ /* 0x001fc40000010100 */
[----:B------:R-:W0:Y:S01]  /*0740*/  @!P0 LDC.64 R12, c[0x0][0x218] ;  /* 0x00008600ff0c8b82 */ /* 0x000e220000000a00 */
[----:B------:R-:W-:-:S03]  /*0750*/  ISETP.GE.AND P3, PT, R16, R2, PT ;  /* 0x000000021000720c */ /* 0x000fc60003f66270 */
[----:B--2---:R-:W-:Y:S01]  /*0760*/  @!P1 FRND.TRUNC R15, R10 ;  /* 0x0000000a000f9307 */ /* 0x004fe2000020d000 */
[----:B0-----:R-:W-:-:S07]  /*0770*/  @!P0 IMAD.WIDE.U32 R12, R21, 0x4, R12 ;  /* 0x00000004150c8825 */ /* 0x001fce00078e000c */
[----:B-----5:R-:W0:Y:S02]  /*0780*/  @!P0 FRND.TRUNC R19, R28 ;  /* 0x0000001c00138307 */ /* 0x020e24000020d000 */
[----:B0-----:R-:W-:-:S06]  /*0790*/  @!P0 FADD.FTZ R11, -R19, R28 ;  /* 0x0000001c130b8221 */ /* 0x001fcc0000010100 */
[----:B------:R-:W0:Y:S01]  /*07a0*/  @!P2 FRND.TRUNC R19, R24 ;  /* 0x000000180013a307 */ /* 0x000e22000020d000 */
[----:B------:R1:W-:Y:S01]  /*07b0*/  @!P0 STG.E desc[UR4][R12.64], R11 ;  /* 0x0000000b0c008986 */ /* 0x0003e2000c101904 */
[----:B------:R-:W-:-:S06]  /*07c0*/  ISETP.GE.AND P0, PT, R25, R2, PT ;  /* 0x000000021900720c */ /* 0x000fcc0003f06270 */
[----:B---3--:R-:W-:Y:S08]  /*07d0*/  @!P5 FRND.TRUNC R16, R27 ;  /* 0x0000001b0010d307 */ /* 0x008ff0000020d000 */
[----:B------:R-:W2:Y:S08]  /*07e0*/  @!P6 FRND.TRUNC R14, R29 ;  /* 0x0000001d000ee307 */ /* 0x000eb0000020d000 */
[----:B------:R-:W3:Y:S08]  /*07f0*/  @!P4 FRND.TRUNC R18, R23 ;  /* 0x000000170012c307 */ /* 0x000ef0000020d000 */
[----:B------:R-:W4:Y:S01]  /*0800*/  @!P3 FRND.TRUNC R21, R26 ;  /* 0x0000001a0015b307 */ /* 0x000f22000020d000 */
[----:B------:R-:W-:Y:S01]  /*0810*/  @!P1 FADD.FTZ R4, -R15, R10 ;  /* 0x0000000a0f049221 */ /* 0x000fe20000010100 */
[----:B0-----:R-:W-:Y:S01]  /*0820*/  @!P2 FADD.FTZ R5, -R19, R24 ;  /* 0x000000181305a221 */ /* 0x001fe20000010100 */
[----:B--2---:R-:W-:Y:S01]  /*0830*/  @!P6 FADD.FTZ R6, -R14, R29 ;  /* 0x0000001d0e06e221 */ /* 0x004fe20000010100 */
[----:B------:R-:W-:Y:S01]  /*0840*/  @!P5 FADD.FTZ R7, -R16, R27 ;  /* 0x0000001b1007d221 */ /* 0x000fe20000010100 */
[----:B---3--:R-:W-:Y:S01]  /*0850*/  @!P4 FADD.FTZ R8, -R18, R23 ;  /* 0x000000171208c221 */ /* 0x008fe20000010100 */
[----:B----4-:R-:W-:Y:S01]  /*0860*/  @!P3 FADD.FTZ R9, -R21, R26 ;  /* 0x0000001a1509b221 */ /* 0x010fe20000010100 */
[----:B-1----:R-:W-:Y:S06]  /*0870*/  @P0 BRA `(.L_x_16580) ;  /* 0x0000000000300947 */ /* 0x002fec0003800000 */
[----:B------:R-:W0:Y:S01]  /*0880*/  LDC.64 R10, c[0x0][0x218] ;  /* 0x00008600ff0a7b82 */ /* 0x000e220000000a00 */
[----:B------:R-:W-:Y:S01]  /*0890*/  IADD3 R13, R0, R25, RZ ;  /* 0x00000019000d7210 */ /* 0x000fe20007ffe0ff */
[----:B------:R-:W-:-:S05]  /*08a0*/  VIADD R25, R25, 0x80 ;  /* 0x0000008019197836 */ /* 0x000fca0000000000 */
        /* <DEDUP_REMOVED lines=9> */
.L_x_16580:
[----:B------:R-:W-:-:S13]  /*0940*/  ISETP.GE.AND P0, PT, R25, R2, PT ;  /* 0x000000021900720c */ /* 0x000fda0003f06270 */
[----:B------:R-:W-:Y:S05]  /*0950*/  @P0 BRA `(.L_x_16582) ;  /* 0x0000000000300947 */ /* 0x000fea0003800000 */
[----:B0-----:R-:W0:Y:S01]  /*0960*/  LDC.64 R10, c[0x0][0x218] ;  /* 0x00008600ff0a7b82 */ /* 0x001e220000000a00 */
[----:B------:R-:W-:Y:S01]  /*0970*/  IMAD.IADD R3, R0, 0x1, R25 ;  /* 0x0000000100037824 */ /* 0x000fe200078e0219 */
[----:B------:R-:W-:-:S03]  /*0980*/  IADD3 R25, R25, 0x80, RZ ;  /* 0x0000008019197810 */ /* 0x000fc60007ffe0ff */
[----:B0-----:R-:W-:-:S05]  /*0990*/  IMAD.WIDE.U32 R10, R3, 0x4, R10 ;  /* 0x00000004030a7825 */ /* 0x001fca00078e000a */
[----:B------:R1:W-:Y:S02]  /*09a0*/  STG.E desc[UR4][R10.64], R5 ;  /* 0x000000050a007986 */ /* 0x0003e4000c101904 */
.L_x_16581:
[----:B------:R-:W-:-:S13]  /*09b0*/  ISETP.GE.AND P0, PT, R25, R2, PT ;  /* 0x000000021900720c */ /* 0x000fda0003f06270 */
[----:B------:R-:W-:Y:S05]  /*09c0*/  @P0 BRA `(.L_x_16583) ;  /* 0x0000000000340947 */ /* 0x000fea0003800000 */
[----:B01----:R-:W0:Y:S01]  /*09d0*/  LDC.64 R4, c[0x0][0x218] ;  /* 0x00008600ff047b82 */ /* 0x003e220000000a00 */
[----:B------:R-:W-:Y:S01]  /*09e0*/  IADD3 R3, R0, R25, RZ ;  /* 0x0000001900037210 */ /* 0x000fe20007ffe0ff */
[----:B------:R-:W-:-:S04]  /*09f0*/  VIADD R25, R25, 0x80 ;  /* 0x0000008019197836 */ /* 0x000fc80000000000 */
[----:B0-----:R-:W-:-:S05]  /*0a00*/  IMAD.WIDE.U32 R4, R3, 0x4, R4 ;  /* 0x0000000403047825 */ /* 0x001fca00078e0004 */
[----:B------:R1:W-:Y:S02]  /*0a10*/  STG.E desc[UR4][R4.64], R6 ;  /* 0x0000000604007986 */ /* 0x0003e4000c101904 */
.L_x_16582:
[----:B------:R-:W-:-:S13]  /*0a20*/  ISETP.GE.AND P0, PT, R25, R2, PT ;  /* 0x000000021900720c */ /* 0x000fda0003f06270 */
[----:B------:R-:W-:Y:S05]  /*0a30*/  @P0 BREAK B1 ;  /* 0x0000000000010942 */ /* 0x000fea0003800000 */
[----:B------:R-:W-:Y:S05]  /*0a40*/  @P0 BRA `(.L_x_16584) ;  /* 0x0000000000300947 */ /* 0x000fea0003800000 */
[----:B-1----:R-:W1:Y:S01]  /*0a50*/  LDC.64 R4, c[0x0][0x218] ;  /* 0x00008600ff047b82 */ /* 0x002e620000000a00 */
[----:B0-----:R-:W-:Y:S02]  /*0a60*/  IADD3 R3, R0, R25, RZ ;  /* 0x0000001900037210 */ /* 0x001fe40007ffe0ff */
[----:B------:R-:W-:-:S03]  /*0a70*/  IADD3 R25, R25, 0x80, RZ ;  /* 0x0000008019197810 */ /* 0x000fc60007ffe0ff */
[----:B-1----:R-:W-:-:S05]  /*0a80*/  IMAD.WIDE.U32 R4, R3, 0x4, R4 ;  /* 0x0000000403047825 */ /* 0x002fca00078e0004 */
[----:B------:R2:W-:Y:S02]  /*0a90*/  STG.E desc[UR4][R4.64], R7 ;  /* 0x0000000704007986 */ /* 0x0005e4000c101904 */
.L_x_16583:
[----:B------:R-:W-:Y:S05]  /*0aa0*/  BSYNC B1 ;  /* 0x0000000000017941 */ /* 0x000fea0003800000 */
.L_x_16579:
[----:B------:R-:W-:-:S13]  /*0ab0*/  ISETP.GE.AND P0, PT, R25, R2, PT ;  /* 0x000000021900720c */ /* 0x000fda0003f06270 */
[----:B012---:R-:W0:Y:S01]  /*0ac0*/  @!P0 LDC.64 R4, c[0x0][0x218] ;  /* 0x00008600ff048b82 */ /* 0x007e220000000a00 */
[----:B------:R-:W-:Y:S01]  /*0ad0*/  @!P0 IMAD.IADD R3, R0, 0x1, R25 ;  /* 0x0000000100038824 */ /* 0x000fe200078e0219 */
[----:B------:R-:W-:-:S03]  /*0ae0*/  @!P0 IADD3 R25, R25, 0x80, RZ ;  /* 0x0000008019198810 */ /* 0x000fc60007ffe0ff */
[----:B0-----:R-:W-:-:S05]  /*0af0*/  @!P0 IMAD.WIDE.U32 R4, R3, 0x4, R4 ;  /* 0x0000000403048825 */ /* 0x001fca00078e0004 */
[----:B------:R2:W-:Y:S02]  /*0b00*/  @!P0 STG.E desc[UR4][R4.64], R8 ;  /* 0x0000000804008986 */ /* 0x0005e4000c101904 */
.L_x_16584:
[----:B------:R-:W-:Y:S05]  /*0b10*/  BSYNC B0 ;  /* 0x0000000000007941 */ /* 0x000fea0003800000 */
.L_x_16578:
        /* <DEDUP_REMOVED lines=8> */
.L_x_16585:
        /* <DEDUP_REMOVED lines=14> */
.L_x_19726:


//--------------------- .text._ZN2at6native29vectorized_elementwise_kernelILi4EZZZNS0_16frac_kernel_cudaERNS_18TensorIteratorBaseEENKUlvE_clEvENKUlvE0_clEvEUlfE_St5arrayIPcLm2EEEEviT0_T1_ --------------------------
	.section	.text._ZN2at6native29vectorized_elementwise_kernelILi4EZZZNS0_16frac_kernel_cudaERNS_18TensorIteratorBaseEENKUlvE_clEvENKUlvE0_clEvEUlfE_St5arrayIPcLm2EEEEviT0_T1_,"ax",@progbits
	.align	128
        .global         _ZN2at6native29vectorized_elementwise_kernelILi4EZZZNS0_16frac_kernel_cudaERNS_18TensorIteratorBaseEENKUlvE_clEvENKUlvE0_clEvEUlfE_St5arrayIPcLm2EEEEviT0_T1_
        .type           _ZN2at6native29vectorized_elementwise_kernelILi4EZZZNS0_16frac_kernel_cudaERNS_18TensorIteratorBaseEENKUlvE_clEvENKUlvE0_clEvEUlfE_St5arrayIPcLm2EEEEviT0_T1_,@function
        .size           _ZN2at6native29vectorized_elementwise_kernelILi4EZZZNS0_16frac_kernel_cudaERNS_18TensorIteratorBaseEENKUlvE_clEvENKUlvE0_clEvEUlfE_St5arrayIPcLm2EEEEviT0_T1_,(.L_x_19727 - _ZN2at6native29vectorized_elementwise_kernelILi4EZZZNS0_16frac_kernel_cudaERNS_18TensorIteratorBaseEENKUlvE_clEvENKUlvE0_clEvEUlfE_St5arrayIPcLm2EEEEviT0_T1_)
        .other          _ZN2at6native29vectorized_elementwise_kernelILi4EZZZNS0_16frac_kernel_cudaERNS_18TensorIteratorBaseEENKUlvE_clEvENKUlvE0_clEvEUlfE_St5arrayIPcLm2EEEEviT0_T1_,@"STO_CUDA_ENTRY STV_DEFAULT"
_ZN2at6native29vectorized_elementwise_kernelILi4EZZZNS0_16frac_kernel_cudaERNS_18TensorIteratorBaseEENKUlvE_clEvENKUlvE0_clEvEUlfE_St5arrayIPcLm2EEEEviT0_T1_:
.text._ZN2at6native29vectorized_elementwise_kernelILi4EZZZNS0_16frac_kernel_cudaERNS_18TensorIteratorBaseEENKUlvE_clEvENKUlvE0_clEvEUlfE_St5arrayIPcLm2EEEEviT0_T1_:
        /* <DEDUP_REMOVED lines=13> */
[----:B------:R-:W2:Y:S04]  /*00d0*/  LDG.E.128 R8, desc[UR4][R12.64] ;  /* 0x000000040c087981 */ /* 0x000ea8000c1e1d00 */
[----:B------:R1:W3:Y:S01]  /*00e0*/  LDG.E.128 R4, desc[UR4][R12.64+0x800] ;  /* 0x000800040c047981 */ /* 0x0002e2000c1e1d00 */
[----:B0-----:R-:W-:-:S04]  /*00f0*/  IMAD.WIDE.U32 R2, R0, 0x4, R2 ;  /* 0x0000000400027825 */ /* 0x001fc800078e0002 */
[----:B------:R-:W-:Y:S01]  /*0100*/  IMAD.WIDE R2, R23, 0x10, R2 ;  /* 0x0000001017027825 */ /* 0x000fe200078e0202 */
[----:B--2---:R-:W1:Y:S08]  /*0110*/  FRND.TRUNC R15, R8 ;  /* 0x00000008000f7307 */ /* 0x004e70000020d000 */
[----:B------:R-:W0:Y:S01]  /*0120*/  FRND.TRUNC R14, R9 ;  /* 0x00000009000e7307 */ /* 0x000e22000020d000 */
[----:B-1----:R-:W-:-:S07]  /*0130*/  FADD.FTZ R12, R8, -R15 ;  /* 0x8000000f080c7221 */ /* 0x002fce0000010000 */
[----:B------:R-:W1:Y:S01]  /*0140*/  FRND.TRUNC R19, R10 ;  /* 0x0000000a00137307 */ /* 0x000e62000020d000 */
[----:B0-----:R-:W-:-:S07]  /*0150*/  FADD.FTZ R13, R9, -R14 ;  /* 0x8000000e090d7221 */ /* 0x001fce0000010000 */
[----:B------:R-:W0:Y:S01]  /*0160*/  FRND.TRUNC R18, R11 ;  /* 0x0000000b00127307 */ /* 0x000e22000020d000 */
[----:B-1----:R-:W-:-:S07]  /*0170*/  FADD.FTZ R14, R10, -R19 ;  /* 0x800000130a0e7221 */ /* 0x002fce0000010000 */
[----:B---3--:R-:W1:Y:S01]  /*0180*/  FRND.TRUNC R21, R4 ;  /* 0x0000000400157307 */ /* 0x008e62000020d000 */
[----:B0-----:R-:W-:-:S07]  /*0190*/  FADD.FTZ R15, R11, -R18 ;  /* 0x800000120b0f7221 */ /* 0x001fce0000010000 */
[----:B------:R-:W0:Y:S01]  /*01a0*/  FRND.TRUNC R20, R5 ;  /* 0x0000000500147307 */ /* 0x000e22000020d000 */
[----:B------:R-:W-:Y:S01]  /*01b0*/  STG.E.128 desc[UR4][R2.64], R12 ;  /* 0x0000000c02007986 */ /* 0x000fe2000c101d04 */
[----:B-1----:R-:W-:-:S06]  /*01c0*/  FADD.FTZ R8, R4, -R21 ;  /* 0x8000001504087221 */ /* 0x002fcc0000010000 */
[----:B------:R-:W1:Y:S01]  /*01d0*/  FRND.TRUNC R17, R6 ;  /* 0x0000000600117307 */ /* 0x000e62000020d000 */
[----:B0-----:R-:W-:-:S07]  /*01e0*/  FADD.FTZ R9, R5, -R20 ;  /* 0x8000001405097221 */ /* 0x001fce0000010000 */
[----:B------:R-:W0:Y:S01]  /*01f0*/  FRND.TRUNC R16, R7 ;  /* 0x0000000700107307 */ /* 0x000e22000020d000 */
[----:B-1----:R-:W-:Y:S01]  /*0200*/  FADD.FTZ R10, R6, -R17 ;  /* 0x80000011060a7221 */ /* 0x002fe20000010000 */
[----:B0-----:R-:W-:-:S05]  /*0210*/  FADD.FTZ R11, R7, -R16 ;  /* 0x80000010070b7221 */ /* 0x001fca0000010000 */
[----:B------:R-:W-:Y:S01]  /*0220*/  STG.E.128 desc[UR4][R2.64+0x800], R8 ;  /* 0x0008000802007986 */ /* 0x000fe2000c101d04 */
[----:B------:R-:W-:Y:S05]  /*0230*/  EXIT ;  /* 0x000000000000794d */ /* 0x000fea0003800000 */
.L_x_16586:
        /* <DEDUP_REMOVED lines=108> */
.L_x_16589:
[----:B------:R-:W-:-:S13]  /*0900*/  ISETP.GE.AND P0, PT, R25, R2, PT ;  /* 0x000000021900720c */ /* 0x000fda0003f06270 */
[----:B------:R-:W-:Y:S05]  /*0910*/  @P0 BRA `(.L_x_16591) ;  /* 0x0000000000300947 */ /* 0x000fea0003800000 */
[----:B0-----:R-:W0:Y:S01]  /*0920*/  LDC.64 R10, c[0x0][0x218] ;  /* 0x00008600ff0a7b82 */ /* 0x001e220000000a00 */
[----:B------:R-:W-:Y:S01]  /*0930*/  IMAD.IADD R3, R0, 0x1, R25 ;  /* 0x0000000100037824 */ /* 0x000fe200078e0219 */
[----:B------:R-:W-:-:S03]  /*0940*/  IADD3 R25, R25, 0x80, RZ ;  /* 0x0000008019197810 */ /* 0x000fc60007ffe0ff */
[----:B0-----:R-:W-:-:S05]  /*0950*/  IMAD.WIDE.U32 R10, R3, 0x4, R10 ;  /* 0x00000004030a7825 */ /* 0x001fca00078e000a */
[----:B------:R1:W-:Y:S02]  /*0960*/  STG.E desc[UR4][R10.64], R5 ;  /* 0x000000050a007986 */ /* 0x0003e4000c101904 */
.L_x_16590:
[----:B------:R-:W-:-:S13]  /*0970*/  ISETP.GE.AND P0, PT, R25, R2, PT ;  /* 0x000000021900720c */ /* 0x000fda0003f06270 */
[----:B------:R-:W-:Y:S05]  /*0980*/  @P0 BRA `(.L_x_16592) ;  /* 0x0000000000340947 */ /* 0x000fea0003800000 */
[----:B01----:R-:W0:Y:S01]  /*0990*/  LDC.64 R4, c[0x0][0x218] ;  /* 0x00008600ff047b82 */ /* 0x003e220000000a00 */
[----:B------:R-:W-:Y:S01]  /*09a0*/  IADD3 R3, R0, R25, RZ ;  /* 0x0000001900037210 */ /* 0x000fe20007ffe0ff */
[----:B------:R-:W-:-:S04]  /*09b0*/  VIADD R25, R25, 0x80 ;  /* 0x0000008019197836 */ /* 0x000fc80000000000 */
[----:B0-----:R-:W-:-:S05]  /*09c0*/  IMAD.WIDE.U32 R4, R3, 0x4, R4 ;  /* 0x0000000403047825 */ /* 0x001fca00078e0004 */
[----:B------:R1:W-:Y:S02]  /*09d0*/  STG.E desc[UR4][R4.64], R6 ;  /* 0x0000000604007986 */ /* 0x0003e4000c101904 */
.L_x_16591:
        /* <DEDUP_REMOVED lines=8> */
.L_x_16592:
[----:B------:R-:W-:Y:S05]  /*0a60*/  BSYNC B1 ;  /* 0x0000000000017941 */ /* 0x000fea0003800000 */
.L_x_16588:
[----:B------:R-:W-:-:S13]  /*0a70*/  ISETP.GE.AND P0, PT, R25, R2, PT ;  /* 0x000000021900720c */ /* 0x000fda0003f06270 */
[----:B012---:R-:W0:Y:S01]  /*0a80*/  @!P0 LDC.64 R4, c[0x0][0x218] ;  /* 0x00008600ff048b82 */ /* 0x007e220000000a00 */
[----:B------:R-:W-:Y:S01]  /*0a90*/  @!P0 IMAD.IADD R3, R0, 0x1, R25 ;  /* 0x0000000100038824 */ /* 0x000fe200078e0219 */
[----:B------:R-:W-:-:S03]  /*0aa0*/  @!P0 IADD3 R25, R25, 0x80, RZ ;  /* 0x0000008019198810 */ /* 0x000fc60007ffe0ff */
[----:B0-----:R-:W-:-:S05]  /*0ab0*/  @!P0 IMAD.WIDE.U32 R4, R3, 0x4, R4 ;  /* 0x0000000403048825 */ /* 0x001fca00078e0004 */
[----:B------:R2:W-:Y:S02]  /*0ac0*/  @!P0 STG.E desc[UR4][R4.64], R8 ;  /* 0x0000000804008986 */ /* 0x0005e4000c101904 */
.L_x_16593:
[----:B------:R-:W-:Y:S05]  /*0ad0*/  BSYNC B0 ;  /* 0x0000000000007941 */ /* 0x000fea0003800000 */
.L_x_16587:
        /* <DEDUP_REMOVED lines=8> */
.L_x_16594:
        /* <DEDUP_REMOVED lines=10> */
.L_x_19727:


//--------------------- .text._ZN2at6native29vectorized_elementwise_kernelILi8EZZZNS0_16frac_kernel_cudaERNS_18TensorIteratorBaseEENKUlvE_clEvENKUlvE0_clEvEUlfE_St5arrayIPcLm2EEEEviT0_T1_ --------------------------
	.section	.text._ZN2at6native29vectorized_elementwise_kernelILi8EZZZNS0_16frac_kernel_cudaERNS_18TensorIteratorBaseEENKUlvE_clEvENKUlvE0_clEvEUlfE_St5arrayIPcLm2EEEEviT0_T1_,"ax",@progbits
	.align	128
        .global         _ZN2at6native29vectorized_elementwise_kernelILi8EZZZNS0_16frac_kernel_cudaERNS_18TensorIteratorBaseEENKUlvE_clEvENKUlvE0_clEvEUlfE_St5arrayIPcLm2EEEEviT0_T1_
        .type           _ZN2at6native29vectorized_elementwise_kernelILi8EZZZNS0_16frac_kernel_cudaERNS_18TensorIteratorBaseEENKUlvE_clEvENKUlvE0_clEvEUlfE_St5arrayIPcLm2EEEEviT0_T1_,@function
        .size           _ZN2at6native29vectorized_elementwise_kernelILi8EZZZNS0_16frac_kernel_cudaERNS_18TensorIteratorBaseEENKUlvE_clEvENKUlvE0_clEvEUlfE_St5arrayIPcLm2EEEEviT0_T1_,(.L_x_19728 - _ZN2at6native29vectorized_elementwise_kernelILi8EZZZNS0_16frac_kernel_cudaERNS_18TensorIteratorBaseEENKUlvE_clEvENKUlvE0_clEvEUlfE_St5arrayIPcLm2EEEEviT0_T1_)
        .other          _ZN2at6native29vectorized_elementwise_kernelILi8EZZZNS0_16frac_kernel_cudaERNS_18TensorIteratorBaseEENKUlvE_clEvENKUlvE0_clEvEUlfE_St5arrayIPcLm2EEEEviT0_T1_,@"STO_CUDA_ENTRY STV_DEFAULT"
_ZN2at6native29vectorized_elementwise_kernelILi8EZZZNS0_16frac_kernel_cudaERNS_18TensorIteratorBaseEENKUlvE_clEvENKUlvE0_clEvEUlfE_St5arrayIPcLm2EEEEviT0_T1_:
.text._ZN2at6native29vectorized_elementwise_kernelILi8EZZZNS0_16frac_kernel_cudaERNS_18TensorIteratorBaseEENKUlvE_clEvENKUlvE0_clEvEUlfE_St5arrayIPcLm2EEEEviT0_T1_:
        /* <DEDUP_REMOVED lines=36> */
.L_x_16595:
        /* <DEDUP_REMOVED lines=108> */
.L_x_16598:
[----:B------:R-:W-:-:S13]  /*0900*/  ISETP.GE.AND P0, PT, R25, R2, PT ;  /* 0x000000021900720c */ /* 0x000fda0003f06270 */
[----:B------:R-:W-:Y:S05]  /*0910*/  @P0 BRA `(.L_x_16600) ;  /* 0x0000000000300947 */ /* 0x000fea0003800000 */
[----:B0-----:R-:W0:Y:S01]  /*0920*/  LDC.64 R10, c[0x0][0x218] ;  /* 0x00008600ff0a7b82 */ /* 0x001e220000000a00 */
[----:B------:R-:W-:Y:S01]  /*0930*/  IMAD.IADD R3, R0, 0x1, R25 ;  /* 0x0000000100037824 */ /* 0x000fe200078e0219 */
[----:B------:R-:W-:-:S03]  /*0940*/  IADD3 R25, R25, 0x80, RZ ;  /* 0x0000008019197810 */ /* 0x000fc60007ffe0ff */
[----:B0-----:R-:W-:-:S05]  /*0950*/  IMAD.WIDE.U32 R10, R3, 0x4, R10 ;  /* 0x00000004030a7825 */ /* 0x001fca00078e000a */
[----:B------:R1:W-:Y:S02]  /*0960*/  STG.E desc[UR4][R10.64], R5 ;  /* 0x000000050a007986 */ /* 0x0003e4000c101904 */
.L_x_16599:
[----:B------:R-:W-:-:S13]  /*0970*/  ISETP.GE.AND P0, PT, R25, R2, PT ;  /* 0x000000021900720c */ /* 0x000fda0003f06270 */
[----:B------:R-:W-:Y:S05]  /*0980*/  @P0 BRA `(.L_x_16601) ;  /* 0x0000000000340947 */ /* 0x000fea0003800000 */
[----:B01----:R-:W0:Y:S01]  /*0990*/  LDC.64 R4, c[0x0][0x218] ;  /* 0x00008600ff047b82 */ /* 0x003e220000000a00 */
[----:B------:R-:W-:Y:S01]  /*09a0*/  IADD3 R3, R0, R25, RZ ;  /* 0x0000001900037210 */ /* 0x000fe20007ffe0ff */
[----:B------:R-:W-:-:S04]  /*09b0*/  VIADD R25, R25, 0x80 ;  /* 0x0000008019197836 */ /* 0x000fc80000000000 */
[----:B0-----:R-:W-:-:S05]  /*09c0*/  IMAD.WIDE.U32 R4, R3, 0x4, R4 ;  /* 0x0000000403047825 */ /* 0x001fca00078e0004 */
[----:B------:R1:W-:Y:S02]  /*09d0*/  STG.E desc[UR4][R4.64], R6 ;  /* 0x0000000604007986 */ /* 0x0003e4000c101904 */
.L_x_16600:
        /* <DEDUP_REMOVED lines=8> */
.L_x_16601:
[----:B------:R-:W-:Y:S05]  /*0a60*/  BSYNC B1 ;  /* 0x0000000000017941 */ /* 0x000fea0003800000 */
.L_x_16597:
[----:B------:R-:W-:-:S13]  /*0a70*/  ISETP.GE.AND P0, PT, R25, R2, PT ;  /* 0x000000021900720c */ /* 0x000fda0003f06270 */
[----:B012---:R-:W0:Y:S01]  /*0a80*/  @!P0 LDC.64 R4, c[0x0][0x218] ;  /* 0x00008600ff048b82 */ /* 0x007e220000000a00 */
[----:B------:R-:W-:Y:S01]  /*0a90*/  @!P0 IMAD.IADD R3, R0, 0x1, R25 ;  /* 0x0000000100038824 */ /* 0x000fe200078e0219 */
[----:B------:R-:W-:-:S03]  /*0aa0*/  @!P0 IADD3 R25, R25, 0x80, RZ ;  /* 0x0000008019198810 */ /* 0x000fc60007ffe0ff */
[----:B0-----:R-:W-:-:S05]  /*0ab0*/  @!P0 IMAD.WIDE.U32 R4, R3, 0x4, R4 ;  /* 0x0000000403048825 */ /* 0x001fca00078e0004 */
[----:B------:R2:W-:Y:S02]  /*0ac0*/  @!P0 STG.E desc[UR4][R4.64], R8 ;  /* 0x0000000804008986 */ /* 0x0005e4000c101904 */
.L_x_16602:
[----:B------:R-:W-:Y:S05]  /*0ad0*/  BSYNC B0 ;  /* 0x0000000000007941 */ /* 0x000fea0003800000 */
.L_x_16596:
        /* <DEDUP_REMOVED lines=8> */
.L_x_16603:
        /* <DEDUP_REMOVED lines=10> */
.L_x_19728:


//--------------------- .text._ZN2at6native18elementwise_kernelILi128ELi4EZNS0_15gpu_kernel_implIZZZNS0_16frac_kernel_cudaERNS_18TensorIteratorBaseEENKUlvE_clEvENKUlvE_clEvEUldE_EEvS4_RKT_EUliE_EEviT1_ --------------------------
	.section	.text._ZN2at6native18elementwise_kernelILi128ELi4EZNS0_15gpu_kernel_implIZZZNS0_16frac_kernel_cudaERNS_18TensorIteratorBaseEENKUlvE_clEvENKUlvE_clEvEUldE_EEvS4_RKT_EUliE_EEviT1_,"ax",@progbits
	.align	128
        .global         _ZN2at6native18elementwise_kernelILi128ELi4EZNS0_15gpu_kernel_implIZZZNS0_16frac_kernel_cudaERNS_18TensorIteratorBaseEENKUlvE_clEvENKUlvE_clEvEUldE_EEvS4_RKT_EUliE_EEviT1_
        .type           _ZN2at6native18elementwise_kernelILi128ELi4EZNS0_15gpu_kernel_implIZZZNS0_16frac_kernel_cudaERNS_18TensorIteratorBaseEENKUlvE_clEvENKUlvE_clEvEUldE_EEvS4_RKT_EUliE_EEviT1_,@function
        .size           _ZN2at6native18elementwise_kernelILi128ELi4EZNS0_15gpu_kernel_implIZZZNS0_16frac_kernel_cudaERNS_18TensorIteratorBaseEENKUlvE_clEvENKUlvE_clEvEUldE_EEvS4_RKT_EUliE_EEviT1_,(.L_x_19729 - _ZN2at6native18elementwise_kernelILi128ELi4EZNS0_15gpu_kernel_implIZZZNS0_16frac_kernel_cudaERNS_18TensorIteratorBaseEENKUlvE_clEvENKUlvE_clEvEUldE_EEvS4_RKT_EUliE_EEviT1_)
        .other          _ZN2at6native18elementwise_kernelILi128ELi4EZNS0_15gpu_kernel_implIZZZNS0_16frac_kernel_cudaERNS_18TensorIteratorBaseEENKUlvE_clEvENKUlvE_clEvEUldE_EEvS4_RKT_EUliE_EEviT1_,@"STO_CUDA_ENTRY STV_DEFAULT"
_ZN2at6native18elementwise_kernelILi128ELi4EZNS0_15gpu_kernel_implIZZZNS0_16frac_kernel_cudaERNS_18TensorIteratorBaseEENKUlvE_clEvENKUlvE_clEvEUldE_EEvS4_RKT_EUliE_EEviT1_:
.text._ZN2at6native18elementwise_kernelILi128ELi4EZNS0_15gpu_kernel_implIZZZNS0_16frac_kernel_cudaERNS_18TensorIteratorBaseEENKUlvE_clEvENKUlvE_clEvEUldE_EEvS4_RKT_EUliE_EEviT1_:
        /* <DEDUP_REMOVED lines=313> */
.L_x_16606:
        /* <DEDUP_REMOVED lines=21> */
.L_x_16610:
[----:B------:R-:W2:Y:S02]  /*14e0*/  LDG.E.U8 R2, desc[UR36][R4.64] ;  /* 0x0000002404027981 */ /* 0x000ea4000c1e1100 */
[----:B--2---:R-:W0:Y:S01]  /*14f0*/  I2F.F64.U16 R2, R2 ;  /* 0x0000000200027312 */ /* 0x004e220000101800 */
[----:B------:R-:W-:Y:S05]  /*1500*/  BRA `(.L_x_16612) ;  /* 0x0000000c00707947 */ /* 0x000fea0003800000 */
.L_x_16609:
        /* <DEDUP_REMOVED lines=9> */
.L_x_16614:
[----:B------:R-:W2:Y:S02]  /*15a0*/  LDG.E R2, desc[UR36][R4.64] ;  /* 0x0000002404027981 */ /* 0x000ea4000c1e1900 */
[----:B--2---:R-:W0:Y:S01]  /*15b0*/  I2F.F64 R2, R2 ;  /* 0x0000000200027312 */ /* 0x004e220000201c00 */
[----:B------:R-:W-:Y:S05]  /*15c0*/  BRA `(.L_x_16612) ;  /* 0x0000000c00407947 */ /* 0x000fea0003800000 */
.L_x_16613:
[----:B------:R-:W2:Y:S02]  /*15d0*/  LDG.E.U16 R2, desc[UR36][R4.64] ;  /* 0x0000002404027981 */ /* 0x000ea4000c1e1500 */
[----:B--2---:R-:W0:Y:S01]  /*15e0*/  I2F.F64.S16 R2, R2 ;  /* 0x0000000200027312 */ /* 0x004e220000101c00 */
[----:B------:R-:W-:Y:S05]  /*15f0*/  BRA `(.L_x_16612) ;  /* 0x0000000c00347947 */ /* 0x000fea0003800000 */
.L_x_16608:
        /* <DEDUP_REMOVED lines=10> */
.L_x_16616:
[----:B------:R-:W2:Y:S02]  /*16a0*/  LDG.E.U16 R0, desc[UR36][R4.64] ;  /* 0x0000002404007981 */ /* 0x000ea4000c1e1500 */
[----:B--2---:R-:W-:-:S05]  /*16b0*/  HADD2.F32 R0, -RZ, R0.H0_H0 ;  /* 0x20000000ff007230 */ /* 0x004fca0000004100 */
[----:B------:R-:W-:-:S04]  /*16c0*/  FMUL.FTZ R0, R0, 1 ;  /* 0x3f80000000007820 */ /* 0x000fc80000410000 */
[----:B------:R0:W1:Y:S01]  /*16d0*/  F2F.F64.F32 R2, R0 ;  /* 0x0000000000027310 */ /* 0x0000620000201800 */
[----:B------:R-:W-:Y:S05]  /*16e0*/  BRA `(.L_x_16612) ;  /* 0x0000000800f87947 */ /* 0x000fea0003800000 */
.L_x_16615:
        /* <DEDUP_REMOVED lines=10> */
.L_x_16618:
[----:B------:R-:W2:Y:S02]  /*1790*/  LDG.E.U16 R4, desc[UR36][R4.64] ;  /* 0x0000002404047981 */ /* 0x000ea4000c1e1500 */
[----:B--2---:R-:W-:-:S05]  /*17a0*/  HADD2.F32 R0, -RZ, R4.H0_H0 ;  /* 0x20000004ff007230 */ /* 0x004fca0000004100 */
[----:B------:R-:W-:-:S04]  /*17b0*/  FMUL.FTZ R0, R0, 1 ;  /* 0x3f80000000007820 */ /* 0x000fc80000410000 */
[----:B------:R0:W1:Y:S01]  /*17c0*/  F2F.F64.F32 R2, R0 ;  /* 0x0000000000027310 */ /* 0x0000620000201800 */
[----:B------:R-:W-:Y:S05]  /*17d0*/  BRA `(.L_x_16612) ;  /* 0x0000000800bc7947 */ /* 0x000fea0003800000 */
.L_x_16617:
[----:B------:R0:W5:Y:S01]  /*17e0*/  LDG.E.64 R2, desc[UR36][R4.64] ;  /* 0x0000002404027981 */ /* 0x000162000c1e1b00 */
[----:B------:R-:W-:Y:S05]  /*17f0*/  BRA `(.L_x_16612) ;  /* 0x0000000800b47947 */ /* 0x000fea0003800000 */
.L_x_16607:
        /* <DEDUP_REMOVED lines=13> */
.L_x_16621:
[----:B------:R0:W5:Y:S01]  /*18d0*/  LDG.E.64 R2, desc[UR36][R4.64] ;  /* 0x0000002404027981 */ /* 0x000162000c1e1b00 */
[----:B------:R-:W-:Y:S05]  /*18e0*/  BRA `(.L_x_16612) ;  /* 0x0000000800787947 */ /* 0x000fea0003800000 */
.L_x_16620:
        /* <DEDUP_REMOVED lines=28> */
.L_x_16623:
        /* <DEDUP_REMOVED lines=15> */
.L_x_16622:
[----:B------:R-:W2:Y:S02]  /*1ba0*/  LDG.E.U16 R0, desc[UR36][R4.64] ;  /* 0x0000002404007981 */ /* 0x000ea4000c1e1500 */
[----:B--2---:R-:W-:-:S04]  /*1bb0*/  IMAD.U32 R0, R0, 0x10000, RZ ;  /* 0x0001000000007824 */ /* 0x004fc800078e00ff */
[----:B------:R-:W-:-:S04]  /*1bc0*/  FMUL.FTZ R0, R0, 1 ;  /* 0x3f80000000007820 */ /* 0x000fc80000410000 */
[----:B------:R0:W1:Y:S01]  /*1bd0*/  F2F.F64.F32 R2, R0 ;  /* 0x0000000000027310 */ /* 0x0000620000201800 */
[----:B------:R-:W-:Y:S05]  /*1be0*/  BRA `(.L_x_16612) ;  /* 0x0000000400b87947 */ /* 0x000fea0003800000 */
.L_x_16619:
        /* <DEDUP_REMOVED lines=11> */
.L_x_16626:
        /* <DEDUP_REMOVED lines=21> */
.L_x_16630:
[----:B------:R-:W-:Y:S05]  /*1df0*/  BSYNC B1 ;  /* 0x0000000000017941 */ /* 0x000fea0003800000 */
.L_x_16629:
[----:B------:R-:W-:Y:S01]  /*1e00*/  LEA R3, R0, 0x3b800000, 0x17 ;  /* 0x3b80000000037811 */ /* 0x000fe200078eb8ff */
[----:B------:R-:W-:-:S05]  /*1e10*/  IMAD.SHL.U32 R0, R2, 0x100000, RZ ;  /* 0x0010000002007824 */ /* 0x000fca00078e00ff */
[----:B------:R-:W-:-:S07]  /*1e20*/  LOP3.LUT R0, R3, R0, R4, 0xfe, !PT ;  /* 0x0000000003007212 */ /* 0x000fce00078efe04 */
.L_x_16628:
[----:B------:R-:W-:Y:S05]  /*1e30*/  BSYNC B0 ;  /* 0x0000000000007941 */ /* 0x000fea0003800000 */
.L_x_16627:
[----:B------:R-:W-:-:S04]  /*1e40*/  FMUL.FTZ R0, R0, 1 ;  /* 0x3f80000000007820 */ /* 0x000fc80000410000 */
[----:B------:R1:W2:Y:S01]  /*1e50*/  F2F.F64.F32 R2, R0 ;  /* 0x0000000000027310 */ /* 0x0002a20000201800 */
[----:B------:R-:W-:Y:S05]  /*1e60*/  BRA `(.L_x_16612) ;  /* 0x0000000400187947 */ /* 0x000fea0003800000 */
.L_x_16625:
        /* <DEDUP_REMOVED lines=21> */
.L_x_16634:
[----:B------:R-:W-:Y:S05]  /*1fc0*/  BSYNC B1 ;  /* 0x0000000000017941 */ /* 0x000fea0003800000 */
.L_x_16633:
[----:B------:R-:W-:Y:S01]  /*1fd0*/  LEA R3, R0, 0x37800000, 0x17 ;  /* 0x3780000000037811 */ /* 0x000fe200078eb8ff */
[----:B------:R-:W-:-:S05]  /*1fe0*/  IMAD.SHL.U32 R0, R2, 0x200000, RZ ;  /* 0x0020000002007824 */ /* 0x000fca00078e00ff */
[----:B------:R-:W-:-:S07]  /*1ff0*/  LOP3.LUT R0, R3, R0, R4, 0xfe, !PT ;  /* 0x0000000003007212 */ /* 0x000fce00078efe04 */
.L_x_16632:
[----:B------:R-:W-:Y:S05]  /*2000*/  BSYNC B0 ;  /* 0x0000000000007941 */ /* 0x000fea0003800000 */
.L_x_16631:
[----:B------:R-:W-:-:S04]  /*2010*/  FMUL.FTZ R0, R0, 1 ;  /* 0x3f80000000007820 */ /* 0x000fc80000410000 */
[----:B------:R3:W4:Y:S01]  /*2020*/  F2F.F64.F32 R2, R0 ;  /* 0x0000000000027310 */ /* 0x0007220000201800 */
[----:B------:R-:W-:Y:S05]  /*2030*/  BRA `(.L_x_16612) ;  /* 0x0000000000a47947 */ /* 0x000fea0003800000 */
.L_x_16624:
        /* <DEDUP_REMOVED lines=14> */
.L_x_16638:
[----:B------:R-:W-:Y:S05]  /*2120*/  BSYNC B0 ;  /* 0x0000000000007941 */ /* 0x000fea0003800000 */
.L_x_16637:
[----:B------:R-:W-:-:S04]  /*2130*/  FMUL.FTZ R0, R0, 1 ;  /* 0x3f80000000007820 */ /* 0x000fc80000410000 */
[----:B------:R0:W1:Y:S01]  /*2140*/  F2F.F64.F32 R2, R0 ;  /* 0x0000000000027310 */ /* 0x0000620000201800 */
[----:B------:R-:W-:Y:S05]  /*2150*/  BRA `(.L_x_16612) ;  /* 0x00000000005c7947 */ /* 0x000fea0003800000 */
.L_x_16611:
        /* <DEDUP_REMOVED lines=16> */
.L_x_16639:
[----:B------:R-:W-:Y:S01]  /*2260*/  CS2R R2, SRZ ;  /* 0x0000000000027805 */ /* 0x000fe2000001ff00 */
[----:B------:R-:W-:Y:S06]  /*2270*/  BRA `(.L_x_16612) ;  /* 0x0000000000147947 */ /* 0x000fec0003800000 */
.L_x_16636:
[----:B------:R-:W2:Y:S02]  /*2280*/  LDG.E.64 R2, desc[UR36][R4.64] ;  /* 0x0000002404027981 */ /* 0x000ea4000c1e1b00 */
[----:B--2---:R-:W0:Y:S01]  /*2290*/  I2F.F64.U64 R2, R2 ;  /* 0x0000000200027312 */ /* 0x004e220000301800 */
[----:B------:R-:W-:Y:S05]  /*22a0*/  BRA `(.L_x_16612) ;  /* 0x0000000000087947 */ /* 0x000fea0003800000 */
.L_x_16635:
[----:B------:R-:W2:Y:S02]  /*22b0*/  LDG.E R2, desc[UR36][R4.64] ;  /* 0x0000002404027981 */ /* 0x000ea4000c1e1900 */
[----:B--2---:R-:W0:Y:S02]  /*22c0*/  I2F.F64.U32 R2, R2 ;  /* 0x0000000200027312 */ /* 0x004e240000201800 */
.L_x_16612:
[----:B------:R-:W3:Y:S01]  /*22d0*/  LDC.U8 R6, c[0x0][0x421] ;  /* 0x00010840ff067b82 */ /* 0x000ee20000000000 */
[----:B012-45:R-:W0:Y:S02]  /*22e0*/  FRND.F64.TRUNC R4, R2 ;  /* 0x0000000200047313 */ /* 0x037e24000030d800 */
[----:B0-----:R-:W-:Y:S01]  /*22f0*/  DADD R4, -R4, R2 ;  /* 0x0000000004047229 */ /* 0x001fe20000000102 */
        /* <DEDUP_REMOVED lines=14> */
.L_x_16643:
[----:B------:R-:W0:Y:S02]  /*23e0*/  F2I.S64.F64.TRUNC R4, R4 ;  /* 0x0000000400047311 */ /* 0x000e24000030d900 */
[----:B0-----:R-:W-:-:S05]  /*23f0*/  IMAD.MOV.U32 R3, RZ, RZ, R4 ;  /* 0x000000ffff037224 */ /* 0x001fca00078e0004 */
[----:B------:R3:W-:Y:S01]  /*2400*/  STG.E.U8 desc[UR36][R16.64], R3 ;  /* 0x0000000310007986 */ /* 0x0007e2000c101124 */
[----:B------:R-:W-:Y:S05]  /*2410*/  BRA `(.L_x_16645) ;  /* 0x0000000c00f87947 */ /* 0x000fea0003800000 */
.L_x_16642:
        /* <DEDUP_REMOVED lines=9> */
.L_x_16647:
[----:B------:R-:W0:Y:S02]  /*24b0*/  F2I.F64.TRUNC R5, R4 ;  /* 0x0000000400057311 */ /* 0x000e24000030d100 */
[----:B0-----:R1:W-:Y:S01]  /*24c0*/  STG.E desc[UR36][R16.64], R5 ;  /* 0x0000000510007986 */ /* 0x0013e2000c101924 */
[----:B------:R-:W-:Y:S05]  /*24d0*/  BRA `(.L_x_16645) ;  /* 0x0000000c00c87947 */ /* 0x000fea0003800000 */
.L_x_16646:
[----:B------:R-:W0:Y:S02]  /*24e0*/  F2I.F64.TRUNC R5, R4 ;  /* 0x0000000400057311 */ /* 0x000e24000030d100 */
[----:B0-----:R2:W-:Y:S01]  /*24f0*/  STG.E.U16 desc[UR36][R16.64], R5 ;  /* 0x0000000510007986 */ /* 0x0015e2000c101524 */
[----:B------:R-:W-:Y:S05]  /*2500*/  BRA `(.L_x_16645) ;  /* 0x0000000c00bc7947 */ /* 0x000fea0003800000 */
.L_x_16641:
        /* <DEDUP_REMOVED lines=13> */
.L_x_16649:
        /* <DEDUP_REMOVED lines=8> */
.L_x_16648:
        /* <DEDUP_REMOVED lines=14> */
.L_x_16651:
        /* <DEDUP_REMOVED lines=9> */
.L_x_16650:
[----:B------:R0:W-:Y:S01]  /*27d0*/  STG.E.64 desc[UR36][R16.64], R4 ;  /* 0x0000000410007986 */ /* 0x0001e2000c101b24 */
[----:B------:R-:W-:Y:S05]  /*27e0*/  BRA `(.L_x_16645) ;  /* 0x0000000c00047947 */ /* 0x000fea0003800000 */
.L_x_16640:
        /* <DEDUP_REMOVED lines=12> */
.L_x_16654:
[----:B------:R-:W-:-:S05]  /*28b0*/  CS2R R6, SRZ ;  /* 0x0000000000067805 */ /* 0x000fca000001ff00 */
[----:B------:R0:W-:Y:S01]  /*28c0*/  STG.E.128 desc[UR36][R16.64], R4 ;  /* 0x0000000410007986 */ /* 0x0001e2000c101d24 */
[----:B------:R-:W-:Y:S05]  /*28d0*/  BRA `(.L_x_16645) ;  /* 0x0000000800c87947 */ /* 0x000fea0003800000 */
.L_x_16653:
        /* <DEDUP_REMOVED lines=25> */
.L_x_16658:
[----:B------:R-:W-:Y:S05]  /*2a70*/  BSYNC B0 ;  /* 0x0000000000007941 */ /* 0x000fea0003800000 */
.L_x_16657:
[----:B------:R-:W-:-:S05]  /*2a80*/  LOP3.LUT R3, R0, R3, RZ, 0xfc, !PT ;  /* 0x0000000300037212 */ /* 0x000fca00078efcff */
[----:B------:R0:W-:Y:S01]  /*2a90*/  STG.E.U8 desc[UR36][R16.64], R3 ;  /* 0x0000000310007986 */ /* 0x0001e2000c101124 */
[----:B------:R-:W-:Y:S05]  /*2aa0*/  BRA `(.L_x_16645) ;  /* 0x0000000800547947 */ /* 0x000fea0003800000 */
.L_x_16656:
        /* <DEDUP_REMOVED lines=17> */
.L_x_16660:
[----:B------:R-:W-:Y:S02]  /*2bc0*/  ISETP.GT.U32.AND P0, PT, R2, 0x7f800000, PT ;  /* 0x7f8000000200780c */ /* 0x000fe40003f04070 */
[----:B------:R-:W-:-:S04]  /*2bd0*/  MOV R0, 0x7f ;  /* 0x0000007f00007802 */ /* 0x000fc80000000f00 */
[----:B------:R-:W-:-:S07]  /*2be0*/  SEL R0, R0, 0x7c, P0 ;  /* 0x0000007c00007807 */ /* 0x000fce0000000000 */
.L_x_16661:
[----:B------:R-:W-:Y:S05]  /*2bf0*/  BSYNC B0 ;  /* 0x0000000000007941 */ /* 0x000fea0003800000 */
.L_x_16659:
[----:B------:R-:W-:-:S04]  /*2c00*/  LOP3.LUT R2, R3, 0x80000000, RZ, 0xc0, !PT ;  /* 0x8000000003027812 */ /* 0x000fc800078ec0ff */
[----:B------:R-:W-:-:S04]  /*2c10*/  SHF.R.U32.HI R3, RZ, 0x18, R2 ;  /* 0x00000018ff037819 */ /* 0x000fc80000011602 */
[----:B------:R-:W-:-:S05]  /*2c20*/  LOP3.LUT R3, R0, R3, RZ, 0xfc, !PT ;  /* 0x0000000300037212 */ /* 0x000fca00078efcff */
[----:B------:R0:W-:Y:S01]  /*2c30*/  STG.E.U8 desc[UR36][R16.64], R3 ;  /* 0x0000000310007986 */ /* 0x0001e2000c101124 */
[----:B------:R-:W-:Y:S05]  /*2c40*/  BRA `(.L_x_16645) ;  /* 0x0000000400ec7947 */ /* 0x000fea0003800000 */
.L_x_16655:
        /* <DEDUP_REMOVED lines=8> */
.L_x_16652:
        /* <DEDUP_REMOVED lines=11> */
.L_x_16664:
        /* <DEDUP_REMOVED lines=21> */
.L_x_16667:
[----:B------:R-:W-:-:S04]  /*2ed0*/  LOP3.LUT R2, R3, 0x80000000, RZ, 0xc0, !PT ;  /* 0x8000000003027812 */ /* 0x000fc800078ec0ff */
[----:B------:R-:W-:-:S04]  /*2ee0*/  SHF.R.U32.HI R3, RZ, 0x18, R2 ;  /* 0x00000018ff037819 */ /* 0x000fc80000011602 */
[----:B------:R-:W-:-:S04]  /*2ef0*/  LOP3.LUT R0, R0, R3, RZ, 0xfc, !PT ;  /* 0x0000000300007212 */ /* 0x000fc800078efcff */
[----:B------:R-:W-:-:S07]  /*2f00*/  PRMT R8, R0, 0x7610, R8 ;  /* 0x0000761000087816 */ /* 0x000fce0000000008 */
.L_x_16666:
[----:B------:R-:W-:Y:S05]  /*2f10*/  BSYNC B0 ;  /* 0x0000000000007941 */ /* 0x000fea0003800000 */
.L_x_16665:
[----:B------:R0:W-:Y:S01]  /*2f20*/  STG.E.U8 desc[UR36][R16.64], R8 ;  /* 0x0000000810007986 */ /* 0x0001e2000c101124 */
[----:B------:R-:W-:Y:S05]  /*2f30*/  BRA `(.L_x_16645) ;  /* 0x0000000400307947 */ /* 0x000fea0003800000 */
.L_x_16663:
        /* <DEDUP_REMOVED lines=21> */
.L_x_16670:
[----:B------:R-:W-:-:S04]  /*3090*/  LOP3.LUT R2, R3, 0x80000000, RZ, 0xc0, !PT ;  /* 0x8000000003027812 */ /* 0x000fc800078ec0ff */
[----:B------:R-:W-:-:S04]  /*30a0*/  SHF.R.U32.HI R3, RZ, 0x18, R2 ;  /* 0x00000018ff037819 */ /* 0x000fc80000011602 */
[----:B------:R-:W-:-:S04]  /*30b0*/  LOP3.LUT R0, R0, R3, RZ, 0xfc, !PT ;  /* 0x0000000300007212 */ /* 0x000fc800078efcff */
[----:B------:R-:W-:-:S07]  /*30c0*/  PRMT R8, R0, 0x7610, R8 ;  /* 0x0000761000087816 */ /* 0x000fce0000000008 */
.L_x_16669:
[----:B------:R-:W-:Y:S05]  /*30d0*/  BSYNC B0 ;  /* 0x0000000000007941 */ /* 0x000fea0003800000 */
.L_x_16668:
[----:B------:R0:W-:Y:S01]  /*30e0*/  STG.E.U8 desc[UR36][R16.64], R8 ;  /* 0x0000000810007986 */ /* 0x0001e2000c101124 */
[----:B------:R-:W-:Y:S05]  /*30f0*/  BRA `(.L_x_16645) ;  /* 0x0000000000c07947 */ /* 0x000fea0003800000 */
.L_x_16662:
        /* <DEDUP_REMOVED lines=26> */
.L_x_16644:
        /* <DEDUP_REMOVED lines=16> */
.L_x_16673:
[----:B------:R-:W-:Y:S05]  /*33a0*/  BRA `(.L_x_16645) ;  /* 0x0000000000147947 */ /* 0x000fea0003800000 */
.L_x_16672:
[----:B------:R-:W0:Y:S02]  /*33b0*/  F2I.U64.F64.TRUNC R4, R4 ;  /* 0x0000000400047311 */ /* 0x000e24000030d800 */
[----:B0-----:R0:W-:Y:S01]  /*33c0*/  STG.E.64 desc[UR36][R16.64], R4 ;  /* 0x0000000410007986 */ /* 0x0011e2000c101b24 */
[----:B------:R-:W-:Y:S05]  /*33d0*/  BRA `(.L_x_16645) ;  /* 0x0000000000087947 */ /* 0x000fea0003800000 */
.L_x_16671:
[----:B------:R-:W0:Y:S02]  /*33e0*/  F2I.U32.F64.TRUNC R5, R4 ;  /* 0x0000000400057311 */ /* 0x000e24000030d000 */
[----:B0-----:R0:W-:Y:S02]  /*33f0*/  STG.E desc[UR36][R16.64], R5 ;  /* 0x0000000510007986 */ /* 0x0011e4000c101924 */
.L_x_16645:
[----:B------:R-:W-:-:S04]  /*3400*/  IMAD R18, R23, 0x200, R18 ;  /* 0x0000020017127824 */ /* 0x000fc800078e0212 */
[----:B------:R-:W-:-:S07]  /*3410*/  VIADD R19, R18, 0x80 ;  /* 0x0000008012137836 */ /* 0x000fce0000000000 */
.L_x_16605:
[----:B------:R-:W-:Y:S05]  /*3420*/  BSYNC B6 ;  /* 0x0000000000067941 */ /* 0x000fea0003800000 */
.L_x_16604:
        /* <DEDUP_REMOVED lines=307> */
.L_x_16676:
        /* <DEDUP_REMOVED lines=21> */
.L_x_16680:
[----:B------:R-:W2:Y:S02]  /*48b0*/  LDG.E.U8 R2, desc[UR36][R4.64] ;  /* 0x0000002404027981 */ /* 0x000ea4000c1e1100 */
[----:B--2---:R-:W0:Y:S01]  /*48c0*/  I2F.F64.U16 R2, R2 ;  /* 0x0000000200027312 */ /* 0x004e220000101800 */
[----:B------:R-:W-:Y:S05]  /*48d0*/  BRA `(.L_x_16682) ;  /* 0x0000000c00707947 */ /* 0x000fea0003800000 */
.L_x_16679:
        /* <DEDUP_REMOVED lines=9> */
.L_x_16684:
[----:B------:R-:W2:Y:S02]  /*4970*/  LDG.E R2, desc[UR36][R4.64] ;  /* 0x0000002404027981 */ /* 0x000ea4000c1e1900 */
[----:B--2---:R-:W0:Y:S01]  /*4980*/  I2F.F64 R2, R2 ;  /* 0x0000000200027312 */ /* 0x004e220000201c00 */
[----:B------:R-:W-:Y:S05]  /*4990*/  BRA `(.L_x_16682) ;  /* 0x0000000c00407947 */ /* 0x000fea0003800000 */
.L_x_16683:
[----:B------:R-:W2:Y:S02]  /*49a0*/  LDG.E.U16 R2, desc[UR36][R4.64] ;  /* 0x0000002404027981 */ /* 0x000ea4000c1e1500 */
[----:B--2---:R-:W0:Y:S01]  /*49b0*/  I2F.F64.S16 R2, R2 ;  /* 0x0000000200027312 */ /* 0x004e220000101c00 */
[----:B------:R-:W-:Y:S05]  /*49c0*/  BRA `(.L_x_16682) ;  /* 0x0000000c00347947 */ /* 0x000fea0003800000 */
.L_x_16678:
        /* <DEDUP_REMOVED lines=10> */
.L_x_16686:
[----:B------:R-:W2:Y:S02]  /*4a70*/  LDG.E.U16 R0, desc[UR36][R4.64] ;  /* 0x0000002404007981 */ /* 0x000ea4000c1e1500 */
[----:B--2---:R-:W-:-:S05]  /*4a80*/  HADD2.F32 R0, -RZ, R0.H0_H0 ;  /* 0x20000000ff007230 */ /* 0x004fca0000004100 */
[----:B------:R-:W-:-:S04]  /*4a90*/  FMUL.FTZ R0, R0, 1 ;  /* 0x3f80000000007820 */ /* 0x000fc80000410000 */
[----:B------:R0:W1:Y:S01]  /*4aa0*/  F2F.F64.F32 R2, R0 ;  /* 0x0000000000027310 */ /* 0x0000620000201800 */
[----:B------:R-:W-:Y:S05]  /*4ab0*/  BRA `(.L_x_16682) ;  /* 0x0000000800f87947 */ /* 0x000fea0003800000 */
.L_x_16685:
        /* <DEDUP_REMOVED lines=10> */
.L_x_16688:
[----:B------:R-:W2:Y:S02]  /*4b60*/  LDG.E.U16 R4, desc[UR36][R4.64] ;  /* 0x0000002404047981 */ /* 0x000ea4000c1e1500 */
[----:B--2---:R-:W-:-:S05]  /*4b70*/  HADD2.F32 R0, -RZ, R4.H0_H0 ;  /* 0x20000004ff007230 */ /* 0x004fca0000004100 */
[----:B------:R-:W-:-:S04]  /*4b80*/  FMUL.FTZ R0, R0, 1 ;  /* 0x3f80000000007820 */ /* 0x000fc80000410000 */
[----:B------:R0:W1:Y:S01]  /*4b90*/  F2F.F64.F32 R2, R0 ;  /* 0x0000000000027310 */ /* 0x0000620000201800 */
[----:B------:R-:W-:Y:S05]  /*4ba0*/  BRA `(.L_x_16682) ;  /* 0x0000000800bc7947 */ /* 0x000fea0003800000 */
.L_x_16687:
[----:B------:R0:W5:Y:S01]  /*4bb0*/  LDG.E.64 R2, desc[UR36][R4.64] ;  /* 0x0000002404027981 */ /* 0x000162000c1e1b00 */
[----:B------:R-:W-:Y:S05]  /*4bc0*/  BRA `(.L_x_16682) ;  /* 0x0000000800b47947 */ /* 0x000fea0003800000 */
.L_x_16677:
        /* <DEDUP_REMOVED lines=13> */
.L_x_16691:
[----:B------:R0:W5:Y:S01]  /*4ca0*/  LDG.E.64 R2, desc[UR36][R4.64] ;  /* 0x0000002404027981 */ /* 0x000162000c1e1b00 */
[----:B------:R-:W-:Y:S05]  /*4cb0*/  BRA `(.L_x_16682) ;  /* 0x0000000800787947 */ /* 0x000fea0003800000 */
.L_x_16690:
        /* <DEDUP_REMOVED lines=28> */
.L_x_16693:
        /* <DEDUP_REMOVED lines=15> */
.L_x_16692:
[----:B------:R-:W2:Y:S02]  /*4f70*/  LDG.E.U16 R0, desc[UR36][R4.64] ;  /* 0x0000002404007981 */ /* 0x000ea4000c1e1500 */
[----:B--2---:R-:W-:-:S04]  /*4f80*/  IMAD.U32 R0, R0, 0x10000, RZ ;  /* 0x0001000000007824 */ /* 0x004fc800078e00ff */
[----:B------:R-:W-:-:S04]  /*4f90*/  FMUL.FTZ R0, R0, 1 ;  /* 0x3f80000000007820 */ /* 0x000fc80000410000 */
[----:B------:R0:W1:Y:S01]  /*4fa0*/  F2F.F64.F32 R2, R0 ;  /* 0x0000000000027310 */ /* 0x0000620000201800 */
[----:B------:R-:W-:Y:S05]  /*4fb0*/  BRA `(.L_x_16682) ;  /* 0x0000000400b87947 */ /* 0x000fea0003800000 */
.L_x_16689:
        /* <DEDUP_REMOVED lines=11> */
.L_x_16696:
        /* <DEDUP_REMOVED lines=21> */
.L_x_16700:
[----:B------:R-:W-:Y:S05]  /*51c0*/  BSYNC B1 ;  /* 0x0000000000017941 */ /* 0x000fea0003800000 */
.L_x_16699:
[----:B------:R-:W-:Y:S01]  /*51d0*/  LEA R3, R0, 0x3b800000, 0x17 ;  /* 0x3b80000000037811 */ /* 0x000fe200078eb8ff */
[----:B------:R-:W-:-:S05]  /*51e0*/  IMAD.SHL.U32 R0, R2, 0x100000, RZ ;  /* 0x0010000002007824 */ /* 0x000fca00078e00ff */
[----:B------:R-:W-:-:S07]  /*51f0*/  LOP3.LUT R0, R3, R0, R4, 0xfe, !PT ;  /* 0x0000000003007212 */ /* 0x000fce00078efe04 */
.L_x_16698:
[----:B------:R-:W-:Y:S05]  /*5200*/  BSYNC B0 ;  /* 0x0000000000007941 */ /* 0x000fea0003800000 */
.L_x_16697:
[----:B------:R-:W-:-:S04]  /*5210*/  FMUL.FTZ R0, R0, 1 ;  /* 0x3f80000000007820 */ /* 0x000fc80000410000 */
[----:B------:R1:W2:Y:S01]  /*5220*/  F2F.F64.F32 R2, R0 ;  /* 0x0000000000027310 */ /* 0x0002a20000201800 */
[----:B------:R-:W-:Y:S05]  /*5230*/  BRA `(.L_x_16682) ;  /* 0x0000000400187947 */ /* 0x000fea0003800000 */
.L_x_16695:
        /* <DEDUP_REMOVED lines=21> */
.L_x_16704:
[----:B------:R-:W-:Y:S05]  /*5390*/  BSYNC B1 ;  /* 0x0000000000017941 */ /* 0x000fea0003800000 */
.L_x_16703:
[----:B------:R-:W-:Y:S01]  /*53a0*/  LEA R3, R0, 0x37800000, 0x17 ;  /* 0x3780000000037811 */ /* 0x000fe200078eb8ff */
[----:B------:R-:W-:-:S05]  /*53b0*/  IMAD.SHL.U32 R0, R2, 0x200000, RZ ;  /* 0x0020000002007824 */ /* 0x000fca00078e00ff */
[----:B------:R-:W-:-:S07]  /*53c0*/  LOP3.LUT R0, R3, R0, R4, 0xfe, !PT ;  /* 0x0000000003007212 */ /* 0x000fce00078efe04 */
.L_x_16702:
[----:B------:R-:W-:Y:S05]  /*53d0*/  BSYNC B0 ;  /* 0x0000000000007941 */ /* 0x000fea0003800000 */
.L_x_16701:
[----:B------:R-:W-:-:S04]  /*53e0*/  FMUL.FTZ R0, R0, 1 ;  /* 0x3f80000000007820 */ /* 0x000fc80000410000 */
[----:B------:R3:W4:Y:S01]  /*53f0*/  F2F.F64.F32 R2, R0 ;  /* 0x0000000000027310 */ /* 0x0007220000201800 */
[----:B------:R-:W-:Y:S05]  /*5400*/  BRA `(.L_x_16682) ;  /* 0x0000000000a47947 */ /* 0x000fea0003800000 */
.L_x_16694:
        /* <DEDUP_REMOVED lines=14> */
.L_x_16708:
[----:B------:R-:W-:Y:S05]  /*54f0*/  BSYNC B0 ;  /* 0x0000000000007941 */ /* 0x000fea0003800000 */
.L_x_16707:
[----:B------:R-:W-:-:S04]  /*5500*/  FMUL.FTZ R0, R0, 1 ;  /* 0x3f80000000007820 */ /* 0x000fc80000410000 */
[----:B------:R0:W1:Y:S01]  /*5510*/  F2F.F64.F32 R2, R0 ;  /* 0x0000000000027310 */ /* 0x0000620000201800 */
[----:B------:R-:W-:Y:S05]  /*5520*/  BRA `(.L_x_16682) ;  /* 0x00000000005c7947 */ /* 0x000fea0003800000 */
.L_x_16681:
        /* <DEDUP_REMOVED lines=16> */
.L_x_16709:
[----:B------:R-:W-:Y:S01]  /*5630*/  CS2R R2, SRZ ;  /* 0x0000000000027805 */ /* 0x000fe2000001ff00 */
[----:B------:R-:W-:Y:S06]  /*5640*/  BRA `(.L_x_16682) ;  /* 0x0000000000147947 */ /* 0x000fec0003800000 */
.L_x_16706:
[----:B------:R-:W2:Y:S02]  /*5650*/  LDG.E.64 R2, desc[UR36][R4.64] ;  /* 0x0000002404027981 */ /* 0x000ea4000c1e1b00 */
[----:B--2---:R-:W0:Y:S01]  /*5660*/  I2F.F64.U64 R2, R2 ;  /* 0x0000000200027312 */ /* 0x004e220000301800 */
[----:B------:R-:W-:Y:S05]  /*5670*/  BRA `(.L_x_16682) ;  /* 0x0000000000087947 */ /* 0x000fea0003800000 */
.L_x_16705:
[----:B------:R-:W2:Y:S02]  /*5680*/  LDG.E R2, desc[UR36][R4.64] ;  /* 0x0000002404027981 */ /* 0x000ea4000c1e1900 */
[----:B--2---:R-:W0:Y:S02]  /*5690*/  I2F.F64.U32 R2, R2 ;  /* 0x0000000200027312 */ /* 0x004e240000201800 */
.L_x_16682:
        /* <DEDUP_REMOVED lines=17> */
.L_x_16713:
[----:B------:R-:W0:Y:S02]  /*57b0*/  F2I.S64.F64.TRUNC R4, R4 ;  /* 0x0000000400047311 */ /* 0x000e24000030d900 */
[----:B0-----:R-:W-:-:S05]  /*57c0*/  MOV R3, R4 ;  /* 0x0000000400037202 */ /* 0x001fca0000000f00 */
[----:B------:R0:W-:Y:S01]  /*57d0*/  STG.E.U8 desc[UR36][R16.64], R3 ;  /* 0x0000000310007986 */ /* 0x0001e2000c101124 */
[----:B------:R-:W-:Y:S05]  /*57e0*/  BRA `(.L_x_16715) ;  /* 0x0000000c00f87947 */ /* 0x000fea0003800000 */
.L_x_16712:
        /* <DEDUP_REMOVED lines=9> */
.L_x_16717:
[----:B------:R-:W0:Y:S02]  /*5880*/  F2I.F64.TRUNC R5, R4 ;  /* 0x0000000400057311 */ /* 0x000e24000030d100 */
[----:B0-----:R0:W-:Y:S01]  /*5890*/  STG.E desc[UR36][R16.64], R5 ;  /* 0x0000000510007986 */ /* 0x0011e2000c101924 */
[----:B------:R-:W-:Y:S05]  /*58a0*/  BRA `(.L_x_16715) ;  /* 0x0000000c00c87947 */ /* 0x000fea0003800000 */
.L_x_16716:
[----:B------:R-:W0:Y:S02]  /*58b0*/  F2I.F64.TRUNC R5, R4 ;  /* 0x0000000400057311 */ /* 0x000e24000030d100 */
[----:B0-----:R0:W-:Y:S01]  /*58c0*/  STG.E.U16 desc[UR36][R16.64], R5 ;  /* 0x0000000510007986 */ /* 0x0011e2000c101524 */
[----:B------:R-:W-:Y:S05]  /*58d0*/  BRA `(.L_x_16715) ;  /* 0x0000000c00bc7947 */ /* 0x000fea0003800000 */
.L_x_16711:
        /* <DEDUP_REMOVED lines=13> */
.L_x_16719:
        /* <DEDUP_REMOVED lines=8> */
.L_x_16718:
        /* <DEDUP_REMOVED lines=14> */
.L_x_16721:
        /* <DEDUP_REMOVED lines=9> */
.L_x_16720:
[----:B------:R0:W-:Y:S01]  /*5ba0*/  STG.E.64 desc[UR36][R16.64], R4 ;  /* 0x0000000410007986 */ /* 0x0001e2000c101b24 */
[----:B------:R-:W-:Y:S05]  /*5bb0*/  BRA `(.L_x_16715) ;  /* 0x0000000c00047947 */ /* 0x000fea0003800000 */
.L_x_16710:
        /* <DEDUP_REMOVED lines=12> */
.L_x_16724:
[----:B------:R-:W-:-:S05]  /*5c80*/  CS2R R6, SRZ ;  /* 0x0000000000067805 */ /* 0x000fca000001ff00 */
[----:B------:R0:W-:Y:S01]  /*5c90*/  STG.E.128 desc[UR36][R16.64], R4 ;  /* 0x0000000410007986 */ /* 0x0001e2000c101d24 */
[----:B------:R-:W-:Y:S05]  /*5ca0*/  BRA `(.L_x_16715) ;  /* 0x0000000800c87947 */ /* 0x000fea0003800000 */
.L_x_16723:
        /* <DEDUP_REMOVED lines=25> */
.L_x_16728:
[----:B------:R-:W-:Y:S05]  /*5e40*/  BSYNC B0 ;  /* 0x0000000000007941 */ /* 0x000fea0003800000 */
.L_x_16727:
[----:B------:R-:W-:-:S05]  /*5e50*/  LOP3.LUT R3, R0, R3, RZ, 0xfc, !PT ;  /* 0x0000000300037212 */ /* 0x000fca00078efcff */
[----:B------:R0:W-:Y:S01]  /*5e60*/  STG.E.U8 desc[UR36][R16.64], R3 ;  /* 0x0000000310007986 */ /* 0x0001e2000c101124 */
[----:B------:R-:W-:Y:S05]  /*5e70*/  BRA `(.L_x_16715) ;  /* 0x0000000800547947 */ /* 0x000fea0003800000 */
.L_x_16726:
        /* <DEDUP_REMOVED lines=17> */
.L_x_16730:
[----:B------:R-:W-:Y:S01]  /*5f90*/  IMAD.MOV.U32 R0, RZ, RZ, 0x7f ;  /* 0x0000007fff007424 */ /* 0x000fe200078e00ff */
[----:B------:R-:W-:-:S04]  /*5fa0*/  ISETP.GT.U32.AND P0, PT, R2, 0x7f800000, PT ;  /* 0x7f8000000200780c */ /* 0x000fc80003f04070 */
[----:B------:R-:W-:-:S09]  /*5fb0*/  SEL R0, R0, 0x7c, P0 ;  /* 0x0000007c00007807 */ /* 0x000fd20000000000 */
.L_x_16731:
[----:B------:R-:W-:Y:S05]  /*5fc0*/  BSYNC B0 ;  /* 0x0000000000007941 */ /* 0x000fea0003800000 */
.L_x_16729:
[----:B------:R-:W-:-:S04]  /*5fd0*/  LOP3.LUT R2, R3, 0x80000000, RZ, 0xc0, !PT ;  /* 0x8000000003027812 */ /* 0x000fc800078ec0ff */
[----:B------:R-:W-:-:S04]  /*5fe0*/  SHF.R.U32.HI R3, RZ, 0x18, R2 ;  /* 0x00000018ff037819 */ /* 0x000fc80000011602 */
[----:B------:R-:W-:-:S05]  /*5ff0*/  LOP3.LUT R3, R0, R3, RZ, 0xfc, !PT ;  /* 0x0000000300037212 */ /* 0x000fca00078efcff */
[----:B------:R0:W-:Y:S01]  /*6000*/  STG.E.U8 desc[UR36][R16.64], R3 ;  /* 0x0000000310007986 */ /* 0x0001e2000c101124 */
[----:B------:R-:W-:Y:S05]  /*6010*/  BRA `(.L_x_16715) ;  /* 0x0000000400ec7947 */ /* 0x000fea0003800000 */
.L_x_16725:
        /* <DEDUP_REMOVED lines=8> */
.L_x_16722:
        /* <DEDUP_REMOVED lines=11> */
.L_x_16734:
        /* <DEDUP_REMOVED lines=21> */
.L_x_16737:
[----:B------:R-:W-:-:S04]  /*62a0*/  LOP3.LUT R2, R3, 0x80000000, RZ, 0xc0, !PT ;  /* 0x8000000003027812 */ /* 0x000fc800078ec0ff */
[----:B------:R-:W-:-:S04]  /*62b0*/  SHF.R.U32.HI R3, RZ, 0x18, R2 ;  /* 0x00000018ff037819 */ /* 0x000fc80000011602 */
[----:B------:R-:W-:-:S04]  /*62c0*/  LOP3.LUT R0, R0, R3, RZ, 0xfc, !PT ;  /* 0x0000000300007212 */ /* 0x000fc800078efcff */
[----:B------:R-:W-:-:S07]  /*62d0*/  PRMT R8, R0, 0x7610, R8 ;  /* 0x0000761000087816 */ /* 0x000fce0000000008 */
.L_x_16736:
[----:B------:R-:W-:Y:S05]  /*62e0*/  BSYNC B0 ;  /* 0x0000000000007941 */ /* 0x000fea0003800000 */
.L_x_16735:
[----:B------:R3:W-:Y:S01]  /*62f0*/  STG.E.U8 desc[UR36][R16.64], R8 ;  /* 0x0000000810007986 */ /* 0x0007e2000c101124 */
[----:B------:R-:W-:Y:S05]  /*6300*/  BRA `(.L_x_16715) ;  /* 0x0000000400307947 */ /* 0x000fea0003800000 */
.L_x_16733:
        /* <DEDUP_REMOVED lines=21> */
.L_x_16740:
[----:B------:R-:W-:-:S04]  /*6460*/  LOP3.LUT R2, R3, 0x80000000, RZ, 0xc0, !PT ;  /* 0x8000000003027812 */ /* 0x000fc800078ec0ff */
[----:B------:R-:W-:-:S04]  /*6470*/  SHF.R.U32.HI R3, RZ, 0x18, R2 ;  /* 0x00000018ff037819 */ /* 0x000fc80000011602 */
[----:B------:R-:W-:-:S04]  /*6480*/  LOP3.LUT R0, R0, R3, RZ, 0xfc, !PT ;  /* 0x0000000300007212 */ /* 0x000fc800078efcff */
[----:B------:R-:W-:-:S07]  /*6490*/  PRMT R8, R0, 0x7610, R8 ;  /* 0x0000761000087816 */ /* 0x000fce0000000008 */
.L_x_16739:
[----:B------:R-:W-:Y:S05]  /*64a0*/  BSYNC B0 ;  /* 0x0000000000007941 */ /* 0x000fea0003800000 */
.L_x_16738:
[----:B------:R0:W-:Y:S01]  /*64b0*/  STG.E.U8 desc[UR36][R16.64], R8 ;  /* 0x0000000810007986 */ /* 0x0001e2000c101124 */
[----:B------:R-:W-:Y:S05]  /*64c0*/  BRA `(.L_x_16715) ;  /* 0x0000000000c07947 */ /* 0x000fea0003800000 */
.L_x_16732:
        /* <DEDUP_REMOVED lines=26> */
.L_x_16714:
        /* <DEDUP_REMOVED lines=16> */
.L_x_16743:
[----:B------:R-:W-:Y:S05]  /*6770*/  BRA `(.L_x_16715) ;  /* 0x0000000000147947 */ /* 0x000fea0003800000 */
.L_x_16742:
[----:B------:R-:W0:Y:S02]  /*6780*/  F2I.U64.F64.TRUNC R4, R4 ;  /* 0x0000000400047311 */ /* 0x000e24000030d800 */
[----:B0-----:R2:W-:Y:S01]  /*6790*/  STG.E.64 desc[UR36][R16.64], R4 ;  /* 0x0000000410007986 */ /* 0x0015e2000c101b24 */
[----:B------:R-:W-:Y:S05]  /*67a0*/  BRA `(.L_x_16715) ;  /* 0x0000000000087947 */ /* 0x000fea0003800000 */
.L_x_16741:
[----:B------:R-:W0:Y:S02]  /*67b0*/  F2I.U32.F64.TRUNC R5, R4 ;  /* 0x0000000400057311 */ /* 0x000e24000030d000 */
[----:B0-----:R0:W-:Y:S02]  /*67c0*/  STG.E desc[UR36][R16.64], R5 ;  /* 0x0000000510007986 */ /* 0x0011e4000c101924 */
.L_x_16715:
[----:B------:R-:W-:-:S07]  /*67d0*/  VIADD R19, R19, 0x80 ;  /* 0x0000008013137836 */ /* 0x000fce0000000000 */
.L_x_16675:
[----:B------:R-:W-:Y:S05]  /*67e0*/  BSYNC B6 ;  /* 0x0000000000067941 */ /* 0x000fea0003800000 */
.L_x_16674:
        /* <DEDUP_REMOVED lines=307> */
.L_x_16746:
        /* <DEDUP_REMOVED lines=21> */
.L_x_16750:
[----:B------:R-:W2:Y:S02]  /*7c70*/  LDG.E.U8 R2, desc[UR36][R4.64] ;  /* 0x0000002404027981 */ /* 0x000ea4000c1e1100 */
[----:B--2---:R-:W0:Y:S01]  /*7c80*/  I2F.F64.U16 R2, R2 ;  /* 0x0000000200027312 */ /* 0x004e220000101800 */
[----:B------:R-:W-:Y:S05]  /*7c90*/  BRA `(.L_x_16752) ;  /* 0x0000000c00707947 */ /* 0x000fea0003800000 */
.L_x_16749:
        /* <DEDUP_REMOVED lines=9> */
.L_x_16754:
[----:B------:R-:W2:Y:S02]  /*7d30*/  LDG.E R2, desc[UR36][R4.64] ;  /* 0x0000002404027981 */ /* 0x000ea4000c1e1900 */
[----:B--2---:R-:W0:Y:S01]  /*7d40*/  I2F.F64 R2, R2 ;  /* 0x0000000200027312 */ /* 0x004e220000201c00 */
[----:B------:R-:W-:Y:S05]  /*7d50*/  BRA `(.L_x_16752) ;  /* 0x0000000c00407947 */ /* 0x000fea0003800000 */
.L_x_16753:
[----:B------:R-:W2:Y:S02]  /*7d60*/  LDG.E.U16 R2, desc[UR36][R4.64] ;  /* 0x0000002404027981 */ /* 0x000ea4000c1e1500 */
[----:B--2---:R-:W0:Y:S01]  /*7d70*/  I2F.F64.S16 R2, R2 ;  /* 0x0000000200027312 */ /* 0x004e220000101c00 */
[----:B------:R-:W-:Y:S05]  /*7d80*/  BRA `(.L_x_16752) ;  /* 0x0000000c00347947 */ /* 0x000fea0003800000 */
.L_x_16748:
        /* <DEDUP_REMOVED lines=10> */
.L_x_16756:
[----:B------:R-:W2:Y:S02]  /*7e30*/  LDG.E.U16 R0, desc[UR36][R4.64] ;  /* 0x0000002404007981 */ /* 0x000ea4000c1e1500 */
[----:B--2---:R-:W-:-:S05]  /*7e40*/  HADD2.F32 R0, -RZ, R0.H0_H0 ;  /* 0x20000000ff007230 */ /* 0x004fca0000004100 */
[----:B------:R-:W-:-:S04]  /*7e50*/  FMUL.FTZ R0, R0, 1 ;  /* 0x3f80000000007820 */ /* 0x000fc80000410000 */
[----:B------:R0:W1:Y:S01]  /*7e60*/  F2F.F64.F32 R2, R0 ;  /* 0x0000000000027310 */ /* 0x0000620000201800 */
[----:B------:R-:W-:Y:S05]  /*7e70*/  BRA `(.L_x_16752) ;  /* 0x0000000800f87947 */ /* 0x000fea0003800000 */
.L_x_16755:
        /* <DEDUP_REMOVED lines=10> */
.L_x_16758:
[----:B------:R-:W2:Y:S02]  /*7f20*/  LDG.E.U16 R4, desc[UR36][R4.64] ;  /* 0x0000002404047981 */ /* 0x000ea4000c1e1500 */
[----:B--2---:R-:W-:-:S05]  /*7f30*/  HADD2.F32 R0, -RZ, R4.H0_H0 ;  /* 0x20000004ff007230 */ /* 0x004fca0000004100 */
[----:B------:R-:W-:-:S04]  /*7f40*/  FMUL.FTZ R0, R0, 1 ;  /* 0x3f80000000007820 */ /* 0x000fc80000410000 */
[----:B------:R0:W1:Y:S01]  /*7f50*/  F2F.F64.F32 R2, R0 ;  /* 0x0000000000027310 */ /* 0x0000620000201800 */
[----:B------:R-:W-:Y:S05]  /*7f60*/  BRA `(.L_x_16752) ;  /* 0x0000000800bc7947 */ /* 0x000fea0003800000 */
.L_x_16757:
[----:B------:R0:W5:Y:S01]  /*7f70*/  LDG.E.64 R2, desc[UR36][R4.64] ;  /* 0x0000002404027981 */ /* 0x000162000c1e1b00 */
[----:B------:R-:W-:Y:S05]  /*7f80*/  BRA `(.L_x_16752) ;  /* 0x0000000800b47947 */ /* 0x000fea0003800000 */
.L_x_16747:
        /* <DEDUP_REMOVED lines=13> */
.L_x_16761:
[----:B------:R0:W5:Y:S01]  /*8060*/  LDG.E.64 R2, desc[UR36][R4.64] ;  /* 0x0000002404027981 */ /* 0x000162000c1e1b00 */
[----:B------:R-:W-:Y:S05]  /*8070*/  BRA `(.L_x_16752) ;  /* 0x0000000800787947 */ /* 0x000fea0003800000 */
.L_x_16760:
        /* <DEDUP_REMOVED lines=28> */
.L_x_16763:
        /* <DEDUP_REMOVED lines=15> */
.L_x_16762:
[----:B------:R-:W2:Y:S02]  /*8330*/  LDG.E.U16 R0, desc[UR36][R4.64] ;  /* 0x0000002404007981 */ /* 0x000ea4000c1e1500 */
[----:B--2---:R-:W-:-:S04]  /*8340*/  IMAD.U32 R0, R0, 0x10000, RZ ;  /* 0x0001000000007824 */ /* 0x004fc800078e00ff */
[----:B------:R-:W-:-:S04]  /*8350*/  FMUL.FTZ R0, R0, 1 ;  /* 0x3f80000000007820 */ /* 0x000fc80000410000 */
[----:B------:R0:W1:Y:S01]  /*8360*/  F2F.F64.F32 R2, R0 ;  /* 0x0000000000027310 */ /* 0x0000620000201800 */
[----:B------:R-:W-:Y:S05]  /*8370*/  BRA `(.L_x_16752) ;  /* 0x0000000400b87947 */ /* 0x000fea0003800000 */
.L_x_16759:
        /* <DEDUP_REMOVED lines=11> */
.L_x_16766:
        /* <DEDUP_REMOVED lines=21> */
.L_x_16770:
[----:B------:R-:W-:Y:S05]  /*8580*/  BSYNC B1 ;  /* 0x0000000000017941 */ /* 0x000fea0003800000 */
.L_x_16769:
[----:B------:R-:W-:Y:S01]  /*8590*/  LEA R3, R0, 0x3b800000, 0x17 ;  /* 0x3b80000000037811 */ /* 0x000fe200078eb8ff */
[----:B------:R-:W-:-:S05]  /*85a0*/  IMAD.SHL.U32 R0, R2, 0x100000, RZ ;  /* 0x0010000002007824 */ /* 0x000fca00078e00ff */
[----:B------:R-:W-:-:S07]  /*85b0*/  LOP3.LUT R0, R3, R0, R4, 0xfe, !PT ;  /* 0x0000000003007212 */ /* 0x000fce00078efe04 */
.L_x_16768:
[----:B------:R-:W-:Y:S05]  /*85c0*/  BSYNC B0 ;  /* 0x0000000000007941 */ /* 0x000fea0003800000 */
.L_x_16767:
[----:B------:R-:W-:-:S04]  /*85d0*/  FMUL.FTZ R0, R0, 1 ;  /* 0x3f80000000007820 */ /* 0x000fc80000410000 */
[----:B------:R1:W2:Y:S01]  /*85e0*/  F2F.F64.F32 R2, R0 ;  /* 0x0000000000027310 */ /* 0x0002a20000201800 */
[----:B------:R-:W-:Y:S05]  /*85f0*/  BRA `(.L_x_16752) ;  /* 0x0000000400187947 */ /* 0x000fea0003800000 */
.L_x_16765:
        /* <DEDUP_REMOVED lines=21> */
.L_x_16774:
[----:B------:R-:W-:Y:S05]  /*8750*/  BSYNC B1 ;  /* 0x0000000000017941 */ /* 0x000fea0003800000 */
.L_x_16773:
[----:B------:R-:W-:Y:S01]  /*8760*/  LEA R3, R0, 0x37800000, 0x17 ;  /* 0x3780000000037811 */ /* 0x000fe200078eb8ff */
[----:B------:R-:W-:-:S05]  /*8770*/  IMAD.SHL.U32 R0, R2, 0x200000, RZ ;  /* 0x0020000002007824 */ /* 0x000fca00078e00ff */
[----:B------:R-:W-:-:S07]  /*8780*/  LOP3.LUT R0, R3, R0, R4, 0xfe, !PT ;  /* 0x0000000003007212 */ /* 0x000fce00078efe04 */
.L_x_16772:
[----:B------:R-:W-:Y:S05]  /*8790*/  BSYNC B0 ;  /* 0x0000000000007941 */ /* 0x000fea0003800000 */
.L_x_16771:
[----:B------:R-:W-:-:S04]  /*87a0*/  FMUL.FTZ R0, R0, 1 ;  /* 0x3f80000000007820 */ /* 0x000fc80000410000 */
[----:B------:R3:W4:Y:S01]  /*87b0*/  F2F.F64.F32 R2, R0 ;  /* 0x0000000000027310 */ /* 0x0007220000201800 */
[----:B------:R-:W-:Y:S05]  /*87c0*/  BRA `(.L_x_16752) ;  /* 0x0000000000a47947 */ /* 0x000fea0003800000 */
.L_x_16764:
        /* <DEDUP_REMOVED lines=14> */
.L_x_16778:
[----:B------:R-:W-:Y:S05]  /*88b0*/  BSYNC B0 ;  /* 0x0000000000007941 */ /* 0x000fea0003800000 */
.L_x_16777:
[----:B------:R-:W-:-:S04]  /*88c0*/  FMUL.FTZ R0, R0, 1 ;  /* 0x3f80000000007820 */ /* 0x000fc80000410000 */
[----:B------:R0:W1:Y:S01]  /*88d0*/  F2F.F64.F32 R2, R0 ;  /* 0x0000000000027310 */ /* 0x0000620000201800 */
[----:B------:R-:W-:Y:S05]  /*88e0*/  BRA `(.L_x_16752) ;  /* 0x00000000005c7947 */ /* 0x000fea0003800000 */
.L_x_16751:
        /* <DEDUP_REMOVED lines=16> */
.L_x_16779:
[----:B------:R-:W-:Y:S01]  /*89f0*/  CS2R R2, SRZ ;  /* 0x0000000000027805 */ /* 0x000fe2000001ff00 */
[----:B------:R-:W-:Y:S06]  /*8a00*/  BRA `(.L_x_16752) ;  /* 0x0000000000147947 */ /* 0x000fec0003800000 */
.L_x_16776:
[----:B------:R-:W2:Y:S02]  /*8a10*/  LDG.E.64 R2, desc[UR36][R4.64] ;  /* 0x0000002404027981 */ /* 0x000ea4000c1e1b00 */
[----:B--2---:R-:W0:Y:S01]  /*8a20*/  I2F.F64.U64 R2, R2 ;  /* 0x0000000200027312 */ /* 0x004e220000301800 */
[----:B------:R-:W-:Y:S05]  /*8a30*/  BRA `(.L_x_16752) ;  /* 0x0000000000087947 */ /* 0x000fea0003800000 */
.L_x_16775:
[----:B------:R-:W2:Y:S02]  /*8a40*/  LDG.E R2, desc[UR36][R4.64] ;  /* 0x0000002404027981 */ /* 0x000ea4000c1e1900 */
[----:B--2---:R-:W0:Y:S02]  /*8a50*/  I2F.F64.U32 R2, R2 ;  /* 0x0000000200027312 */ /* 0x004e240000201800 */
.L_x_16752:
        /* <DEDUP_REMOVED lines=17> */
.L_x_16783:
[----:B------:R-:W0:Y:S02]  /*8b70*/  F2I.S64.F64.TRUNC R4, R4 ;  /* 0x0000000400047311 */ /* 0x000e24000030d900 */
[----:B0-----:R-:W-:-:S05]  /*8b80*/  IMAD.MOV.U32 R3, RZ, RZ, R4 ;  /* 0x000000ffff037224 */ /* 0x001fca00078e0004 */
[----:B------:R3:W-:Y:S01]  /*8b90*/  STG.E.U8 desc[UR36][R16.64], R3 ;  /* 0x0000000310007986 */ /* 0x0007e2000c101124 */
[----:B------:R-:W-:Y:S05]  /*8ba0*/  BRA `(.L_x_16785) ;  /* 0x0000000c00f87947 */ /* 0x000fea0003800000 */
.L_x_16782:
        /* <DEDUP_REMOVED lines=9> */
.L_x_16787:
[----:B------:R-:W0:Y:S02]  /*8c40*/  F2I.F64.TRUNC R5, R4 ;  /* 0x0000000400057311 */ /* 0x000e24000030d100 */
[----:B0-----:R2:W-:Y:S01]  /*8c50*/  STG.E desc[UR36][R16.64], R5 ;  /* 0x0000000510007986 */ /* 0x0015e2000c101924 */
[----:B------:R-:W-:Y:S05]  /*8c60*/  BRA `(.L_x_16785) ;  /* 0x0000000c00c87947 */ /* 0x000fea0003800000 */
.L_x_16786:
[----:B------:R-:W0:Y:S02]  /*8c70*/  F2I.F64.TRUNC R5, R4 ;  /* 0x0000000400057311 */ /* 0x000e24000030d100 */
[----:B0-----:R0:W-:Y:S01]  /*8c80*/  STG.E.U16 desc[UR36][R16.64], R5 ;  /* 0x0000000510007986 */ /* 0x0011e2000c101524 */
[----:B------:R-:W-:Y:S05]  /*8c90*/  BRA `(.L_x_16785) ;  /* 0x0000000c00bc7947 */ /* 0x000fea0003800000 */
.L_x_16781:
        /* <DEDUP_REMOVED lines=13> */
.L_x_16789:
        /* <DEDUP_REMOVED lines=8> */
.L_x_16788:
        /* <DEDUP_REMOVED lines=14> */
.L_x_16791:
        /* <DEDUP_REMOVED lines=9> */
.L_x_16790:
[----:B------:R0:W-:Y:S01]  /*8f60*/  STG.E.64 desc[UR36][R16.64], R4 ;  /* 0x0000000410007986 */ /* 0x0001e2000c101b24 */
[----:B------:R-:W-:Y:S05]  /*8f70*/  BRA `(.L_x_16785) ;  /* 0x0000000c00047947 */ /* 0x000fea0003800000 */
.L_x_16780:
        /* <DEDUP_REMOVED lines=12> */
.L_x_16794:
[----:B------:R-:W-:-:S05]  /*9040*/  CS2R R6, SRZ ;  /* 0x0000000000067805 */ /* 0x000fca000001ff00 */
[----:B------:R0:W-:Y:S01]  /*9050*/  STG.E.128 desc[UR36][R16.64], R4 ;  /* 0x0000000410007986 */ /* 0x0001e2000c101d24 */
[----:B------:R-:W-:Y:S05]  /*9060*/  BRA `(.L_x_16785) ;  /* 0x0000000800c87947 */ /* 0x000fea0003800000 */
.L_x_16793:
        /* <DEDUP_REMOVED lines=25> */
.L_x_16798:
[----:B------:R-:W-:Y:S05]  /*9200*/  BSYNC B0 ;  /* 0x0000000000007941 */ /* 0x000fea0003800000 */
.L_x_16797:
[----:B------:R-:W-:-:S05]  /*9210*/  LOP3.LUT R3, R0, R3, RZ, 0xfc, !PT ;  /* 0x0000000300037212 */ /* 0x000fca00078efcff */
[----:B------:R0:W-:Y:S01]  /*9220*/  STG.E.U8 desc[UR36][R16.64], R3 ;  /* 0x0000000310007986 */ /* 0x0001e2000c101124 */
[----:B------:R-:W-:Y:S05]  /*9230*/  BRA `(.L_x_16785) ;  /* 0x0000000800547947 */ /* 0x000fea0003800000 */
.L_x_16796:
        /* <DEDUP_REMOVED lines=17> */
.L_x_16800:
[----:B------:R-:W-:Y:S01]  /*9350*/  IMAD.MOV.U32 R0, RZ, RZ, 0x7f ;  /* 0x0000007fff007424 */ /* 0x000fe200078e00ff */
[----:B------:R-:W-:-:S04]  /*9360*/  ISETP.GT.U32.AND P0, PT, R2, 0x7f800000, PT ;  /* 0x7f8000000200780c */ /* 0x000fc80003f04070 */
[----:B------:R-:W-:-:S09]  /*9370*/  SEL R0, R0, 0x7c, P0 ;  /* 0x0000007c00007807 */ /* 0x000fd20000000000 */
.L_x_16801:
[----:B------:R-:W-:Y:S05]  /*9380*/  BSYNC B0 ;  /* 0x0000000000007941 */ /* 0x000fea0003800000 */
.L_x_16799:
[----:B------:R-:W-:-:S04]  /*9390*/  LOP3.LUT R2, R3, 0x80000000, RZ, 0xc0, !PT ;  /* 0x8000000003027812 */ /* 0x000fc800078ec0ff */
[----:B------:R-:W-:-:S04]  /*93a0*/  SHF.R.U32.HI R3, RZ, 0x18, R2 ;  /* 0x00000018ff037819 */ /* 0x000fc80000011602 */
[----:B------:R-:W-:-:S05]  /*93b0*/  LOP3.LUT R3, R0, R3, RZ, 0xfc, !PT ;  /* 0x0000000300037212 */ /* 0x000fca00078efcff */
[----:B------:R0:W-:Y:S01]  /*93c0*/  STG.E.U8 desc[UR36][R16.64], R3 ;  /* 0x0000000310007986 */ /* 0x0001e2000c101124 */
[----:B------:R-:W-:Y:S05]  /*93d0*/  BRA `(.L_x_16785) ;  /* 0x0000000400ec7947 */ /* 0x000fea0003800000 */
.L_x_16795:
        /* <DEDUP_REMOVED lines=8> */
.L_x_16792:
        /* <DEDUP_REMOVED lines=11> */
.L_x_16804:
        /* <DEDUP_REMOVED lines=21> */
.L_x_16807:
[----:B------:R-:W-:-:S04]  /*9660*/  LOP3.LUT R2, R3, 0x80000000, RZ, 0xc0, !PT ;  /* 0x8000000003027812 */ /* 0x000fc800078ec0ff */
[----:B------:R-:W-:-:S04]  /*9670*/  SHF.R.U32.HI R3, RZ, 0x18, R2 ;  /* 0x00000018ff037819 */ /* 0x000fc80000011602 */
[----:B------:R-:W-:-:S04]  /*9680*/  LOP3.LUT R0, R0, R3, RZ, 0xfc, !PT ;  /* 0x0000000300007212 */ /* 0x000fc800078efcff */
[----:B------:R-:W-:-:S07]  /*9690*/  PRMT R8, R0, 0x7610, R8 ;  /* 0x0000761000087816 */ /* 0x000fce0000000008 */
.L_x_16806:
[----:B------:R-:W-:Y:S05]  /*96a0*/  BSYNC B0 ;  /* 0x0000000000007941 */ /* 0x000fea0003800000 */
.L_x_16805:
[----:B------:R0:W-:Y:S01]  /*96b0*/  STG.E.U8 desc[UR36][R16.64], R8 ;  /* 0x0000000810007986 */ /* 0x0001e2000c101124 */
[----:B------:R-:W-:Y:S05]  /*96c0*/  BRA `(.L_x_16785) ;  /* 0x0000000400307947 */ /* 0x000fea0003800000 */
.L_x_16803:
        /* <DEDUP_REMOVED lines=21> */
.L_x_16810:
[----:B------:R-:W-:-:S04]  /*9820*/  LOP3.LUT R2, R3, 0x80000000, RZ, 0xc0, !PT ;  /* 0x8000000003027812 */ /* 0x000fc800078ec0ff */
[----:B------:R-:W-:-:S04]  /*9830*/  SHF.R.U32.HI R3, RZ, 0x18, R2 ;  /* 0x00000018ff037819 */ /* 0x000fc80000011602 */
[----:B------:R-:W-:-:S04]  /*9840*/  LOP3.LUT R0, R0, R3, RZ, 0xfc, !PT ;  /* 0x0000000300007212 */ /* 0x000fc800078efcff */
[----:B------:R-:W-:-:S07]  /*9850*/  PRMT R8, R0, 0x7610, R8 ;  /* 0x0000761000087816 */ /* 0x000fce0000000008 */
.L_x_16809:
[----:B------:R-:W-:Y:S05]  /*9860*/  BSYNC B0 ;  /* 0x0000000000007941 */ /* 0x000fea0003800000 */
.L_x_16808:
[----:B------:R0:W-:Y:S01]  /*9870*/  STG.E.U8 desc[UR36][R16.64], R8 ;  /* 0x0000000810007986 */ /* 0x0001e2000c101124 */
[----:B------:R-:W-:Y:S05]  /*9880*/  BRA `(.L_x_16785) ;  /* 0x0000000000c07947 */ /* 0x000fea0003800000 */
.L_x_16802:
        /* <DEDUP_REMOVED lines=26> */
.L_x_16784:
        /* <DEDUP_REMOVED lines=16> */
.L_x_16813:
[----:B------:R-:W-:Y:S05]  /*9b30*/  BRA `(.L_x_16785) ;  /* 0x0000000000147947 */ /* 0x000fea0003800000 */
.L_x_16812:
[----:B------:R-:W0:Y:S02]  /*9b40*/  F2I.U64.F64.TRUNC R4, R4 ;  /* 0x0000000400047311 */ /* 0x000e24000030d800 */
[----:B0-----:R0:W-:Y:S01]  /*9b50*/  STG.E.64 desc[UR36][R16.64], R4 ;  /* 0x0000000410007986 */ /* 0x0011e2000c101b24 */
[----:B------:R-:W-:Y:S05]  /*9b60*/  BRA `(.L_x_16785) ;  /* 0x0000000000087947 */ /* 0x000fea0003800000 */
.L_x_16811:
[----:B------:R-:W0:Y:S02]  /*9b70*/  F2I.U32.F64.TRUNC R5, R4 ;  /* 0x0000000400057311 */ /* 0x000e24000030d000 */
[----:B0-----:R0:W-:Y:S02]  /*9b80*/  STG.E desc[UR36][R16.64], R5 ;  /* 0x0000000510007986 */ /* 0x0011e4000c101924 */
.L_x_16785:
[----:B------:R-:W-:-:S07]  /*9b90*/  VIADD R19, R19, 0x80 ;  /* 0x0000008013137836 */ /* 0x000fce0000000000 */
.L_x_16745:
[----:B------:R-:W-:Y:S05]  /*9ba0*/  BSYNC B6 ;  /* 0x0000000000067941 */ /* 0x000fea0003800000 */
.L_x_16744:
        /* <DEDUP_REMOVED lines=306> */
.L_x_16814:
        /* <DEDUP_REMOVED lines=21> */
.L_x_16818:
[----:B------:R-:W2:Y:S02]  /*b020*/  LDG.E.U8 R2, desc[UR36][R4.64] ;  /* 0x0000002404027981 */ /* 0x000ea4000c1e1100 */
[----:B--2---:R-:W4:Y:S01]  /*b030*/  I2F.F64.U16 R2, R2 ;  /* 0x0000000200027312 */ /* 0x004f220000101800 */
[----:B------:R-:W-:Y:S05]  /*b040*/  BRA `(.L_x_16820) ;  /* 0x0000000c00707947 */ /* 0x000fea0003800000 */
.L_x_16817:
        /* <DEDUP_REMOVED lines=9> */
.L_x_16822:
[----:B------:R-:W2:Y:S02]  /*b0e0*/  LDG.E R2, desc[UR36][R4.64] ;  /* 0x0000002404027981 */ /* 0x000ea4000c1e1900 */
[----:B--2---:R-:W2:Y:S01]  /*b0f0*/  I2F.F64 R2, R2 ;  /* 0x0000000200027312 */ /* 0x004ea20000201c00 */
[----:B------:R-:W-:Y:S05]  /*b100*/  BRA `(.L_x_16820) ;  /* 0x0000000c00407947 */ /* 0x000fea0003800000 */
.L_x_16821:
[----:B------:R-:W2:Y:S02]  /*b110*/  LDG.E.U16 R2, desc[UR36][R4.64] ;  /* 0x0000002404027981 */ /* 0x000ea4000c1e1500 */
[----:B--2---:R-:W0:Y:S01]  /*b120*/  I2F.F64.S16 R2, R2 ;  /* 0x0000000200027312 */ /* 0x004e220000101c00 */
[----:B------:R-:W-:Y:S05]  /*b130*/  BRA `(.L_x_16820) ;  /* 0x0000000c00347947 */ /* 0x000fea0003800000 */
.L_x_16816:
        /* <DEDUP_REMOVED lines=10> */
.L_x_16824:
[----:B------:R-:W2:Y:S02]  /*b1e0*/  LDG.E.U16 R0, desc[UR36][R4.64] ;  /* 0x0000002404007981 */ /* 0x000ea4000c1e1500 */
[----:B--2---:R-:W-:-:S05]  /*b1f0*/  HADD2.F32 R0, -RZ, R0.H0_H0 ;  /* 0x20000000ff007230 */ /* 0x004fca0000004100 */
[----:B------:R-:W-:-:S04]  /*b200*/  FMUL.FTZ R0, R0, 1 ;  /* 0x3f80000000007820 */ /* 0x000fc80000410000 */
[----:B------:R0:W1:Y:S01]  /*b210*/  F2F.F64.F32 R2, R0 ;  /* 0x0000000000027310 */ /* 0x0000620000201800 */
[----:B------:R-:W-:Y:S05]  /*b220*/  BRA `(.L_x_16820) ;  /* 0x0000000800f87947 */ /* 0x000fea0003800000 */
.L_x_16823:
        /* <DEDUP_REMOVED lines=10> */
.L_x_16826:
[----:B------:R-:W2:Y:S02]  /*b2d0*/  LDG.E.U16 R4, desc[UR36][R4.64] ;  /* 0x0000002404047981 */ /* 0x000ea4000c1e1500 */
[----:B--2---:R-:W-:-:S05]  /*b2e0*/  HADD2.F32 R0, -RZ, R4.H0_H0 ;  /* 0x20000004ff007230 */ /* 0x004fca0000004100 */
[----:B------:R-:W-:-:S04]  /*b2f0*/  FMUL.FTZ R0, R0, 1 ;  /* 0x3f80000000007820 */ /* 0x000fc80000410000 */
[----:B------:R0:W1:Y:S01]  /*b300*/  F2F.F64.F32 R2, R0 ;  /* 0x0000000000027310 */ /* 0x0000620000201800 */
[----:B------:R-:W-:Y:S05]  /*b310*/  BRA `(.L_x_16820) ;  /* 0x0000000800bc7947 */ /* 0x000fea0003800000 */
.L_x_16825:
[----:B------:R0:W5:Y:S01]  /*b320*/  LDG.E.64 R2, desc[UR36][R4.64] ;  /* 0x0000002404027981 */ /* 0x000162000c1e1b00 */
[----:B------:R-:W-:Y:S05]  /*b330*/  BRA `(.L_x_16820) ;  /* 0x0000000800b47947 */ /* 0x000fea0003800000 */
.L_x_16815:
        /* <DEDUP_REMOVED lines=13> */
.L_x_16829:
[----:B------:R0:W5:Y:S01]  /*b410*/  LDG.E.64 R2, desc[UR36][R4.64] ;  /* 0x0000002404027981 */ /* 0x000162000c1e1b00 */
[----:B------:R-:W-:Y:S05]  /*b420*/  BRA `(.L_x_16820) ;  /* 0x0000000800787947 */ /* 0x000fea0003800000 */
.L_x_16828:
        /* <DEDUP_REMOVED lines=28> */
.L_x_16831:
        /* <DEDUP_REMOVED lines=15> */
.L_x_16830:
[----:B------:R-:W2:Y:S02]  /*b6e0*/  LDG.E.U16 R0, desc[UR36][R4.64] ;  /* 0x0000002404007981 */ /* 0x000ea4000c1e1500 */
[----:B--2---:R-:W-:-:S05]  /*b6f0*/  SHF.L.U32 R0, R0, 0x10, RZ ;  /* 0x0000001000007819 */ /* 0x004fca00000006ff */
[----:B------:R-:W-:-:S04]  /*b700*/  FMUL.FTZ R0, R0, 1 ;  /* 0x3f80000000007820 */ /* 0x000fc80000410000 */
[----:B------:R0:W1:Y:S01]  /*b710*/  F2F.F64.F32 R2, R0 ;  /* 0x0000000000027310 */ /* 0x0000620000201800 */
[----:B------:R-:W-:Y:S05]  /*b720*/  BRA `(.L_x_16820) ;  /* 0x0000000400b87947 */ /* 0x000fea0003800000 */
.L_x_16827:
        /* <DEDUP_REMOVED lines=11> */
.L_x_16834:
        /* <DEDUP_REMOVED lines=21> */
.L_x_16838:
[----:B------:R-:W-:Y:S05]  /*b930*/  BSYNC B1 ;  /* 0x0000000000017941 */ /* 0x000fea0003800000 */
.L_x_16837:
[----:B------:R-:W-:Y:S01]  /*b940*/  LEA R3, R0, 0x3b800000, 0x17 ;  /* 0x3b80000000037811 */ /* 0x000fe200078eb8ff */
[----:B------:R-:W-:-:S05]  /*b950*/  IMAD.SHL.U32 R0, R2, 0x100000, RZ ;  /* 0x0010000002007824 */ /* 0x000fca00078e00ff */
[----:B------:R-:W-:-:S07]  /*b960*/  LOP3.LUT R0, R3, R0, R4, 0xfe, !PT ;  /* 0x0000000003007212 */ /* 0x000fce00078efe04 */
.L_x_16836:
[----:B------:R-:W-:Y:S05]  /*b970*/  BSYNC B0 ;  /* 0x0000000000007941 */ /* 0x000fea0003800000 */
.L_x_16835:
[----:B------:R-:W-:-:S04]  /*b980*/  FMUL.FTZ R0, R0, 1 ;  /* 0x3f80000000007820 */ /* 0x000fc80000410000 */
[----:B------:R0:W1:Y:S01]  /*b990*/  F2F.F64.F32 R2, R0 ;  /* 0x0000000000027310 */ /* 0x0000620000201800 */
[----:B------:R-:W-:Y:S05]  /*b9a0*/  BRA `(.L_x_16820) ;  /* 0x0000000400187947 */ /* 0x000fea0003800000 */
.L_x_16833:
        /* <DEDUP_REMOVED lines=21> */
.L_x_16842:
[----:B------:R-:W-:Y:S05]  /*bb00*/  BSYNC B1 ;  /* 0x0000000000017941 */ /* 0x000fea0003800000 */
.L_x_16841:
[----:B------:R-:W-:Y:S01]  /*bb10*/  LEA R3, R0, 0x37800000, 0x17 ;  /* 0x3780000000037811 */ /* 0x000fe200078eb8ff */
[----:B------:R-:W-:-:S05]  /*bb20*/  IMAD.SHL.U32 R0, R2, 0x200000, RZ ;  /* 0x0020000002007824 */ /* 0x000fca00078e00ff */
[----:B------:R-:W-:-:S07]  /*bb30*/  LOP3.LUT R0, R3, R0, R4, 0xfe, !PT ;  /* 0x0000000003007212 */ /* 0x000fce00078efe04 */
.L_x_16840:
[----:B------:R-:W-:Y:S05]  /*bb40*/  BSYNC B0 ;  /* 0x0000000000007941 */ /* 0x000fea0003800000 */
.L_x_16839:
[----:B------:R-:W-:-:S04]  /*bb50*/  FMUL.FTZ R0, R0, 1 ;  /* 0x3f80000000007820 */ /* 0x000fc80000410000 */
[----:B------:R0:W1:Y:S01]  /*bb60*/  F2F.F64.F32 R2, R0 ;  /* 0x0000000000027310 */ /* 0x0000620000201800 */
[----:B------:R-:W-:Y:S05]  /*bb70*/  BRA `(.L_x_16820) ;  /* 0x0000000000a47947 */ /* 0x000fea0003800000 */
.L_x_16832:
        /* <DEDUP_REMOVED lines=14> */
.L_x_16846:
[----:B------:R-:W-:Y:S05]  /*bc60*/  BSYNC B0 ;  /* 0x0000000000007941 */ /* 0x000fea0003800000 */
.L_x_16845:
[----:B------:R-:W-:-:S04]  /*bc70*/  FMUL.FTZ R0, R0, 1 ;  /* 0x3f80000000007820 */ /* 0x000fc80000410000 */
[----:B------:R0:W1:Y:S01]  /*bc80*/  F2F.F64.F32 R2, R0 ;  /* 0x0000000000027310 */ /* 0x0000620000201800 */
[----:B------:R-:W-:Y:S05]  /*bc90*/  BRA `(.L_x_16820) ;  /* 0x00000000005c7947 */ /* 0x000fea0003800000 */
.L_x_16819:
        /* <DEDUP_REMOVED lines=16> */
.L_x_16847:
[----:B------:R-:W-:Y:S01]  /*bda0*/  CS2R R2, SRZ ;  /* 0x0000000000027805 */ /* 0x000fe2000001ff00 */
[----:B------:R-:W-:Y:S06]  /*bdb0*/  BRA `(.L_x_16820) ;  /* 0x0000000000147947 */ /* 0x000fec0003800000 */
.L_x_16844:
[----:B------:R-:W2:Y:S02]  /*bdc0*/  LDG.E.64 R2, desc[UR36][R4.64] ;  /* 0x0000002404027981 */ /* 0x000ea4000c1e1b00 */
[----:B--2---:R-:W0:Y:S01]  /*bdd0*/  I2F.F64.U64 R2, R2 ;  /* 0x0000000200027312 */ /* 0x004e220000301800 */
[----:B------:R-:W-:Y:S05]  /*bde0*/  BRA `(.L_x_16820) ;  /* 0x0000000000087947 */ /* 0x000fea0003800000 */
.L_x_16843:
[----:B------:R-:W2:Y:S02]  /*bdf0*/  LDG.E R2, desc[UR36][R4.64] ;  /* 0x0000002404027981 */ /* 0x000ea4000c1e1900 */
[----:B--2---:R-:W0:Y:S02]  /*be00*/  I2F.F64.U32 R2, R2 ;  /* 0x0000000200027312 */ /* 0x004e240000201800 */
.L_x_16820:
[----:B------:R-:W0:Y:S02]  /*be10*/  LDC.U8 R6, c[0x0][0x421] ;  /* 0x00010840ff067b82 */ /* 0x000e240000000000 */
[----:B012345:R-:W0:Y:S02]  /*be20*/  FRND.F64.TRUNC R4, R2 ;  /* 0x0000000200047313 */ /* 0x03fe24000030d800 */
[----:B0-----:R-:W-:Y:S01]  /*be30*/  DADD R4, -R4, R2 ;  /* 0x0000000004047229 */ /* 0x001fe20000000102 */
        /* <DEDUP_REMOVED lines=14> */
.L_x_16851:
[----:B------:R-:W0:Y:S02]  /*bf20*/  F2I.S64.F64.TRUNC R4, R4 ;  /* 0x0000000400047311 */ /* 0x000e24000030d900 */
[----:B0-----:R-:W-:-:S05]  /*bf30*/  IMAD.MOV.U32 R3, RZ, RZ, R4 ;  /* 0x000000ffff037224 */ /* 0x001fca00078e0004 */
[----:B------:R-:W-:Y:S01]  /*bf40*/  STG.E.U8 desc[UR36][R16.64], R3 ;  /* 0x0000000310007986 */ /* 0x000fe2000c101124 */
[----:B------:R-:W-:Y:S05]  /*bf50*/  EXIT ;  /* 0x000000000000794d */ /* 0x000fea0003800000 */
.L_x_16850:
        /* <DEDUP_REMOVED lines=9> */
.L_x_16854:
[----:B------:R-:W0:Y:S02]  /*bff0*/  F2I.F64.TRUNC R5, R4 ;  /* 0x0000000400057311 */ /* 0x000e24000030d100 */
[----:B0-----:R-:W-:Y:S01]  /*c000*/  STG.E desc[UR36][R16.64], R5 ;  /* 0x0000000510007986 */ /* 0x001fe2000c101924 */
[----:B------:R-:W-:Y:S05]  /*c010*/  EXIT ;  /* 0x000000000000794d */ /* 0x000fea0003800000 */
.L_x_16853:
[----:B------:R-:W0:Y:S02]  /*c020*/  F2I.F64.TRUNC R5, R4 ;  /* 0x0000000400057311 */ /* 0x000e24000030d100 */
[----:B0-----:R-:W-:Y:S01]  /*c030*/  STG.E.U16 desc[UR36][R16.64], R5 ;  /* 0x0000000510007986 */ /* 0x001fe2000c101524 */
[----:B------:R-:W-:Y:S05]  /*c040*/  EXIT ;  /* 0x000000000000794d */ /* 0x000fea0003800000 */
.L_x_16849:
        /* <DEDUP_REMOVED lines=13> */
.L_x_16856:
        /* <DEDUP_REMOVED lines=8> */
.L_x_16855:
        /* <DEDUP_REMOVED lines=14> */
.L_x_16858:
        /* <DEDUP_REMOVED lines=9> */
.L_x_16857:
[----:B------:R-:W-:Y:S01]  /*c310*/  STG.E.64 desc[UR36][R16.64], R4 ;  /* 0x0000000410007986 */ /* 0x000fe2000c101b24 */
[----:B------:R-:W-:Y:S05]  /*c320*/  EXIT ;  /* 0x000000000000794d */ /* 0x000fea0003800000 */
.L_x_16848:
        /* <DEDUP_REMOVED lines=12> */
.L_x_16861:
[----:B------:R-:W-:-:S05]  /*c3f0*/  CS2R R6, SRZ ;  /* 0x0000000000067805 */ /* 0x000fca000001ff00 */
[----:B------:R-:W-:Y:S01]  /*c400*/  STG.E.128 desc[UR36][R16.64], R4 ;  /* 0x0000000410007986 */ /* 0x000fe2000c101d24 */
[----:B------:R-:W-:Y:S05]  /*c410*/  EXIT ;  /* 0x000000000000794d */ /* 0x000fea0003800000 */
.L_x_16860:
        /* <DEDUP_REMOVED lines=25> */
.L_x_16865:
[----:B------:R-:W-:Y:S05]  /*c5b0*/  BSYNC B0 ;  /* 0x0000000000007941 */ /* 0x000fea0003800000 */
.L_x_16864:
[----:B------:R-:W-:-:S05]  /*c5c0*/  LOP3.LUT R3, R0, R3, RZ, 0xfc, !PT ;  /* 0x0000000300037212 */ /* 0x000fca00078efcff */
[----:B------:R-:W-:Y:S01]  /*c5d0*/  STG.E.U8 desc[UR36][R16.64], R3 ;  /* 0x0000000310007986 */ /* 0x000fe2000c101124 */
[----:B------:R-:W-:Y:S05]  /*c5e0*/  EXIT ;  /* 0x000000000000794d */ /* 0x000fea0003800000 */
.L_x_16863:
        /* <DEDUP_REMOVED lines=17> */
.L_x_16867:
[----:B------:R-:W-:Y:S01]  /*c700*/  IMAD.MOV.U32 R0, RZ, RZ, 0x7f ;  /* 0x0000007fff007424 */ /* 0x000fe200078e00ff */
[----:B------:R-:W-:-:S04]  /*c710*/  ISETP.GT.U32.AND P0, PT, R2, 0x7f800000, PT ;  /* 0x7f8000000200780c */ /* 0x000fc80003f04070 */
[----:B------:R-:W-:-:S09]  /*c720*/  SEL R0, R0, 0x7c, P0 ;  /* 0x0000007c00007807 */ /* 0x000fd20000000000 */
.L_x_16868:
[----:B------:R-:W-:Y:S05]  /*c730*/  BSYNC B0 ;  /* 0x0000000000007941 */ /* 0x000fea0003800000 */
.L_x_16866:
[----:B------:R-:W-:-:S04]  /*c740*/  LOP3.LUT R2, R3, 0x80000000, RZ, 0xc0, !PT ;  /* 0x8000000003027812 */ /* 0x000fc800078ec0ff */
[----:B------:R-:W-:-:S04]  /*c750*/  SHF.R.U32.HI R3, RZ, 0x18, R2 ;  /* 0x00000018ff037819 */ /* 0x000fc80000011602 */
[----:B------:R-:W-:-:S05]  /*c760*/  LOP3.LUT R3, R0, R3, RZ, 0xfc, !PT ;  /* 0x0000000300037212 */ /* 0x000fca00078efcff */
[----:B------:R-:W-:Y:S01]  /*c770*/  STG.E.U8 desc[UR36][R16.64], R3 ;  /* 0x0000000310007986 */ /* 0x000fe2000c101124 */
[----:B------:R-:W-:Y:S05]  /*c780*/  EXIT ;  /* 0x000000000000794d */ /* 0x000fea0003800000 */
.L_x_16862:
        /* <DEDUP_REMOVED lines=8> */
.L_x_16859:
        /* <DEDUP_REMOVED lines=11> */
.L_x_16871:
        /* <DEDUP_REMOVED lines=21> */
.L_x_16874:
[----:B------:R-:W-:-:S04]  /*ca10*/  LOP3.LUT R2, R3, 0x80000000, RZ, 0xc0, !PT ;  /* 0x8000000003027812 */ /* 0x000fc800078ec0ff */
[----:B------:R-:W-:-:S04]  /*ca20*/  SHF.R.U32.HI R3, RZ, 0x18, R2 ;  /* 0x00000018ff037819 */ /* 0x000fc80000011602 */
[----:B------:R-:W-:-:S04]  /*ca30*/  LOP3.LUT R0, R0, R3, RZ, 0xfc, !PT ;  /* 0x0000000300007212 */ /* 0x000fc800078efcff */
[----:B------:R-:W-:-:S07]  /*ca40*/  PRMT R8, R0, 0x7610, R8 ;  /* 0x0000761000087816 */ /* 0x000fce0000000008 */
.L_x_16873:
[----:B------:R-:W-:Y:S05]  /*ca50*/  BSYNC B0 ;  /* 0x0000000000007941 */ /* 0x000fea0003800000 */
.L_x_16872:
[----:B------:R-:W-:Y:S01]  /*ca60*/  STG.E.U8 desc[UR36][R16.64], R8 ;  /* 0x0000000810007986 */ /* 0x000fe2000c101124 */
[----:B------:R-:W-:Y:S05]  /*ca70*/  EXIT ;  /* 0x000000000000794d */ /* 0x000fea0003800000 */
.L_x_16870:
        /* <DEDUP_REMOVED lines=21> */
.L_x_16877:
[----:B------:R-:W-:-:S04]  /*cbd0*/  LOP3.LUT R2, R3, 0x80000000, RZ, 0xc0, !PT ;  /* 0x8000000003027812 */ /* 0x000fc800078ec0ff */
[----:B------:R-:W-:-:S04]  /*cbe0*/  SHF.R.U32.HI R3, RZ, 0x18, R2 ;  /* 0x00000018ff037819 */ /* 0x000fc80000011602 */
[----:B------:R-:W-:-:S04]  /*cbf0*/  LOP3.LUT R0, R0, R3, RZ, 0xfc, !PT ;  /* 0x0000000300007212 */ /* 0x000fc800078efcff */
[----:B------:R-:W-:-:S07]  /*cc00*/  PRMT R8, R0, 0x7610, R8 ;  /* 0x0000761000087816 */ /* 0x000fce0000000008 */
.L_x_16876:
[----:B------:R-:W-:Y:S05]  /*cc10*/  BSYNC B0 ;  /* 0x0000000000007941 */ /* 0x000fea0003800000 */
.L_x_16875:
[----:B------:R-:W-:Y:S01]  /*cc20*/  STG.E.U8 desc[UR36][R16.64], R8 ;  /* 0x0000000810007986 */ /* 0x000fe2000c101124 */
[----:B------:R-:W-:Y:S05]  /*cc30*/  EXIT ;  /* 0x000000000000794d */ /* 0x000fea0003800000 */
.L_x_16869:
        /* <DEDUP_REMOVED lines=26> */
.L_x_16852:
        /* <DEDUP_REMOVED lines=16> */
.L_x_16880:
[----:B------:R-:W-:Y:S05]  /*cee0*/  EXIT ;  /* 0x000000000000794d */ /* 0x000fea0003800000 */
.L_x_16879:
[----:B------:R-:W0:Y:S02]  /*cef0*/  F2I.U64.F64.TRUNC R4, R4 ;  /* 0x0000000400047311 */ /* 0x000e24000030d800 */
[----:B0-----:R-:W-:Y:S01]  /*cf00*/  STG.E.64 desc[UR36][R16.64], R4 ;  /* 0x0000000410007986 */ /* 0x001fe2000c101b24 */
[----:B------:R-:W-:Y:S05]  /*cf10*/  EXIT ;  /* 0x000000000000794d */ /* 0x000fea0003800000 */
.L_x_16878:
[----:B------:R-:W0:Y:S02]  /*cf20*/  F2I.U32.F64.TRUNC R5, R4 ;  /* 0x0000000400057311 */ /* 0x000e24000030d000 */
[----:B0-----:R-:W-:Y:S01]  /*cf30*/  STG.E desc[UR36][R16.64], R5 ;  /* 0x0000000510007986 */ /* 0x001fe2000c101924 */
[----:B------:R-:W-:Y:S05]  /*cf40*/  EXIT ;  /* 0x000000000000794d */ /* 0x000fea0003800000 */
.L_x_16881:
        /* <DEDUP_REMOVED lines=11> */
.L_x_19729:


//--------------------- .text._ZN2at6native27unrolled_elementwise_kernelIZZZNS0_16frac_kernel_cudaERNS_18TensorIteratorBaseEENKUlvE_clEvENKUlvE_clEvEUldE_St5arrayIPcLm2EELi4E23TrivialOffsetCalculatorILi1EjESB_NS0_6memory12LoadWithCastILi1EEENSC_13StoreWithCastILi1EEEEEviT_T0_T2_T3_T4_T5_ --------------------------
	.section	.text._ZN2at6native27unrolled_elementwise_kernelIZZZNS0_16frac_kernel_cudaERNS_18TensorIteratorBaseEENKUlvE_clEvENKUlvE_clEvEUldE_St5arrayIPcLm2EELi4E23TrivialOffsetCalculatorILi1EjESB_NS0_6memory12LoadWithCastILi1EEENSC_13StoreWithCastILi1EEEEEviT_T0_T2_T3_T4_T5_,"ax",@progbits
	.align	128
        .global         _ZN2at6native27unrolled_elementwise_kernelIZZZNS0_16frac_kernel_cudaERNS_18TensorIteratorBaseEENKUlvE_clEvENKUlvE_clEvEUldE_St5arrayIPcLm2EELi4E23TrivialOffsetCalculatorILi1EjESB_NS0_6memory12LoadWithCastILi1EEENSC_13StoreWithCastILi1EEEEEviT_T0_T2_T3_T4_T5_
        .type           _ZN2at6native27unrolled_elementwise_kernelIZZZNS0_16frac_kernel_cudaERNS_18TensorIteratorBaseEENKUlvE_clEvENKUlvE_clEvEUldE_St5arrayIPcLm2EELi4E23TrivialOffsetCalculatorILi1EjESB_NS0_6memory12LoadWithCastILi1EEENSC_13StoreWithCastILi1EEEEEviT_T0_T2_T3_T4_T5_,@function
        .size           _ZN2at6native27unrolled_elementwise_kernelIZZZNS0_16frac_kernel_cudaERNS_18TensorIteratorBaseEENKUlvE_clEvENKUlvE_clEvEUldE_St5arrayIPcLm2EELi4E23TrivialOffsetCalculatorILi1EjESB_NS0_6memory12LoadWithCastILi1EEENSC_13StoreWithCastILi1EEEEEviT_T0_T2_T3_T4_T5_,(.L_x_19730 - _ZN2at6native27unrolled_elementwise_kernelIZZZNS0_16frac_kernel_cudaERNS_18TensorIteratorBaseEENKUlvE_clEvENKUlvE_clEvEUldE_St5arrayIPcLm2EELi4E23TrivialOffsetCalculatorILi1EjESB_NS0_6memory12LoadWithCastILi1EEENSC_13StoreWithCastILi1EEEEEviT_T0_T2_T3_T4_T5_)
        .other          _ZN2at6native27unrolled_elementwise_kernelIZZZNS0_16frac_kernel_cudaERNS_18TensorIteratorBaseEENKUlvE_clEvENKUlvE_clEvEUldE_St5arrayIPcLm2EELi4E23TrivialOffsetCalculatorILi1EjESB_NS0_6memory12LoadWithCastILi1EEENSC_13StoreWithCastILi1EEEEEviT_T0_T2_T3_T4_T5_,@"STO_CUDA_ENTRY STV_DEFAULT"
_ZN2at6native27unrolled_elementwise_kernelIZZZNS0_16frac_kernel_cudaERNS_18TensorIteratorBaseEENKUlvE_clEvENKUlvE_clEvEUldE_St5arrayIPcLm2EELi4E23TrivialOffsetCalculatorILi1EjESB_NS0_6memory12LoadWithCastILi1EEENSC_13StoreWithCastILi1EEEEEviT_T0_T2_T3_T4_T5_:
.text._ZN2at6native27unrolled_elementwise_kernelIZZZNS0_16frac_kernel_cudaERNS_18TensorIteratorBaseEENKUlvE_clEvENKUlvE_clEvEUldE_St5arrayIPcLm2EELi4E23TrivialOffsetCalculatorILi1EjESB_NS0_6memory12LoadWithCastILi1EEENSC_13StoreWithCastILi1EEEEEviT_T0_T2_T3_T4_T5_:
        /* <DEDUP_REMOVED lines=32> */
.L_x_16887:
[----:B------:R-:W2:Y:S02]  /*0200*/  LDG.E.U8 R4, desc[UR36][R4.64] ;  /* 0x0000002404047981 */ /* 0x000ea4000c1e1100 */
[----:B--2---:R0:W1:Y:S01]  /*0210*/  I2F.F64.U16 R30, R4 ;  /* 0x00000004001e7312 */ /* 0x0040620000101800 */
[----:B------:R-:W-:Y:S05]  /*0220*/  BRA `(.L_x_16889) ;  /* 0x0000000c00747947 */ /* 0x000fea0003800000 */
.L_x_16886:
        /* <DEDUP_REMOVED lines=9> */
.L_x_16891:
[----:B------:R-:W2:Y:S02]  /*02c0*/  LDG.E R4, desc[UR36][R4.64] ;  /* 0x0000002404047981 */ /* 0x000ea4000c1e1900 */
[----:B--2---:R1:W2:Y:S01]  /*02d0*/  I2F.F64 R30, R4 ;  /* 0x00000004001e7312 */ /* 0x0042a20000201c00 */
[----:B------:R-:W-:Y:S05]  /*02e0*/  BRA `(.L_x_16889) ;  /* 0x0000000c00447947 */ /* 0x000fea0003800000 */
.L_x_16890:
[----:B------:R-:W2:Y:S02]  /*02f0*/  LDG.E.U16 R4, desc[UR36][R4.64] ;  /* 0x0000002404047981 */ /* 0x000ea4000c1e1500 */
[----:B--2---:R3:W4:Y:S01]  /*0300*/  I2F.F64.S16 R30, R4 ;  /* 0x00000004001e7312 */ /* 0x0047220000101c00 */
[----:B------:R-:W-:Y:S05]  /*0310*/  BRA `(.L_x_16889) ;  /* 0x0000000c00387947 */ /* 0x000fea0003800000 */
.L_x_16885:
        /* <DEDUP_REMOVED lines=10> */
.L_x_16893:
[----:B------:R-:W2:Y:S02]  /*03c0*/  LDG.E.U16 R0, desc[UR36][R4.64] ;  /* 0x0000002404007981 */ /* 0x000ea4000c1e1500 */
[----:B--2---:R-:W-:-:S05]  /*03d0*/  HADD2.F32 R0, -RZ, R0.H0_H0 ;  /* 0x20000000ff007230 */ /* 0x004fca0000004100 */
[----:B------:R-:W-:-:S04]  /*03e0*/  FMUL.FTZ R0, R0, 1 ;  /* 0x3f80000000007820 */ /* 0x000fc80000410000 */
[----:B------:R0:W1:Y:S01]  /*03f0*/  F2F.F64.F32 R30, R0 ;  /* 0x00000000001e7310 */ /* 0x0000620000201800 */
[----:B------:R-:W-:Y:S05]  /*0400*/  BRA `(.L_x_16889) ;  /* 0x0000000800fc7947 */ /* 0x000fea0003800000 */
.L_x_16892:
        /* <DEDUP_REMOVED lines=10> */
.L_x_16895:
[----:B------:R-:W2:Y:S02]  /*04b0*/  LDG.E.U16 R4, desc[UR36][R4.64] ;  /* 0x0000002404047981 */ /* 0x000ea4000c1e1500 */
[----:B--2---:R-:W-:-:S05]  /*04c0*/  HADD2.F32 R0, -RZ, R4.H0_H0 ;  /* 0x20000004ff007230 */ /* 0x004fca0000004100 */
[----:B------:R-:W-:-:S04]  /*04d0*/  FMUL.FTZ R0, R0, 1 ;  /* 0x3f80000000007820 */ /* 0x000fc80000410000 */
[----:B------:R0:W1:Y:S01]  /*04e0*/  F2F.F64.F32 R30, R0 ;  /* 0x00000000001e7310 */ /* 0x0000620000201800 */
[----:B------:R-:W-:Y:S05]  /*04f0*/  BRA `(.L_x_16889) ;  /* 0x0000000800c07947 */ /* 0x000fea0003800000 */
.L_x_16894:
[----:B------:R0:W5:Y:S01]  /*0500*/  LDG.E.64 R30, desc[UR36][R4.64] ;  /* 0x00000024041e7981 */ /* 0x000162000c1e1b00 */
[----:B------:R-:W-:Y:S05]  /*0510*/  BRA `(.L_x_16889) ;  /* 0x0000000800b87947 */ /* 0x000fea0003800000 */
.L_x_16884:
        /* <DEDUP_REMOVED lines=13> */
.L_x_16898:
[----:B------:R0:W5:Y:S01]  /*05f0*/  LDG.E.64 R30, desc[UR36][R4.64] ;  /* 0x00000024041e7981 */ /* 0x000162000c1e1b00 */
[----:B------:R-:W-:Y:S05]  /*0600*/  BRA `(.L_x_16889) ;  /* 0x00000008007c7947 */ /* 0x000fea0003800000 */
.L_x_16897:
        /* <DEDUP_REMOVED lines=28> */
.L_x_16900:
        /* <DEDUP_REMOVED lines=16> */
.L_x_16899:
[----:B------:R-:W2:Y:S02]  /*08d0*/  LDG.E.U16 R0, desc[UR36][R4.64] ;  /* 0x0000002404007981 */ /* 0x000ea4000c1e1500 */
[----:B--2---:R-:W-:-:S04]  /*08e0*/  IMAD.U32 R0, R0, 0x10000, RZ ;  /* 0x0001000000007824 */ /* 0x004fc800078e00ff */
[----:B------:R-:W-:-:S04]  /*08f0*/  FMUL.FTZ R0, R0, 1 ;  /* 0x3f80000000007820 */ /* 0x000fc80000410000 */
[----:B------:R0:W1:Y:S01]  /*0900*/  F2F.F64.F32 R30, R0 ;  /* 0x00000000001e7310 */ /* 0x0000620000201800 */
[----:B------:R-:W-:Y:S05]  /*0910*/  BRA `(.L_x_16889) ;  /* 0x0000000400b87947 */ /* 0x000fea0003800000 */
.L_x_16896:
        /* <DEDUP_REMOVED lines=11> */
.L_x_16903:
        /* <DEDUP_REMOVED lines=21> */
.L_x_16907:
[----:B------:R-:W-:Y:S05]  /*0b20*/  BSYNC B1 ;  /* 0x0000000000017941 */ /* 0x000fea0003800000 */
.L_x_16906:
[----:B------:R-:W-:Y:S01]  /*0b30*/  LEA R5, R0, 0x3b800000, 0x17 ;  /* 0x3b80000000057811 */ /* 0x000fe200078eb8ff */
[----:B------:R-:W-:-:S05]  /*0b40*/  IMAD.SHL.U32 R0, R3, 0x100000, RZ ;  /* 0x0010000003007824 */ /* 0x000fca00078e00ff */
[----:B------:R-:W-:-:S07]  /*0b50*/  LOP3.LUT R0, R5, R0, R6, 0xfe, !PT ;  /* 0x0000000005007212 */ /* 0x000fce00078efe06 */
.L_x_16905:
[----:B------:R-:W-:Y:S05]  /*0b60*/  BSYNC B0 ;  /* 0x0000000000007941 */ /* 0x000fea0003800000 */
.L_x_16904:
[----:B------:R-:W-:-:S04]  /*0b70*/  FMUL.FTZ R0, R0, 1 ;  /* 0x3f80000000007820 */ /* 0x000fc80000410000 */
[----:B------:R0:W1:Y:S01]  /*0b80*/  F2F.F64.F32 R30, R0 ;  /* 0x00000000001e7310 */ /* 0x0000620000201800 */
[----:B------:R-:W-:Y:S05]  /*0b90*/  BRA `(.L_x_16889) ;  /* 0x0000000400187947 */ /* 0x000fea0003800000 */
.L_x_16902:
        /* <DEDUP_REMOVED lines=21> */
.L_x_16911:
[----:B------:R-:W-:Y:S05]  /*0cf0*/  BSYNC B1 ;  /* 0x0000000000017941 */ /* 0x000fea0003800000 */
.L_x_16910:
[----:B------:R-:W-:Y:S01]  /*0d00*/  LEA R5, R0, 0x37800000, 0x17 ;  /* 0x3780000000057811 */ /* 0x000fe200078eb8ff */
[----:B------:R-:W-:-:S05]  /*0d10*/  IMAD.SHL.U32 R0, R3, 0x200000, RZ ;  /* 0x0020000003007824 */ /* 0x000fca00078e00ff */
[----:B------:R-:W-:-:S07]  /*0d20*/  LOP3.LUT R0, R5, R0, R6, 0xfe, !PT ;  /* 0x0000000005007212 */ /* 0x000fce00078efe06 */
.L_x_16909:
[----:B------:R-:W-:Y:S05]  /*0d30*/  BSYNC B0 ;  /* 0x0000000000007941 */ /* 0x000fea0003800000 */
.L_x_16908:
[----:B------:R-:W-:-:S04]  /*0d40*/  FMUL.FTZ R0, R0, 1 ;  /* 0x3f80000000007820 */ /* 0x000fc80000410000 */
[----:B------:R0:W1:Y:S01]  /*0d50*/  F2F.F64.F32 R30, R0 ;  /* 0x00000000001e7310 */ /* 0x0000620000201800 */
[----:B------:R-:W-:Y:S05]  /*0d60*/  BRA `(.L_x_16889) ;  /* 0x0000000000a47947 */ /* 0x000fea0003800000 */
.L_x_16901:
        /* <DEDUP_REMOVED lines=14> */
.L_x_16915:
[----:B------:R-:W-:Y:S05]  /*0e50*/  BSYNC B0 ;  /* 0x0000000000007941 */ /* 0x000fea0003800000 */
.L_x_16914:
[----:B------:R-:W-:-:S04]  /*0e60*/  FMUL.FTZ R0, R0, 1 ;  /* 0x3f80000000007820 */ /* 0x000fc80000410000 */
[----:B------:R0:W1:Y:S01]  /*0e70*/  F2F.F64.F32 R30, R0 ;  /* 0x00000000001e7310 */ /* 0x0000620000201800 */
[----:B------:R-:W-:Y:S05]  /*0e80*/  BRA `(.L_x_16889) ;  /* 0x00000000005c7947 */ /* 0x000fea0003800000 */
.L_x_16888:
        /* <DEDUP_REMOVED lines=16> */
.L_x_16916:
[----:B------:R-:W-:Y:S01]  /*0f90*/  CS2R R30, SRZ ;  /* 0x00000000001e7805 */ /* 0x000fe2000001ff00 */
[----:B------:R-:W-:Y:S06]  /*0fa0*/  BRA `(.L_x_16889) ;  /* 0x0000000000147947 */ /* 0x000fec0003800000 */
.L_x_16913:
[----:B------:R-:W2:Y:S02]  /*0fb0*/  LDG.E.64 R30, desc[UR36][R4.64] ;  /* 0x00000024041e7981 */ /* 0x000ea4000c1e1b00 */
[----:B--2---:R-:W0:Y:S01]  /*0fc0*/  I2F.F64.U64 R30, R30 ;  /* 0x0000001e001e7312 */ /* 0x004e220000301800 */
[----:B------:R-:W-:Y:S05]  /*0fd0*/  BRA `(.L_x_16889) ;  /* 0x0000000000087947 */ /* 0x000fea0003800000 */
.L_x_16912:
[----:B------:R-:W2:Y:S02]  /*0fe0*/  LDG.E R4, desc[UR36][R4.64] ;  /* 0x0000002404047981 */ /* 0x000ea4000c1e1900 */
[----:B--2---:R0:W1:Y:S02]  /*0ff0*/  I2F.F64.U32 R30, R4 ;  /* 0x00000004001e7312 */ /* 0x0040640000201800 */
.L_x_16889:
[----:B------:R-:W3:Y:S02]  /*1000*/  S2R R22, SR_TID.X ;  /* 0x0000000000167919 */ /* 0x000ee40000002100 */
[----:B---3--:R-:W-:-:S07]  /*1010*/  VIADD R22, R22, 0x80 ;  /* 0x0000008016167836 */ /* 0x008fce0000000000 */
.L_x_16883:
[----:B------:R-:W-:Y:S05]  /*1020*/  BSYNC B6 ;  /* 0x0000000000067941 */ /* 0x000fea0003800000 */
.L_x_16882:
        /* <DEDUP_REMOVED lines=24> */
.L_x_16922:
[----:B------:R-:W3:Y:S02]  /*11b0*/  LDG.E.U8 R4, desc[UR36][R4.64] ;  /* 0x0000002404047981 */ /* 0x000ee4000c1e1100 */
[----:B---3--:R0:W1:Y:S01]  /*11c0*/  I2F.F64.U16 R28, R4 ;  /* 0x00000004001c7312 */ /* 0x0080620000101800 */
[----:B------:R-:W-:Y:S05]  /*11d0*/  BRA `(.L_x_16924) ;  /* 0x0000000c00707947 */ /* 0x000fea0003800000 */
.L_x_16921:
        /* <DEDUP_REMOVED lines=9> */
.L_x_16926:
[----:B------:R-:W3:Y:S02]  /*1270*/  LDG.E R4, desc[UR36][R4.64] ;  /* 0x0000002404047981 */ /* 0x000ee4000c1e1900 */
[----:B---3--:R0:W1:Y:S01]  /*1280*/  I2F.F64 R28, R4 ;  /* 0x00000004001c7312 */ /* 0x0080620000201c00 */
[----:B------:R-:W-:Y:S05]  /*1290*/  BRA `(.L_x_16924) ;  /* 0x0000000c00407947 */ /* 0x000fea0003800000 */
.L_x_16925:
[----:B------:R-:W3:Y:S02]  /*12a0*/  LDG.E.U16 R4, desc[UR36][R4.64] ;  /* 0x0000002404047981 */ /* 0x000ee4000c1e1500 */
[----:B---3--:R0:W1:Y:S01]  /*12b0*/  I2F.F64.S16 R28, R4 ;  /* 0x00000004001c7312 */ /* 0x0080620000101c00 */
[----:B------:R-:W-:Y:S05]  /*12c0*/  BRA `(.L_x_16924) ;  /* 0x0000000c00347947 */ /* 0x000fea0003800000 */
.L_x_16920:
        /* <DEDUP_REMOVED lines=10> */
.L_x_16928:
[----:B------:R-:W3:Y:S02]  /*1370*/  LDG.E.U16 R0, desc[UR36][R4.64] ;  /* 0x0000002404007981 */ /* 0x000ee4000c1e1500 */
[----:B---3--:R-:W-:-:S05]  /*1380*/  HADD2.F32 R0, -RZ, R0.H0_H0 ;  /* 0x20000000ff007230 */ /* 0x008fca0000004100 */
[----:B------:R-:W-:-:S04]  /*1390*/  FMUL.FTZ R0, R0, 1 ;  /* 0x3f80000000007820 */ /* 0x000fc80000410000 */
[----:B------:R0:W1:Y:S01]  /*13a0*/  F2F.F64.F32 R28, R0 ;  /* 0x00000000001c7310 */ /* 0x0000620000201800 */
[----:B------:R-:W-:Y:S05]  /*13b0*/  BRA `(.L_x_16924) ;  /* 0x0000000800f87947 */ /* 0x000fea0003800000 */
.L_x_16927:
        /* <DEDUP_REMOVED lines=10> */
.L_x_16930:
[----:B------:R-:W3:Y:S02]  /*1460*/  LDG.E.U16 R4, desc[UR36][R4.64] ;  /* 0x0000002404047981 */ /* 0x000ee4000c1e1500 */
[----:B---3--:R-:W-:-:S05]  /*1470*/  HADD2.F32 R0, -RZ, R4.H0_H0 ;  /* 0x20000004ff007230 */ /* 0x008fca0000004100 */
[----:B------:R-:W-:-:S04]  /*1480*/  FMUL.FTZ R0, R0, 1 ;  /* 0x3f80000000007820 */ /* 0x000fc80000410000 */
[----:B------:R0:W1:Y:S01]  /*1490*/  F2F.F64.F32 R28, R0 ;  /* 0x00000000001c7310 */ /* 0x0000620000201800 */
[----:B------:R-:W-:Y:S05]  /*14a0*/  BRA `(.L_x_16924) ;  /* 0x0000000800bc7947 */ /* 0x000fea0003800000 */
.L_x_16929:
[----:B------:R0:W5:Y:S01]  /*14b0*/  LDG.E.64 R28, desc[UR36][R4.64] ;  /* 0x00000024041c7981 */ /* 0x000162000c1e1b00 */
[----:B------:R-:W-:Y:S05]  /*14c0*/  BRA `(.L_x_16924) ;  /* 0x0000000800b47947 */ /* 0x000fea0003800000 */
.L_x_16919:
        /* <DEDUP_REMOVED lines=13> */
.L_x_16933:
[----:B------:R0:W5:Y:S01]  /*15a0*/  LDG.E.64 R28, desc[UR36][R4.64] ;  /* 0x00000024041c7981 */ /* 0x000162000c1e1b00 */
[----:B------:R-:W-:Y:S05]  /*15b0*/  BRA `(.L_x_16924) ;  /* 0x0000000800787947 */ /* 0x000fea0003800000 */
.L_x_16932:
        /* <DEDUP_REMOVED lines=28> */
.L_x_16935:
        /* <DEDUP_REMOVED lines=15> */
.L_x_16934:
[----:B------:R-:W3:Y:S02]  /*1870*/  LDG.E.U16 R0, desc[UR36][R4.64] ;  /* 0x0000002404007981 */ /* 0x000ee4000c1e1500 */
[----:B---3--:R-:W-:-:S04]  /*1880*/  IMAD.U32 R0, R0, 0x10000, RZ ;  /* 0x0001000000007824 */ /* 0x008fc800078e00ff */
[----:B------:R-:W-:-:S04]  /*1890*/  FMUL.FTZ R0, R0, 1 ;  /* 0x3f80000000007820 */ /* 0x000fc80000410000 */
[----:B------:R0:W1:Y:S01]  /*18a0*/  F2F.F64.F32 R28, R0 ;  /* 0x00000000001c7310 */ /* 0x0000620000201800 */
[----:B------:R-:W-:Y:S05]  /*18b0*/  BRA `(.L_x_16924) ;  /* 0x0000000400b87947 */ /* 0x000fea0003800000 */
.L_x_16931:
        /* <DEDUP_REMOVED lines=11> */
.L_x_16938:
        /* <DEDUP_REMOVED lines=21> */
.L_x_16942:
[----:B------:R-:W-:Y:S05]  /*1ac0*/  BSYNC B1 ;  /* 0x0000000000017941 */ /* 0x000fea0003800000 */
.L_x_16941:
[----:B------:R-:W-:Y:S01]  /*1ad0*/  LEA R5, R0, 0x3b800000, 0x17 ;  /* 0x3b80000000057811 */ /* 0x000fe200078eb8ff */
[----:B------:R-:W-:-:S05]  /*1ae0*/  IMAD.SHL.U32 R0, R3, 0x100000, RZ ;  /* 0x0010000003007824 */ /* 0x000fca00078e00ff */
[----:B------:R-:W-:-:S07]  /*1af0*/  LOP3.LUT R0, R5, R0, R6, 0xfe, !PT ;  /* 0x0000000005007212 */ /* 0x000fce00078efe06 */
.L_x_16940:
[----:B------:R-:W-:Y:S05]  /*1b00*/  BSYNC B0 ;  /* 0x0000000000007941 */ /* 0x000fea0003800000 */
.L_x_16939:
[----:B------:R-:W-:-:S04]  /*1b10*/  FMUL.FTZ R0, R0, 1 ;  /* 0x3f80000000007820 */ /* 0x000fc80000410000 */
[----:B------:R0:W1:Y:S01]  /*1b20*/  F2F.F64.F32 R28, R0 ;  /* 0x00000000001c7310 */ /* 0x0000620000201800 */
[----:B------:R-:W-:Y:S05]  /*1b30*/  BRA `(.L_x_16924) ;  /* 0x0000000400187947 */ /* 0x000fea0003800000 */
.L_x_16937:
        /* <DEDUP_REMOVED lines=21> */
.L_x_16946:
[----:B------:R-:W-:Y:S05]  /*1c90*/  BSYNC B1 ;  /* 0x0000000000017941 */ /* 0x000fea0003800000 */
.L_x_16945:
[----:B------:R-:W-:Y:S01]  /*1ca0*/  LEA R5, R0, 0x37800000, 0x17 ;  /* 0x3780000000057811 */ /* 0x000fe200078eb8ff */
[----:B------:R-:W-:-:S05]  /*1cb0*/  IMAD.SHL.U32 R0, R3, 0x200000, RZ ;  /* 0x0020000003007824 */ /* 0x000fca00078e00ff */
[----:B------:R-:W-:-:S07]  /*1cc0*/  LOP3.LUT R0, R5, R0, R6, 0xfe, !PT ;  /* 0x0000000005007212 */ /* 0x000fce00078efe06 */
.L_x_16944:
[----:B------:R-:W-:Y:S05]  /*1cd0*/  BSYNC B0 ;  /* 0x0000000000007941 */ /* 0x000fea0003800000 */
.L_x_16943:
[----:B------:R-:W-:-:S04]  /*1ce0*/  FMUL.FTZ R0, R0, 1 ;  /* 0x3f80000000007820 */ /* 0x000fc80000410000 */
[----:B------:R0:W1:Y:S01]  /*1cf0*/  F2F.F64.F32 R28, R0 ;  /* 0x00000000001c7310 */ /* 0x0000620000201800 */
[----:B------:R-:W-:Y:S05]  /*1d00*/  BRA `(.L_x_16924) ;  /* 0x0000000000a47947 */ /* 0x000fea0003800000 */
.L_x_16936:
        /* <DEDUP_REMOVED lines=14> */
.L_x_16950:
[----:B------:R-:W-:Y:S05]  /*1df0*/  BSYNC B0 ;  /* 0x0000000000007941 */ /* 0x000fea0003800000 */
.L_x_16949:
[----:B------:R-:W-:-:S04]  /*1e00*/  FMUL.FTZ R0, R0, 1 ;  /* 0x3f80000000007820 */ /* 0x000fc80000410000 */
[----:B------:R0:W1:Y:S01]  /*1e10*/  F2F.F64.F32 R28, R0 ;  /* 0x00000000001c7310 */ /* 0x0000620000201800 */
[----:B------:R-:W-:Y:S05]  /*1e20*/  BRA `(.L_x_16924) ;  /* 0x00000000005c7947 */ /* 0x000fea0003800000 */
.L_x_16923:
        /* <DEDUP_REMOVED lines=16> */
.L_x_16951:
[----:B------:R-:W-:Y:S01]  /*1f30*/  CS2R R28, SRZ ;  /* 0x00000000001c7805 */ /* 0x000fe2000001ff00 */
[----:B------:R-:W-:Y:S06]  /*1f40*/  BRA `(.L_x_16924) ;  /* 0x0000000000147947 */ /* 0x000fec0003800000 */
.L_x_16948:
[----:B------:R-:W3:Y:S02]  /*1f50*/  LDG.E.64 R28, desc[UR36][R4.64] ;  /* 0x00000024041c7981 */ /* 0x000ee4000c1e1b00 */
[----:B---3--:R-:W0:Y:S01]  /*1f60*/  I2F.F64.U64 R28, R28 ;  /* 0x0000001c001c7312 */ /* 0x008e220000301800 */
[----:B------:R-:W-:Y:S05]  /*1f70*/  BRA `(.L_x_16924) ;  /* 0x0000000000087947 */ /* 0x000fea0003800000 */
.L_x_16947:
[----:B------:R-:W3:Y:S02]  /*1f80*/  LDG.E R4, desc[UR36][R4.64] ;  /* 0x0000002404047981 */ /* 0x000ee4000c1e1900 */
[----:B---3--:R0:W1:Y:S02]  /*1f90*/  I2F.F64.U32 R28, R4 ;  /* 0x00000004001c7312 */ /* 0x0080640000201800 */
.L_x_16924:
[----:B------:R-:W-:-:S07]  /*1fa0*/  VIADD R22, R22, 0x80 ;  /* 0x0000008016167836 */ /* 0x000fce0000000000 */
.L_x_16918:
[----:B------:R-:W-:Y:S05]  /*1fb0*/  BSYNC B6 ;  /* 0x0000000000067941 */ /* 0x000fea0003800000 */
.L_x_16917:
        /* <DEDUP_REMOVED lines=26> */
.L_x_16957:
[----:B------:R-:W3:Y:S02]  /*2160*/  LDG.E.U8 R4, desc[UR36][R4.64] ;  /* 0x0000002404047981 */ /* 0x000ee4000c1e1100 */
[----:B---3--:R0:W1:Y:S01]  /*2170*/  I2F.F64.U16 R24, R4 ;  /* 0x0000000400187312 */ /* 0x0080620000101800 */
[----:B------:R-:W-:Y:S05]  /*2180*/  BRA `(.L_x_16959) ;  /* 0x0000000c00707947 */ /* 0x000fea0003800000 */
.L_x_16956:
        /* <DEDUP_REMOVED lines=9> */
.L_x_16961:
[----:B------:R-:W3:Y:S02]  /*2220*/  LDG.E R4, desc[UR36][R4.64] ;  /* 0x0000002404047981 */ /* 0x000ee4000c1e1900 */
[----:B---3--:R0:W1:Y:S01]  /*2230*/  I2F.F64 R24, R4 ;  /* 0x0000000400187312 */ /* 0x0080620000201c00 */
[----:B------:R-:W-:Y:S05]  /*2240*/  BRA `(.L_x_16959) ;  /* 0x0000000c00407947 */ /* 0x000fea0003800000 */
.L_x_16960:
[----:B------:R-:W3:Y:S02]  /*2250*/  LDG.E.U16 R4, desc[UR36][R4.64] ;  /* 0x0000002404047981 */ /* 0x000ee4000c1e1500 */
[----:B---3--:R0:W1:Y:S01]  /*2260*/  I2F.F64.S16 R24, R4 ;  /* 0x0000000400187312 */ /* 0x0080620000101c00 */
[----:B------:R-:W-:Y:S05]  /*2270*/  BRA `(.L_x_16959) ;  /* 0x0000000c00347947 */ /* 0x000fea0003800000 */
.L_x_16955:
        /* <DEDUP_REMOVED lines=10> */
.L_x_16963:
[----:B------:R-:W3:Y:S02]  /*2320*/  LDG.E.U16 R0, desc[UR36][R4.64] ;  /* 0x0000002404007981 */ /* 0x000ee4000c1e1500 */
[----:B---3--:R-:W-:-:S05]  /*2330*/  HADD2.F32 R0, -RZ, R0.H0_H0 ;  /* 0x20000000ff007230 */ /* 0x008fca0000004100 */
[----:B------:R-:W-:-:S04]  /*2340*/  FMUL.FTZ R0, R0, 1 ;  /* 0x3f80000000007820 */ /* 0x000fc80000410000 */
[----:B------:R0:W1:Y:S01]  /*2350*/  F2F.F64.F32 R24, R0 ;  /* 0x0000000000187310 */ /* 0x0000620000201800 */
[----:B------:R-:W-:Y:S05]  /*2360*/  BRA `(.L_x_16959) ;  /* 0x0000000800f87947 */ /* 0x000fea0003800000 */
.L_x_16962:
        /* <DEDUP_REMOVED lines=10> */
.L_x_16965:
[----:B------:R-:W3:Y:S02]  /*2410*/  LDG.E.U16 R4, desc[UR36][R4.64] ;  /* 0x0000002404047981 */ /* 0x000ee4000c1e1500 */
[----:B---3--:R-:W-:-:S05]  /*2420*/  HADD2.F32 R0, -RZ, R4.H0_H0 ;  /* 0x20000004ff007230 */ /* 0x008fca0000004100 */
[----:B------:R-:W-:-:S04]  /*2430*/  FMUL.FTZ R0, R0, 1 ;  /* 0x3f80000000007820 */ /* 0x000fc80000410000 */
[----:B------:R0:W1:Y:S01]  /*2440*/  F2F.F64.F32 R24, R0 ;  /* 0x0000000000187310 */ /* 0x0000620000201800 */
[----:B------:R-:W-:Y:S05]  /*2450*/  BRA `(.L_x_16959) ;  /* 0x0000000800bc7947 */ /* 0x000fea0003800000 */
.L_x_16964:
[----:B------:R0:W5:Y:S01]  /*2460*/  LDG.E.64 R24, desc[UR36][R4.64] ;  /* 0x0000002404187981 */ /* 0x000162000c1e1b00 */
[----:B------:R-:W-:Y:S05]  /*2470*/  BRA `(.L_x_16959) ;  /* 0x0000000800b47947 */ /* 0x000fea0003800000 */
.L_x_16954:
        /* <DEDUP_REMOVED lines=13> */
.L_x_16968:
[----:B------:R0:W5:Y:S01]  /*2550*/  LDG.E.64 R24, desc[UR36][R4.64] ;  /* 0x0000002404187981 */ /* 0x000162000c1e1b00 */
[----:B------:R-:W-:Y:S05]  /*2560*/  BRA `(.L_x_16959) ;  /* 0x0000000800787947 */ /* 0x000fea0003800000 */
.L_x_16967:
        /* <DEDUP_REMOVED lines=28> */
.L_x_16970:
        /* <DEDUP_REMOVED lines=15> */
.L_x_16969:
[----:B------:R-:W3:Y:S02]  /*2820*/  LDG.E.U16 R0, desc[UR36][R4.64] ;  /* 0x0000002404007981 */ /* 0x000ee4000c1e1500 */
[----:B---3--:R-:W-:-:S04]  /*2830*/  IMAD.U32 R0, R0, 0x10000, RZ ;  /* 0x0001000000007824 */ /* 0x008fc800078e00ff */
[----:B------:R-:W-:-:S04]  /*2840*/  FMUL.FTZ R0, R0, 1 ;  /* 0x3f80000000007820 */ /* 0x000fc80000410000 */
[----:B------:R0:W1:Y:S01]  /*2850*/  F2F.F64.F32 R24, R0 ;  /* 0x0000000000187310 */ /* 0x0000620000201800 */
[----:B------:R-:W-:Y:S05]  /*2860*/  BRA `(.L_x_16959) ;  /* 0x0000000400b87947 */ /* 0x000fea0003800000 */
.L_x_16966:
        /* <DEDUP_REMOVED lines=11> */
.L_x_16973:
        /* <DEDUP_REMOVED lines=21> */
.L_x_16977:
[----:B------:R-:W-:Y:S05]  /*2a70*/  BSYNC B1 ;  /* 0x0000000000017941 */ /* 0x000fea0003800000 */
.L_x_16976:
[----:B------:R-:W-:Y:S01]  /*2a80*/  LEA R5, R0, 0x3b800000, 0x17 ;  /* 0x3b80000000057811 */ /* 0x000fe200078eb8ff */
[----:B------:R-:W-:-:S05]  /*2a90*/  IMAD.SHL.U32 R0, R3, 0x100000, RZ ;  /* 0x0010000003007824 */ /* 0x000fca00078e00ff */
[----:B------:R-:W-:-:S07]  /*2aa0*/  LOP3.LUT R0, R5, R0, R6, 0xfe, !PT ;  /* 0x0000000005007212 */ /* 0x000fce00078efe06 */
.L_x_16975:
[----:B------:R-:W-:Y:S05]  /*2ab0*/  BSYNC B0 ;  /* 0x0000000000007941 */ /* 0x000fea0003800000 */
.L_x_16974:
[----:B------:R-:W-:-:S04]  /*2ac0*/  FMUL.FTZ R0, R0, 1 ;  /* 0x3f80000000007820 */ /* 0x000fc80000410000 */
[----:B------:R3:W0:Y:S01]  /*2ad0*/  F2F.F64.F32 R24, R0 ;  /* 0x0000000000187310 */ /* 0x0006220000201800 */
[----:B------:R-:W-:Y:S05]  /*2ae0*/  BRA `(.L_x_16959) ;  /* 0x0000000400187947 */ /* 0x000fea0003800000 */
.L_x_16972:
        /* <DEDUP_REMOVED lines=21> */
.L_x_16981:
[----:B------:R-:W-:Y:S05]  /*2c40*/  BSYNC B1 ;  /* 0x0000000000017941 */ /* 0x000fea0003800000 */
.L_x_16980:
[----:B------:R-:W-:Y:S01]  /*2c50*/  LEA R5, R0, 0x37800000, 0x17 ;  /* 0x3780000000057811 */ /* 0x000fe200078eb8ff */
[----:B------:R-:W-:-:S05]  /*2c60*/  IMAD.SHL.U32 R0, R3, 0x200000, RZ ;  /* 0x0020000003007824 */ /* 0x000fca00078e00ff */
[----:B------:R-:W-:-:S07]  /*2c70*/  LOP3.LUT R0, R5, R0, R6, 0xfe, !PT ;  /* 0x0000000005007212 */ /* 0x000fce00078efe06 */
.L_x_16979:
[----:B------:R-:W-:Y:S05]  /*2c80*/  BSYNC B0 ;  /* 0x0000000000007941 */ /* 0x000fea0003800000 */
.L_x_16978:
[----:B------:R-:W-:-:S04]  /*2c90*/  FMUL.FTZ R0, R0, 1 ;  /* 0x3f80000000007820 */ /* 0x000fc80000410000 */
[----:B------:R0:W1:Y:S01]  /*2ca0*/  F2F.F64.F32 R24, R0 ;  /* 0x0000000000187310 */ /* 0x0000620000201800 */
[----:B------:R-:W-:Y:S05]  /*2cb0*/  BRA `(.L_x_16959) ;  /* 0x0000000000a47947 */ /* 0x000fea0003800000 */
.L_x_16971:
        /* <DEDUP_REMOVED lines=14> */
.L_x_16985:
[----:B------:R-:W-:Y:S05]  /*2da0*/  BSYNC B0 ;  /* 0x0000000000007941 */ /* 0x000fea0003800000 */
.L_x_16984:
[----:B------:R-:W-:-:S04]  /*2db0*/  FMUL.FTZ R0, R0, 1 ;  /* 0x3f80000000007820 */ /* 0x000fc80000410000 */
[----:B------:R0:W1:Y:S01]  /*2dc0*/  F2F.F64.F32 R24, R0 ;  /* 0x0000000000187310 */ /* 0x0000620000201800 */
[----:B------:R-:W-:Y:S05]  /*2dd0*/  BRA `(.L_x_16959) ;  /* 0x00000000005c7947 */ /* 0x000fea0003800000 */
.L_x_16958:
        /* <DEDUP_REMOVED lines=16> */
.L_x_16986:
[----:B------:R-:W-:Y:S01]  /*2ee0*/  CS2R R24, SRZ ;  /* 0x0000000000187805 */ /* 0x000fe2000001ff00 */
[----:B------:R-:W-:Y:S06]  /*2ef0*/  BRA `(.L_x_16959) ;  /* 0x0000000000147947 */ /* 0x000fec0003800000 */
.L_x_16983:
[----:B------:R-:W3:Y:S02]  /*2f00*/  LDG.E.64 R24, desc[UR36][R4.64] ;  /* 0x0000002404187981 */ /* 0x000ee4000c1e1b00 */
[----:B---3--:R-:W0:Y:S01]  /*2f10*/  I2F.F64.U64 R24, R24 ;  /* 0x0000001800187312 */ /* 0x008e220000301800 */
[----:B------:R-:W-:Y:S05]  /*2f20*/  BRA `(.L_x_16959) ;  /* 0x0000000000087947 */ /* 0x000fea0003800000 */
.L_x_16982:
[----:B------:R-:W3:Y:S02]  /*2f30*/  LDG.E R4, desc[UR36][R4.64] ;  /* 0x0000002404047981 */ /* 0x000ee4000c1e1900 */
[----:B---3--:R0:W1:Y:S02]  /*2f40*/  I2F.F64.U32 R24, R4 ;  /* 0x0000000400187312 */ /* 0x0080640000201800 */
.L_x_16959:
[----:B------:R-:W-:-:S07]  /*2f50*/  VIADD R22, R22, 0x80 ;  /* 0x0000008016167836 */ /* 0x000fce0000000000 */
.L_x_16953:
[----:B------:R-:W-:Y:S05]  /*2f60*/  BSYNC B6 ;  /* 0x0000000000067941 */ /* 0x000fea0003800000 */
.L_x_16952:
        /* <DEDUP_REMOVED lines=23> */
.L_x_16992:
[----:B------:R-:W3:Y:S02]  /*30e0*/  LDG.E.U8 R4, desc[UR36][R4.64] ;  /* 0x0000002404047981 */ /* 0x000ee4000c1e1100 */
[----:B---3--:R0:W1:Y:S01]  /*30f0*/  I2F.F64.U16 R16, R4 ;  /* 0x0000000400107312 */ /* 0x0080620000101800 */
[----:B------:R-:W-:Y:S05]  /*3100*/  BRA `(.L_x_16988) ;  /* 0x0000000c006c7947 */ /* 0x000fea0003800000 */
.L_x_16991:
        /* <DEDUP_REMOVED lines=9> */
.L_x_16995:
[----:B------:R-:W3:Y:S02]  /*31a0*/  LDG.E R4, desc[UR36][R4.64] ;  /* 0x0000002404047981 */ /* 0x000ee4000c1e1900 */
[----:B---3--:R0:W1:Y:S01]  /*31b0*/  I2F.F64 R16, R4 ;  /* 0x0000000400107312 */ /* 0x0080620000201c00 */
[----:B------:R-:W-:Y:S05]  /*31c0*/  BRA `(.L_x_16988) ;  /* 0x0000000c003c7947 */ /* 0x000fea0003800000 */
.L_x_16994:
[----:B------:R-:W3:Y:S02]  /*31d0*/  LDG.E.U16 R4, desc[UR36][R4.64] ;  /* 0x0000002404047981 */ /* 0x000ee4000c1e1500 */
[----:B---3--:R0:W1:Y:S01]  /*31e0*/  I2F.F64.S16 R16, R4 ;  /* 0x0000000400107312 */ /* 0x0080620000101c00 */
[----:B------:R-:W-:Y:S05]  /*31f0*/  BRA `(.L_x_16988) ;  /* 0x0000000c00307947 */ /* 0x000fea0003800000 */
.L_x_16990:
        /* <DEDUP_REMOVED lines=10> */
.L_x_16997:
[----:B------:R-:W3:Y:S02]  /*32a0*/  LDG.E.U16 R0, desc[UR36][R4.64] ;  /* 0x0000002404007981 */ /* 0x000ee4000c1e1500 */
[----:B---3--:R-:W-:-:S05]  /*32b0*/  HADD2.F32 R0, -RZ, R0.H0_H0 ;  /* 0x20000000ff007230 */ /* 0x008fca0000004100 */
[----:B------:R-:W-:-:S04]  /*32c0*/  FMUL.FTZ R0, R0, 1 ;  /* 0x3f80000000007820 */ /* 0x000fc80000410000 */
[----:B------:R0:W1:Y:S01]  /*32d0*/  F2F.F64.F32 R16, R0 ;  /* 0x0000000000107310 */ /* 0x0000620000201800 */
[----:B------:R-:W-:Y:S05]  /*32e0*/  BRA `(.L_x_16988) ;  /* 0x0000000800f47947 */ /* 0x000fea0003800000 */
.L_x_16996:
        /* <DEDUP_REMOVED lines=10> */
.L_x_16999:
[----:B------:R-:W3:Y:S02]  /*3390*/  LDG.E.U16 R4, desc[UR36][R4.64] ;  /* 0x0000002404047981 */ /* 0x000ee4000c1e1500 */
[----:B---3--:R-:W-:-:S05]  /*33a0*/  HADD2.F32 R0, -RZ, R4.H0_H0 ;  /* 0x20000004ff007230 */ /* 0x008fca0000004100 */
[----:B------:R-:W-:-:S04]  /*33b0*/  FMUL.FTZ R0, R0, 1 ;  /* 0x3f80000000007820 */ /* 0x000fc80000410000 */
[----:B------:R0:W1:Y:S01]  /*33c0*/  F2F.F64.F32 R16, R0 ;  /* 0x0000000000107310 */ /* 0x0000620000201800 */
[----:B------:R-:W-:Y:S05]  /*33d0*/  BRA `(.L_x_16988) ;  /* 0x0000000800b87947 */ /* 0x000fea0003800000 */
.L_x_16998:
[----:B------:R0:W5:Y:S01]  /*33e0*/  LDG.E.64 R16, desc[UR36][R4.64] ;  /* 0x0000002404107981 */ /* 0x000162000c1e1b00 */
[----:B------:R-:W-:Y:S05]  /*33f0*/  BRA `(.L_x_16988) ;  /* 0x0000000800b07947 */ /* 0x000fea0003800000 */
.L_x_16989:
        /* <DEDUP_REMOVED lines=13> */
.L_x_17002:
[----:B------:R0:W5:Y:S01]  /*34d0*/  LDG.E.64 R16, desc[UR36][R4.64] ;  /* 0x0000002404107981 */ /* 0x000162000c1e1b00 */
[----:B------:R-:W-:Y:S05]  /*34e0*/  BRA `(.L_x_16988) ;  /* 0x0000000800747947 */ /* 0x000fea0003800000 */
.L_x_17001:
        /* <DEDUP_REMOVED lines=28> */
.L_x_17004:
        /* <DEDUP_REMOVED lines=15> */
.L_x_17003:
[----:B------:R-:W3:Y:S02]  /*37a0*/  LDG.E.U16 R0, desc[UR36][R4.64] ;  /* 0x0000002404007981 */ /* 0x000ee4000c1e1500 */
[----:B---3--:R-:W-:-:S04]  /*37b0*/  IMAD.U32 R0, R0, 0x10000, RZ ;  /* 0x0001000000007824 */ /* 0x008fc800078e00ff */
[----:B------:R-:W-:-:S04]  /*37c0*/  FMUL.FTZ R0, R0, 1 ;  /* 0x3f80000000007820 */ /* 0x000fc80000410000 */
[----:B------:R0:W1:Y:S01]  /*37d0*/  F2F.F64.F32 R16, R0 ;  /* 0x0000000000107310 */ /* 0x0000620000201800 */
[----:B------:R-:W-:Y:S05]  /*37e0*/  BRA `(.L_x_16988) ;  /* 0x0000000400b47947 */ /* 0x000fea0003800000 */
.L_x_17000:
        /* <DEDUP_REMOVED lines=11> */
.L_x_17007:
        /* <DEDUP_REMOVED lines=21> */
.L_x_17011:
[----:B------:R-:W-:Y:S05]  /*39f0*/  BSYNC B1 ;  /* 0x0000000000017941 */ /* 0x000fea0003800000 */
.L_x_17010:
[----:B------:R-:W-:Y:S01]  /*3a00*/  LEA R3, R0, 0x3b800000, 0x17 ;  /* 0x3b80000000037811 */ /* 0x000fe200078eb8ff */
[----:B------:R-:W-:-:S05]  /*3a10*/  IMAD.SHL.U32 R0, R2, 0x100000, RZ ;  /* 0x0010000002007824 */ /* 0x000fca00078e00ff */
[----:B------:R-:W-:-:S07]  /*3a20*/  LOP3.LUT R0, R3, R0, R4, 0xfe, !PT ;  /* 0x0000000003007212 */ /* 0x000fce00078efe04 */
.L_x_17009:
[----:B------:R-:W-:Y:S05]  /*3a30*/  BSYNC B0 ;  /* 0x0000000000007941 */ /* 0x000fea0003800000 */
.L_x_17008:
[----:B------:R-:W-:-:S04]  /*3a40*/  FMUL.FTZ R0, R0, 1 ;  /* 0x3f80000000007820 */ /* 0x000fc80000410000 */
[----:B------:R0:W1:Y:S01]  /*3a50*/  F2F.F64.F32 R16, R0 ;  /* 0x0000000000107310 */ /* 0x0000620000201800 */
[----:B------:R-:W-:Y:S05]  /*3a60*/  BRA `(.L_x_16988) ;  /* 0x0000000400147947 */ /* 0x000fea0003800000 */
.L_x_17006:
        /* <DEDUP_REMOVED lines=21> */
.L_x_17015:
[----:B------:R-:W-:Y:S05]  /*3bc0*/  BSYNC B1 ;  /* 0x0000000000017941 */ /* 0x000fea0003800000 */
.L_x_17014:
[----:B------:R-:W-:Y:S01]  /*3bd0*/  LEA R3, R0, 0x37800000, 0x17 ;  /* 0x3780000000037811 */ /* 0x000fe200078eb8ff */
[----:B------:R-:W-:-:S05]  /*3be0*/  IMAD.SHL.U32 R0, R2, 0x200000, RZ ;  /* 0x0020000002007824 */ /* 0x000fca00078e00ff */
[----:B------:R-:W-:-:S07]  /*3bf0*/  LOP3.LUT R0, R3, R0, R4, 0xfe, !PT ;  /* 0x0000000003007212 */ /* 0x000fce00078efe04 */
.L_x_17013:
[----:B------:R-:W-:Y:S05]  /*3c00*/  BSYNC B0 ;  /* 0x0000000000007941 */ /* 0x000fea0003800000 */
.L_x_17012:
[----:B------:R-:W-:-:S04]  /*3c10*/  FMUL.FTZ R0, R0, 1 ;  /* 0x3f80000000007820 */ /* 0x000fc80000410000 */
[----:B------:R0:W1:Y:S01]  /*3c20*/  F2F.F64.F32 R16, R0 ;  /* 0x0000000000107310 */ /* 0x0000620000201800 */
[----:B------:R-:W-:Y:S05]  /*3c30*/  BRA `(.L_x_16988) ;  /* 0x0000000000a07947 */ /* 0x000fea0003800000 */
.L_x_17005:
        /* <DEDUP_REMOVED lines=14> */
.L_x_17019:
[----:B------:R-:W-:Y:S05]  /*3d20*/  BSYNC B0 ;  /* 0x0000000000007941 */ /* 0x000fea0003800000 */
.L_x_17018:
[----:B------:R-:W-:-:S04]  /*3d30*/  FMUL.FTZ R0, R0, 1 ;  /* 0x3f80000000007820 */ /* 0x000fc80000410000 */
[----:B------:R0:W1:Y:S01]  /*3d40*/  F2F.F64.F32 R16, R0 ;  /* 0x0000000000107310 */ /* 0x0000620000201800 */
[----:B------:R-:W-:Y:S05]  /*3d50*/  BRA `(.L_x_16988) ;  /* 0x0000000000587947 */ /* 0x000fea0003800000 */
.L_x_16993:
        /* <DEDUP_REMOVED lines=16> */
.L_x_17020:
[----:B------:R-:W-:Y:S05]  /*3e60*/  BRA `(.L_x_16988) ;  /* 0x0000000000147947 */ /* 0x000fea0003800000 */
.L_x_17017:
[----:B------:R-:W3:Y:S02]  /*3e70*/  LDG.E.64 R16, desc[UR36][R4.64] ;  /* 0x0000002404107981 */ /* 0x000ee4000c1e1b00 */
[----:B---3--:R-:W0:Y:S01]  /*3e80*/  I2F.F64.U64 R16, R16 ;  /* 0x0000001000107312 */ /* 0x008e220000301800 */
[----:B------:R-:W-:Y:S05]  /*3e90*/  BRA `(.L_x_16988) ;  /* 0x0000000000087947 */ /* 0x000fea0003800000 */
.L_x_17016:
[----:B------:R-:W3:Y:S02]  /*3ea0*/  LDG.E R4, desc[UR36][R4.64] ;  /* 0x0000002404047981 */ /* 0x000ee4000c1e1900 */
[----:B---3--:R0:W1:Y:S02]  /*3eb0*/  I2F.F64.U32 R16, R4 ;  /* 0x0000000400107312 */ /* 0x0080640000201800 */
.L_x_16988:
[----:B------:R-:W-:Y:S05]  /*3ec0*/  BSYNC B6 ;  /* 0x0000000000067941 */ /* 0x000fea0003800000 */
.L_x_16987:
[----:B------:R-:W2:Y:S01]  /*3ed0*/  S2R R22, SR_TID.X ;  /* 0x0000000000167919 */ /* 0x000ea20000002100 */
[----:B------:R-:W-:Y:S01]  /*3ee0*/  BSSY B6, `(.L_x_17021) ;  /* 0x000013c000067945 */ /* 0x000fe20003800000 */
[CC--:B--2---:R-:W-:Y:S01]  /*3ef0*/  ISETP.GE.AND P3, PT, R22.reuse, R19.reuse, PT ;  /* 0x000000131600720c */ /* 0x0c4fe20003f66270 */
[C---:B0--3--:R-:W-:Y:S02]  /*3f00*/  VIADD R0, R22.reuse, 0x100 ;  /* 0x0000010016007836 */ /* 0x049fe40000000000 */
[C---:B------:R-:W-:Y:S02]  /*3f10*/  VIADD R6, R22.reuse, 0x180 ;  /* 0x0000018016067836 */ /* 0x040fe40000000000 */
[----:B------:R-:W-:Y:S01]  /*3f20*/  VIADD R26, R22, 0x80 ;  /* 0x00000080161a7836 */ /* 0x000fe20000000000 */
[-C--:B------:R-:W-:Y:S02]  /*3f30*/  ISETP.GE.AND P1, PT, R0, R19.reuse, PT ;  /* 0x000000130000720c */ /* 0x080fe40003f26270 */
[----:B------:R-:W-:-:S02]  /*3f40*/  ISETP.GE.AND P2, PT, R6, R19, PT ;  /* 0x000000130600720c */ /* 0x000fc40003f46270 */
[----:B------:R-:W-:-:S03]  /*3f50*/  ISETP.GE.AND P0, PT, R26, R19, PT ;  /* 0x000000131a00720c */ /* 0x000fc60003f06270 */
[----:B-1--45:R-:W0:Y:S08]  /*3f60*/  @!P3 FRND.F64.TRUNC R2, R30 ;  /* 0x0000001e0002b313 */ /* 0x032e30000030d800 */
[----:B------:R-:W1:Y:S01]  /*3f70*/  @!P1 FRND.F64.TRUNC R6, R24 ;  /* 0x0000001800069313 */ /* 0x000e62000030d800 */
[----:B0-----:R-:W-:-:S07]  /*3f80*/  @!P3 DADD R4, -R2, R30 ;  /* 0x000000000204b229 */ /* 0x001fce000000011e */
[----:B------:R-:W0:Y:S01]  /*3f90*/  @!P2 FRND.F64.TRUNC R8, R16 ;  /* 0x000000100008a313 */ /* 0x000e22000030d800 */
[----:B------:R-:W2:Y:S01]  /*3fa0*/  LDC.U8 R2, c[0x0][0x234] ;  /* 0x00008d00ff027b82 */ /* 0x000ea20000000000 */
[----:B-1----:R-:W-:-:S06]  /*3fb0*/  @!P1 DADD R24, -R6, R24 ;  /* 0x0000000006189229 */ /* 0x002fcc0000000118 */
[----:B------:R-:W1:Y:S01]  /*3fc0*/  @!P0 FRND.F64.TRUNC R10, R28 ;  /* 0x0000001c000a8313 */ /* 0x000e62000030d800 */
[----:B0-----:R-:W-:Y:S02]  /*3fd0*/  @!P2 DADD R16, -R8, R16 ;  /* 0x000000000810a229 */ /* 0x001fe40000000110 */
[----:B-1----:R-:W-:Y:S01]  /*3fe0*/  @!P0 DADD R28, -R10, R28 ;  /* 0x000000000a1c8229 */ /* 0x002fe2000000011c */
[----:B------:R-:W-:Y:S10]  /*3ff0*/  @P3 BRA `(.L_x_17022) ;  /* 0x0000001000a83947 */ /* 0x000ff40003800000 */
[----:B------:R-:W0:Y:S01]  /*4000*/  LDC.64 R8, c[0x0][0x218] ;  /* 0x00008600ff087b82 */ /* 0x000e220000000a00 */
[----:B--2---:R-:W-:Y:S01]  /*4010*/  PRMT R0, R2, 0x9910, RZ ;  /* 0x0000991002007816 */ /* 0x004fe200000000ff */
        /* <DEDUP_REMOVED lines=19> */
.L_x_17026:
[----:B------:R-:W0:Y:S01]  /*4150*/  F2I.S64.F64.TRUNC R4, R4 ;  /* 0x0000000400047311 */ /* 0x000e22000030d900 */
[----:B------:R-:W-:Y:S02]  /*4160*/  IMAD.MOV.U32 R22, RZ, RZ, R26 ;  /* 0x000000ffff167224 */ /* 0x000fe400078e001a */
[----:B0-----:R-:W-:-:S05]  /*4170*/  IMAD.MOV.U32 R3, RZ, RZ, R4 ;  /* 0x000000ffff037224 */ /* 0x001fca00078e0004 */
[----:B------:R0:W-:Y:S01]  /*4180*/  STG.E.U8 desc[UR36][R8.64], R3 ;  /* 0x0000000308007986 */ /* 0x0001e2000c101124 */
[----:B------:R-:W-:Y:S05]  /*4190*/  BRA `(.L_x_17022) ;  /* 0x0000001000407947 */ /* 0x000fea0003800000 */
.L_x_17025:
        /* <DEDUP_REMOVED lines=10> */
.L_x_17029:
[----:B------:R-:W0:Y:S01]  /*4240*/  F2I.F64.TRUNC R5, R4 ;  /* 0x0000000400057311 */ /* 0x000e22000030d100 */
[----:B------:R-:W-:Y:S01]  /*4250*/  IMAD.MOV.U32 R22, RZ, RZ, R26 ;  /* 0x000000ffff167224 */ /* 0x000fe200078e001a */
[----:B0-----:R0:W-:Y:S01]  /*4260*/  STG.E desc[UR36][R8.64], R5 ;  /* 0x0000000508007986 */ /* 0x0011e2000c101924 */
[----:B------:R-:W-:Y:S05]  /*4270*/  BRA `(.L_x_17022) ;  /* 0x0000001000087947 */ /* 0x000fea0003800000 */
.L_x_17028:
[----:B------:R-:W0:Y:S01]  /*4280*/  F2I.F64.TRUNC R5, R4 ;  /* 0x0000000400057311 */ /* 0x000e22000030d100 */
[----:B------:R-:W-:Y:S01]  /*4290*/  IMAD.MOV.U32 R22, RZ, RZ, R26 ;  /* 0x000000ffff167224 */ /* 0x000fe200078e001a */
[----:B0-----:R0:W-:Y:S01]  /*42a0*/  STG.E.U16 desc[UR36][R8.64], R5 ;  /* 0x0000000508007986 */ /* 0x0011e2000c101524 */
[----:B------:R-:W-:Y:S05]  /*42b0*/  BRA `(.L_x_17022) ;  /* 0x0000000c00f87947 */ /* 0x000fea0003800000 */
.L_x_17024:
        /* <DEDUP_REMOVED lines=14> */
.L_x_17031:
        /* <DEDUP_REMOVED lines=9> */
.L_x_17030:
        /* <DEDUP_REMOVED lines=15> */
.L_x_17033:
        /* <DEDUP_REMOVED lines=10> */
.L_x_17032:
[----:B------:R0:W-:Y:S01]  /*45c0*/  STG.E.64 desc[UR36][R8.64], R4 ;  /* 0x0000000408007986 */ /* 0x0001e2000c101b24 */
[----:B------:R-:W-:Y:S01]  /*45d0*/  IMAD.MOV.U32 R22, RZ, RZ, R26 ;  /* 0x000000ffff167224 */ /* 0x000fe200078e001a */
[----:B------:R-:W-:Y:S06]  /*45e0*/  BRA `(.L_x_17022) ;  /* 0x0000000c002c7947 */ /* 0x000fec0003800000 */
.L_x_17023:
        /* <DEDUP_REMOVED lines=13> */
.L_x_17036:
[----:B------:R-:W-:Y:S01]  /*46c0*/  CS2R R6, SRZ ;  /* 0x0000000000067805 */ /* 0x000fe2000001ff00 */
[----:B------:R-:W-:-:S04]  /*46d0*/  IMAD.MOV.U32 R22, RZ, RZ, R26 ;  /* 0x000000ffff167224 */ /* 0x000fc800078e001a */
[----:B------:R0:W-:Y:S01]  /*46e0*/  STG.E.128 desc[UR36][R8.64], R4 ;  /* 0x0000000408007986 */ /* 0x0001e2000c101d24 */
[----:B------:R-:W-:Y:S05]  /*46f0*/  BRA `(.L_x_17022) ;  /* 0x0000000800e87947 */ /* 0x000fea0003800000 */
.L_x_17035:
        /* <DEDUP_REMOVED lines=25> */
.L_x_17040:
[----:B------:R-:W-:Y:S05]  /*4890*/  BSYNC B0 ;  /* 0x0000000000007941 */ /* 0x000fea0003800000 */
.L_x_17039:
[----:B------:R-:W-:Y:S01]  /*48a0*/  LOP3.LUT R7, R0, R7, RZ, 0xfc, !PT ;  /* 0x0000000700077212 */ /* 0x000fe200078efcff */
[----:B------:R-:W-:-:S04]  /*48b0*/  IMAD.MOV.U32 R22, RZ, RZ, R26 ;  /* 0x000000ffff167224 */ /* 0x000fc800078e001a */
[----:B------:R0:W-:Y:S01]  /*48c0*/  STG.E.U8 desc[UR36][R8.64], R7 ;  /* 0x0000000708007986 */ /* 0x0001e2000c101124 */
[----:B------:R-:W-:Y:S05]  /*48d0*/  BRA `(.L_x_17022) ;  /* 0x0000000800707947 */ /* 0x000fea0003800000 */
.L_x_17038:
        /* <DEDUP_REMOVED lines=17> */
.L_x_17042:
[----:B------:R-:W-:Y:S01]  /*49f0*/  IMAD.MOV.U32 R0, RZ, RZ, 0x7f ;  /* 0x0000007fff007424 */ /* 0x000fe200078e00ff */
[----:B------:R-:W-:-:S04]  /*4a00*/  ISETP.GT.U32.AND P0, PT, R3, 0x7f800000, PT ;  /* 0x7f8000000300780c */ /* 0x000fc80003f04070 */
[----:B------:R-:W-:-:S09]  /*4a10*/  SEL R0, R0, 0x7c, P0 ;  /* 0x0000007c00007807 */ /* 0x000fd20000000000 */
.L_x_17043:
[----:B------:R-:W-:Y:S05]  /*4a20*/  BSYNC B0 ;  /* 0x0000000000007941 */ /* 0x000fea0003800000 */
.L_x_17041:
[----:B------:R-:W-:Y:S01]  /*4a30*/  LOP3.LUT R3, R7, 0x80000000, RZ, 0xc0, !PT ;  /* 0x8000000007037812 */ /* 0x000fe200078ec0ff */
[----:B------:R-:W-:-:S03]  /*4a40*/  IMAD.MOV.U32 R22, RZ, RZ, R26 ;  /* 0x000000ffff167224 */ /* 0x000fc600078e001a */
[----:B------:R-:W-:-:S04]  /*4a50*/  SHF.R.U32.HI R3, RZ, 0x18, R3 ;  /* 0x00000018ff037819 */ /* 0x000fc80000011603 */
[----:B------:R-:W-:-:S05]  /*4a60*/  LOP3.LUT R3, R0, R3, RZ, 0xfc, !PT ;  /* 0x0000000300037212 */ /* 0x000fca00078efcff */
[----:B------:R0:W-:Y:S01]  /*4a70*/  STG.E.U8 desc[UR36][R8.64], R3 ;  /* 0x0000000308007986 */ /* 0x0001e2000c101124 */
[----:B------:R-:W-:Y:S05]  /*4a80*/  BRA `(.L_x_17022) ;  /* 0x0000000800047947 */ /* 0x000fea0003800000 */
.L_x_17037:
        /* <DEDUP_REMOVED lines=9> */
.L_x_17034:
        /* <DEDUP_REMOVED lines=12> */
.L_x_17046:
        /* <DEDUP_REMOVED lines=21> */
.L_x_17049:
[----:B------:R-:W-:-:S04]  /*4d30*/  LOP3.LUT R0, R7, 0x80000000, RZ, 0xc0, !PT ;  /* 0x8000000007007812 */ /* 0x000fc800078ec0ff */
[----:B------:R-:W-:-:S04]  /*4d40*/  SHF.R.U32.HI R0, RZ, 0x18, R0 ;  /* 0x00000018ff007819 */ /* 0x000fc80000011600 */
[----:B------:R-:W-:-:S07]  /*4d50*/  LOP3.LUT R0, R3, R0, RZ, 0xfc, !PT ;  /* 0x0000000003007212 */ /* 0x000fce00078efcff */
.L_x_17048:
[----:B------:R-:W-:Y:S05]  /*4d60*/  BSYNC B0 ;  /* 0x0000000000007941 */ /* 0x000fea0003800000 */
.L_x_17047:
[----:B------:R4:W-:Y:S01]  /*4d70*/  STG.E.U8 desc[UR36][R8.64], R0 ;  /* 0x0000000008007986 */ /* 0x0009e2000c101124 */
[----:B------:R-:W-:Y:S01]  /*4d80*/  IMAD.MOV.U32 R22, RZ, RZ, R26 ;  /* 0x000000ffff167224 */ /* 0x000fe200078e001a */
[----:B------:R-:W-:Y:S06]  /*4d90*/  BRA `(.L_x_17022) ;  /* 0x0000000400407947 */ /* 0x000fec0003800000 */
.L_x_17045:
        /* <DEDUP_REMOVED lines=21> */
.L_x_17052:
[----:B------:R-:W-:-:S04]  /*4ef0*/  LOP3.LUT R0, R7, 0x80000000, RZ, 0xc0, !PT ;  /* 0x8000000007007812 */ /* 0x000fc800078ec0ff */
[----:B------:R-:W-:-:S04]  /*4f00*/  SHF.R.U32.HI R0, RZ, 0x18, R0 ;  /* 0x00000018ff007819 */ /* 0x000fc80000011600 */
[----:B------:R-:W-:-:S07]  /*4f10*/  LOP3.LUT R0, R3, R0, RZ, 0xfc, !PT ;  /* 0x0000000003007212 */ /* 0x000fce00078efcff */
.L_x_17051:
[----:B------:R-:W-:Y:S05]  /*4f20*/  BSYNC B0 ;  /* 0x0000000000007941 */ /* 0x000fea0003800000 */
.L_x_17050:
[----:B------:R0:W-:Y:S01]  /*4f30*/  STG.E.U8 desc[UR36][R8.64], R0 ;  /* 0x0000000008007986 */ /* 0x0001e2000c101124 */
[----:B------:R-:W-:Y:S01]  /*4f40*/  IMAD.MOV.U32 R22, RZ, RZ, R26 ;  /* 0x000000ffff167224 */ /* 0x000fe200078e001a */
[----:B------:R-:W-:Y:S06]  /*4f50*/  BRA `(.L_x_17022) ;  /* 0x0000000000d07947 */ /* 0x000fec0003800000 */
.L_x_17044:
        /* <DEDUP_REMOVED lines=27> */
.L_x_17027:
        /* <DEDUP_REMOVED lines=16> */
.L_x_17055:
[----:B------:R-:W-:Y:S01]  /*5210*/  IMAD.MOV.U32 R22, RZ, RZ, R26 ;  /* 0x000000ffff167224 */ /* 0x000fe200078e001a */
[----:B------:R-:W-:Y:S06]  /*5220*/  BRA `(.L_x_17022) ;  /* 0x00000000001c7947 */ /* 0x000fec0003800000 */
.L_x_17054:
[----:B------:R-:W0:Y:S01]  /*5230*/  F2I.U64.F64.TRUNC R4, R4 ;  /* 0x0000000400047311 */ /* 0x000e22000030d800 */
[----:B------:R-:W-:Y:S01]  /*5240*/  IMAD.MOV.U32 R22, RZ, RZ, R26 ;  /* 0x000000ffff167224 */ /* 0x000fe200078e001a */
[----:B0-----:R3:W-:Y:S01]  /*5250*/  STG.E.64 desc[UR36][R8.64], R4 ;  /* 0x0000000408007986 */ /* 0x0017e2000c101b24 */
[----:B------:R-:W-:Y:S05]  /*5260*/  BRA `(.L_x_17022) ;  /* 0x00000000000c7947 */ /* 0x000fea0003800000 */
.L_x_17053:
[----:B------:R-:W0:Y:S01]  /*5270*/  F2I.U32.F64.TRUNC R5, R4 ;  /* 0x0000000400057311 */ /* 0x000e22000030d000 */
[----:B------:R-:W-:Y:S01]  /*5280*/  IMAD.MOV.U32 R22, RZ, RZ, R26 ;  /* 0x000000ffff167224 */ /* 0x000fe200078e001a */
[----:B0-----:R0:W-:Y:S06]  /*5290*/  STG.E desc[UR36][R8.64], R5 ;  /* 0x0000000508007986 */ /* 0x0011ec000c101924 */
.L_x_17022:
[----:B------:R-:W-:Y:S05]  /*52a0*/  BSYNC B6 ;  /* 0x0000000000067941 */ /* 0x000fea0003800000 */
.L_x_17021:
[----:B------:R-:W-:Y:S01]  /*52b0*/  ISETP.GE.AND P0, PT, R22, R19, PT ;  /* 0x000000131600720c */ /* 0x000fe20003f06270 */
[----:B------:R-:W-:-:S12]  /*52c0*/  BSSY B6, `(.L_x_17056) ;  /* 0x0000230000067945 */ /* 0x000fd80003800000 */
[----:B------:R-:W-:Y:S05]  /*52d0*/  @P0 BRA `(.L_x_17057) ;  /* 0x0000002000b80947 */ /* 0x000fea0003800000 */
[----:B0--3--:R-:W0:Y:S01]  /*52e0*/  LDC.64 R4, c[0x0][0x218] ;  /* 0x00008600ff047b82 */ /* 0x009e220000000a00 */
[----:B----4-:R-:W-:Y:S01]  /*52f0*/  IMAD R0, R18, 0x200, R22 ;  /* 0x0000020012007824 */ /* 0x010fe200078e0216 */
[----:B--2---:R-:W-:Y:S01]  /*5300*/  PRMT R6, R2, 0x9910, RZ ;  /* 0x0000991002067816 */ /* 0x004fe200000000ff */
[----:B------:R-:W-:Y:S02]  /*5310*/  ULDC UR4, c[0x0][0x238] ;  /* 0x00008e0000047ab9 */ /* 0x000fe40000000800 */
[----:B-1----:R-:W-:Y:S02]  /*5320*/  IMAD R3, R0, UR4, RZ ;  /* 0x0000000400037c24 */ /* 0x002fe4000f8e02ff */
        /* <DEDUP_REMOVED lines=16> */
.L_x_17061:
[----:B------:R-:W0:Y:S02]  /*5430*/  F2I.S64.F64.TRUNC R28, R28 ;  /* 0x0000001c001c7311 */ /* 0x000e24000030d900 */
[----:B0-----:R-:W-:-:S05]  /*5440*/  IMAD.MOV.U32 R3, RZ, RZ, R28 ;  /* 0x000000ffff037224 */ /* 0x001fca00078e001c */
[----:B------:R0:W-:Y:S01]  /*5450*/  STG.E.U8 desc[UR36][R4.64], R3 ;  /* 0x0000000304007986 */ /* 0x0001e2000c101124 */
[----:B------:R-:W-:Y:S05]  /*5460*/  BRA `(.L_x_17063) ;  /* 0x0000000c00f07947 */ /* 0x000fea0003800000 */
.L_x_17060:
        /* <DEDUP_REMOVED lines=9> */
.L_x_17065:
[----:B------:R-:W0:Y:S02]  /*5500*/  F2I.F64.TRUNC R29, R28 ;  /* 0x0000001c001d7311 */ /* 0x000e24000030d100 */
[----:B0-----:R0:W-:Y:S01]  /*5510*/  STG.E desc[UR36][R4.64], R29 ;  /* 0x0000001d04007986 */ /* 0x0011e2000c101924 */
[----:B------:R-:W-:Y:S05]  /*5520*/  BRA `(.L_x_17063) ;  /* 0x0000000c00c07947 */ /* 0x000fea0003800000 */
.L_x_17064:
[----:B------:R-:W0:Y:S02]  /*5530*/  F2I.F64.TRUNC R29, R28 ;  /* 0x0000001c001d7311 */ /* 0x000e24000030d100 */
[----:B0-----:R0:W-:Y:S01]  /*5540*/  STG.E.U16 desc[UR36][R4.64], R29 ;  /* 0x0000001d04007986 */ /* 0x0011e2000c101524 */
[----:B------:R-:W-:Y:S05]  /*5550*/  BRA `(.L_x_17063) ;  /* 0x0000000c00b47947 */ /* 0x000fea0003800000 */
.L_x_17059:
        /* <DEDUP_REMOVED lines=13> */
.L_x_17067:
        /* <DEDUP_REMOVED lines=8> */
.L_x_17066:
        /* <DEDUP_REMOVED lines=14> */
.L_x_17069:
        /* <DEDUP_REMOVED lines=9> */
.L_x_17068:
[----:B------:R0:W-:Y:S01]  /*5820*/  STG.E.64 desc[UR36][R4.64], R28 ;  /* 0x0000001c04007986 */ /* 0x0001e2000c101b24 */
[----:B------:R-:W-:Y:S05]  /*5830*/  BRA `(.L_x_17063) ;  /* 0x0000000800fc7947 */ /* 0x000fea0003800000 */
.L_x_17058:
        /* <DEDUP_REMOVED lines=12> */
.L_x_17072:
[----:B------:R-:W-:-:S05]  /*5900*/  CS2R R30, SRZ ;  /* 0x00000000001e7805 */ /* 0x000fca000001ff00 */
[----:B------:R0:W-:Y:S01]  /*5910*/  STG.E.128 desc[UR36][R4.64], R28 ;  /* 0x0000001c04007986 */ /* 0x0001e2000c101d24 */
[----:B------:R-:W-:Y:S05]  /*5920*/  BRA `(.L_x_17063) ;  /* 0x0000000800c07947 */ /* 0x000fea0003800000 */
.L_x_17071:
        /* <DEDUP_REMOVED lines=25> */
.L_x_17076:
[----:B------:R-:W-:Y:S05]  /*5ac0*/  BSYNC B0 ;  /* 0x0000000000007941 */ /* 0x000fea0003800000 */
.L_x_17075:
[----:B------:R-:W-:-:S05]  /*5ad0*/  LOP3.LUT R7, R0, R7, RZ, 0xfc, !PT ;  /* 0x0000000700077212 */ /* 0x000fca00078efcff */
[----:B------:R0:W-:Y:S01]  /*5ae0*/  STG.E.U8 desc[UR36][R4.64], R7 ;  /* 0x0000000704007986 */ /* 0x0001e2000c101124 */
[----:B------:R-:W-:Y:S05]  /*5af0*/  BRA `(.L_x_17063) ;  /* 0x00000008004c7947 */ /* 0x000fea0003800000 */
.L_x_17074:
        /* <DEDUP_REMOVED lines=17> */
.L_x_17078:
[----:B------:R-:W-:Y:S01]  /*5c10*/  IMAD.MOV.U32 R0, RZ, RZ, 0x7f ;  /* 0x0000007fff007424 */ /* 0x000fe200078e00ff */
[----:B------:R-:W-:-:S04]  /*5c20*/  ISETP.GT.U32.AND P0, PT, R3, 0x7f800000, PT ;  /* 0x7f8000000300780c */ /* 0x000fc80003f04070 */
[----:B------:R-:W-:-:S09]  /*5c30*/  SEL R0, R0, 0x7c, P0 ;  /* 0x0000007c00007807 */ /* 0x000fd20000000000 */
.L_x_17079:
[----:B------:R-:W-:Y:S05]  /*5c40*/  BSYNC B0 ;  /* 0x0000000000007941 */ /* 0x000fea0003800000 */
.L_x_17077:
[----:B------:R-:W-:-:S04]  /*5c50*/  LOP3.LUT R3, R7, 0x80000000, RZ, 0xc0, !PT ;  /* 0x8000000007037812 */ /* 0x000fc800078ec0ff */
[----:B------:R-:W-:-:S04]  /*5c60*/  SHF.R.U32.HI R3, RZ, 0x18, R3 ;  /* 0x00000018ff037819 */ /* 0x000fc80000011603 */
[----:B------:R-:W-:-:S05]  /*5c70*/  LOP3.LUT R3, R0, R3, RZ, 0xfc, !PT ;  /* 0x0000000300037212 */ /* 0x000fca00078efcff */
[----:B------:R0:W-:Y:S01]  /*5c80*/  STG.E.U8 desc[UR36][R4.64], R3 ;  /* 0x0000000304007986 */ /* 0x0001e2000c101124 */
[----:B------:R-:W-:Y:S05]  /*5c90*/  BRA `(.L_x_17063) ;  /* 0x0000000400e47947 */ /* 0x000fea0003800000 */
.L_x_17073:
        /* <DEDUP_REMOVED lines=8> */
.L_x_17070:
        /* <DEDUP_REMOVED lines=11> */
.L_x_17082:
        /* <DEDUP_REMOVED lines=21> */
.L_x_17085:
[----:B------:R-:W-:-:S04]  /*5f20*/  LOP3.LUT R0, R7, 0x80000000, RZ, 0xc0, !PT ;  /* 0x8000000007007812 */ /* 0x000fc800078ec0ff */
[----:B------:R-:W-:-:S04]  /*5f30*/  SHF.R.U32.HI R0, RZ, 0x18, R0 ;  /* 0x00000018ff007819 */ /* 0x000fc80000011600 */
[----:B------:R-:W-:-:S07]  /*5f40*/  LOP3.LUT R0, R3, R0, RZ, 0xfc, !PT ;  /* 0x0000000003007212 */ /* 0x000fce00078efcff */
.L_x_17084:
[----:B------:R-:W-:Y:S05]  /*5f50*/  BSYNC B0 ;  /* 0x0000000000007941 */ /* 0x000fea0003800000 */
.L_x_17083:
[----:B------:R3:W-:Y:S01]  /*5f60*/  STG.E.U8 desc[UR36][R4.64], R0 ;  /* 0x0000000004007986 */ /* 0x0007e2000c101124 */
[----:B------:R-:W-:Y:S05]  /*5f70*/  BRA `(.L_x_17063) ;  /* 0x00000004002c7947 */ /* 0x000fea0003800000 */
.L_x_17081:
        /* <DEDUP_REMOVED lines=21> */
.L_x_17088:
[----:B------:R-:W-:-:S04]  /*60d0*/  LOP3.LUT R0, R7, 0x80000000, RZ, 0xc0, !PT ;  /* 0x8000000007007812 */ /* 0x000fc800078ec0ff */
[----:B------:R-:W-:-:S04]  /*60e0*/  SHF.R.U32.HI R0, RZ, 0x18, R0 ;  /* 0x00000018ff007819 */ /* 0x000fc80000011600 */
[----:B------:R-:W-:-:S07]  /*60f0*/  LOP3.LUT R0, R3, R0, RZ, 0xfc, !PT ;  /* 0x0000000003007212 */ /* 0x000fce00078efcff */
.L_x_17087:
[----:B------:R-:W-:Y:S05]  /*6100*/  BSYNC B0 ;  /* 0x0000000000007941 */ /* 0x000fea0003800000 */
.L_x_17086:
[----:B------:R0:W-:Y:S01]  /*6110*/  STG.E.U8 desc[UR36][R4.64], R0 ;  /* 0x0000000004007986 */ /* 0x0001e2000c101124 */
[----:B------:R-:W-:Y:S05]  /*6120*/  BRA `(.L_x_17063) ;  /* 0x0000000000c07947 */ /* 0x000fea0003800000 */
.L_x_17080:
        /* <DEDUP_REMOVED lines=26> */
.L_x_17062:
        /* <DEDUP_REMOVED lines=16> */
.L_x_17091:
[----:B------:R-:W-:Y:S05]  /*63d0*/  BRA `(.L_x_17063) ;  /* 0x0000000000147947 */ /* 0x000fea0003800000 */
.L_x_17090:
[----:B------:R-:W0:Y:S02]  /*63e0*/  F2I.U64.F64.TRUNC R28, R28 ;  /* 0x0000001c001c7311 */ /* 0x000e24000030d800 */
[----:B0-----:R2:W-:Y:S01]  /*63f0*/  STG.E.64 desc[UR36][R4.64], R28 ;  /* 0x0000001c04007986 */ /* 0x0015e2000c101b24 */
[----:B------:R-:W-:Y:S05]  /*6400*/  BRA `(.L_x_17063) ;  /* 0x0000000000087947 */ /* 0x000fea0003800000 */
.L_x_17089:
[----:B------:R-:W0:Y:S02]  /*6410*/  F2I.U32.F64.TRUNC R29, R28 ;  /* 0x0000001c001d7311 */ /* 0x000e24000030d000 */
[----:B0-----:R0:W-:Y:S02]  /*6420*/  STG.E desc[UR36][R4.64], R29 ;  /* 0x0000001d04007986 */ /* 0x0011e4000c101924 */
.L_x_17063:
        /* <DEDUP_REMOVED lines=24> */
.L_x_17095:
[----:B------:R-:W0:Y:S02]  /*65b0*/  F2I.S64.F64.TRUNC R24, R24 ;  /* 0x0000001800187311 */ /* 0x000e24000030d900 */
[----:B0-----:R-:W-:-:S05]  /*65c0*/  IMAD.MOV.U32 R3, RZ, RZ, R24 ;  /* 0x000000ffff037224 */ /* 0x001fca00078e0018 */
[----:B------:R3:W-:Y:S01]  /*65d0*/  STG.E.U8 desc[UR36][R4.64], R3 ;  /* 0x0000000304007986 */ /* 0x0007e2000c101124 */
[----:B------:R-:W-:Y:S05]  /*65e0*/  BRA `(.L_x_17097) ;  /* 0x0000000c00f07947 */ /* 0x000fea0003800000 */
.L_x_17094:
        /* <DEDUP_REMOVED lines=9> */
.L_x_17099:
[----:B------:R-:W0:Y:S02]  /*6680*/  F2I.F64.TRUNC R25, R24 ;  /* 0x0000001800197311 */ /* 0x000e24000030d100 */
[----:B0-----:R2:W-:Y:S01]  /*6690*/  STG.E desc[UR36][R4.64], R25 ;  /* 0x0000001904007986 */ /* 0x0015e2000c101924 */
[----:B------:R-:W-:Y:S05]  /*66a0*/  BRA `(.L_x_17097) ;  /* 0x0000000c00c07947 */ /* 0x000fea0003800000 */
.L_x_17098:
[----:B------:R-:W0:Y:S02]  /*66b0*/  F2I.F64.TRUNC R25, R24 ;  /* 0x0000001800197311 */ /* 0x000e24000030d100 */
[----:B0-----:R0:W-:Y:S01]  /*66c0*/  STG.E.U16 desc[UR36][R4.64], R25 ;  /* 0x0000001904007986 */ /* 0x0011e2000c101524 */
[----:B------:R-:W-:Y:S05]  /*66d0*/  BRA `(.L_x_17097) ;  /* 0x0000000c00b47947 */ /* 0x000fea0003800000 */
.L_x_17093:
        /* <DEDUP_REMOVED lines=13> */
.L_x_17101:
        /* <DEDUP_REMOVED lines=8> */
.L_x_17100:
        /* <DEDUP_REMOVED lines=14> */
.L_x_17103:
        /* <DEDUP_REMOVED lines=9> */
.L_x_17102:
[----:B------:R0:W-:Y:S01]  /*69a0*/  STG.E.64 desc[UR36][R4.64], R24 ;  /* 0x0000001804007986 */ /* 0x0001e2000c101b24 */
[----:B------:R-:W-:Y:S05]  /*69b0*/  BRA `(.L_x_17097) ;  /* 0x0000000800fc7947 */ /* 0x000fea0003800000 */
.L_x_17092:
        /* <DEDUP_REMOVED lines=12> */
.L_x_17106:
[----:B------:R-:W-:-:S05]  /*6a80*/  CS2R R26, SRZ ;  /* 0x00000000001a7805 */ /* 0x000fca000001ff00 */
[----:B------:R0:W-:Y:S01]  /*6a90*/  STG.E.128 desc[UR36][R4.64], R24 ;  /* 0x0000001804007986 */ /* 0x0001e2000c101d24 */
[----:B------:R-:W-:Y:S05]  /*6aa0*/  BRA `(.L_x_17097) ;  /* 0x0000000800c07947 */ /* 0x000fea0003800000 */
.L_x_17105:
        /* <DEDUP_REMOVED lines=25> */
.L_x_17110:
[----:B------:R-:W-:Y:S05]  /*6c40*/  BSYNC B0 ;  /* 0x0000000000007941 */ /* 0x000fea0003800000 */
.L_x_17109:
[----:B------:R-:W-:-:S05]  /*6c50*/  LOP3.LUT R7, R0, R7, RZ, 0xfc, !PT ;  /* 0x0000000700077212 */ /* 0x000fca00078efcff */
[----:B------:R0:W-:Y:S01]  /*6c60*/  STG.E.U8 desc[UR36][R4.64], R7 ;  /* 0x0000000704007986 */ /* 0x0001e2000c101124 */
[----:B------:R-:W-:Y:S05]  /*6c70*/  BRA `(.L_x_17097) ;  /* 0x00000008004c7947 */ /* 0x000fea0003800000 */
.L_x_17108:
        /* <DEDUP_REMOVED lines=17> */
.L_x_17112:
[----:B------:R-:W-:Y:S01]  /*6d90*/  IMAD.MOV.U32 R0, RZ, RZ, 0x7f ;  /* 0x0000007fff007424 */ /* 0x000fe200078e00ff */
[----:B------:R-:W-:-:S04]  /*6da0*/  ISETP.GT.U32.AND P0, PT, R3, 0x7f800000, PT ;  /* 0x7f8000000300780c */ /* 0x000fc80003f04070 */
[----:B------:R-:W-:-:S09]  /*6db0*/  SEL R0, R0, 0x7c, P0 ;  /* 0x0000007c00007807 */ /* 0x000fd20000000000 */
.L_x_17113:
[----:B------:R-:W-:Y:S05]  /*6dc0*/  BSYNC B0 ;  /* 0x0000000000007941 */ /* 0x000fea0003800000 */
.L_x_17111:
[----:B------:R-:W-:-:S04]  /*6dd0*/  LOP3.LUT R3, R7, 0x80000000, RZ, 0xc0, !PT ;  /* 0x8000000007037812 */ /* 0x000fc800078ec0ff */
[----:B------:R-:W-:-:S04]  /*6de0*/  SHF.R.U32.HI R3, RZ, 0x18, R3 ;  /* 0x00000018ff037819 */ /* 0x000fc80000011603 */
[----:B------:R-:W-:-:S05]  /*6df0*/  LOP3.LUT R3, R0, R3, RZ, 0xfc, !PT ;  /* 0x0000000300037212 */ /* 0x000fca00078efcff */
[----:B------:R0:W-:Y:S01]  /*6e00*/  STG.E.U8 desc[UR36][R4.64], R3 ;  /* 0x0000000304007986 */ /* 0x0001e2000c101124 */
[----:B------:R-:W-:Y:S05]  /*6e10*/  BRA `(.L_x_17097) ;  /* 0x0000000400e47947 */ /* 0x000fea0003800000 */
.L_x_17107:
        /* <DEDUP_REMOVED lines=8> */
.L_x_17104:
        /* <DEDUP_REMOVED lines=11> */
.L_x_17116:
        /* <DEDUP_REMOVED lines=21> */
.L_x_17119:
[----:B------:R-:W-:-:S04]  /*70a0*/  LOP3.LUT R0, R7, 0x80000000, RZ, 0xc0, !PT ;  /* 0x8000000007007812 */ /* 0x000fc800078ec0ff */
[----:B------:R-:W-:-:S04]  /*70b0*/  SHF.R.U32.HI R0, RZ, 0x18, R0 ;  /* 0x00000018ff007819 */ /* 0x000fc80000011600 */
[----:B------:R-:W-:-:S07]  /*70c0*/  LOP3.LUT R0, R3, R0, RZ, 0xfc, !PT ;  /* 0x0000000003007212 */ /* 0x000fce00078efcff */
.L_x_17118:
[----:B------:R-:W-:Y:S05]  /*70d0*/  BSYNC B0 ;  /* 0x0000000000007941 */ /* 0x000fea0003800000 */
.L_x_17117:
[----:B------:R0:W-:Y:S01]  /*70e0*/  STG.E.U8 desc[UR36][R4.64], R0 ;  /* 0x0000000004007986 */ /* 0x0001e2000c101124 */
[----:B------:R-:W-:Y:S05]  /*70f0*/  BRA `(.L_x_17097) ;  /* 0x00000004002c7947 */ /* 0x000fea0003800000 */
.L_x_17115:
        /* <DEDUP_REMOVED lines=21> */
.L_x_17122:
[----:B------:R-:W-:-:S04]  /*7250*/  LOP3.LUT R0, R7, 0x80000000, RZ, 0xc0, !PT ;  /* 0x8000000007007812 */ /* 0x000fc800078ec0ff */
[----:B------:R-:W-:-:S04]  /*7260*/  SHF.R.U32.HI R0, RZ, 0x18, R0 ;  /* 0x00000018ff007819 */ /* 0x000fc80000011600 */
[----:B------:R-:W-:-:S07]  /*7270*/  LOP3.LUT R0, R3, R0, RZ, 0xfc, !PT ;  /* 0x0000000003007212 */ /* 0x000fce00078efcff */
.L_x_17121:
[----:B------:R-:W-:Y:S05]  /*7280*/  BSYNC B0 ;  /* 0x0000000000007941 */ /* 0x000fea0003800000 */
.L_x_17120:
[----:B------:R0:W-:Y:S01]  /*7290*/  STG.E.U8 desc[UR36][R4.64], R0 ;  /* 0x0000000004007986 */ /* 0x0001e2000c101124 */
[----:B------:R-:W-:Y:S05]  /*72a0*/  BRA `(.L_x_17097) ;  /* 0x0000000000c07947 */ /* 0x000fea0003800000 */
.L_x_17114:
        /* <DEDUP_REMOVED lines=26> */
.L_x_17096:
        /* <DEDUP_REMOVED lines=16> */
.L_x_17125:
[----:B------:R-:W-:Y:S05]  /*7550*/  BRA `(.L_x_17097) ;  /* 0x0000000000147947 */ /* 0x000fea0003800000 */
.L_x_17124:
[----:B------:R-:W0:Y:S02]  /*7560*/  F2I.U64.F64.TRUNC R24, R24 ;  /* 0x0000001800187311 */ /* 0x000e24000030d800 */
[----:B0-----:R0:W-:Y:S01]  /*7570*/  STG.E.64 desc[UR36][R4.64], R24 ;  /* 0x0000001804007986 */ /* 0x0011e2000c101b24 */
[----:B------:R-:W-:Y:S05]  /*7580*/  BRA `(.L_x_17097) ;  /* 0x0000000000087947 */ /* 0x000fea0003800000 */
.L_x_17123:
[----:B------:R-:W0:Y:S02]  /*7590*/  F2I.U32.F64.TRUNC R25, R24 ;  /* 0x0000001800197311 */ /* 0x000e24000030d000 */
[----:B0-----:R0:W-:Y:S02]  /*75a0*/  STG.E desc[UR36][R4.64], R25 ;  /* 0x0000001904007986 */ /* 0x0011e4000c101924 */
.L_x_17097:
[----:B------:R-:W-:-:S07]  /*75b0*/  VIADD R22, R22, 0x80 ;  /* 0x0000008016167836 */ /* 0x000fce0000000000 */
.L_x_17057:
[----:B------:R-:W-:Y:S05]  /*75c0*/  BSYNC B6 ;  /* 0x0000000000067941 */ /* 0x000fea0003800000 */
.L_x_17056:
        /* <DEDUP_REMOVED lines=22> */
.L_x_17129:
[----:B------:R-:W0:Y:S02]  /*7730*/  F2I.S64.F64.TRUNC R16, R16 ;  /* 0x0000001000107311 */ /* 0x000e24000030d900 */
[----:B0-----:R-:W-:-:S05]  /*7740*/  IMAD.MOV.U32 R3, RZ, RZ, R16 ;  /* 0x000000ffff037224 */ /* 0x001fca00078e0010 */
[----:B------:R-:W-:Y:S01]  /*7750*/  STG.E.U8 desc[UR36][R4.64], R3 ;  /* 0x0000000304007986 */ /* 0x000fe2000c101124 */
[----:B------:R-:W-:Y:S05]  /*7760*/  EXIT ;  /* 0x000000000000794d */ /* 0x000fea0003800000 */
.L_x_17128:
        /* <DEDUP_REMOVED lines=9> */
.L_x_17132:
[----:B------:R-:W0:Y:S02]  /*7800*/  F2I.F64.TRUNC R17, R16 ;  /* 0x0000001000117311 */ /* 0x000e24000030d100 */
[----:B0-----:R-:W-:Y:S01]  /*7810*/  STG.E desc[UR36][R4.64], R17 ;  /* 0x0000001104007986 */ /* 0x001fe2000c101924 */
[----:B------:R-:W-:Y:S05]  /*7820*/  EXIT ;  /* 0x000000000000794d */ /* 0x000fea0003800000 */
.L_x_17131:
[----:B------:R-:W0:Y:S02]  /*7830*/  F2I.F64.TRUNC R17, R16 ;  /* 0x0000001000117311 */ /* 0x000e24000030d100 */
[----:B0-----:R-:W-:Y:S01]  /*7840*/  STG.E.U16 desc[UR36][R4.64], R17 ;  /* 0x0000001104007986 */ /* 0x001fe2000c101524 */
[----:B------:R-:W-:Y:S05]  /*7850*/  EXIT ;  /* 0x000000000000794d */ /* 0x000fea0003800000 */
.L_x_17127:
        /* <DEDUP_REMOVED lines=13> */
.L_x_17134:
        /* <DEDUP_REMOVED lines=8> */
.L_x_17133:
        /* <DEDUP_REMOVED lines=14> */
.L_x_17136:
        /* <DEDUP_REMOVED lines=9> */
.L_x_17135:
[----:B------:R-:W-:Y:S01]  /*7b20*/  STG.E.64 desc[UR36][R4.64], R16 ;  /* 0x0000001004007986 */ /* 0x000fe2000c101b24 */
[----:B------:R-:W-:Y:S05]  /*7b30*/  EXIT ;  /* 0x000000000000794d */ /* 0x000fea0003800000 */
.L_x_17126:
        /* <DEDUP_REMOVED lines=12> */
.L_x_17139:
[----:B------:R-:W-:-:S05]  /*7c00*/  CS2R R18, SRZ ;  /* 0x0000000000127805 */ /* 0x000fca000001ff00 */
[----:B------:R-:W-:Y:S01]  /*7c10*/  STG.E.128 desc[UR36][R4.64], R16 ;  /* 0x0000001004007986 */ /* 0x000fe2000c101d24 */
[----:B------:R-:W-:Y:S05]  /*7c20*/  EXIT ;  /* 0x000000000000794d */ /* 0x000fea0003800000 */
.L_x_17138:
        /* <DEDUP_REMOVED lines=25> */
.L_x_17143:
[----:B------:R-:W-:Y:S05]  /*7dc0*/  BSYNC B0 ;  /* 0x0000000000007941 */ /* 0x000fea0003800000 */
.L_x_17142:
[----:B------:R-:W-:-:S05]  /*7dd0*/  LOP3.LUT R3, R0, R3, RZ, 0xfc, !PT ;  /* 0x0000000300037212 */ /* 0x000fca00078efcff */
[----:B------:R-:W-:Y:S01]  /*7de0*/  STG.E.U8 desc[UR36][R4.64], R3 ;  /* 0x0000000304007986 */ /* 0x000fe2000c101124 */
[----:B------:R-:W-:Y:S05]  /*7df0*/  EXIT ;  /* 0x000000000000794d */ /* 0x000fea0003800000 */
.L_x_17141:
        /* <DEDUP_REMOVED lines=17> */
.L_x_17145:
[----:B------:R-:W-:Y:S01]  /*7f10*/  IMAD.MOV.U32 R0, RZ, RZ, 0x7f ;  /* 0x0000007fff007424 */ /* 0x000fe200078e00ff */
[----:B------:R-:W-:-:S04]  /*7f20*/  ISETP.GT.U32.AND P0, PT, R2, 0x7f800000, PT ;  /* 0x7f8000000200780c */ /* 0x000fc80003f04070 */
[----:B------:R-:W-:-:S09]  /*7f30*/  SEL R0, R0, 0x7c, P0 ;  /* 0x0000007c00007807 */ /* 0x000fd20000000000 */
.L_x_17146:
[----:B------:R-:W-:Y:S05]  /*7f40*/  BSYNC B0 ;  /* 0x0000000000007941 */ /* 0x000fea0003800000 */
.L_x_17144:
[----:B------:R-:W-:-:S04]  /*7f50*/  LOP3.LUT R2, R3, 0x80000000, RZ, 0xc0, !PT ;  /* 0x8000000003027812 */ /* 0x000fc800078ec0ff */
[----:B------:R-:W-:-:S04]  /*7f60*/  SHF.R.U32.HI R3, RZ, 0x18, R2 ;  /* 0x00000018ff037819 */ /* 0x000fc80000011602 */
[----:B------:R-:W-:-:S05]  /*7f70*/  LOP3.LUT R3, R0, R3, RZ, 0xfc, !PT ;  /* 0x0000000300037212 */ /* 0x000fca00078efcff */
[----:B------:R-:W-:Y:S01]  /*7f80*/  STG.E.U8 desc[UR36][R4.64], R3 ;  /* 0x0000000304007986 */ /* 0x000fe2000c101124 */
[----:B------:R-:W-:Y:S05]  /*7f90*/  EXIT ;  /* 0x000000000000794d */ /* 0x000fea0003800000 */
.L_x_17140:
        /* <DEDUP_REMOVED lines=8> */
.L_x_17137:
        /* <DEDUP_REMOVED lines=11> */
.L_x_17149:
        /* <DEDUP_REMOVED lines=21> */
.L_x_17152:
[----:B------:R-:W-:-:S04]  /*8220*/  LOP3.LUT R2, R7, 0x80000000, RZ, 0xc0, !PT ;  /* 0x8000000007027812 */ /* 0x000fc800078ec0ff */
[----:B------:R-:W-:-:S04]  /*8230*/  SHF.R.U32.HI R3, RZ, 0x18, R2 ;  /* 0x00000018ff037819 */ /* 0x000fc80000011602 */
[----:B------:R-:W-:-:S04]  /*8240*/  LOP3.LUT R0, R0, R3, RZ, 0xfc, !PT ;  /* 0x0000000300007212 */ /* 0x000fc800078efcff */
[----:B------:R-:W-:-:S07]  /*8250*/  PRMT R2, R0, 0x7610, R2 ;  /* 0x0000761000027816 */ /* 0x000fce0000000002 */
.L_x_17151:
[----:B------:R-:W-:Y:S05]  /*8260*/  BSYNC B0 ;  /* 0x0000000000007941 */ /* 0x000fea0003800000 */
.L_x_17150:
[----:B------:R-:W-:Y:S01]  /*8270*/  STG.E.U8 desc[UR36][R4.64], R2 ;  /* 0x0000000204007986 */ /* 0x000fe2000c101124 */
[----:B------:R-:W-:Y:S05]  /*8280*/  EXIT ;  /* 0x000000000000794d */ /* 0x000fea0003800000 */
.L_x_17148:
        /* <DEDUP_REMOVED lines=21> */
.L_x_17155:
[----:B------:R-:W-:-:S04]  /*83e0*/  LOP3.LUT R2, R7, 0x80000000, RZ, 0xc0, !PT ;  /* 0x8000000007027812 */ /* 0x000fc800078ec0ff */
[----:B------:R-:W-:-:S04]  /*83f0*/  SHF.R.U32.HI R3, RZ, 0x18, R2 ;  /* 0x00000018ff037819 */ /* 0x000fc80000011602 */
[----:B------:R-:W-:-:S04]  /*8400*/  LOP3.LUT R0, R0, R3, RZ, 0xfc, !PT ;  /* 0x0000000300007212 */ /* 0x000fc800078efcff */
[----:B------:R-:W-:-:S07]  /*8410*/  PRMT R2, R0, 0x7610, R2 ;  /* 0x0000761000027816 */ /* 0x000fce0000000002 */
.L_x_17154:
[----:B------:R-:W-:Y:S05]  /*8420*/  BSYNC B0 ;  /* 0x0000000000007941 */ /* 0x000fea0003800000 */
.L_x_17153:
[----:B------:R-:W-:Y:S01]  /*8430*/  STG.E.U8 desc[UR36][R4.64], R2 ;  /* 0x0000000204007986 */ /* 0x000fe2000c101124 */
[----:B------:R-:W-:Y:S05]  /*8440*/  EXIT ;  /* 0x000000000000794d */ /* 0x000fea0003800000 */
.L_x_17147:
        /* <DEDUP_REMOVED lines=26> */
.L_x_17130:
        /* <DEDUP_REMOVED lines=16> */
.L_x_17158:
[----:B------:R-:W-:Y:S05]  /*86f0*/  EXIT ;  /* 0x000000000000794d */ /* 0x000fea0003800000 */
.L_x_17157:
[----:B------:R-:W0:Y:S02]  /*8700*/  F2I.U64.F64.TRUNC R16, R16 ;  /* 0x0000001000107311 */ /* 0x000e24000030d800 */
[----:B0-----:R-:W-:Y:S01]  /*8710*/  STG.E.64 desc[UR36][R4.64], R16 ;  /* 0x0000001004007986 */ /* 0x001fe2000c101b24 */
[----:B------:R-:W-:Y:S05]  /*8720*/  EXIT ;  /* 0x000000000000794d */ /* 0x000fea0003800000 */
.L_x_17156:
[----:B------:R-:W0:Y:S02]  /*8730*/  F2I.U32.F64.TRUNC R17, R16 ;  /* 0x0000001000117311 */ /* 0x000e24000030d000 */
[----:B0-----:R-:W-:Y:S01]  /*8740*/  STG.E desc[UR36][R4.64], R17 ;  /* 0x0000001104007986 */ /* 0x001fe2000c101924 */
[----:B------:R-:W-:Y:S05]  /*8750*/  EXIT ;  /* 0x000000000000794d */ /* 0x000fea0003800000 */
.L_x_17159:
        /* <DEDUP_REMOVED lines=10> */
.L_x_19730:


//--------------------- .text._ZN2at6native18elementwise_kernelILi128ELi2EZNS0_22gpu_kernel_impl_nocastIZZZNS0_16frac_kernel_cudaERNS_18TensorIteratorBaseEENKUlvE_clEvENKUlvE_clEvEUldE_EEvS4_RKT_EUliE_EEviT1_ --------------------------
	.section	.text._ZN2at6native18elementwise_kernelILi128ELi2EZNS0_22gpu_kernel_impl_nocastIZZZNS0_16frac_kernel_cudaERNS_18TensorIteratorBaseEENKUlvE_clEvENKUlvE_clEvEUldE_EEvS4_RKT_EUliE_EEviT1_,"ax",@progbits
	.align	128
        .global         _ZN2at6native18elementwise_kernelILi128ELi2EZNS0_22gpu_kernel_impl_nocastIZZZNS0_16frac_kernel_cudaERNS_18TensorIteratorBaseEENKUlvE_clEvENKUlvE_clEvEUldE_EEvS4_RKT_EUliE_EEviT1_
        .type           _ZN2at6native18elementwise_kernelILi128ELi2EZNS0_22gpu_kernel_impl_nocastIZZZNS0_16frac_kernel_cudaERNS_18TensorIteratorBaseEENKUlvE_clEvENKUlvE_clEvEUldE_EEvS4_RKT_EUliE_EEviT1_,@function
        .size           _ZN2at6native18elementwise_kernelILi128ELi2EZNS0_22gpu_kernel_impl_nocastIZZZNS0_16frac_kernel_cudaERNS_18TensorIteratorBaseEENKUlvE_clEvENKUlvE_clEvEUldE_EEvS4_RKT_EUliE_EEviT1_,(.L_x_19731 - _ZN2at6native18elementwise_kernelILi128ELi2EZNS0_22gpu_kernel_impl_nocastIZZZNS0_16frac_kernel_cudaERNS_18TensorIteratorBaseEENKUlvE_clEvENKUlvE_clEvEUldE_EEvS4_RKT_EUliE_EEviT1_)
        .other          _ZN2at6native18elementwise_kernelILi128ELi2EZNS0_22gpu_kernel_impl_nocastIZZZNS0_16frac_kernel_cudaERNS_18TensorIteratorBaseEENKUlvE_clEvENKUlvE_clEvEUldE_EEvS4_RKT_EUliE_EEviT1_,@"STO_CUDA_ENTRY STV_DEFAULT"
_ZN2at6native18elementwise_kernelILi128ELi2EZNS0_22gpu_kernel_impl_nocastIZZZNS0_16frac_kernel_cudaERNS_18TensorIteratorBaseEENKUlvE_clEvENKUlvE_clEvEUldE_EEvS4_RKT_EUliE_EEviT1_:
.text._ZN2at6native18elementwise_kernelILi128ELi2EZNS0_22gpu_kernel_impl_nocastIZZZNS0_16frac_kernel_cudaERNS_18TensorIteratorBaseEENKUlvE_clEvENKUlvE_clEvEUldE_EEvS4_RKT_EUliE_EEviT1_:
        /* <DEDUP_REMOVED lines=312> */
.L_x_17162:
[----:B------:R-:W-:Y:S02]  /*1380*/  ULDC.64 UR8, c[0x0][0x418] ;  /* 0x0001060000087ab9 */ /* 0x000fe40000000a00 */
[----:B------:R-:W-:-:S04]  /*1390*/  IADD3 R4, P0, R2, UR8, RZ ;  /* 0x0000000802047c10 */ /* 0x000fc8000ff1e0ff */
[----:B------:R-:W-:Y:S01]  /*13a0*/  IADD3.X R5, RZ, UR9, RZ, P0, !PT ;  /* 0x00000009ff057c10 */ /* 0x000fe200087fe4ff */
[----:B------:R-:W-:-:S05]  /*13b0*/  ULDC.64 UR8, c[0x0][0x410] ;  /* 0x0001040000087ab9 */ /* 0x000fca0000000a00 */
[----:B------:R-:W2:Y:S01]  /*13c0*/  LDG.E.64 R4, desc[UR4][R4.64] ;  /* 0x0000000404047981 */ /* 0x000ea2000c1e1b00 */
[----:B------:R-:W-:Y:S01]  /*13d0*/  IADD3 R2, P0, R3, UR8, RZ ;  /* 0x0000000803027c10 */ /* 0x000fe2000ff1e0ff */
[----:B------:R-:W-:-:S03]  /*13e0*/  VIADD R9, R0, 0x80 ;  /* 0x0000008000097836 */ /* 0x000fc60000000000 */
[----:B------:R-:W-:Y:S01]  /*13f0*/  IADD3.X R3, RZ, UR9, RZ, P0, !PT ;  /* 0x00000009ff037c10 */ /* 0x000fe200087fe4ff */
[----:B--2---:R-:W0:Y:S02]  /*1400*/  FRND.F64.TRUNC R6, R4 ;  /* 0x0000000400067313 */ /* 0x004e24000030d800 */
[----:B0-----:R-:W-:-:S07]  /*1410*/  DADD R6, R4, -R6 ;  /* 0x0000000004067229 */ /* 0x001fce0000000806 */
[----:B------:R0:W-:Y:S04]  /*1420*/  STG.E.64 desc[UR4][R2.64], R6 ;  /* 0x0000000602007986 */ /* 0x0001e8000c101b04 */
.L_x_17161:
[----:B------:R-:W-:Y:S05]  /*1430*/  BSYNC B0 ;  /* 0x0000000000007941 */ /* 0x000fea0003800000 */
.L_x_17160:
        /* <DEDUP_REMOVED lines=305> */
.L_x_17163:
[----:B------:R-:W-:Y:S02]  /*2750*/  ULDC.64 UR6, c[0x0][0x418] ;  /* 0x0001060000067ab9 */ /* 0x000fe40000000a00 */
[----:B------:R-:W-:-:S04]  /*2760*/  IADD3 R4, P0, R0, UR6, RZ ;  /* 0x0000000600047c10 */ /* 0x000fc8000ff1e0ff */
[----:B------:R-:W-:Y:S01]  /*2770*/  IADD3.X R5, RZ, UR7, RZ, P0, !PT ;  /* 0x00000007ff057c10 */ /* 0x000fe200087fe4ff */
[----:B------:R-:W-:-:S05]  /*2780*/  ULDC.64 UR6, c[0x0][0x410] ;  /* 0x0001040000067ab9 */ /* 0x000fca0000000a00 */
[----:B------:R-:W2:Y:S01]  /*2790*/  LDG.E.64 R4, desc[UR4][R4.64] ;  /* 0x0000000404047981 */ /* 0x000ea2000c1e1b00 */
[----:B------:R-:W-:-:S04]  /*27a0*/  IADD3 R2, P0, R3, UR6, RZ ;  /* 0x0000000603027c10 */ /* 0x000fc8000ff1e0ff */
[----:B------:R-:W-:Y:S01]  /*27b0*/  IADD3.X R3, RZ, UR7, RZ, P0, !PT ;  /* 0x00000007ff037c10 */ /* 0x000fe200087fe4ff */
[----:B--2---:R-:W0:Y:S02]  /*27c0*/  FRND.F64.TRUNC R6, R4 ;  /* 0x0000000400067313 */ /* 0x004e24000030d800 */
[----:B0-----:R-:W-:-:S07]  /*27d0*/  DADD R6, R4, -R6 ;  /* 0x0000000004067229 */ /* 0x001fce0000000806 */
[----:B------:R-:W-:Y:S01]  /*27e0*/  STG.E.64 desc[UR4][R2.64], R6 ;  /* 0x0000000602007986 */ /* 0x000fe2000c101b04 */
[----:B------:R-:W-:Y:S05]  /*27f0*/  EXIT ;  /* 0x000000000000794d */ /* 0x000fea0003800000 */
.L_x_17164:
        /* <DEDUP_REMOVED lines=16> */
.L_x_19731:


//--------------------- .text._ZN2at6native27unrolled_elementwise_kernelIZZZNS0_16frac_kernel_cudaERNS_18TensorIteratorBaseEENKUlvE_clEvENKUlvE_clEvEUldE_St5arrayIPcLm2EELi4E23TrivialOffsetCalculatorILi1EjESB_NS0_6memory15LoadWithoutCastENSC_16StoreWithoutCastEEEviT_T0_T2_T3_T4_T5_ --------------------------
	.section	.text._ZN2at6native27unrolled_elementwise_kernelIZZZNS0_16frac_kernel_cudaERNS_18TensorIteratorBaseEENKUlvE_clEvENKUlvE_clEvEUldE_St5arrayIPcLm2EELi4E23TrivialOffsetCalculatorILi1EjESB_NS0_6memory15LoadWithoutCastENSC_16StoreWithoutCastEEEviT_T0_T2_T3_T4_T5_,"ax",@progbits
	.align	128
        .global         _ZN2at6native27unrolled_elementwise_kernelIZZZNS0_16frac_kernel_cudaERNS_18TensorIteratorBaseEENKUlvE_clEvENKUlvE_clEvEUldE_St5arrayIPcLm2EELi4E23TrivialOffsetCalculatorILi1EjESB_NS0_6memory15LoadWithoutCastENSC_16StoreWithoutCastEEEviT_T0_T2_T3_T4_T5_
        .type           _ZN2at6native27unrolled_elementwise_kernelIZZZNS0_16frac_kernel_cudaERNS_18TensorIteratorBaseEENKUlvE_clEvENKUlvE_clEvEUldE_St5arrayIPcLm2EELi4E23TrivialOffsetCalculatorILi1EjESB_NS0_6memory15LoadWithoutCastENSC_16StoreWithoutCastEEEviT_T0_T2_T3_T4_T5_,@function
        .size           _ZN2at6native27unrolled_elementwise_kernelIZZZNS0_16frac_kernel_cudaERNS_18TensorIteratorBaseEENKUlvE_clEvENKUlvE_clEvEUldE_St5arrayIPcLm2EELi4E23TrivialOffsetCalculatorILi1EjESB_NS0_6memory15LoadWithoutCastENSC_16StoreWithoutCastEEEviT_T0_T2_T3_T4_T5_,(.L_x_19732 - _ZN2at6native27unrolled_elementwise_kernelIZZZNS0_16frac_kernel_cudaERNS_18TensorIteratorBaseEENKUlvE_clEvENKUlvE_clEvEUldE_St5arrayIPcLm2EELi4E23TrivialOffsetCalculatorILi1EjESB_NS0_6memory15LoadWithoutCastENSC_16StoreWithoutCastEEEviT_T0_T2_T3_T4_T5_)
        .other          _ZN2at6native27unrolled_elementwise_kernelIZZZNS0_16frac_kernel_cudaERNS_18TensorIteratorBaseEENKUlvE_clEvENKUlvE_clEvEUldE_St5arrayIPcLm2EELi4E23TrivialOffsetCalculatorILi1EjESB_NS0_6memory15LoadWithoutCastENSC_16StoreWithoutCastEEEviT_T0_T2_T3_T4_T5_,@"STO_CUDA_ENTRY STV_DEFAULT"
_ZN2at6native27unrolled_elementwise_kernelIZZZNS0_16frac_kernel_cudaERNS_18TensorIteratorBaseEENKUlvE_clEvENKUlvE_clEvEUldE_St5arrayIPcLm2EELi4E23TrivialOffsetCalculatorILi1EjESB_NS0_6memory15LoadWithoutCastENSC_16StoreWithoutCastEEEviT_T0_T2_T3_T4_T5_:
.text._ZN2at6native27unrolled_elementwise_kernelIZZZNS0_16frac_kernel_cudaERNS_18TensorIteratorBaseEENKUlvE_clEvENKUlvE_clEvEUldE_St5arrayIPcLm2EELi4E23TrivialOffsetCalculatorILi1EjESB_NS0_6memory15LoadWithoutCastENSC_16StoreWithoutCastEEEviT_T0_T2_T3_T4_T5_:
        /* <DEDUP_REMOVED lines=17> */
[----:B------:R-:W-:-:S06]  /*0110*/  CS2R R18, SRZ ;  /* 0x0000000000127805 */ /* 0x000fcc000001ff00 */
[----:B------:R0:W2:Y:S05]  /*0120*/  @!P0 LDG.E.64 R18, desc[UR4][R14.64] ;  /* 0x000000040e128981 */ /* 0x0000aa000c1e1b00 */
[----:B------:R-:W3:Y:S01]  /*0130*/  @!P2 LDC.64 R8, c[0x0][0x220] ;  /* 0x00008800ff08ab82 */ /* 0x000ee20000000a00 */
[----:B------:R-:W-:Y:S01]  /*0140*/  @!P2 LEA R25, R0, R13, 0x9 ;  /* 0x0000000d0019a211 */ /* 0x000fe200078e48ff */
[----:B-1----:R-:W-:Y:S01]  /*0150*/  @!P1 IMAD.WIDE.U32 R22, R23, 0x8, R10 ;  /* 0x0000000817169825 */ /* 0x002fe200078e000a */
[----:B------:R-:W-:-:S03]  /*0160*/  CS2R R10, SRZ ;  /* 0x00000000000a7805 */ /* 0x000fc6000001ff00 */
[----:B---3--:R-:W-:Y:S01]  /*0170*/  @!P2 IMAD.WIDE.U32 R24, R25, 0x8, R8 ;  /* 0x000000081918a825 */ /* 0x008fe200078e0008 */
[----:B------:R-:W-:-:S04]  /*0180*/  CS2R R8, SRZ ;  /* 0x0000000000087805 */ /* 0x000fc8000001ff00 */
[----:B------:R-:W3:Y:S04]  /*0190*/  @!P2 LDG.E.64 R10, desc[UR4][R24.64] ;  /* 0x00000004180aa981 */ /* 0x000ee8000c1e1b00 */
[----:B------:R-:W4:Y:S01]  /*01a0*/  @!P1 LDG.E.64 R8, desc[UR4][R22.64] ;  /* 0x0000000416089981 */ /* 0x000f22000c1e1b00 */
[----:B------:R-:W-:-:S05]  /*01b0*/  @!P2 VIADD R13, R13, 0x80 ;  /* 0x000000800d0da836 */ /* 0x000fca0000000000 */
[----:B------:R-:W-:Y:S02]  /*01c0*/  ISETP.GE.AND P1, PT, R13, R16, PT ;  /* 0x000000100d00720c */ /* 0x000fe40003f26270 */
[----:B------:R-:W-:-:S11]  /*01d0*/  MOV R21, R17 ;  /* 0x0000001100157202 */ /* 0x000fd60000000f00 */
[----:B------:R-:W1:Y:S01]  /*01e0*/  @!P1 LDC.64 R26, c[0x0][0x220] ;  /* 0x00008800ff1a9b82 */ /* 0x000e620000000a00 */
[----:B0-----:R-:W-:-:S05]  /*01f0*/  VIADD R15, R21, 0x100 ;  /* 0x00000100150f7836 */ /* 0x001fca0000000000 */
[----:B------:R-:W-:Y:S02]  /*0200*/  ISETP.GE.AND P2, PT, R15, R16, PT ;  /* 0x000000100f00720c */ /* 0x000fe40003f46270 */
[----:B------:R-:W0:Y:S01]  /*0210*/  @!P0 LDC.64 R14, c[0x0][0x218] ;  /* 0x00008600ff0e8b82 */ /* 0x000e220000000a00 */
[C---:B------:R-:W-:Y:S01]  /*0220*/  @!P1 IMAD R13, R0.reuse, 0x200, R13 ;  /* 0x00000200000d9824 */ /* 0x040fe200078e020d */
[----:B------:R-:W-:Y:S01]  /*0230*/  IADD3 R29, R21, 0x80, RZ ;  /* 0x00000080151d7810 */ /* 0x000fe20007ffe0ff */
[----:B------:R-:W-:Y:S02]  /*0240*/  @!P0 IMAD R17, R0, 0x200, R17 ;  /* 0x0000020000118824 */ /* 0x000fe400078e0211 */
[----:B-1----:R-:W-:Y:S01]  /*0250*/  @!P1 IMAD.WIDE.U32 R26, R13, 0x8, R26 ;  /* 0x000000080d1a9825 */ /* 0x002fe200078e001a */
[----:B------:R-:W-:-:S06]  /*0260*/  CS2R R12, SRZ ;  /* 0x00000000000c7805 */ /* 0x000fcc000001ff00 */
[----:B------:R1:W5:Y:S01]  /*0270*/  @!P1 LDG.E.64 R12, desc[UR4][R26.64] ;  /* 0x000000041a0c9981 */ /* 0x000362000c1e1b00 */
[----:B------:R-:W-:Y:S01]  /*0280*/  ISETP.GE.AND P1, PT, R29, R16, PT ;  /* 0x000000101d00720c */ /* 0x000fe20003f26270 */
[----:B0-----:R-:W-:-:S04]  /*0290*/  @!P0 IMAD.WIDE.U32 R14, R17, 0x8, R14 ;  /* 0x00000008110e8825 */ /* 0x001fc800078e000e */
[----:B-1----:R-:W-:Y:S01]  /*02a0*/  VIADD R27, R21, 0x180 ;  /* 0x00000180151b7836 */ /* 0x002fe20000000000 */
[----:B------:R-:W-:-:S04]  /*02b0*/  @!P0 MOV R21, R29 ;  /* 0x0000001d00158202 */ /* 0x000fc80000000f00 */
[----:B------:R-:W-:Y:S01]  /*02c0*/  ISETP.GE.AND P3, PT, R21, R16, PT ;  /* 0x000000101500720c */ /* 0x000fe20003f66270 */
[----:B------:R-:W-:Y:S01]  /*02d0*/  BSSY B0, `(.L_x_17165) ;  /* 0x0000013000007945 */ /* 0x000fe20003800000 */
[----:B--2---:R-:W0:Y:S02]  /*02e0*/  @!P0 FRND.F64.TRUNC R22, R18 ;  /* 0x0000001200168313 */ /* 0x004e24000030d800 */
[----:B0-----:R-:W-:-:S07]  /*02f0*/  @!P0 DADD R2, -R22, R18 ;  /* 0x0000000016028229 */ /* 0x001fce0000000112 */
[----:B------:R0:W-:Y:S01]  /*0300*/  @!P0 STG.E.64 desc[UR4][R14.64], R2 ;  /* 0x000000020e008986 */ /* 0x0001e2000c101b04 */
[----:B---3--:R-:W1:Y:S08]  /*0310*/  @!P2 FRND.F64.TRUNC R22, R10 ;  /* 0x0000000a0016a313 */ /* 0x008e70000030d800 */
[----:B----4-:R-:W2:Y:S01]  /*0320*/  @!P1 FRND.F64.TRUNC R24, R8 ;  /* 0x0000000800189313 */ /* 0x010ea2000030d800 */
[----:B-1----:R-:W-:-:S02]  /*0330*/  @!P2 DADD R6, -R22, R10 ;  /* 0x000000001606a229 */ /* 0x002fc4000000010a */
[----:B--2---:R-:W-:Y:S01]  /*0340*/  @!P1 DADD R4, -R24, R8 ;  /* 0x0000000018049229 */ /* 0x004fe20000000108 */
[----:B0-----:R-:W-:Y:S10]  /*0350*/  @P3 BRA `(.L_x_17166) ;  /* 0x0000000000283947 */ /* 0x001ff40003800000 */
[----:B------:R-:W0:Y:S01]  /*0360*/  LDC.64 R8, c[0x0][0x218] ;  /* 0x00008600ff087b82 */ /* 0x000e220000000a00 */
        /* <DEDUP_REMOVED lines=9> */
.L_x_17166:
[----:B------:R-:W-:Y:S05]  /*0400*/  BSYNC B0 ;  /* 0x0000000000007941 */ /* 0x000fea0003800000 */
.L_x_17165:
[-C--:B------:R-:W-:Y:S02]  /*0410*/  ISETP.GE.AND P1, PT, R21, R16.reuse, PT ;  /* 0x000000101500720c */ /* 0x080fe40003f26270 */
[----:B------:R-:W-:-:S11]  /*0420*/  ISETP.GE.AND P0, PT, R27, R16, PT ;  /* 0x000000101b00720c */ /* 0x000fd60003f06270 */
[----:B------:R-:W-:Y:S05]  /*0430*/  @P1 EXIT ;  /* 0x000000000000194d */ /* 0x000fea0003800000 */
[----:B0-----:R-:W0:Y:S01]  /*0440*/  LDC.64 R6, c[0x0][0x218] ;  /* 0x00008600ff067b82 */ /* 0x001e220000000a00 */
[----:B-----5:R-:W1:Y:S01]  /*0450*/  @!P0 FRND.F64.TRUNC R2, R12 ;  /* 0x0000000c00028313 */ /* 0x020e62000030d800 */
[----:B------:R-:W-:Y:S01]  /*0460*/  LEA R21, R0, R21, 0x9 ;  /* 0x0000001500157211 */ /* 0x000fe200078e48ff */
[----:B-1----:R-:W-:-:S04]  /*0470*/  @!P0 DADD R4, -R2, R12 ;  /* 0x0000000002048229 */ /* 0x002fc8000000010c */
[----:B0-----:R-:W-:-:S05]  /*0480*/  IMAD.WIDE.U32 R2, R21, 0x8, R6 ;  /* 0x0000000815027825 */ /* 0x001fca00078e0006 */
[----:B------:R-:W-:Y:S01]  /*0490*/  STG.E.64 desc[UR4][R2.64], R4 ;  /* 0x0000000402007986 */ /* 0x000fe2000c101b04 */
[----:B------:R-:W-:Y:S05]  /*04a0*/  EXIT ;  /* 0x000000000000794d */ /* 0x000fea0003800000 */
.L_x_17167:
        /* <DEDUP_REMOVED lines=13> */
.L_x_19732:


//--------------------- .text._ZN2at6native29vectorized_elementwise_kernelILi2EZZZNS0_16frac_kernel_cudaERNS_18TensorIteratorBaseEENKUlvE_clEvENKUlvE_clEvEUldE_St5arrayIPcLm2EEEEviT0_T1_ --------------------------
	.section	.text._ZN2at6native29vectorized_elementwise_kernelILi2EZZZNS0_16frac_kernel_cudaERNS_18TensorIteratorBaseEENKUlvE_clEvENKUlvE_clEvEUldE_St5arrayIPcLm2EEEEviT0_T1_,"ax",@progbits
	.align	128
        .global         _ZN2at6native29vectorized_elementwise_kernelILi2EZZZNS0_16frac_kernel_cudaERNS_18TensorIteratorBaseEENKUlvE_clEvENKUlvE_clEvEUldE_St5arrayIPcLm2EEEEviT0_T1_
        .type           _ZN2at6native29vectorized_elementwise_kernelILi2EZZZNS0_16frac_kernel_cudaERNS_18TensorIteratorBaseEENKUlvE_clEvENKUlvE_clEvEUldE_St5arrayIPcLm2EEEEviT0_T1_,@function
        .size           _ZN2at6native29vectorized_elementwise_kernelILi2EZZZNS0_16frac_kernel_cudaERNS_18TensorIteratorBaseEENKUlvE_clEvENKUlvE_clEvEUldE_St5arrayIPcLm2EEEEviT0_T1_,(.L_x_19733 - _ZN2at6native29vectorized_elementwise_kernelILi2EZZZNS0_16frac_kernel_cudaERNS_18TensorIteratorBaseEENKUlvE_clEvENKUlvE_clEvEUldE_St5arrayIPcLm2EEEEviT0_T1_)
        .other          _ZN2at6native29vectorized_elementwise_kernelILi2EZZZNS0_16frac_kernel_cudaERNS_18TensorIteratorBaseEENKUlvE_clEvENKUlvE_clEvEUldE_St5arrayIPcLm2EEEEviT0_T1_,@"STO_CUDA_ENTRY STV_DEFAULT"
_ZN2at6native29vectorized_elementwise_kernelILi2EZZZNS0_16frac_kernel_cudaERNS_18TensorIteratorBaseEENKUlvE_clEvENKUlvE_clEvEUldE_St5arrayIPcLm2EEEEviT0_T1_:
.text._ZN2at6native29vectorized_elementwise_kernelILi2EZZZNS0_16frac_kernel_cudaERNS_18TensorIteratorBaseEENKUlvE_clEvENKUlvE_clEvEUldE_St5arrayIPcLm2EEEEviT0_T1_:
        /* <DEDUP_REMOVED lines=19> */
[----:B---3--:R-:W0:Y:S08]  /*0130*/  FRND.F64.TRUNC R26, R22 ;  /* 0x00000016001a7313 */ /* 0x008e30000030d800 */
[----:B------:R-:W1:Y:S01]  /*0140*/  FRND.F64.TRUNC R24, R20 ;  /* 0x0000001400187313 */ /* 0x000e62000030d800 */
[----:B0-----:R-:W-:-:S07]  /*0150*/  DADD R26, R22, -R26 ;  /* 0x00000000161a7229 */ /* 0x001fce000000081a */
[----:B----4-:R-:W0:Y:S01]  /*0160*/  FRND.F64.TRUNC R32, R18 ;  /* 0x0000001200207313 */ /* 0x010e22000030d800 */
[----:B-1----:R-:W-:-:S07]  /*0170*/  DADD R24, R20, -R24 ;  /* 0x0000000014187229 */ /* 0x002fce0000000818 */
[----:B------:R-:W1:Y:S01]  /*0180*/  FRND.F64.TRUNC R34, R16 ;  /* 0x0000001000227313 */ /* 0x000e62000030d800 */
[----:B------:R-:W-:Y:S01]  /*0190*/  STG.E.128 desc[UR4][R36.64], R24 ;  /* 0x0000001824007986 */ /* 0x000fe2000c101d04 */
[----:B0-----:R-:W-:-:S06]  /*01a0*/  DADD R22, R18, -R32 ;  /* 0x0000000012167229 */ /* 0x001fcc0000000820 */
[----:B-----5:R-:W0:Y:S01]  /*01b0*/  FRND.F64.TRUNC R6, R12 ;  /* 0x0000000c00067313 */ /* 0x020e22000030d800 */
[----:B-1----:R-:W-:-:S07]  /*01c0*/  DADD R20, R16, -R34 ;  /* 0x0000000010147229 */ /* 0x002fce0000000822 */
[----:B------:R-:W1:Y:S01]  /*01d0*/  FRND.F64.TRUNC R28, R14 ;  /* 0x0000000e001c7313 */ /* 0x000e62000030d800 */
[----:B------:R-:W-:Y:S01]  /*01e0*/  STG.E.128 desc[UR4][R36.64+0x1000], R20 ;  /* 0x0010001424007986 */ /* 0x000fe2000c101d04 */
[----:B0-----:R-:W-:-:S06]  /*01f0*/  DADD R32, R12, -R6 ;  /* 0x000000000c207229 */ /* 0x001fcc0000000806 */
[----:B------:R-:W0:Y:S01]  /*0200*/  FRND.F64.TRUNC R4, R8 ;  /* 0x0000000800047313 */ /* 0x000e22000030d800 */
[----:B-1----:R-:W-:-:S07]  /*0210*/  DADD R34, R14, -R28 ;  /* 0x000000000e227229 */ /* 0x002fce000000081c */
[----:B------:R-:W1:Y:S01]  /*0220*/  FRND.F64.TRUNC R30, R10 ;  /* 0x0000000a001e7313 */ /* 0x000e62000030d800 */
[----:B------:R-:W-:Y:S01]  /*0230*/  STG.E.128 desc[UR4][R36.64+0x800], R32 ;  /* 0x0008002024007986 */ /* 0x000fe2000c101d04 */
[----:B0-----:R-:W-:Y:S02]  /*0240*/  DADD R4, R8, -R4 ;  /* 0x0000000008047229 */ /* 0x001fe40000000804 */
[----:B-1----:R-:W-:-:S07]  /*0250*/  DADD R6, R10, -R30 ;  /* 0x000000000a067229 */ /* 0x002fce000000081e */
[----:B------:R-:W-:Y:S01]  /*0260*/  STG.E.128 desc[UR4][R36.64+0x1800], R4 ;  /* 0x0018000424007986 */ /* 0x000fe2000c101d04 */
[----:B------:R-:W-:Y:S05]  /*0270*/  EXIT ;  /* 0x000000000000794d */ /* 0x000fea0003800000 */
.L_x_17168:
[----:B------:R-:W0:Y:S02]  /*0280*/  S2R R3, SR_TID.X ;  /* 0x0000000000037919 */ /* 0x000e240000002100 */
        /* <DEDUP_REMOVED lines=12> */
[----:B------:R-:W-:Y:S02]  /*0350*/  ISETP.GE.AND P3, PT, R37, R2, PT ;  /* 0x000000022500720c */ /* 0x000fe40003f66270 */
[----:B------:R-:W-:-:S06]  /*0360*/  CS2R R20, SRZ ;  /* 0x0000000000147805 */ /* 0x000fcc000001ff00 */
[----:B------:R0:W2:Y:S05]  /*0370*/  @!P4 LDG.E.64 R20, desc[UR4][R30.64] ;  /* 0x000000041e14c981 */ /* 0x0000aa000c1e1b00 */
        /* <DEDUP_REMOVED lines=8> */
[----:B-1----:R-:W-:Y:S01]  /*0400*/  @!P5 IMAD.WIDE.U32 R28, R23, 0x8, R28 ;  /* 0x00000008171cd825 */ /* 0x002fe200078e001c */
[----:B------:R-:W-:-:S06]  /*0410*/  CS2R R22, SRZ ;  /* 0x0000000000167805 */ /* 0x000fcc000001ff00 */
[----:B------:R1:W5:Y:S05]  /*0420*/  @!P5 LDG.E.64 R22, desc[UR4][R28.64] ;  /* 0x000000041c16d981 */ /* 0x00036a000c1e1b00 */
[----:B0-----:R-:W0:Y:S01]  /*0430*/  @!P1 LDC.64 R30, c[0x0][0x220] ;  /* 0x00008800ff1e9b82 */ /* 0x001e220000000a00 */
[----:B-1----:R-:W-:Y:S01]  /*0440*/  @!P1 IADD3 R29, R0, R37, RZ ;  /* 0x00000025001d9210 */ /* 0x002fe20007ffe0ff */
[----:B------:R-:W-:-:S05]  /*0450*/  @!P1 VIADD R37, R37, 0x80 ;  /* 0x0000008025259836 */ /* 0x000fca0000000000 */
[----:B------:R-:W-:Y:S01]  /*0460*/  ISETP.GE.AND P4, PT, R37, R2, PT ;  /* 0x000000022500720c */ /* 0x000fe20003f86270 */
[----:B---3--:R-:W-:Y:S01]  /*0470*/  @!P3 IMAD.WIDE.U32 R34, R25, 0x8, R34 ;  /* 0x000000081922b825 */ /* 0x008fe200078e0022 */
[----:B------:R-:W-:-:S03]  /*0480*/  CS2R R24, SRZ ;  /* 0x0000000000187805 */ /* 0x000fc6000001ff00 */
[----:B----4-:R-:W-:-:S04]  /*0490*/  @!P2 IMAD.WIDE.U32 R32, R27, 0x8, R32 ;  /* 0x000000081b20a825 */ /* 0x010fc800078e0020 */
[----:B0-----:R-:W-:Y:S01]  /*04a0*/  @!P1 IMAD.WIDE.U32 R30, R29, 0x8, R30 ;  /* 0x000000081d1e9825 */ /* 0x001fe200078e001e */
[----:B------:R-:W-:Y:S01]  /*04b0*/  CS2R R28, SRZ ;  /* 0x00000000001c7805 */ /* 0x000fe2000001ff00 */
[----:B------:R0:W3:Y:S02]  /*04c0*/  @!P3 LDG.E.64 R24, desc[UR4][R34.64] ;  /* 0x000000042218b981 */ /* 0x0000e4000c1e1b00 */
[C---:B------:R-:W-:Y:S01]  /*04d0*/  @!P4 IMAD.IADD R36, R0.reuse, 0x1, R37 ;  /* 0x000000010024c824 */ /* 0x040fe200078e0225 */
[----:B------:R-:W-:Y:S02]  /*04e0*/  @!P4 IADD3 R37, R37, 0x80, RZ ;  /* 0x000000802525c810 */ /* 0x000fe40007ffe0ff */
[----:B------:R-:W4:Y:S02]  /*04f0*/  @!P1 LDG.E.64 R28, desc[UR4][R30.64] ;  /* 0x000000041e1c9981 */ /* 0x000f24000c1e1b00 */
[----:B------:R-:W-:Y:S02]  /*0500*/  ISETP.GE.AND P1, PT, R37, R2, PT ;  /* 0x000000022500720c */ /* 0x000fe40003f26270 */
[----:B------:R-:W-:Y:S01]  /*0510*/  CS2R R26, SRZ ;  /* 0x00000000001a7805 */ /* 0x000fe2000001ff00 */
[----:B0-----:R-:W0:Y:S05]  /*0520*/  @!P4 LDC.64 R34, c[0x0][0x220] ;  /* 0x00008800ff22cb82 */ /* 0x001e2a0000000a00 */
[----:B------:R1:W4:Y:S05]  /*0530*/  @!P2 LDG.E.64 R26, desc[UR4][R32.64] ;  /* 0x00000004201aa981 */ /* 0x00032a000c1e1b00 */
[----:B-1----:R-:W1:Y:S01]  /*0540*/  @!P1 LDC.64 R32, c[0x0][0x220] ;  /* 0x00008800ff209b82 */ /* 0x002e620000000a00 */
[----:B------:R-:W-:Y:S01]  /*0550*/  CS2R R30, SRZ ;  /* 0x00000000001e7805 */ /* 0x000fe2000001ff00 */
[----:B------:R-:W-:-:S02]  /*0560*/  @!P1 IMAD.IADD R37, R0, 0x1, R37 ;  /* 0x0000000100259824 */ /* 0x000fc400078e0225 */
[----:B0-----:R-:W-:-:S05]  /*0570*/  @!P4 IMAD.WIDE.U32 R34, R36, 0x8, R34 ;  /* 0x000000082422c825 */ /* 0x001fca00078e0022 */
[----:B------:R1:W4:Y:S02]  /*0580*/  @!P4 LDG.E.64 R30, desc[UR4][R34.64] ;  /* 0x00000004221ec981 */ /* 0x000324000c1e1b00 */
[----:B-1----:R-:W-:Y:S02]  /*0590*/  @!P1 IMAD.WIDE.U32 R34, R37, 0x8, R32 ;  /* 0x0000000825229825 */ /* 0x002fe400078e0020 */
[----:B------:R-:W0:Y:S01]  /*05a0*/  @!P0 LDC.64 R36, c[0x0][0x220] ;  /* 0x00008800ff248b82 */ /* 0x000e220000000a00 */
[----:B------:R-:W-:Y:S01]  /*05b0*/  CS2R R32, SRZ ;  /* 0x0000000000207805 */ /* 0x000fe2000001ff00 */
[----:B------:R-:W-:-:S05]  /*05c0*/  @!P0 IMAD.IADD R3, R0, 0x1, R3 ;  /* 0x0000000100038824 */ /* 0x000fca00078e0203 */
[----:B------:R1:W4:Y:S02]  /*05d0*/  @!P1 LDG.E.64 R32, desc[UR4][R34.64] ;  /* 0x0000000422209981 */ /* 0x000324000c1e1b00 */
[----:B-1----:R-:W-:Y:S01]  /*05e0*/  CS2R R34, SRZ ;  /* 0x0000000000227805 */ /* 0x002fe2000001ff00 */
[----:B0-----:R-:W-:-:S05]  /*05f0*/  @!P0 IMAD.WIDE.U32 R36, R3, 0x8, R36 ;  /* 0x0000000803248825 */ /* 0x001fca00078e0024 */
[----:B------:R-:W2:Y:S01]  /*0600*/  @!P0 LDG.E.64 R34, desc[UR4][R36.64] ;  /* 0x0000000424228981 */ /* 0x000ea2000c1e1b00 */
[----:B------:R-:W0:Y:S01]  /*0610*/  S2R R3, SR_TID.X ;  /* 0x0000000000037919 */ /* 0x000e220000002100 */
[----:B------:R-:W-:Y:S04]  /*0620*/  BSSY B0, `(.L_x_17169) ;  /* 0x0000050000007945 */ /* 0x000fe80003800000 */
[----:B------:R-:W-:Y:S01]  /*0630*/  BSSY B1, `(.L_x_17170) ;  /* 0x0000048000017945 */ /* 0x000fe20003800000 */
[----:B--2---:R-:W1:Y:S02]  /*0640*/  @!P0 FRND.F64.TRUNC R36, R34 ;  /* 0x0000002200248313 */ /* 0x004e64000030d800 */
[----:B-1----:R-:W-:Y:S01]  /*0650*/  @!P0 DADD R4, -R36, R34 ;  /* 0x0000000024048229 */ /* 0x002fe20000000122 */
[----:B0-----:R-:W-:-:S04]  /*0660*/  IADD3 R37, R3, 0x80, RZ ;  /* 0x0000008003257810 */ /* 0x001fc80007ffe0ff */
[----:B------:R-:W-:-:S13]  /*0670*/  ISETP.GE.AND P1, PT, R37, R2, PT ;  /* 0x000000022500720c */ /* 0x000fda0003f26270 */
[----:B------:R-:W0:Y:S02]  /*0680*/  @!P1 FRND.F64.TRUNC R34, R20 ;  /* 0x0000001400229313 */ /* 0x000e24000030d800 */
[----:B0-----:R-:W-:Y:S01]  /*0690*/  @!P1 DADD R6, -R34, R20 ;  /* 0x0000000022069229 */ /* 0x001fe20000000114 */
[----:B------:R-:W-:-:S05]  /*06a0*/  VIADD R21, R3, 0x100 ;  /* 0x0000010003157836 */ /* 0x000fca0000000000 */
[----:B------:R-:W-:Y:S02]  /*06b0*/  ISETP.GE.AND P1, PT, R21, R2, PT ;  /* 0x000000021500720c */ /* 0x000fe40003f26270 */
[----:B------:R-:W0:Y:S11]  /*06c0*/  @!P0 LDC.64 R20, c[0x0][0x218] ;  /* 0x00008600ff148b82 */ /* 0x000e360000000a00 */
[----:B-----5:R-:W1:Y:S02]  /*06d0*/  @!P1 FRND.F64.TRUNC R34, R22 ;  /* 0x0000001600229313 */ /* 0x020e64000030d800 */
[----:B-1----:R-:W-:Y:S01]  /*06e0*/  @!P1 DADD R8, -R34, R22 ;  /* 0x0000000022089229 */ /* 0x002fe20000000116 */
[----:B------:R-:W-:-:S05]  /*06f0*/  VIADD R35, R3, 0x180 ;  /* 0x0000018003237836 */ /* 0x000fca0000000000 */
[----:B------:R-:W-:Y:S02]  /*0700*/  ISETP.GE.AND P1, PT, R35, R2, PT ;  /* 0x000000022300720c */ /* 0x000fe40003f26270 */
[----:B------:R-:W-:-:S04]  /*0710*/  IADD3 R35, R3, 0x200, RZ ;  /* 0x0000020003237810 */ /* 0x000fc80007ffe0ff */
[----:B------:R-:W-:-:S07]  /*0720*/  ISETP.GE.AND P2, PT, R35, R2, PT ;  /* 0x000000022300720c */ /* 0x000fce0003f46270 */
[----:B---3--:R-:W1:Y:S01]  /*0730*/  @!P1 FRND.F64.TRUNC R34, R24 ;  /* 0x0000001800229313 */ /* 0x008e62000030d800 */
[----:B------:R-:W-:Y:S01]  /*0740*/  VIADD R23, R3, 0x280 ;  /* 0x0000028003177836 */ /* 0x000fe20000000000 */
[----:B-1----:R-:W-:-:S06]  /*0750*/  @!P1 DADD R10, -R34, R24 ;  /* 0x00000000220a9229 */ /* 0x002fcc0000000118 */
[----:B----4-:R-:W1:Y:S01]  /*0760*/  @!P2 FRND.F64.TRUNC R34, R26 ;  /* 0x0000001a0022a313 */ /* 0x010e62000030d800 */
[-C--:B------:R-:W-:Y:S01]  /*0770*/  ISETP.GE.AND P1, PT, R23, R2.reuse, PT ;  /* 0x000000021700720c */ /* 0x080fe20003f26270 */
[C---:B------:R-:W-:Y:S02]  /*0780*/  VIADD R23, R3.reuse, 0x300 ;  /* 0x0000030003177836 */ /* 0x040fe40000000000 */
[----:B------:R-:W-:Y:S01]  /*0790*/  @!P0 IMAD.IADD R25, R0, 0x1, R3 ;  /* 0x0000000100198824 */ /* 0x000fe200078e0203 */
[----:B-1----:R-:W-:Y:S01]  /*07a0*/  @!P2 DADD R12, -R34, R26 ;  /* 0x00000000220ca229 */ /* 0x002fe2000000011a */
[----:B------:R-:W-:Y:S02]  /*07b0*/  IADD3 R35, R3, 0x380, RZ ;  /* 0x0000038003237810 */ /* 0x000fe40007ffe0ff */
[-C--:B------:R-:W-:Y:S02]  /*07c0*/  ISETP.GE.AND P2, PT, R23, R2.reuse, PT ;  /* 0x000000021700720c */ /* 0x080fe40003f46270 */
[----:B------:R-:W-:Y:S01]  /*07d0*/  ISETP.GE.AND P3, PT, R35, R2, PT ;  /* 0x000000022300720c */ /* 0x000fe20003f66270 */
[----:B0-----:R-:W-:-:S03]  /*07e0*/  @!P0 IMAD.WIDE.U32 R26, R25, 0x8, R20 ;  /* 0x00000008191a8825 */ /* 0x001fc600078e0014 */
[----:B------:R-:W0:Y:S01]  /*07f0*/  @!P1 FRND.F64.TRUNC R22, R28 ;  /* 0x0000001c00169313 */ /* 0x000e22000030d800 */
[----:B------:R-:W-:Y:S01]  /*0800*/  @!P0 IMAD.MOV.U32 R3, RZ, RZ, R37 ;  /* 0x000000ffff038224 */ /* 0x000fe200078e0025 */
[----:B------:R1:W-:Y:S06]  /*0810*/  @!P0 STG.E.64 desc[UR4][R26.64], R4 ;  /* 0x000000041a008986 */ /* 0x0003ec000c101b04 */
[----:B------:R-:W2:Y:S01]  /*0820*/  @!P2 FRND.F64.TRUNC R20, R30 ;  /* 0x0000001e0014a313 */ /* 0x000ea2000030d800 */
[----:B------:R-:W-:-:S07]  /*0830*/  ISETP.GE.AND P0, PT, R3, R2, PT ;  /* 0x000000020300720c */ /* 0x000fce0003f06270 */
[----:B------:R-:W3:Y:S01]  /*0840*/  @!P3 FRND.F64.TRUNC R24, R32 ;  /* 0x000000200018b313 */ /* 0x000ee2000030d800 */
[----:B0-----:R-:W-:Y:S02]  /*0850*/  @!P1 DADD R14, -R22, R28 ;  /* 0x00000000160e9229 */ /* 0x001fe4000000011c */
[----:B--2---:R-:W-:Y:S02]  /*0860*/  @!P2 DADD R16, -R20, R30 ;  /* 0x000000001410a229 */ /* 0x004fe4000000011e */
[----:B---3--:R-:W-:Y:S01]  /*0870*/  @!P3 DADD R18, -R24, R32 ;  /* 0x000000001812b229 */ /* 0x008fe20000000120 */
[----:B-1----:R-:W-:Y:S10]  /*0880*/  @P0 BRA `(.L_x_17171) ;  /* 0x0000000000300947 */ /* 0x002ff40003800000 */
        /* <DEDUP_REMOVED lines=12> */
.L_x_17171:
[----:B------:R-:W-:-:S13]  /*0950*/  ISETP.GE.AND P0, PT, R3, R2, PT ;  /* 0x000000020300720c */ /* 0x000fda0003f06270 */
[----:B------:R-:W-:Y:S05]  /*0960*/  @P0 BRA `(.L_x_17173) ;  /* 0x0000000000300947 */ /* 0x000fea0003800000 */
[----:B0-----:R-:W0:Y:S01]  /*0970*/  LDC.64 R4, c[0x0][0x218] ;  /* 0x00008600ff047b82 */ /* 0x001e220000000a00 */
[----:B------:R-:W-:Y:S01]  /*0980*/  IADD3 R7, R0, R3, RZ ;  /* 0x0000000300077210 */ /* 0x000fe20007ffe0ff */
[----:B------:R-:W-:-:S04]  /*0990*/  VIADD R3, R3, 0x80 ;  /* 0x0000008003037836 */ /* 0x000fc80000000000 */
[----:B0-----:R-:W-:-:S05]  /*09a0*/  IMAD.WIDE.U32 R4, R7, 0x8, R4 ;  /* 0x0000000807047825 */ /* 0x001fca00078e0004 */
[----:B------:R1:W-:Y:S02]  /*09b0*/  STG.E.64 desc[UR4][R4.64], R10 ;  /* 0x0000000a04007986 */ /* 0x0003e4000c101b04 */
.L_x_17172:
[----:B------:R-:W-:-:S13]  /*09c0*/  ISETP.GE.AND P0, PT, R3, R2, PT ;  /* 0x000000020300720c */ /* 0x000fda0003f06270 */
[----:B------:R-:W-:Y:S05]  /*09d0*/  @P0 BRA `(.L_x_17174) ;  /* 0x0000000000340947 */ /* 0x000fea0003800000 */
[----:B01----:R-:W0:Y:S01]  /*09e0*/  LDC.64 R4, c[0x0][0x218] ;  /* 0x00008600ff047b82 */ /* 0x003e220000000a00 */
[----:B------:R-:W-:Y:S01]  /*09f0*/  IADD3 R7, R0, R3, RZ ;  /* 0x0000000300077210 */ /* 0x000fe20007ffe0ff */
[----:B------:R-:W-:-:S04]  /*0a00*/  VIADD R3, R3, 0x80 ;  /* 0x0000008003037836 */ /* 0x000fc80000000000 */
[----:B0-----:R-:W-:-:S05]  /*0a10*/  IMAD.WIDE.U32 R4, R7, 0x8, R4 ;  /* 0x0000000807047825 */ /* 0x001fca00078e0004 */
[----:B------:R1:W-:Y:S02]  /*0a20*/  STG.E.64 desc[UR4][R4.64], R12 ;  /* 0x0000000c04007986 */ /* 0x0003e4000c101b04 */
.L_x_17173:
[----:B------:R-:W-:-:S13]  /*0a30*/  ISETP.GE.AND P0, PT, R3, R2, PT ;  /* 0x000000020300720c */ /* 0x000fda0003f06270 */
[----:B------:R-:W-:Y:S05]  /*0a40*/  @P0 BREAK B1 ;  /* 0x0000000000010942 */ /* 0x000fea0003800000 */
[----:B------:R-:W-:Y:S05]  /*0a50*/  @P0 BRA `(.L_x_17175) ;  /* 0x0000000000300947 */ /* 0x000fea0003800000 */
[----:B01----:R-:W0:Y:S01]  /*0a60*/  LDC.64 R4, c[0x0][0x218] ;  /* 0x00008600ff047b82 */ /* 0x003e220000000a00 */
[----:B------:R-:W-:Y:S01]  /*0a70*/  IADD3 R7, R0, R3, RZ ;  /* 0x0000000300077210 */ /* 0x000fe20007ffe0ff */
[----:B------:R-:W-:-:S04]  /*0a80*/  VIADD R3, R3, 0x80 ;  /* 0x0000008003037836 */ /* 0x000fc80000000000 */
[----:B0-----:R-:W-:-:S05]  /*0a90*/  IMAD.WIDE.U32 R4, R7, 0x8, R4 ;  /* 0x0000000807047825 */ /* 0x001fca00078e0004 */
[----:B------:R2:W-:Y:S02]  /*0aa0*/  STG.E.64 desc[UR4][R4.64], R14 ;  /* 0x0000000e04007986 */ /* 0x0005e4000c101b04 */
.L_x_17174:
[----:B------:R-:W-:Y:S05]  /*0ab0*/  BSYNC B1 ;  /* 0x0000000000017941 */ /* 0x000fea0003800000 */
.L_x_17170:
[----:B------:R-:W-:-:S13]  /*0ac0*/  ISETP.GE.AND P0, PT, R3, R2, PT ;  /* 0x000000020300720c */ /* 0x000fda0003f06270 */
[----:B012---:R-:W0:Y:S01]  /*0ad0*/  @!P0 LDC.64 R4, c[0x0][0x218] ;  /* 0x00008600ff048b82 */ /* 0x007e220000000a00 */
[----:B------:R-:W-:Y:S01]  /*0ae0*/  @!P0 IADD3 R7, R0, R3, RZ ;  /* 0x0000000300078210 */ /* 0x000fe20007ffe0ff */
[----:B------:R-:W-:-:S04]  /*0af0*/  @!P0 VIADD R3, R3, 0x80 ;  /* 0x0000008003038836 */ /* 0x000fc80000000000 */
[----:B0-----:R-:W-:-:S05]  /*0b00*/  @!P0 IMAD.WIDE.U32 R4, R7, 0x8, R4 ;  /* 0x0000000807048825 */ /* 0x001fca00078e0004 */
[----:B------:R2:W-:Y:S02]  /*0b10*/  @!P0 STG.E.64 desc[UR4][R4.64], R16 ;  /* 0x0000001004008986 */ /* 0x0005e4000c101b04 */
.L_x_17175:
[----:B------:R-:W-:Y:S05]  /*0b20*/  BSYNC B0 ;  /* 0x0000000000007941 */ /* 0x000fea0003800000 */
.L_x_17169:
[----:B------:R-:W-:Y:S05]  /*0b30*/  WARPSYNC.ALL ;  /* 0x0000000000007948 */ /* 0x000fea0003800000 */
[----:B------:R-:W-:-:S13]  /*0b40*/  ISETP.GE.AND P0, PT, R3, R2, PT ;  /* 0x000000020300720c */ /* 0x000fda0003f06270 */
[----:B------:R-:W-:Y:S05]  /*0b50*/  @P0 EXIT ;  /* 0x000000000000094d */ /* 0x000fea0003800000 */
[----:B012---:R-:W0:Y:S01]  /*0b60*/  LDC.64 R4, c[0x0][0x218] ;  /* 0x00008600ff047b82 */ /* 0x007e220000000a00 */
[----:B------:R-:W-:-:S05]  /*0b70*/  IADD3 R3, R0, R3, RZ ;  /* 0x0000000300037210 */ /* 0x000fca0007ffe0ff */
[----:B0-----:R-:W-:-:S05]  /*0b80*/  IMAD.WIDE.U32 R2, R3, 0x8, R4 ;  /* 0x0000000803027825 */ /* 0x001fca00078e0004 */
[----:B------:R-:W-:Y:S01]  /*0b90*/  STG.E.64 desc[UR4][R2.64], R18 ;  /* 0x0000001202007986 */ /* 0x000fe2000c101b04 */
[----:B------:R-:W-:Y:S05]  /*0ba0*/  EXIT ;  /* 0x000000000000794d */ /* 0x000fea0003800000 */
.L_x_17176:
        /* <DEDUP_REMOVED lines=13> */
.L_x_19733:


//--------------------- .text._ZN2at6native29vectorized_elementwise_kernelILi4EZZZNS0_16frac_kernel_cudaERNS_18TensorIteratorBaseEENKUlvE_clEvENKUlvE_clEvEUldE_St5arrayIPcLm2EEEEviT0_T1_ --------------------------
	.section	.text._ZN2at6native29vectorized_elementwise_kernelILi4EZZZNS0_16frac_kernel_cudaERNS_18TensorIteratorBaseEENKUlvE_clEvENKUlvE_clEvEUldE_St5arrayIPcLm2EEEEviT0_T1_,"ax",@progbits
	.align	128
        .global         _ZN2at6native29vectorized_elementwise_kernelILi4EZZZNS0_16frac_kernel_cudaERNS_18TensorIteratorBaseEENKUlvE_clEvENKUlvE_clEvEUldE_St5arrayIPcLm2EEEEviT0_T1_
        .type           _ZN2at6native29vectorized_elementwise_kernelILi4EZZZNS0_16frac_kernel_cudaERNS_18TensorIteratorBaseEENKUlvE_clEvENKUlvE_clEvEUldE_St5arrayIPcLm2EEEEviT0_T1_,@function
        .size           _ZN2at6native29vectorized_elementwise_kernelILi4EZZZNS0_16frac_kernel_cudaERNS_18TensorIteratorBaseEENKUlvE_clEvENKUlvE_clEvEUldE_St5arrayIPcLm2EEEEviT0_T1_,(.L_x_19734 - _ZN2at6native29vectorized_elementwise_kernelILi4EZZZNS0_16frac_kernel_cudaERNS_18TensorIteratorBaseEENKUlvE_clEvENKUlvE_clEvEUldE_St5arrayIPcLm2EEEEviT0_T1_)
        .other          _ZN2at6native29vectorized_elementwise_kernelILi4EZZZNS0_16frac_kernel_cudaERNS_18TensorIteratorBaseEENKUlvE_clEvENKUlvE_clEvEUldE_St5arrayIPcLm2EEEEviT0_T1_,@"STO_CUDA_ENTRY STV_DEFAULT"
_ZN2at6native29vectorized_elementwise_kernelILi4EZZZNS0_16frac_kernel_cudaERNS_18TensorIteratorBaseEENKUlvE_clEvENKUlvE_clEvEUldE_St5arrayIPcLm2EEEEviT0_T1_:
.text._ZN2at6native29vectorized_elementwise_kernelILi4EZZZNS0_16frac_kernel_cudaERNS_18TensorIteratorBaseEENKUlvE_clEvENKUlvE_clEvEUldE_St5arrayIPcLm2EEEEviT0_T1_:
        /* <DEDUP_REMOVED lines=40> */
.L_x_17177:
        /* <DEDUP_REMOVED lines=109> */
.L_x_17180:
[----:B------:R-:W-:-:S13]  /*0950*/  ISETP.GE.AND P0, PT, R3, R2, PT ;  /* 0x000000020300720c */ /* 0x000fda0003f06270 */
[----:B------:R-:W-:Y:S05]  /*0960*/  @P0 BRA `(.L_x_17182) ;  /* 0x0000000000300947 */ /* 0x000fea0003800000 */
[----:B0-----:R-:W0:Y:S01]  /*0970*/  LDC.64 R4, c[0x0][0x218] ;  /* 0x00008600ff047b82 */ /* 0x001e220000000a00 */
[----:B------:R-:W-:Y:S01]  /*0980*/  IADD3 R7, R0, R3, RZ ;  /* 0x0000000300077210 */ /* 0x000fe20007ffe0ff */
[----:B------:R-:W-:-:S04]  /*0990*/  VIADD R3, R3, 0x80 ;  /* 0x0000008003037836 */ /* 0x000fc80000000000 */
[----:B0-----:R-:W-:-:S05]  /*09a0*/  IMAD.WIDE.U32 R4, R7, 0x8, R4 ;  /* 0x0000000807047825 */ /* 0x001fca00078e0004 */
[----:B------:R1:W-:Y:S02]  /*09b0*/  STG.E.64 desc[UR4][R4.64], R10 ;  /* 0x0000000a04007986 */ /* 0x0003e4000c101b04 */
.L_x_17181:
[----:B------:R-:W-:-:S13]  /*09c0*/  ISETP.GE.AND P0, PT, R3, R2, PT ;  /* 0x000000020300720c */ /* 0x000fda0003f06270 */
[----:B------:R-:W-:Y:S05]  /*09d0*/  @P0 BRA `(.L_x_17183) ;  /* 0x0000000000340947 */ /* 0x000fea0003800000 */
[----:B01----:R-:W0:Y:S01]  /*09e0*/  LDC.64 R4, c[0x0][0x218] ;  /* 0x00008600ff047b82 */ /* 0x003e220000000a00 */
[----:B------:R-:W-:Y:S01]  /*09f0*/  IADD3 R7, R0, R3, RZ ;  /* 0x0000000300077210 */ /* 0x000fe20007ffe0ff */
[----:B------:R-:W-:-:S04]  /*0a00*/  VIADD R3, R3, 0x80 ;  /* 0x0000008003037836 */ /* 0x000fc80000000000 */
[----:B0-----:R-:W-:-:S05]  /*0a10*/  IMAD.WIDE.U32 R4, R7, 0x8, R4 ;  /* 0x0000000807047825 */ /* 0x001fca00078e0004 */
[----:B------:R1:W-:Y:S02]  /*0a20*/  STG.E.64 desc[UR4][R4.64], R12 ;  /* 0x0000000c04007986 */ /* 0x0003e4000c101b04 */
.L_x_17182:
        /* <DEDUP_REMOVED lines=8> */
.L_x_17183:
[----:B------:R-:W-:Y:S05]  /*0ab0*/  BSYNC B1 ;  /* 0x0000000000017941 */ /* 0x000fea0003800000 */
.L_x_17179:
[----:B------:R-:W-:-:S13]  /*0ac0*/  ISETP.GE.AND P0, PT, R3, R2, PT ;  /* 0x000000020300720c */ /* 0x000fda0003f06270 */
[----:B012---:R-:W0:Y:S01]  /*0ad0*/  @!P0 LDC.64 R4, c[0x0][0x218] ;  /* 0x00008600ff048b82 */ /* 0x007e220000000a00 */
[----:B------:R-:W-:Y:S01]  /*0ae0*/  @!P0 IADD3 R7, R0, R3, RZ ;  /* 0x0000000300078210 */ /* 0x000fe20007ffe0ff */
[----:B------:R-:W-:-:S04]  /*0af0*/  @!P0 VIADD R3, R3, 0x80 ;  /* 0x0000008003038836 */ /* 0x000fc80000000000 */
[----:B0-----:R-:W-:-:S05]  /*0b00*/  @!P0 IMAD.WIDE.U32 R4, R7, 0x8, R4 ;  /* 0x0000000807048825 */ /* 0x001fca00078e0004 */
[----:B------:R2:W-:Y:S02]  /*0b10*/  @!P0 STG.E.64 desc[UR4][R4.64], R16 ;  /* 0x0000001004008986 */ /* 0x0005e4000c101b04 */
.L_x_17184:
[----:B------:R-:W-:Y:S05]  /*0b20*/  BSYNC B0 ;  /* 0x0000000000007941 */ /* 0x000fea0003800000 */
.L_x_17178:
        /* <DEDUP_REMOVED lines=8> */
.L_x_17185:
        /* <DEDUP_REMOVED lines=13> */
.L_x_19734:


//--------------------- .text._ZN2at6native29vectorized_elementwise_kernelILi8EZZZNS0_16frac_kernel_cudaERNS_18TensorIteratorBaseEENKUlvE_clEvENKUlvE_clEvEUldE_St5arrayIPcLm2EEEEviT0_T1_ --------------------------
	.section	.text._ZN2at6native29vectorized_elementwise_kernelILi8EZZZNS0_16frac_kernel_cudaERNS_18TensorIteratorBaseEENKUlvE_clEvENKUlvE_clEvEUldE_St5arrayIPcLm2EEEEviT0_T1_,"ax",@progbits
	.align	128
        .global         _ZN2at6native29vectorized_elementwise_kernelILi8EZZZNS0_16frac_kernel_cudaERNS_18TensorIteratorBaseEENKUlvE_clEvENKUlvE_clEvEUldE_St5arrayIPcLm2EEEEviT0_T1_
        .type           _ZN2at6native29vectorized_elementwise_kernelILi8EZZZNS0_16frac_kernel_cudaERNS_18TensorIteratorBaseEENKUlvE_clEvENKUlvE_clEvEUldE_St5arrayIPcLm2EEEEviT0_T1_,@function
        .size           _ZN2at6native29vectorized_elementwise_kernelILi8EZZZNS0_16frac_kernel_cudaERNS_18TensorIteratorBaseEENKUlvE_clEvENKUlvE_clEvEUldE_St5arrayIPcLm2EEEEviT0_T1_,(.L_x_19735 - _ZN2at6native29vectorized_elementwise_kernelILi8EZZZNS0_16frac_kernel_cudaERNS_18TensorIteratorBaseEENKUlvE_clEvENKUlvE_clEvEUldE_St5arrayIPcLm2EEEEviT0_T1_)
        .other          _ZN2at6native29vectorized_elementwise_kernelILi8EZZZNS0_16frac_kernel_cudaERNS_18TensorIteratorBaseEENKUlvE_clEvENKUlvE_clEvEUldE_St5arrayIPcLm2EEEEviT0_T1_,@"STO_CUDA_ENTRY STV_DEFAULT"
_ZN2at6native29vectorized_elementwise_kernelILi8EZZZNS0_16frac_kernel_cudaERNS_18TensorIteratorBaseEENKUlvE_clEvENKUlvE_clEvEUldE_St5arrayIPcLm2EEEEviT0_T1_:
.text._ZN2at6native29vectorized_elementwise_kernelILi8EZZZNS0_16frac_kernel_cudaERNS_18TensorIteratorBaseEENKUlvE_clEvENKUlvE_clEvEUldE_St5arrayIPcLm2EEEEviT0_T1_:
        /* <DEDUP_REMOVED lines=40> */
.L_x_17186:
        /* <DEDUP_REMOVED lines=109> */
.L_x_17189:
[----:B------:R-:W-:-:S13]  /*0950*/  ISETP.GE.AND P0, PT, R3, R2, PT ;  /* 0x000000020300720c */ /* 0x000fda0003f06270 */
[----:B------:R-:W-:Y:S05]  /*0960*/  @P0 BRA `(.L_x_17191) ;  /* 0x0000000000300947 */ /* 0x000fea0003800000 */
[----:B0-----:R-:W0:Y:S01]  /*0970*/  LDC.64 R4, c[0x0][0x218] ;  /* 0x00008600ff047b82 */ /* 0x001e220000000a00 */
[----:B------:R-:W-:Y:S01]  /*0980*/  IADD3 R7, R0, R3, RZ ;  /* 0x0000000300077210 */ /* 0x000fe20007ffe0ff */
[----:B------:R-:W-:-:S04]  /*0990*/  VIADD R3, R3, 0x80 ;  /* 0x0000008003037836 */ /* 0x000fc80000000000 */
[----:B0-----:R-:W-:-:S05]  /*09a0*/  IMAD.WIDE.U32 R4, R7, 0x8, R4 ;  /* 0x0000000807047825 */ /* 0x001fca00078e0004 */
[----:B------:R1:W-:Y:S02]  /*09b0*/  STG.E.64 desc[UR4][R4.64], R10 ;  /* 0x0000000a04007986 */ /* 0x0003e4000c101b04 */
.L_x_17190:
[----:B------:R-:W-:-:S13]  /*09c0*/  ISETP.GE.AND P0, PT, R3, R2, PT ;  /* 0x000000020300720c */ /* 0x000fda0003f06270 */
[----:B------:R-:W-:Y:S05]  /*09d0*/  @P0 BRA `(.L_x_17192) ;  /* 0x0000000000340947 */ /* 0x000fea0003800000 */
[----:B01----:R-:W0:Y:S01]  /*09e0*/  LDC.64 R4, c[0x0][0x218] ;  /* 0x00008600ff047b82 */ /* 0x003e220000000a00 */
[----:B------:R-:W-:Y:S01]  /*09f0*/  IADD3 R7, R0, R3, RZ ;  /* 0x0000000300077210 */ /* 0x000fe20007ffe0ff */
[----:B------:R-:W-:-:S04]  /*0a00*/  VIADD R3, R3, 0x80 ;  /* 0x0000008003037836 */ /* 0x000fc80000000000 */
[----:B0-----:R-:W-:-:S05]  /*0a10*/  IMAD.WIDE.U32 R4, R7, 0x8, R4 ;  /* 0x0000000807047825 */ /* 0x001fca00078e0004 */
[----:B------:R1:W-:Y:S02]  /*0a20*/  STG.E.64 desc[UR4][R4.64], R12 ;  /* 0x0000000c04007986 */ /* 0x0003e4000c101b04 */
.L_x_17191:
        /* <DEDUP_REMOVED lines=8> */
.L_x_17192:
[----:B------:R-:W-:Y:S05]  /*0ab0*/  BSYNC B1 ;  /* 0x0000000000017941 */ /* 0x000fea0003800000 */
.L_x_17188:
[----:B------:R-:W-:-:S13]  /*0ac0*/  ISETP.GE.AND P0, PT, R3, R2, PT ;  /* 0x000000020300720c */ /* 0x000fda0003f06270 */
[----:B012---:R-:W0:Y:S01]  /*0ad0*/  @!P0 LDC.64 R4, c[0x0][0x218] ;  /* 0x00008600ff048b82 */ /* 0x007e220000000a00 */
[----:B------:R-:W-:Y:S01]  /*0ae0*/  @!P0 IADD3 R7, R0, R3, RZ ;  /* 0x0000000300078210 */ /* 0x000fe20007ffe0ff */
[----:B------:R-:W-:-:S04]  /*0af0*/  @!P0 VIADD R3, R3, 0x80 ;  /* 0x0000008003038836 */ /* 0x000fc80000000000 */
[----:B0-----:R-:W-:-:S05]  /*0b00*/  @!P0 IMAD.WIDE.U32 R4, R7, 0x8, R4 ;  /* 0x0000000807048825 */ /* 0x001fca00078e0004 */
[----:B------:R2:W-:Y:S02]  /*0b10*/  @!P0 STG.E.64 desc[UR4][R4.64], R16 ;  /* 0x0000001004008986 */ /* 0x0005e4000c101b04 */
.L_x_17193:
[----:B------:R-:W-:Y:S05]  /*0b20*/  BSYNC B0 ;  /* 0x0000000000007941 */ /* 0x000fea0003800000 */
.L_x_17187:
        /* <DEDUP_REMOVED lines=8> */
.L_x_17194:
        /* <DEDUP_REMOVED lines=13> */
.L_x_19735:


//--------------------- .text._ZN2at6native18elementwise_kernelILi128ELi4EZNS0_15gpu_kernel_implIZZZNS0_16ceil_kernel_cudaERNS_18TensorIteratorBaseEENKUlvE_clEvENKUlvE2_clEvEUlN3c108BFloat16EE_EEvS4_RKT_EUliE_EEviT1_ --------------------------
	.section	.text._ZN2at6native18elementwise_kernelILi128ELi4EZNS0_15gpu_kernel_implIZZZNS0_16ceil_kernel_cudaERNS_18TensorIteratorBaseEENKUlvE_clEvENKUlvE2_clEvEUlN3c108BFloat16EE_EEvS4_RKT_EUliE_EEviT1_,"ax",@progbits
	.align	128
        .global         _ZN2at6native18elementwise_kernelILi128ELi4EZNS0_15gpu_kernel_implIZZZNS0_16ceil_kernel_cudaERNS_18TensorIteratorBaseEENKUlvE_clEvENKUlvE2_clEvEUlN3c108BFloat16EE_EEvS4_RKT_EUliE_EEviT1_
        .type           _ZN2at6native18elementwise_kernelILi128ELi4EZNS0_15gpu_kernel_implIZZZNS0_16ceil_kernel_cudaERNS_18TensorIteratorBaseEENKUlvE_clEvENKUlvE2_clEvEUlN3c108BFloat16EE_EEvS4_RKT_EUliE_EEviT1_,@function
        .size           _ZN2at6native18elementwise_kernelILi128ELi4EZNS0_15gpu_kernel_implIZZZNS0_16ceil_kernel_cudaERNS_18TensorIteratorBaseEENKUlvE_clEvENKUlvE2_clEvEUlN3c108BFloat16EE_EEvS4_RKT_EUliE_EEviT1_,(.L_x_19736 - _ZN2at6native18elementwise_kernelILi128ELi4EZNS0_15gpu_kernel_implIZZZNS0_16ceil_kernel_cudaERNS_18TensorIteratorBaseEENKUlvE_clEvENKUlvE2_clEvEUlN3c108BFloat16EE_EEvS4_RKT_EUliE_EEviT1_)
        .other          _ZN2at6native18elementwise_kernelILi128ELi4EZNS0_15gpu_kernel_implIZZZNS0_16ceil_kernel_cudaERNS_18TensorIteratorBaseEENKUlvE_clEvENKUlvE2_clEvEUlN3c108BFloat16EE_EEvS4_RKT_EUliE_EEviT1_,@"STO_CUDA_ENTRY STV_DEFAULT"
_ZN2at6native18elementwise_kernelILi128ELi4EZNS0_15gpu_kernel_implIZZZNS0_16ceil_kernel_cudaERNS_18TensorIteratorBaseEENKUlvE_clEvENKUlvE2_clEvEUlN3c108BFloat16EE_EEvS4_RKT_EUliE_EEviT1_:
.text._ZN2at6native18elementwise_kernelILi128ELi4EZNS0_15gpu_kernel_implIZZZNS0_16ceil_kernel_cudaERNS_18TensorIteratorBaseEENKUlvE_clEvENKUlvE2_clEvEUlN3c108BFloat16EE_EEvS4_RKT_EUliE_EEviT1_:
        /* <DEDUP_REMOVED lines=313> */
.L_x_17197:
        /* <DEDUP_REMOVED lines=22> */
.L_x_17201:
[----:B------:R-:W2:Y:S02]  /*14f0*/  LDG.E.U8 R2, desc[UR36][R2.64] ;  /* 0x0000002402027981 */ /* 0x000ea4000c1e1100 */
[----:B--2---:R-:W-:-:S04]  /*1500*/  I2FP.F32.U32 R0, R2 ;  /* 0x0000000200007245 */ /* 0x004fc80000201000 */
[----:B------:R-:W-:Y:S01]  /*1510*/  F2FP.BF16.F32.PACK_AB R0, RZ, R0 ;  /* 0x00000000ff00723e */ /* 0x000fe200000010ff */
[----:B------:R-:W-:Y:S06]  /*1520*/  BRA `(.L_x_17203) ;  /* 0x0000000c00907947 */ /* 0x000fec0003800000 */
.L_x_17200:
        /* <DEDUP_REMOVED lines=10> */
.L_x_17205:
[----:B------:R-:W2:Y:S02]  /*15d0*/  LDG.E R2, desc[UR36][R2.64] ;  /* 0x0000002402027981 */ /* 0x000ea4000c1e1900 */
[----:B--2---:R-:W-:-:S04]  /*15e0*/  I2FP.F32.S32 R0, R2 ;  /* 0x0000000200007245 */ /* 0x004fc80000201400 */
[----:B------:R-:W-:Y:S01]  /*15f0*/  F2FP.BF16.F32.PACK_AB R0, RZ, R0 ;  /* 0x00000000ff00723e */ /* 0x000fe200000010ff */
[----:B------:R-:W-:Y:S06]  /*1600*/  BRA `(.L_x_17203) ;  /* 0x0000000c00587947 */ /* 0x000fec0003800000 */
.L_x_17204:
[----:B------:R-:W2:Y:S02]  /*1610*/  LDG.E.U16 R2, desc[UR36][R2.64] ;  /* 0x0000002402027981 */ /* 0x000ea4000c1e1500 */
[----:B--2---:R-:W0:Y:S02]  /*1620*/  I2F.S16 R0, R2 ;  /* 0x0000000200007306 */ /* 0x004e240000101400 */
[----:B0-----:R-:W-:Y:S01]  /*1630*/  F2FP.BF16.F32.PACK_AB R0, RZ, R0 ;  /* 0x00000000ff00723e */ /* 0x001fe200000010ff */
[----:B------:R-:W-:Y:S06]  /*1640*/  BRA `(.L_x_17203) ;  /* 0x0000000c00487947 */ /* 0x000fec0003800000 */
.L_x_17199:
        /* <DEDUP_REMOVED lines=9> */
.L_x_17207:
[----:B------:R-:W2:Y:S02]  /*16e0*/  LDG.E.U16 R0, desc[UR36][R2.64] ;  /* 0x0000002402007981 */ /* 0x000ea4000c1e1500 */
[----:B--2---:R-:W-:-:S05]  /*16f0*/  HADD2.F32 R0, -RZ, R0.H0_H0 ;  /* 0x20000000ff007230 */ /* 0x004fca0000004100 */
[----:B------:R-:W-:Y:S01]  /*1700*/  F2FP.BF16.F32.PACK_AB R0, RZ, R0 ;  /* 0x00000000ff00723e */ /* 0x000fe200000010ff */
[----:B------:R-:W-:Y:S06]  /*1710*/  BRA `(.L_x_17203) ;  /* 0x0000000c00147947 */ /* 0x000fec0003800000 */
.L_x_17206:
        /* <DEDUP_REMOVED lines=9> */
.L_x_17209:
[----:B------:R-:W2:Y:S02]  /*17b0*/  LDG.E.U16 R2, desc[UR36][R2.64] ;  /* 0x0000002402027981 */ /* 0x000ea4000c1e1500 */
[----:B--2---:R-:W-:-:S05]  /*17c0*/  HADD2.F32 R0, -RZ, R2.H0_H0 ;  /* 0x20000002ff007230 */ /* 0x004fca0000004100 */
[----:B------:R-:W-:Y:S01]  /*17d0*/  F2FP.BF16.F32.PACK_AB R0, RZ, R0 ;  /* 0x00000000ff00723e */ /* 0x000fe200000010ff */
[----:B------:R-:W-:Y:S06]  /*17e0*/  BRA `(.L_x_17203) ;  /* 0x0000000800e07947 */ /* 0x000fec0003800000 */
.L_x_17208:
        /* <DEDUP_REMOVED lines=8> */
.L_x_17198:
        /* <DEDUP_REMOVED lines=13> */
.L_x_17212:
        /* <DEDUP_REMOVED lines=8> */
.L_x_17211:
        /* <DEDUP_REMOVED lines=28> */
.L_x_17214:
        /* <DEDUP_REMOVED lines=15> */
.L_x_17213:
[----:B------:R0:W5:Y:S01]  /*1c70*/  LDG.E.U16 R0, desc[UR36][R2.64] ;  /* 0x0000002402007981 */ /* 0x000162000c1e1500 */
[----:B------:R-:W-:Y:S05]  /*1c80*/  BRA `(.L_x_17203) ;  /* 0x0000000400b87947 */ /* 0x000fea0003800000 */
.L_x_17210:
        /* <DEDUP_REMOVED lines=12> */
.L_x_17217:
        /* <DEDUP_REMOVED lines=21> */
.L_x_17221:
[----:B------:R-:W-:Y:S05]  /*1ea0*/  BSYNC B1 ;  /* 0x0000000000017941 */ /* 0x000fea0003800000 */
.L_x_17220:
[----:B------:R-:W-:Y:S01]  /*1eb0*/  LEA R3, R0, 0x3b800000, 0x17 ;  /* 0x3b80000000037811 */ /* 0x000fe200078eb8ff */
[----:B------:R-:W-:-:S05]  /*1ec0*/  IMAD.SHL.U32 R0, R2, 0x100000, RZ ;  /* 0x0010000002007824 */ /* 0x000fca00078e00ff */
[----:B------:R-:W-:-:S07]  /*1ed0*/  LOP3.LUT R0, R3, R0, R4, 0xfe, !PT ;  /* 0x0000000003007212 */ /* 0x000fce00078efe04 */
.L_x_17219:
[----:B------:R-:W-:Y:S05]  /*1ee0*/  BSYNC B0 ;  /* 0x0000000000007941 */ /* 0x000fea0003800000 */
.L_x_17218:
[----:B------:R-:W-:Y:S01]  /*1ef0*/  F2FP.BF16.F32.PACK_AB R0, RZ, R0 ;  /* 0x00000000ff00723e */ /* 0x000fe200000010ff */
[----:B------:R-:W-:Y:S06]  /*1f00*/  BRA `(.L_x_17203) ;  /* 0x0000000400187947 */ /* 0x000fec0003800000 */
.L_x_17216:
        /* <DEDUP_REMOVED lines=21> */
.L_x_17225:
[----:B------:R-:W-:Y:S05]  /*2060*/  BSYNC B1 ;  /* 0x0000000000017941 */ /* 0x000fea0003800000 */
.L_x_17224:
[----:B------:R-:W-:Y:S01]  /*2070*/  LEA R3, R0, 0x37800000, 0x17 ;  /* 0x3780000000037811 */ /* 0x000fe200078eb8ff */
[----:B------:R-:W-:-:S05]  /*2080*/  IMAD.SHL.U32 R0, R2, 0x200000, RZ ;  /* 0x0020000002007824 */ /* 0x000fca00078e00ff */
[----:B------:R-:W-:-:S07]  /*2090*/  LOP3.LUT R0, R3, R0, R4, 0xfe, !PT ;  /* 0x0000000003007212 */ /* 0x000fce00078efe04 */
.L_x_17223:
[----:B------:R-:W-:Y:S05]  /*20a0*/  BSYNC B0 ;  /* 0x0000000000007941 */ /* 0x000fea0003800000 */
.L_x_17222:
[----:B------:R-:W-:Y:S01]  /*20b0*/  F2FP.BF16.F32.PACK_AB R0, RZ, R0 ;  /* 0x00000000ff00723e */ /* 0x000fe200000010ff */
[----:B------:R-:W-:Y:S06]  /*20c0*/  BRA `(.L_x_17203) ;  /* 0x0000000000a87947 */ /* 0x000fec0003800000 */
.L_x_17215:
        /* <DEDUP_REMOVED lines=14> */
.L_x_17229:
[----:B------:R-:W-:Y:S05]  /*21b0*/  BSYNC B0 ;  /* 0x0000000000007941 */ /* 0x000fea0003800000 */
.L_x_17228:
[----:B------:R-:W-:Y:S01]  /*21c0*/  F2FP.BF16.F32.PACK_AB R0, RZ, R0 ;  /* 0x00000000ff00723e */ /* 0x000fe200000010ff */
[----:B------:R-:W-:Y:S06]  /*21d0*/  BRA `(.L_x_17203) ;  /* 0x0000000000647947 */ /* 0x000fec0003800000 */
.L_x_17202:
        /* <DEDUP_REMOVED lines=16> */
.L_x_17230:
[----:B------:R-:W-:Y:S01]  /*22e0*/  PRMT R0, RZ, 0x7610, R0 ;  /* 0x00007610ff007816 */ /* 0x000fe20000000000 */
[----:B------:R-:W-:Y:S06]  /*22f0*/  BRA `(.L_x_17203) ;  /* 0x00000000001c7947 */ /* 0x000fec0003800000 */
.L_x_17227:
[----:B------:R-:W2:Y:S02]  /*2300*/  LDG.E.64 R2, desc[UR36][R2.64] ;  /* 0x0000002402027981 */ /* 0x000ea4000c1e1b00 */
[----:B--2---:R-:W0:Y:S02]  /*2310*/  I2F.U64 R0, R2 ;  /* 0x0000000200007312 */ /* 0x004e240000301000 */
[----:B0-----:R-:W-:Y:S01]  /*2320*/  F2FP.BF16.F32.PACK_AB R0, RZ, R0 ;  /* 0x00000000ff00723e */ /* 0x001fe200000010ff */
[----:B------:R-:W-:Y:S06]  /*2330*/  BRA `(.L_x_17203) ;  /* 0x00000000000c7947 */ /* 0x000fec0003800000 */
.L_x_17226:
[----:B------:R-:W2:Y:S02]  /*2340*/  LDG.E R2, desc[UR36][R2.64] ;  /* 0x0000002402027981 */ /* 0x000ea4000c1e1900 */
[----:B--2---:R-:W-:-:S04]  /*2350*/  I2FP.F32.U32 R0, R2 ;  /* 0x0000000200007245 */ /* 0x004fc80000201000 */
[----:B------:R-:W-:-:S07]  /*2360*/  F2FP.BF16.F32.PACK_AB R0, RZ, R0 ;  /* 0x00000000ff00723e */ /* 0x000fce00000010ff */
.L_x_17203:
[----:B------:R-:W1:Y:S01]  /*2370*/  LDC.U8 R4, c[0x0][0x421] ;  /* 0x00010840ff047b82 */ /* 0x000e620000000000 */
[----:B-----5:R-:W-:-:S06]  /*2380*/  IMAD.U32 R0, R0, 0x10000, RZ ;  /* 0x0001000000007824 */ /* 0x020fcc00078e00ff */
[----:B------:R-:W0:Y:S08]  /*2390*/  FRND.FTZ.CEIL R0, R0 ;  /* 0x0000000000007307 */ /* 0x000e300000219000 */
        /* <DEDUP_REMOVED lines=16> */
.L_x_17234:
[----:B------:R-:W-:-:S06]  /*24a0*/  IMAD.U32 R3, R3, 0x10000, RZ ;  /* 0x0001000003037824 */ /* 0x000fcc00078e00ff */
[----:B------:R-:W0:Y:S02]  /*24b0*/  F2I.S64.TRUNC R2, R3 ;  /* 0x0000000300027311 */ /* 0x000e24000020d900 */
[----:B0-----:R3:W-:Y:S01]  /*24c0*/  STG.E.U8 desc[UR36][R16.64], R2 ;  /* 0x0000000210007986 */ /* 0x0017e2000c101124 */
[----:B------:R-:W-:Y:S05]  /*24d0*/  BRA `(.L_x_17236) ;  /* 0x0000000c00847947 */ /* 0x000fea0003800000 */
.L_x_17233:
        /* <DEDUP_REMOVED lines=10> */
.L_x_17238:
[----:B------:R-:W-:-:S06]  /*2580*/  IMAD.U32 R3, R3, 0x10000, RZ ;  /* 0x0001000003037824 */ /* 0x000fcc00078e00ff */
[----:B------:R-:W0:Y:S02]  /*2590*/  F2I.FTZ.TRUNC.NTZ R3, R3 ;  /* 0x0000000300037305 */ /* 0x000e24000021f100 */
[----:B0-----:R1:W-:Y:S01]  /*25a0*/  STG.E desc[UR36][R16.64], R3 ;  /* 0x0000000310007986 */ /* 0x0013e2000c101924 */
[----:B------:R-:W-:Y:S05]  /*25b0*/  BRA `(.L_x_17236) ;  /* 0x0000000c004c7947 */ /* 0x000fea0003800000 */
.L_x_17237:
[----:B------:R-:W-:-:S06]  /*25c0*/  IMAD.U32 R3, R3, 0x10000, RZ ;  /* 0x0001000003037824 */ /* 0x000fcc00078e00ff */
[----:B------:R-:W0:Y:S02]  /*25d0*/  F2I.FTZ.TRUNC.NTZ R3, R3 ;  /* 0x0000000300037305 */ /* 0x000e24000021f100 */
[----:B0-----:R2:W-:Y:S01]  /*25e0*/  STG.E.U16 desc[UR36][R16.64], R3 ;  /* 0x0000000310007986 */ /* 0x0015e2000c101524 */
[----:B------:R-:W-:Y:S05]  /*25f0*/  BRA `(.L_x_17236) ;  /* 0x0000000c003c7947 */ /* 0x000fea0003800000 */
.L_x_17232:
        /* <DEDUP_REMOVED lines=9> */
.L_x_17240:
[----:B------:R-:W-:-:S05]  /*2690*/  IMAD.U32 R0, R3, 0x10000, RZ ;  /* 0x0001000003007824 */ /* 0x000fca00078e00ff */
[----:B------:R-:W-:-:S05]  /*26a0*/  F2FP.F16.F32.PACK_AB R0, RZ, R0 ;  /* 0x00000000ff00723e */ /* 0x000fca00000000ff */
[----:B------:R0:W-:Y:S01]  /*26b0*/  STG.E.U16 desc[UR36][R16.64], R0 ;  /* 0x0000000010007986 */ /* 0x0001e2000c101524 */
[----:B------:R-:W-:Y:S05]  /*26c0*/  BRA `(.L_x_17236) ;  /* 0x0000000c00087947 */ /* 0x000fea0003800000 */
.L_x_17239:
        /* <DEDUP_REMOVED lines=10> */
.L_x_17242:
[----:B------:R-:W-:-:S05]  /*2770*/  IMAD.U32 R3, R3, 0x10000, RZ ;  /* 0x0001000003037824 */ /* 0x000fca00078e00ff */
[----:B------:R-:W-:-:S04]  /*2780*/  F2FP.F16.F32.PACK_AB R3, RZ, R3 ;  /* 0x00000003ff03723e */ /* 0x000fc800000000ff */
[----:B------:R-:W-:-:S05]  /*2790*/  PRMT R3, R3, 0x5410, RZ ;  /* 0x0000541003037816 */ /* 0x000fca00000000ff */
[----:B------:R0:W-:Y:S01]  /*27a0*/  STG.E desc[UR36][R16.64], R3 ;  /* 0x0000000310007986 */ /* 0x0001e2000c101924 */
[----:B------:R-:W-:Y:S05]  /*27b0*/  BRA `(.L_x_17236) ;  /* 0x0000000800cc7947 */ /* 0x000fea0003800000 */
.L_x_17241:
[----:B------:R-:W-:-:S04]  /*27c0*/  IMAD.U32 R2, R3, 0x10000, RZ ;  /* 0x0001000003027824 */ /* 0x000fc800078e00ff */
[----:B------:R-:W-:-:S06]  /*27d0*/  FMUL.FTZ R2, R2, 1 ;  /* 0x3f80000002027820 */ /* 0x000fcc0000410000 */
[----:B------:R-:W0:Y:S02]  /*27e0*/  F2F.F64.F32 R2, R2 ;  /* 0x0000000200027310 */ /* 0x000e240000201800 */
[----:B0-----:R0:W-:Y:S01]  /*27f0*/  STG.E.64 desc[UR36][R16.64], R2 ;  /* 0x0000000210007986 */ /* 0x0011e2000c101b24 */
[----:B------:R-:W-:Y:S05]  /*2800*/  BRA `(.L_x_17236) ;  /* 0x0000000800b87947 */ /* 0x000fea0003800000 */
.L_x_17231:
        /* <DEDUP_REMOVED lines=13> */
.L_x_17245:
[----:B------:R-:W-:Y:S01]  /*28e0*/  IMAD.U32 R3, R3, 0x10000, RZ ;  /* 0x0001000003037824 */ /* 0x000fe200078e00ff */
[----:B------:R-:W-:-:S03]  /*28f0*/  CS2R R6, SRZ ;  /* 0x0000000000067805 */ /* 0x000fc6000001ff00 */
[----:B------:R-:W-:-:S04]  /*2900*/  FMUL.FTZ R3, R3, 1 ;  /* 0x3f80000003037820 */ /* 0x000fc80000410000 */
[----:B------:R-:W0:Y:S02]  /*2910*/  F2F.F64.F32 R4, R3 ;  /* 0x0000000300047310 */ /* 0x000e240000201800 */
[----:B0-----:R0:W-:Y:S01]  /*2920*/  STG.E.128 desc[UR36][R16.64], R4 ;  /* 0x0000000410007986 */ /* 0x0011e2000c101d24 */
[----:B------:R-:W-:Y:S05]  /*2930*/  BRA `(.L_x_17236) ;  /* 0x00000008006c7947 */ /* 0x000fea0003800000 */
.L_x_17244:
        /* <DEDUP_REMOVED lines=21> */
.L_x_17249:
[----:B------:R-:W-:Y:S05]  /*2a90*/  BSYNC B0 ;  /* 0x0000000000007941 */ /* 0x000fea0003800000 */
.L_x_17248:
[----:B------:R-:W-:-:S05]  /*2aa0*/  LOP3.LUT R3, R0, R3, RZ, 0xfc, !PT ;  /* 0x0000000300037212 */ /* 0x000fca00078efcff */
[----:B------:R0:W-:Y:S01]  /*2ab0*/  STG.E.U8 desc[UR36][R16.64], R3 ;  /* 0x0000000310007986 */ /* 0x0001e2000c101124 */
[----:B------:R-:W-:Y:S05]  /*2ac0*/  BRA `(.L_x_17236) ;  /* 0x0000000800087947 */ /* 0x000fea0003800000 */
.L_x_17247:
        /* <DEDUP_REMOVED lines=13> */
.L_x_17251:
[----:B------:R-:W-:Y:S01]  /*2ba0*/  IMAD.MOV.U32 R0, RZ, RZ, 0x7f ;  /* 0x0000007fff007424 */ /* 0x000fe200078e00ff */
[----:B------:R-:W-:-:S04]  /*2bb0*/  ISETP.GT.U32.AND P0, PT, R2, 0x7f800000, PT ;  /* 0x7f8000000200780c */ /* 0x000fc80003f04070 */
[----:B------:R-:W-:-:S09]  /*2bc0*/  SEL R0, R0, 0x7c, P0 ;  /* 0x0000007c00007807 */ /* 0x000fd20000000000 */
.L_x_17252:
[----:B------:R-:W-:Y:S05]  /*2bd0*/  BSYNC B0 ;  /* 0x0000000000007941 */ /* 0x000fea0003800000 */
.L_x_17250:
[----:B------:R-:W-:-:S04]  /*2be0*/  LOP3.LUT R2, R3, 0x80000000, RZ, 0xc0, !PT ;  /* 0x8000000003027812 */ /* 0x000fc800078ec0ff */
[----:B------:R-:W-:-:S04]  /*2bf0*/  SHF.R.U32.HI R3, RZ, 0x18, R2 ;  /* 0x00000018ff037819 */ /* 0x000fc80000011602 */
[----:B------:R-:W-:-:S05]  /*2c00*/  LOP3.LUT R3, R0, R3, RZ, 0xfc, !PT ;  /* 0x0000000300037212 */ /* 0x000fca00078efcff */
[----:B------:R0:W-:Y:S01]  /*2c10*/  STG.E.U8 desc[UR36][R16.64], R3 ;  /* 0x0000000310007986 */ /* 0x0001e2000c101124 */
[----:B------:R-:W-:Y:S05]  /*2c20*/  BRA `(.L_x_17236) ;  /* 0x0000000400b07947 */ /* 0x000fea0003800000 */
.L_x_17246:
[----:B------:R0:W-:Y:S01]  /*2c30*/  STG.E.U16 desc[UR36][R16.64], R3 ;  /* 0x0000000310007986 */ /* 0x0001e2000c101524 */
[----:B------:R-:W-:Y:S05]  /*2c40*/  BRA `(.L_x_17236) ;  /* 0x0000000400a87947 */ /* 0x000fea0003800000 */
.L_x_17243:
        /* <DEDUP_REMOVED lines=12> */
.L_x_17255:
        /* <DEDUP_REMOVED lines=17> */
.L_x_17258:
[----:B------:R-:W-:-:S04]  /*2e20*/  LOP3.LUT R2, R3, 0x80000000, RZ, 0xc0, !PT ;  /* 0x8000000003027812 */ /* 0x000fc800078ec0ff */
[----:B------:R-:W-:-:S04]  /*2e30*/  SHF.R.U32.HI R3, RZ, 0x18, R2 ;  /* 0x00000018ff037819 */ /* 0x000fc80000011602 */
[----:B------:R-:W-:-:S04]  /*2e40*/  LOP3.LUT R0, R0, R3, RZ, 0xfc, !PT ;  /* 0x0000000300007212 */ /* 0x000fc800078efcff */
[----:B------:R-:W-:-:S07]  /*2e50*/  PRMT R8, R0, 0x7610, R8 ;  /* 0x0000761000087816 */ /* 0x000fce0000000008 */
.L_x_17257:
[----:B------:R-:W-:Y:S05]  /*2e60*/  BSYNC B0 ;  /* 0x0000000000007941 */ /* 0x000fea0003800000 */
.L_x_17256:
[----:B------:R0:W-:Y:S01]  /*2e70*/  STG.E.U8 desc[UR36][R16.64], R8 ;  /* 0x0000000810007986 */ /* 0x0001e2000c101124 */
[----:B------:R-:W-:Y:S05]  /*2e80*/  BRA `(.L_x_17236) ;  /* 0x0000000400187947 */ /* 0x000fea0003800000 */
.L_x_17254:
        /* <DEDUP_REMOVED lines=17> */
.L_x_17261:
[----:B------:R-:W-:-:S04]  /*2fa0*/  LOP3.LUT R2, R3, 0x80000000, RZ, 0xc0, !PT ;  /* 0x8000000003027812 */ /* 0x000fc800078ec0ff */
[----:B------:R-:W-:-:S04]  /*2fb0*/  SHF.R.U32.HI R3, RZ, 0x18, R2 ;  /* 0x00000018ff037819 */ /* 0x000fc80000011602 */
[----:B------:R-:W-:-:S04]  /*2fc0*/  LOP3.LUT R0, R0, R3, RZ, 0xfc, !PT ;  /* 0x0000000300007212 */ /* 0x000fc800078efcff */
[----:B------:R-:W-:-:S07]  /*2fd0*/  PRMT R8, R0, 0x7610, R8 ;  /* 0x0000761000087816 */ /* 0x000fce0000000008 */
.L_x_17260:
[----:B------:R-:W-:Y:S05]  /*2fe0*/  BSYNC B0 ;  /* 0x0000000000007941 */ /* 0x000fea0003800000 */
.L_x_17259:
[----:B------:R0:W-:Y:S01]  /*2ff0*/  STG.E.U8 desc[UR36][R16.64], R8 ;  /* 0x0000000810007986 */ /* 0x0001e2000c101124 */
[----:B------:R-:W-:Y:S05]  /*3000*/  BRA `(.L_x_17236) ;  /* 0x0000000000b87947 */ /* 0x000fea0003800000 */
.L_x_17253:
        /* <DEDUP_REMOVED lines=22> */
.L_x_17235:
        /* <DEDUP_REMOVED lines=16> */
.L_x_17264:
[----:B------:R-:W-:Y:S05]  /*3270*/  BRA `(.L_x_17236) ;  /* 0x00000000001c7947 */ /* 0x000fea0003800000 */
.L_x_17263:
[----:B------:R-:W-:-:S06]  /*3280*/  IMAD.U32 R3, R3, 0x10000, RZ ;  /* 0x0001000003037824 */ /* 0x000fcc00078e00ff */
[----:B------:R-:W0:Y:S02]  /*3290*/  F2I.U64.TRUNC R2, R3 ;  /* 0x0000000300027311 */ /* 0x000e24000020d800 */
[----:B0-----:R0:W-:Y:S01]  /*32a0*/  STG.E.64 desc[UR36][R16.64], R2 ;  /* 0x0000000210007986 */ /* 0x0011e2000c101b24 */
[----:B------:R-:W-:Y:S05]  /*32b0*/  BRA `(.L_x_17236) ;  /* 0x00000000000c7947 */ /* 0x000fea0003800000 */
.L_x_17262:
[----:B------:R-:W-:-:S06]  /*32c0*/  IMAD.U32 R3, R3, 0x10000, RZ ;  /* 0x0001000003037824 */ /* 0x000fcc00078e00ff */
[----:B------:R-:W0:Y:S02]  /*32d0*/  F2I.FTZ.U32.TRUNC.NTZ R3, R3 ;  /* 0x0000000300037305 */ /* 0x000e24000021f000 */
[----:B0-----:R0:W-:Y:S02]  /*32e0*/  STG.E desc[UR36][R16.64], R3 ;  /* 0x0000000310007986 */ /* 0x0011e4000c101924 */
.L_x_17236:
[----:B------:R-:W-:-:S04]  /*32f0*/  IMAD R18, R23, 0x200, R18 ;  /* 0x0000020017127824 */ /* 0x000fc800078e0212 */
[----:B------:R-:W-:-:S07]  /*3300*/  VIADD R19, R18, 0x80 ;  /* 0x0000008012137836 */ /* 0x000fce0000000000 */
.L_x_17196:
[----:B------:R-:W-:Y:S05]  /*3310*/  BSYNC B6 ;  /* 0x0000000000067941 */ /* 0x000fea0003800000 */
.L_x_17195:
        /* <DEDUP_REMOVED lines=307> */
.L_x_17267:
        /* <DEDUP_REMOVED lines=22> */
.L_x_17271:
[----:B------:R-:W2:Y:S02]  /*47b0*/  LDG.E.U8 R2, desc[UR36][R2.64] ;  /* 0x0000002402027981 */ /* 0x000ea4000c1e1100 */
[----:B--2---:R-:W-:-:S04]  /*47c0*/  I2FP.F32.U32 R0, R2 ;  /* 0x0000000200007245 */ /* 0x004fc80000201000 */
[----:B------:R-:W-:Y:S01]  /*47d0*/  F2FP.BF16.F32.PACK_AB R0, RZ, R0 ;  /* 0x00000000ff00723e */ /* 0x000fe200000010ff */
[----:B------:R-:W-:Y:S06]  /*47e0*/  BRA `(.L_x_17273) ;  /* 0x0000000c00907947 */ /* 0x000fec0003800000 */
.L_x_17270:
        /* <DEDUP_REMOVED lines=10> */
.L_x_17275:
[----:B------:R-:W2:Y:S02]  /*4890*/  LDG.E R2, desc[UR36][R2.64] ;  /* 0x0000002402027981 */ /* 0x000ea4000c1e1900 */
[----:B--2---:R-:W-:-:S04]  /*48a0*/  I2FP.F32.S32 R0, R2 ;  /* 0x0000000200007245 */ /* 0x004fc80000201400 */
[----:B------:R-:W-:Y:S01]  /*48b0*/  F2FP.BF16.F32.PACK_AB R0, RZ, R0 ;  /* 0x00000000ff00723e */ /* 0x000fe200000010ff */
[----:B------:R-:W-:Y:S06]  /*48c0*/  BRA `(.L_x_17273) ;  /* 0x0000000c00587947 */ /* 0x000fec0003800000 */
.L_x_17274:
[----:B------:R-:W2:Y:S02]  /*48d0*/  LDG.E.U16 R2, desc[UR36][R2.64] ;  /* 0x0000002402027981 */ /* 0x000ea4000c1e1500 */
[----:B--2---:R-:W0:Y:S02]  /*48e0*/  I2F.S16 R0, R2 ;  /* 0x0000000200007306 */ /* 0x004e240000101400 */
[----:B0-----:R-:W-:Y:S01]  /*48f0*/  F2FP.BF16.F32.PACK_AB R0, RZ, R0 ;  /* 0x00000000ff00723e */ /* 0x001fe200000010ff */
[----:B------:R-:W-:Y:S06]  /*4900*/  BRA `(.L_x_17273) ;  /* 0x0000000c00487947 */ /* 0x000fec0003800000 */
.L_x_17269:
        /* <DEDUP_REMOVED lines=9> */
.L_x_17277:
[----:B------:R-:W2:Y:S02]  /*49a0*/  LDG.E.U16 R0, desc[UR36][R2.64] ;  /* 0x0000002402007981 */ /* 0x000ea4000c1e1500 */
[----:B--2---:R-:W-:-:S05]  /*49b0*/  HADD2.F32 R0, -RZ, R0.H0_H0 ;  /* 0x20000000ff007230 */ /* 0x004fca0000004100 */
[----:B------:R-:W-:Y:S01]  /*49c0*/  F2FP.BF16.F32.PACK_AB R0, RZ, R0 ;  /* 0x00000000ff00723e */ /* 0x000fe200000010ff */
[----:B------:R-:W-:Y:S06]  /*49d0*/  BRA `(.L_x_17273) ;  /* 0x0000000c00147947 */ /* 0x000fec0003800000 */
.L_x_17276:
        /* <DEDUP_REMOVED lines=9> */
.L_x_17279:
[----:B------:R-:W2:Y:S02]  /*4a70*/  LDG.E.U16 R2, desc[UR36][R2.64] ;  /* 0x0000002402027981 */ /* 0x000ea4000c1e1500 */
[----:B--2---:R-:W-:-:S05]  /*4a80*/  HADD2.F32 R0, -RZ, R2.H0_H0 ;  /* 0x20000002ff007230 */ /* 0x004fca0000004100 */
[----:B------:R-:W-:Y:S01]  /*4a90*/  F2FP.BF16.F32.PACK_AB R0, RZ, R0 ;  /* 0x00000000ff00723e */ /* 0x000fe200000010ff */
[----:B------:R-:W-:Y:S06]  /*4aa0*/  BRA `(.L_x_17273) ;  /* 0x0000000800e07947 */ /* 0x000fec0003800000 */
.L_x_17278:
        /* <DEDUP_REMOVED lines=8> */
.L_x_17268:
        /* <DEDUP_REMOVED lines=13> */
.L_x_17282:
        /* <DEDUP_REMOVED lines=8> */
.L_x_17281:
        /* <DEDUP_REMOVED lines=28> */
.L_x_17284:
        /* <DEDUP_REMOVED lines=15> */
.L_x_17283:
[----:B------:R0:W5:Y:S01]  /*4f30*/  LDG.E.U16 R0, desc[UR36][R2.64] ;  /* 0x0000002402007981 */ /* 0x000162000c1e1500 */
[----:B------:R-:W-:Y:S05]  /*4f40*/  BRA `(.L_x_17273) ;  /* 0x0000000400b87947 */ /* 0x000fea0003800000 */
.L_x_17280:
        /* <DEDUP_REMOVED lines=12> */
.L_x_17287:
        /* <DEDUP_REMOVED lines=21> */
.L_x_17291:
[----:B------:R-:W-:Y:S05]  /*5160*/  BSYNC B1 ;  /* 0x0000000000017941 */ /* 0x000fea0003800000 */
.L_x_17290:
[----:B------:R-:W-:Y:S01]  /*5170*/  LEA R3, R0, 0x3b800000, 0x17 ;  /* 0x3b80000000037811 */ /* 0x000fe200078eb8ff */
[----:B------:R-:W-:-:S05]  /*5180*/  IMAD.SHL.U32 R0, R2, 0x100000, RZ ;  /* 0x0010000002007824 */ /* 0x000fca00078e00ff */
[----:B------:R-:W-:-:S07]  /*5190*/  LOP3.LUT R0, R3, R0, R4, 0xfe, !PT ;  /* 0x0000000003007212 */ /* 0x000fce00078efe04 */
.L_x_17289:
[----:B------:R-:W-:Y:S05]  /*51a0*/  BSYNC B0 ;  /* 0x0000000000007941 */ /* 0x000fea0003800000 */
.L_x_17288:
[----:B------:R-:W-:Y:S01]  /*51b0*/  F2FP.BF16.F32.PACK_AB R0, RZ, R0 ;  /* 0x00000000ff00723e */ /* 0x000fe200000010ff */
[----:B------:R-:W-:Y:S06]  /*51c0*/  BRA `(.L_x_17273) ;  /* 0x0000000400187947 */ /* 0x000fec0003800000 */
.L_x_17286:
        /* <DEDUP_REMOVED lines=21> */
.L_x_17295:
[----:B------:R-:W-:Y:S05]  /*5320*/  BSYNC B1 ;  /* 0x0000000000017941 */ /* 0x000fea0003800000 */
.L_x_17294:
[----:B------:R-:W-:Y:S01]  /*5330*/  LEA R3, R0, 0x37800000, 0x17 ;  /* 0x3780000000037811 */ /* 0x000fe200078eb8ff */
[----:B------:R-:W-:-:S05]  /*5340*/  IMAD.SHL.U32 R0, R2, 0x200000, RZ ;  /* 0x0020000002007824 */ /* 0x000fca00078e00ff */
[----:B------:R-:W-:-:S07]  /*5350*/  LOP3.LUT R0, R3, R0, R4, 0xfe, !PT ;  /* 0x0000000003007212 */ /* 0x000fce00078efe04 */
.L_x_17293:
[----:B------:R-:W-:Y:S05]  /*5360*/  BSYNC B0 ;  /* 0x0000000000007941 */ /* 0x000fea0003800000 */
.L_x_17292:
[----:B------:R-:W-:Y:S01]  /*5370*/  F2FP.BF16.F32.PACK_AB R0, RZ, R0 ;  /* 0x00000000ff00723e */ /* 0x000fe200000010ff */
[----:B------:R-:W-:Y:S06]  /*5380*/  BRA `(.L_x_17273) ;  /* 0x0000000000a87947 */ /* 0x000fec0003800000 */
.L_x_17285:
        /* <DEDUP_REMOVED lines=14> */
.L_x_17299:
[----:B------:R-:W-:Y:S05]  /*5470*/  BSYNC B0 ;  /* 0x0000000000007941 */ /* 0x000fea0003800000 */
.L_x_17298:
[----:B------:R-:W-:Y:S01]  /*5480*/  F2FP.BF16.F32.PACK_AB R0, RZ, R0 ;  /* 0x00000000ff00723e */ /* 0x000fe200000010ff */
[----:B------:R-:W-:Y:S06]  /*5490*/  BRA `(.L_x_17273) ;  /* 0x0000000000647947 */ /* 0x000fec0003800000 */
.L_x_17272:
        /* <DEDUP_REMOVED lines=16> */
.L_x_17300:
[----:B------:R-:W-:Y:S01]  /*55a0*/  PRMT R0, RZ, 0x7610, R0 ;  /* 0x00007610ff007816 */ /* 0x000fe20000000000 */
[----:B------:R-:W-:Y:S06]  /*55b0*/  BRA `(.L_x_17273) ;  /* 0x00000000001c7947 */ /* 0x000fec0003800000 */
.L_x_17297:
[----:B------:R-:W2:Y:S02]  /*55c0*/  LDG.E.64 R2, desc[UR36][R2.64] ;  /* 0x0000002402027981 */ /* 0x000ea4000c1e1b00 */
[----:B--2---:R-:W0:Y:S02]  /*55d0*/  I2F.U64 R0, R2 ;  /* 0x0000000200007312 */ /* 0x004e240000301000 */
[----:B0-----:R-:W-:Y:S01]  /*55e0*/  F2FP.BF16.F32.PACK_AB R0, RZ, R0 ;  /* 0x00000000ff00723e */ /* 0x001fe200000010ff */
[----:B------:R-:W-:Y:S06]  /*55f0*/  BRA `(.L_x_17273) ;  /* 0x00000000000c7947 */ /* 0x000fec0003800000 */
.L_x_17296:
[----:B------:R-:W2:Y:S02]  /*5600*/  LDG.E R2, desc[UR36][R2.64] ;  /* 0x0000002402027981 */ /* 0x000ea4000c1e1900 */
[----:B--2---:R-:W-:-:S04]  /*5610*/  I2FP.F32.U32 R0, R2 ;  /* 0x0000000200007245 */ /* 0x004fc80000201000 */
[----:B------:R-:W-:-:S07]  /*5620*/  F2FP.BF16.F32.PACK_AB R0, RZ, R0 ;  /* 0x00000000ff00723e */ /* 0x000fce00000010ff */
.L_x_17273:
        /* <DEDUP_REMOVED lines=19> */
.L_x_17304:
[----:B------:R-:W-:-:S06]  /*5760*/  IMAD.U32 R3, R3, 0x10000, RZ ;  /* 0x0001000003037824 */ /* 0x000fcc00078e00ff */
[----:B------:R-:W0:Y:S02]  /*5770*/  F2I.S64.TRUNC R2, R3 ;  /* 0x0000000300027311 */ /* 0x000e24000020d900 */
[----:B0-----:R0:W-:Y:S01]  /*5780*/  STG.E.U8 desc[UR36][R16.64], R2 ;  /* 0x0000000210007986 */ /* 0x0011e2000c101124 */
[----:B------:R-:W-:Y:S05]  /*5790*/  BRA `(.L_x_17306) ;  /* 0x0000000c00847947 */ /* 0x000fea0003800000 */
.L_x_17303:
        /* <DEDUP_REMOVED lines=10> */
.L_x_17308:
[----:B------:R-:W-:-:S06]  /*5840*/  IMAD.U32 R3, R3, 0x10000, RZ ;  /* 0x0001000003037824 */ /* 0x000fcc00078e00ff */
[----:B------:R-:W0:Y:S02]  /*5850*/  F2I.FTZ.TRUNC.NTZ R3, R3 ;  /* 0x0000000300037305 */ /* 0x000e24000021f100 */
[----:B0-----:R0:W-:Y:S01]  /*5860*/  STG.E desc[UR36][R16.64], R3 ;  /* 0x0000000310007986 */ /* 0x0011e2000c101924 */
[----:B------:R-:W-:Y:S05]  /*5870*/  BRA `(.L_x_17306) ;  /* 0x0000000c004c7947 */ /* 0x000fea0003800000 */
.L_x_17307:
[----:B------:R-:W-:-:S06]  /*5880*/  IMAD.U32 R3, R3, 0x10000, RZ ;  /* 0x0001000003037824 */ /* 0x000fcc00078e00ff */
[----:B------:R-:W0:Y:S02]  /*5890*/  F2I.FTZ.TRUNC.NTZ R3, R3 ;  /* 0x0000000300037305 */ /* 0x000e24000021f100 */
[----:B0-----:R0:W-:Y:S01]  /*58a0*/  STG.E.U16 desc[UR36][R16.64], R3 ;  /* 0x0000000310007986 */ /* 0x0011e2000c101524 */
[----:B------:R-:W-:Y:S05]  /*58b0*/  BRA `(.L_x_17306) ;  /* 0x0000000c003c7947 */ /* 0x000fea0003800000 */
.L_x_17302:
        /* <DEDUP_REMOVED lines=9> */
.L_x_17310:
[----:B------:R-:W-:-:S05]  /*5950*/  IMAD.U32 R0, R3, 0x10000, RZ ;  /* 0x0001000003007824 */ /* 0x000fca00078e00ff */
[----:B------:R-:W-:-:S05]  /*5960*/  F2FP.F16.F32.PACK_AB R0, RZ, R0 ;  /* 0x00000000ff00723e */ /* 0x000fca00000000ff */
[----:B------:R0:W-:Y:S01]  /*5970*/  STG.E.U16 desc[UR36][R16.64], R0 ;  /* 0x0000000010007986 */ /* 0x0001e2000c101524 */
[----:B------:R-:W-:Y:S05]  /*5980*/  BRA `(.L_x_17306) ;  /* 0x0000000c00087947 */ /* 0x000fea0003800000 */
.L_x_17309:
        /* <DEDUP_REMOVED lines=10> */
.L_x_17312:
[----:B------:R-:W-:-:S05]  /*5a30*/  IMAD.U32 R3, R3, 0x10000, RZ ;  /* 0x0001000003037824 */ /* 0x000fca00078e00ff */
[----:B------:R-:W-:-:S04]  /*5a40*/  F2FP.F16.F32.PACK_AB R3, RZ, R3 ;  /* 0x00000003ff03723e */ /* 0x000fc800000000ff */
[----:B------:R-:W-:-:S05]  /*5a50*/  PRMT R3, R3, 0x5410, RZ ;  /* 0x0000541003037816 */ /* 0x000fca00000000ff */
[----:B------:R0:W-:Y:S01]  /*5a60*/  STG.E desc[UR36][R16.64], R3 ;  /* 0x0000000310007986 */ /* 0x0001e2000c101924 */
[----:B------:R-:W-:Y:S05]  /*5a70*/  BRA `(.L_x_17306) ;  /* 0x0000000800cc7947 */ /* 0x000fea0003800000 */
.L_x_17311:
[----:B------:R-:W-:-:S04]  /*5a80*/  IMAD.U32 R2, R3, 0x10000, RZ ;  /* 0x0001000003027824 */ /* 0x000fc800078e00ff */
[----:B------:R-:W-:-:S06]  /*5a90*/  FMUL.FTZ R2, R2, 1 ;  /* 0x3f80000002027820 */ /* 0x000fcc0000410000 */
[----:B------:R-:W0:Y:S02]  /*5aa0*/  F2F.F64.F32 R2, R2 ;  /* 0x0000000200027310 */ /* 0x000e240000201800 */
[----:B0-----:R0:W-:Y:S01]  /*5ab0*/  STG.E.64 desc[UR36][R16.64], R2 ;  /* 0x0000000210007986 */ /* 0x0011e2000c101b24 */
[----:B------:R-:W-:Y:S05]  /*5ac0*/  BRA `(.L_x_17306) ;  /* 0x0000000800b87947 */ /* 0x000fea0003800000 */
.L_x_17301:
        /* <DEDUP_REMOVED lines=13> */
.L_x_17315:
[----:B------:R-:W-:Y:S01]  /*5ba0*/  IMAD.U32 R3, R3, 0x10000, RZ ;  /* 0x0001000003037824 */ /* 0x000fe200078e00ff */
[----:B------:R-:W-:-:S03]  /*5bb0*/  CS2R R6, SRZ ;  /* 0x0000000000067805 */ /* 0x000fc6000001ff00 */
[----:B------:R-:W-:-:S04]  /*5bc0*/  FMUL.FTZ R3, R3, 1 ;  /* 0x3f80000003037820 */ /* 0x000fc80000410000 */
[----:B------:R-:W0:Y:S02]  /*5bd0*/  F2F.F64.F32 R4, R3 ;  /* 0x0000000300047310 */ /* 0x000e240000201800 */
[----:B0-----:R0:W-:Y:S01]  /*5be0*/  STG.E.128 desc[UR36][R16.64], R4 ;  /* 0x0000000410007986 */ /* 0x0011e2000c101d24 */
[----:B------:R-:W-:Y:S05]  /*5bf0*/  BRA `(.L_x_17306) ;  /* 0x00000008006c7947 */ /* 0x000fea0003800000 */
.L_x_17314:
        /* <DEDUP_REMOVED lines=21> */
.L_x_17319:
[----:B------:R-:W-:Y:S05]  /*5d50*/  BSYNC B0 ;  /* 0x0000000000007941 */ /* 0x000fea0003800000 */
.L_x_17318:
[----:B------:R-:W-:-:S05]  /*5d60*/  LOP3.LUT R3, R0, R3, RZ, 0xfc, !PT ;  /* 0x0000000300037212 */ /* 0x000fca00078efcff */
[----:B------:R0:W-:Y:S01]  /*5d70*/  STG.E.U8 desc[UR36][R16.64], R3 ;  /* 0x0000000310007986 */ /* 0x0001e2000c101124 */
[----:B------:R-:W-:Y:S05]  /*5d80*/  BRA `(.L_x_17306) ;  /* 0x0000000800087947 */ /* 0x000fea0003800000 */
.L_x_17317:
        /* <DEDUP_REMOVED lines=13> */
.L_x_17321:
[----:B------:R-:W-:Y:S01]  /*5e60*/  IMAD.MOV.U32 R0, RZ, RZ, 0x7f ;  /* 0x0000007fff007424 */ /* 0x000fe200078e00ff */
[----:B------:R-:W-:-:S04]  /*5e70*/  ISETP.GT.U32.AND P0, PT, R2, 0x7f800000, PT ;  /* 0x7f8000000200780c */ /* 0x000fc80003f04070 */
[----:B------:R-:W-:-:S09]  /*5e80*/  SEL R0, R0, 0x7c, P0 ;  /* 0x0000007c00007807 */ /* 0x000fd20000000000 */
.L_x_17322:
[----:B------:R-:W-:Y:S05]  /*5e90*/  BSYNC B0 ;  /* 0x0000000000007941 */ /* 0x000fea0003800000 */
.L_x_17320:
[----:B------:R-:W-:-:S04]  /*5ea0*/  LOP3.LUT R2, R3, 0x80000000, RZ, 0xc0, !PT ;  /* 0x8000000003027812 */ /* 0x000fc800078ec0ff */
[----:B------:R-:W-:-:S04]  /*5eb0*/  SHF.R.U32.HI R3, RZ, 0x18, R2 ;  /* 0x00000018ff037819 */ /* 0x000fc80000011602 */
[----:B------:R-:W-:-:S05]  /*5ec0*/  LOP3.LUT R3, R0, R3, RZ, 0xfc, !PT ;  /* 0x0000000300037212 */ /* 0x000fca00078efcff */
[----:B------:R0:W-:Y:S01]  /*5ed0*/  STG.E.U8 desc[UR36][R16.64], R3 ;  /* 0x0000000310007986 */ /* 0x0001e2000c101124 */
[----:B------:R-:W-:Y:S05]  /*5ee0*/  BRA `(.L_x_17306) ;  /* 0x0000000400b07947 */ /* 0x000fea0003800000 */
.L_x_17316:
[----:B------:R0:W-:Y:S01]  /*5ef0*/  STG.E.U16 desc[UR36][R16.64], R3 ;  /* 0x0000000310007986 */ /* 0x0001e2000c101524 */
[----:B------:R-:W-:Y:S05]  /*5f00*/  BRA `(.L_x_17306) ;  /* 0x0000000400a87947 */ /* 0x000fea0003800000 */
.L_x_17313:
        /* <DEDUP_REMOVED lines=12> */
.L_x_17325:
        /* <DEDUP_REMOVED lines=17> */
.L_x_17328:
[----:B------:R-:W-:-:S04]  /*60e0*/  LOP3.LUT R2, R3, 0x80000000, RZ, 0xc0, !PT ;  /* 0x8000000003027812 */ /* 0x000fc800078ec0ff */
[----:B------:R-:W-:-:S04]  /*60f0*/  SHF.R.U32.HI R3, RZ, 0x18, R2 ;  /* 0x00000018ff037819 */ /* 0x000fc80000011602 */
[----:B------:R-:W-:-:S04]  /*6100*/  LOP3.LUT R0, R0, R3, RZ, 0xfc, !PT ;  /* 0x0000000300007212 */ /* 0x000fc800078efcff */
[----:B------:R-:W-:-:S07]  /*6110*/  PRMT R8, R0, 0x7610, R8 ;  /* 0x0000761000087816 */ /* 0x000fce0000000008 */
.L_x_17327:
[----:B------:R-:W-:Y:S05]  /*6120*/  BSYNC B0 ;  /* 0x0000000000007941 */ /* 0x000fea0003800000 */
.L_x_17326:
[----:B------:R3:W-:Y:S01]  /*6130*/  STG.E.U8 desc[UR36][R16.64], R8 ;  /* 0x0000000810007986 */ /* 0x0007e2000c101124 */
[----:B------:R-:W-:Y:S05]  /*6140*/  BRA `(.L_x_17306) ;  /* 0x0000000400187947 */ /* 0x000fea0003800000 */
.L_x_17324:
        /* <DEDUP_REMOVED lines=17> */
.L_x_17331:
[----:B------:R-:W-:-:S04]  /*6260*/  LOP3.LUT R2, R3, 0x80000000, RZ, 0xc0, !PT ;  /* 0x8000000003027812 */ /* 0x000fc800078ec0ff */
[----:B------:R-:W-:-:S04]  /*6270*/  SHF.R.U32.HI R3, RZ, 0x18, R2 ;  /* 0x00000018ff037819 */ /* 0x000fc80000011602 */
[----:B------:R-:W-:-:S04]  /*6280*/  LOP3.LUT R0, R0, R3, RZ, 0xfc, !PT ;  /* 0x0000000300007212 */ /* 0x000fc800078efcff */
[----:B------:R-:W-:-:S07]  /*6290*/  PRMT R8, R0, 0x7610, R8 ;  /* 0x0000761000087816 */ /* 0x000fce0000000008 */
.L_x_17330:
[----:B------:R-:W-:Y:S05]  /*62a0*/  BSYNC B0 ;  /* 0x0000000000007941 */ /* 0x000fea0003800000 */
.L_x_17329:
[----:B------:R0:W-:Y:S01]  /*62b0*/  STG.E.U8 desc[UR36][R16.64], R8 ;  /* 0x0000000810007986 */ /* 0x0001e2000c101124 */
[----:B------:R-:W-:Y:S05]  /*62c0*/  BRA `(.L_x_17306) ;  /* 0x0000000000b87947 */ /* 0x000fea0003800000 */
.L_x_17323:
        /* <DEDUP_REMOVED lines=22> */
.L_x_17305:
        /* <DEDUP_REMOVED lines=16> */
.L_x_17334:
[----:B------:R-:W-:Y:S05]  /*6530*/  BRA `(.L_x_17306) ;  /* 0x00000000001c7947 */ /* 0x000fea0003800000 */
.L_x_17333:
[----:B------:R-:W-:-:S06]  /*6540*/  IMAD.U32 R3, R3, 0x10000, RZ ;  /* 0x0001000003037824 */ /* 0x000fcc00078e00ff */
[----:B------:R-:W0:Y:S02]  /*6550*/  F2I.U64.TRUNC R2, R3 ;  /* 0x0000000300027311 */ /* 0x000e24000020d800 */
[----:B0-----:R2:W-:Y:S01]  /*6560*/  STG.E.64 desc[UR36][R16.64], R2 ;  /* 0x0000000210007986 */ /* 0x0015e2000c101b24 */
[----:B------:R-:W-:Y:S05]  /*6570*/  BRA `(.L_x_17306) ;  /* 0x00000000000c7947 */ /* 0x000fea0003800000 */
.L_x_17332:
[----:B------:R-:W-:-:S06]  /*6580*/  IMAD.U32 R3, R3, 0x10000, RZ ;  /* 0x0001000003037824 */ /* 0x000fcc00078e00ff */
[----:B------:R-:W0:Y:S02]  /*6590*/  F2I.FTZ.U32.TRUNC.NTZ R3, R3 ;  /* 0x0000000300037305 */ /* 0x000e24000021f000 */
[----:B0-----:R0:W-:Y:S02]  /*65a0*/  STG.E desc[UR36][R16.64], R3 ;  /* 0x0000000310007986 */ /* 0x0011e4000c101924 */
.L_x_17306:
[----:B------:R-:W-:-:S07]  /*65b0*/  VIADD R19, R19, 0x80 ;  /* 0x0000008013137836 */ /* 0x000fce0000000000 */
.L_x_17266:
[----:B------:R-:W-:Y:S05]  /*65c0*/  BSYNC B6 ;  /* 0x0000000000067941 */ /* 0x000fea0003800000 */
.L_x_17265:
        /* <DEDUP_REMOVED lines=307> */
.L_x_17337:
        /* <DEDUP_REMOVED lines=22> */
.L_x_17341:
[----:B------:R-:W2:Y:S02]  /*7a60*/  LDG.E.U8 R2, desc[UR36][R2.64] ;  /* 0x0000002402027981 */ /* 0x000ea4000c1e1100 */
[----:B--2---:R-:W-:-:S04]  /*7a70*/  I2FP.F32.U32 R0, R2 ;  /* 0x0000000200007245 */ /* 0x004fc80000201000 */
[----:B------:R-:W-:Y:S01]  /*7a80*/  F2FP.BF16.F32.PACK_AB R0, RZ, R0 ;  /* 0x00000000ff00723e */ /* 0x000fe200000010ff */
[----:B------:R-:W-:Y:S06]  /*7a90*/  BRA `(.L_x_17343) ;  /* 0x0000000c00907947 */ /* 0x000fec0003800000 */
.L_x_17340:
        /* <DEDUP_REMOVED lines=10> */
.L_x_17345:
[----:B------:R-:W2:Y:S02]  /*7b40*/  LDG.E R2, desc[UR36][R2.64] ;  /* 0x0000002402027981 */ /* 0x000ea4000c1e1900 */
[----:B--2---:R-:W-:-:S04]  /*7b50*/  I2FP.F32.S32 R0, R2 ;  /* 0x0000000200007245 */ /* 0x004fc80000201400 */
[----:B------:R-:W-:Y:S01]  /*7b60*/  F2FP.BF16.F32.PACK_AB R0, RZ, R0 ;  /* 0x00000000ff00723e */ /* 0x000fe200000010ff */
[----:B------:R-:W-:Y:S06]  /*7b70*/  BRA `(.L_x_17343) ;  /* 0x0000000c00587947 */ /* 0x000fec0003800000 */
.L_x_17344:
[----:B------:R-:W2:Y:S02]  /*7b80*/  LDG.E.U16 R2, desc[UR36][R2.64] ;  /* 0x0000002402027981 */ /* 0x000ea4000c1e1500 */
[----:B--2---:R-:W0:Y:S02]  /*7b90*/  I2F.S16 R0, R2 ;  /* 0x0000000200007306 */ /* 0x004e240000101400 */
[----:B0-----:R-:W-:Y:S01]  /*7ba0*/  F2FP.BF16.F32.PACK_AB R0, RZ, R0 ;  /* 0x00000000ff00723e */ /* 0x001fe200000010ff */
[----:B------:R-:W-:Y:S06]  /*7bb0*/  BRA `(.L_x_17343) ;  /* 0x0000000c00487947 */ /* 0x000fec0003800000 */
.L_x_17339:
        /* <DEDUP_REMOVED lines=9> */
.L_x_17347:
[----:B------:R-:W2:Y:S02]  /*7c50*/  LDG.E.U16 R0, desc[UR36][R2.64] ;  /* 0x0000002402007981 */ /* 0x000ea4000c1e1500 */
[----:B--2---:R-:W-:-:S05]  /*7c60*/  HADD2.F32 R0, -RZ, R0.H0_H0 ;  /* 0x20000000ff007230 */ /* 0x004fca0000004100 */
[----:B------:R-:W-:Y:S01]  /*7c70*/  F2FP.BF16.F32.PACK_AB R0, RZ, R0 ;  /* 0x00000000ff00723e */ /* 0x000fe200000010ff */
[----:B------:R-:W-:Y:S06]  /*7c80*/  BRA `(.L_x_17343) ;  /* 0x0000000c00147947 */ /* 0x000fec0003800000 */
.L_x_17346:
        /* <DEDUP_REMOVED lines=9> */
.L_x_17349:
[----:B------:R-:W2:Y:S02]  /*7d20*/  LDG.E.U16 R2, desc[UR36][R2.64] ;  /* 0x0000002402027981 */ /* 0x000ea4000c1e1500 */
[----:B--2---:R-:W-:-:S05]  /*7d30*/  HADD2.F32 R0, -RZ, R2.H0_H0 ;  /* 0x20000002ff007230 */ /* 0x004fca0000004100 */
[----:B------:R-:W-:Y:S01]  /*7d40*/  F2FP.BF16.F32.PACK_AB R0, RZ, R0 ;  /* 0x00000000ff00723e */ /* 0x000fe200000010ff */
[----:B------:R-:W-:Y:S06]  /*7d50*/  BRA `(.L_x_17343) ;  /* 0x0000000800e07947 */ /* 0x000fec0003800000 */
.L_x_17348:
        /* <DEDUP_REMOVED lines=8> */
.L_x_17338:
        /* <DEDUP_REMOVED lines=13> */
.L_x_17352:
        /* <DEDUP_REMOVED lines=8> */
.L_x_17351:
        /* <DEDUP_REMOVED lines=28> */
.L_x_17354:
        /* <DEDUP_REMOVED lines=15> */
.L_x_17353:
[----:B------:R0:W5:Y:S01]  /*81e0*/  LDG.E.U16 R0, desc[UR36][R2.64] ;  /* 0x0000002402007981 */ /* 0x000162000c1e1500 */
[----:B------:R-:W-:Y:S05]  /*81f0*/  BRA `(.L_x_17343) ;  /* 0x0000000400b87947 */ /* 0x000fea0003800000 */
.L_x_17350:
        /* <DEDUP_REMOVED lines=12> */
.L_x_17357:
        /* <DEDUP_REMOVED lines=21> */
.L_x_17361:
[----:B------:R-:W-:Y:S05]  /*8410*/  BSYNC B1 ;  /* 0x0000000000017941 */ /* 0x000fea0003800000 */
.L_x_17360:
[----:B------:R-:W-:Y:S01]  /*8420*/  LEA R3, R0, 0x3b800000, 0x17 ;  /* 0x3b80000000037811 */ /* 0x000fe200078eb8ff */
[----:B------:R-:W-:-:S05]  /*8430*/  IMAD.SHL.U32 R0, R2, 0x100000, RZ ;  /* 0x0010000002007824 */ /* 0x000fca00078e00ff */
[----:B------:R-:W-:-:S07]  /*8440*/  LOP3.LUT R0, R3, R0, R4, 0xfe, !PT ;  /* 0x0000000003007212 */ /* 0x000fce00078efe04 */
.L_x_17359:
[----:B------:R-:W-:Y:S05]  /*8450*/  BSYNC B0 ;  /* 0x0000000000007941 */ /* 0x000fea0003800000 */
.L_x_17358:
[----:B------:R-:W-:Y:S01]  /*8460*/  F2FP.BF16.F32.PACK_AB R0, RZ, R0 ;  /* 0x00000000ff00723e */ /* 0x000fe200000010ff */
[----:B------:R-:W-:Y:S06]  /*8470*/  BRA `(.L_x_17343) ;  /* 0x0000000400187947 */ /* 0x000fec0003800000 */
.L_x_17356:
        /* <DEDUP_REMOVED lines=21> */
.L_x_17365:
[----:B------:R-:W-:Y:S05]  /*85d0*/  BSYNC B1 ;  /* 0x0000000000017941 */ /* 0x000fea0003800000 */
.L_x_17364:
[----:B------:R-:W-:Y:S01]  /*85e0*/  LEA R3, R0, 0x37800000, 0x17 ;  /* 0x3780000000037811 */ /* 0x000fe200078eb8ff */
[----:B------:R-:W-:-:S05]  /*85f0*/  IMAD.SHL.U32 R0, R2, 0x200000, RZ ;  /* 0x0020000002007824 */ /* 0x000fca00078e00ff */
[----:B------:R-:W-:-:S07]  /*8600*/  LOP3.LUT R0, R3, R0, R4, 0xfe, !PT ;  /* 0x0000000003007212 */ /* 0x000fce00078efe04 */
.L_x_17363:
[----:B------:R-:W-:Y:S05]  /*8610*/  BSYNC B0 ;  /* 0x0000000000007941 */ /* 0x000fea0003800000 */
.L_x_17362:
[----:B------:R-:W-:Y:S01]  /*8620*/  F2FP.BF16.F32.PACK_AB R0, RZ, R0 ;  /* 0x00000000ff00723e */ /* 0x000fe200000010ff */
[----:B------:R-:W-:Y:S06]  /*8630*/  BRA `(.L_x_17343) ;  /* 0x0000000000a87947 */ /* 0x000fec0003800000 */
.L_x_17355:
        /* <DEDUP_REMOVED lines=14> */
.L_x_17369:
[----:B------:R-:W-:Y:S05]  /*8720*/  BSYNC B0 ;  /* 0x0000000000007941 */ /* 0x000fea0003800000 */
.L_x_17368:
[----:B------:R-:W-:Y:S01]  /*8730*/  F2FP.BF16.F32.PACK_AB R0, RZ, R0 ;  /* 0x00000000ff00723e */ /* 0x000fe200000010ff */
[----:B------:R-:W-:Y:S06]  /*8740*/  BRA `(.L_x_17343) ;  /* 0x0000000000647947 */ /* 0x000fec0003800000 */
.L_x_17342:
        /* <DEDUP_REMOVED lines=16> */
.L_x_17370:
[----:B------:R-:W-:Y:S01]  /*8850*/  PRMT R0, RZ, 0x7610, R0 ;  /* 0x00007610ff007816 */ /* 0x000fe20000000000 */
[----:B------:R-:W-:Y:S06]  /*8860*/  BRA `(.L_x_17343) ;  /* 0x00000000001c7947 */ /* 0x000fec0003800000 */
.L_x_17367:
[----:B------:R-:W2:Y:S02]  /*8870*/  LDG.E.64 R2, desc[UR36][R2.64] ;  /* 0x0000002402027981 */ /* 0x000ea4000c1e1b00 */
[----:B--2---:R-:W0:Y:S02]  /*8880*/  I2F.U64 R0, R2 ;  /* 0x0000000200007312 */ /* 0x004e240000301000 */
[----:B0-----:R-:W-:Y:S01]  /*8890*/  F2FP.BF16.F32.PACK_AB R0, RZ, R0 ;  /* 0x00000000ff00723e */ /* 0x001fe200000010ff */
[----:B------:R-:W-:Y:S06]  /*88a0*/  BRA `(.L_x_17343) ;  /* 0x00000000000c7947 */ /* 0x000fec0003800000 */
.L_x_17366:
[----:B------:R-:W2:Y:S02]  /*88b0*/  LDG.E R2, desc[UR36][R2.64] ;  /* 0x0000002402027981 */ /* 0x000ea4000c1e1900 */
[----:B--2---:R-:W-:-:S04]  /*88c0*/  I2FP.F32.U32 R0, R2 ;  /* 0x0000000200007245 */ /* 0x004fc80000201000 */
[----:B------:R-:W-:-:S07]  /*88d0*/  F2FP.BF16.F32.PACK_AB R0, RZ, R0 ;  /* 0x00000000ff00723e */ /* 0x000fce00000010ff */
.L_x_17343:
        /* <DEDUP_REMOVED lines=19> */
.L_x_17374:
[----:B------:R-:W-:-:S06]  /*8a10*/  IMAD.U32 R3, R3, 0x10000, RZ ;  /* 0x0001000003037824 */ /* 0x000fcc00078e00ff */
[----:B------:R-:W0:Y:S02]  /*8a20*/  F2I.S64.TRUNC R2, R3 ;  /* 0x0000000300027311 */ /* 0x000e24000020d900 */
[----:B0-----:R3:W-:Y:S01]  /*8a30*/  STG.E.U8 desc[UR36][R16.64], R2 ;  /* 0x0000000210007986 */ /* 0x0017e2000c101124 */
[----:B------:R-:W-:Y:S05]  /*8a40*/  BRA `(.L_x_17376) ;  /* 0x0000000c00847947 */ /* 0x000fea0003800000 */
.L_x_17373:
        /* <DEDUP_REMOVED lines=10> */
.L_x_17378:
[----:B------:R-:W-:-:S06]  /*8af0*/  IMAD.U32 R3, R3, 0x10000, RZ ;  /* 0x0001000003037824 */ /* 0x000fcc00078e00ff */
[----:B------:R-:W0:Y:S02]  /*8b00*/  F2I.FTZ.TRUNC.NTZ R3, R3 ;  /* 0x0000000300037305 */ /* 0x000e24000021f100 */
[----:B0-----:R2:W-:Y:S01]  /*8b10*/  STG.E desc[UR36][R16.64], R3 ;  /* 0x0000000310007986 */ /* 0x0015e2000c101924 */
[----:B------:R-:W-:Y:S05]  /*8b20*/  BRA `(.L_x_17376) ;  /* 0x0000000c004c7947 */ /* 0x000fea0003800000 */
.L_x_17377:
[----:B------:R-:W-:-:S06]  /*8b30*/  IMAD.U32 R3, R3, 0x10000, RZ ;  /* 0x0001000003037824 */ /* 0x000fcc00078e00ff */
[----:B------:R-:W0:Y:S02]  /*8b40*/  F2I.FTZ.TRUNC.NTZ R3, R3 ;  /* 0x0000000300037305 */ /* 0x000e24000021f100 */
[----:B0-----:R0:W-:Y:S01]  /*8b50*/  STG.E.U16 desc[UR36][R16.64], R3 ;  /* 0x0000000310007986 */ /* 0x0011e2000c101524 */
[----:B------:R-:W-:Y:S05]  /*8b60*/  BRA `(.L_x_17376) ;  /* 0x0000000c003c7947 */ /* 0x000fea0003800000 */
.L_x_17372:
        /* <DEDUP_REMOVED lines=9> */
.L_x_17380:
[----:B------:R-:W-:-:S05]  /*8c00*/  IMAD.U32 R0, R3, 0x10000, RZ ;  /* 0x0001000003007824 */ /* 0x000fca00078e00ff */
[----:B------:R-:W-:-:S05]  /*8c10*/  F2FP.F16.F32.PACK_AB R0, RZ, R0 ;  /* 0x00000000ff00723e */ /* 0x000fca00000000ff */
[----:B------:R0:W-:Y:S01]  /*8c20*/  STG.E.U16 desc[UR36][R16.64], R0 ;  /* 0x0000000010007986 */ /* 0x0001e2000c101524 */
[----:B------:R-:W-:Y:S05]  /*8c30*/  BRA `(.L_x_17376) ;  /* 0x0000000c00087947 */ /* 0x000fea0003800000 */
.L_x_17379:
        /* <DEDUP_REMOVED lines=10> */
.L_x_17382:
[----:B------:R-:W-:-:S05]  /*8ce0*/  IMAD.U32 R3, R3, 0x10000, RZ ;  /* 0x0001000003037824 */ /* 0x000fca00078e00ff */
[----:B------:R-:W-:-:S04]  /*8cf0*/  F2FP.F16.F32.PACK_AB R3, RZ, R3 ;  /* 0x00000003ff03723e */ /* 0x000fc800000000ff */
[----:B------:R-:W-:-:S05]  /*8d00*/  PRMT R3, R3, 0x5410, RZ ;  /* 0x0000541003037816 */ /* 0x000fca00000000ff */
[----:B------:R0:W-:Y:S01]  /*8d10*/  STG.E desc[UR36][R16.64], R3 ;  /* 0x0000000310007986 */ /* 0x0001e2000c101924 */
[----:B------:R-:W-:Y:S05]  /*8d20*/  BRA `(.L_x_17376) ;  /* 0x0000000800cc7947 */ /* 0x000fea0003800000 */
.L_x_17381:
[----:B------:R-:W-:-:S04]  /*8d30*/  IMAD.U32 R2, R3, 0x10000, RZ ;  /* 0x0001000003027824 */ /* 0x000fc800078e00ff */
[----:B------:R-:W-:-:S06]  /*8d40*/  FMUL.FTZ R2, R2, 1 ;  /* 0x3f80000002027820 */ /* 0x000fcc0000410000 */
[----:B------:R-:W0:Y:S02]  /*8d50*/  F2F.F64.F32 R2, R2 ;  /* 0x0000000200027310 */ /* 0x000e240000201800 */
[----:B0-----:R0:W-:Y:S01]  /*8d60*/  STG.E.64 desc[UR36][R16.64], R2 ;  /* 0x0000000210007986 */ /* 0x0011e2000c101b24 */
[----:B------:R-:W-:Y:S05]  /*8d70*/  BRA `(.L_x_17376) ;  /* 0x0000000800b87947 */ /* 0x000fea0003800000 */
.L_x_17371:
        /* <DEDUP_REMOVED lines=13> */
.L_x_17385:
[----:B------:R-:W-:Y:S01]  /*8e50*/  IMAD.U32 R3, R3, 0x10000, RZ ;  /* 0x0001000003037824 */ /* 0x000fe200078e00ff */
[----:B------:R-:W-:-:S03]  /*8e60*/  CS2R R6, SRZ ;  /* 0x0000000000067805 */ /* 0x000fc6000001ff00 */
[----:B------:R-:W-:-:S04]  /*8e70*/  FMUL.FTZ R3, R3, 1 ;  /* 0x3f80000003037820 */ /* 0x000fc80000410000 */
[----:B------:R-:W0:Y:S02]  /*8e80*/  F2F.F64.F32 R4, R3 ;  /* 0x0000000300047310 */ /* 0x000e240000201800 */
[----:B0-----:R0:W-:Y:S01]  /*8e90*/  STG.E.128 desc[UR36][R16.64], R4 ;  /* 0x0000000410007986 */ /* 0x0011e2000c101d24 */
[----:B------:R-:W-:Y:S05]  /*8ea0*/  BRA `(.L_x_17376) ;  /* 0x00000008006c7947 */ /* 0x000fea0003800000 */
.L_x_17384:
        /* <DEDUP_REMOVED lines=21> */
.L_x_17389:
[----:B------:R-:W-:Y:S05]  /*9000*/  BSYNC B0 ;  /* 0x0000000000007941 */ /* 0x000fea0003800000 */
.L_x_17388:
[----:B------:R-:W-:-:S05]  /*9010*/  LOP3.LUT R3, R0, R3, RZ, 0xfc, !PT ;  /* 0x0000000300037212 */ /* 0x000fca00078efcff */
[----:B------:R0:W-:Y:S01]  /*9020*/  STG.E.U8 desc[UR36][R16.64], R3 ;  /* 0x0000000310007986 */ /* 0x0001e2000c101124 */
[----:B------:R-:W-:Y:S05]  /*9030*/  BRA `(.L_x_17376) ;  /* 0x0000000800087947 */ /* 0x000fea0003800000 */
.L_x_17387:
        /* <DEDUP_REMOVED lines=13> */
.L_x_17391:
[----:B------:R-:W-:Y:S01]  /*9110*/  IMAD.MOV.U32 R0, RZ, RZ, 0x7f ;  /* 0x0000007fff007424 */ /* 0x000fe200078e00ff */
[----:B------:R-:W-:-:S04]  /*9120*/  ISETP.GT.U32.AND P0, PT, R2, 0x7f800000, PT ;  /* 0x7f8000000200780c */ /* 0x000fc80003f04070 */
[----:B------:R-:W-:-:S09]  /*9130*/  SEL R0, R0, 0x7c, P0 ;  /* 0x0000007c00007807 */ /* 0x000fd20000000000 */
.L_x_17392:
[----:B------:R-:W-:Y:S05]  /*9140*/  BSYNC B0 ;  /* 0x0000000000007941 */ /* 0x000fea0003800000 */
.L_x_17390:
[----:B------:R-:W-:-:S04]  /*9150*/  LOP3.LUT R2, R3, 0x80000000, RZ, 0xc0, !PT ;  /* 0x8000000003027812 */ /* 0x000fc800078ec0ff */
[----:B------:R-:W-:-:S04]  /*9160*/  SHF.R.U32.HI R3, RZ, 0x18, R2 ;  /* 0x00000018ff037819 */ /* 0x000fc80000011602 */
[----:B------:R-:W-:-:S05]  /*9170*/  LOP3.LUT R3, R0, R3, RZ, 0xfc, !PT ;  /* 0x0000000300037212 */ /* 0x000fca00078efcff */
[----:B------:R0:W-:Y:S01]  /*9180*/  STG.E.U8 desc[UR36][R16.64], R3 ;  /* 0x0000000310007986 */ /* 0x0001e2000c101124 */
[----:B------:R-:W-:Y:S05]  /*9190*/  BRA `(.L_x_17376) ;  /* 0x0000000400b07947 */ /* 0x000fea0003800000 */
.L_x_17386:
[----:B------:R0:W-:Y:S01]  /*91a0*/  STG.E.U16 desc[UR36][R16.64], R3 ;  /* 0x0000000310007986 */ /* 0x0001e2000c101524 */
[----:B------:R-:W-:Y:S05]  /*91b0*/  BRA `(.L_x_17376) ;  /* 0x0000000400a87947 */ /* 0x000fea0003800000 */
.L_x_17383:
        /* <DEDUP_REMOVED lines=12> */
.L_x_17395:
        /* <DEDUP_REMOVED lines=17> */
.L_x_17398:
[----:B------:R-:W-:-:S04]  /*9390*/  LOP3.LUT R2, R3, 0x80000000, RZ, 0xc0, !PT ;  /* 0x8000000003027812 */ /* 0x000fc800078ec0ff */
[----:B------:R-:W-:-:S04]  /*93a0*/  SHF.R.U32.HI R3, RZ, 0x18, R2 ;  /* 0x00000018ff037819 */ /* 0x000fc80000011602 */
[----:B------:R-:W-:-:S04]  /*93b0*/  LOP3.LUT R0, R0, R3, RZ, 0xfc, !PT ;  /* 0x0000000300007212 */ /* 0x000fc800078efcff */
[----:B------:R-:W-:-:S07]  /*93c0*/  PRMT R8, R0, 0x7610, R8 ;  /* 0x0000761000087816 */ /* 0x000fce0000000008 */
.L_x_17397:
[----:B------:R-:W-:Y:S05]  /*93d0*/  BSYNC B0 ;  /* 0x0000000000007941 */ /* 0x000fea0003800000 */
.L_x_17396:
[----:B------:R0:W-:Y:S01]  /*93e0*/  STG.E.U8 desc[UR36][R16.64], R8 ;  /* 0x0000000810007986 */ /* 0x0001e2000c101124 */
[----:B------:R-:W-:Y:S05]  /*93f0*/  BRA `(.L_x_17376) ;  /* 0x0000000400187947 */ /* 0x000fea0003800000 */
.L_x_17394:
        /* <DEDUP_REMOVED lines=17> */
.L_x_17401:
[----:B------:R-:W-:-:S04]  /*9510*/  LOP3.LUT R2, R3, 0x80000000, RZ, 0xc0, !PT ;  /* 0x8000000003027812 */ /* 0x000fc800078ec0ff */
[----:B------:R-:W-:-:S04]  /*9520*/  SHF.R.U32.HI R3, RZ, 0x18, R2 ;  /* 0x00000018ff037819 */ /* 0x000fc80000011602 */
[----:B------:R-:W-:-:S04]  /*9530*/  LOP3.LUT R0, R0, R3, RZ, 0xfc, !PT ;  /* 0x0000000300007212 */ /* 0x000fc800078efcff */
[----:B------:R-:W-:-:S07]  /*9540*/  PRMT R8, R0, 0x7610, R8 ;  /* 0x0000761000087816 */ /* 0x000fce0000000008 */
.L_x_17400:
[----:B------:R-:W-:Y:S05]  /*9550*/  BSYNC B0 ;  /* 0x0000000000007941 */ /* 0x000fea0003800000 */
.L_x_17399:
[----:B------:R0:W-:Y:S01]  /*9560*/  STG.E.U8 desc[UR36][R16.64], R8 ;  /* 0x0000000810007986 */ /* 0x0001e2000c101124 */
[----:B------:R-:W-:Y:S05]  /*9570*/  BRA `(.L_x_17376) ;  /* 0x0000000000b87947 */ /* 0x000fea0003800000 */
.L_x_17393:
        /* <DEDUP_REMOVED lines=22> */
.L_x_17375:
        /* <DEDUP_REMOVED lines=16> */
.L_x_17404:
[----:B------:R-:W-:Y:S05]  /*97e0*/  BRA `(.L_x_17376) ;  /* 0x00000000001c7947 */ /* 0x000fea0003800000 */
.L_x_17403:
[----:B------:R-:W-:-:S06]  /*97f0*/  IMAD.U32 R3, R3, 0x10000, RZ ;  /* 0x0001000003037824 */ /* 0x000fcc00078e00ff */
[----:B------:R-:W0:Y:S02]  /*9800*/  F2I.U64.TRUNC R2, R3 ;  /* 0x0000000300027311 */ /* 0x000e24000020d800 */
[----:B0-----:R0:W-:Y:S01]  /*9810*/  STG.E.64 desc[UR36][R16.64], R2 ;  /* 0x0000000210007986 */ /* 0x0011e2000c101b24 */
[----:B------:R-:W-:Y:S05]  /*9820*/  BRA `(.L_x_17376) ;  /* 0x00000000000c7947 */ /* 0x000fea0003800000 */
.L_x_17402:
[----:B------:R-:W-:-:S06]  /*9830*/  IMAD.U32 R3, R3, 0x10000, RZ ;  /* 0x0001000003037824 */ /* 0x000fcc00078e00ff */
[----:B------:R-:W0:Y:S02]  /*9840*/  F2I.FTZ.U32.TRUNC.NTZ R3, R3 ;  /* 0x0000000300037305 */ /* 0x000e24000021f000 */
[----:B0-----:R0:W-:Y:S02]  /*9850*/  STG.E desc[UR36][R16.64], R3 ;  /* 0x0000000310007986 */ /* 0x0011e4000c101924 */
.L_x_17376:
[----:B------:R-:W-:-:S07]  /*9860*/  VIADD R19, R19, 0x80 ;  /* 0x0000008013137836 */ /* 0x000fce0000000000 */
.L_x_17336:
[----:B------:R-:W-:Y:S05]  /*9870*/  BSYNC B6 ;  /* 0x0000000000067941 */ /* 0x000fea0003800000 */
.L_x_17335:
        /* <DEDUP_REMOVED lines=306> */
.L_x_17405:
        /* <DEDUP_REMOVED lines=22> */
.L_x_17409:
[----:B------:R-:W2:Y:S02]  /*ad00*/  LDG.E.U8 R2, desc[UR36][R2.64] ;  /* 0x0000002402027981 */ /* 0x000ea4000c1e1100 */
[----:B--2---:R-:W-:-:S04]  /*ad10*/  I2FP.F32.U32 R0, R2 ;  /* 0x0000000200007245 */ /* 0x004fc80000201000 */
[----:B------:R-:W-:Y:S01]  /*ad20*/  F2FP.BF16.F32.PACK_AB R0, RZ, R0 ;  /* 0x00000000ff00723e */ /* 0x000fe200000010ff */
[----:B------:R-:W-:Y:S06]  /*ad30*/  BRA `(.L_x_17411) ;  /* 0x0000000c00907947 */ /* 0x000fec0003800000 */
.L_x_17408:
        /* <DEDUP_REMOVED lines=10> */
.L_x_17413:
[----:B------:R-:W2:Y:S02]  /*ade0*/  LDG.E R2, desc[UR36][R2.64] ;  /* 0x0000002402027981 */ /* 0x000ea4000c1e1900 */
[----:B--2---:R-:W-:-:S04]  /*adf0*/  I2FP.F32.S32 R0, R2 ;  /* 0x0000000200007245 */ /* 0x004fc80000201400 */
[----:B------:R-:W-:Y:S01]  /*ae00*/  F2FP.BF16.F32.PACK_AB R0, RZ, R0 ;  /* 0x00000000ff00723e */ /* 0x000fe200000010ff */
[----:B------:R-:W-:Y:S06]  /*ae10*/  BRA `(.L_x_17411) ;  /* 0x0000000c00587947 */ /* 0x000fec0003800000 */
.L_x_17412:
[----:B------:R-:W2:Y:S02]  /*ae20*/  LDG.E.U16 R2, desc[UR36][R2.64] ;  /* 0x0000002402027981 */ /* 0x000ea4000c1e1500 */
[----:B--2---:R-:W0:Y:S02]  /*ae30*/  I2F.S16 R0, R2 ;  /* 0x0000000200007306 */ /* 0x004e240000101400 */
[----:B0-----:R-:W-:Y:S01]  /*ae40*/  F2FP.BF16.F32.PACK_AB R0, RZ, R0 ;  /* 0x00000000ff00723e */ /* 0x001fe200000010ff */
[----:B------:R-:W-:Y:S06]  /*ae50*/  BRA `(.L_x_17411) ;  /* 0x0000000c00487947 */ /* 0x000fec0003800000 */
.L_x_17407:
        /* <DEDUP_REMOVED lines=9> */
.L_x_17415:
[----:B------:R-:W2:Y:S02]  /*aef0*/  LDG.E.U16 R0, desc[UR36][R2.64] ;  /* 0x0000002402007981 */ /* 0x000ea4000c1e1500 */
[----:B--2---:R-:W-:-:S05]  /*af00*/  HADD2.F32 R0, -RZ, R0.H0_H0 ;  /* 0x20000000ff007230 */ /* 0x004fca0000004100 */
[----:B------:R-:W-:Y:S01]  /*af10*/  F2FP.BF16.F32.PACK_AB R0, RZ, R0 ;  /* 0x00000000ff00723e */ /* 0x000fe200000010ff */
[----:B------:R-:W-:Y:S06]  /*af20*/  BRA `(.L_x_17411) ;  /* 0x0000000c00147947 */ /* 0x000fec0003800000 */
.L_x_17414:
        /* <DEDUP_REMOVED lines=9> */
.L_x_17417:
[----:B------:R-:W2:Y:S02]  /*afc0*/  LDG.E.U16 R2, desc[UR36][R2.64] ;  /* 0x0000002402027981 */ /* 0x000ea4000c1e1500 */
[----:B--2---:R-:W-:-:S05]  /*afd0*/  HADD2.F32 R0, -RZ, R2.H0_H0 ;  /* 0x20000002ff007230 */ /* 0x004fca0000004100 */
[----:B------:R-:W-:Y:S01]  /*afe0*/  F2FP.BF16.F32.PACK_AB R0, RZ, R0 ;  /* 0x00000000ff00723e */ /* 0x000fe200000010ff */
[----:B------:R-:W-:Y:S06]  /*aff0*/  BRA `(.L_x_17411) ;  /* 0x0000000800e07947 */ /* 0x000fec0003800000 */
.L_x_17416:
        /* <DEDUP_REMOVED lines=8> */
.L_x_17406:
        /* <DEDUP_REMOVED lines=13> */
.L_x_17420:
        /* <DEDUP_REMOVED lines=8> */
.L_x_17419:
        /* <DEDUP_REMOVED lines=28> */
.L_x_17422:
        /* <DEDUP_REMOVED lines=15> */
.L_x_17421:
[----:B------:R0:W5:Y:S01]  /*b480*/  LDG.E.U16 R0, desc[UR36][R2.64] ;  /* 0x0000002402007981 */ /* 0x000162000c1e1500 */
[----:B------:R-:W-:Y:S05]  /*b490*/  BRA `(.L_x_17411) ;  /* 0x0000000400b87947 */ /* 0x000fea0003800000 */
.L_x_17418:
        /* <DEDUP_REMOVED lines=12> */
.L_x_17425:
        /* <DEDUP_REMOVED lines=21> */
.L_x_17429:
[----:B------:R-:W-:Y:S05]  /*b6b0*/  BSYNC B1 ;  /* 0x0000000000017941 */ /* 0x000fea0003800000 */
.L_x_17428:
[----:B------:R-:W-:Y:S01]  /*b6c0*/  LEA R3, R0, 0x3b800000, 0x17 ;  /* 0x3b80000000037811 */ /* 0x000fe200078eb8ff */
[----:B------:R-:W-:-:S05]  /*b6d0*/  IMAD.SHL.U32 R0, R2, 0x100000, RZ ;  /* 0x0010000002007824 */ /* 0x000fca00078e00ff */
[----:B------:R-:W-:-:S07]  /*b6e0*/  LOP3.LUT R0, R3, R0, R4, 0xfe, !PT ;  /* 0x0000000003007212 */ /* 0x000fce00078efe04 */
.L_x_17427:
[----:B------:R-:W-:Y:S05]  /*b6f0*/  BSYNC B0 ;  /* 0x0000000000007941 */ /* 0x000fea0003800000 */
.L_x_17426:
[----:B------:R-:W-:Y:S01]  /*b700*/  F2FP.BF16.F32.PACK_AB R0, RZ, R0 ;  /* 0x00000000ff00723e */ /* 0x000fe200000010ff */
[----:B------:R-:W-:Y:S06]  /*b710*/  BRA `(.L_x_17411) ;  /* 0x0000000400187947 */ /* 0x000fec0003800000 */
.L_x_17424:
        /* <DEDUP_REMOVED lines=21> */
.L_x_17433:
[----:B------:R-:W-:Y:S05]  /*b870*/  BSYNC B1 ;  /* 0x0000000000017941 */ /* 0x000fea0003800000 */
.L_x_17432:
[----:B------:R-:W-:Y:S01]  /*b880*/  LEA R3, R0, 0x37800000, 0x17 ;  /* 0x3780000000037811 */ /* 0x000fe200078eb8ff */
[----:B------:R-:W-:-:S05]  /*b890*/  IMAD.SHL.U32 R0, R2, 0x200000, RZ ;  /* 0x0020000002007824 */ /* 0x000fca00078e00ff */
[----:B------:R-:W-:-:S07]  /*b8a0*/  LOP3.LUT R0, R3, R0, R4, 0xfe, !PT ;  /* 0x0000000003007212 */ /* 0x000fce00078efe04 */
.L_x_17431:
[----:B------:R-:W-:Y:S05]  /*b8b0*/  BSYNC B0 ;  /* 0x0000000000007941 */ /* 0x000fea0003800000 */
.L_x_17430:
[----:B------:R-:W-:Y:S01]  /*b8c0*/  F2FP.BF16.F32.PACK_AB R0, RZ, R0 ;  /* 0x00000000ff00723e */ /* 0x000fe200000010ff */
[----:B------:R-:W-:Y:S06]  /*b8d0*/  BRA `(.L_x_17411) ;  /* 0x0000000000a87947 */ /* 0x000fec0003800000 */
.L_x_17423:
        /* <DEDUP_REMOVED lines=14> */
.L_x_17437:
[----:B------:R-:W-:Y:S05]  /*b9c0*/  BSYNC B0 ;  /* 0x0000000000007941 */ /* 0x000fea0003800000 */
.L_x_17436:
[----:B------:R-:W-:Y:S01]  /*b9d0*/  F2FP.BF16.F32.PACK_AB R0, RZ, R0 ;  /* 0x00000000ff00723e */ /* 0x000fe200000010ff */
[----:B------:R-:W-:Y:S06]  /*b9e0*/  BRA `(.L_x_17411) ;  /* 0x0000000000647947 */ /* 0x000fec0003800000 */
.L_x_17410:
        /* <DEDUP_REMOVED lines=16> */
.L_x_17438:
[----:B------:R-:W-:Y:S01]  /*baf0*/  PRMT R0, RZ, 0x7610, R0 ;  /* 0x00007610ff007816 */ /* 0x000fe20000000000 */
[----:B------:R-:W-:Y:S06]  /*bb00*/  BRA `(.L_x_17411) ;  /* 0x00000000001c7947 */ /* 0x000fec0003800000 */
.L_x_17435:
[----:B------:R-:W2:Y:S02]  /*bb10*/  LDG.E.64 R2, desc[UR36][R2.64] ;  /* 0x0000002402027981 */ /* 0x000ea4000c1e1b00 */
[----:B--2---:R-:W0:Y:S02]  /*bb20*/  I2F.U64 R0, R2 ;  /* 0x0000000200007312 */ /* 0x004e240000301000 */
[----:B0-----:R-:W-:Y:S01]  /*bb30*/  F2FP.BF16.F32.PACK_AB R0, RZ, R0 ;  /* 0x00000000ff00723e */ /* 0x001fe200000010ff */
[----:B------:R-:W-:Y:S06]  /*bb40*/  BRA `(.L_x_17411) ;  /* 0x00000000000c7947 */ /* 0x000fec0003800000 */
.L_x_17434:
[----:B------:R-:W2:Y:S02]  /*bb50*/  LDG.E R2, desc[UR36][R2.64] ;  /* 0x0000002402027981 */ /* 0x000ea4000c1e1900 */
[----:B--2---:R-:W-:-:S04]  /*bb60*/  I2FP.F32.U32 R0, R2 ;  /* 0x0000000200007245 */ /* 0x004fc80000201000 */
[----:B------:R-:W-:-:S07]  /*bb70*/  F2FP.BF16.F32.PACK_AB R0, RZ, R0 ;  /* 0x00000000ff00723e */ /* 0x000fce00000010ff */
.L_x_17411:
        /* <DEDUP_REMOVED lines=19> */
.L_x_17442:
[----:B------:R-:W-:-:S06]  /*bcb0*/  IMAD.U32 R3, R3, 0x10000, RZ ;  /* 0x0001000003037824 */ /* 0x000fcc00078e00ff */
[----:B------:R-:W0:Y:S02]  /*bcc0*/  F2I.S64.TRUNC R2, R3 ;  /* 0x0000000300027311 */ /* 0x000e24000020d900 */
[----:B0-----:R-:W-:Y:S01]  /*bcd0*/  STG.E.U8 desc[UR36][R16.64], R2 ;  /* 0x0000000210007986 */ /* 0x001fe2000c101124 */
[----:B------:R-:W-:Y:S05]  /*bce0*/  EXIT ;  /* 0x000000000000794d */ /* 0x000fea0003800000 */
.L_x_17441:
        /* <DEDUP_REMOVED lines=10> */
.L_x_17445:
[----:B------:R-:W-:-:S06]  /*bd90*/  IMAD.U32 R3, R3, 0x10000, RZ ;  /* 0x0001000003037824 */ /* 0x000fcc00078e00ff */
[----:B------:R-:W0:Y:S02]  /*bda0*/  F2I.FTZ.TRUNC.NTZ R3, R3 ;  /* 0x0000000300037305 */ /* 0x000e24000021f100 */
[----:B0-----:R-:W-:Y:S01]  /*bdb0*/  STG.E desc[UR36][R16.64], R3 ;  /* 0x0000000310007986 */ /* 0x001fe2000c101924 */
[----:B------:R-:W-:Y:S05]  /*bdc0*/  EXIT ;  /* 0x000000000000794d */ /* 0x000fea0003800000 */
.L_x_17444:
[----:B------:R-:W-:-:S06]  /*bdd0*/  IMAD.U32 R3, R3, 0x10000, RZ ;  /* 0x0001000003037824 */ /* 0x000fcc00078e00ff */
[----:B------:R-:W0:Y:S02]  /*bde0*/  F2I.FTZ.TRUNC.NTZ R3, R3 ;  /* 0x0000000300037305 */ /* 0x000e24000021f100 */
[----:B0-----:R-:W-:Y:S01]  /*bdf0*/  STG.E.U16 desc[UR36][R16.64], R3 ;  /* 0x0000000310007986 */ /* 0x001fe2000c101524 */
[----:B------:R-:W-:Y:S05]  /*be00*/  EXIT ;  /* 0x000000000000794d */ /* 0x000fea0003800000 */
.L_x_17440:
        /* <DEDUP_REMOVED lines=9> */
.L_x_17447:
[----:B------:R-:W-:-:S05]  /*bea0*/  IMAD.U32 R0, R3, 0x10000, RZ ;  /* 0x0001000003007824 */ /* 0x000fca00078e00ff */
[----:B------:R-:W-:-:S05]  /*beb0*/  F2FP.F16.F32.PACK_AB R0, RZ, R0 ;  /* 0x00000000ff00723e */ /* 0x000fca00000000ff */
[----:B------:R-:W-:Y:S01]  /*bec0*/  STG.E.U16 desc[UR36][R16.64], R0 ;  /* 0x0000000010007986 */ /* 0x000fe2000c101524 */
[----:B------:R-:W-:Y:S05]  /*bed0*/  EXIT ;  /* 0x000000000000794d */ /* 0x000fea0003800000 */
.L_x_17446:
        /* <DEDUP_REMOVED lines=10> */
.L_x_17449:
[----:B------:R-:W-:-:S05]  /*bf80*/  IMAD.U32 R3, R3, 0x10000, RZ ;  /* 0x0001000003037824 */ /* 0x000fca00078e00ff */
[----:B------:R-:W-:-:S04]  /*bf90*/  F2FP.F16.F32.PACK_AB R3, RZ, R3 ;  /* 0x00000003ff03723e */ /* 0x000fc800000000ff */
[----:B------:R-:W-:-:S05]  /*bfa0*/  PRMT R3, R3, 0x5410, RZ ;  /* 0x0000541003037816 */ /* 0x000fca00000000ff */
[----:B------:R-:W-:Y:S01]  /*bfb0*/  STG.E desc[UR36][R16.64], R3 ;  /* 0x0000000310007986 */ /* 0x000fe2000c101924 */
[----:B------:R-:W-:Y:S05]  /*bfc0*/  EXIT ;  /* 0x000000000000794d */ /* 0x000fea0003800000 */
.L_x_17448:
[----:B------:R-:W-:-:S04]  /*bfd0*/  IMAD.U32 R2, R3, 0x10000, RZ ;  /* 0x0001000003027824 */ /* 0x000fc800078e00ff */
[----:B------:R-:W-:-:S06]  /*bfe0*/  FMUL.FTZ R2, R2, 1 ;  /* 0x3f80000002027820 */ /* 0x000fcc0000410000 */
[----:B------:R-:W0:Y:S02]  /*bff0*/  F2F.F64.F32 R2, R2 ;  /* 0x0000000200027310 */ /* 0x000e240000201800 */
[----:B0-----:R-:W-:Y:S01]  /*c000*/  STG.E.64 desc[UR36][R16.64], R2 ;  /* 0x0000000210007986 */ /* 0x001fe2000c101b24 */
[----:B------:R-:W-:Y:S05]  /*c010*/  EXIT ;  /* 0x000000000000794d */ /* 0x000fea0003800000 */
.L_x_17439:
        /* <DEDUP_REMOVED lines=13> */
.L_x_17452:
[----:B------:R-:W-:Y:S01]  /*c0f0*/  IMAD.U32 R3, R3, 0x10000, RZ ;  /* 0x0001000003037824 */ /* 0x000fe200078e00ff */
[----:B------:R-:W-:-:S03]  /*c100*/  CS2R R6, SRZ ;  /* 0x0000000000067805 */ /* 0x000fc6000001ff00 */
[----:B------:R-:W-:-:S04]  /*c110*/  FMUL.FTZ R3, R3, 1 ;  /* 0x3f80000003037820 */ /* 0x000fc80000410000 */
[----:B------:R-:W0:Y:S02]  /*c120*/  F2F.F64.F32 R4, R3 ;  /* 0x0000000300047310 */ /* 0x000e240000201800 */
[----:B0-----:R-:W-:Y:S01]  /*c130*/  STG.E.128 desc[UR36][R16.64], R4 ;  /* 0x0000000410007986 */ /* 0x001fe2000c101d24 */
[----:B------:R-:W-:Y:S05]  /*c140*/  EXIT ;  /* 0x000000000000794d */ /* 0x000fea0003800000 */
.L_x_17451:
        /* <DEDUP_REMOVED lines=21> */
.L_x_17456:
[----:B------:R-:W-:Y:S05]  /*c2a0*/  BSYNC B0 ;  /* 0x0000000000007941 */ /* 0x000fea0003800000 */
.L_x_17455:
[----:B------:R-:W-:-:S05]  /*c2b0*/  LOP3.LUT R3, R0, R3, RZ, 0xfc, !PT ;  /* 0x0000000300037212 */ /* 0x000fca00078efcff */
[----:B------:R-:W-:Y:S01]  /*c2c0*/  STG.E.U8 desc[UR36][R16.64], R3 ;  /* 0x0000000310007986 */ /* 0x000fe2000c101124 */
[----:B------:R-:W-:Y:S05]  /*c2d0*/  EXIT ;  /* 0x000000000000794d */ /* 0x000fea0003800000 */
.L_x_17454:
        /* <DEDUP_REMOVED lines=13> */
.L_x_17458:
[----:B------:R-:W-:Y:S01]  /*c3b0*/  IMAD.MOV.U32 R0, RZ, RZ, 0x7f ;  /* 0x0000007fff007424 */ /* 0x000fe200078e00ff */
[----:B------:R-:W-:-:S04]  /*c3c0*/  ISETP.GT.U32.AND P0, PT, R2, 0x7f800000, PT ;  /* 0x7f8000000200780c */ /* 0x000fc80003f04070 */
[----:B------:R-:W-:-:S09]  /*c3d0*/  SEL R0, R0, 0x7c, P0 ;  /* 0x0000007c00007807 */ /* 0x000fd20000000000 */
.L_x_17459:
[----:B------:R-:W-:Y:S05]  /*c3e0*/  BSYNC B0 ;  /* 0x0000000000007941 */ /* 0x000fea0003800000 */
.L_x_17457:
[----:B------:R-:W-:-:S04]  /*c3f0*/  LOP3.LUT R2, R3, 0x80000000, RZ, 0xc0, !PT ;  /* 0x8000000003027812 */ /* 0x000fc800078ec0ff */
[----:B------:R-:W-:-:S04]  /*c400*/  SHF.R.U32.HI R3, RZ, 0x18, R2 ;  /* 0x00000018ff037819 */ /* 0x000fc80000011602 */
[----:B------:R-:W-:-:S05]  /*c410*/  LOP3.LUT R3, R0, R3, RZ, 0xfc, !PT ;  /* 0x0000000300037212 */ /* 0x000fca00078efcff */
[----:B------:R-:W-:Y:S01]  /*c420*/  STG.E.U8 desc[UR36][R16.64], R3 ;  /* 0x0000000310007986 */ /* 0x000fe2000c101124 */
[----:B------:R-:W-:Y:S05]  /*c430*/  EXIT ;  /* 0x000000000000794d */ /* 0x000fea0003800000 */
.L_x_17453:
[----:B------:R-:W-:Y:S01]  /*c440*/  STG.E.U16 desc[UR36][R16.64], R3 ;  /* 0x0000000310007986 */ /* 0x000fe2000c101524 */
[----:B------:R-:W-:Y:S05]  /*c450*/  EXIT ;  /* 0x000000000000794d */ /* 0x000fea0003800000 */
.L_x_17450:
        /* <DEDUP_REMOVED lines=12> */
.L_x_17462:
        /* <DEDUP_REMOVED lines=17> */
.L_x_17465:
[----:B------:R-:W-:-:S04]  /*c630*/  LOP3.LUT R2, R3, 0x80000000, RZ, 0xc0, !PT ;  /* 0x8000000003027812 */ /* 0x000fc800078ec0ff */
[----:B------:R-:W-:-:S04]  /*c640*/  SHF.R.U32.HI R3, RZ, 0x18, R2 ;  /* 0x00000018ff037819 */ /* 0x000fc80000011602 */
[----:B------:R-:W-:-:S04]  /*c650*/  LOP3.LUT R0, R0, R3, RZ, 0xfc, !PT ;  /* 0x0000000300007212 */ /* 0x000fc800078efcff */
[----:B------:R-:W-:-:S07]  /*c660*/  PRMT R8, R0, 0x7610, R8 ;  /* 0x0000761000087816 */ /* 0x000fce0000000008 */
.L_x_17464:
[----:B------:R-:W-:Y:S05]  /*c670*/  BSYNC B0 ;  /* 0x0000000000007941 */ /* 0x000fea0003800000 */
.L_x_17463:
[----:B------:R-:W-:Y:S01]  /*c680*/  STG.E.U8 desc[UR36][R16.64], R8 ;  /* 0x0000000810007986 */ /* 0x000fe2000c101124 */
[----:B------:R-:W-:Y:S05]  /*c690*/  EXIT ;  /* 0x000000000000794d */ /* 0x000fea0003800000 */
.L_x_17461:
        /* <DEDUP_REMOVED lines=17> */
.L_x_17468:
[----:B------:R-:W-:-:S04]  /*c7b0*/  LOP3.LUT R2, R3, 0x80000000, RZ, 0xc0, !PT ;  /* 0x8000000003027812 */ /* 0x000fc800078ec0ff */
[----:B------:R-:W-:-:S04]  /*c7c0*/  SHF.R.U32.HI R3, RZ, 0x18, R2 ;  /* 0x00000018ff037819 */ /* 0x000fc80000011602 */
[----:B------:R-:W-:-:S04]  /*c7d0*/  LOP3.LUT R0, R0, R3, RZ, 0xfc, !PT ;  /* 0x0000000300007212 */ /* 0x000fc800078efcff */
[----:B------:R-:W-:-:S07]  /*c7e0*/  PRMT R8, R0, 0x7610, R8 ;  /* 0x0000761000087816 */ /* 0x000fce0000000008 */
.L_x_17467:
[----:B------:R-:W-:Y:S05]  /*c7f0*/  BSYNC B0 ;  /* 0x0000000000007941 */ /* 0x000fea0003800000 */
.L_x_17466:
[----:B------:R-:W-:Y:S01]  /*c800*/  STG.E.U8 desc[UR36][R16.64], R8 ;  /* 0x0000000810007986 */ /* 0x000fe2000c101124 */
[----:B------:R-:W-:Y:S05]  /*c810*/  EXIT ;  /* 0x000000000000794d */ /* 0x000fea0003800000 */
.L_x_17460:
        /* <DEDUP_REMOVED lines=22> */
.L_x_17443:
        /* <DEDUP_REMOVED lines=16> */
.L_x_17471:
[----:B------:R-:W-:Y:S05]  /*ca80*/  EXIT ;  /* 0x000000000000794d */ /* 0x000fea0003800000 */
.L_x_17470:
[----:B------:R-:W-:-:S06]  /*ca90*/  IMAD.U32 R3, R3, 0x10000, RZ ;  /* 0x0001000003037824 */ /* 0x000fcc00078e00ff */
[----:B------:R-:W0:Y:S02]  /*caa0*/  F2I.U64.TRUNC R2, R3 ;  /* 0x0000000300027311 */ /* 0x000e24000020d800 */
[----:B0-----:R-:W-:Y:S01]  /*cab0*/  STG.E.64 desc[UR36][R16.64], R2 ;  /* 0x0000000210007986 */ /* 0x001fe2000c101b24 */
[----:B------:R-:W-:Y:S05]  /*cac0*/  EXIT ;  /* 0x000000000000794d */ /* 0x000fea0003800000 */
.L_x_17469:
[----:B------:R-:W-:-:S06]  /*cad0*/  IMAD.U32 R3, R3, 0x10000, RZ ;  /* 0x0001000003037824 */ /* 0x000fcc00078e00ff */
[----:B------:R-:W0:Y:S02]  /*cae0*/  F2I.FTZ.U32.TRUNC.NTZ R3, R3 ;  /* 0x0000000300037305 */ /* 0x000e24000021f000 */
[----:B0-----:R-:W-:Y:S01]  /*caf0*/  STG.E desc[UR36][R16.64], R3 ;  /* 0x0000000310007986 */ /* 0x001fe2000c101924 */
[----:B------:R-:W-:Y:S05]  /*cb00*/  EXIT ;  /* 0x000000000000794d */ /* 0x000fea0003800000 */
.L_x_17472:
        /* <DEDUP_REMOVED lines=15> */
.L_x_19736:


//--------------------- .text._ZN2at6native27unrolled_elementwise_kernelIZZZNS0_16ceil_kernel_cudaERNS_18TensorIteratorBaseEENKUlvE_clEvENKUlvE2_clEvEUlN3c108BFloat16EE_St5arrayIPcLm2EELi4E23TrivialOffsetCalculatorILi1EjESD_NS0_6memory12LoadWithCastILi1EEENSE_13StoreWithCastILi1EEEEEviT_T0_T2_T3_T4_T5_ --------------------------
	.section	.text._ZN2at6native27unrolled_elementwise_kernelIZZZNS0_16ceil_kernel_cudaERNS_18TensorIteratorBaseEENKUlvE_clEvENKUlvE2_clEvEUlN3c108BFloat16EE_St5arrayIPcLm2EELi4E23TrivialOffsetCalculatorILi1EjESD_NS0_6memory12LoadWithCastILi1EEENSE_13StoreWithCastILi1EEEEEviT_T0_T2_T3_T4_T5_,"ax",@progbits
	.align	128
        .global         _ZN2at6native27unrolled_elementwise_kernelIZZZNS0_16ceil_kernel_cudaERNS_18TensorIteratorBaseEENKUlvE_clEvENKUlvE2_clEvEUlN3c108BFloat16EE_St5arrayIPcLm2EELi4E23TrivialOffsetCalculatorILi1EjESD_NS0_6memory12LoadWithCastILi1EEENSE_13StoreWithCastILi1EEEEEviT_T0_T2_T3_T4_T5_
        .type           _ZN2at6native27unrolled_elementwise_kernelIZZZNS0_16ceil_kernel_cudaERNS_18TensorIteratorBaseEENKUlvE_clEvENKUlvE2_clEvEUlN3c108BFloat16EE_St5arrayIPcLm2EELi4E23TrivialOffsetCalculatorILi1EjESD_NS0_6memory12LoadWithCastILi1EEENSE_13StoreWithCastILi1EEEEEviT_T0_T2_T3_T4_T5_,@function
        .size           _ZN2at6native27unrolled_elementwise_kernelIZZZNS0_16ceil_kernel_cudaERNS_18TensorIteratorBaseEENKUlvE_clEvENKUlvE2_clEvEUlN3c108BFloat16EE_St5arrayIPcLm2EELi4E23TrivialOffsetCalculatorILi1EjESD_NS0_6memory12LoadWithCastILi1EEENSE_13StoreWithCastILi1EEEEEviT_T0_T2_T3_T4_T5_,(.L_x_19737 - _ZN2at6native27unrolled_elementwise_kernelIZZZNS0_16ceil_kernel_cudaERNS_18TensorIteratorBaseEENKUlvE_clEvENKUlvE2_clEvEUlN3c108BFloat16EE_St5arrayIPcLm2EELi4E23TrivialOffsetCalculatorILi1EjESD_NS0_6memory12LoadWithCastILi1EEENSE_13StoreWithCastILi1EEEEEviT_T0_T2_T3_T4_T5_)
        .other          _ZN2at6native27unrolled_elementwise_kernelIZZZNS0_16ceil_kernel_cudaERNS_18TensorIteratorBaseEENKUlvE_clEvENKUlvE2_clEvEUlN3c108BFloat16EE_St5arrayIPcLm2EELi4E23TrivialOffsetCalculatorILi1EjESD_NS0_6memory12LoadWithCastILi1EEENSE_13StoreWithCastILi1EEEEEviT_T0_T2_T3_T4_T5_,@"STO_CUDA_ENTRY STV_DEFAULT"
_ZN2at6native27unrolled_elementwise_kernelIZZZNS0_16ceil_kernel_cudaERNS_18TensorIteratorBaseEENKUlvE_clEvENKUlvE2_clEvEUlN3c108BFloat16EE_St5arrayIPcLm2EELi4E23TrivialOffsetCalculatorILi1EjESD_NS0_6memory12LoadWithCastILi1EEENSE_13StoreWithCastILi1EEEEEviT_T0_T2_T3_T4_T5_:
.text._ZN2at6native27unrolled_elementwise_kernelIZZZNS0_16ceil_kernel_cudaERNS_18TensorIteratorBaseEENKUlvE_clEvENKUlvE2_clEvEUlN3c108BFloat16EE_St5arrayIPcLm2EELi4E23TrivialOffsetCalculatorILi1EjESD_NS0_6memory12LoadWithCastILi1EEENSE_13StoreWithCastILi1EEEEEviT_T0_T2_T3_T4_T5_:
        /* <DEDUP_REMOVED lines=34> */
.L_x_17478:
[----:B------:R-:W2:Y:S02]  /*0220*/  LDG.E.U8 R4, desc[UR36][R4.64] ;  /* 0x0000002404047981 */ /* 0x000ea4000c1e1100 */
[----:B--2---:R-:W-:-:S04]  /*0230*/  I2FP.F32.U32 R0, R4 ;  /* 0x0000000400007245 */ /* 0x004fc80000201000 */
[----:B------:R-:W-:-:S04]  /*0240*/  F2FP.BF16.F32.PACK_AB R0, RZ, R0 ;  /* 0x00000000ff00723e */ /* 0x000fc800000010ff */
[----:B------:R-:W-:Y:S01]  /*0250*/  PRMT R19, R0, 0x7610, R19 ;  /* 0x0000761000137816 */ /* 0x000fe20000000013 */
[----:B------:R-:W-:Y:S06]  /*0260*/  BRA `(.L_x_17480) ;  /* 0x0000000c00cc7947 */ /* 0x000fec0003800000 */
.L_x_17477:
        /* <DEDUP_REMOVED lines=11> */
.L_x_17482:
[----:B------:R-:W2:Y:S02]  /*0320*/  LDG.E R4, desc[UR36][R4.64] ;  /* 0x0000002404047981 */ /* 0x000ea4000c1e1900 */
[----:B--2---:R-:W-:-:S04]  /*0330*/  I2FP.F32.S32 R0, R4 ;  /* 0x0000000400007245 */ /* 0x004fc80000201400 */
[----:B------:R-:W-:-:S04]  /*0340*/  F2FP.BF16.F32.PACK_AB R0, RZ, R0 ;  /* 0x00000000ff00723e */ /* 0x000fc800000010ff */
[----:B------:R-:W-:Y:S01]  /*0350*/  PRMT R19, R0, 0x7610, R19 ;  /* 0x0000761000137816 */ /* 0x000fe20000000013 */
[----:B------:R-:W-:Y:S06]  /*0360*/  BRA `(.L_x_17480) ;  /* 0x0000000c008c7947 */ /* 0x000fec0003800000 */
.L_x_17481:
[----:B------:R-:W2:Y:S02]  /*0370*/  LDG.E.U16 R4, desc[UR36][R4.64] ;  /* 0x0000002404047981 */ /* 0x000ea4000c1e1500 */
[----:B--2---:R-:W0:Y:S02]  /*0380*/  I2F.S16 R0, R4 ;  /* 0x0000000400007306 */ /* 0x004e240000101400 */
[----:B0-----:R-:W-:-:S04]  /*0390*/  F2FP.BF16.F32.PACK_AB R0, RZ, R0 ;  /* 0x00000000ff00723e */ /* 0x001fc800000010ff */
[----:B------:R-:W-:Y:S01]  /*03a0*/  PRMT R19, R0, 0x7610, R19 ;  /* 0x0000761000137816 */ /* 0x000fe20000000013 */
[----:B------:R-:W-:Y:S06]  /*03b0*/  BRA `(.L_x_17480) ;  /* 0x0000000c00787947 */ /* 0x000fec0003800000 */
.L_x_17476:
        /* <DEDUP_REMOVED lines=9> */
.L_x_17484:
[----:B------:R-:W2:Y:S02]  /*0450*/  LDG.E.U16 R0, desc[UR36][R4.64] ;  /* 0x0000002404007981 */ /* 0x000ea4000c1e1500 */
[----:B--2---:R-:W-:-:S05]  /*0460*/  HADD2.F32 R0, -RZ, R0.H0_H0 ;  /* 0x20000000ff007230 */ /* 0x004fca0000004100 */
[----:B------:R-:W-:-:S04]  /*0470*/  F2FP.BF16.F32.PACK_AB R0, RZ, R0 ;  /* 0x00000000ff00723e */ /* 0x000fc800000010ff */
[----:B------:R-:W-:Y:S01]  /*0480*/  PRMT R19, R0, 0x7610, R19 ;  /* 0x0000761000137816 */ /* 0x000fe20000000013 */
[----:B------:R-:W-:Y:S06]  /*0490*/  BRA `(.L_x_17480) ;  /* 0x0000000c00407947 */ /* 0x000fec0003800000 */
.L_x_17483:
        /* <DEDUP_REMOVED lines=9> */
.L_x_17486:
[----:B------:R-:W2:Y:S02]  /*0530*/  LDG.E.U16 R4, desc[UR36][R4.64] ;  /* 0x0000002404047981 */ /* 0x000ea4000c1e1500 */
[----:B--2---:R-:W-:-:S05]  /*0540*/  HADD2.F32 R0, -RZ, R4.H0_H0 ;  /* 0x20000004ff007230 */ /* 0x004fca0000004100 */
[----:B------:R-:W-:-:S04]  /*0550*/  F2FP.BF16.F32.PACK_AB R0, RZ, R0 ;  /* 0x00000000ff00723e */ /* 0x000fc800000010ff */
[----:B------:R-:W-:Y:S01]  /*0560*/  PRMT R19, R0, 0x7610, R19 ;  /* 0x0000761000137816 */ /* 0x000fe20000000013 */
[----:B------:R-:W-:Y:S06]  /*0570*/  BRA `(.L_x_17480) ;  /* 0x0000000c00087947 */ /* 0x000fec0003800000 */
.L_x_17485:
        /* <DEDUP_REMOVED lines=9> */
.L_x_17475:
        /* <DEDUP_REMOVED lines=14> */
.L_x_17489:
        /* <DEDUP_REMOVED lines=9> */
.L_x_17488:
        /* <DEDUP_REMOVED lines=28> */
.L_x_17491:
        /* <DEDUP_REMOVED lines=16> */
.L_x_17490:
[----:B------:R0:W5:Y:S01]  /*0a40*/  LDG.E.U16 R19, desc[UR36][R4.64] ;  /* 0x0000002404137981 */ /* 0x000162000c1e1500 */
[----:B------:R-:W-:Y:S05]  /*0a50*/  BRA `(.L_x_17480) ;  /* 0x0000000400d07947 */ /* 0x000fea0003800000 */
.L_x_17487:
        /* <DEDUP_REMOVED lines=13> */
.L_x_17494:
        /* <DEDUP_REMOVED lines=21> */
.L_x_17498:
[----:B------:R-:W-:Y:S05]  /*0c80*/  BSYNC B1 ;  /* 0x0000000000017941 */ /* 0x000fea0003800000 */
.L_x_17497:
[----:B------:R-:W-:Y:S01]  /*0c90*/  LEA R5, R0, 0x3b800000, 0x17 ;  /* 0x3b80000000057811 */ /* 0x000fe200078eb8ff */
[----:B------:R-:W-:-:S05]  /*0ca0*/  IMAD.SHL.U32 R0, R3, 0x100000, RZ ;  /* 0x0010000003007824 */ /* 0x000fca00078e00ff */
[----:B------:R-:W-:-:S07]  /*0cb0*/  LOP3.LUT R0, R5, R0, R6, 0xfe, !PT ;  /* 0x0000000005007212 */ /* 0x000fce00078efe06 */
.L_x_17496:
[----:B------:R-:W-:Y:S05]  /*0cc0*/  BSYNC B0 ;  /* 0x0000000000007941 */ /* 0x000fea0003800000 */
.L_x_17495:
[----:B------:R-:W-:-:S04]  /*0cd0*/  F2FP.BF16.F32.PACK_AB R0, RZ, R0 ;  /* 0x00000000ff00723e */ /* 0x000fc800000010ff */
[----:B------:R-:W-:Y:S01]  /*0ce0*/  PRMT R19, R0, 0x7610, R19 ;  /* 0x0000761000137816 */ /* 0x000fe20000000013 */
[----:B------:R-:W-:Y:S06]  /*0cf0*/  BRA `(.L_x_17480) ;  /* 0x0000000400287947 */ /* 0x000fec0003800000 */
.L_x_17493:
        /* <DEDUP_REMOVED lines=21> */
.L_x_17502:
[----:B------:R-:W-:Y:S05]  /*0e50*/  BSYNC B1 ;  /* 0x0000000000017941 */ /* 0x000fea0003800000 */
.L_x_17501:
[----:B------:R-:W-:Y:S01]  /*0e60*/  LEA R5, R0, 0x37800000, 0x17 ;  /* 0x3780000000057811 */ /* 0x000fe200078eb8ff */
[----:B------:R-:W-:-:S05]  /*0e70*/  IMAD.SHL.U32 R0, R3, 0x200000, RZ ;  /* 0x0020000003007824 */ /* 0x000fca00078e00ff */
[----:B------:R-:W-:-:S07]  /*0e80*/  LOP3.LUT R0, R5, R0, R6, 0xfe, !PT ;  /* 0x0000000005007212 */ /* 0x000fce00078efe06 */
.L_x_17500:
[----:B------:R-:W-:Y:S05]  /*0e90*/  BSYNC B0 ;  /* 0x0000000000007941 */ /* 0x000fea0003800000 */
.L_x_17499:
[----:B------:R-:W-:-:S04]  /*0ea0*/  F2FP.BF16.F32.PACK_AB R0, RZ, R0 ;  /* 0x00000000ff00723e */ /* 0x000fc800000010ff */
[----:B------:R-:W-:Y:S01]  /*0eb0*/  PRMT R19, R0, 0x7610, R19 ;  /* 0x0000761000137816 */ /* 0x000fe20000000013 */
[----:B------:R-:W-:Y:S06]  /*0ec0*/  BRA `(.L_x_17480) ;  /* 0x0000000000b47947 */ /* 0x000fec0003800000 */
.L_x_17492:
        /* <DEDUP_REMOVED lines=14> */
.L_x_17506:
[----:B------:R-:W-:Y:S05]  /*0fb0*/  BSYNC B0 ;  /* 0x0000000000007941 */ /* 0x000fea0003800000 */
.L_x_17505:
[----:B------:R-:W-:-:S04]  /*0fc0*/  F2FP.BF16.F32.PACK_AB R0, RZ, R0 ;  /* 0x00000000ff00723e */ /* 0x000fc800000010ff */
[----:B------:R-:W-:Y:S01]  /*0fd0*/  PRMT R19, R0, 0x7610, R19 ;  /* 0x0000761000137816 */ /* 0x000fe20000000013 */
[----:B------:R-:W-:Y:S06]  /*0fe0*/  BRA `(.L_x_17480) ;  /* 0x00000000006c7947 */ /* 0x000fec0003800000 */
.L_x_17479:
        /* <DEDUP_REMOVED lines=16> */
.L_x_17507:
[----:B------:R-:W-:Y:S01]  /*10f0*/  PRMT R19, RZ, 0x7610, R19 ;  /* 0x00007610ff137816 */ /* 0x000fe20000000013 */
[----:B------:R-:W-:Y:S06]  /*1100*/  BRA `(.L_x_17480) ;  /* 0x0000000000247947 */ /* 0x000fec0003800000 */
.L_x_17504:
[----:B------:R-:W2:Y:S02]  /*1110*/  LDG.E.64 R4, desc[UR36][R4.64] ;  /* 0x0000002404047981 */ /* 0x000ea4000c1e1b00 */
[----:B--2---:R-:W0:Y:S02]  /*1120*/  I2F.U64 R0, R4 ;  /* 0x0000000400007312 */ /* 0x004e240000301000 */
[----:B0-----:R-:W-:-:S04]  /*1130*/  F2FP.BF16.F32.PACK_AB R0, RZ, R0 ;  /* 0x00000000ff00723e */ /* 0x001fc800000010ff */
[----:B------:R-:W-:Y:S01]  /*1140*/  PRMT R19, R0, 0x7610, R19 ;  /* 0x0000761000137816 */ /* 0x000fe20000000013 */
[----:B------:R-:W-:Y:S06]  /*1150*/  BRA `(.L_x_17480) ;  /* 0x0000000000107947 */ /* 0x000fec0003800000 */
.L_x_17503:
[----:B------:R-:W2:Y:S02]  /*1160*/  LDG.E R4, desc[UR36][R4.64] ;  /* 0x0000002404047981 */ /* 0x000ea4000c1e1900 */
[----:B--2---:R-:W-:-:S04]  /*1170*/  I2FP.F32.U32 R0, R4 ;  /* 0x0000000400007245 */ /* 0x004fc80000201000 */
[----:B------:R-:W-:-:S04]  /*1180*/  F2FP.BF16.F32.PACK_AB R0, RZ, R0 ;  /* 0x00000000ff00723e */ /* 0x000fc800000010ff */
[----:B------:R-:W-:-:S07]  /*1190*/  PRMT R19, R0, 0x7610, R19 ;  /* 0x0000761000137816 */ /* 0x000fce0000000013 */
.L_x_17480:
[----:B------:R-:W1:Y:S02]  /*11a0*/  S2R R23, SR_TID.X ;  /* 0x0000000000177919 */ /* 0x000e640000002100 */
[----:B-1----:R-:W-:-:S07]  /*11b0*/  VIADD R23, R23, 0x80 ;  /* 0x0000008017177836 */ /* 0x002fce0000000000 */
.L_x_17474:
[----:B------:R-:W-:Y:S05]  /*11c0*/  BSYNC B6 ;  /* 0x0000000000067941 */ /* 0x000fea0003800000 */
.L_x_17473:
        /* <DEDUP_REMOVED lines=26> */
.L_x_17513:
[----:B------:R-:W2:Y:S02]  /*1370*/  LDG.E.U8 R4, desc[UR36][R4.64] ;  /* 0x0000002404047981 */ /* 0x000ea4000c1e1100 */
[----:B--2---:R-:W-:-:S04]  /*1380*/  I2FP.F32.U32 R0, R4 ;  /* 0x0000000400007245 */ /* 0x004fc80000201000 */
[----:B------:R-:W-:-:S04]  /*1390*/  F2FP.BF16.F32.PACK_AB R0, RZ, R0 ;  /* 0x00000000ff00723e */ /* 0x000fc800000010ff */
[----:B------:R-:W-:Y:S01]  /*13a0*/  PRMT R17, R0, 0x7610, R17 ;  /* 0x0000761000117816 */ /* 0x000fe20000000011 */
[----:B------:R-:W-:Y:S06]  /*13b0*/  BRA `(.L_x_17515) ;  /* 0x0000000c00c87947 */ /* 0x000fec0003800000 */
.L_x_17512:
        /* <DEDUP_REMOVED lines=11> */
.L_x_17517:
[----:B------:R-:W2:Y:S02]  /*1470*/  LDG.E R4, desc[UR36][R4.64] ;  /* 0x0000002404047981 */ /* 0x000ea4000c1e1900 */
[----:B--2---:R-:W-:-:S04]  /*1480*/  I2FP.F32.S32 R0, R4 ;  /* 0x0000000400007245 */ /* 0x004fc80000201400 */
[----:B------:R-:W-:-:S04]  /*1490*/  F2FP.BF16.F32.PACK_AB R0, RZ, R0 ;  /* 0x00000000ff00723e */ /* 0x000fc800000010ff */
[----:B------:R-:W-:Y:S01]  /*14a0*/  PRMT R17, R0, 0x7610, R17 ;  /* 0x0000761000117816 */ /* 0x000fe20000000011 */
[----:B------:R-:W-:Y:S06]  /*14b0*/  BRA `(.L_x_17515) ;  /* 0x0000000c00887947 */ /* 0x000fec0003800000 */
.L_x_17516:
[----:B------:R-:W2:Y:S02]  /*14c0*/  LDG.E.U16 R4, desc[UR36][R4.64] ;  /* 0x0000002404047981 */ /* 0x000ea4000c1e1500 */
[----:B--2---:R-:W0:Y:S02]  /*14d0*/  I2F.S16 R0, R4 ;  /* 0x0000000400007306 */ /* 0x004e240000101400 */
[----:B0-----:R-:W-:-:S04]  /*14e0*/  F2FP.BF16.F32.PACK_AB R0, RZ, R0 ;  /* 0x00000000ff00723e */ /* 0x001fc800000010ff */
[----:B------:R-:W-:Y:S01]  /*14f0*/  PRMT R17, R0, 0x7610, R17 ;  /* 0x0000761000117816 */ /* 0x000fe20000000011 */
[----:B------:R-:W-:Y:S06]  /*1500*/  BRA `(.L_x_17515) ;  /* 0x0000000c00747947 */ /* 0x000fec0003800000 */
.L_x_17511:
        /* <DEDUP_REMOVED lines=9> */
.L_x_17519:
[----:B------:R-:W2:Y:S02]  /*15a0*/  LDG.E.U16 R0, desc[UR36][R4.64] ;  /* 0x0000002404007981 */ /* 0x000ea4000c1e1500 */
[----:B--2---:R-:W-:-:S05]  /*15b0*/  HADD2.F32 R0, -RZ, R0.H0_H0 ;  /* 0x20000000ff007230 */ /* 0x004fca0000004100 */
[----:B------:R-:W-:-:S04]  /*15c0*/  F2FP.BF16.F32.PACK_AB R0, RZ, R0 ;  /* 0x00000000ff00723e */ /* 0x000fc800000010ff */
[----:B------:R-:W-:Y:S01]  /*15d0*/  PRMT R17, R0, 0x7610, R17 ;  /* 0x0000761000117816 */ /* 0x000fe20000000011 */
[----:B------:R-:W-:Y:S06]  /*15e0*/  BRA `(.L_x_17515) ;  /* 0x0000000c003c7947 */ /* 0x000fec0003800000 */
.L_x_17518:
        /* <DEDUP_REMOVED lines=9> */
.L_x_17521:
[----:B------:R-:W2:Y:S02]  /*1680*/  LDG.E.U16 R4, desc[UR36][R4.64] ;  /* 0x0000002404047981 */ /* 0x000ea4000c1e1500 */
[----:B--2---:R-:W-:-:S05]  /*1690*/  HADD2.F32 R0, -RZ, R4.H0_H0 ;  /* 0x20000004ff007230 */ /* 0x004fca0000004100 */
[----:B------:R-:W-:-:S04]  /*16a0*/  F2FP.BF16.F32.PACK_AB R0, RZ, R0 ;  /* 0x00000000ff00723e */ /* 0x000fc800000010ff */
[----:B------:R-:W-:Y:S01]  /*16b0*/  PRMT R17, R0, 0x7610, R17 ;  /* 0x0000761000117816 */ /* 0x000fe20000000011 */
[----:B------:R-:W-:Y:S06]  /*16c0*/  BRA `(.L_x_17515) ;  /* 0x0000000c00047947 */ /* 0x000fec0003800000 */
.L_x_17520:
        /* <DEDUP_REMOVED lines=9> */
.L_x_17510:
        /* <DEDUP_REMOVED lines=14> */
.L_x_17524:
        /* <DEDUP_REMOVED lines=9> */
.L_x_17523:
        /* <DEDUP_REMOVED lines=28> */
.L_x_17526:
        /* <DEDUP_REMOVED lines=15> */
.L_x_17525:
[----:B------:R0:W5:Y:S01]  /*1b80*/  LDG.E.U16 R17, desc[UR36][R4.64] ;  /* 0x0000002404117981 */ /* 0x000162000c1e1500 */
[----:B------:R-:W-:Y:S05]  /*1b90*/  BRA `(.L_x_17515) ;  /* 0x0000000400d07947 */ /* 0x000fea0003800000 */
.L_x_17522:
        /* <DEDUP_REMOVED lines=13> */
.L_x_17529:
        /* <DEDUP_REMOVED lines=21> */
.L_x_17533:
[----:B------:R-:W-:Y:S05]  /*1dc0*/  BSYNC B1 ;  /* 0x0000000000017941 */ /* 0x000fea0003800000 */
.L_x_17532:
[----:B------:R-:W-:Y:S01]  /*1dd0*/  LEA R5, R0, 0x3b800000, 0x17 ;  /* 0x3b80000000057811 */ /* 0x000fe200078eb8ff */
[----:B------:R-:W-:-:S05]  /*1de0*/  IMAD.SHL.U32 R0, R3, 0x100000, RZ ;  /* 0x0010000003007824 */ /* 0x000fca00078e00ff */
[----:B------:R-:W-:-:S07]  /*1df0*/  LOP3.LUT R0, R5, R0, R6, 0xfe, !PT ;  /* 0x0000000005007212 */ /* 0x000fce00078efe06 */
.L_x_17531:
[----:B------:R-:W-:Y:S05]  /*1e00*/  BSYNC B0 ;  /* 0x0000000000007941 */ /* 0x000fea0003800000 */
.L_x_17530:
[----:B------:R-:W-:-:S04]  /*1e10*/  F2FP.BF16.F32.PACK_AB R0, RZ, R0 ;  /* 0x00000000ff00723e */ /* 0x000fc800000010ff */
[----:B------:R-:W-:Y:S01]  /*1e20*/  PRMT R17, R0, 0x7610, R17 ;  /* 0x0000761000117816 */ /* 0x000fe20000000011 */
[----:B------:R-:W-:Y:S06]  /*1e30*/  BRA `(.L_x_17515) ;  /* 0x0000000400287947 */ /* 0x000fec0003800000 */
.L_x_17528:
        /* <DEDUP_REMOVED lines=21> */
.L_x_17537:
[----:B------:R-:W-:Y:S05]  /*1f90*/  BSYNC B1 ;  /* 0x0000000000017941 */ /* 0x000fea0003800000 */
.L_x_17536:
[----:B------:R-:W-:Y:S01]  /*1fa0*/  LEA R5, R0, 0x37800000, 0x17 ;  /* 0x3780000000057811 */ /* 0x000fe200078eb8ff */
[----:B------:R-:W-:-:S05]  /*1fb0*/  IMAD.SHL.U32 R0, R3, 0x200000, RZ ;  /* 0x0020000003007824 */ /* 0x000fca00078e00ff */
[----:B------:R-:W-:-:S07]  /*1fc0*/  LOP3.LUT R0, R5, R0, R6, 0xfe, !PT ;  /* 0x0000000005007212 */ /* 0x000fce00078efe06 */
.L_x_17535:
[----:B------:R-:W-:Y:S05]  /*1fd0*/  BSYNC B0 ;  /* 0x0000000000007941 */ /* 0x000fea0003800000 */
.L_x_17534:
[----:B------:R-:W-:-:S04]  /*1fe0*/  F2FP.BF16.F32.PACK_AB R0, RZ, R0 ;  /* 0x00000000ff00723e */ /* 0x000fc800000010ff */
[----:B------:R-:W-:Y:S01]  /*1ff0*/  PRMT R17, R0, 0x7610, R17 ;  /* 0x0000761000117816 */ /* 0x000fe20000000011 */
[----:B------:R-:W-:Y:S06]  /*2000*/  BRA `(.L_x_17515) ;  /* 0x0000000000b47947 */ /* 0x000fec0003800000 */
.L_x_17527:
        /* <DEDUP_REMOVED lines=14> */
.L_x_17541:
[----:B------:R-:W-:Y:S05]  /*20f0*/  BSYNC B0 ;  /* 0x0000000000007941 */ /* 0x000fea0003800000 */
.L_x_17540:
[----:B------:R-:W-:-:S04]  /*2100*/  F2FP.BF16.F32.PACK_AB R0, RZ, R0 ;  /* 0x00000000ff00723e */ /* 0x000fc800000010ff */
[----:B------:R-:W-:Y:S01]  /*2110*/  PRMT R17, R0, 0x7610, R17 ;  /* 0x0000761000117816 */ /* 0x000fe20000000011 */
[----:B------:R-:W-:Y:S06]  /*2120*/  BRA `(.L_x_17515) ;  /* 0x00000000006c7947 */ /* 0x000fec0003800000 */
.L_x_17514:
        /* <DEDUP_REMOVED lines=16> */
.L_x_17542:
[----:B------:R-:W-:Y:S01]  /*2230*/  PRMT R17, RZ, 0x7610, R17 ;  /* 0x00007610ff117816 */ /* 0x000fe20000000011 */
[----:B------:R-:W-:Y:S06]  /*2240*/  BRA `(.L_x_17515) ;  /* 0x0000000000247947 */ /* 0x000fec0003800000 */
.L_x_17539:
[----:B------:R-:W2:Y:S02]  /*2250*/  LDG.E.64 R4, desc[UR36][R4.64] ;  /* 0x0000002404047981 */ /* 0x000ea4000c1e1b00 */
[----:B--2---:R-:W0:Y:S02]  /*2260*/  I2F.U64 R0, R4 ;  /* 0x0000000400007312 */ /* 0x004e240000301000 */
[----:B0-----:R-:W-:-:S04]  /*2270*/  F2FP.BF16.F32.PACK_AB R0, RZ, R0 ;  /* 0x00000000ff00723e */ /* 0x001fc800000010ff */
[----:B------:R-:W-:Y:S01]  /*2280*/  PRMT R17, R0, 0x7610, R17 ;  /* 0x0000761000117816 */ /* 0x000fe20000000011 */
[----:B------:R-:W-:Y:S06]  /*2290*/  BRA `(.L_x_17515) ;  /* 0x0000000000107947 */ /* 0x000fec0003800000 */
.L_x_17538:
[----:B------:R-:W2:Y:S02]  /*22a0*/  LDG.E R4, desc[UR36][R4.64] ;  /* 0x0000002404047981 */ /* 0x000ea4000c1e1900 */
[----:B--2---:R-:W-:-:S04]  /*22b0*/  I2FP.F32.U32 R0, R4 ;  /* 0x0000000400007245 */ /* 0x004fc80000201000 */
[----:B------:R-:W-:-:S04]  /*22c0*/  F2FP.BF16.F32.PACK_AB R0, RZ, R0 ;  /* 0x00000000ff00723e */ /* 0x000fc800000010ff */
[----:B------:R-:W-:-:S07]  /*22d0*/  PRMT R17, R0, 0x7610, R17 ;  /* 0x0000761000117816 */ /* 0x000fce0000000011 */
.L_x_17515:
[----:B------:R-:W-:-:S07]  /*22e0*/  VIADD R23, R23, 0x80 ;  /* 0x0000008017177836 */ /* 0x000fce0000000000 */
.L_x_17509:
[----:B------:R-:W-:Y:S05]  /*22f0*/  BSYNC B6 ;  /* 0x0000000000067941 */ /* 0x000fea0003800000 */
.L_x_17508:
        /* <DEDUP_REMOVED lines=28> */
.L_x_17548:
[----:B------:R-:W2:Y:S02]  /*24c0*/  LDG.E.U8 R4, desc[UR36][R4.64] ;  /* 0x0000002404047981 */ /* 0x000ea4000c1e1100 */
[----:B--2---:R-:W-:-:S04]  /*24d0*/  I2FP.F32.U32 R0, R4 ;  /* 0x0000000400007245 */ /* 0x004fc80000201000 */
[----:B------:R-:W-:-:S04]  /*24e0*/  F2FP.BF16.F32.PACK_AB R0, RZ, R0 ;  /* 0x00000000ff00723e */ /* 0x000fc800000010ff */
[----:B------:R-:W-:Y:S01]  /*24f0*/  PRMT R24, R0, 0x7610, R24 ;  /* 0x0000761000187816 */ /* 0x000fe20000000018 */
[----:B------:R-:W-:Y:S06]  /*2500*/  BRA `(.L_x_17550) ;  /* 0x0000000c00c87947 */ /* 0x000fec0003800000 */
.L_x_17547:
        /* <DEDUP_REMOVED lines=11> */
.L_x_17552:
[----:B------:R-:W2:Y:S02]  /*25c0*/  LDG.E R4, desc[UR36][R4.64] ;  /* 0x0000002404047981 */ /* 0x000ea4000c1e1900 */
[----:B--2---:R-:W-:-:S04]  /*25d0*/  I2FP.F32.S32 R0, R4 ;  /* 0x0000000400007245 */ /* 0x004fc80000201400 */
[----:B------:R-:W-:-:S04]  /*25e0*/  F2FP.BF16.F32.PACK_AB R0, RZ, R0 ;  /* 0x00000000ff00723e */ /* 0x000fc800000010ff */
[----:B------:R-:W-:Y:S01]  /*25f0*/  PRMT R24, R0, 0x7610, R24 ;  /* 0x0000761000187816 */ /* 0x000fe20000000018 */
[----:B------:R-:W-:Y:S06]  /*2600*/  BRA `(.L_x_17550) ;  /* 0x0000000c00887947 */ /* 0x000fec0003800000 */
.L_x_17551:
[----:B------:R-:W2:Y:S02]  /*2610*/  LDG.E.U16 R4, desc[UR36][R4.64] ;  /* 0x0000002404047981 */ /* 0x000ea4000c1e1500 */
[----:B--2---:R-:W0:Y:S02]  /*2620*/  I2F.S16 R0, R4 ;  /* 0x0000000400007306 */ /* 0x004e240000101400 */
[----:B0-----:R-:W-:-:S04]  /*2630*/  F2FP.BF16.F32.PACK_AB R0, RZ, R0 ;  /* 0x00000000ff00723e */ /* 0x001fc800000010ff */
[----:B------:R-:W-:Y:S01]  /*2640*/  PRMT R24, R0, 0x7610, R24 ;  /* 0x0000761000187816 */ /* 0x000fe20000000018 */
[----:B------:R-:W-:Y:S06]  /*2650*/  BRA `(.L_x_17550) ;  /* 0x0000000c00747947 */ /* 0x000fec0003800000 */
.L_x_17546:
        /* <DEDUP_REMOVED lines=9> */
.L_x_17554:
[----:B------:R-:W2:Y:S02]  /*26f0*/  LDG.E.U16 R0, desc[UR36][R4.64] ;  /* 0x0000002404007981 */ /* 0x000ea4000c1e1500 */
[----:B--2---:R-:W-:-:S05]  /*2700*/  HADD2.F32 R0, -RZ, R0.H0_H0 ;  /* 0x20000000ff007230 */ /* 0x004fca0000004100 */
[----:B------:R-:W-:-:S04]  /*2710*/  F2FP.BF16.F32.PACK_AB R0, RZ, R0 ;  /* 0x00000000ff00723e */ /* 0x000fc800000010ff */
[----:B------:R-:W-:Y:S01]  /*2720*/  PRMT R24, R0, 0x7610, R24 ;  /* 0x0000761000187816 */ /* 0x000fe20000000018 */
[----:B------:R-:W-:Y:S06]  /*2730*/  BRA `(.L_x_17550) ;  /* 0x0000000c003c7947 */ /* 0x000fec0003800000 */
.L_x_17553:
        /* <DEDUP_REMOVED lines=9> */
.L_x_17556:
[----:B------:R-:W2:Y:S02]  /*27d0*/  LDG.E.U16 R4, desc[UR36][R4.64] ;  /* 0x0000002404047981 */ /* 0x000ea4000c1e1500 */
[----:B--2---:R-:W-:-:S05]  /*27e0*/  HADD2.F32 R0, -RZ, R4.H0_H0 ;  /* 0x20000004ff007230 */ /* 0x004fca0000004100 */
[----:B------:R-:W-:-:S04]  /*27f0*/  F2FP.BF16.F32.PACK_AB R0, RZ, R0 ;  /* 0x00000000ff00723e */ /* 0x000fc800000010ff */
[----:B------:R-:W-:Y:S01]  /*2800*/  PRMT R24, R0, 0x7610, R24 ;  /* 0x0000761000187816 */ /* 0x000fe20000000018 */
[----:B------:R-:W-:Y:S06]  /*2810*/  BRA `(.L_x_17550) ;  /* 0x0000000c00047947 */ /* 0x000fec0003800000 */
.L_x_17555:
        /* <DEDUP_REMOVED lines=9> */
.L_x_17545:
        /* <DEDUP_REMOVED lines=14> */
.L_x_17559:
        /* <DEDUP_REMOVED lines=9> */
.L_x_17558:
        /* <DEDUP_REMOVED lines=28> */
.L_x_17561:
        /* <DEDUP_REMOVED lines=15> */
.L_x_17560:
[----:B------:R0:W5:Y:S01]  /*2cd0*/  LDG.E.U16 R24, desc[UR36][R4.64] ;  /* 0x0000002404187981 */ /* 0x000162000c1e1500 */
[----:B------:R-:W-:Y:S05]  /*2ce0*/  BRA `(.L_x_17550) ;  /* 0x0000000400d07947 */ /* 0x000fea0003800000 */
.L_x_17557:
        /* <DEDUP_REMOVED lines=13> */
.L_x_17564:
        /* <DEDUP_REMOVED lines=21> */
.L_x_17568:
[----:B------:R-:W-:Y:S05]  /*2f10*/  BSYNC B1 ;  /* 0x0000000000017941 */ /* 0x000fea0003800000 */
.L_x_17567:
[----:B------:R-:W-:Y:S01]  /*2f20*/  LEA R5, R0, 0x3b800000, 0x17 ;  /* 0x3b80000000057811 */ /* 0x000fe200078eb8ff */
[----:B------:R-:W-:-:S05]  /*2f30*/  IMAD.SHL.U32 R0, R3, 0x100000, RZ ;  /* 0x0010000003007824 */ /* 0x000fca00078e00ff */
[----:B------:R-:W-:-:S07]  /*2f40*/  LOP3.LUT R0, R5, R0, R6, 0xfe, !PT ;  /* 0x0000000005007212 */ /* 0x000fce00078efe06 */
.L_x_17566:
[----:B------:R-:W-:Y:S05]  /*2f50*/  BSYNC B0 ;  /* 0x0000000000007941 */ /* 0x000fea0003800000 */
.L_x_17565:
[----:B------:R-:W-:-:S04]  /*2f60*/  F2FP.BF16.F32.PACK_AB R0, RZ, R0 ;  /* 0x00000000ff00723e */ /* 0x000fc800000010ff */
[----:B------:R-:W-:Y:S01]  /*2f70*/  PRMT R24, R0, 0x7610, R24 ;  /* 0x0000761000187816 */ /* 0x000fe20000000018 */
[----:B------:R-:W-:Y:S06]  /*2f80*/  BRA `(.L_x_17550) ;  /* 0x0000000400287947 */ /* 0x000fec0003800000 */
.L_x_17563:
        /* <DEDUP_REMOVED lines=21> */
.L_x_17572:
[----:B------:R-:W-:Y:S05]  /*30e0*/  BSYNC B1 ;  /* 0x0000000000017941 */ /* 0x000fea0003800000 */
.L_x_17571:
[----:B------:R-:W-:Y:S01]  /*30f0*/  LEA R5, R0, 0x37800000, 0x17 ;  /* 0x3780000000057811 */ /* 0x000fe200078eb8ff */
[----:B------:R-:W-:-:S05]  /*3100*/  IMAD.SHL.U32 R0, R3, 0x200000, RZ ;  /* 0x0020000003007824 */ /* 0x000fca00078e00ff */
[----:B------:R-:W-:-:S07]  /*3110*/  LOP3.LUT R0, R5, R0, R6, 0xfe, !PT ;  /* 0x0000000005007212 */ /* 0x000fce00078efe06 */
.L_x_17570:
[----:B------:R-:W-:Y:S05]  /*3120*/  BSYNC B0 ;  /* 0x0000000000007941 */ /* 0x000fea0003800000 */
.L_x_17569:
[----:B------:R-:W-:-:S04]  /*3130*/  F2FP.BF16.F32.PACK_AB R0, RZ, R0 ;  /* 0x00000000ff00723e */ /* 0x000fc800000010ff */
[----:B------:R-:W-:Y:S01]  /*3140*/  PRMT R24, R0, 0x7610, R24 ;  /* 0x0000761000187816 */ /* 0x000fe20000000018 */
[----:B------:R-:W-:Y:S06]  /*3150*/  BRA `(.L_x_17550) ;  /* 0x0000000000b47947 */ /* 0x000fec0003800000 */
.L_x_17562:
        /* <DEDUP_REMOVED lines=14> */
.L_x_17576:
[----:B------:R-:W-:Y:S05]  /*3240*/  BSYNC B0 ;  /* 0x0000000000007941 */ /* 0x000fea0003800000 */
.L_x_17575:
[----:B------:R-:W-:-:S04]  /*3250*/  F2FP.BF16.F32.PACK_AB R0, RZ, R0 ;  /* 0x00000000ff00723e */ /* 0x000fc800000010ff */
[----:B------:R-:W-:Y:S01]  /*3260*/  PRMT R24, R0, 0x7610, R24 ;  /* 0x0000761000187816 */ /* 0x000fe20000000018 */
[----:B------:R-:W-:Y:S06]  /*3270*/  BRA `(.L_x_17550) ;  /* 0x00000000006c7947 */ /* 0x000fec0003800000 */
.L_x_17549:
        /* <DEDUP_REMOVED lines=16> */
.L_x_17577:
[----:B------:R-:W-:Y:S01]  /*3380*/  PRMT R24, RZ, 0x7610, R24 ;  /* 0x00007610ff187816 */ /* 0x000fe20000000018 */
[----:B------:R-:W-:Y:S06]  /*3390*/  BRA `(.L_x_17550) ;  /* 0x0000000000247947 */ /* 0x000fec0003800000 */
.L_x_17574:
[----:B------:R-:W2:Y:S02]  /*33a0*/  LDG.E.64 R4, desc[UR36][R4.64] ;  /* 0x0000002404047981 */ /* 0x000ea4000c1e1b00 */
[----:B--2---:R-:W0:Y:S02]  /*33b0*/  I2F.U64 R0, R4 ;  /* 0x0000000400007312 */ /* 0x004e240000301000 */
[----:B0-----:R-:W-:-:S04]  /*33c0*/  F2FP.BF16.F32.PACK_AB R0, RZ, R0 ;  /* 0x00000000ff00723e */ /* 0x001fc800000010ff */
[----:B------:R-:W-:Y:S01]  /*33d0*/  PRMT R24, R0, 0x7610, R24 ;  /* 0x0000761000187816 */ /* 0x000fe20000000018 */
[----:B------:R-:W-:Y:S06]  /*33e0*/  BRA `(.L_x_17550) ;  /* 0x0000000000107947 */ /* 0x000fec0003800000 */
.L_x_17573:
[----:B------:R-:W2:Y:S02]  /*33f0*/  LDG.E R4, desc[UR36][R4.64] ;  /* 0x0000002404047981 */ /* 0x000ea4000c1e1900 */
[----:B--2---:R-:W-:-:S04]  /*3400*/  I2FP.F32.U32 R0, R4 ;  /* 0x0000000400007245 */ /* 0x004fc80000201000 */
[----:B------:R-:W-:-:S04]  /*3410*/  F2FP.BF16.F32.PACK_AB R0, RZ, R0 ;  /* 0x00000000ff00723e */ /* 0x000fc800000010ff */
[----:B------:R-:W-:-:S07]  /*3420*/  PRMT R24, R0, 0x7610, R24 ;  /* 0x0000761000187816 */ /* 0x000fce0000000018 */
.L_x_17550:
[----:B------:R-:W-:-:S07]  /*3430*/  VIADD R23, R23, 0x80 ;  /* 0x0000008017177836 */ /* 0x000fce0000000000 */
.L_x_17544:
[----:B------:R-:W-:Y:S05]  /*3440*/  BSYNC B6 ;  /* 0x0000000000067941 */ /* 0x000fea0003800000 */
.L_x_17543:
        /* <DEDUP_REMOVED lines=25> */
.L_x_17583:
[----:B------:R-:W2:Y:S02]  /*35e0*/  LDG.E.U8 R4, desc[UR36][R4.64] ;  /* 0x0000002404047981 */ /* 0x000ea4000c1e1100 */
[----:B--2---:R-:W-:-:S04]  /*35f0*/  I2FP.F32.U32 R0, R4 ;  /* 0x0000000400007245 */ /* 0x004fc80000201000 */
[----:B------:R-:W-:-:S04]  /*3600*/  F2FP.BF16.F32.PACK_AB R0, RZ, R0 ;  /* 0x00000000ff00723e */ /* 0x000fc800000010ff */
[----:B------:R-:W-:Y:S01]  /*3610*/  PRMT R18, R0, 0x7610, R18 ;  /* 0x0000761000127816 */ /* 0x000fe20000000012 */
[----:B------:R-:W-:Y:S06]  /*3620*/  BRA `(.L_x_17579) ;  /* 0x0000000c00c87947 */ /* 0x000fec0003800000 */
.L_x_17582:
        /* <DEDUP_REMOVED lines=11> */
.L_x_17586:
[----:B------:R-:W2:Y:S02]  /*36e0*/  LDG.E R4, desc[UR36][R4.64] ;  /* 0x0000002404047981 */ /* 0x000ea4000c1e1900 */
[----:B--2---:R-:W-:-:S04]  /*36f0*/  I2FP.F32.S32 R0, R4 ;  /* 0x0000000400007245 */ /* 0x004fc80000201400 */
[----:B------:R-:W-:-:S04]  /*3700*/  F2FP.BF16.F32.PACK_AB R0, RZ, R0 ;  /* 0x00000000ff00723e */ /* 0x000fc800000010ff */
[----:B------:R-:W-:Y:S01]  /*3710*/  PRMT R18, R0, 0x7610, R18 ;  /* 0x0000761000127816 */ /* 0x000fe20000000012 */
[----:B------:R-:W-:Y:S06]  /*3720*/  BRA `(.L_x_17579) ;  /* 0x0000000c00887947 */ /* 0x000fec0003800000 */
.L_x_17585:
[----:B------:R-:W2:Y:S02]  /*3730*/  LDG.E.U16 R4, desc[UR36][R4.64] ;  /* 0x0000002404047981 */ /* 0x000ea4000c1e1500 */
[----:B--2---:R-:W0:Y:S02]  /*3740*/  I2F.S16 R0, R4 ;  /* 0x0000000400007306 */ /* 0x004e240000101400 */
[----:B0-----:R-:W-:-:S04]  /*3750*/  F2FP.BF16.F32.PACK_AB R0, RZ, R0 ;  /* 0x00000000ff00723e */ /* 0x001fc800000010ff */
[----:B------:R-:W-:Y:S01]  /*3760*/  PRMT R18, R0, 0x7610, R18 ;  /* 0x0000761000127816 */ /* 0x000fe20000000012 */
[----:B------:R-:W-:Y:S06]  /*3770*/  BRA `(.L_x_17579) ;  /* 0x0000000c00747947 */ /* 0x000fec0003800000 */
.L_x_17581:
        /* <DEDUP_REMOVED lines=9> */
.L_x_17588:
[----:B------:R-:W2:Y:S02]  /*3810*/  LDG.E.U16 R0, desc[UR36][R4.64] ;  /* 0x0000002404007981 */ /* 0x000ea4000c1e1500 */
[----:B--2---:R-:W-:-:S05]  /*3820*/  HADD2.F32 R0, -RZ, R0.H0_H0 ;  /* 0x20000000ff007230 */ /* 0x004fca0000004100 */
[----:B------:R-:W-:-:S04]  /*3830*/  F2FP.BF16.F32.PACK_AB R0, RZ, R0 ;  /* 0x00000000ff00723e */ /* 0x000fc800000010ff */
[----:B------:R-:W-:Y:S01]  /*3840*/  PRMT R18, R0, 0x7610, R18 ;  /* 0x0000761000127816 */ /* 0x000fe20000000012 */
[----:B------:R-:W-:Y:S06]  /*3850*/  BRA `(.L_x_17579) ;  /* 0x0000000c003c7947 */ /* 0x000fec0003800000 */
.L_x_17587:
        /* <DEDUP_REMOVED lines=9> */
.L_x_17590:
[----:B------:R-:W2:Y:S02]  /*38f0*/  LDG.E.U16 R4, desc[UR36][R4.64] ;  /* 0x0000002404047981 */ /* 0x000ea4000c1e1500 */
[----:B--2---:R-:W-:-:S05]  /*3900*/  HADD2.F32 R0, -RZ, R4.H0_H0 ;  /* 0x20000004ff007230 */ /* 0x004fca0000004100 */
[----:B------:R-:W-:-:S04]  /*3910*/  F2FP.BF16.F32.PACK_AB R0, RZ, R0 ;  /* 0x00000000ff00723e */ /* 0x000fc800000010ff */
[----:B------:R-:W-:Y:S01]  /*3920*/  PRMT R18, R0, 0x7610, R18 ;  /* 0x0000761000127816 */ /* 0x000fe20000000012 */
[----:B------:R-:W-:Y:S06]  /*3930*/  BRA `(.L_x_17579) ;  /* 0x0000000c00047947 */ /* 0x000fec0003800000 */
.L_x_17589:
        /* <DEDUP_REMOVED lines=9> */
.L_x_17580:
        /* <DEDUP_REMOVED lines=14> */
.L_x_17593:
        /* <DEDUP_REMOVED lines=9> */
.L_x_17592:
        /* <DEDUP_REMOVED lines=28> */
.L_x_17595:
        /* <DEDUP_REMOVED lines=15> */
.L_x_17594:
[----:B------:R1:W5:Y:S01]  /*3df0*/  LDG.E.U16 R18, desc[UR36][R4.64] ;  /* 0x0000002404127981 */ /* 0x000362000c1e1500 */
[----:B------:R-:W-:Y:S05]  /*3e00*/  BRA `(.L_x_17579) ;  /* 0x0000000400d07947 */ /* 0x000fea0003800000 */
.L_x_17591:
        /* <DEDUP_REMOVED lines=13> */
.L_x_17598:
        /* <DEDUP_REMOVED lines=21> */
.L_x_17602:
[----:B------:R-:W-:Y:S05]  /*4030*/  BSYNC B1 ;  /* 0x0000000000017941 */ /* 0x000fea0003800000 */
.L_x_17601:
[----:B------:R-:W-:Y:S01]  /*4040*/  LEA R5, R0, 0x3b800000, 0x17 ;  /* 0x3b80000000057811 */ /* 0x000fe200078eb8ff */
[----:B------:R-:W-:-:S05]  /*4050*/  IMAD.SHL.U32 R0, R3, 0x100000, RZ ;  /* 0x0010000003007824 */ /* 0x000fca00078e00ff */
[----:B------:R-:W-:-:S07]  /*4060*/  LOP3.LUT R0, R5, R0, R6, 0xfe, !PT ;  /* 0x0000000005007212 */ /* 0x000fce00078efe06 */
.L_x_17600:
[----:B------:R-:W-:Y:S05]  /*4070*/  BSYNC B0 ;  /* 0x0000000000007941 */ /* 0x000fea0003800000 */
.L_x_17599:
[----:B------:R-:W-:-:S04]  /*4080*/  F2FP.BF16.F32.PACK_AB R0, RZ, R0 ;  /* 0x00000000ff00723e */ /* 0x000fc800000010ff */
[----:B------:R-:W-:Y:S01]  /*4090*/  PRMT R18, R0, 0x7610, R18 ;  /* 0x0000761000127816 */ /* 0x000fe20000000012 */
[----:B------:R-:W-:Y:S06]  /*40a0*/  BRA `(.L_x_17579) ;  /* 0x0000000400287947 */ /* 0x000fec0003800000 */
.L_x_17597:
        /* <DEDUP_REMOVED lines=21> */
.L_x_17606:
[----:B------:R-:W-:Y:S05]  /*4200*/  BSYNC B1 ;  /* 0x0000000000017941 */ /* 0x000fea0003800000 */
.L_x_17605:
[----:B------:R-:W-:Y:S01]  /*4210*/  LEA R5, R0, 0x37800000, 0x17 ;  /* 0x3780000000057811 */ /* 0x000fe200078eb8ff */
[----:B------:R-:W-:-:S05]  /*4220*/  IMAD.SHL.U32 R0, R3, 0x200000, RZ ;  /* 0x0020000003007824 */ /* 0x000fca00078e00ff */
[----:B------:R-:W-:-:S07]  /*4230*/  LOP3.LUT R0, R5, R0, R6, 0xfe, !PT ;  /* 0x0000000005007212 */ /* 0x000fce00078efe06 */
.L_x_17604:
[----:B------:R-:W-:Y:S05]  /*4240*/  BSYNC B0 ;  /* 0x0000000000007941 */ /* 0x000fea0003800000 */
.L_x_17603:
[----:B------:R-:W-:-:S04]  /*4250*/  F2FP.BF16.F32.PACK_AB R0, RZ, R0 ;  /* 0x00000000ff00723e */ /* 0x000fc800000010ff */
[----:B------:R-:W-:Y:S01]  /*4260*/  PRMT R18, R0, 0x7610, R18 ;  /* 0x0000761000127816 */ /* 0x000fe20000000012 */
[----:B------:R-:W-:Y:S06]  /*4270*/  BRA `(.L_x_17579) ;  /* 0x0000000000b47947 */ /* 0x000fec0003800000 */
.L_x_17596:
        /* <DEDUP_REMOVED lines=14> */
.L_x_17610:
[----:B------:R-:W-:Y:S05]  /*4360*/  BSYNC B0 ;  /* 0x0000000000007941 */ /* 0x000fea0003800000 */
.L_x_17609:
[----:B------:R-:W-:-:S04]  /*4370*/  F2FP.BF16.F32.PACK_AB R0, RZ, R0 ;  /* 0x00000000ff00723e */ /* 0x000fc800000010ff */
[----:B------:R-:W-:Y:S01]  /*4380*/  PRMT R18, R0, 0x7610, R18 ;  /* 0x0000761000127816 */ /* 0x000fe20000000012 */
[----:B------:R-:W-:Y:S06]  /*4390*/  BRA `(.L_x_17579) ;  /* 0x00000000006c7947 */ /* 0x000fec0003800000 */
.L_x_17584:
        /* <DEDUP_REMOVED lines=16> */
.L_x_17611:
[----:B------:R-:W-:Y:S01]  /*44a0*/  PRMT R18, RZ, 0x7610, R18 ;  /* 0x00007610ff127816 */ /* 0x000fe20000000012 */
[----:B------:R-:W-:Y:S06]  /*44b0*/  BRA `(.L_x_17579) ;  /* 0x0000000000247947 */ /* 0x000fec0003800000 */
.L_x_17608:
[----:B------:R-:W2:Y:S02]  /*44c0*/  LDG.E.64 R4, desc[UR36][R4.64] ;  /* 0x0000002404047981 */ /* 0x000ea4000c1e1b00 */
[----:B--2---:R-:W0:Y:S02]  /*44d0*/  I2F.U64 R0, R4 ;  /* 0x0000000400007312 */ /* 0x004e240000301000 */
[----:B0-----:R-:W-:-:S04]  /*44e0*/  F2FP.BF16.F32.PACK_AB R0, RZ, R0 ;  /* 0x00000000ff00723e */ /* 0x001fc800000010ff */
[----:B------:R-:W-:Y:S01]  /*44f0*/  PRMT R18, R0, 0x7610, R18 ;  /* 0x0000761000127816 */ /* 0x000fe20000000012 */
[----:B------:R-:W-:Y:S06]  /*4500*/  BRA `(.L_x_17579) ;  /* 0x0000000000107947 */ /* 0x000fec0003800000 */
.L_x_17607:
[----:B------:R-:W2:Y:S02]  /*4510*/  LDG.E R4, desc[UR36][R4.64] ;  /* 0x0000002404047981 */ /* 0x000ea4000c1e1900 */
[----:B--2---:R-:W-:-:S04]  /*4520*/  I2FP.F32.U32 R0, R4 ;  /* 0x0000000400007245 */ /* 0x004fc80000201000 */
[----:B------:R-:W-:-:S04]  /*4530*/  F2FP.BF16.F32.PACK_AB R0, RZ, R0 ;  /* 0x00000000ff00723e */ /* 0x000fc800000010ff */
[----:B------:R-:W-:-:S07]  /*4540*/  PRMT R18, R0, 0x7610, R18 ;  /* 0x0000761000127816 */ /* 0x000fce0000000012 */
.L_x_17579:
[----:B------:R-:W-:Y:S05]  /*4550*/  BSYNC B6 ;  /* 0x0000000000067941 */ /* 0x000fea0003800000 */
.L_x_17578:
        /* <DEDUP_REMOVED lines=12> */
[----:B------:R-:W0:Y:S03]  /*4620*/  @!P3 FRND.FTZ.CEIL R0, R0 ;  /* 0x000000000000b307 */ /* 0x000e260000219000 */
[----:B------:R-:W-:Y:S02]  /*4630*/  @!P2 IMAD.U32 R5, R18, 0x10000, RZ ;  /* 0x000100001205a824 */ /* 0x000fe400078e00ff */
[----:B------:R-:W1:Y:S03]  /*4640*/  LDC.U8 R18, c[0x0][0x234] ;  /* 0x00008d00ff127b82 */ /* 0x000e660000000000 */
[----:B------:R-:W2:Y:S08]  /*4650*/  @!P1 FRND.FTZ.CEIL R24, R24 ;  /* 0x0000001800189307 */ /* 0x000eb00000219000 */
[----:B------:R-:W3:Y:S08]  /*4660*/  @!P2 FRND.FTZ.CEIL R5, R5 ;  /* 0x000000050005a307 */ /* 0x000ef00000219000 */
[----:B------:R-:W4:Y:S08]  /*4670*/  @!P0 FRND.FTZ.CEIL R4, R4 ;  /* 0x0000000400048307 */ /* 0x000f300000219000 */
        /* <DEDUP_REMOVED lines=28> */
.L_x_17617:
[----:B------:R-:W-:Y:S02]  /*4840*/  IMAD.U32 R5, R3, 0x10000, RZ ;  /* 0x0001000003057824 */ /* 0x000fe400078e00ff */
[----:B------:R-:W-:-:S04]  /*4850*/  IMAD.MOV.U32 R25, RZ, RZ, R23 ;  /* 0x000000ffff197224 */ /* 0x000fc800078e0017 */
[----:B------:R-:W0:Y:S02]  /*4860*/  F2I.S64.TRUNC R4, R5 ;  /* 0x0000000500047311 */ /* 0x000e24000020d900 */
[----:B0-----:R0:W-:Y:S01]  /*4870*/  STG.E.U8 desc[UR36][R8.64], R4 ;  /* 0x0000000408007986 */ /* 0x0011e2000c101124 */
[----:B------:R-:W-:Y:S05]  /*4880*/  BRA `(.L_x_17613) ;  /* 0x0000000c00d47947 */ /* 0x000fea0003800000 */
.L_x_17616:
        /* <DEDUP_REMOVED lines=11> */
.L_x_17620:
[----:B------:R-:W-:Y:S02]  /*4940*/  IMAD.U32 R3, R3, 0x10000, RZ ;  /* 0x0001000003037824 */ /* 0x000fe400078e00ff */
[----:B------:R-:W-:-:S04]  /*4950*/  IMAD.MOV.U32 R25, RZ, RZ, R23 ;  /* 0x000000ffff197224 */ /* 0x000fc800078e0017 */
[----:B------:R-:W0:Y:S02]  /*4960*/  F2I.FTZ.TRUNC.NTZ R3, R3 ;  /* 0x0000000300037305 */ /* 0x000e24000021f100 */
[----:B0-----:R0:W-:Y:S01]  /*4970*/  STG.E desc[UR36][R8.64], R3 ;  /* 0x0000000308007986 */ /* 0x0011e2000c101924 */
[----:B------:R-:W-:Y:S05]  /*4980*/  BRA `(.L_x_17613) ;  /* 0x0000000c00947947 */ /* 0x000fea0003800000 */
.L_x_17619:
[----:B------:R-:W-:Y:S02]  /*4990*/  IMAD.U32 R3, R3, 0x10000, RZ ;  /* 0x0001000003037824 */ /* 0x000fe400078e00ff */
[----:B------:R-:W-:-:S04]  /*49a0*/  IMAD.MOV.U32 R25, RZ, RZ, R23 ;  /* 0x000000ffff197224 */ /* 0x000fc800078e0017 */
[----:B------:R-:W0:Y:S02]  /*49b0*/  F2I.FTZ.TRUNC.NTZ R3, R3 ;  /* 0x0000000300037305 */ /* 0x000e24000021f100 */
[----:B0-----:R0:W-:Y:S01]  /*49c0*/  STG.E.U16 desc[UR36][R8.64], R3 ;  /* 0x0000000308007986 */ /* 0x0011e2000c101524 */
[----:B------:R-:W-:Y:S05]  /*49d0*/  BRA `(.L_x_17613) ;  /* 0x0000000c00807947 */ /* 0x000fea0003800000 */
.L_x_17615:
        /* <DEDUP_REMOVED lines=10> */
.L_x_17622:
[----:B------:R-:W-:Y:S02]  /*4a80*/  IMAD.U32 R0, R3, 0x10000, RZ ;  /* 0x0001000003007824 */ /* 0x000fe400078e00ff */
[----:B------:R-:W-:-:S03]  /*4a90*/  IMAD.MOV.U32 R25, RZ, RZ, R23 ;  /* 0x000000ffff197224 */ /* 0x000fc600078e0017 */
[----:B------:R-:W-:-:S05]  /*4aa0*/  F2FP.F16.F32.PACK_AB R0, RZ, R0 ;  /* 0x00000000ff00723e */ /* 0x000fca00000000ff */
[----:B------:R0:W-:Y:S01]  /*4ab0*/  STG.E.U16 desc[UR36][R8.64], R0 ;  /* 0x0000000008007986 */ /* 0x0001e2000c101524 */
[----:B------:R-:W-:Y:S05]  /*4ac0*/  BRA `(.L_x_17613) ;  /* 0x0000000c00447947 */ /* 0x000fea0003800000 */
.L_x_17621:
        /* <DEDUP_REMOVED lines=11> */
.L_x_17624:
[----:B------:R-:W-:Y:S02]  /*4b80*/  IMAD.U32 R3, R3, 0x10000, RZ ;  /* 0x0001000003037824 */ /* 0x000fe400078e00ff */
[----:B------:R-:W-:-:S03]  /*4b90*/  IMAD.MOV.U32 R25, RZ, RZ, R23 ;  /* 0x000000ffff197224 */ /* 0x000fc600078e0017 */
[----:B------:R-:W-:-:S04]  /*4ba0*/  F2FP.F16.F32.PACK_AB R3, RZ, R3 ;  /* 0x00000003ff03723e */ /* 0x000fc800000000ff */
[----:B------:R-:W-:-:S05]  /*4bb0*/  PRMT R3, R3, 0x5410, RZ ;  /* 0x0000541003037816 */ /* 0x000fca00000000ff */
[----:B------:R0:W-:Y:S01]  /*4bc0*/  STG.E desc[UR36][R8.64], R3 ;  /* 0x0000000308007986 */ /* 0x0001e2000c101924 */
[----:B------:R-:W-:Y:S05]  /*4bd0*/  BRA `(.L_x_17613) ;  /* 0x0000000c00007947 */ /* 0x000fea0003800000 */
.L_x_17623:
[----:B------:R-:W-:Y:S02]  /*4be0*/  IMAD.U32 R4, R3, 0x10000, RZ ;  /* 0x0001000003047824 */ /* 0x000fe400078e00ff */
[----:B------:R-:W-:Y:S02]  /*4bf0*/  IMAD.MOV.U32 R25, RZ, RZ, R23 ;  /* 0x000000ffff197224 */ /* 0x000fe400078e0017 */
[----:B------:R-:W-:-:S06]  /*4c00*/  FMUL.FTZ R4, R4, 1 ;  /* 0x3f80000004047820 */ /* 0x000fcc0000410000 */
[----:B------:R-:W0:Y:S02]  /*4c10*/  F2F.F64.F32 R4, R4 ;  /* 0x0000000400047310 */ /* 0x000e240000201800 */
[----:B0-----:R0:W-:Y:S01]  /*4c20*/  STG.E.64 desc[UR36][R8.64], R4 ;  /* 0x0000000408007986 */ /* 0x0011e2000c101b24 */
[----:B------:R-:W-:Y:S05]  /*4c30*/  BRA `(.L_x_17613) ;  /* 0x0000000800e87947 */ /* 0x000fea0003800000 */
.L_x_17614:
        /* <DEDUP_REMOVED lines=14> */
.L_x_17627:
[----:B------:R-:W-:Y:S01]  /*4d20*/  IMAD.U32 R3, R3, 0x10000, RZ ;  /* 0x0001000003037824 */ /* 0x000fe200078e00ff */
[----:B------:R-:W-:Y:S01]  /*4d30*/  CS2R R6, SRZ ;  /* 0x0000000000067805 */ /* 0x000fe2000001ff00 */
[----:B------:R-:W-:Y:S02]  /*4d40*/  IMAD.MOV.U32 R25, RZ, RZ, R23 ;  /* 0x000000ffff197224 */ /* 0x000fe400078e0017 */
[----:B------:R-:W-:-:S04]  /*4d50*/  FMUL.FTZ R3, R3, 1 ;  /* 0x3f80000003037820 */ /* 0x000fc80000410000 */
[----:B------:R-:W0:Y:S02]  /*4d60*/  F2F.F64.F32 R4, R3 ;  /* 0x0000000300047310 */ /* 0x000e240000201800 */
[----:B0-----:R0:W-:Y:S01]  /*4d70*/  STG.E.128 desc[UR36][R8.64], R4 ;  /* 0x0000000408007986 */ /* 0x0011e2000c101d24 */
[----:B------:R-:W-:Y:S05]  /*4d80*/  BRA `(.L_x_17613) ;  /* 0x0000000800947947 */ /* 0x000fea0003800000 */
.L_x_17626:
        /* <DEDUP_REMOVED lines=21> */
.L_x_17631:
[----:B------:R-:W-:Y:S05]  /*4ee0*/  BSYNC B0 ;  /* 0x0000000000007941 */ /* 0x000fea0003800000 */
.L_x_17630:
[----:B------:R-:W-:Y:S01]  /*4ef0*/  LOP3.LUT R5, R0, R5, RZ, 0xfc, !PT ;  /* 0x0000000500057212 */ /* 0x000fe200078efcff */
[----:B------:R-:W-:-:S04]  /*4f00*/  IMAD.MOV.U32 R25, RZ, RZ, R23 ;  /* 0x000000ffff197224 */ /* 0x000fc800078e0017 */
[----:B------:R0:W-:Y:S01]  /*4f10*/  STG.E.U8 desc[UR36][R8.64], R5 ;  /* 0x0000000508007986 */ /* 0x0001e2000c101124 */
[----:B------:R-:W-:Y:S05]  /*4f20*/  BRA `(.L_x_17613) ;  /* 0x00000008002c7947 */ /* 0x000fea0003800000 */
.L_x_17629:
        /* <DEDUP_REMOVED lines=13> */
.L_x_17633:
[----:B------:R-:W-:Y:S01]  /*5000*/  IMAD.MOV.U32 R0, RZ, RZ, 0x7f ;  /* 0x0000007fff007424 */ /* 0x000fe200078e00ff */
[----:B------:R-:W-:-:S04]  /*5010*/  ISETP.GT.U32.AND P0, PT, R3, 0x7f800000, PT ;  /* 0x7f8000000300780c */ /* 0x000fc80003f04070 */
[----:B------:R-:W-:-:S09]  /*5020*/  SEL R0, R0, 0x7c, P0 ;  /* 0x0000007c00007807 */ /* 0x000fd20000000000 */
.L_x_17634:
[----:B------:R-:W-:Y:S05]  /*5030*/  BSYNC B0 ;  /* 0x0000000000007941 */ /* 0x000fea0003800000 */
.L_x_17632:
[----:B------:R-:W-:Y:S01]  /*5040*/  LOP3.LUT R3, R5, 0x80000000, RZ, 0xc0, !PT ;  /* 0x8000000005037812 */ /* 0x000fe200078ec0ff */
[----:B------:R-:W-:-:S03]  /*5050*/  IMAD.MOV.U32 R25, RZ, RZ, R23 ;  /* 0x000000ffff197224 */ /* 0x000fc600078e0017 */
[----:B------:R-:W-:-:S04]  /*5060*/  SHF.R.U32.HI R3, RZ, 0x18, R3 ;  /* 0x00000018ff037819 */ /* 0x000fc80000011603 */
[----:B------:R-:W-:-:S05]  /*5070*/  LOP3.LUT R3, R0, R3, RZ, 0xfc, !PT ;  /* 0x0000000300037212 */ /* 0x000fca00078efcff */
[----:B------:R0:W-:Y:S01]  /*5080*/  STG.E.U8 desc[UR36][R8.64], R3 ;  /* 0x0000000308007986 */ /* 0x0001e2000c101124 */
[----:B------:R-:W-:Y:S05]  /*5090*/  BRA `(.L_x_17613) ;  /* 0x0000000400d07947 */ /* 0x000fea0003800000 */
.L_x_17628:
[----:B------:R0:W-:Y:S01]  /*50a0*/  STG.E.U16 desc[UR36][R8.64], R3 ;  /* 0x0000000308007986 */ /* 0x0001e2000c101524 */
[----:B------:R-:W-:Y:S01]  /*50b0*/  IMAD.MOV.U32 R25, RZ, RZ, R23 ;  /* 0x000000ffff197224 */ /* 0x000fe200078e0017 */
[----:B------:R-:W-:Y:S06]  /*50c0*/  BRA `(.L_x_17613) ;  /* 0x0000000400c47947 */ /* 0x000fec0003800000 */
.L_x_17625:
        /* <DEDUP_REMOVED lines=13> */
.L_x_17637:
        /* <DEDUP_REMOVED lines=17> */
.L_x_17640:
[----:B------:R-:W-:-:S04]  /*52b0*/  LOP3.LUT R3, R5, 0x80000000, RZ, 0xc0, !PT ;  /* 0x8000000005037812 */ /* 0x000fc800078ec0ff */
[----:B------:R-:W-:-:S04]  /*52c0*/  SHF.R.U32.HI R3, RZ, 0x18, R3 ;  /* 0x00000018ff037819 */ /* 0x000fc80000011603 */
[----:B------:R-:W-:-:S04]  /*52d0*/  LOP3.LUT R0, R0, R3, RZ, 0xfc, !PT ;  /* 0x0000000300007212 */ /* 0x000fc800078efcff */
[----:B------:R-:W-:-:S07]  /*52e0*/  PRMT R4, R0, 0x7610, R4 ;  /* 0x0000761000047816 */ /* 0x000fce0000000004 */
.L_x_17639:
[----:B------:R-:W-:Y:S05]  /*52f0*/  BSYNC B0 ;  /* 0x0000000000007941 */ /* 0x000fea0003800000 */
.L_x_17638:
[----:B------:R0:W-:Y:S01]  /*5300*/  STG.E.U8 desc[UR36][R8.64], R4 ;  /* 0x0000000408007986 */ /* 0x0001e2000c101124 */
[----:B------:R-:W-:Y:S01]  /*5310*/  IMAD.MOV.U32 R25, RZ, RZ, R23 ;  /* 0x000000ffff197224 */ /* 0x000fe200078e0017 */
[----:B------:R-:W-:Y:S06]  /*5320*/  BRA `(.L_x_17613) ;  /* 0x00000004002c7947 */ /* 0x000fec0003800000 */
.L_x_17636:
        /* <DEDUP_REMOVED lines=17> */
.L_x_17643:
[----:B------:R-:W-:-:S04]  /*5440*/  LOP3.LUT R3, R5, 0x80000000, RZ, 0xc0, !PT ;  /* 0x8000000005037812 */ /* 0x000fc800078ec0ff */
[----:B------:R-:W-:-:S04]  /*5450*/  SHF.R.U32.HI R3, RZ, 0x18, R3 ;  /* 0x00000018ff037819 */ /* 0x000fc80000011603 */
[----:B------:R-:W-:-:S04]  /*5460*/  LOP3.LUT R0, R0, R3, RZ, 0xfc, !PT ;  /* 0x0000000300007212 */ /* 0x000fc800078efcff */
[----:B------:R-:W-:-:S07]  /*5470*/  PRMT R4, R0, 0x7610, R4 ;  /* 0x0000761000047816 */ /* 0x000fce0000000004 */
.L_x_17642:
[----:B------:R-:W-:Y:S05]  /*5480*/  BSYNC B0 ;  /* 0x0000000000007941 */ /* 0x000fea0003800000 */
.L_x_17641:
[----:B------:R0:W-:Y:S01]  /*5490*/  STG.E.U8 desc[UR36][R8.64], R4 ;  /* 0x0000000408007986 */ /* 0x0001e2000c101124 */
[----:B------:R-:W-:Y:S01]  /*54a0*/  IMAD.MOV.U32 R25, RZ, RZ, R23 ;  /* 0x000000ffff197224 */ /* 0x000fe200078e0017 */
[----:B------:R-:W-:Y:S06]  /*54b0*/  BRA `(.L_x_17613) ;  /* 0x0000000000c87947 */ /* 0x000fec0003800000 */
.L_x_17635:
        /* <DEDUP_REMOVED lines=23> */
.L_x_17618:
        /* <DEDUP_REMOVED lines=16> */
.L_x_17646:
[----:B------:R-:W-:Y:S01]  /*5730*/  IMAD.MOV.U32 R25, RZ, RZ, R23 ;  /* 0x000000ffff197224 */ /* 0x000fe200078e0017 */
[----:B------:R-:W-:Y:S06]  /*5740*/  BRA `(.L_x_17613) ;  /* 0x0000000000247947 */ /* 0x000fec0003800000 */
.L_x_17645:
[----:B------:R-:W-:Y:S02]  /*5750*/  IMAD.U32 R4, R3, 0x10000, RZ ;  /* 0x0001000003047824 */ /* 0x000fe400078e00ff */
[----:B------:R-:W-:-:S04]  /*5760*/  IMAD.MOV.U32 R25, RZ, RZ, R23 ;  /* 0x000000ffff197224 */ /* 0x000fc800078e0017 */
[----:B------:R-:W0:Y:S02]  /*5770*/  F2I.U64.TRUNC R4, R4 ;  /* 0x0000000400047311 */ /* 0x000e24000020d800 */
[----:B0-----:R0:W-:Y:S01]  /*5780*/  STG.E.64 desc[UR36][R8.64], R4 ;  /* 0x0000000408007986 */ /* 0x0011e2000c101b24 */
[----:B------:R-:W-:Y:S05]  /*5790*/  BRA `(.L_x_17613) ;  /* 0x0000000000107947 */ /* 0x000fea0003800000 */
.L_x_17644:
[----:B------:R-:W-:Y:S02]  /*57a0*/  IMAD.U32 R3, R3, 0x10000, RZ ;  /* 0x0001000003037824 */ /* 0x000fe400078e00ff */
[----:B------:R-:W-:-:S04]  /*57b0*/  IMAD.MOV.U32 R25, RZ, RZ, R23 ;  /* 0x000000ffff197224 */ /* 0x000fc800078e0017 */
[----:B------:R-:W0:Y:S02]  /*57c0*/  F2I.FTZ.U32.TRUNC.NTZ R3, R3 ;  /* 0x0000000300037305 */ /* 0x000e24000021f000 */
[----:B0-----:R0:W-:Y:S02]  /*57d0*/  STG.E desc[UR36][R8.64], R3 ;  /* 0x0000000308007986 */ /* 0x0011e4000c101924 */
.L_x_17613:
[----:B------:R-:W-:Y:S05]  /*57e0*/  BSYNC B6 ;  /* 0x0000000000067941 */ /* 0x000fea0003800000 */
.L_x_17612:
        /* <DEDUP_REMOVED lines=25> */
.L_x_17652:
[----:B----4-:R-:W-:-:S06]  /*5980*/  IMAD.U32 R5, R22, 0x10000, RZ ;  /* 0x0001000016057824 */ /* 0x010fcc00078e00ff */
[----:B------:R-:W0:Y:S02]  /*5990*/  F2I.S64.TRUNC R4, R5 ;  /* 0x0000000500047311 */ /* 0x000e24000020d900 */
[----:B0-----:R0:W-:Y:S01]  /*59a0*/  STG.E.U8 desc[UR36][R8.64], R4 ;  /* 0x0000000408007986 */ /* 0x0011e2000c101124 */
[----:B------:R-:W-:Y:S05]  /*59b0*/  BRA `(.L_x_17654) ;  /* 0x0000000c00847947 */ /* 0x000fea0003800000 */
.L_x_17651:
        /* <DEDUP_REMOVED lines=10> */
.L_x_17656:
[----:B----4-:R-:W-:-:S04]  /*5a60*/  IMAD.U32 R22, R22, 0x10000, RZ ;  /* 0x0001000016167824 */ /* 0x010fc800078e00ff */
[----:B------:R-:W0:Y:S02]  /*5a70*/  F2I.FTZ.TRUNC.NTZ R3, R22 ;  /* 0x0000001600037305 */ /* 0x000e24000021f100 */
[----:B0-----:R0:W-:Y:S01]  /*5a80*/  STG.E desc[UR36][R8.64], R3 ;  /* 0x0000000308007986 */ /* 0x0011e2000c101924 */
[----:B------:R-:W-:Y:S05]  /*5a90*/  BRA `(.L_x_17654) ;  /* 0x0000000c004c7947 */ /* 0x000fea0003800000 */
.L_x_17655:
[----:B----4-:R-:W-:-:S04]  /*5aa0*/  IMAD.U32 R22, R22, 0x10000, RZ ;  /* 0x0001000016167824 */ /* 0x010fc800078e00ff */
[----:B------:R-:W0:Y:S02]  /*5ab0*/  F2I.FTZ.TRUNC.NTZ R3, R22 ;  /* 0x0000001600037305 */ /* 0x000e24000021f100 */
[----:B0-----:R0:W-:Y:S01]  /*5ac0*/  STG.E.U16 desc[UR36][R8.64], R3 ;  /* 0x0000000308007986 */ /* 0x0011e2000c101524 */
[----:B------:R-:W-:Y:S05]  /*5ad0*/  BRA `(.L_x_17654) ;  /* 0x0000000c003c7947 */ /* 0x000fea0003800000 */
.L_x_17650:
        /* <DEDUP_REMOVED lines=9> */
.L_x_17658:
[----:B----4-:R-:W-:-:S05]  /*5b70*/  IMAD.U32 R0, R22, 0x10000, RZ ;  /* 0x0001000016007824 */ /* 0x010fca00078e00ff */
[----:B------:R-:W-:-:S05]  /*5b80*/  F2FP.F16.F32.PACK_AB R0, RZ, R0 ;  /* 0x00000000ff00723e */ /* 0x000fca00000000ff */
[----:B------:R0:W-:Y:S01]  /*5b90*/  STG.E.U16 desc[UR36][R8.64], R0 ;  /* 0x0000000008007986 */ /* 0x0001e2000c101524 */
[----:B------:R-:W-:Y:S05]  /*5ba0*/  BRA `(.L_x_17654) ;  /* 0x0000000c00087947 */ /* 0x000fea0003800000 */
.L_x_17657:
        /* <DEDUP_REMOVED lines=10> */
.L_x_17660:
[----:B----4-:R-:W-:-:S05]  /*5c50*/  IMAD.U32 R22, R22, 0x10000, RZ ;  /* 0x0001000016167824 */ /* 0x010fca00078e00ff */
[----:B------:R-:W-:-:S04]  /*5c60*/  F2FP.F16.F32.PACK_AB R3, RZ, R22 ;  /* 0x00000016ff03723e */ /* 0x000fc800000000ff */
[----:B------:R-:W-:-:S05]  /*5c70*/  PRMT R3, R3, 0x5410, RZ ;  /* 0x0000541003037816 */ /* 0x000fca00000000ff */
[----:B------:R0:W-:Y:S01]  /*5c80*/  STG.E desc[UR36][R8.64], R3 ;  /* 0x0000000308007986 */ /* 0x0001e2000c101924 */
[----:B------:R-:W-:Y:S05]  /*5c90*/  BRA `(.L_x_17654) ;  /* 0x0000000800cc7947 */ /* 0x000fea0003800000 */
.L_x_17659:
[----:B----4-:R-:W-:-:S04]  /*5ca0*/  IMAD.U32 R4, R22, 0x10000, RZ ;  /* 0x0001000016047824 */ /* 0x010fc800078e00ff */
[----:B------:R-:W-:-:S06]  /*5cb0*/  FMUL.FTZ R4, R4, 1 ;  /* 0x3f80000004047820 */ /* 0x000fcc0000410000 */
[----:B------:R-:W0:Y:S02]  /*5cc0*/  F2F.F64.F32 R4, R4 ;  /* 0x0000000400047310 */ /* 0x000e240000201800 */
[----:B0-----:R0:W-:Y:S01]  /*5cd0*/  STG.E.64 desc[UR36][R8.64], R4 ;  /* 0x0000000408007986 */ /* 0x0011e2000c101b24 */
[----:B------:R-:W-:Y:S05]  /*5ce0*/  BRA `(.L_x_17654) ;  /* 0x0000000800b87947 */ /* 0x000fea0003800000 */
.L_x_17649:
        /* <DEDUP_REMOVED lines=13> */
.L_x_17663:
[----:B----4-:R-:W-:Y:S01]  /*5dc0*/  IMAD.U32 R22, R22, 0x10000, RZ ;  /* 0x0001000016167824 */ /* 0x010fe200078e00ff */
[----:B------:R-:W-:-:S03]  /*5dd0*/  CS2R R6, SRZ ;  /* 0x0000000000067805 */ /* 0x000fc6000001ff00 */
[----:B------:R-:W-:-:S06]  /*5de0*/  FMUL.FTZ R4, R22, 1 ;  /* 0x3f80000016047820 */ /* 0x000fcc0000410000 */
[----:B------:R-:W0:Y:S02]  /*5df0*/  F2F.F64.F32 R4, R4 ;  /* 0x0000000400047310 */ /* 0x000e240000201800 */
[----:B0-----:R0:W-:Y:S01]  /*5e00*/  STG.E.128 desc[UR36][R8.64], R4 ;  /* 0x0000000408007986 */ /* 0x0011e2000c101d24 */
[----:B------:R-:W-:Y:S05]  /*5e10*/  BRA `(.L_x_17654) ;  /* 0x00000008006c7947 */ /* 0x000fea0003800000 */
.L_x_17662:
        /* <DEDUP_REMOVED lines=21> */
.L_x_17667:
[----:B------:R-:W-:Y:S05]  /*5f70*/  BSYNC B0 ;  /* 0x0000000000007941 */ /* 0x000fea0003800000 */
.L_x_17666:
[----:B------:R-:W-:-:S05]  /*5f80*/  LOP3.LUT R5, R0, R5, RZ, 0xfc, !PT ;  /* 0x0000000500057212 */ /* 0x000fca00078efcff */
[----:B------:R0:W-:Y:S01]  /*5f90*/  STG.E.U8 desc[UR36][R8.64], R5 ;  /* 0x0000000508007986 */ /* 0x0001e2000c101124 */
[----:B------:R-:W-:Y:S05]  /*5fa0*/  BRA `(.L_x_17654) ;  /* 0x0000000800087947 */ /* 0x000fea0003800000 */
.L_x_17665:
        /* <DEDUP_REMOVED lines=13> */
.L_x_17669:
[----:B------:R-:W-:Y:S01]  /*6080*/  IMAD.MOV.U32 R0, RZ, RZ, 0x7f ;  /* 0x0000007fff007424 */ /* 0x000fe200078e00ff */
[----:B------:R-:W-:-:S04]  /*6090*/  ISETP.GT.U32.AND P0, PT, R3, 0x7f800000, PT ;  /* 0x7f8000000300780c */ /* 0x000fc80003f04070 */
[----:B------:R-:W-:-:S09]  /*60a0*/  SEL R0, R0, 0x7c, P0 ;  /* 0x0000007c00007807 */ /* 0x000fd20000000000 */
.L_x_17670:
[----:B------:R-:W-:Y:S05]  /*60b0*/  BSYNC B0 ;  /* 0x0000000000007941 */ /* 0x000fea0003800000 */
.L_x_17668:
[----:B------:R-:W-:-:S04]  /*60c0*/  LOP3.LUT R3, R5, 0x80000000, RZ, 0xc0, !PT ;  /* 0x8000000005037812 */ /* 0x000fc800078ec0ff */
[----:B------:R-:W-:-:S04]  /*60d0*/  SHF.R.U32.HI R3, RZ, 0x18, R3 ;  /* 0x00000018ff037819 */ /* 0x000fc80000011603 */
[----:B------:R-:W-:-:S05]  /*60e0*/  LOP3.LUT R3, R0, R3, RZ, 0xfc, !PT ;  /* 0x0000000300037212 */ /* 0x000fca00078efcff */
[----:B------:R0:W-:Y:S01]  /*60f0*/  STG.E.U8 desc[UR36][R8.64], R3 ;  /* 0x0000000308007986 */ /* 0x0001e2000c101124 */
[----:B------:R-:W-:Y:S05]  /*6100*/  BRA `(.L_x_17654) ;  /* 0x0000000400b07947 */ /* 0x000fea0003800000 */
.L_x_17664:
[----:B----4-:R0:W-:Y:S01]  /*6110*/  STG.E.U16 desc[UR36][R8.64], R22 ;  /* 0x0000001608007986 */ /* 0x0101e2000c101524 */
[----:B------:R-:W-:Y:S05]  /*6120*/  BRA `(.L_x_17654) ;  /* 0x0000000400a87947 */ /* 0x000fea0003800000 */
.L_x_17661:
        /* <DEDUP_REMOVED lines=12> */
.L_x_17673:
        /* <DEDUP_REMOVED lines=17> */
.L_x_17676:
[----:B------:R-:W-:-:S04]  /*6300*/  LOP3.LUT R3, R5, 0x80000000, RZ, 0xc0, !PT ;  /* 0x8000000005037812 */ /* 0x000fc800078ec0ff */
[----:B------:R-:W-:-:S04]  /*6310*/  SHF.R.U32.HI R3, RZ, 0x18, R3 ;  /* 0x00000018ff037819 */ /* 0x000fc80000011603 */
[----:B------:R-:W-:-:S04]  /*6320*/  LOP3.LUT R0, R0, R3, RZ, 0xfc, !PT ;  /* 0x0000000300007212 */ /* 0x000fc800078efcff */
[----:B------:R-:W-:-:S07]  /*6330*/  PRMT R4, R0, 0x7610, R4 ;  /* 0x0000761000047816 */ /* 0x000fce0000000004 */
.L_x_17675:
[----:B------:R-:W-:Y:S05]  /*6340*/  BSYNC B0 ;  /* 0x0000000000007941 */ /* 0x000fea0003800000 */
.L_x_17674:
[----:B------:R4:W-:Y:S01]  /*6350*/  STG.E.U8 desc[UR36][R8.64], R4 ;  /* 0x0000000408007986 */ /* 0x0009e2000c101124 */
[----:B------:R-:W-:Y:S05]  /*6360*/  BRA `(.L_x_17654) ;  /* 0x0000000400187947 */ /* 0x000fea0003800000 */
.L_x_17672:
        /* <DEDUP_REMOVED lines=17> */
.L_x_17679:
[----:B------:R-:W-:-:S04]  /*6480*/  LOP3.LUT R3, R5, 0x80000000, RZ, 0xc0, !PT ;  /* 0x8000000005037812 */ /* 0x000fc800078ec0ff */
[----:B------:R-:W-:-:S04]  /*6490*/  SHF.R.U32.HI R3, RZ, 0x18, R3 ;  /* 0x00000018ff037819 */ /* 0x000fc80000011603 */
[----:B------:R-:W-:-:S04]  /*64a0*/  LOP3.LUT R0, R0, R3, RZ, 0xfc, !PT ;  /* 0x0000000300007212 */ /* 0x000fc800078efcff */
[----:B------:R-:W-:-:S07]  /*64b0*/  PRMT R4, R0, 0x7610, R4 ;  /* 0x0000761000047816 */ /* 0x000fce0000000004 */
.L_x_17678:
[----:B------:R-:W-:Y:S05]  /*64c0*/  BSYNC B0 ;  /* 0x0000000000007941 */ /* 0x000fea0003800000 */
.L_x_17677:
[----:B------:R0:W-:Y:S01]  /*64d0*/  STG.E.U8 desc[UR36][R8.64], R4 ;  /* 0x0000000408007986 */ /* 0x0001e2000c101124 */
[----:B------:R-:W-:Y:S05]  /*64e0*/  BRA `(.L_x_17654) ;  /* 0x0000000000b87947 */ /* 0x000fea0003800000 */
.L_x_17671:
        /* <DEDUP_REMOVED lines=22> */
.L_x_17653:
        /* <DEDUP_REMOVED lines=16> */
.L_x_17682:
[----:B------:R-:W-:Y:S05]  /*6750*/  BRA `(.L_x_17654) ;  /* 0x00000000001c7947 */ /* 0x000fea0003800000 */
.L_x_17681:
[----:B----4-:R-:W-:-:S06]  /*6760*/  IMAD.U32 R4, R22, 0x10000, RZ ;  /* 0x0001000016047824 */ /* 0x010fcc00078e00ff */
[----:B------:R-:W0:Y:S02]  /*6770*/  F2I.U64.TRUNC R4, R4 ;  /* 0x0000000400047311 */ /* 0x000e24000020d800 */
[----:B0-----:R2:W-:Y:S01]  /*6780*/  STG.E.64 desc[UR36][R8.64], R4 ;  /* 0x0000000408007986 */ /* 0x0015e2000c101b24 */
[----:B------:R-:W-:Y:S05]  /*6790*/  BRA `(.L_x_17654) ;  /* 0x00000000000c7947 */ /* 0x000fea0003800000 */
.L_x_17680:
[----:B----4-:R-:W-:-:S04]  /*67a0*/  IMAD.U32 R22, R22, 0x10000, RZ ;  /* 0x0001000016167824 */ /* 0x010fc800078e00ff */
[----:B------:R-:W0:Y:S02]  /*67b0*/  F2I.FTZ.U32.TRUNC.NTZ R3, R22 ;  /* 0x0000001600037305 */ /* 0x000e24000021f000 */
[----:B0-----:R0:W-:Y:S02]  /*67c0*/  STG.E desc[UR36][R8.64], R3 ;  /* 0x0000000308007986 */ /* 0x0011e4000c101924 */
.L_x_17654:
        /* <DEDUP_REMOVED lines=25> */
.L_x_17686:
[----:B------:R-:W-:-:S06]  /*6960*/  IMAD.U32 R5, R17, 0x10000, RZ ;  /* 0x0001000011057824 */ /* 0x000fcc00078e00ff */
[----:B------:R-:W0:Y:S02]  /*6970*/  F2I.S64.TRUNC R4, R5 ;  /* 0x0000000500047311 */ /* 0x000e24000020d900 */
[----:B0-----:R4:W-:Y:S01]  /*6980*/  STG.E.U8 desc[UR36][R8.64], R4 ;  /* 0x0000000408007986 */ /* 0x0019e2000c101124 */
[----:B------:R-:W-:Y:S05]  /*6990*/  BRA `(.L_x_17688) ;  /* 0x0000000c00847947 */ /* 0x000fea0003800000 */
.L_x_17685:
        /* <DEDUP_REMOVED lines=10> */
.L_x_17690:
[----:B------:R-:W-:-:S06]  /*6a40*/  IMAD.U32 R17, R17, 0x10000, RZ ;  /* 0x0001000011117824 */ /* 0x000fcc00078e00ff */
[----:B------:R-:W0:Y:S02]  /*6a50*/  F2I.FTZ.TRUNC.NTZ R17, R17 ;  /* 0x0000001100117305 */ /* 0x000e24000021f100 */
[----:B0-----:R2:W-:Y:S01]  /*6a60*/  STG.E desc[UR36][R8.64], R17 ;  /* 0x0000001108007986 */ /* 0x0015e2000c101924 */
[----:B------:R-:W-:Y:S05]  /*6a70*/  BRA `(.L_x_17688) ;  /* 0x0000000c004c7947 */ /* 0x000fea0003800000 */
.L_x_17689:
[----:B------:R-:W-:-:S06]  /*6a80*/  IMAD.U32 R17, R17, 0x10000, RZ ;  /* 0x0001000011117824 */ /* 0x000fcc00078e00ff */
[----:B------:R-:W0:Y:S02]  /*6a90*/  F2I.FTZ.TRUNC.NTZ R17, R17 ;  /* 0x0000001100117305 */ /* 0x000e24000021f100 */
[----:B0-----:R0:W-:Y:S01]  /*6aa0*/  STG.E.U16 desc[UR36][R8.64], R17 ;  /* 0x0000001108007986 */ /* 0x0011e2000c101524 */
[----:B------:R-:W-:Y:S05]  /*6ab0*/  BRA `(.L_x_17688) ;  /* 0x0000000c003c7947 */ /* 0x000fea0003800000 */
.L_x_17684:
        /* <DEDUP_REMOVED lines=9> */
.L_x_17692:
[----:B------:R-:W-:-:S05]  /*6b50*/  IMAD.U32 R0, R17, 0x10000, RZ ;  /* 0x0001000011007824 */ /* 0x000fca00078e00ff */
[----:B------:R-:W-:-:S05]  /*6b60*/  F2FP.F16.F32.PACK_AB R0, RZ, R0 ;  /* 0x00000000ff00723e */ /* 0x000fca00000000ff */
[----:B------:R0:W-:Y:S01]  /*6b70*/  STG.E.U16 desc[UR36][R8.64], R0 ;  /* 0x0000000008007986 */ /* 0x0001e2000c101524 */
[----:B------:R-:W-:Y:S05]  /*6b80*/  BRA `(.L_x_17688) ;  /* 0x0000000c00087947 */ /* 0x000fea0003800000 */
.L_x_17691:
        /* <DEDUP_REMOVED lines=10> */
.L_x_17694:
[----:B------:R-:W-:-:S05]  /*6c30*/  IMAD.U32 R17, R17, 0x10000, RZ ;  /* 0x0001000011117824 */ /* 0x000fca00078e00ff */
[----:B------:R-:W-:-:S04]  /*6c40*/  F2FP.F16.F32.PACK_AB R3, RZ, R17 ;  /* 0x00000011ff03723e */ /* 0x000fc800000000ff */
[----:B------:R-:W-:-:S05]  /*6c50*/  PRMT R3, R3, 0x5410, RZ ;  /* 0x0000541003037816 */ /* 0x000fca00000000ff */
[----:B------:R0:W-:Y:S01]  /*6c60*/  STG.E desc[UR36][R8.64], R3 ;  /* 0x0000000308007986 */ /* 0x0001e2000c101924 */
[----:B------:R-:W-:Y:S05]  /*6c70*/  BRA `(.L_x_17688) ;  /* 0x0000000800cc7947 */ /* 0x000fea0003800000 */
.L_x_17693:
[----:B------:R-:W-:-:S04]  /*6c80*/  IMAD.U32 R4, R17, 0x10000, RZ ;  /* 0x0001000011047824 */ /* 0x000fc800078e00ff */
[----:B------:R-:W-:-:S06]  /*6c90*/  FMUL.FTZ R4, R4, 1 ;  /* 0x3f80000004047820 */ /* 0x000fcc0000410000 */
[----:B------:R-:W0:Y:S02]  /*6ca0*/  F2F.F64.F32 R4, R4 ;  /* 0x0000000400047310 */ /* 0x000e240000201800 */
[----:B0-----:R0:W-:Y:S01]  /*6cb0*/  STG.E.64 desc[UR36][R8.64], R4 ;  /* 0x0000000408007986 */ /* 0x0011e2000c101b24 */
[----:B------:R-:W-:Y:S05]  /*6cc0*/  BRA `(.L_x_17688) ;  /* 0x0000000800b87947 */ /* 0x000fea0003800000 */
.L_x_17683:
        /* <DEDUP_REMOVED lines=13> */
.L_x_17697:
[----:B------:R-:W-:Y:S01]  /*6da0*/  IMAD.U32 R17, R17, 0x10000, RZ ;  /* 0x0001000011117824 */ /* 0x000fe200078e00ff */
[----:B------:R-:W-:-:S03]  /*6db0*/  CS2R R6, SRZ ;  /* 0x0000000000067805 */ /* 0x000fc6000001ff00 */
[----:B------:R-:W-:-:S06]  /*6dc0*/  FMUL.FTZ R4, R17, 1 ;  /* 0x3f80000011047820 */ /* 0x000fcc0000410000 */
[----:B------:R-:W0:Y:S02]  /*6dd0*/  F2F.F64.F32 R4, R4 ;  /* 0x0000000400047310 */ /* 0x000e240000201800 */
[----:B0-----:R0:W-:Y:S01]  /*6de0*/  STG.E.128 desc[UR36][R8.64], R4 ;  /* 0x0000000408007986 */ /* 0x0011e2000c101d24 */
[----:B------:R-:W-:Y:S05]  /*6df0*/  BRA `(.L_x_17688) ;  /* 0x00000008006c7947 */ /* 0x000fea0003800000 */
.L_x_17696:
        /* <DEDUP_REMOVED lines=21> */
.L_x_17701:
[----:B------:R-:W-:Y:S05]  /*6f50*/  BSYNC B0 ;  /* 0x0000000000007941 */ /* 0x000fea0003800000 */
.L_x_17700:
[----:B------:R-:W-:-:S05]  /*6f60*/  LOP3.LUT R5, R0, R5, RZ, 0xfc, !PT ;  /* 0x0000000500057212 */ /* 0x000fca00078efcff */
[----:B------:R0:W-:Y:S01]  /*6f70*/  STG.E.U8 desc[UR36][R8.64], R5 ;  /* 0x0000000508007986 */ /* 0x0001e2000c101124 */
[----:B------:R-:W-:Y:S05]  /*6f80*/  BRA `(.L_x_17688) ;  /* 0x0000000800087947 */ /* 0x000fea0003800000 */
.L_x_17699:
        /* <DEDUP_REMOVED lines=13> */
.L_x_17703:
[----:B------:R-:W-:Y:S01]  /*7060*/  IMAD.MOV.U32 R0, RZ, RZ, 0x7f ;  /* 0x0000007fff007424 */ /* 0x000fe200078e00ff */
[----:B------:R-:W-:-:S04]  /*7070*/  ISETP.GT.U32.AND P0, PT, R3, 0x7f800000, PT ;  /* 0x7f8000000300780c */ /* 0x000fc80003f04070 */
[----:B------:R-:W-:-:S09]  /*7080*/  SEL R0, R0, 0x7c, P0 ;  /* 0x0000007c00007807 */ /* 0x000fd20000000000 */
.L_x_17704:
[----:B------:R-:W-:Y:S05]  /*7090*/  BSYNC B0 ;  /* 0x0000000000007941 */ /* 0x000fea0003800000 */
.L_x_17702:
[----:B------:R-:W-:-:S04]  /*70a0*/  LOP3.LUT R3, R17, 0x80000000, RZ, 0xc0, !PT ;  /* 0x8000000011037812 */ /* 0x000fc800078ec0ff */
[----:B------:R-:W-:-:S04]  /*70b0*/  SHF.R.U32.HI R3, RZ, 0x18, R3 ;  /* 0x00000018ff037819 */ /* 0x000fc80000011603 */
[----:B------:R-:W-:-:S05]  /*70c0*/  LOP3.LUT R3, R0, R3, RZ, 0xfc, !PT ;  /* 0x0000000300037212 */ /* 0x000fca00078efcff */
[----:B------:R0:W-:Y:S01]  /*70d0*/  STG.E.U8 desc[UR36][R8.64], R3 ;  /* 0x0000000308007986 */ /* 0x0001e2000c101124 */
[----:B------:R-:W-:Y:S05]  /*70e0*/  BRA `(.L_x_17688) ;  /* 0x0000000400b07947 */ /* 0x000fea0003800000 */
.L_x_17698:
[----:B------:R0:W-:Y:S01]  /*70f0*/  STG.E.U16 desc[UR36][R8.64], R17 ;  /* 0x0000001108007986 */ /* 0x0001e2000c101524 */
[----:B------:R-:W-:Y:S05]  /*7100*/  BRA `(.L_x_17688) ;  /* 0x0000000400a87947 */ /* 0x000fea0003800000 */
.L_x_17695:
        /* <DEDUP_REMOVED lines=12> */
.L_x_17707:
        /* <DEDUP_REMOVED lines=17> */
.L_x_17710:
[----:B------:R-:W-:-:S04]  /*72e0*/  LOP3.LUT R3, R17, 0x80000000, RZ, 0xc0, !PT ;  /* 0x8000000011037812 */ /* 0x000fc800078ec0ff */
[----:B------:R-:W-:-:S04]  /*72f0*/  SHF.R.U32.HI R3, RZ, 0x18, R3 ;  /* 0x00000018ff037819 */ /* 0x000fc80000011603 */
[----:B------:R-:W-:-:S04]  /*7300*/  LOP3.LUT R0, R0, R3, RZ, 0xfc, !PT ;  /* 0x0000000300007212 */ /* 0x000fc800078efcff */
[----:B------:R-:W-:-:S07]  /*7310*/  PRMT R4, R0, 0x7610, R4 ;  /* 0x0000761000047816 */ /* 0x000fce0000000004 */
.L_x_17709:
[----:B------:R-:W-:Y:S05]  /*7320*/  BSYNC B0 ;  /* 0x0000000000007941 */ /* 0x000fea0003800000 */
.L_x_17708:
[----:B------:R0:W-:Y:S01]  /*7330*/  STG.E.U8 desc[UR36][R8.64], R4 ;  /* 0x0000000408007986 */ /* 0x0001e2000c101124 */
[----:B------:R-:W-:Y:S05]  /*7340*/  BRA `(.L_x_17688) ;  /* 0x0000000400187947 */ /* 0x000fea0003800000 */
.L_x_17706:
        /* <DEDUP_REMOVED lines=17> */
.L_x_17713:
[----:B------:R-:W-:-:S04]  /*7460*/  LOP3.LUT R3, R17, 0x80000000, RZ, 0xc0, !PT ;  /* 0x8000000011037812 */ /* 0x000fc800078ec0ff */
[----:B------:R-:W-:-:S04]  /*7470*/  SHF.R.U32.HI R3, RZ, 0x18, R3 ;  /* 0x00000018ff037819 */ /* 0x000fc80000011603 */
[----:B------:R-:W-:-:S04]  /*7480*/  LOP3.LUT R0, R0, R3, RZ, 0xfc, !PT ;  /* 0x0000000300007212 */ /* 0x000fc800078efcff */
[----:B------:R-:W-:-:S07]  /*7490*/  PRMT R4, R0, 0x7610, R4 ;  /* 0x0000761000047816 */ /* 0x000fce0000000004 */
.L_x_17712:
[----:B------:R-:W-:Y:S05]  /*74a0*/  BSYNC B0 ;  /* 0x0000000000007941 */ /* 0x000fea0003800000 */
.L_x_17711:
[----:B------:R0:W-:Y:S01]  /*74b0*/  STG.E.U8 desc[UR36][R8.64], R4 ;  /* 0x0000000408007986 */ /* 0x0001e2000c101124 */
[----:B------:R-:W-:Y:S05]  /*74c0*/  BRA `(.L_x_17688) ;  /* 0x0000000000b87947 */ /* 0x000fea0003800000 */
.L_x_17705:
        /* <DEDUP_REMOVED lines=22> */
.L_x_17687:
        /* <DEDUP_REMOVED lines=16> */
.L_x_17716:
[----:B------:R-:W-:Y:S05]  /*7730*/  BRA `(.L_x_17688) ;  /* 0x00000000001c7947 */ /* 0x000fea0003800000 */
.L_x_17715:
[----:B------:R-:W-:-:S06]  /*7740*/  IMAD.U32 R4, R17, 0x10000, RZ ;  /* 0x0001000011047824 */ /* 0x000fcc00078e00ff */
[----:B------:R-:W0:Y:S02]  /*7750*/  F2I.U64.TRUNC R4, R4 ;  /* 0x0000000400047311 */ /* 0x000e24000020d800 */
[----:B0-----:R0:W-:Y:S01]  /*7760*/  STG.E.64 desc[UR36][R8.64], R4 ;  /* 0x0000000408007986 */ /* 0x0011e2000c101b24 */
[----:B------:R-:W-:Y:S05]  /*7770*/  BRA `(.L_x_17688) ;  /* 0x00000000000c7947 */ /* 0x000fea0003800000 */
.L_x_17714:
[----:B------:R-:W-:-:S06]  /*7780*/  IMAD.U32 R17, R17, 0x10000, RZ ;  /* 0x0001000011117824 */ /* 0x000fcc00078e00ff */
[----:B------:R-:W0:Y:S02]  /*7790*/  F2I.FTZ.U32.TRUNC.NTZ R17, R17 ;  /* 0x0000001100117305 */ /* 0x000e24000021f000 */
[----:B0-----:R0:W-:Y:S02]  /*77a0*/  STG.E desc[UR36][R8.64], R17 ;  /* 0x0000001108007986 */ /* 0x0011e4000c101924 */
.L_x_17688:
[----:B------:R-:W-:-:S07]  /*77b0*/  VIADD R25, R25, 0x80 ;  /* 0x0000008019197836 */ /* 0x000fce0000000000 */
.L_x_17648:
[----:B------:R-:W-:Y:S05]  /*77c0*/  BSYNC B6 ;  /* 0x0000000000067941 */ /* 0x000fea0003800000 */
.L_x_17647:
        /* <DEDUP_REMOVED lines=23> */
.L_x_17720:
[----:B---3--:R-:W-:-:S06]  /*7940*/  IMAD.U32 R5, R19, 0x10000, RZ ;  /* 0x0001000013057824 */ /* 0x008fcc00078e00ff */
[----:B------:R-:W0:Y:S02]  /*7950*/  F2I.S64.TRUNC R4, R5 ;  /* 0x0000000500047311 */ /* 0x000e24000020d900 */
[----:B0-----:R-:W-:Y:S01]  /*7960*/  STG.E.U8 desc[UR36][R2.64], R4 ;  /* 0x0000000402007986 */ /* 0x001fe2000c101124 */
[----:B------:R-:W-:Y:S05]  /*7970*/  EXIT ;  /* 0x000000000000794d */ /* 0x000fea0003800000 */
.L_x_17719:
        /* <DEDUP_REMOVED lines=10> */
.L_x_17723:
[----:B---3--:R-:W-:-:S06]  /*7a20*/  IMAD.U32 R19, R19, 0x10000, RZ ;  /* 0x0001000013137824 */ /* 0x008fcc00078e00ff */
[----:B------:R-:W0:Y:S02]  /*7a30*/  F2I.FTZ.TRUNC.NTZ R19, R19 ;  /* 0x0000001300137305 */ /* 0x000e24000021f100 */
[----:B0-----:R-:W-:Y:S01]  /*7a40*/  STG.E desc[UR36][R2.64], R19 ;  /* 0x0000001302007986 */ /* 0x001fe2000c101924 */
[----:B------:R-:W-:Y:S05]  /*7a50*/  EXIT ;  /* 0x000000000000794d */ /* 0x000fea0003800000 */
.L_x_17722:
[----:B---3--:R-:W-:-:S06]  /*7a60*/  IMAD.U32 R19, R19, 0x10000, RZ ;  /* 0x0001000013137824 */ /* 0x008fcc00078e00ff */
[----:B------:R-:W0:Y:S02]  /*7a70*/  F2I.FTZ.TRUNC.NTZ R19, R19 ;  /* 0x0000001300137305 */ /* 0x000e24000021f100 */
[----:B0-----:R-:W-:Y:S01]  /*7a80*/  STG.E.U16 desc[UR36][R2.64], R19 ;  /* 0x0000001302007986 */ /* 0x001fe2000c101524 */
[----:B------:R-:W-:Y:S05]  /*7a90*/  EXIT ;  /* 0x000000000000794d */ /* 0x000fea0003800000 */
.L_x_17718:
        /* <DEDUP_REMOVED lines=9> */
.L_x_17725:
[----:B---3--:R-:W-:-:S05]  /*7b30*/  IMAD.U32 R0, R19, 0x10000, RZ ;  /* 0x0001000013007824 */ /* 0x008fca00078e00ff */
[----:B------:R-:W-:-:S05]  /*7b40*/  F2FP.F16.F32.PACK_AB R0, RZ, R0 ;  /* 0x00000000ff00723e */ /* 0x000fca00000000ff */
[----:B------:R-:W-:Y:S01]  /*7b50*/  STG.E.U16 desc[UR36][R2.64], R0 ;  /* 0x0000000002007986 */ /* 0x000fe2000c101524 */
[----:B------:R-:W-:Y:S05]  /*7b60*/  EXIT ;  /* 0x000000000000794d */ /* 0x000fea0003800000 */
.L_x_17724:
        /* <DEDUP_REMOVED lines=10> */
.L_x_17727:
[----:B---3--:R-:W-:-:S05]  /*7c10*/  IMAD.U32 R19, R19, 0x10000, RZ ;  /* 0x0001000013137824 */ /* 0x008fca00078e00ff */
[----:B------:R-:W-:-:S04]  /*7c20*/  F2FP.F16.F32.PACK_AB R5, RZ, R19 ;  /* 0x00000013ff05723e */ /* 0x000fc800000000ff */
[----:B------:R-:W-:-:S05]  /*7c30*/  PRMT R5, R5, 0x5410, RZ ;  /* 0x0000541005057816 */ /* 0x000fca00000000ff */
[----:B------:R-:W-:Y:S01]  /*7c40*/  STG.E desc[UR36][R2.64], R5 ;  /* 0x0000000502007986 */ /* 0x000fe2000c101924 */
[----:B------:R-:W-:Y:S05]  /*7c50*/  EXIT ;  /* 0x000000000000794d */ /* 0x000fea0003800000 */
.L_x_17726:
[----:B---3--:R-:W-:-:S04]  /*7c60*/  IMAD.U32 R4, R19, 0x10000, RZ ;  /* 0x0001000013047824 */ /* 0x008fc800078e00ff */
[----:B------:R-:W-:-:S06]  /*7c70*/  FMUL.FTZ R4, R4, 1 ;  /* 0x3f80000004047820 */ /* 0x000fcc0000410000 */
[----:B------:R-:W0:Y:S02]  /*7c80*/  F2F.F64.F32 R4, R4 ;  /* 0x0000000400047310 */ /* 0x000e240000201800 */
[----:B0-----:R-:W-:Y:S01]  /*7c90*/  STG.E.64 desc[UR36][R2.64], R4 ;  /* 0x0000000402007986 */ /* 0x001fe2000c101b24 */
[----:B------:R-:W-:Y:S05]  /*7ca0*/  EXIT ;  /* 0x000000000000794d */ /* 0x000fea0003800000 */
.L_x_17717:
        /* <DEDUP_REMOVED lines=13> */
.L_x_17730:
[----:B---3--:R-:W-:Y:S01]  /*7d80*/  IMAD.U32 R19, R19, 0x10000, RZ ;  /* 0x0001000013137824 */ /* 0x008fe200078e00ff */
[----:B------:R-:W-:-:S03]  /*7d90*/  CS2R R6, SRZ ;  /* 0x0000000000067805 */ /* 0x000fc6000001ff00 */
[----:B------:R-:W-:-:S06]  /*7da0*/  FMUL.FTZ R4, R19, 1 ;  /* 0x3f80000013047820 */ /* 0x000fcc0000410000 */
[----:B------:R-:W0:Y:S02]  /*7db0*/  F2F.F64.F32 R4, R4 ;  /* 0x0000000400047310 */ /* 0x000e240000201800 */
[----:B0-----:R-:W-:Y:S01]  /*7dc0*/  STG.E.128 desc[UR36][R2.64], R4 ;  /* 0x0000000402007986 */ /* 0x001fe2000c101d24 */
[----:B------:R-:W-:Y:S05]  /*7dd0*/  EXIT ;  /* 0x000000000000794d */ /* 0x000fea0003800000 */
.L_x_17729:
        /* <DEDUP_REMOVED lines=21> */
.L_x_17734:
[----:B------:R-:W-:Y:S05]  /*7f30*/  BSYNC B0 ;  /* 0x0000000000007941 */ /* 0x000fea0003800000 */
.L_x_17733:
[----:B------:R-:W-:-:S05]  /*7f40*/  LOP3.LUT R5, R0, R5, RZ, 0xfc, !PT ;  /* 0x0000000500057212 */ /* 0x000fca00078efcff */
[----:B------:R-:W-:Y:S01]  /*7f50*/  STG.E.U8 desc[UR36][R2.64], R5 ;  /* 0x0000000502007986 */ /* 0x000fe2000c101124 */
[----:B------:R-:W-:Y:S05]  /*7f60*/  EXIT ;  /* 0x000000000000794d */ /* 0x000fea0003800000 */
.L_x_17732:
        /* <DEDUP_REMOVED lines=13> */
.L_x_17736:
[----:B------:R-:W-:Y:S01]  /*8040*/  IMAD.MOV.U32 R0, RZ, RZ, 0x7f ;  /* 0x0000007fff007424 */ /* 0x000fe200078e00ff */
[----:B------:R-:W-:-:S04]  /*8050*/  ISETP.GT.U32.AND P0, PT, R4, 0x7f800000, PT ;  /* 0x7f8000000400780c */ /* 0x000fc80003f04070 */
[----:B------:R-:W-:-:S09]  /*8060*/  SEL R0, R0, 0x7c, P0 ;  /* 0x0000007c00007807 */ /* 0x000fd20000000000 */
.L_x_17737:
[----:B------:R-:W-:Y:S05]  /*8070*/  BSYNC B0 ;  /* 0x0000000000007941 */ /* 0x000fea0003800000 */
.L_x_17735:
[----:B------:R-:W-:-:S04]  /*8080*/  LOP3.LUT R4, R19, 0x80000000, RZ, 0xc0, !PT ;  /* 0x8000000013047812 */ /* 0x000fc800078ec0ff */
[----:B------:R-:W-:-:S04]  /*8090*/  SHF.R.U32.HI R5, RZ, 0x18, R4 ;  /* 0x00000018ff057819 */ /* 0x000fc80000011604 */
[----:B------:R-:W-:-:S05]  /*80a0*/  LOP3.LUT R5, R0, R5, RZ, 0xfc, !PT ;  /* 0x0000000500057212 */ /* 0x000fca00078efcff */
[----:B------:R-:W-:Y:S01]  /*80b0*/  STG.E.U8 desc[UR36][R2.64], R5 ;  /* 0x0000000502007986 */ /* 0x000fe2000c101124 */
[----:B------:R-:W-:Y:S05]  /*80c0*/  EXIT ;  /* 0x000000000000794d */ /* 0x000fea0003800000 */
.L_x_17731:
[----:B---3--:R-:W-:Y:S01]  /*80d0*/  STG.E.U16 desc[UR36][R2.64], R19 ;  /* 0x0000001302007986 */ /* 0x008fe2000c101524 */
[----:B------:R-:W-:Y:S05]  /*80e0*/  EXIT ;  /* 0x000000000000794d */ /* 0x000fea0003800000 */
.L_x_17728:
        /* <DEDUP_REMOVED lines=12> */
.L_x_17740:
        /* <DEDUP_REMOVED lines=17> */
.L_x_17743:
[----:B------:R-:W-:-:S04]  /*82c0*/  LOP3.LUT R0, R19, 0x80000000, RZ, 0xc0, !PT ;  /* 0x8000000013007812 */ /* 0x000fc800078ec0ff */
[----:B------:R-:W-:-:S04]  /*82d0*/  SHF.R.U32.HI R5, RZ, 0x18, R0 ;  /* 0x00000018ff057819 */ /* 0x000fc80000011600 */
[----:B------:R-:W-:-:S04]  /*82e0*/  LOP3.LUT R4, R4, R5, RZ, 0xfc, !PT ;  /* 0x0000000504047212 */ /* 0x000fc800078efcff */
[----:B------:R-:W-:-:S07]  /*82f0*/  PRMT R0, R4, 0x7610, R0 ;  /* 0x0000761004007816 */ /* 0x000fce0000000000 */
.L_x_17742:
[----:B------:R-:W-:Y:S05]  /*8300*/  BSYNC B0 ;  /* 0x0000000000007941 */ /* 0x000fea0003800000 */
.L_x_17741:
[----:B------:R-:W-:Y:S01]  /*8310*/  STG.E.U8 desc[UR36][R2.64], R0 ;  /* 0x0000000002007986 */ /* 0x000fe2000c101124 */
[----:B------:R-:W-:Y:S05]  /*8320*/  EXIT ;  /* 0x000000000000794d */ /* 0x000fea0003800000 */
.L_x_17739:
        /* <DEDUP_REMOVED lines=17> */
.L_x_17746:
[----:B------:R-:W-:-:S04]  /*8440*/  LOP3.LUT R0, R19, 0x80000000, RZ, 0xc0, !PT ;  /* 0x8000000013007812 */ /* 0x000fc800078ec0ff */
[----:B------:R-:W-:-:S04]  /*8450*/  SHF.R.U32.HI R5, RZ, 0x18, R0 ;  /* 0x00000018ff057819 */ /* 0x000fc80000011600 */
[----:B------:R-:W-:-:S04]  /*8460*/  LOP3.LUT R4, R4, R5, RZ, 0xfc, !PT ;  /* 0x0000000504047212 */ /* 0x000fc800078efcff */
[----:B------:R-:W-:-:S07]  /*8470*/  PRMT R0, R4, 0x7610, R0 ;  /* 0x0000761004007816 */ /* 0x000fce0000000000 */
.L_x_17745:
[----:B------:R-:W-:Y:S05]  /*8480*/  BSYNC B0 ;  /* 0x0000000000007941 */ /* 0x000fea0003800000 */
.L_x_17744:
[----:B------:R-:W-:Y:S01]  /*8490*/  STG.E.U8 desc[UR36][R2.64], R0 ;  /* 0x0000000002007986 */ /* 0x000fe2000c101124 */
[----:B------:R-:W-:Y:S05]  /*84a0*/  EXIT ;  /* 0x000000000000794d */ /* 0x000fea0003800000 */
.L_x_17738:
        /* <DEDUP_REMOVED lines=22> */
.L_x_17721:
        /* <DEDUP_REMOVED lines=16> */
.L_x_17749:
[----:B------:R-:W-:Y:S05]  /*8710*/  EXIT ;  /* 0x000000000000794d */ /* 0x000fea0003800000 */
.L_x_17748:
[----:B---3--:R-:W-:-:S06]  /*8720*/  IMAD.U32 R4, R19, 0x10000, RZ ;  /* 0x0001000013047824 */ /* 0x008fcc00078e00ff */
[----:B------:R-:W0:Y:S02]  /*8730*/  F2I.U64.TRUNC R4, R4 ;  /* 0x0000000400047311 */ /* 0x000e24000020d800 */
[----:B0-----:R-:W-:Y:S01]  /*8740*/  STG.E.64 desc[UR36][R2.64], R4 ;  /* 0x0000000402007986 */ /* 0x001fe2000c101b24 */
[----:B------:R-:W-:Y:S05]  /*8750*/  EXIT ;  /* 0x000000000000794d */ /* 0x000fea0003800000 */
.L_x_17747:
[----:B---3--:R-:W-:-:S06]  /*8760*/  IMAD.U32 R19, R19, 0x10000, RZ ;  /* 0x0001000013137824 */ /* 0x008fcc00078e00ff */
[----:B------:R-:W0:Y:S02]  /*8770*/  F2I.FTZ.U32.TRUNC.NTZ R19, R19 ;  /* 0x0000001300137305 */ /* 0x000e24000021f000 */
[----:B0-----:R-:W-:Y:S01]  /*8780*/  STG.E desc[UR36][R2.64], R19 ;  /* 0x0000001302007986 */ /* 0x001fe2000c101924 */
[----:B------:R-:W-:Y:S05]  /*8790*/  EXIT ;  /* 0x000000000000794d */ /* 0x000fea0003800000 */
.L_x_17750:
        /* <DEDUP_REMOVED lines=14> */
.L_x_19737:


//--------------------- .text._ZN2at6native18elementwise_kernelILi128ELi4EZNS0_22gpu_kernel_impl_nocastIZZZNS0_16ceil_kernel_cudaERNS_18TensorIteratorBaseEENKUlvE_clEvENKUlvE2_clEvEUlN3c108BFloat16EE_EEvS4_RKT_EUliE_EEviT1_ --------------------------
	.section	.text._ZN2at6native18elementwise_kernelILi128ELi4EZNS0_22gpu_kernel_impl_nocastIZZZNS0_16ceil_kernel_cudaERNS_18TensorIteratorBaseEENKUlvE_clEvENKUlvE2_clEvEUlN3c108BFloat16EE_EEvS4_RKT_EUliE_EEviT1_,"ax",@progbits
	.align	128
        .global         _ZN2at6native18elementwise_kernelILi128ELi4EZNS0_22gpu_kernel_impl_nocastIZZZNS0_16ceil_kernel_cudaERNS_18TensorIteratorBaseEENKUlvE_clEvENKUlvE2_clEvEUlN3c108BFloat16EE_EEvS4_RKT_EUliE_EEviT1_
        .type           _ZN2at6native18elementwise_kernelILi128ELi4EZNS0_22gpu_kernel_impl_nocastIZZZNS0_16ceil_kernel_cudaERNS_18TensorIteratorBaseEENKUlvE_clEvENKUlvE2_clEvEUlN3c108BFloat16EE_EEvS4_RKT_EUliE_EEviT1_,@function
        .size           _ZN2at6native18elementwise_kernelILi128ELi4EZNS0_22gpu_kernel_impl_nocastIZZZNS0_16ceil_kernel_cudaERNS_18TensorIteratorBaseEENKUlvE_clEvENKUlvE2_clEvEUlN3c108BFloat16EE_EEvS4_RKT_EUliE_EEviT1_,(.L_x_19738 - _ZN2at6native18elementwise_kernelILi128ELi4EZNS0_22gpu_kernel_impl_nocastIZZZNS0_16ceil_kernel_cudaERNS_18TensorIteratorBaseEENKUlvE_clEvENKUlvE2_clEvEUlN3c108BFloat16EE_EEvS4_RKT_EUliE_EEviT1_)
        .other          _ZN2at6native18elementwise_kernelILi128ELi4EZNS0_22gpu_kernel_impl_nocastIZZZNS0_16ceil_kernel_cudaERNS_18TensorIteratorBaseEENKUlvE_clEvENKUlvE2_clEvEUlN3c108BFloat16EE_EEvS4_RKT_EUliE_EEviT1_,@"STO_CUDA_ENTRY STV_DEFAULT"
_ZN2at6native18elementwise_kernelILi128ELi4EZNS0_22gpu_kernel_impl_nocastIZZZNS0_16ceil_kernel_cudaERNS_18TensorIteratorBaseEENKUlvE_clEvENKUlvE2_clEvEUlN3c108BFloat16EE_EEvS4_RKT_EUliE_EEviT1_:
.text._ZN2at6native18elementwise_kernelILi128ELi4EZNS0_22gpu_kernel_impl_nocastIZZZNS0_16ceil_kernel_cudaERNS_18TensorIteratorBaseEENKUlvE_clEvENKUlvE2_clEvEUlN3c108BFloat16EE_EEvS4_RKT_EUliE_EEviT1_:
        /* <DEDUP_REMOVED lines=311> */
.L_x_17753:
        /* <DEDUP_REMOVED lines=9> */
[----:B------:R-:W0:Y:S02]  /*1400*/  FRND.FTZ.CEIL R6, R6 ;  /* 0x0000000600067307 */ /* 0x000e240000219000 */
[----:B0-----:R-:W-:-:S05]  /*1410*/  F2FP.BF16.F32.PACK_AB R5, RZ, R6 ;  /* 0x00000006ff05723e */ /* 0x001fca00000010ff */
[----:B------:R0:W-:Y:S02]  /*1420*/  STG.E.U16 desc[UR4][R2.64], R5 ;  /* 0x0000000502007986 */ /* 0x0001e4000c101504 */
.L_x_17752:
[----:B------:R-:W-:Y:S05]  /*1430*/  BSYNC B0 ;  /* 0x0000000000007941 */ /* 0x000fea0003800000 */
.L_x_17751:
        /* <DEDUP_REMOVED lines=305> */
.L_x_17756:
        /* <DEDUP_REMOVED lines=10> */
[----:B------:R-:W0:Y:S02]  /*27f0*/  FRND.FTZ.CEIL R6, R6 ;  /* 0x0000000600067307 */ /* 0x000e240000219000 */
        /* <DEDUP_REMOVED lines=305> */
.L_x_17757:
        /* <DEDUP_REMOVED lines=9> */
[----:B------:R-:W0:Y:S02]  /*3ba0*/  FRND.FTZ.CEIL R6, R6 ;  /* 0x0000000600067307 */ /* 0x000e240000219000 */
[----:B0-----:R-:W-:-:S05]  /*3bb0*/  F2FP.BF16.F32.PACK_AB R5, RZ, R6 ;  /* 0x00000006ff05723e */ /* 0x001fca00000010ff */
[----:B------:R2:W-:Y:S02]  /*3bc0*/  STG.E.U16 desc[UR4][R2.64], R5 ;  /* 0x0000000502007986 */ /* 0x0005e4000c101504 */
.L_x_17755:
[----:B------:R-:W-:Y:S05]  /*3bd0*/  BSYNC B0 ;  /* 0x0000000000007941 */ /* 0x000fea0003800000 */
.L_x_17754:
        /* <DEDUP_REMOVED lines=304> */
.L_x_17758:
        /* <DEDUP_REMOVED lines=8> */
[----:B------:R-:W0:Y:S02]  /*4f60*/  FRND.FTZ.CEIL R0, R0 ;  /* 0x0000000000007307 */ /* 0x000e240000219000 */
[----:B0-----:R-:W-:-:S05]  /*4f70*/  F2FP.BF16.F32.PACK_AB R5, RZ, R0 ;  /* 0x00000000ff05723e */ /* 0x001fca00000010ff */
[----:B------:R-:W-:Y:S01]  /*4f80*/  STG.E.U16 desc[UR4][R2.64], R5 ;  /* 0x0000000502007986 */ /* 0x000fe2000c101504 */
[----:B------:R-:W-:Y:S05]  /*4f90*/  EXIT ;  /* 0x000000000000794d */ /* 0x000fea0003800000 */
.L_x_17759:
        /* <DEDUP_REMOVED lines=14> */
.L_x_19738:


//--------------------- .text._ZN2at6native27unrolled_elementwise_kernelIZZZNS0_16ceil_kernel_cudaERNS_18TensorIteratorBaseEENKUlvE_clEvENKUlvE2_clEvEUlN3c108BFloat16EE_St5arrayIPcLm2EELi4E23TrivialOffsetCalculatorILi1EjESD_NS0_6memory15LoadWithoutCastENSE_16StoreWithoutCastEEEviT_T0_T2_T3_T4_T5_ --------------------------
	.section	.text._ZN2at6native27unrolled_elementwise_kernelIZZZNS0_16ceil_kernel_cudaERNS_18TensorIteratorBaseEENKUlvE_clEvENKUlvE2_clEvEUlN3c108BFloat16EE_St5arrayIPcLm2EELi4E23TrivialOffsetCalculatorILi1EjESD_NS0_6memory15LoadWithoutCastENSE_16StoreWithoutCastEEEviT_T0_T2_T3_T4_T5_,"ax",@progbits
	.align	128
        .global         _ZN2at6native27unrolled_elementwise_kernelIZZZNS0_16ceil_kernel_cudaERNS_18TensorIteratorBaseEENKUlvE_clEvENKUlvE2_clEvEUlN3c108BFloat16EE_St5arrayIPcLm2EELi4E23TrivialOffsetCalculatorILi1EjESD_NS0_6memory15LoadWithoutCastENSE_16StoreWithoutCastEEEviT_T0_T2_T3_T4_T5_
        .type           _ZN2at6native27unrolled_elementwise_kernelIZZZNS0_16ceil_kernel_cudaERNS_18TensorIteratorBaseEENKUlvE_clEvENKUlvE2_clEvEUlN3c108BFloat16EE_St5arrayIPcLm2EELi4E23TrivialOffsetCalculatorILi1EjESD_NS0_6memory15LoadWithoutCastENSE_16StoreWithoutCastEEEviT_T0_T2_T3_T4_T5_,@function
        .size           _ZN2at6native27unrolled_elementwise_kernelIZZZNS0_16ceil_kernel_cudaERNS_18TensorIteratorBaseEENKUlvE_clEvENKUlvE2_clEvEUlN3c108BFloat16EE_St5arrayIPcLm2EELi4E23TrivialOffsetCalculatorILi1EjESD_NS0_6memory15LoadWithoutCastENSE_16StoreWithoutCastEEEviT_T0_T2_T3_T4_T5_,(.L_x_19739 - _ZN2at6native27unrolled_elementwise_kernelIZZZNS0_16ceil_kernel_cudaERNS_18TensorIteratorBaseEENKUlvE_clEvENKUlvE2_clEvEUlN3c108BFloat16EE_St5arrayIPcLm2EELi4E23TrivialOffsetCalculatorILi1EjESD_NS0_6memory15LoadWithoutCastENSE_16StoreWithoutCastEEEviT_T0_T2_T3_T4_T5_)
        .other          _ZN2at6native27unrolled_elementwise_kernelIZZZNS0_16ceil_kernel_cudaERNS_18TensorIteratorBaseEENKUlvE_clEvENKUlvE2_clEvEUlN3c108BFloat16EE_St5arrayIPcLm2EELi4E23TrivialOffsetCalculatorILi1EjESD_NS0_6memory15LoadWithoutCastENSE_16StoreWithoutCastEEEviT_T0_T2_T3_T4_T5_,@"STO_CUDA_ENTRY STV_DEFAULT"
_ZN2at6native27unrolled_elementwise_kernelIZZZNS0_16ceil_kernel_cudaERNS_18TensorIteratorBaseEENKUlvE_clEvENKUlvE2_clEvEUlN3c108BFloat16EE_St5arrayIPcLm2EELi4E23TrivialOffsetCalculatorILi1EjESD_NS0_6memory15LoadWithoutCastENSE_16StoreWithoutCastEEEviT_T0_T2_T3_T4_T5_:
.text._ZN2at6native27unrolled_elementwise_kernelIZZZNS0_16ceil_kernel_cudaERNS_18TensorIteratorBaseEENKUlvE_clEvENKUlvE2_clEvEUlN3c108BFloat16EE_St5arrayIPcLm2EELi4E23TrivialOffsetCalculatorILi1EjESD_NS0_6memory15LoadWithoutCastENSE_16StoreWithoutCastEEEviT_T0_T2_T3_T4_T5_:
        /* <DEDUP_REMOVED lines=47> */
[----:B------:R-:W0:Y:S01]  /*02f0*/  @!P0 FRND.FTZ.CEIL R11, R11 ;  /* 0x0000000b000b8307 */ /* 0x000e220000219000 */
[----:B----4-:R-:W-:Y:S01]  /*0300*/  @!P2 IMAD.U32 R8, R8, 0x10000, RZ ;  /* 0x000100000808a824 */ /* 0x010fe200078e00ff */
[----:B0-----:R-:W-:-:S05]  /*0310*/  @!P0 F2FP.BF16.F32.PACK_AB R5, RZ, R11 ;  /* 0x0000000bff05823e */ /* 0x001fca00000010ff */
[----:B------:R1:W-:Y:S01]  /*0320*/  @!P0 STG.E.U16 desc[UR4][R6.64], R5 ;  /* 0x0000000506008986 */ /* 0x0003e2000c101504 */
[----:B------:R-:W0:Y:S01]  /*0330*/  @!P2 FRND.FTZ.CEIL R8, R8 ;  /* 0x000000080008a307 */ /* 0x000e220000219000 */
[----:B---3--:R-:W-:-:S07]  /*0340*/  @!P3 SHF.L.U32 R20, R20, 0x10, RZ ;  /* 0x000000101414b819 */ /* 0x008fce00000006ff */
[----:B------:R-:W2:Y:S01]  /*0350*/  @!P3 FRND.FTZ.CEIL R20, R20 ;  /* 0x000000140014b307 */ /* 0x000ea20000219000 */
        /* <DEDUP_REMOVED lines=14> */
.L_x_17761:
[----:B------:R-:W-:Y:S05]  /*0440*/  BSYNC B0 ;  /* 0x0000000000007941 */ /* 0x000fea0003800000 */
.L_x_17760:
[----:B------:R-:W-:Y:S01]  /*0450*/  ISETP.GE.AND P0, PT, R9, R2, PT ;  /* 0x000000020900720c */ /* 0x000fe20003f06270 */
[----:B-----5:R-:W-:-:S12]  /*0460*/  @!P1 IMAD.U32 R10, R10, 0x10000, RZ ;  /* 0x000100000a0a9824 */ /* 0x020fd800078e00ff */
[----:B------:R-:W-:Y:S05]  /*0470*/  @P0 EXIT ;  /* 0x000000000000094d */ /* 0x000fea0003800000 */
[----:B0-----:R-:W0:Y:S01]  /*0480*/  LDC.64 R2, c[0x0][0x218] ;  /* 0x00008600ff027b82 */ /* 0x001e220000000a00 */
[----:B------:R-:W1:Y:S01]  /*0490*/  @!P1 FRND.FTZ.CEIL R10, R10 ;  /* 0x0000000a000a9307 */ /* 0x000e620000219000 */
[----:B------:R-:W-:Y:S02]  /*04a0*/  LEA R9, R0, R9, 0x9 ;  /* 0x0000000900097211 */ /* 0x000fe400078e48ff */
[----:B-1----:R-:W-:-:S03]  /*04b0*/  @!P1 F2FP.BF16.F32.PACK_AB R4, RZ, R10 ;  /* 0x0000000aff04923e */ /* 0x002fc600000010ff */
[----:B0-----:R-:W-:-:S05]  /*04c0*/  IMAD.WIDE.U32 R2, R9, 0x2, R2 ;  /* 0x0000000209027825 */ /* 0x001fca00078e0002 */
[----:B------:R-:W-:Y:S01]  /*04d0*/  STG.E.U16 desc[UR4][R2.64], R4 ;  /* 0x0000000402007986 */ /* 0x000fe2000c101504 */
[----:B------:R-:W-:Y:S05]  /*04e0*/  EXIT ;  /* 0x000000000000794d */ /* 0x000fea0003800000 */
.L_x_17762:
        /* <DEDUP_REMOVED lines=9> */
.L_x_19739:


//--------------------- .text._ZN2at6native29vectorized_elementwise_kernelILi2EZZZNS0_16ceil_kernel_cudaERNS_18TensorIteratorBaseEENKUlvE_clEvENKUlvE2_clEvEUlN3c108BFloat16EE_St5arrayIPcLm2EEEEviT0_T1_ --------------------------
	.section	.text._ZN2at6native29vectorized_elementwise_kernelILi2EZZZNS0_16ceil_kernel_cudaERNS_18TensorIteratorBaseEENKUlvE_clEvENKUlvE2_clEvEUlN3c108BFloat16EE_St5arrayIPcLm2EEEEviT0_T1_,"ax",@progbits
	.align	128
        .global         _ZN2at6native29vectorized_elementwise_kernelILi2EZZZNS0_16ceil_kernel_cudaERNS_18TensorIteratorBaseEENKUlvE_clEvENKUlvE2_clEvEUlN3c108BFloat16EE_St5arrayIPcLm2EEEEviT0_T1_
        .type           _ZN2at6native29vectorized_elementwise_kernelILi2EZZZNS0_16ceil_kernel_cudaERNS_18TensorIteratorBaseEENKUlvE_clEvENKUlvE2_clEvEUlN3c108BFloat16EE_St5arrayIPcLm2EEEEviT0_T1_,@function
        .size           _ZN2at6native29vectorized_elementwise_kernelILi2EZZZNS0_16ceil_kernel_cudaERNS_18TensorIteratorBaseEENKUlvE_clEvENKUlvE2_clEvEUlN3c108BFloat16EE_St5arrayIPcLm2EEEEviT0_T1_,(.L_x_19740 - _ZN2at6native29vectorized_elementwise_kernelILi2EZZZNS0_16ceil_kernel_cudaERNS_18TensorIteratorBaseEENKUlvE_clEvENKUlvE2_clEvEUlN3c108BFloat16EE_St5arrayIPcLm2EEEEviT0_T1_)
        .other          _ZN2at6native29vectorized_elementwise_kernelILi2EZZZNS0_16ceil_kernel_cudaERNS_18TensorIteratorBaseEENKUlvE_clEvENKUlvE2_clEvEUlN3c108BFloat16EE_St5arrayIPcLm2EEEEviT0_T1_,@"STO_CUDA_ENTRY STV_DEFAULT"
_ZN2at6native29vectorized_elementwise_kernelILi2EZZZNS0_16ceil_kernel_cudaERNS_18TensorIteratorBaseEENKUlvE_clEvENKUlvE2_clEvEUlN3c108BFloat16EE_St5arrayIPcLm2EEEEviT0_T1_:
.text._ZN2at6native29vectorized_elementwise_kernelILi2EZZZNS0_16ceil_kernel_cudaERNS_18TensorIteratorBaseEENKUlvE_clEvENKUlvE2_clEvEUlN3c108BFloat16EE_St5arrayIPcLm2EEEEviT0_T1_:
        /* <DEDUP_REMOVED lines=24> */
[----:B------:R-:W-:Y:S01]  /*0180*/  FRND.FTZ.CEIL R2, R2 ;  /* 0x0000000200027307 */ /* 0x000fe20000219000 */
[----:B----4-:R-:W-:-:S03]  /*0190*/  SHF.L.U32 R7, R13, 0x10, RZ ;  /* 0x000000100d077819 */ /* 0x010fc600000006ff */
[----:B------:R-:W-:Y:S01]  /*01a0*/  IMAD.U32 R12, R9, 0x10000, RZ ;  /* 0x00010000090c7824 */ /* 0x000fe200078e00ff */
[----:B------:R-:W-:Y:S01]  /*01b0*/  PRMT R9, R13, 0x7632, R9 ;  /* 0x000076320d097816 */ /* 0x000fe20000000009 */
[----:B-----5:R-:W-:Y:S02]  /*01c0*/  IMAD.U32 R8, R15, 0x10000, RZ ;  /* 0x000100000f087824 */ /* 0x020fe400078e00ff */
[----:B------:R-:W-:Y:S01]  /*01d0*/  FRND.FTZ.CEIL R6, R6 ;  /* 0x0000000600067307 */ /* 0x000fe20000219000 */
[----:B------:R-:W-:Y:S02]  /*01e0*/  SHF.L.U32 R14, R9, 0x10, RZ ;  /* 0x00000010090e7819 */ /* 0x000fe400000006ff */
[----:B------:R-:W-:-:S05]  /*01f0*/  PRMT R9, R15, 0x7632, R9 ;  /* 0x000076320f097816 */ /* 0x000fca0000000009 */
[----:B------:R-:W-:Y:S01]  /*0200*/  IMAD.U32 R9, R9, 0x10000, RZ ;  /* 0x0001000009097824 */ /* 0x000fe200078e00ff */
[----:B------:R-:W-:Y:S08]  /*0210*/  FRND.FTZ.CEIL R7, R7 ;  /* 0x0000000700077307 */ /* 0x000ff00000219000 */
[----:B------:R-:W-:Y:S08]  /*0220*/  FRND.FTZ.CEIL R8, R8 ;  /* 0x0000000800087307 */ /* 0x000ff00000219000 */
[----:B------:R-:W0:Y:S08]  /*0230*/  FRND.FTZ.CEIL R11, R10 ;  /* 0x0000000a000b7307 */ /* 0x000e300000219000 */
[----:B------:R-:W1:Y:S01]  /*0240*/  FRND.FTZ.CEIL R13, R12 ;  /* 0x0000000c000d7307 */ /* 0x000e620000219000 */
[----:B0-----:R-:W-:-:S07]  /*0250*/  F2FP.BF16.F32.PACK_AB R11, R11, R2 ;  /* 0x000000020b0b723e */ /* 0x001fce00000010ff */
[----:B------:R-:W0:Y:S01]  /*0260*/  FRND.FTZ.CEIL R14, R14 ;  /* 0x0000000e000e7307 */ /* 0x000e220000219000 */
[----:B------:R-:W-:Y:S01]  /*0270*/  STG.E desc[UR4][R4.64], R11 ;  /* 0x0000000b04007986 */ /* 0x000fe2000c101904 */
[----:B-1----:R-:W-:-:S06]  /*0280*/  F2FP.BF16.F32.PACK_AB R13, R13, R6 ;  /* 0x000000060d0d723e */ /* 0x002fcc00000010ff */
[----:B------:R-:W1:Y:S01]  /*0290*/  FRND.FTZ.CEIL R9, R9 ;  /* 0x0000000900097307 */ /* 0x000e620000219000 */
[----:B------:R-:W-:Y:S01]  /*02a0*/  STG.E desc[UR4][R4.64+0x200], R13 ;  /* 0x0002000d04007986 */ /* 0x000fe2000c101904 */
[----:B0-----:R-:W-:-:S05]  /*02b0*/  F2FP.BF16.F32.PACK_AB R7, R14, R7 ;  /* 0x000000070e07723e */ /* 0x001fca00000010ff */
[----:B------:R-:W-:Y:S01]  /*02c0*/  STG.E desc[UR4][R4.64+0x400], R7 ;  /* 0x0004000704007986 */ /* 0x000fe2000c101904 */
[----:B-1----:R-:W-:-:S05]  /*02d0*/  F2FP.BF16.F32.PACK_AB R3, R9, R8 ;  /* 0x000000080903723e */ /* 0x002fca00000010ff */
[----:B------:R-:W-:Y:S01]  /*02e0*/  STG.E desc[UR4][R4.64+0x600], R3 ;  /* 0x0006000304007986 */ /* 0x000fe2000c101904 */
[----:B------:R-:W-:Y:S05]  /*02f0*/  EXIT ;  /* 0x000000000000794d */ /* 0x000fea0003800000 */
.L_x_17763:
        /* <DEDUP_REMOVED lines=77> */
[----:B------:R-:W0:Y:S01]  /*07d0*/  @!P0 FRND.FTZ.CEIL R2, R2 ;  /* 0x0000000200028307 */ /* 0x000e220000219000 */
[----:B---3--:R-:W-:Y:S02]  /*07e0*/  @!P1 SHF.L.U32 R15, R26, 0x10, RZ ;  /* 0x000000101a0f9819 */ /* 0x008fe400000006ff */
[----:B0-----:R-:W-:-:S05]  /*07f0*/  @!P0 F2FP.BF16.F32.PACK_AB R23, RZ, R2 ;  /* 0x00000002ff17823e */ /* 0x001fca00000010ff */
[----:B------:R-:W-:Y:S01]  /*0800*/  @!P1 FRND.FTZ.CEIL R15, R15 ;  /* 0x0000000f000f9307 */ /* 0x000fe20000219000 */
[----:B------:R0:W-:Y:S01]  /*0810*/  @!P0 STG.E.U16 desc[UR4][R12.64], R23 ;  /* 0x000000170c008986 */ /* 0x0001e2000c101504 */
[----:B------:R-:W-:Y:S01]  /*0820*/  ISETP.GE.AND P0, PT, R24, R5, PT ;  /* 0x000000051800720c */ /* 0x000fe20003f06270 */
[----:B----4-:R-:W-:-:S05]  /*0830*/  @!P5 IMAD.U32 R28, R28, 0x10000, RZ ;  /* 0x000100001c1cd824 */ /* 0x010fca00078e00ff */
[----:B-----5:R-:W1:Y:S02]  /*0840*/  @!P5 FRND.FTZ.CEIL R17, R28 ;  /* 0x0000001c0011d307 */ /* 0x020e640000219000 */
[----:B-1----:R-:W-:Y:S02]  /*0850*/  @!P5 F2FP.BF16.F32.PACK_AB R6, RZ, R17 ;  /* 0x00000011ff06d23e */ /* 0x002fe400000010ff */
[----:B------:R-:W-:Y:S01]  /*0860*/  ISETP.GE.AND P5, PT, R20, R5, PT ;  /* 0x000000051400720c */ /* 0x000fe20003fa6270 */
[----:B------:R-:W-:Y:S02]  /*0870*/  @!P2 IMAD.U32 R16, R27, 0x10000, RZ ;  /* 0x000100001b10a824 */ /* 0x000fe400078e00ff */
[----:B------:R-:W-:Y:S01]  /*0880*/  @!P4 IMAD.U32 R17, R18, 0x10000, RZ ;  /* 0x000100001211c824 */ /* 0x000fe200078e00ff */
[----:B------:R-:W-:Y:S01]  /*0890*/  @!P3 SHF.L.U32 R4, R4, 0x10, RZ ;  /* 0x000000100404b819 */ /* 0x000fe200000006ff */
[----:B------:R-:W-:Y:S02]  /*08a0*/  @!P6 IMAD.U32 R19, R19, 0x10000, RZ ;  /* 0x000100001313e824 */ /* 0x000fe400078e00ff */
[----:B------:R-:W1:Y:S06]  /*08b0*/  @!P2 FRND.FTZ.CEIL R16, R16 ;  /* 0x000000100010a307 */ /* 0x000e6c0000219000 */
[----:B------:R-:W-:-:S02]  /*08c0*/  @!P5 IMAD.U32 R0, R0, 0x10000, RZ ;  /* 0x000100000000d824 */ /* 0x000fc400078e00ff */
[----:B------:R-:W2:Y:S08]  /*08d0*/  @!P3 FRND.FTZ.CEIL R4, R4 ;  /* 0x000000040004b307 */ /* 0x000eb00000219000 */
[----:B------:R-:W3:Y:S08]  /*08e0*/  @!P4 FRND.FTZ.CEIL R17, R17 ;  /* 0x000000110011c307 */ /* 0x000ef00000219000 */
[----:B------:R-:W4:Y:S08]  /*08f0*/  @!P6 FRND.FTZ.CEIL R19, R19 ;  /* 0x000000130013e307 */ /* 0x000f300000219000 */
[----:B------:R-:W5:Y:S01]  /*0900*/  @!P5 FRND.FTZ.CEIL R0, R0 ;  /* 0x000000000000d307 */ /* 0x000f620000219000 */
        /* <DEDUP_REMOVED lines=19> */
.L_x_17766:
[----:B------:R-:W-:-:S13]  /*0a40*/  ISETP.GE.AND P0, PT, R24, R5, PT ;  /* 0x000000051800720c */ /* 0x000fda0003f06270 */
[----:B------:R-:W-:Y:S05]  /*0a50*/  @P0 BRA `(.L_x_17768) ;  /* 0x0000000000300947 */ /* 0x000fea0003800000 */
[----:B0-----:R-:W0:Y:S01]  /*0a60*/  LDC.64 R6, c[0x0][0x218] ;  /* 0x00008600ff067b82 */ /* 0x001e220000000a00 */
[----:B------:R-:W-:Y:S01]  /*0a70*/  IMAD.IADD R13, R3, 0x1, R24 ;  /* 0x00000001030d7824 */ /* 0x000fe200078e0218 */
[----:B------:R-:W-:-:S03]  /*0a80*/  IADD3 R24, R24, 0x80, RZ ;  /* 0x0000008018187810 */ /* 0x000fc60007ffe0ff */
[----:B0-----:R-:W-:-:S05]  /*0a90*/  IMAD.WIDE.U32 R6, R13, 0x2, R6 ;  /* 0x000000020d067825 */ /* 0x001fca00078e0006 */
[----:B------:R1:W-:Y:S02]  /*0aa0*/  STG.E.U16 desc[UR4][R6.64], R8 ;  /* 0x0000000806007986 */ /* 0x0003e4000c101504 */
.L_x_17767:
[----:B------:R-:W-:-:S13]  /*0ab0*/  ISETP.GE.AND P0, PT, R24, R5, PT ;  /* 0x000000051800720c */ /* 0x000fda0003f06270 */
[----:B------:R-:W-:Y:S05]  /*0ac0*/  @P0 BRA `(.L_x_17769) ;  /* 0x0000000000340947 */ /* 0x000fea0003800000 */
[----:B01----:R-:W0:Y:S01]  /*0ad0*/  LDC.64 R6, c[0x0][0x218] ;  /* 0x00008600ff067b82 */ /* 0x003e220000000a00 */
[----:B------:R-:W-:Y:S02]  /*0ae0*/  IMAD.IADD R13, R3, 0x1, R24 ;  /* 0x00000001030d7824 */ /* 0x000fe400078e0218 */
[----:B------:R-:W-:Y:S02]  /*0af0*/  VIADD R24, R24, 0x80 ;  /* 0x0000008018187836 */ /* 0x000fe40000000000 */
[----:B0-----:R-:W-:-:S05]  /*0b00*/  IMAD.WIDE.U32 R6, R13, 0x2, R6 ;  /* 0x000000020d067825 */ /* 0x001fca00078e0006 */
[----:B------:R1:W-:Y:S02]  /*0b10*/  STG.E.U16 desc[UR4][R6.64], R9 ;  /* 0x0000000906007986 */ /* 0x0003e4000c101504 */
.L_x_17768:
        /* <DEDUP_REMOVED lines=8> */
.L_x_17769:
[----:B------:R-:W-:Y:S05]  /*0ba0*/  BSYNC B1 ;  /* 0x0000000000017941 */ /* 0x000fea0003800000 */
.L_x_17765:
[----:B------:R-:W-:-:S13]  /*0bb0*/  ISETP.GE.AND P0, PT, R24, R5, PT ;  /* 0x000000051800720c */ /* 0x000fda0003f06270 */
[----:B012---:R-:W0:Y:S01]  /*0bc0*/  @!P0 LDC.64 R6, c[0x0][0x218] ;  /* 0x00008600ff068b82 */ /* 0x007e220000000a00 */
[----:B------:R-:W-:Y:S01]  /*0bd0*/  @!P0 IMAD.IADD R9, R3, 0x1, R24 ;  /* 0x0000000103098824 */ /* 0x000fe200078e0218 */
[----:B------:R-:W-:-:S03]  /*0be0*/  @!P0 IADD3 R24, R24, 0x80, RZ ;  /* 0x0000008018188810 */ /* 0x000fc60007ffe0ff */
[----:B0-----:R-:W-:-:S05]  /*0bf0*/  @!P0 IMAD.WIDE.U32 R6, R9, 0x2, R6 ;  /* 0x0000000209068825 */ /* 0x001fca00078e0006 */
[----:B------:R2:W-:Y:S02]  /*0c00*/  @!P0 STG.E.U16 desc[UR4][R6.64], R11 ;  /* 0x0000000b06008986 */ /* 0x0005e4000c101504 */
.L_x_17770:
[----:B------:R-:W-:Y:S05]  /*0c10*/  BSYNC B0 ;  /* 0x0000000000007941 */ /* 0x000fea0003800000 */
.L_x_17764:
        /* <DEDUP_REMOVED lines=8> */
.L_x_17771:
        /* <DEDUP_REMOVED lines=14> */
.L_x_19740:


//--------------------- .text._ZN2at6native29vectorized_elementwise_kernelILi4EZZZNS0_16ceil_kernel_cudaERNS_18TensorIteratorBaseEENKUlvE_clEvENKUlvE2_clEvEUlN3c108BFloat16EE_St5arrayIPcLm2EEEEviT0_T1_ --------------------------
	.section	.text._ZN2at6native29vectorized_elementwise_kernelILi4EZZZNS0_16ceil_kernel_cudaERNS_18TensorIteratorBaseEENKUlvE_clEvENKUlvE2_clEvEUlN3c108BFloat16EE_St5arrayIPcLm2EEEEviT0_T1_,"ax",@progbits
	.align	128
        .global         _ZN2at6native29vectorized_elementwise_kernelILi4EZZZNS0_16ceil_kernel_cudaERNS_18TensorIteratorBaseEENKUlvE_clEvENKUlvE2_clEvEUlN3c108BFloat16EE_St5arrayIPcLm2EEEEviT0_T1_
        .type           _ZN2at6native29vectorized_elementwise_kernelILi4EZZZNS0_16ceil_kernel_cudaERNS_18TensorIteratorBaseEENKUlvE_clEvENKUlvE2_clEvEUlN3c108BFloat16EE_St5arrayIPcLm2EEEEviT0_T1_,@function
        .size           _ZN2at6native29vectorized_elementwise_kernelILi4EZZZNS0_16ceil_kernel_cudaERNS_18TensorIteratorBaseEENKUlvE_clEvENKUlvE2_clEvEUlN3c108BFloat16EE_St5arrayIPcLm2EEEEviT0_T1_,(.L_x_19741 - _ZN2at6native29vectorized_elementwise_kernelILi4EZZZNS0_16ceil_kernel_cudaERNS_18TensorIteratorBaseEENKUlvE_clEvENKUlvE2_clEvEUlN3c108BFloat16EE_St5arrayIPcLm2EEEEviT0_T1_)
        .other          _ZN2at6native29vectorized_elementwise_kernelILi4EZZZNS0_16ceil_kernel_cudaERNS_18TensorIteratorBaseEENKUlvE_clEvENKUlvE2_clEvEUlN3c108BFloat16EE_St5arrayIPcLm2EEEEviT0_T1_,@"STO_CUDA_ENTRY STV_DEFAULT"
_ZN2at6native29vectorized_elementwise_kernelILi4EZZZNS0_16ceil_kernel_cudaERNS_18TensorIteratorBaseEENKUlvE_clEvENKUlvE2_clEvEUlN3c108BFloat16EE_St5arrayIPcLm2EEEEviT0_T1_:
.text._ZN2at6native29vectorized_elementwise_kernelILi4EZZZNS0_16ceil_kernel_cudaERNS_18TensorIteratorBaseEENKUlvE_clEvENKUlvE2_clEvEUlN3c108BFloat16EE_St5arrayIPcLm2EEEEviT0_T1_:
        /* <DEDUP_REMOVED lines=29> */
[----:B------:R-:W-:Y:S08]  /*01d0*/  FRND.FTZ.CEIL R10, R10 ;  /* 0x0000000a000a7307 */ /* 0x000ff00000219000 */
[----:B------:R-:W0:Y:S08]  /*01e0*/  FRND.FTZ.CEIL R9, R9 ;  /* 0x0000000900097307 */ /* 0x000e300000219000 */
[----:B------:R-:W-:Y:S08]  /*01f0*/  FRND.FTZ.CEIL R11, R11 ;  /* 0x0000000b000b7307 */ /* 0x000ff00000219000 */
[----:B------:R-:W1:Y:S08]  /*0200*/  FRND.FTZ.CEIL R6, R6 ;  /* 0x0000000600067307 */ /* 0x000e700000219000 */
[----:B------:R-:W-:Y:S08]  /*0210*/  FRND.FTZ.CEIL R2, R2 ;  /* 0x0000000200027307 */ /* 0x000ff00000219000 */
[----:B------:R-:W-:Y:S08]  /*0220*/  FRND.FTZ.CEIL R8, R14 ;  /* 0x0000000e00087307 */ /* 0x000ff00000219000 */
[----:B------:R-:W2:Y:S08]  /*0230*/  FRND.FTZ.CEIL R13, R12 ;  /* 0x0000000c000d7307 */ /* 0x000eb00000219000 */
[----:B------:R-:W3:Y:S01]  /*0240*/  FRND.FTZ.CEIL R7, R7 ;  /* 0x0000000700077307 */ /* 0x000ee20000219000 */
[----:B0-----:R-:W-:-:S02]  /*0250*/  F2FP.BF16.F32.PACK_AB R3, R9, R10 ;  /* 0x0000000a0903723e */ /* 0x001fc400000010ff */
[----:B-1----:R-:W-:Y:S02]  /*0260*/  F2FP.BF16.F32.PACK_AB R10, R6, R11 ;  /* 0x0000000b060a723e */ /* 0x002fe400000010ff */
[----:B--2---:R-:W-:Y:S02]  /*0270*/  F2FP.BF16.F32.PACK_AB R2, R13, R2 ;  /* 0x000000020d02723e */ /* 0x004fe400000010ff */
[----:B---3--:R-:W-:-:S03]  /*0280*/  F2FP.BF16.F32.PACK_AB R11, R7, R8 ;  /* 0x00000008070b723e */ /* 0x008fc600000010ff */
[----:B------:R-:W-:Y:S04]  /*0290*/  STG.E.64 desc[UR4][R4.64], R2 ;  /* 0x0000000204007986 */ /* 0x000fe8000c101b04 */
[----:B------:R-:W-:Y:S01]  /*02a0*/  STG.E.64 desc[UR4][R4.64+0x400], R10 ;  /* 0x0004000a04007986 */ /* 0x000fe2000c101b04 */
[----:B------:R-:W-:Y:S05]  /*02b0*/  EXIT ;  /* 0x000000000000794d */ /* 0x000fea0003800000 */
.L_x_17772:
        /* <DEDUP_REMOVED lines=116> */
.L_x_17775:
[----:B------:R-:W-:-:S13]  /*0a00*/  ISETP.GE.AND P0, PT, R24, R5, PT ;  /* 0x000000051800720c */ /* 0x000fda0003f06270 */
[----:B------:R-:W-:Y:S05]  /*0a10*/  @P0 BRA `(.L_x_17777) ;  /* 0x0000000000300947 */ /* 0x000fea0003800000 */
[----:B0-----:R-:W0:Y:S01]  /*0a20*/  LDC.64 R6, c[0x0][0x218] ;  /* 0x00008600ff067b82 */ /* 0x001e220000000a00 */
[----:B------:R-:W-:Y:S01]  /*0a30*/  IMAD.IADD R13, R3, 0x1, R24 ;  /* 0x00000001030d7824 */ /* 0x000fe200078e0218 */
[----:B------:R-:W-:-:S03]  /*0a40*/  IADD3 R24, R24, 0x80, RZ ;  /* 0x0000008018187810 */ /* 0x000fc60007ffe0ff */
[----:B0-----:R-:W-:-:S05]  /*0a50*/  IMAD.WIDE.U32 R6, R13, 0x2, R6 ;  /* 0x000000020d067825 */ /* 0x001fca00078e0006 */
[----:B------:R1:W-:Y:S02]  /*0a60*/  STG.E.U16 desc[UR4][R6.64], R8 ;  /* 0x0000000806007986 */ /* 0x0003e4000c101504 */
.L_x_17776:
[----:B------:R-:W-:-:S13]  /*0a70*/  ISETP.GE.AND P0, PT, R24, R5, PT ;  /* 0x000000051800720c */ /* 0x000fda0003f06270 */
[----:B------:R-:W-:Y:S05]  /*0a80*/  @P0 BRA `(.L_x_17778) ;  /* 0x0000000000340947 */ /* 0x000fea0003800000 */
[----:B01----:R-:W0:Y:S01]  /*0a90*/  LDC.64 R6, c[0x0][0x218] ;  /* 0x00008600ff067b82 */ /* 0x003e220000000a00 */
[----:B------:R-:W-:Y:S02]  /*0aa0*/  IMAD.IADD R13, R3, 0x1, R24 ;  /* 0x00000001030d7824 */ /* 0x000fe400078e0218 */
[----:B------:R-:W-:Y:S02]  /*0ab0*/  VIADD R24, R24, 0x80 ;  /* 0x0000008018187836 */ /* 0x000fe40000000000 */
[----:B0-----:R-:W-:-:S05]  /*0ac0*/  IMAD.WIDE.U32 R6, R13, 0x2, R6 ;  /* 0x000000020d067825 */ /* 0x001fca00078e0006 */
[----:B------:R1:W-:Y:S02]  /*0ad0*/  STG.E.U16 desc[UR4][R6.64], R9 ;  /* 0x0000000906007986 */ /* 0x0003e4000c101504 */
.L_x_17777:
        /* <DEDUP_REMOVED lines=8> */
.L_x_17778:
[----:B------:R-:W-:Y:S05]  /*0b60*/  BSYNC B1 ;  /* 0x0000000000017941 */ /* 0x000fea0003800000 */
.L_x_17774:
[----:B------:R-:W-:-:S13]  /*0b70*/  ISETP.GE.AND P0, PT, R24, R5, PT ;  /* 0x000000051800720c */ /* 0x000fda0003f06270 */
[----:B012---:R-:W0:Y:S01]  /*0b80*/  @!P0 LDC.64 R6, c[0x0][0x218] ;  /* 0x00008600ff068b82 */ /* 0x007e220000000a00 */
[----:B------:R-:W-:Y:S01]  /*0b90*/  @!P0 IMAD.IADD R9, R3, 0x1, R24 ;  /* 0x0000000103098824 */ /* 0x000fe200078e0218 */
[----:B------:R-:W-:-:S03]  /*0ba0*/  @!P0 IADD3 R24, R24, 0x80, RZ ;  /* 0x0000008018188810 */ /* 0x000fc60007ffe0ff */
[----:B0-----:R-:W-:-:S05]  /*0bb0*/  @!P0 IMAD.WIDE.U32 R6, R9, 0x2, R6 ;  /* 0x0000000209068825 */ /* 0x001fca00078e0006 */
[----:B------:R2:W-:Y:S02]  /*0bc0*/  @!P0 STG.E.U16 desc[UR4][R6.64], R11 ;  /* 0x0000000b06008986 */ /* 0x0005e4000c101504 */
.L_x_17779:
[----:B------:R-:W-:Y:S05]  /*0bd0*/  BSYNC B0 ;  /* 0x0000000000007941 */ /* 0x000fea0003800000 */
.L_x_17773:
        /* <DEDUP_REMOVED lines=8> */
.L_x_17780:
        /* <DEDUP_REMOVED lines=10> */
.L_x_19741:


//--------------------- .text._ZN2at6native29vectorized_elementwise_kernelILi8EZZZNS0_16ceil_kernel_cudaERNS_18TensorIteratorBaseEENKUlvE_clEvENKUlvE2_clEvEUlN3c108BFloat16EE_St5arrayIPcLm2EEEEviT0_T1_ --------------------------
	.section	.text._ZN2at6native29vectorized_elementwise_kernelILi8EZZZNS0_16ceil_kernel_cudaERNS_18TensorIteratorBaseEENKUlvE_clEvENKUlvE2_clEvEUlN3c108BFloat16EE_St5arrayIPcLm2EEEEviT0_T1_,"ax",@progbits
	.align	128
        .global         _ZN2at6native29vectorized_elementwise_kernelILi8EZZZNS0_16ceil_kernel_cudaERNS_18TensorIteratorBaseEENKUlvE_clEvENKUlvE2_clEvEUlN3c108BFloat16EE_St5arrayIPcLm2EEEEviT0_T1_
        .type           _ZN2at6native29vectorized_elementwise_kernelILi8EZZZNS0_16ceil_kernel_cudaERNS_18TensorIteratorBaseEENKUlvE_clEvENKUlvE2_clEvEUlN3c108BFloat16EE_St5arrayIPcLm2EEEEviT0_T1_,@function
        .size           _ZN2at6native29vectorized_elementwise_kernelILi8EZZZNS0_16ceil_kernel_cudaERNS_18TensorIteratorBaseEENKUlvE_clEvENKUlvE2_clEvEUlN3c108BFloat16EE_St5arrayIPcLm2EEEEviT0_T1_,(.L_x_19742 - _ZN2at6native29vectorized_elementwise_kernelILi8EZZZNS0_16ceil_kernel_cudaERNS_18TensorIteratorBaseEENKUlvE_clEvENKUlvE2_clEvEUlN3c108BFloat16EE_St5arrayIPcLm2EEEEviT0_T1_)
        .other          _ZN2at6native29vectorized_elementwise_kernelILi8EZZZNS0_16ceil_kernel_cudaERNS_18TensorIteratorBaseEENKUlvE_clEvENKUlvE2_clEvEUlN3c108BFloat16EE_St5arrayIPcLm2EEEEviT0_T1_,@"STO_CUDA_ENTRY STV_DEFAULT"
_ZN2at6native29vectorized_elementwise_kernelILi8EZZZNS0_16ceil_kernel_cudaERNS_18TensorIteratorBaseEENKUlvE_clEvENKUlvE2_clEvEUlN3c108BFloat16EE_St5arrayIPcLm2EEEEviT0_T1_:
.text._ZN2at6native29vectorized_elementwise_kernelILi8EZZZNS0_16ceil_kernel_cudaERNS_18TensorIteratorBaseEENKUlvE_clEvENKUlvE2_clEvEUlN3c108BFloat16EE_St5arrayIPcLm2EEEEviT0_T1_:
        /* <DEDUP_REMOVED lines=26> */
[----:B------:R-:W-:Y:S01]  /*01a0*/  FRND.FTZ.CEIL R11, R11 ;  /* 0x0000000b000b7307 */ /* 0x000fe20000219000 */
[----:B------:R-:W-:Y:S01]  /*01b0*/  IMAD.U32 R16, R7, 0x10000, RZ ;  /* 0x0001000007107824 */ /* 0x000fe200078e00ff */
[----:B------:R-:W-:-:S06]  /*01c0*/  SHF.L.U32 R14, R6, 0x10, RZ ;  /* 0x00000010060e7819 */ /* 0x000fcc00000006ff */
[----:B------:R-:W-:Y:S08]  /*01d0*/  FRND.FTZ.CEIL R10, R10 ;  /* 0x0000000a000a7307 */ /* 0x000ff00000219000 */
[----:B------:R-:W-:Y:S08]  /*01e0*/  FRND.FTZ.CEIL R2, R2 ;  /* 0x0000000200027307 */ /* 0x000ff00000219000 */
[----:B------:R-:W-:Y:S08]  /*01f0*/  FRND.FTZ.CEIL R12, R12 ;  /* 0x0000000c000c7307 */ /* 0x000ff00000219000 */
[----:B------:R-:W0:Y:S08]  /*0200*/  FRND.FTZ.CEIL R4, R4 ;  /* 0x0000000400047307 */ /* 0x000e300000219000 */
[----:B------:R-:W1:Y:S01]  /*0210*/  FRND.FTZ.CEIL R5, R13 ;  /* 0x0000000d00057307 */ /* 0x000e620000219000 */
[----:B0-----:R-:W-:-:S07]  /*0220*/  F2FP.BF16.F32.PACK_AB R4, R4, R11 ;  /* 0x0000000b0404723e */ /* 0x001fce00000010ff */
[----:B------:R-:W0:Y:S01]  /*0230*/  FRND.FTZ.CEIL R15, R14 ;  /* 0x0000000e000f7307 */ /* 0x000e220000219000 */
[----:B-1----:R-:W-:-:S07]  /*0240*/  F2FP.BF16.F32.PACK_AB R5, R5, R10 ;  /* 0x0000000a0505723e */ /* 0x002fce00000010ff */
[----:B------:R-:W1:Y:S01]  /*0250*/  FRND.FTZ.CEIL R7, R16 ;  /* 0x0000001000077307 */ /* 0x000e620000219000 */
[----:B0-----:R-:W-:Y:S02]  /*0260*/  F2FP.BF16.F32.PACK_AB R6, R15, R2 ;  /* 0x000000020f06723e */ /* 0x001fe400000010ff */
[----:B-1----:R-:W-:-:S05]  /*0270*/  F2FP.BF16.F32.PACK_AB R7, R7, R12 ;  /* 0x0000000c0707723e */ /* 0x002fca00000010ff */
[----:B------:R-:W-:Y:S01]  /*0280*/  STG.E.128 desc[UR4][R8.64], R4 ;  /* 0x0000000408007986 */ /* 0x000fe2000c101d04 */
[----:B------:R-:W-:Y:S05]  /*0290*/  EXIT ;  /* 0x000000000000794d */ /* 0x000fea0003800000 */
.L_x_17781:
        /* <DEDUP_REMOVED lines=116> */
.L_x_17784:
[----:B------:R-:W-:-:S13]  /*09e0*/  ISETP.GE.AND P0, PT, R24, R5, PT ;  /* 0x000000051800720c */ /* 0x000fda0003f06270 */
[----:B------:R-:W-:Y:S05]  /*09f0*/  @P0 BRA `(.L_x_17786) ;  /* 0x0000000000300947 */ /* 0x000fea0003800000 */
[----:B0-----:R-:W0:Y:S01]  /*0a00*/  LDC.64 R6, c[0x0][0x218] ;  /* 0x00008600ff067b82 */ /* 0x001e220000000a00 */
[----:B------:R-:W-:Y:S01]  /*0a10*/  IMAD.IADD R13, R3, 0x1, R24 ;  /* 0x00000001030d7824 */ /* 0x000fe200078e0218 */
[----:B------:R-:W-:-:S03]  /*0a20*/  IADD3 R24, R24, 0x80, RZ ;  /* 0x0000008018187810 */ /* 0x000fc60007ffe0ff */
[----:B0-----:R-:W-:-:S05]  /*0a30*/  IMAD.WIDE.U32 R6, R13, 0x2, R6 ;  /* 0x000000020d067825 */ /* 0x001fca00078e0006 */
[----:B------:R1:W-:Y:S02]  /*0a40*/  STG.E.U16 desc[UR4][R6.64], R8 ;  /* 0x0000000806007986 */ /* 0x0003e4000c101504 */
.L_x_17785:
[----:B------:R-:W-:-:S13]  /*0a50*/  ISETP.GE.AND P0, PT, R24, R5, PT ;  /* 0x000000051800720c */ /* 0x000fda0003f06270 */
[----:B------:R-:W-:Y:S05]  /*0a60*/  @P0 BRA `(.L_x_17787) ;  /* 0x0000000000340947 */ /* 0x000fea0003800000 */
[----:B01----:R-:W0:Y:S01]  /*0a70*/  LDC.64 R6, c[0x0][0x218] ;  /* 0x00008600ff067b82 */ /* 0x003e220000000a00 */
[----:B------:R-:W-:Y:S02]  /*0a80*/  IMAD.IADD R13, R3, 0x1, R24 ;  /* 0x00000001030d7824 */ /* 0x000fe400078e0218 */
[----:B------:R-:W-:Y:S02]  /*0a90*/  VIADD R24, R24, 0x80 ;  /* 0x0000008018187836 */ /* 0x000fe40000000000 */
[----:B0-----:R-:W-:-:S05]  /*0aa0*/  IMAD.WIDE.U32 R6, R13, 0x2, R6 ;  /* 0x000000020d067825 */ /* 0x001fca00078e0006 */
[----:B------:R1:W-:Y:S02]  /*0ab0*/  STG.E.U16 desc[UR4][R6.64], R9 ;  /* 0x0000000906007986 */ /* 0x0003e4000c101504 */
.L_x_17786:
        /* <DEDUP_REMOVED lines=8> */
.L_x_17787:
[----:B------:R-:W-:Y:S05]  /*0b40*/  BSYNC B1 ;  /* 0x0000000000017941 */ /* 0x000fea0003800000 */
.L_x_17783:
[----:B------:R-:W-:-:S13]  /*0b50*/  ISETP.GE.AND P0, PT, R24, R5, PT ;  /* 0x000000051800720c */ /* 0x000fda0003f06270 */
[----:B012---:R-:W0:Y:S01]  /*0b60*/  @!P0 LDC.64 R6, c[0x0][0x218] ;  /* 0x00008600ff068b82 */ /* 0x007e220000000a00 */
[----:B------:R-:W-:Y:S01]  /*0b70*/  @!P0 IMAD.IADD R9, R3, 0x1, R24 ;  /* 0x0000000103098824 */ /* 0x000fe200078e0218 */
[----:B------:R-:W-:-:S03]  /*0b80*/  @!P0 IADD3 R24, R24, 0x80, RZ ;  /* 0x0000008018188810 */ /* 0x000fc60007ffe0ff */
[----:B0-----:R-:W-:-:S05]  /*0b90*/  @!P0 IMAD.WIDE.U32 R6, R9, 0x2, R6 ;  /* 0x0000000209068825 */ /* 0x001fca00078e0006 */
[----:B------:R2:W-:Y:S02]  /*0ba0*/  @!P0 STG.E.U16 desc[UR4][R6.64], R11 ;  /* 0x0000000b06008986 */ /* 0x0005e4000c101504 */
.L_x_17788:
[----:B------:R-:W-:Y:S05]  /*0bb0*/  BSYNC B0 ;  /* 0x0000000000007941 */ /* 0x000fea0003800000 */
.L_x_17782:
        /* <DEDUP_REMOVED lines=8> */
.L_x_17789:
        /* <DEDUP_REMOVED lines=12> */
.L_x_19742:


//--------------------- .text._ZN2at6native18elementwise_kernelILi128ELi4EZNS0_15gpu_kernel_implIZZZNS0_16ceil_kernel_cudaERNS_18TensorIteratorBaseEENKUlvE_clEvENKUlvE1_clEvEUlN3c104HalfEE_EEvS4_RKT_EUliE_EEviT1_ --------------------------
	.section	.text._ZN2at6native18elementwise_kernelILi128ELi4EZNS0_15gpu_kernel_implIZZZNS0_16ceil_kernel_cudaERNS_18TensorIteratorBaseEENKUlvE_clEvENKUlvE1_clEvEUlN3c104HalfEE_EEvS4_RKT_EUliE_EEviT1_,"ax",@progbits
	.align	128
        .global         _ZN2at6native18elementwise_kernelILi128ELi4EZNS0_15gpu_kernel_implIZZZNS0_16ceil_kernel_cudaERNS_18TensorIteratorBaseEENKUlvE_clEvENKUlvE1_clEvEUlN3c104HalfEE_EEvS4_RKT_EUliE_EEviT1_
        .type           _ZN2at6native18elementwise_kernelILi128ELi4EZNS0_15gpu_kernel_implIZZZNS0_16ceil_kernel_cudaERNS_18TensorIteratorBaseEENKUlvE_clEvENKUlvE1_clEvEUlN3c104HalfEE_EEvS4_RKT_EUliE_EEviT1_,@function
        .size           _ZN2at6native18elementwise_kernelILi128ELi4EZNS0_15gpu_kernel_implIZZZNS0_16ceil_kernel_cudaERNS_18TensorIteratorBaseEENKUlvE_clEvENKUlvE1_clEvEUlN3c104HalfEE_EEvS4_RKT_EUliE_EEviT1_,(.L_x_19743 - _ZN2at6native18elementwise_kernelILi128ELi4EZNS0_15gpu_kernel_implIZZZNS0_16ceil_kernel_cudaERNS_18TensorIteratorBaseEENKUlvE_clEvENKUlvE1_clEvEUlN3c104HalfEE_EEvS4_RKT_EUliE_EEviT1_)
        .other          _ZN2at6native18elementwise_kernelILi128ELi4EZNS0_15gpu_kernel_implIZZZNS0_16ceil_kernel_cudaERNS_18TensorIteratorBaseEENKUlvE_clEvENKUlvE1_clEvEUlN3c104HalfEE_EEvS4_RKT_EUliE_EEviT1_,@"STO_CUDA_ENTRY STV_DEFAULT"
_ZN2at6native18elementwise_kernelILi128ELi4EZNS0_15gpu_kernel_implIZZZNS0_16ceil_kernel_cudaERNS_18TensorIteratorBaseEENKUlvE_clEvENKUlvE1_clEvEUlN3c104HalfEE_EEvS4_RKT_EUliE_EEviT1_:
.text._ZN2at6native18elementwise_kernelILi128ELi4EZNS0_15gpu_kernel_implIZZZNS0_16ceil_kernel_cudaERNS_18TensorIteratorBaseEENKUlvE_clEvENKUlvE1_clEvEUlN3c104HalfEE_EEvS4_RKT_EUliE_EEviT1_:
        /* <DEDUP_REMOVED lines=313> */
.L_x_17792:
        /* <DEDUP_REMOVED lines=22> */
.L_x_17796:
[----:B------:R-:W2:Y:S02]  /*14f0*/  LDG.E.U8 R2, desc[UR36][R2.64] ;  /* 0x0000002402027981 */ /* 0x000ea4000c1e1100 */
[----:B--2---:R-:W-:-:S04]  /*1500*/  I2FP.F32.U32 R0, R2 ;  /* 0x0000000200007245 */ /* 0x004fc80000201000 */
[----:B------:R-:W-:Y:S01]  /*1510*/  F2FP.F16.F32.PACK_AB R0, RZ, R0 ;  /* 0x00000000ff00723e */ /* 0x000fe200000000ff */
[----:B------:R-:W-:Y:S06]  /*1520*/  BRA `(.L_x_17798) ;  /* 0x0000000c00887947 */ /* 0x000fec0003800000 */
.L_x_17795:
        /* <DEDUP_REMOVED lines=10> */
.L_x_17800:
[----:B------:R-:W2:Y:S02]  /*15d0*/  LDG.E R2, desc[UR36][R2.64] ;  /* 0x0000002402027981 */ /* 0x000ea4000c1e1900 */
[----:B--2---:R-:W-:-:S04]  /*15e0*/  I2FP.F32.S32 R0, R2 ;  /* 0x0000000200007245 */ /* 0x004fc80000201400 */
[----:B------:R-:W-:Y:S01]  /*15f0*/  F2FP.F16.F32.PACK_AB R0, RZ, R0 ;  /* 0x00000000ff00723e */ /* 0x000fe200000000ff */
[----:B------:R-:W-:Y:S06]  /*1600*/  BRA `(.L_x_17798) ;  /* 0x0000000c00507947 */ /* 0x000fec0003800000 */
.L_x_17799:
[----:B------:R-:W2:Y:S02]  /*1610*/  LDG.E.U16 R2, desc[UR36][R2.64] ;  /* 0x0000002402027981 */ /* 0x000ea4000c1e1500 */
[----:B--2---:R-:W0:Y:S02]  /*1620*/  I2F.S16 R0, R2 ;  /* 0x0000000200007306 */ /* 0x004e240000101400 */
[----:B0-----:R-:W-:Y:S01]  /*1630*/  F2FP.F16.F32.PACK_AB R0, RZ, R0 ;  /* 0x00000000ff00723e */ /* 0x001fe200000000ff */
[----:B------:R-:W-:Y:S06]  /*1640*/  BRA `(.L_x_17798) ;  /* 0x0000000c00407947 */ /* 0x000fec0003800000 */
.L_x_17794:
        /* <DEDUP_REMOVED lines=9> */
.L_x_17802:
[----:B------:R0:W5:Y:S01]  /*16e0*/  LDG.E.U16 R0, desc[UR36][R2.64] ;  /* 0x0000002402007981 */ /* 0x000162000c1e1500 */
[----:B------:R-:W-:Y:S05]  /*16f0*/  BRA `(.L_x_17798) ;  /* 0x0000000c00147947 */ /* 0x000fea0003800000 */
.L_x_17801:
        /* <DEDUP_REMOVED lines=9> */
.L_x_17804:
[----:B------:R1:W5:Y:S01]  /*1790*/  LDG.E.U16 R0, desc[UR36][R2.64] ;  /* 0x0000002402007981 */ /* 0x000362000c1e1500 */
[----:B------:R-:W-:Y:S05]  /*17a0*/  BRA `(.L_x_17798) ;  /* 0x0000000800e87947 */ /* 0x000fea0003800000 */
.L_x_17803:
        /* <DEDUP_REMOVED lines=8> */
.L_x_17793:
        /* <DEDUP_REMOVED lines=13> */
.L_x_17807:
        /* <DEDUP_REMOVED lines=8> */
.L_x_17806:
        /* <DEDUP_REMOVED lines=28> */
.L_x_17809:
        /* <DEDUP_REMOVED lines=15> */
.L_x_17808:
[----:B------:R-:W2:Y:S02]  /*1c30*/  LDG.E.U16 R0, desc[UR36][R2.64] ;  /* 0x0000002402007981 */ /* 0x000ea4000c1e1500 */
[----:B--2---:R-:W-:-:S05]  /*1c40*/  IMAD.U32 R0, R0, 0x10000, RZ ;  /* 0x0001000000007824 */ /* 0x004fca00078e00ff */
[----:B------:R-:W-:Y:S01]  /*1c50*/  F2FP.F16.F32.PACK_AB R0, RZ, R0 ;  /* 0x00000000ff00723e */ /* 0x000fe200000000ff */
[----:B------:R-:W-:Y:S06]  /*1c60*/  BRA `(.L_x_17798) ;  /* 0x0000000400b87947 */ /* 0x000fec0003800000 */
.L_x_17805:
        /* <DEDUP_REMOVED lines=12> */
.L_x_17812:
        /* <DEDUP_REMOVED lines=21> */
.L_x_17816:
[----:B------:R-:W-:Y:S05]  /*1e80*/  BSYNC B1 ;  /* 0x0000000000017941 */ /* 0x000fea0003800000 */
.L_x_17815:
[----:B------:R-:W-:Y:S01]  /*1e90*/  LEA R3, R0, 0x3b800000, 0x17 ;  /* 0x3b80000000037811 */ /* 0x000fe200078eb8ff */
[----:B------:R-:W-:-:S05]  /*1ea0*/  IMAD.SHL.U32 R0, R2, 0x100000, RZ ;  /* 0x0010000002007824 */ /* 0x000fca00078e00ff */
[----:B------:R-:W-:-:S07]  /*1eb0*/  LOP3.LUT R0, R3, R0, R4, 0xfe, !PT ;  /* 0x0000000003007212 */ /* 0x000fce00078efe04 */
.L_x_17814:
[----:B------:R-:W-:Y:S05]  /*1ec0*/  BSYNC B0 ;  /* 0x0000000000007941 */ /* 0x000fea0003800000 */
.L_x_17813:
[----:B------:R-:W-:Y:S01]  /*1ed0*/  F2FP.F16.F32.PACK_AB R0, RZ, R0 ;  /* 0x00000000ff00723e */ /* 0x000fe200000000ff */
[----:B------:R-:W-:Y:S06]  /*1ee0*/  BRA `(.L_x_17798) ;  /* 0x0000000400187947 */ /* 0x000fec0003800000 */
.L_x_17811:
        /* <DEDUP_REMOVED lines=21> */
.L_x_17820:
[----:B------:R-:W-:Y:S05]  /*2040*/  BSYNC B1 ;  /* 0x0000000000017941 */ /* 0x000fea0003800000 */
.L_x_17819:
[----:B------:R-:W-:Y:S01]  /*2050*/  LEA R3, R0, 0x37800000, 0x17 ;  /* 0x3780000000037811 */ /* 0x000fe200078eb8ff */
[----:B------:R-:W-:-:S05]  /*2060*/  IMAD.SHL.U32 R0, R2, 0x200000, RZ ;  /* 0x0020000002007824 */ /* 0x000fca00078e00ff */
[----:B------:R-:W-:-:S07]  /*2070*/  LOP3.LUT R0, R3, R0, R4, 0xfe, !PT ;  /* 0x0000000003007212 */ /* 0x000fce00078efe04 */
.L_x_17818:
[----:B------:R-:W-:Y:S05]  /*2080*/  BSYNC B0 ;  /* 0x0000000000007941 */ /* 0x000fea0003800000 */
.L_x_17817:
[----:B------:R-:W-:Y:S01]  /*2090*/  F2FP.F16.F32.PACK_AB R0, RZ, R0 ;  /* 0x00000000ff00723e */ /* 0x000fe200000000ff */
[----:B------:R-:W-:Y:S06]  /*20a0*/  BRA `(.L_x_17798) ;  /* 0x0000000000a87947 */ /* 0x000fec0003800000 */
.L_x_17810:
        /* <DEDUP_REMOVED lines=14> */
.L_x_17824:
[----:B------:R-:W-:Y:S05]  /*2190*/  BSYNC B0 ;  /* 0x0000000000007941 */ /* 0x000fea0003800000 */
.L_x_17823:
[----:B------:R-:W-:Y:S01]  /*21a0*/  F2FP.F16.F32.PACK_AB R0, RZ, R0 ;  /* 0x00000000ff00723e */ /* 0x000fe200000000ff */
[----:B------:R-:W-:Y:S06]  /*21b0*/  BRA `(.L_x_17798) ;  /* 0x0000000000647947 */ /* 0x000fec0003800000 */
.L_x_17797:
        /* <DEDUP_REMOVED lines=16> */
.L_x_17825:
[----:B------:R-:W-:Y:S01]  /*22c0*/  PRMT R0, RZ, 0x7610, R0 ;  /* 0x00007610ff007816 */ /* 0x000fe20000000000 */
[----:B------:R-:W-:Y:S06]  /*22d0*/  BRA `(.L_x_17798) ;  /* 0x00000000001c7947 */ /* 0x000fec0003800000 */
.L_x_17822:
[----:B------:R-:W2:Y:S02]  /*22e0*/  LDG.E.64 R2, desc[UR36][R2.64] ;  /* 0x0000002402027981 */ /* 0x000ea4000c1e1b00 */
[----:B--2---:R-:W0:Y:S02]  /*22f0*/  I2F.U64 R0, R2 ;  /* 0x0000000200007312 */ /* 0x004e240000301000 */
[----:B0-----:R-:W-:Y:S01]  /*2300*/  F2FP.F16.F32.PACK_AB R0, RZ, R0 ;  /* 0x00000000ff00723e */ /* 0x001fe200000000ff */
[----:B------:R-:W-:Y:S06]  /*2310*/  BRA `(.L_x_17798) ;  /* 0x00000000000c7947 */ /* 0x000fec0003800000 */
.L_x_17821:
[----:B------:R-:W2:Y:S02]  /*2320*/  LDG.E R2, desc[UR36][R2.64] ;  /* 0x0000002402027981 */ /* 0x000ea4000c1e1900 */
[----:B--2---:R-:W-:-:S04]  /*2330*/  I2FP.F32.U32 R0, R2 ;  /* 0x0000000200007245 */ /* 0x004fc80000201000 */
[----:B------:R-:W-:-:S07]  /*2340*/  F2FP.F16.F32.PACK_AB R0, RZ, R0 ;  /* 0x00000000ff00723e */ /* 0x000fce00000000ff */
.L_x_17798:
[----:B------:R-:W2:Y:S01]  /*2350*/  LDC.U8 R4, c[0x0][0x421] ;  /* 0x00010840ff047b82 */ /* 0x000ea20000000000 */
[----:B-----5:R-:W-:-:S06]  /*2360*/  HADD2.F32 R0, -RZ, R0.H0_H0 ;  /* 0x20000000ff007230 */ /* 0x020fcc0000004100 */
[----:B------:R-:W0:Y:S02]  /*2370*/  FRND.FTZ.CEIL R0, R0 ;  /* 0x0000000000007307 */ /* 0x000e240000219000 */
        /* <DEDUP_REMOVED lines=16> */
.L_x_17829:
[----:B------:R-:W-:-:S06]  /*2480*/  HADD2.F32 R3, -RZ, R3.H0_H0 ;  /* 0x20000003ff037230 */ /* 0x000fcc0000004100 */
[----:B------:R-:W0:Y:S02]  /*2490*/  F2I.S64.TRUNC R2, R3 ;  /* 0x0000000300027311 */ /* 0x000e24000020d900 */
[----:B0-----:R3:W-:Y:S01]  /*24a0*/  STG.E.U8 desc[UR36][R16.64], R2 ;  /* 0x0000000210007986 */ /* 0x0017e2000c101124 */
[----:B------:R-:W-:Y:S05]  /*24b0*/  BRA `(.L_x_17831) ;  /* 0x0000000c00847947 */ /* 0x000fea0003800000 */
.L_x_17828:
        /* <DEDUP_REMOVED lines=10> */
.L_x_17833:
[----:B------:R-:W-:-:S06]  /*2560*/  HADD2.F32 R3, -RZ, R3.H0_H0 ;  /* 0x20000003ff037230 */ /* 0x000fcc0000004100 */
[----:B------:R-:W0:Y:S02]  /*2570*/  F2I.FTZ.TRUNC.NTZ R3, R3 ;  /* 0x0000000300037305 */ /* 0x000e24000021f100 */
[----:B0-----:R1:W-:Y:S01]  /*2580*/  STG.E desc[UR36][R16.64], R3 ;  /* 0x0000000310007986 */ /* 0x0013e2000c101924 */
[----:B------:R-:W-:Y:S05]  /*2590*/  BRA `(.L_x_17831) ;  /* 0x0000000c004c7947 */ /* 0x000fea0003800000 */
.L_x_17832:
[----:B------:R-:W-:-:S06]  /*25a0*/  HADD2.F32 R3, -RZ, R3.H0_H0 ;  /* 0x20000003ff037230 */ /* 0x000fcc0000004100 */
[----:B------:R-:W0:Y:S02]  /*25b0*/  F2I.FTZ.TRUNC.NTZ R3, R3 ;  /* 0x0000000300037305 */ /* 0x000e24000021f100 */
[----:B0-----:R2:W-:Y:S01]  /*25c0*/  STG.E.U16 desc[UR36][R16.64], R3 ;  /* 0x0000000310007986 */ /* 0x0015e2000c101524 */
[----:B------:R-:W-:Y:S05]  /*25d0*/  BRA `(.L_x_17831) ;  /* 0x0000000c003c7947 */ /* 0x000fea0003800000 */
.L_x_17827:
        /* <DEDUP_REMOVED lines=9> */
.L_x_17835:
[----:B------:R0:W-:Y:S01]  /*2670*/  STG.E.U16 desc[UR36][R16.64], R3 ;  /* 0x0000000310007986 */ /* 0x0001e2000c101524 */
[----:B------:R-:W-:Y:S05]  /*2680*/  BRA `(.L_x_17831) ;  /* 0x0000000c00107947 */ /* 0x000fea0003800000 */
.L_x_17834:
        /* <DEDUP_REMOVED lines=10> */
.L_x_17837:
[----:B------:R-:W-:-:S05]  /*2730*/  HADD2.F32 R0, -RZ, R3.H0_H0 ;  /* 0x20000003ff007230 */ /* 0x000fca0000004100 */
[----:B------:R-:W-:-:S04]  /*2740*/  F2FP.F16.F32.PACK_AB R0, RZ, R0 ;  /* 0x00000000ff00723e */ /* 0x000fc800000000ff */
[----:B------:R-:W-:-:S05]  /*2750*/  PRMT R0, R0, 0x5410, RZ ;  /* 0x0000541000007816 */ /* 0x000fca00000000ff */
[----:B------:R0:W-:Y:S01]  /*2760*/  STG.E desc[UR36][R16.64], R0 ;  /* 0x0000000010007986 */ /* 0x0001e2000c101924 */
[----:B------:R-:W-:Y:S05]  /*2770*/  BRA `(.L_x_17831) ;  /* 0x0000000800d47947 */ /* 0x000fea0003800000 */
.L_x_17836:
[----:B------:R-:W-:-:S05]  /*2780*/  HADD2.F32 R2, -RZ, R3.H0_H0 ;  /* 0x20000003ff027230 */ /* 0x000fca0000004100 */
[----:B------:R-:W-:-:S06]  /*2790*/  FMUL.FTZ R2, R2, 1 ;  /* 0x3f80000002027820 */ /* 0x000fcc0000410000 */
[----:B------:R-:W0:Y:S02]  /*27a0*/  F2F.F64.F32 R2, R2 ;  /* 0x0000000200027310 */ /* 0x000e240000201800 */
[----:B0-----:R0:W-:Y:S01]  /*27b0*/  STG.E.64 desc[UR36][R16.64], R2 ;  /* 0x0000000210007986 */ /* 0x0011e2000c101b24 */
[----:B------:R-:W-:Y:S05]  /*27c0*/  BRA `(.L_x_17831) ;  /* 0x0000000800c07947 */ /* 0x000fea0003800000 */
.L_x_17826:
        /* <DEDUP_REMOVED lines=13> */
.L_x_17840:
[----:B------:R-:W-:Y:S01]  /*28a0*/  HADD2.F32 R3, -RZ, R3.H0_H0 ;  /* 0x20000003ff037230 */ /* 0x000fe20000004100 */
[----:B------:R-:W-:-:S04]  /*28b0*/  CS2R R6, SRZ ;  /* 0x0000000000067805 */ /* 0x000fc8000001ff00 */
[----:B------:R-:W-:-:S04]  /*28c0*/  FMUL.FTZ R3, R3, 1 ;  /* 0x3f80000003037820 */ /* 0x000fc80000410000 */
[----:B------:R-:W0:Y:S02]  /*28d0*/  F2F.F64.F32 R4, R3 ;  /* 0x0000000300047310 */ /* 0x000e240000201800 */
[----:B0-----:R0:W-:Y:S01]  /*28e0*/  STG.E.128 desc[UR36][R16.64], R4 ;  /* 0x0000000410007986 */ /* 0x0011e2000c101d24 */
[----:B------:R-:W-:Y:S05]  /*28f0*/  BRA `(.L_x_17831) ;  /* 0x0000000800747947 */ /* 0x000fea0003800000 */
.L_x_17839:
        /* <DEDUP_REMOVED lines=21> */
.L_x_17844:
[----:B------:R-:W-:Y:S05]  /*2a50*/  BSYNC B0 ;  /* 0x0000000000007941 */ /* 0x000fea0003800000 */
.L_x_17843:
[----:B------:R-:W-:-:S05]  /*2a60*/  LOP3.LUT R3, R0, R3, RZ, 0xfc, !PT ;  /* 0x0000000300037212 */ /* 0x000fca00078efcff */
[----:B------:R0:W-:Y:S01]  /*2a70*/  STG.E.U8 desc[UR36][R16.64], R3 ;  /* 0x0000000310007986 */ /* 0x0001e2000c101124 */
[----:B------:R-:W-:Y:S05]  /*2a80*/  BRA `(.L_x_17831) ;  /* 0x0000000800107947 */ /* 0x000fea0003800000 */
.L_x_17842:
        /* <DEDUP_REMOVED lines=13> */
.L_x_17846:
[----:B------:R-:W-:Y:S01]  /*2b60*/  IMAD.MOV.U32 R0, RZ, RZ, 0x7f ;  /* 0x0000007fff007424 */ /* 0x000fe200078e00ff */
[----:B------:R-:W-:-:S04]  /*2b70*/  ISETP.GT.U32.AND P0, PT, R2, 0x7f800000, PT ;  /* 0x7f8000000200780c */ /* 0x000fc80003f04070 */
[----:B------:R-:W-:-:S09]  /*2b80*/  SEL R0, R0, 0x7c, P0 ;  /* 0x0000007c00007807 */ /* 0x000fd20000000000 */
.L_x_17847:
[----:B------:R-:W-:Y:S05]  /*2b90*/  BSYNC B0 ;  /* 0x0000000000007941 */ /* 0x000fea0003800000 */
.L_x_17845:
[----:B------:R-:W-:-:S04]  /*2ba0*/  LOP3.LUT R2, R3, 0x80000000, RZ, 0xc0, !PT ;  /* 0x8000000003027812 */ /* 0x000fc800078ec0ff */
[----:B------:R-:W-:-:S04]  /*2bb0*/  SHF.R.U32.HI R3, RZ, 0x18, R2 ;  /* 0x00000018ff037819 */ /* 0x000fc80000011602 */
[----:B------:R-:W-:-:S05]  /*2bc0*/  LOP3.LUT R3, R0, R3, RZ, 0xfc, !PT ;  /* 0x0000000300037212 */ /* 0x000fca00078efcff */
[----:B------:R0:W-:Y:S01]  /*2bd0*/  STG.E.U8 desc[UR36][R16.64], R3 ;  /* 0x0000000310007986 */ /* 0x0001e2000c101124 */
[----:B------:R-:W-:Y:S05]  /*2be0*/  BRA `(.L_x_17831) ;  /* 0x0000000400b87947 */ /* 0x000fea0003800000 */
.L_x_17841:
[----:B------:R-:W-:-:S05]  /*2bf0*/  HADD2.F32 R0, -RZ, R3.H0_H0 ;  /* 0x20000003ff007230 */ /* 0x000fca0000004100 */
[----:B------:R-:W-:-:S05]  /*2c00*/  F2FP.BF16.F32.PACK_AB R0, RZ, R0 ;  /* 0x00000000ff00723e */ /* 0x000fca00000010ff */
[----:B------:R0:W-:Y:S01]  /*2c10*/  STG.E.U16 desc[UR36][R16.64], R0 ;  /* 0x0000000010007986 */ /* 0x0001e2000c101524 */
[----:B------:R-:W-:Y:S05]  /*2c20*/  BRA `(.L_x_17831) ;  /* 0x0000000400a87947 */ /* 0x000fea0003800000 */
.L_x_17838:
        /* <DEDUP_REMOVED lines=12> */
.L_x_17850:
        /* <DEDUP_REMOVED lines=17> */
.L_x_17853:
[----:B------:R-:W-:-:S04]  /*2e00*/  LOP3.LUT R2, R3, 0x80000000, RZ, 0xc0, !PT ;  /* 0x8000000003027812 */ /* 0x000fc800078ec0ff */
[----:B------:R-:W-:-:S04]  /*2e10*/  SHF.R.U32.HI R3, RZ, 0x18, R2 ;  /* 0x00000018ff037819 */ /* 0x000fc80000011602 */
[----:B------:R-:W-:-:S04]  /*2e20*/  LOP3.LUT R0, R0, R3, RZ, 0xfc, !PT ;  /* 0x0000000300007212 */ /* 0x000fc800078efcff */
[----:B------:R-:W-:-:S07]  /*2e30*/  PRMT R8, R0, 0x7610, R8 ;  /* 0x0000761000087816 */ /* 0x000fce0000000008 */
.L_x_17852:
[----:B------:R-:W-:Y:S05]  /*2e40*/  BSYNC B0 ;  /* 0x0000000000007941 */ /* 0x000fea0003800000 */
.L_x_17851:
[----:B------:R0:W-:Y:S01]  /*2e50*/  STG.E.U8 desc[UR36][R16.64], R8 ;  /* 0x0000000810007986 */ /* 0x0001e2000c101124 */
[----:B------:R-:W-:Y:S05]  /*2e60*/  BRA `(.L_x_17831) ;  /* 0x0000000400187947 */ /* 0x000fea0003800000 */
.L_x_17849:
        /* <DEDUP_REMOVED lines=17> */
.L_x_17856:
[----:B------:R-:W-:-:S04]  /*2f80*/  LOP3.LUT R2, R3, 0x80000000, RZ, 0xc0, !PT ;  /* 0x8000000003027812 */ /* 0x000fc800078ec0ff */
[----:B------:R-:W-:-:S04]  /*2f90*/  SHF.R.U32.HI R3, RZ, 0x18, R2 ;  /* 0x00000018ff037819 */ /* 0x000fc80000011602 */
[----:B------:R-:W-:-:S04]  /*2fa0*/  LOP3.LUT R0, R0, R3, RZ, 0xfc, !PT ;  /* 0x0000000300007212 */ /* 0x000fc800078efcff */
[----:B------:R-:W-:-:S07]  /*2fb0*/  PRMT R8, R0, 0x7610, R8 ;  /* 0x0000761000087816 */ /* 0x000fce0000000008 */
.L_x_17855:
[----:B------:R-:W-:Y:S05]  /*2fc0*/  BSYNC B0 ;  /* 0x0000000000007941 */ /* 0x000fea0003800000 */
.L_x_17854:
[----:B------:R0:W-:Y:S01]  /*2fd0*/  STG.E.U8 desc[UR36][R16.64], R8 ;  /* 0x0000000810007986 */ /* 0x0001e2000c101124 */
[----:B------:R-:W-:Y:S05]  /*2fe0*/  BRA `(.L_x_17831) ;  /* 0x0000000000b87947 */ /* 0x000fea0003800000 */
.L_x_17848:
        /* <DEDUP_REMOVED lines=22> */
.L_x_17830:
        /* <DEDUP_REMOVED lines=16> */
.L_x_17859:
[----:B------:R-:W-:Y:S05]  /*3250*/  BRA `(.L_x_17831) ;  /* 0x00000000001c7947 */ /* 0x000fea0003800000 */
.L_x_17858:
[----:B------:R-:W-:-:S06]  /*3260*/  HADD2.F32 R3, -RZ, R3.H0_H0 ;  /* 0x20000003ff037230 */ /* 0x000fcc0000004100 */
[----:B------:R-:W0:Y:S02]  /*3270*/  F2I.U64.TRUNC R2, R3 ;  /* 0x0000000300027311 */ /* 0x000e24000020d800 */
[----:B0-----:R0:W-:Y:S01]  /*3280*/  STG.E.64 desc[UR36][R16.64], R2 ;  /* 0x0000000210007986 */ /* 0x0011e2000c101b24 */
[----:B------:R-:W-:Y:S05]  /*3290*/  BRA `(.L_x_17831) ;  /* 0x00000000000c7947 */ /* 0x000fea0003800000 */
.L_x_17857:
[----:B------:R-:W-:-:S06]  /*32a0*/  HADD2.F32 R3, -RZ, R3.H0_H0 ;  /* 0x20000003ff037230 */ /* 0x000fcc0000004100 */
[----:B------:R-:W0:Y:S02]  /*32b0*/  F2I.FTZ.U32.TRUNC.NTZ R3, R3 ;  /* 0x0000000300037305 */ /* 0x000e24000021f000 */
[----:B0-----:R0:W-:Y:S02]  /*32c0*/  STG.E desc[UR36][R16.64], R3 ;  /* 0x0000000310007986 */ /* 0x0011e4000c101924 */
.L_x_17831:
[----:B------:R-:W-:-:S04]  /*32d0*/  IMAD R18, R23, 0x200, R18 ;  /* 0x0000020017127824 */ /* 0x000fc800078e0212 */
[----:B------:R-:W-:-:S07]  /*32e0*/  VIADD R19, R18, 0x80 ;  /* 0x0000008012137836 */ /* 0x000fce0000000000 */
.L_x_17791:
[----:B------:R-:W-:Y:S05]  /*32f0*/  BSYNC B6 ;  /* 0x0000000000067941 */ /* 0x000fea0003800000 */
.L_x_17790:
        /* <DEDUP_REMOVED lines=307> */
.L_x_17862:
        /* <DEDUP_REMOVED lines=22> */
.L_x_17866:
[----:B------:R-:W2:Y:S02]  /*4790*/  LDG.E.U8 R2, desc[UR36][R2.64] ;  /* 0x0000002402027981 */ /* 0x000ea4000c1e1100 */
[----:B--2---:R-:W-:-:S04]  /*47a0*/  I2FP.F32.U32 R0, R2 ;  /* 0x0000000200007245 */ /* 0x004fc80000201000 */
[----:B------:R-:W-:Y:S01]  /*47b0*/  F2FP.F16.F32.PACK_AB R0, RZ, R0 ;  /* 0x00000000ff00723e */ /* 0x000fe200000000ff */
[----:B------:R-:W-:Y:S06]  /*47c0*/  BRA `(.L_x_17868) ;  /* 0x0000000c00887947 */ /* 0x000fec0003800000 */
.L_x_17865:
        /* <DEDUP_REMOVED lines=10> */
.L_x_17870:
[----:B------:R-:W2:Y:S02]  /*4870*/  LDG.E R2, desc[UR36][R2.64] ;  /* 0x0000002402027981 */ /* 0x000ea4000c1e1900 */
[----:B--2---:R-:W-:-:S04]  /*4880*/  I2FP.F32.S32 R0, R2 ;  /* 0x0000000200007245 */ /* 0x004fc80000201400 */
[----:B------:R-:W-:Y:S01]  /*4890*/  F2FP.F16.F32.PACK_AB R0, RZ, R0 ;  /* 0x00000000ff00723e */ /* 0x000fe200000000ff */
[----:B------:R-:W-:Y:S06]  /*48a0*/  BRA `(.L_x_17868) ;  /* 0x0000000c00507947 */ /* 0x000fec0003800000 */
.L_x_17869:
[----:B------:R-:W2:Y:S02]  /*48b0*/  LDG.E.U16 R2, desc[UR36][R2.64] ;  /* 0x0000002402027981 */ /* 0x000ea4000c1e1500 */
[----:B--2---:R-:W0:Y:S02]  /*48c0*/  I2F.S16 R0, R2 ;  /* 0x0000000200007306 */ /* 0x004e240000101400 */
[----:B0-----:R-:W-:Y:S01]  /*48d0*/  F2FP.F16.F32.PACK_AB R0, RZ, R0 ;  /* 0x00000000ff00723e */ /* 0x001fe200000000ff */
[----:B------:R-:W-:Y:S06]  /*48e0*/  BRA `(.L_x_17868) ;  /* 0x0000000c00407947 */ /* 0x000fec0003800000 */
.L_x_17864:
        /* <DEDUP_REMOVED lines=9> */
.L_x_17872:
[----:B------:R0:W5:Y:S01]  /*4980*/  LDG.E.U16 R0, desc[UR36][R2.64] ;  /* 0x0000002402007981 */ /* 0x000162000c1e1500 */
[----:B------:R-:W-:Y:S05]  /*4990*/  BRA `(.L_x_17868) ;  /* 0x0000000c00147947 */ /* 0x000fea0003800000 */
.L_x_17871:
        /* <DEDUP_REMOVED lines=9> */
.L_x_17874:
[----:B------:R1:W5:Y:S01]  /*4a30*/  LDG.E.U16 R0, desc[UR36][R2.64] ;  /* 0x0000002402007981 */ /* 0x000362000c1e1500 */
[----:B------:R-:W-:Y:S05]  /*4a40*/  BRA `(.L_x_17868) ;  /* 0x0000000800e87947 */ /* 0x000fea0003800000 */
.L_x_17873:
        /* <DEDUP_REMOVED lines=8> */
.L_x_17863:
        /* <DEDUP_REMOVED lines=13> */
.L_x_17877:
        /* <DEDUP_REMOVED lines=8> */
.L_x_17876:
        /* <DEDUP_REMOVED lines=28> */
.L_x_17879:
        /* <DEDUP_REMOVED lines=15> */
.L_x_17878:
[----:B------:R-:W2:Y:S02]  /*4ed0*/  LDG.E.U16 R0, desc[UR36][R2.64] ;  /* 0x0000002402007981 */ /* 0x000ea4000c1e1500 */
[----:B--2---:R-:W-:-:S05]  /*4ee0*/  IMAD.U32 R0, R0, 0x10000, RZ ;  /* 0x0001000000007824 */ /* 0x004fca00078e00ff */
[----:B------:R-:W-:Y:S01]  /*4ef0*/  F2FP.F16.F32.PACK_AB R0, RZ, R0 ;  /* 0x00000000ff00723e */ /* 0x000fe200000000ff */
[----:B------:R-:W-:Y:S06]  /*4f00*/  BRA `(.L_x_17868) ;  /* 0x0000000400b87947 */ /* 0x000fec0003800000 */
.L_x_17875:
        /* <DEDUP_REMOVED lines=12> */
.L_x_17882:
        /* <DEDUP_REMOVED lines=21> */
.L_x_17886:
[----:B------:R-:W-:Y:S05]  /*5120*/  BSYNC B1 ;  /* 0x0000000000017941 */ /* 0x000fea0003800000 */
.L_x_17885:
[----:B------:R-:W-:Y:S01]  /*5130*/  LEA R3, R0, 0x3b800000, 0x17 ;  /* 0x3b80000000037811 */ /* 0x000fe200078eb8ff */
[----:B------:R-:W-:-:S05]  /*5140*/  IMAD.SHL.U32 R0, R2, 0x100000, RZ ;  /* 0x0010000002007824 */ /* 0x000fca00078e00ff */
[----:B------:R-:W-:-:S07]  /*5150*/  LOP3.LUT R0, R3, R0, R4, 0xfe, !PT ;  /* 0x0000000003007212 */ /* 0x000fce00078efe04 */
.L_x_17884:
[----:B------:R-:W-:Y:S05]  /*5160*/  BSYNC B0 ;  /* 0x0000000000007941 */ /* 0x000fea0003800000 */
.L_x_17883:
[----:B------:R-:W-:Y:S01]  /*5170*/  F2FP.F16.F32.PACK_AB R0, RZ, R0 ;  /* 0x00000000ff00723e */ /* 0x000fe200000000ff */
[----:B------:R-:W-:Y:S06]  /*5180*/  BRA `(.L_x_17868) ;  /* 0x0000000400187947 */ /* 0x000fec0003800000 */
.L_x_17881:
        /* <DEDUP_REMOVED lines=21> */
.L_x_17890:
[----:B------:R-:W-:Y:S05]  /*52e0*/  BSYNC B1 ;  /* 0x0000000000017941 */ /* 0x000fea0003800000 */
.L_x_17889:
[----:B------:R-:W-:Y:S01]  /*52f0*/  LEA R3, R0, 0x37800000, 0x17 ;  /* 0x3780000000037811 */ /* 0x000fe200078eb8ff */
[----:B------:R-:W-:-:S05]  /*5300*/  IMAD.SHL.U32 R0, R2, 0x200000, RZ ;  /* 0x0020000002007824 */ /* 0x000fca00078e00ff */
[----:B------:R-:W-:-:S07]  /*5310*/  LOP3.LUT R0, R3, R0, R4, 0xfe, !PT ;  /* 0x0000000003007212 */ /* 0x000fce00078efe04 */
.L_x_17888:
[----:B------:R-:W-:Y:S05]  /*5320*/  BSYNC B0 ;  /* 0x0000000000007941 */ /* 0x000fea0003800000 */
.L_x_17887:
[----:B------:R-:W-:Y:S01]  /*5330*/  F2FP.F16.F32.PACK_AB R0, RZ, R0 ;  /* 0x00000000ff00723e */ /* 0x000fe200000000ff */
[----:B------:R-:W-:Y:S06]  /*5340*/  BRA `(.L_x_17868) ;  /* 0x0000000000a87947 */ /* 0x000fec0003800000 */
.L_x_17880:
        /* <DEDUP_REMOVED lines=14> */
.L_x_17894:
[----:B------:R-:W-:Y:S05]  /*5430*/  BSYNC B0 ;  /* 0x0000000000007941 */ /* 0x000fea0003800000 */
.L_x_17893:
[----:B------:R-:W-:Y:S01]  /*5440*/  F2FP.F16.F32.PACK_AB R0, RZ, R0 ;  /* 0x00000000ff00723e */ /* 0x000fe200000000ff */
[----:B------:R-:W-:Y:S06]  /*5450*/  BRA `(.L_x_17868) ;  /* 0x0000000000647947 */ /* 0x000fec0003800000 */
.L_x_17867:
        /* <DEDUP_REMOVED lines=16> */
.L_x_17895:
[----:B------:R-:W-:Y:S01]  /*5560*/  PRMT R0, RZ, 0x7610, R0 ;  /* 0x00007610ff007816 */ /* 0x000fe20000000000 */
[----:B------:R-:W-:Y:S06]  /*5570*/  BRA `(.L_x_17868) ;  /* 0x00000000001c7947 */ /* 0x000fec0003800000 */
.L_x_17892:
[----:B------:R-:W2:Y:S02]  /*5580*/  LDG.E.64 R2, desc[UR36][R2.64] ;  /* 0x0000002402027981 */ /* 0x000ea4000c1e1b00 */
[----:B--2---:R-:W0:Y:S02]  /*5590*/  I2F.U64 R0, R2 ;  /* 0x0000000200007312 */ /* 0x004e240000301000 */
[----:B0-----:R-:W-:Y:S01]  /*55a0*/  F2FP.F16.F32.PACK_AB R0, RZ, R0 ;  /* 0x00000000ff00723e */ /* 0x001fe200000000ff */
[----:B------:R-:W-:Y:S06]  /*55b0*/  BRA `(.L_x_17868) ;  /* 0x00000000000c7947 */ /* 0x000fec0003800000 */
.L_x_17891:
[----:B------:R-:W2:Y:S02]  /*55c0*/  LDG.E R2, desc[UR36][R2.64] ;  /* 0x0000002402027981 */ /* 0x000ea4000c1e1900 */
[----:B--2---:R-:W-:-:S04]  /*55d0*/  I2FP.F32.U32 R0, R2 ;  /* 0x0000000200007245 */ /* 0x004fc80000201000 */
[----:B------:R-:W-:-:S07]  /*55e0*/  F2FP.F16.F32.PACK_AB R0, RZ, R0 ;  /* 0x00000000ff00723e */ /* 0x000fce00000000ff */
.L_x_17868:
        /* <DEDUP_REMOVED lines=19> */
.L_x_17899:
[----:B------:R-:W-:-:S06]  /*5720*/  HADD2.F32 R3, -RZ, R2.H0_H0 ;  /* 0x20000002ff037230 */ /* 0x000fcc0000004100 */
[----:B------:R-:W0:Y:S02]  /*5730*/  F2I.S64.TRUNC R2, R3 ;  /* 0x0000000300027311 */ /* 0x000e24000020d900 */
[----:B0-----:R0:W-:Y:S01]  /*5740*/  STG.E.U8 desc[UR36][R16.64], R2 ;  /* 0x0000000210007986 */ /* 0x0011e2000c101124 */
[----:B------:R-:W-:Y:S05]  /*5750*/  BRA `(.L_x_17901) ;  /* 0x0000000c00847947 */ /* 0x000fea0003800000 */
.L_x_17898:
        /* <DEDUP_REMOVED lines=10> */
.L_x_17903:
[----:B------:R-:W-:-:S04]  /*5800*/  HADD2.F32 R2, -RZ, R2.H0_H0 ;  /* 0x20000002ff027230 */ /* 0x000fc80000004100 */
[----:B------:R-:W0:Y:S02]  /*5810*/  F2I.FTZ.TRUNC.NTZ R3, R2 ;  /* 0x0000000200037305 */ /* 0x000e24000021f100 */
[----:B0-----:R0:W-:Y:S01]  /*5820*/  STG.E desc[UR36][R16.64], R3 ;  /* 0x0000000310007986 */ /* 0x0011e2000c101924 */
[----:B------:R-:W-:Y:S05]  /*5830*/  BRA `(.L_x_17901) ;  /* 0x0000000c004c7947 */ /* 0x000fea0003800000 */
.L_x_17902:
[----:B------:R-:W-:-:S04]  /*5840*/  HADD2.F32 R2, -RZ, R2.H0_H0 ;  /* 0x20000002ff027230 */ /* 0x000fc80000004100 */
[----:B------:R-:W0:Y:S02]  /*5850*/  F2I.FTZ.TRUNC.NTZ R3, R2 ;  /* 0x0000000200037305 */ /* 0x000e24000021f100 */
[----:B0-----:R0:W-:Y:S01]  /*5860*/  STG.E.U16 desc[UR36][R16.64], R3 ;  /* 0x0000000310007986 */ /* 0x0011e2000c101524 */
[----:B------:R-:W-:Y:S05]  /*5870*/  BRA `(.L_x_17901) ;  /* 0x0000000c003c7947 */ /* 0x000fea0003800000 */
.L_x_17897:
        /* <DEDUP_REMOVED lines=9> */
.L_x_17905:
[----:B------:R0:W-:Y:S01]  /*5910*/  STG.E.U16 desc[UR36][R16.64], R2 ;  /* 0x0000000210007986 */ /* 0x0001e2000c101524 */
[----:B------:R-:W-:Y:S05]  /*5920*/  BRA `(.L_x_17901) ;  /* 0x0000000c00107947 */ /* 0x000fea0003800000 */
.L_x_17904:
        /* <DEDUP_REMOVED lines=10> */
.L_x_17907:
[----:B------:R-:W-:-:S05]  /*59d0*/  HADD2.F32 R0, -RZ, R2.H0_H0 ;  /* 0x20000002ff007230 */ /* 0x000fca0000004100 */
[----:B------:R-:W-:-:S04]  /*59e0*/  F2FP.F16.F32.PACK_AB R0, RZ, R0 ;  /* 0x00000000ff00723e */ /* 0x000fc800000000ff */
[----:B------:R-:W-:-:S05]  /*59f0*/  PRMT R0, R0, 0x5410, RZ ;  /* 0x0000541000007816 */ /* 0x000fca00000000ff */
[----:B------:R0:W-:Y:S01]  /*5a00*/  STG.E desc[UR36][R16.64], R0 ;  /* 0x0000000010007986 */ /* 0x0001e2000c101924 */
[----:B------:R-:W-:Y:S05]  /*5a10*/  BRA `(.L_x_17901) ;  /* 0x0000000800d47947 */ /* 0x000fea0003800000 */
.L_x_17906:
[----:B------:R-:W-:-:S05]  /*5a20*/  HADD2.F32 R2, -RZ, R2.H0_H0 ;  /* 0x20000002ff027230 */ /* 0x000fca0000004100 */
[----:B------:R-:W-:-:S06]  /*5a30*/  FMUL.FTZ R2, R2, 1 ;  /* 0x3f80000002027820 */ /* 0x000fcc0000410000 */
[----:B------:R-:W0:Y:S02]  /*5a40*/  F2F.F64.F32 R2, R2 ;  /* 0x0000000200027310 */ /* 0x000e240000201800 */
[----:B0-----:R0:W-:Y:S01]  /*5a50*/  STG.E.64 desc[UR36][R16.64], R2 ;  /* 0x0000000210007986 */ /* 0x0011e2000c101b24 */
[----:B------:R-:W-:Y:S05]  /*5a60*/  BRA `(.L_x_17901) ;  /* 0x0000000800c07947 */ /* 0x000fea0003800000 */
.L_x_17896:
        /* <DEDUP_REMOVED lines=13> */
.L_x_17910:
[----:B------:R-:W-:Y:S01]  /*5b40*/  HADD2.F32 R2, -RZ, R2.H0_H0 ;  /* 0x20000002ff027230 */ /* 0x000fe20000004100 */
[----:B------:R-:W-:-:S04]  /*5b50*/  CS2R R6, SRZ ;  /* 0x0000000000067805 */ /* 0x000fc8000001ff00 */
[----:B------:R-:W-:-:S04]  /*5b60*/  FMUL.FTZ R2, R2, 1 ;  /* 0x3f80000002027820 */ /* 0x000fc80000410000 */
[----:B------:R-:W0:Y:S02]  /*5b70*/  F2F.F64.F32 R4, R2 ;  /* 0x0000000200047310 */ /* 0x000e240000201800 */
[----:B0-----:R0:W-:Y:S01]  /*5b80*/  STG.E.128 desc[UR36][R16.64], R4 ;  /* 0x0000000410007986 */ /* 0x0011e2000c101d24 */
[----:B------:R-:W-:Y:S05]  /*5b90*/  BRA `(.L_x_17901) ;  /* 0x0000000800747947 */ /* 0x000fea0003800000 */
.L_x_17909:
        /* <DEDUP_REMOVED lines=21> */
.L_x_17914:
[----:B------:R-:W-:Y:S05]  /*5cf0*/  BSYNC B0 ;  /* 0x0000000000007941 */ /* 0x000fea0003800000 */
.L_x_17913:
[----:B------:R-:W-:-:S05]  /*5d00*/  LOP3.LUT R3, R0, R3, RZ, 0xfc, !PT ;  /* 0x0000000300037212 */ /* 0x000fca00078efcff */
[----:B------:R0:W-:Y:S01]  /*5d10*/  STG.E.U8 desc[UR36][R16.64], R3 ;  /* 0x0000000310007986 */ /* 0x0001e2000c101124 */
[----:B------:R-:W-:Y:S05]  /*5d20*/  BRA `(.L_x_17901) ;  /* 0x0000000800107947 */ /* 0x000fea0003800000 */
.L_x_17912:
        /* <DEDUP_REMOVED lines=13> */
.L_x_17916:
[----:B------:R-:W-:Y:S01]  /*5e00*/  IMAD.MOV.U32 R0, RZ, RZ, 0x7f ;  /* 0x0000007fff007424 */ /* 0x000fe200078e00ff */
[----:B------:R-:W-:-:S04]  /*5e10*/  ISETP.GT.U32.AND P0, PT, R2, 0x7f800000, PT ;  /* 0x7f8000000200780c */ /* 0x000fc80003f04070 */
[----:B------:R-:W-:-:S09]  /*5e20*/  SEL R0, R0, 0x7c, P0 ;  /* 0x0000007c00007807 */ /* 0x000fd20000000000 */
.L_x_17917:
[----:B------:R-:W-:Y:S05]  /*5e30*/  BSYNC B0 ;  /* 0x0000000000007941 */ /* 0x000fea0003800000 */
.L_x_17915:
[----:B------:R-:W-:-:S04]  /*5e40*/  LOP3.LUT R2, R3, 0x80000000, RZ, 0xc0, !PT ;  /* 0x8000000003027812 */ /* 0x000fc800078ec0ff */
[----:B------:R-:W-:-:S04]  /*5e50*/  SHF.R.U32.HI R3, RZ, 0x18, R2 ;  /* 0x00000018ff037819 */ /* 0x000fc80000011602 */
[----:B------:R-:W-:-:S05]  /*5e60*/  LOP3.LUT R3, R0, R3, RZ, 0xfc, !PT ;  /* 0x0000000300037212 */ /* 0x000fca00078efcff */
[----:B------:R0:W-:Y:S01]  /*5e70*/  STG.E.U8 desc[UR36][R16.64], R3 ;  /* 0x0000000310007986 */ /* 0x0001e2000c101124 */
[----:B------:R-:W-:Y:S05]  /*5e80*/  BRA `(.L_x_17901) ;  /* 0x0000000400b87947 */ /* 0x000fea0003800000 */
.L_x_17911:
[----:B------:R-:W-:-:S05]  /*5e90*/  HADD2.F32 R0, -RZ, R2.H0_H0 ;  /* 0x20000002ff007230 */ /* 0x000fca0000004100 */
[----:B------:R-:W-:-:S05]  /*5ea0*/  F2FP.BF16.F32.PACK_AB R0, RZ, R0 ;  /* 0x00000000ff00723e */ /* 0x000fca00000010ff */
[----:B------:R0:W-:Y:S01]  /*5eb0*/  STG.E.U16 desc[UR36][R16.64], R0 ;  /* 0x0000000010007986 */ /* 0x0001e2000c101524 */
[----:B------:R-:W-:Y:S05]  /*5ec0*/  BRA `(.L_x_17901) ;  /* 0x0000000400a87947 */ /* 0x000fea0003800000 */
.L_x_17908:
        /* <DEDUP_REMOVED lines=12> */
.L_x_17920:
        /* <DEDUP_REMOVED lines=17> */
.L_x_17923:
[----:B------:R-:W-:-:S04]  /*60a0*/  LOP3.LUT R2, R3, 0x80000000, RZ, 0xc0, !PT ;  /* 0x8000000003027812 */ /* 0x000fc800078ec0ff */
[----:B------:R-:W-:-:S04]  /*60b0*/  SHF.R.U32.HI R3, RZ, 0x18, R2 ;  /* 0x00000018ff037819 */ /* 0x000fc80000011602 */
[----:B------:R-:W-:-:S04]  /*60c0*/  LOP3.LUT R0, R0, R3, RZ, 0xfc, !PT ;  /* 0x0000000300007212 */ /* 0x000fc800078efcff */
[----:B------:R-:W-:-:S07]  /*60d0*/  PRMT R8, R0, 0x7610, R8 ;  /* 0x0000761000087816 */ /* 0x000fce0000000008 */
.L_x_17922:
[----:B------:R-:W-:Y:S05]  /*60e0*/  BSYNC B0 ;  /* 0x0000000000007941 */ /* 0x000fea0003800000 */
.L_x_17921:
[----:B------:R3:W-:Y:S01]  /*60f0*/  STG.E.U8 desc[UR36][R16.64], R8 ;  /* 0x0000000810007986 */ /* 0x0007e2000c101124 */
[----:B------:R-:W-:Y:S05]  /*6100*/  BRA `(.L_x_17901) ;  /* 0x0000000400187947 */ /* 0x000fea0003800000 */
.L_x_17919:
        /* <DEDUP_REMOVED lines=17> */
.L_x_17926:
[----:B------:R-:W-:-:S04]  /*6220*/  LOP3.LUT R2, R3, 0x80000000, RZ, 0xc0, !PT ;  /* 0x8000000003027812 */ /* 0x000fc800078ec0ff */
[----:B------:R-:W-:-:S04]  /*6230*/  SHF.R.U32.HI R3, RZ, 0x18, R2 ;  /* 0x00000018ff037819 */ /* 0x000fc80000011602 */
[----:B------:R-:W-:-:S04]  /*6240*/  LOP3.LUT R0, R0, R3, RZ, 0xfc, !PT ;  /* 0x0000000300007212 */ /* 0x000fc800078efcff */
[----:B------:R-:W-:-:S07]  /*6250*/  PRMT R8, R0, 0x7610, R8 ;  /* 0x0000761000087816 */ /* 0x000fce0000000008 */
.L_x_17925:
[----:B------:R-:W-:Y:S05]  /*6260*/  BSYNC B0 ;  /* 0x0000000000007941 */ /* 0x000fea0003800000 */
.L_x_17924:
[----:B------:R0:W-:Y:S01]  /*6270*/  STG.E.U8 desc[UR36][R16.64], R8 ;  /* 0x0000000810007986 */ /* 0x0001e2000c101124 */
[----:B------:R-:W-:Y:S05]  /*6280*/  BRA `(.L_x_17901) ;  /* 0x0000000000b87947 */ /* 0x000fea0003800000 */
.L_x_17918:
        /* <DEDUP_REMOVED lines=22> */
.L_x_17900:
        /* <DEDUP_REMOVED lines=16> */
.L_x_17929:
[----:B------:R-:W-:Y:S05]  /*64f0*/  BRA `(.L_x_17901) ;  /* 0x00000000001c7947 */ /* 0x000fea0003800000 */
.L_x_17928:
[----:B------:R-:W-:-:S06]  /*6500*/  HADD2.F32 R2, -RZ, R2.H0_H0 ;  /* 0x20000002ff027230 */ /* 0x000fcc0000004100 */
[----:B------:R-:W0:Y:S02]  /*6510*/  F2I.U64.TRUNC R2, R2 ;  /* 0x0000000200027311 */ /* 0x000e24000020d800 */
[----:B0-----:R2:W-:Y:S01]  /*6520*/  STG.E.64 desc[UR36][R16.64], R2 ;  /* 0x0000000210007986 */ /* 0x0015e2000c101b24 */
[----:B------:R-:W-:Y:S05]  /*6530*/  BRA `(.L_x_17901) ;  /* 0x00000000000c7947 */ /* 0x000fea0003800000 */
.L_x_17927:
[----:B------:R-:W-:-:S04]  /*6540*/  HADD2.F32 R2, -RZ, R2.H0_H0 ;  /* 0x20000002ff027230 */ /* 0x000fc80000004100 */
[----:B------:R-:W0:Y:S02]  /*6550*/  F2I.FTZ.U32.TRUNC.NTZ R3, R2 ;  /* 0x0000000200037305 */ /* 0x000e24000021f000 */
[----:B0-----:R0:W-:Y:S02]  /*6560*/  STG.E desc[UR36][R16.64], R3 ;  /* 0x0000000310007986 */ /* 0x0011e4000c101924 */
.L_x_17901:
[----:B------:R-:W-:-:S07]  /*6570*/  VIADD R19, R19, 0x80 ;  /* 0x0000008013137836 */ /* 0x000fce0000000000 */
.L_x_17861:
[----:B------:R-:W-:Y:S05]  /*6580*/  BSYNC B6 ;  /* 0x0000000000067941 */ /* 0x000fea0003800000 */
.L_x_17860:
        /* <DEDUP_REMOVED lines=307> */
.L_x_17932:
        /* <DEDUP_REMOVED lines=22> */
.L_x_17936:
[----:B------:R-:W2:Y:S02]  /*7a20*/  LDG.E.U8 R2, desc[UR36][R2.64] ;  /* 0x0000002402027981 */ /* 0x000ea4000c1e1100 */
[----:B--2---:R-:W-:-:S04]  /*7a30*/  I2FP.F32.U32 R0, R2 ;  /* 0x0000000200007245 */ /* 0x004fc80000201000 */
[----:B------:R-:W-:Y:S01]  /*7a40*/  F2FP.F16.F32.PACK_AB R0, RZ, R0 ;  /* 0x00000000ff00723e */ /* 0x000fe200000000ff */
[----:B------:R-:W-:Y:S06]  /*7a50*/  BRA `(.L_x_17938) ;  /* 0x0000000c00887947 */ /* 0x000fec0003800000 */
.L_x_17935:
        /* <DEDUP_REMOVED lines=10> */
.L_x_17940:
[----:B------:R-:W2:Y:S02]  /*7b00*/  LDG.E R2, desc[UR36][R2.64] ;  /* 0x0000002402027981 */ /* 0x000ea4000c1e1900 */
[----:B--2---:R-:W-:-:S04]  /*7b10*/  I2FP.F32.S32 R0, R2 ;  /* 0x0000000200007245 */ /* 0x004fc80000201400 */
[----:B------:R-:W-:Y:S01]  /*7b20*/  F2FP.F16.F32.PACK_AB R0, RZ, R0 ;  /* 0x00000000ff00723e */ /* 0x000fe200000000ff */
[----:B------:R-:W-:Y:S06]  /*7b30*/  BRA `(.L_x_17938) ;  /* 0x0000000c00507947 */ /* 0x000fec0003800000 */
.L_x_17939:
[----:B------:R-:W2:Y:S02]  /*7b40*/  LDG.E.U16 R2, desc[UR36][R2.64] ;  /* 0x0000002402027981 */ /* 0x000ea4000c1e1500 */
[----:B--2---:R-:W0:Y:S02]  /*7b50*/  I2F.S16 R0, R2 ;  /* 0x0000000200007306 */ /* 0x004e240000101400 */
[----:B0-----:R-:W-:Y:S01]  /*7b60*/  F2FP.F16.F32.PACK_AB R0, RZ, R0 ;  /* 0x00000000ff00723e */ /* 0x001fe200000000ff */
[----:B------:R-:W-:Y:S06]  /*7b70*/  BRA `(.L_x_17938) ;  /* 0x0000000c00407947 */ /* 0x000fec0003800000 */
.L_x_17934:
        /* <DEDUP_REMOVED lines=9> */
.L_x_17942:
[----:B------:R1:W5:Y:S01]  /*7c10*/  LDG.E.U16 R0, desc[UR36][R2.64] ;  /* 0x0000002402007981 */ /* 0x000362000c1e1500 */
[----:B------:R-:W-:Y:S05]  /*7c20*/  BRA `(.L_x_17938) ;  /* 0x0000000c00147947 */ /* 0x000fea0003800000 */
.L_x_17941:
        /* <DEDUP_REMOVED lines=9> */
.L_x_17944:
[----:B------:R0:W5:Y:S01]  /*7cc0*/  LDG.E.U16 R0, desc[UR36][R2.64] ;  /* 0x0000002402007981 */ /* 0x000162000c1e1500 */
[----:B------:R-:W-:Y:S05]  /*7cd0*/  BRA `(.L_x_17938) ;  /* 0x0000000800e87947 */ /* 0x000fea0003800000 */
.L_x_17943:
        /* <DEDUP_REMOVED lines=8> */
.L_x_17933:
        /* <DEDUP_REMOVED lines=13> */
.L_x_17947:
        /* <DEDUP_REMOVED lines=8> */
.L_x_17946:
        /* <DEDUP_REMOVED lines=28> */
.L_x_17949:
        /* <DEDUP_REMOVED lines=15> */
.L_x_17948:
[----:B------:R-:W2:Y:S02]  /*8160*/  LDG.E.U16 R0, desc[UR36][R2.64] ;  /* 0x0000002402007981 */ /* 0x000ea4000c1e1500 */
[----:B--2---:R-:W-:-:S05]  /*8170*/  IMAD.U32 R0, R0, 0x10000, RZ ;  /* 0x0001000000007824 */ /* 0x004fca00078e00ff */
[----:B------:R-:W-:Y:S01]  /*8180*/  F2FP.F16.F32.PACK_AB R0, RZ, R0 ;  /* 0x00000000ff00723e */ /* 0x000fe200000000ff */
[----:B------:R-:W-:Y:S06]  /*8190*/  BRA `(.L_x_17938) ;  /* 0x0000000400b87947 */ /* 0x000fec0003800000 */
.L_x_17945:
        /* <DEDUP_REMOVED lines=12> */
.L_x_17952:
        /* <DEDUP_REMOVED lines=21> */
.L_x_17956:
[----:B------:R-:W-:Y:S05]  /*83b0*/  BSYNC B1 ;  /* 0x0000000000017941 */ /* 0x000fea0003800000 */
.L_x_17955:
[----:B------:R-:W-:Y:S01]  /*83c0*/  LEA R3, R0, 0x3b800000, 0x17 ;  /* 0x3b80000000037811 */ /* 0x000fe200078eb8ff */
[----:B------:R-:W-:-:S05]  /*83d0*/  IMAD.SHL.U32 R0, R2, 0x100000, RZ ;  /* 0x0010000002007824 */ /* 0x000fca00078e00ff */
[----:B------:R-:W-:-:S07]  /*83e0*/  LOP3.LUT R0, R3, R0, R4, 0xfe, !PT ;  /* 0x0000000003007212 */ /* 0x000fce00078efe04 */
.L_x_17954:
[----:B------:R-:W-:Y:S05]  /*83f0*/  BSYNC B0 ;  /* 0x0000000000007941 */ /* 0x000fea0003800000 */
.L_x_17953:
[----:B------:R-:W-:Y:S01]  /*8400*/  F2FP.F16.F32.PACK_AB R0, RZ, R0 ;  /* 0x00000000ff00723e */ /* 0x000fe200000000ff */
[----:B------:R-:W-:Y:S06]  /*8410*/  BRA `(.L_x_17938) ;  /* 0x0000000400187947 */ /* 0x000fec0003800000 */
.L_x_17951:
        /* <DEDUP_REMOVED lines=21> */
.L_x_17960:
[----:B------:R-:W-:Y:S05]  /*8570*/  BSYNC B1 ;  /* 0x0000000000017941 */ /* 0x000fea0003800000 */
.L_x_17959:
[----:B------:R-:W-:Y:S01]  /*8580*/  LEA R3, R0, 0x37800000, 0x17 ;  /* 0x3780000000037811 */ /* 0x000fe200078eb8ff */
[----:B------:R-:W-:-:S05]  /*8590*/  IMAD.SHL.U32 R0, R2, 0x200000, RZ ;  /* 0x0020000002007824 */ /* 0x000fca00078e00ff */
[----:B------:R-:W-:-:S07]  /*85a0*/  LOP3.LUT R0, R3, R0, R4, 0xfe, !PT ;  /* 0x0000000003007212 */ /* 0x000fce00078efe04 */
.L_x_17958:
[----:B------:R-:W-:Y:S05]  /*85b0*/  BSYNC B0 ;  /* 0x0000000000007941 */ /* 0x000fea0003800000 */
.L_x_17957:
[----:B------:R-:W-:Y:S01]  /*85c0*/  F2FP.F16.F32.PACK_AB R0, RZ, R0 ;  /* 0x00000000ff00723e */ /* 0x000fe200000000ff */
[----:B------:R-:W-:Y:S06]  /*85d0*/  BRA `(.L_x_17938) ;  /* 0x0000000000a87947 */ /* 0x000fec0003800000 */
.L_x_17950:
        /* <DEDUP_REMOVED lines=14> */
.L_x_17964:
[----:B------:R-:W-:Y:S05]  /*86c0*/  BSYNC B0 ;  /* 0x0000000000007941 */ /* 0x000fea0003800000 */
.L_x_17963:
[----:B------:R-:W-:Y:S01]  /*86d0*/  F2FP.F16.F32.PACK_AB R0, RZ, R0 ;  /* 0x00000000ff00723e */ /* 0x000fe200000000ff */
[----:B------:R-:W-:Y:S06]  /*86e0*/  BRA `(.L_x_17938) ;  /* 0x0000000000647947 */ /* 0x000fec0003800000 */
.L_x_17937:
        /* <DEDUP_REMOVED lines=16> */
.L_x_17965:
[----:B------:R-:W-:Y:S01]  /*87f0*/  PRMT R0, RZ, 0x7610, R0 ;  /* 0x00007610ff007816 */ /* 0x000fe20000000000 */
[----:B------:R-:W-:Y:S06]  /*8800*/  BRA `(.L_x_17938) ;  /* 0x00000000001c7947 */ /* 0x000fec0003800000 */
.L_x_17962:
[----:B------:R-:W2:Y:S02]  /*8810*/  LDG.E.64 R2, desc[UR36][R2.64] ;  /* 0x0000002402027981 */ /* 0x000ea4000c1e1b00 */
[----:B--2---:R-:W0:Y:S02]  /*8820*/  I2F.U64 R0, R2 ;  /* 0x0000000200007312 */ /* 0x004e240000301000 */
[----:B0-----:R-:W-:Y:S01]  /*8830*/  F2FP.F16.F32.PACK_AB R0, RZ, R0 ;  /* 0x00000000ff00723e */ /* 0x001fe200000000ff */
[----:B------:R-:W-:Y:S06]  /*8840*/  BRA `(.L_x_17938) ;  /* 0x00000000000c7947 */ /* 0x000fec0003800000 */
.L_x_17961:
[----:B------:R-:W2:Y:S02]  /*8850*/  LDG.E R2, desc[UR36][R2.64] ;  /* 0x0000002402027981 */ /* 0x000ea4000c1e1900 */
[----:B--2---:R-:W-:-:S04]  /*8860*/  I2FP.F32.U32 R0, R2 ;  /* 0x0000000200007245 */ /* 0x004fc80000201000 */
[----:B------:R-:W-:-:S07]  /*8870*/  F2FP.F16.F32.PACK_AB R0, RZ, R0 ;  /* 0x00000000ff00723e */ /* 0x000fce00000000ff */
.L_x_17938:
        /* <DEDUP_REMOVED lines=19> */
.L_x_17969:
[----:B------:R-:W-:-:S06]  /*89b0*/  HADD2.F32 R3, -RZ, R2.H0_H0 ;  /* 0x20000002ff037230 */ /* 0x000fcc0000004100 */
[----:B------:R-:W0:Y:S02]  /*89c0*/  F2I.S64.TRUNC R2, R3 ;  /* 0x0000000300027311 */ /* 0x000e24000020d900 */
[----:B0-----:R3:W-:Y:S01]  /*89d0*/  STG.E.U8 desc[UR36][R16.64], R2 ;  /* 0x0000000210007986 */ /* 0x0017e2000c101124 */
[----:B------:R-:W-:Y:S05]  /*89e0*/  BRA `(.L_x_17971) ;  /* 0x0000000c00847947 */ /* 0x000fea0003800000 */
.L_x_17968:
        /* <DEDUP_REMOVED lines=10> */
.L_x_17973:
[----:B------:R-:W-:-:S04]  /*8a90*/  HADD2.F32 R2, -RZ, R2.H0_H0 ;  /* 0x20000002ff027230 */ /* 0x000fc80000004100 */
[----:B------:R-:W0:Y:S02]  /*8aa0*/  F2I.FTZ.TRUNC.NTZ R3, R2 ;  /* 0x0000000200037305 */ /* 0x000e24000021f100 */
[----:B0-----:R2:W-:Y:S01]  /*8ab0*/  STG.E desc[UR36][R16.64], R3 ;  /* 0x0000000310007986 */ /* 0x0015e2000c101924 */
[----:B------:R-:W-:Y:S05]  /*8ac0*/  BRA `(.L_x_17971) ;  /* 0x0000000c004c7947 */ /* 0x000fea0003800000 */
.L_x_17972:
[----:B------:R-:W-:-:S04]  /*8ad0*/  HADD2.F32 R2, -RZ, R2.H0_H0 ;  /* 0x20000002ff027230 */ /* 0x000fc80000004100 */
[----:B------:R-:W0:Y:S02]  /*8ae0*/  F2I.FTZ.TRUNC.NTZ R3, R2 ;  /* 0x0000000200037305 */ /* 0x000e24000021f100 */
[----:B0-----:R0:W-:Y:S01]  /*8af0*/  STG.E.U16 desc[UR36][R16.64], R3 ;  /* 0x0000000310007986 */ /* 0x0011e2000c101524 */
[----:B------:R-:W-:Y:S05]  /*8b00*/  BRA `(.L_x_17971) ;  /* 0x0000000c003c7947 */ /* 0x000fea0003800000 */
.L_x_17967:
        /* <DEDUP_REMOVED lines=9> */
.L_x_17975:
[----:B------:R0:W-:Y:S01]  /*8ba0*/  STG.E.U16 desc[UR36][R16.64], R2 ;  /* 0x0000000210007986 */ /* 0x0001e2000c101524 */
[----:B------:R-:W-:Y:S05]  /*8bb0*/  BRA `(.L_x_17971) ;  /* 0x0000000c00107947 */ /* 0x000fea0003800000 */
.L_x_17974:
        /* <DEDUP_REMOVED lines=10> */
.L_x_17977:
[----:B------:R-:W-:-:S05]  /*8c60*/  HADD2.F32 R0, -RZ, R2.H0_H0 ;  /* 0x20000002ff007230 */ /* 0x000fca0000004100 */
[----:B------:R-:W-:-:S04]  /*8c70*/  F2FP.F16.F32.PACK_AB R0, RZ, R0 ;  /* 0x00000000ff00723e */ /* 0x000fc800000000ff */
[----:B------:R-:W-:-:S05]  /*8c80*/  PRMT R0, R0, 0x5410, RZ ;  /* 0x0000541000007816 */ /* 0x000fca00000000ff */
[----:B------:R0:W-:Y:S01]  /*8c90*/  STG.E desc[UR36][R16.64], R0 ;  /* 0x0000000010007986 */ /* 0x0001e2000c101924 */
[----:B------:R-:W-:Y:S05]  /*8ca0*/  BRA `(.L_x_17971) ;  /* 0x0000000800d47947 */ /* 0x000fea0003800000 */
.L_x_17976:
[----:B------:R-:W-:-:S05]  /*8cb0*/  HADD2.F32 R2, -RZ, R2.H0_H0 ;  /* 0x20000002ff027230 */ /* 0x000fca0000004100 */
[----:B------:R-:W-:-:S06]  /*8cc0*/  FMUL.FTZ R2, R2, 1 ;  /* 0x3f80000002027820 */ /* 0x000fcc0000410000 */
[----:B------:R-:W0:Y:S02]  /*8cd0*/  F2F.F64.F32 R2, R2 ;  /* 0x0000000200027310 */ /* 0x000e240000201800 */
[----:B0-----:R0:W-:Y:S01]  /*8ce0*/  STG.E.64 desc[UR36][R16.64], R2 ;  /* 0x0000000210007986 */ /* 0x0011e2000c101b24 */
[----:B------:R-:W-:Y:S05]  /*8cf0*/  BRA `(.L_x_17971) ;  /* 0x0000000800c07947 */ /* 0x000fea0003800000 */
.L_x_17966:
        /* <DEDUP_REMOVED lines=13> */
.L_x_17980:
[----:B------:R-:W-:Y:S01]  /*8dd0*/  HADD2.F32 R2, -RZ, R2.H0_H0 ;  /* 0x20000002ff027230 */ /* 0x000fe20000004100 */
[----:B------:R-:W-:-:S04]  /*8de0*/  CS2R R6, SRZ ;  /* 0x0000000000067805 */ /* 0x000fc8000001ff00 */
[----:B------:R-:W-:-:S04]  /*8df0*/  FMUL.FTZ R2, R2, 1 ;  /* 0x3f80000002027820 */ /* 0x000fc80000410000 */
[----:B------:R-:W0:Y:S02]  /*8e00*/  F2F.F64.F32 R4, R2 ;  /* 0x0000000200047310 */ /* 0x000e240000201800 */
[----:B0-----:R0:W-:Y:S01]  /*8e10*/  STG.E.128 desc[UR36][R16.64], R4 ;  /* 0x0000000410007986 */ /* 0x0011e2000c101d24 */
[----:B------:R-:W-:Y:S05]  /*8e20*/  BRA `(.L_x_17971) ;  /* 0x0000000800747947 */ /* 0x000fea0003800000 */
.L_x_17979:
        /* <DEDUP_REMOVED lines=21> */
.L_x_17984:
[----:B------:R-:W-:Y:S05]  /*8f80*/  BSYNC B0 ;  /* 0x0000000000007941 */ /* 0x000fea0003800000 */
.L_x_17983:
[----:B------:R-:W-:-:S05]  /*8f90*/  LOP3.LUT R3, R0, R3, RZ, 0xfc, !PT ;  /* 0x0000000300037212 */ /* 0x000fca00078efcff */
[----:B------:R0:W-:Y:S01]  /*8fa0*/  STG.E.U8 desc[UR36][R16.64], R3 ;  /* 0x0000000310007986 */ /* 0x0001e2000c101124 */
[----:B------:R-:W-:Y:S05]  /*8fb0*/  BRA `(.L_x_17971) ;  /* 0x0000000800107947 */ /* 0x000fea0003800000 */
.L_x_17982:
        /* <DEDUP_REMOVED lines=13> */
.L_x_17986:
[----:B------:R-:W-:Y:S01]  /*9090*/  IMAD.MOV.U32 R0, RZ, RZ, 0x7f ;  /* 0x0000007fff007424 */ /* 0x000fe200078e00ff */
[----:B------:R-:W-:-:S04]  /*90a0*/  ISETP.GT.U32.AND P0, PT, R2, 0x7f800000, PT ;  /* 0x7f8000000200780c */ /* 0x000fc80003f04070 */
[----:B------:R-:W-:-:S09]  /*90b0*/  SEL R0, R0, 0x7c, P0 ;  /* 0x0000007c00007807 */ /* 0x000fd20000000000 */
.L_x_17987:
[----:B------:R-:W-:Y:S05]  /*90c0*/  BSYNC B0 ;  /* 0x0000000000007941 */ /* 0x000fea0003800000 */
.L_x_17985:
[----:B------:R-:W-:-:S04]  /*90d0*/  LOP3.LUT R2, R3, 0x80000000, RZ, 0xc0, !PT ;  /* 0x8000000003027812 */ /* 0x000fc800078ec0ff */
[----:B------:R-:W-:-:S04]  /*90e0*/  SHF.R.U32.HI R3, RZ, 0x18, R2 ;  /* 0x00000018ff037819 */ /* 0x000fc80000011602 */
[----:B------:R-:W-:-:S05]  /*90f0*/  LOP3.LUT R3, R0, R3, RZ, 0xfc, !PT ;  /* 0x0000000300037212 */ /* 0x000fca00078efcff */
[----:B------:R0:W-:Y:S01]  /*9100*/  STG.E.U8 desc[UR36][R16.64], R3 ;  /* 0x0000000310007986 */ /* 0x0001e2000c101124 */
[----:B------:R-:W-:Y:S05]  /*9110*/  BRA `(.L_x_17971) ;  /* 0x0000000400b87947 */ /* 0x000fea0003800000 */
.L_x_17981:
[----:B------:R-:W-:-:S05]  /*9120*/  HADD2.F32 R0, -RZ, R2.H0_H0 ;  /* 0x20000002ff007230 */ /* 0x000fca0000004100 */
[----:B------:R-:W-:-:S05]  /*9130*/  F2FP.BF16.F32.PACK_AB R0, RZ, R0 ;  /* 0x00000000ff00723e */ /* 0x000fca00000010ff */
[----:B------:R0:W-:Y:S01]  /*9140*/  STG.E.U16 desc[UR36][R16.64], R0 ;  /* 0x0000000010007986 */ /* 0x0001e2000c101524 */
[----:B------:R-:W-:Y:S05]  /*9150*/  BRA `(.L_x_17971) ;  /* 0x0000000400a87947 */ /* 0x000fea0003800000 */
.L_x_17978:
        /* <DEDUP_REMOVED lines=12> */
.L_x_17990:
        /* <DEDUP_REMOVED lines=17> */
.L_x_17993:
[----:B------:R-:W-:-:S04]  /*9330*/  LOP3.LUT R2, R3, 0x80000000, RZ, 0xc0, !PT ;  /* 0x8000000003027812 */ /* 0x000fc800078ec0ff */
[----:B------:R-:W-:-:S04]  /*9340*/  SHF.R.U32.HI R3, RZ, 0x18, R2 ;  /* 0x00000018ff037819 */ /* 0x000fc80000011602 */
[----:B------:R-:W-:-:S04]  /*9350*/  LOP3.LUT R0, R0, R3, RZ, 0xfc, !PT ;  /* 0x0000000300007212 */ /* 0x000fc800078efcff */
[----:B------:R-:W-:-:S07]  /*9360*/  PRMT R8, R0, 0x7610, R8 ;  /* 0x0000761000087816 */ /* 0x000fce0000000008 */
.L_x_17992:
[----:B------:R-:W-:Y:S05]  /*9370*/  BSYNC B0 ;  /* 0x0000000000007941 */ /* 0x000fea0003800000 */
.L_x_17991:
[----:B------:R0:W-:Y:S01]  /*9380*/  STG.E.U8 desc[UR36][R16.64], R8 ;  /* 0x0000000810007986 */ /* 0x0001e2000c101124 */
[----:B------:R-:W-:Y:S05]  /*9390*/  BRA `(.L_x_17971) ;  /* 0x0000000400187947 */ /* 0x000fea0003800000 */
.L_x_17989:
        /* <DEDUP_REMOVED lines=17> */
.L_x_17996:
[----:B------:R-:W-:-:S04]  /*94b0*/  LOP3.LUT R2, R3, 0x80000000, RZ, 0xc0, !PT ;  /* 0x8000000003027812 */ /* 0x000fc800078ec0ff */
[----:B------:R-:W-:-:S04]  /*94c0*/  SHF.R.U32.HI R3, RZ, 0x18, R2 ;  /* 0x00000018ff037819 */ /* 0x000fc80000011602 */
[----:B------:R-:W-:-:S04]  /*94d0*/  LOP3.LUT R0, R0, R3, RZ, 0xfc, !PT ;  /* 0x0000000300007212 */ /* 0x000fc800078efcff */
[----:B------:R-:W-:-:S07]  /*94e0*/  PRMT R8, R0, 0x7610, R8 ;  /* 0x0000761000087816 */ /* 0x000fce0000000008 */
.L_x_17995:
[----:B------:R-:W-:Y:S05]  /*94f0*/  BSYNC B0 ;  /* 0x0000000000007941 */ /* 0x000fea0003800000 */
.L_x_17994:
[----:B------:R0:W-:Y:S01]  /*9500*/  STG.E.U8 desc[UR36][R16.64], R8 ;  /* 0x0000000810007986 */ /* 0x0001e2000c101124 */
[----:B------:R-:W-:Y:S05]  /*9510*/  BRA `(.L_x_17971) ;  /* 0x0000000000b87947 */ /* 0x000fea0003800000 */
.L_x_17988:
        /* <DEDUP_REMOVED lines=22> */
.L_x_17970:
        /* <DEDUP_REMOVED lines=16> */
.L_x_17999:
[----:B------:R-:W-:Y:S05]  /*9780*/  BRA `(.L_x_17971) ;  /* 0x00000000001c7947 */ /* 0x000fea0003800000 */
.L_x_17998:
[----:B------:R-:W-:-:S06]  /*9790*/  HADD2.F32 R2, -RZ, R2.H0_H0 ;  /* 0x20000002ff027230 */ /* 0x000fcc0000004100 */
[----:B------:R-:W0:Y:S02]  /*97a0*/  F2I.U64.TRUNC R2, R2 ;  /* 0x0000000200027311 */ /* 0x000e24000020d800 */
[----:B0-----:R0:W-:Y:S01]  /*97b0*/  STG.E.64 desc[UR36][R16.64], R2 ;  /* 0x0000000210007986 */ /* 0x0011e2000c101b24 */
[----:B------:R-:W-:Y:S05]  /*97c0*/  BRA `(.L_x_17971) ;  /* 0x00000000000c7947 */ /* 0x000fea0003800000 */
.L_x_17997:
[----:B------:R-:W-:-:S04]  /*97d0*/  HADD2.F32 R2, -RZ, R2.H0_H0 ;  /* 0x20000002ff027230 */ /* 0x000fc80000004100 */
[----:B------:R-:W0:Y:S02]  /*97e0*/  F2I.FTZ.U32.TRUNC.NTZ R3, R2 ;  /* 0x0000000200037305 */ /* 0x000e24000021f000 */
[----:B0-----:R0:W-:Y:S02]  /*97f0*/  STG.E desc[UR36][R16.64], R3 ;  /* 0x0000000310007986 */ /* 0x0011e4000c101924 */
.L_x_17971:
[----:B------:R-:W-:-:S07]  /*9800*/  VIADD R19, R19, 0x80 ;  /* 0x0000008013137836 */ /* 0x000fce0000000000 */
.L_x_17931:
[----:B------:R-:W-:Y:S05]  /*9810*/  BSYNC B6 ;  /* 0x0000000000067941 */ /* 0x000fea0003800000 */
.L_x_17930:
        /* <DEDUP_REMOVED lines=306> */
.L_x_18000:
        /* <DEDUP_REMOVED lines=22> */
.L_x_18004:
[----:B------:R-:W2:Y:S02]  /*aca0*/  LDG.E.U8 R2, desc[UR36][R2.64] ;  /* 0x0000002402027981 */ /* 0x000ea4000c1e1100 */
[----:B--2---:R-:W-:-:S04]  /*acb0*/  I2FP.F32.U32 R0, R2 ;  /* 0x0000000200007245 */ /* 0x004fc80000201000 */
[----:B------:R-:W-:Y:S01]  /*acc0*/  F2FP.F16.F32.PACK_AB R0, RZ, R0 ;  /* 0x00000000ff00723e */ /* 0x000fe200000000ff */
[----:B------:R-:W-:Y:S06]  /*acd0*/  BRA `(.L_x_18006) ;  /* 0x0000000c00887947 */ /* 0x000fec0003800000 */
.L_x_18003:
        /* <DEDUP_REMOVED lines=10> */
.L_x_18008:
[----:B------:R-:W2:Y:S02]  /*ad80*/  LDG.E R2, desc[UR36][R2.64] ;  /* 0x0000002402027981 */ /* 0x000ea4000c1e1900 */
[----:B--2---:R-:W-:-:S04]  /*ad90*/  I2FP.F32.S32 R0, R2 ;  /* 0x0000000200007245 */ /* 0x004fc80000201400 */
[----:B------:R-:W-:Y:S01]  /*ada0*/  F2FP.F16.F32.PACK_AB R0, RZ, R0 ;  /* 0x00000000ff00723e */ /* 0x000fe200000000ff */
[----:B------:R-:W-:Y:S06]  /*adb0*/  BRA `(.L_x_18006) ;  /* 0x0000000c00507947 */ /* 0x000fec0003800000 */
.L_x_18007:
[----:B------:R-:W2:Y:S02]  /*adc0*/  LDG.E.U16 R2, desc[UR36][R2.64] ;  /* 0x0000002402027981 */ /* 0x000ea4000c1e1500 */
[----:B--2---:R-:W0:Y:S02]  /*add0*/  I2F.S16 R0, R2 ;  /* 0x0000000200007306 */ /* 0x004e240000101400 */
[----:B0-----:R-:W-:Y:S01]  /*ade0*/  F2FP.F16.F32.PACK_AB R0, RZ, R0 ;  /* 0x00000000ff00723e */ /* 0x001fe200000000ff */
[----:B------:R-:W-:Y:S06]  /*adf0*/  BRA `(.L_x_18006) ;  /* 0x0000000c00407947 */ /* 0x000fec0003800000 */
.L_x_18002:
        /* <DEDUP_REMOVED lines=9> */
.L_x_18010:
[----:B------:R1:W5:Y:S01]  /*ae90*/  LDG.E.U16 R0, desc[UR36][R2.64] ;  /* 0x0000002402007981 */ /* 0x000362000c1e1500 */
[----:B------:R-:W-:Y:S05]  /*aea0*/  BRA `(.L_x_18006) ;  /* 0x0000000c00147947 */ /* 0x000fea0003800000 */
.L_x_18009:
        /* <DEDUP_REMOVED lines=9> */
.L_x_18012:
[----:B------:R0:W5:Y:S01]  /*af40*/  LDG.E.U16 R0, desc[UR36][R2.64] ;  /* 0x0000002402007981 */ /* 0x000162000c1e1500 */
[----:B------:R-:W-:Y:S05]  /*af50*/  BRA `(.L_x_18006) ;  /* 0x0000000800e87947 */ /* 0x000fea0003800000 */
.L_x_18011:
        /* <DEDUP_REMOVED lines=8> */
.L_x_18001:
        /* <DEDUP_REMOVED lines=13> */
.L_x_18015:
        /* <DEDUP_REMOVED lines=8> */
.L_x_18014:
        /* <DEDUP_REMOVED lines=28> */
.L_x_18017:
        /* <DEDUP_REMOVED lines=15> */
.L_x_18016:
[----:B------:R-:W2:Y:S02]  /*b3e0*/  LDG.E.U16 R0, desc[UR36][R2.64] ;  /* 0x0000002402007981 */ /* 0x000ea4000c1e1500 */
[----:B--2---:R-:W-:-:S05]  /*b3f0*/  IMAD.U32 R0, R0, 0x10000, RZ ;  /* 0x0001000000007824 */ /* 0x004fca00078e00ff */
[----:B------:R-:W-:Y:S01]  /*b400*/  F2FP.F16.F32.PACK_AB R0, RZ, R0 ;  /* 0x00000000ff00723e */ /* 0x000fe200000000ff */
[----:B------:R-:W-:Y:S06]  /*b410*/  BRA `(.L_x_18006) ;  /* 0x0000000400b87947 */ /* 0x000fec0003800000 */
.L_x_18013:
        /* <DEDUP_REMOVED lines=12> */
.L_x_18020:
        /* <DEDUP_REMOVED lines=21> */
.L_x_18024:
[----:B------:R-:W-:Y:S05]  /*b630*/  BSYNC B1 ;  /* 0x0000000000017941 */ /* 0x000fea0003800000 */
.L_x_18023:
[----:B------:R-:W-:Y:S01]  /*b640*/  LEA R3, R0, 0x3b800000, 0x17 ;  /* 0x3b80000000037811 */ /* 0x000fe200078eb8ff */
[----:B------:R-:W-:-:S05]  /*b650*/  IMAD.SHL.U32 R0, R2, 0x100000, RZ ;  /* 0x0010000002007824 */ /* 0x000fca00078e00ff */
[----:B------:R-:W-:-:S07]  /*b660*/  LOP3.LUT R0, R3, R0, R4, 0xfe, !PT ;  /* 0x0000000003007212 */ /* 0x000fce00078efe04 */
.L_x_18022:
[----:B------:R-:W-:Y:S05]  /*b670*/  BSYNC B0 ;  /* 0x0000000000007941 */ /* 0x000fea0003800000 */
.L_x_18021:
[----:B------:R-:W-:Y:S01]  /*b680*/  F2FP.F16.F32.PACK_AB R0, RZ, R0 ;  /* 0x00000000ff00723e */ /* 0x000fe200000000ff */
[----:B------:R-:W-:Y:S06]  /*b690*/  BRA `(.L_x_18006) ;  /* 0x0000000400187947 */ /* 0x000fec0003800000 */
.L_x_18019:
        /* <DEDUP_REMOVED lines=21> */
.L_x_18028:
[----:B------:R-:W-:Y:S05]  /*b7f0*/  BSYNC B1 ;  /* 0x0000000000017941 */ /* 0x000fea0003800000 */
.L_x_18027:
[----:B------:R-:W-:Y:S01]  /*b800*/  LEA R3, R0, 0x37800000, 0x17 ;  /* 0x3780000000037811 */ /* 0x000fe200078eb8ff */
[----:B------:R-:W-:-:S05]  /*b810*/  IMAD.SHL.U32 R0, R2, 0x200000, RZ ;  /* 0x0020000002007824 */ /* 0x000fca00078e00ff */
[----:B------:R-:W-:-:S07]  /*b820*/  LOP3.LUT R0, R3, R0, R4, 0xfe, !PT ;  /* 0x0000000003007212 */ /* 0x000fce00078efe04 */
.L_x_18026:
[----:B------:R-:W-:Y:S05]  /*b830*/  BSYNC B0 ;  /* 0x0000000000007941 */ /* 0x000fea0003800000 */
.L_x_18025:
[----:B------:R-:W-:Y:S01]  /*b840*/  F2FP.F16.F32.PACK_AB R0, RZ, R0 ;  /* 0x00000000ff00723e */ /* 0x000fe200000000ff */
[----:B------:R-:W-:Y:S06]  /*b850*/  BRA `(.L_x_18006) ;  /* 0x0000000000a87947 */ /* 0x000fec0003800000 */
.L_x_18018:
        /* <DEDUP_REMOVED lines=14> */
.L_x_18032:
[----:B------:R-:W-:Y:S05]  /*b940*/  BSYNC B0 ;  /* 0x0000000000007941 */ /* 0x000fea0003800000 */
.L_x_18031:
[----:B------:R-:W-:Y:S01]  /*b950*/  F2FP.F16.F32.PACK_AB R0, RZ, R0 ;  /* 0x00000000ff00723e */ /* 0x000fe200000000ff */
[----:B------:R-:W-:Y:S06]  /*b960*/  BRA `(.L_x_18006) ;  /* 0x0000000000647947 */ /* 0x000fec0003800000 */
.L_x_18005:
        /* <DEDUP_REMOVED lines=16> */
.L_x_18033:
[----:B------:R-:W-:Y:S01]  /*ba70*/  PRMT R0, RZ, 0x7610, R0 ;  /* 0x00007610ff007816 */ /* 0x000fe20000000000 */
[----:B------:R-:W-:Y:S06]  /*ba80*/  BRA `(.L_x_18006) ;  /* 0x00000000001c7947 */ /* 0x000fec0003800000 */
.L_x_18030:
[----:B------:R-:W2:Y:S02]  /*ba90*/  LDG.E.64 R2, desc[UR36][R2.64] ;  /* 0x0000002402027981 */ /* 0x000ea4000c1e1b00 */
[----:B--2---:R-:W0:Y:S02]  /*baa0*/  I2F.U64 R0, R2 ;  /* 0x0000000200007312 */ /* 0x004e240000301000 */
[----:B0-----:R-:W-:Y:S01]  /*bab0*/  F2FP.F16.F32.PACK_AB R0, RZ, R0 ;  /* 0x00000000ff00723e */ /* 0x001fe200000000ff */
[----:B------:R-:W-:Y:S06]  /*bac0*/  BRA `(.L_x_18006) ;  /* 0x00000000000c7947 */ /* 0x000fec0003800000 */
.L_x_18029:
[----:B------:R-:W2:Y:S02]  /*bad0*/  LDG.E R2, desc[UR36][R2.64] ;  /* 0x0000002402027981 */ /* 0x000ea4000c1e1900 */
[----:B--2---:R-:W-:-:S04]  /*bae0*/  I2FP.F32.U32 R0, R2 ;  /* 0x0000000200007245 */ /* 0x004fc80000201000 */
[----:B------:R-:W-:-:S07]  /*baf0*/  F2FP.F16.F32.PACK_AB R0, RZ, R0 ;  /* 0x00000000ff00723e */ /* 0x000fce00000000ff */
.L_x_18006:
        /* <DEDUP_REMOVED lines=19> */
.L_x_18037:
[----:B------:R-:W-:-:S06]  /*bc30*/  HADD2.F32 R3, -RZ, R2.H0_H0 ;  /* 0x20000002ff037230 */ /* 0x000fcc0000004100 */
[----:B------:R-:W0:Y:S02]  /*bc40*/  F2I.S64.TRUNC R2, R3 ;  /* 0x0000000300027311 */ /* 0x000e24000020d900 */
[----:B0-----:R-:W-:Y:S01]  /*bc50*/  STG.E.U8 desc[UR36][R16.64], R2 ;  /* 0x0000000210007986 */ /* 0x001fe2000c101124 */
[----:B------:R-:W-:Y:S05]  /*bc60*/  EXIT ;  /* 0x000000000000794d */ /* 0x000fea0003800000 */
.L_x_18036:
        /* <DEDUP_REMOVED lines=10> */
.L_x_18040:
[----:B------:R-:W-:-:S04]  /*bd10*/  HADD2.F32 R2, -RZ, R2.H0_H0 ;  /* 0x20000002ff027230 */ /* 0x000fc80000004100 */
[----:B------:R-:W0:Y:S02]  /*bd20*/  F2I.FTZ.TRUNC.NTZ R3, R2 ;  /* 0x0000000200037305 */ /* 0x000e24000021f100 */
[----:B0-----:R-:W-:Y:S01]  /*bd30*/  STG.E desc[UR36][R16.64], R3 ;  /* 0x0000000310007986 */ /* 0x001fe2000c101924 */
[----:B------:R-:W-:Y:S05]  /*bd40*/  EXIT ;  /* 0x000000000000794d */ /* 0x000fea0003800000 */
.L_x_18039:
[----:B------:R-:W-:-:S04]  /*bd50*/  HADD2.F32 R2, -RZ, R2.H0_H0 ;  /* 0x20000002ff027230 */ /* 0x000fc80000004100 */
[----:B------:R-:W0:Y:S02]  /*bd60*/  F2I.FTZ.TRUNC.NTZ R3, R2 ;  /* 0x0000000200037305 */ /* 0x000e24000021f100 */
[----:B0-----:R-:W-:Y:S01]  /*bd70*/  STG.E.U16 desc[UR36][R16.64], R3 ;  /* 0x0000000310007986 */ /* 0x001fe2000c101524 */
[----:B------:R-:W-:Y:S05]  /*bd80*/  EXIT ;  /* 0x000000000000794d */ /* 0x000fea0003800000 */
.L_x_18035:
        /* <DEDUP_REMOVED lines=9> */
.L_x_18042:
[----:B------:R-:W-:Y:S01]  /*be20*/  STG.E.U16 desc[UR36][R16.64], R2 ;  /* 0x0000000210007986 */ /* 0x000fe2000c101524 */
[----:B------:R-:W-:Y:S05]  /*be30*/  EXIT ;  /* 0x000000000000794d */ /* 0x000fea0003800000 */
.L_x_18041:
        /* <DEDUP_REMOVED lines=10> */
.L_x_18044:
[----:B------:R-:W-:-:S05]  /*bee0*/  HADD2.F32 R0, -RZ, R2.H0_H0 ;  /* 0x20000002ff007230 */ /* 0x000fca0000004100 */
[----:B------:R-:W-:-:S04]  /*bef0*/  F2FP.F16.F32.PACK_AB R0, RZ, R0 ;  /* 0x00000000ff00723e */ /* 0x000fc800000000ff */
[----:B------:R-:W-:-:S05]  /*bf00*/  PRMT R0, R0, 0x5410, RZ ;  /* 0x0000541000007816 */ /* 0x000fca00000000ff */
[----:B------:R-:W-:Y:S01]  /*bf10*/  STG.E desc[UR36][R16.64], R0 ;  /* 0x0000000010007986 */ /* 0x000fe2000c101924 */
[----:B------:R-:W-:Y:S05]  /*bf20*/  EXIT ;  /* 0x000000000000794d */ /* 0x000fea0003800000 */
.L_x_18043:
[----:B------:R-:W-:-:S05]  /*bf30*/  HADD2.F32 R2, -RZ, R2.H0_H0 ;  /* 0x20000002ff027230 */ /* 0x000fca0000004100 */
[----:B------:R-:W-:-:S06]  /*bf40*/  FMUL.FTZ R2, R2, 1 ;  /* 0x3f80000002027820 */ /* 0x000fcc0000410000 */
[----:B------:R-:W0:Y:S02]  /*bf50*/  F2F.F64.F32 R2, R2 ;  /* 0x0000000200027310 */ /* 0x000e240000201800 */
[----:B0-----:R-:W-:Y:S01]  /*bf60*/  STG.E.64 desc[UR36][R16.64], R2 ;  /* 0x0000000210007986 */ /* 0x001fe2000c101b24 */
[----:B------:R-:W-:Y:S05]  /*bf70*/  EXIT ;  /* 0x000000000000794d */ /* 0x000fea0003800000 */
.L_x_18034:
        /* <DEDUP_REMOVED lines=13> */
.L_x_18047:
[----:B------:R-:W-:Y:S01]  /*c050*/  HADD2.F32 R2, -RZ, R2.H0_H0 ;  /* 0x20000002ff027230 */ /* 0x000fe20000004100 */
[----:B------:R-:W-:-:S04]  /*c060*/  CS2R R6, SRZ ;  /* 0x0000000000067805 */ /* 0x000fc8000001ff00 */
[----:B------:R-:W-:-:S04]  /*c070*/  FMUL.FTZ R2, R2, 1 ;  /* 0x3f80000002027820 */ /* 0x000fc80000410000 */
[----:B------:R-:W0:Y:S02]  /*c080*/  F2F.F64.F32 R4, R2 ;  /* 0x0000000200047310 */ /* 0x000e240000201800 */
[----:B0-----:R-:W-:Y:S01]  /*c090*/  STG.E.128 desc[UR36][R16.64], R4 ;  /* 0x0000000410007986 */ /* 0x001fe2000c101d24 */
[----:B------:R-:W-:Y:S05]  /*c0a0*/  EXIT ;  /* 0x000000000000794d */ /* 0x000fea0003800000 */
.L_x_18046:
        /* <DEDUP_REMOVED lines=21> */
.L_x_18051:
[----:B------:R-:W-:Y:S05]  /*c200*/  BSYNC B0 ;  /* 0x0000000000007941 */ /* 0x000fea0003800000 */
.L_x_18050:
[----:B------:R-:W-:-:S05]  /*c210*/  LOP3.LUT R3, R0, R3, RZ, 0xfc, !PT ;  /* 0x0000000300037212 */ /* 0x000fca00078efcff */
[----:B------:R-:W-:Y:S01]  /*c220*/  STG.E.U8 desc[UR36][R16.64], R3 ;  /* 0x0000000310007986 */ /* 0x000fe2000c101124 */
[----:B------:R-:W-:Y:S05]  /*c230*/  EXIT ;  /* 0x000000000000794d */ /* 0x000fea0003800000 */
.L_x_18049:
        /* <DEDUP_REMOVED lines=13> */
.L_x_18053:
[----:B------:R-:W-:Y:S01]  /*c310*/  IMAD.MOV.U32 R0, RZ, RZ, 0x7f ;  /* 0x0000007fff007424 */ /* 0x000fe200078e00ff */
[----:B------:R-:W-:-:S04]  /*c320*/  ISETP.GT.U32.AND P0, PT, R2, 0x7f800000, PT ;  /* 0x7f8000000200780c */ /* 0x000fc80003f04070 */
[----:B------:R-:W-:-:S09]  /*c330*/  SEL R0, R0, 0x7c, P0 ;  /* 0x0000007c00007807 */ /* 0x000fd20000000000 */
.L_x_18054:
[----:B------:R-:W-:Y:S05]  /*c340*/  BSYNC B0 ;  /* 0x0000000000007941 */ /* 0x000fea0003800000 */
.L_x_18052:
[----:B------:R-:W-:-:S04]  /*c350*/  LOP3.LUT R2, R3, 0x80000000, RZ, 0xc0, !PT ;  /* 0x8000000003027812 */ /* 0x000fc800078ec0ff */
[----:B------:R-:W-:-:S04]  /*c360*/  SHF.R.U32.HI R3, RZ, 0x18, R2 ;  /* 0x00000018ff037819 */ /* 0x000fc80000011602 */
[----:B------:R-:W-:-:S05]  /*c370*/  LOP3.LUT R3, R0, R3, RZ, 0xfc, !PT ;  /* 0x0000000300037212 */ /* 0x000fca00078efcff */
[----:B------:R-:W-:Y:S01]  /*c380*/  STG.E.U8 desc[UR36][R16.64], R3 ;  /* 0x0000000310007986 */ /* 0x000fe2000c101124 */
[----:B------:R-:W-:Y:S05]  /*c390*/  EXIT ;  /* 0x000000000000794d */ /* 0x000fea0003800000 */
.L_x_18048:
[----:B------:R-:W-:-:S05]  /*c3a0*/  HADD2.F32 R0, -RZ, R2.H0_H0 ;  /* 0x20000002ff007230 */ /* 0x000fca0000004100 */
[----:B------:R-:W-:-:S05]  /*c3b0*/  F2FP.BF16.F32.PACK_AB R0, RZ, R0 ;  /* 0x00000000ff00723e */ /* 0x000fca00000010ff */
[----:B------:R-:W-:Y:S01]  /*c3c0*/  STG.E.U16 desc[UR36][R16.64], R0 ;  /* 0x0000000010007986 */ /* 0x000fe2000c101524 */
[----:B------:R-:W-:Y:S05]  /*c3d0*/  EXIT ;  /* 0x000000000000794d */ /* 0x000fea0003800000 */
.L_x_18045:
        /* <DEDUP_REMOVED lines=12> */
.L_x_18057:
        /* <DEDUP_REMOVED lines=17> */
.L_x_18060:
[----:B------:R-:W-:-:S04]  /*c5b0*/  LOP3.LUT R2, R3, 0x80000000, RZ, 0xc0, !PT ;  /* 0x8000000003027812 */ /* 0x000fc800078ec0ff */
[----:B------:R-:W-:-:S04]  /*c5c0*/  SHF.R.U32.HI R3, RZ, 0x18, R2 ;  /* 0x00000018ff037819 */ /* 0x000fc80000011602 */
[----:B------:R-:W-:-:S04]  /*c5d0*/  LOP3.LUT R0, R0, R3, RZ, 0xfc, !PT ;  /* 0x0000000300007212 */ /* 0x000fc800078efcff */
[----:B------:R-:W-:-:S07]  /*c5e0*/  PRMT R8, R0, 0x7610, R8 ;  /* 0x0000761000087816 */ /* 0x000fce0000000008 */
.L_x_18059:
[----:B------:R-:W-:Y:S05]  /*c5f0*/  BSYNC B0 ;  /* 0x0000000000007941 */ /* 0x000fea0003800000 */
.L_x_18058:
[----:B------:R-:W-:Y:S01]  /*c600*/  STG.E.U8 desc[UR36][R16.64], R8 ;  /* 0x0000000810007986 */ /* 0x000fe2000c101124 */
[----:B------:R-:W-:Y:S05]  /*c610*/  EXIT ;  /* 0x000000000000794d */ /* 0x000fea0003800000 */
.L_x_18056:
        /* <DEDUP_REMOVED lines=17> */
.L_x_18063:
[----:B------:R-:W-:-:S04]  /*c730*/  LOP3.LUT R2, R3, 0x80000000, RZ, 0xc0, !PT ;  /* 0x8000000003027812 */ /* 0x000fc800078ec0ff */
[----:B------:R-:W-:-:S04]  /*c740*/  SHF.R.U32.HI R3, RZ, 0x18, R2 ;  /* 0x00000018ff037819 */ /* 0x000fc80000011602 */
[----:B------:R-:W-:-:S04]  /*c750*/  LOP3.LUT R0, R0, R3, RZ, 0xfc, !PT ;  /* 0x0000000300007212 */ /* 0x000fc800078efcff */
[----:B------:R-:W-:-:S07]  /*c760*/  PRMT R8, R0, 0x7610, R8 ;  /* 0x0000761000087816 */ /* 0x000fce0000000008 */
.L_x_18062:
[----:B------:R-:W-:Y:S05]  /*c770*/  BSYNC B0 ;  /* 0x0000000000007941 */ /* 0x000fea0003800000 */
.L_x_18061:
[----:B------:R-:W-:Y:S01]  /*c780*/  STG.E.U8 desc[UR36][R16.64], R8 ;  /* 0x0000000810007986 */ /* 0x000fe2000c101124 */
[----:B------:R-:W-:Y:S05]  /*c790*/  EXIT ;  /* 0x000000000000794d */ /* 0x000fea0003800000 */
.L_x_18055:
        /* <DEDUP_REMOVED lines=22> */
.L_x_18038:
        /* <DEDUP_REMOVED lines=16> */
.L_x_18066:
[----:B------:R-:W-:Y:S05]  /*ca00*/  EXIT ;  /* 0x000000000000794d */ /* 0x000fea0003800000 */
.L_x_18065:
[----:B------:R-:W-:-:S06]  /*ca10*/  HADD2.F32 R2, -RZ, R2.H0_H0 ;  /* 0x20000002ff027230 */ /* 0x000fcc0000004100 */
[----:B------:R-:W0:Y:S02]  /*ca20*/  F2I.U64.TRUNC R2, R2 ;  /* 0x0000000200027311 */ /* 0x000e24000020d800 */
[----:B0-----:R-:W-:Y:S01]  /*ca30*/  STG.E.64 desc[UR36][R16.64], R2 ;  /* 0x0000000210007986 */ /* 0x001fe2000c101b24 */
[----:B------:R-:W-:Y:S05]  /*ca40*/  EXIT ;  /* 0x000000000000794d */ /* 0x000fea0003800000 */
.L_x_18064:
[----:B------:R-:W-:-:S04]  /*ca50*/  HADD2.F32 R2, -RZ, R2.H0_H0 ;  /* 0x20000002ff027230 */ /* 0x000fc80000004100 */
[----:B------:R-:W0:Y:S02]  /*ca60*/  F2I.FTZ.U32.TRUNC.NTZ R3, R2 ;  /* 0x0000000200037305 */ /* 0x000e24000021f000 */
[----:B0-----:R-:W-:Y:S01]  /*ca70*/  STG.E desc[UR36][R16.64], R3 ;  /* 0x0000000310007986 */ /* 0x001fe2000c101924 */
[----:B------:R-:W-:Y:S05]  /*ca80*/  EXIT ;  /* 0x000000000000794d */ /* 0x000fea0003800000 */
.L_x_18067:
        /* <DEDUP_REMOVED lines=15> */
.L_x_19743:


//--------------------- .text._ZN2at6native27unrolled_elementwise_kernelIZZZNS0_16ceil_kernel_cudaERNS_18TensorIteratorBaseEENKUlvE_clEvENKUlvE1_clEvEUlN3c104HalfEE_St5arrayIPcLm2EELi4E23TrivialOffsetCalculatorILi1EjESD_NS0_6memory12LoadWithCastILi1EEENSE_13StoreWithCastILi1EEEEEviT_T0_T2_T3_T4_T5_ --------------------------
	.section	.text._ZN2at6native27unrolled_elementwise_kernelIZZZNS0_16ceil_kernel_cudaERNS_18TensorIteratorBaseEENKUlvE_clEvENKUlvE1_clEvEUlN3c104HalfEE_St5arrayIPcLm2EELi4E23TrivialOffsetCalculatorILi1EjESD_NS0_6memory12LoadWithCastILi1EEENSE_13StoreWithCastILi1EEEEEviT_T0_T2_T3_T4_T5_,"ax",@progbits
	.align	128
        .global         _ZN2at6native27unrolled_elementwise_kernelIZZZNS0_16ceil_kernel_cudaERNS_18TensorIteratorBaseEENKUlvE_clEvENKUlvE1_clEvEUlN3c104HalfEE_St5arrayIPcLm2EELi4E23TrivialOffsetCalculatorILi1EjESD_NS0_6memory12LoadWithCastILi1EEENSE_13StoreWithCastILi1EEEEEviT_T0_T2_T3_T4_T5_
        .type           _ZN2at6native27unrolled_elementwise_kernelIZZZNS0_16ceil_kernel_cudaERNS_18TensorIteratorBaseEENKUlvE_clEvENKUlvE1_clEvEUlN3c104HalfEE_St5arrayIPcLm2EELi4E23TrivialOffsetCalculatorILi1EjESD_NS0_6memory12LoadWithCastILi1EEENSE_13StoreWithCastILi1EEEEEviT_T0_T2_T3_T4_T5_,@function
        .size           _ZN2at6native27unrolled_elementwise_kernelIZZZNS0_16ceil_kernel_cudaERNS_18TensorIteratorBaseEENKUlvE_clEvENKUlvE1_clEvEUlN3c104HalfEE_St5arrayIPcLm2EELi4E23TrivialOffsetCalculatorILi1EjESD_NS0_6memory12LoadWithCastILi1EEENSE_13StoreWithCastILi1EEEEEviT_T0_T2_T3_T4_T5_,(.L_x_19744 - _ZN2at6native27unrolled_elementwise_kernelIZZZNS0_16ceil_kernel_cudaERNS_18TensorIteratorBaseEENKUlvE_clEvENKUlvE1_clEvEUlN3c104HalfEE_St5arrayIPcLm2EELi4E23TrivialOffsetCalculatorILi1EjESD_NS0_6memory12LoadWithCastILi1EEENSE_13StoreWithCastILi1EEEEEviT_T0_T2_T3_T4_T5_)
        .other          _ZN2at6native27unrolled_elementwise_kernelIZZZNS0_16ceil_kernel_cudaERNS_18TensorIteratorBaseEENKUlvE_clEvENKUlvE1_clEvEUlN3c104HalfEE_St5arrayIPcLm2EELi4E23TrivialOffsetCalculatorILi1EjESD_NS0_6memory12LoadWithCastILi1EEENSE_13StoreWithCastILi1EEEEEviT_T0_T2_T3_T4_T5_,@"STO_CUDA_ENTRY STV_DEFAULT"
_ZN2at6native27unrolled_elementwise_kernelIZZZNS0_16ceil_kernel_cudaERNS_18TensorIteratorBaseEENKUlvE_clEvENKUlvE1_clEvEUlN3c104HalfEE_St5arrayIPcLm2EELi4E23TrivialOffsetCalculatorILi1EjESD_NS0_6memory12LoadWithCastILi1EEENSE_13StoreWithCastILi1EEEEEviT_T0_T2_T3_T4_T5_:
.text._ZN2at6native27unrolled_elementwise_kernelIZZZNS0_16ceil_kernel_cudaERNS_18TensorIteratorBaseEENKUlvE_clEvENKUlvE1_clEvEUlN3c104HalfEE_St5arrayIPcLm2EELi4E23TrivialOffsetCalculatorILi1EjESD_NS0_6memory12LoadWithCastILi1EEENSE_13StoreWithCastILi1EEEEEviT_T0_T2_T3_T4_T5_:
        /* <DEDUP_REMOVED lines=34> */
.L_x_18073:
[----:B------:R-:W2:Y:S02]  /*0220*/  LDG.E.U8 R2, desc[UR36][R2.64] ;  /* 0x0000002402027981 */ /* 0x000ea4000c1e1100 */
[----:B--2---:R-:W-:-:S04]  /*0230*/  I2FP.F32.U32 R0, R2 ;  /* 0x0000000200007245 */ /* 0x004fc80000201000 */
[----:B------:R-:W-:-:S04]  /*0240*/  F2FP.F16.F32.PACK_AB R0, RZ, R0 ;  /* 0x00000000ff00723e */ /* 0x000fc800000000ff */
[----:B------:R-:W-:Y:S01]  /*0250*/  PRMT R22, R0, 0x7610, R22 ;  /* 0x0000761000167816 */ /* 0x000fe20000000016 */
[----:B------:R-:W-:Y:S06]  /*0260*/  BRA `(.L_x_18075) ;  /* 0x0000000c00c07947 */ /* 0x000fec0003800000 */
.L_x_18072:
        /* <DEDUP_REMOVED lines=11> */
.L_x_18077:
[----:B------:R-:W2:Y:S02]  /*0320*/  LDG.E R2, desc[UR36][R2.64] ;  /* 0x0000002402027981 */ /* 0x000ea4000c1e1900 */
[----:B--2---:R-:W-:-:S04]  /*0330*/  I2FP.F32.S32 R0, R2 ;  /* 0x0000000200007245 */ /* 0x004fc80000201400 */
[----:B------:R-:W-:-:S04]  /*0340*/  F2FP.F16.F32.PACK_AB R0, RZ, R0 ;  /* 0x00000000ff00723e */ /* 0x000fc800000000ff */
[----:B------:R-:W-:Y:S01]  /*0350*/  PRMT R22, R0, 0x7610, R22 ;  /* 0x0000761000167816 */ /* 0x000fe20000000016 */
[----:B------:R-:W-:Y:S06]  /*0360*/  BRA `(.L_x_18075) ;  /* 0x0000000c00807947 */ /* 0x000fec0003800000 */
.L_x_18076:
[----:B------:R-:W2:Y:S02]  /*0370*/  LDG.E.U16 R2, desc[UR36][R2.64] ;  /* 0x0000002402027981 */ /* 0x000ea4000c1e1500 */
[----:B--2---:R-:W0:Y:S02]  /*0380*/  I2F.S16 R0, R2 ;  /* 0x0000000200007306 */ /* 0x004e240000101400 */
[----:B0-----:R-:W-:-:S04]  /*0390*/  F2FP.F16.F32.PACK_AB R0, RZ, R0 ;  /* 0x00000000ff00723e */ /* 0x001fc800000000ff */
[----:B------:R-:W-:Y:S01]  /*03a0*/  PRMT R22, R0, 0x7610, R22 ;  /* 0x0000761000167816 */ /* 0x000fe20000000016 */
[----:B------:R-:W-:Y:S06]  /*03b0*/  BRA `(.L_x_18075) ;  /* 0x0000000c006c7947 */ /* 0x000fec0003800000 */
.L_x_18071:
        /* <DEDUP_REMOVED lines=9> */
.L_x_18079:
[----:B------:R1:W5:Y:S01]  /*0450*/  LDG.E.U16 R22, desc[UR36][R2.64] ;  /* 0x0000002402167981 */ /* 0x000362000c1e1500 */
[----:B------:R-:W-:Y:S05]  /*0460*/  BRA `(.L_x_18075) ;  /* 0x0000000c00407947 */ /* 0x000fea0003800000 */
.L_x_18078:
        /* <DEDUP_REMOVED lines=9> */
.L_x_18081:
[----:B------:R0:W5:Y:S01]  /*0500*/  LDG.E.U16 R22, desc[UR36][R2.64] ;  /* 0x0000002402167981 */ /* 0x000162000c1e1500 */
[----:B------:R-:W-:Y:S05]  /*0510*/  BRA `(.L_x_18075) ;  /* 0x0000000c00147947 */ /* 0x000fea0003800000 */
.L_x_18080:
        /* <DEDUP_REMOVED lines=9> */
.L_x_18070:
        /* <DEDUP_REMOVED lines=14> */
.L_x_18084:
        /* <DEDUP_REMOVED lines=9> */
.L_x_18083:
        /* <DEDUP_REMOVED lines=28> */
.L_x_18086:
        /* <DEDUP_REMOVED lines=16> */
.L_x_18085:
[----:B------:R-:W2:Y:S02]  /*09e0*/  LDG.E.U16 R0, desc[UR36][R2.64] ;  /* 0x0000002402007981 */ /* 0x000ea4000c1e1500 */
[----:B--2---:R-:W-:-:S05]  /*09f0*/  IMAD.U32 R0, R0, 0x10000, RZ ;  /* 0x0001000000007824 */ /* 0x004fca00078e00ff */
[----:B------:R-:W-:-:S04]  /*0a00*/  F2FP.F16.F32.PACK_AB R0, RZ, R0 ;  /* 0x00000000ff00723e */ /* 0x000fc800000000ff */
[----:B------:R-:W-:Y:S01]  /*0a10*/  PRMT R22, R0, 0x7610, R22 ;  /* 0x0000761000167816 */ /* 0x000fe20000000016 */
[----:B------:R-:W-:Y:S06]  /*0a20*/  BRA `(.L_x_18075) ;  /* 0x0000000400d07947 */ /* 0x000fec0003800000 */
.L_x_18082:
        /* <DEDUP_REMOVED lines=13> */
.L_x_18089:
        /* <DEDUP_REMOVED lines=21> */
.L_x_18093:
[----:B------:R-:W-:Y:S05]  /*0c50*/  BSYNC B1 ;  /* 0x0000000000017941 */ /* 0x000fea0003800000 */
.L_x_18092:
[----:B------:R-:W-:Y:S01]  /*0c60*/  LEA R3, R0, 0x3b800000, 0x17 ;  /* 0x3b80000000037811 */ /* 0x000fe200078eb8ff */
[----:B------:R-:W-:-:S05]  /*0c70*/  IMAD.SHL.U32 R0, R2, 0x100000, RZ ;  /* 0x0010000002007824 */ /* 0x000fca00078e00ff */
[----:B------:R-:W-:-:S07]  /*0c80*/  LOP3.LUT R0, R3, R0, R4, 0xfe, !PT ;  /* 0x0000000003007212 */ /* 0x000fce00078efe04 */
.L_x_18091:
[----:B------:R-:W-:Y:S05]  /*0c90*/  BSYNC B0 ;  /* 0x0000000000007941 */ /* 0x000fea0003800000 */
.L_x_18090:
[----:B------:R-:W-:-:S04]  /*0ca0*/  F2FP.F16.F32.PACK_AB R0, RZ, R0 ;  /* 0x00000000ff00723e */ /* 0x000fc800000000ff */
[----:B------:R-:W-:Y:S01]  /*0cb0*/  PRMT R22, R0, 0x7610, R22 ;  /* 0x0000761000167816 */ /* 0x000fe20000000016 */
[----:B------:R-:W-:Y:S06]  /*0cc0*/  BRA `(.L_x_18075) ;  /* 0x0000000400287947 */ /* 0x000fec0003800000 */
.L_x_18088:
        /* <DEDUP_REMOVED lines=21> */
.L_x_18097:
[----:B------:R-:W-:Y:S05]  /*0e20*/  BSYNC B1 ;  /* 0x0000000000017941 */ /* 0x000fea0003800000 */
.L_x_18096:
[----:B------:R-:W-:Y:S01]  /*0e30*/  LEA R3, R0, 0x37800000, 0x17 ;  /* 0x3780000000037811 */ /* 0x000fe200078eb8ff */
[----:B------:R-:W-:-:S05]  /*0e40*/  IMAD.SHL.U32 R0, R2, 0x200000, RZ ;  /* 0x0020000002007824 */ /* 0x000fca00078e00ff */
[----:B------:R-:W-:-:S07]  /*0e50*/  LOP3.LUT R0, R3, R0, R4, 0xfe, !PT ;  /* 0x0000000003007212 */ /* 0x000fce00078efe04 */
.L_x_18095:
[----:B------:R-:W-:Y:S05]  /*0e60*/  BSYNC B0 ;  /* 0x0000000000007941 */ /* 0x000fea0003800000 */
.L_x_18094:
[----:B------:R-:W-:-:S04]  /*0e70*/  F2FP.F16.F32.PACK_AB R0, RZ, R0 ;  /* 0x00000000ff00723e */ /* 0x000fc800000000ff */
[----:B------:R-:W-:Y:S01]  /*0e80*/  PRMT R22, R0, 0x7610, R22 ;  /* 0x0000761000167816 */ /* 0x000fe20000000016 */
[----:B------:R-:W-:Y:S06]  /*0e90*/  BRA `(.L_x_18075) ;  /* 0x0000000000b47947 */ /* 0x000fec0003800000 */
.L_x_18087:
        /* <DEDUP_REMOVED lines=14> */
.L_x_18101:
[----:B------:R-:W-:Y:S05]  /*0f80*/  BSYNC B0 ;  /* 0x0000000000007941 */ /* 0x000fea0003800000 */
.L_x_18100:
[----:B------:R-:W-:-:S04]  /*0f90*/  F2FP.F16.F32.PACK_AB R0, RZ, R0 ;  /* 0x00000000ff00723e */ /* 0x000fc800000000ff */
[----:B------:R-:W-:Y:S01]  /*0fa0*/  PRMT R22, R0, 0x7610, R22 ;  /* 0x0000761000167816 */ /* 0x000fe20000000016 */
[----:B------:R-:W-:Y:S06]  /*0fb0*/  BRA `(.L_x_18075) ;  /* 0x00000000006c7947 */ /* 0x000fec0003800000 */
.L_x_18074:
        /* <DEDUP_REMOVED lines=16> */
.L_x_18102:
[----:B------:R-:W-:Y:S01]  /*10c0*/  PRMT R22, RZ, 0x7610, R22 ;  /* 0x00007610ff167816 */ /* 0x000fe20000000016 */
[----:B------:R-:W-:Y:S06]  /*10d0*/  BRA `(.L_x_18075) ;  /* 0x0000000000247947 */ /* 0x000fec0003800000 */
.L_x_18099:
[----:B------:R-:W2:Y:S02]  /*10e0*/  LDG.E.64 R2, desc[UR36][R2.64] ;  /* 0x0000002402027981 */ /* 0x000ea4000c1e1b00 */
[----:B--2---:R-:W0:Y:S02]  /*10f0*/  I2F.U64 R0, R2 ;  /* 0x0000000200007312 */ /* 0x004e240000301000 */
[----:B0-----:R-:W-:-:S04]  /*1100*/  F2FP.F16.F32.PACK_AB R0, RZ, R0 ;  /* 0x00000000ff00723e */ /* 0x001fc800000000ff */
[----:B------:R-:W-:Y:S01]  /*1110*/  PRMT R22, R0, 0x7610, R22 ;  /* 0x0000761000167816 */ /* 0x000fe20000000016 */
[----:B------:R-:W-:Y:S06]  /*1120*/  BRA `(.L_x_18075) ;  /* 0x0000000000107947 */ /* 0x000fec0003800000 */
.L_x_18098:
[----:B------:R-:W2:Y:S02]  /*1130*/  LDG.E R2, desc[UR36][R2.64] ;  /* 0x0000002402027981 */ /* 0x000ea4000c1e1900 */
[----:B--2---:R-:W-:-:S04]  /*1140*/  I2FP.F32.U32 R0, R2 ;  /* 0x0000000200007245 */ /* 0x004fc80000201000 */
[----:B------:R-:W-:-:S04]  /*1150*/  F2FP.F16.F32.PACK_AB R0, RZ, R0 ;  /* 0x00000000ff00723e */ /* 0x000fc800000000ff */
[----:B------:R-:W-:-:S07]  /*1160*/  PRMT R22, R0, 0x7610, R22 ;  /* 0x0000761000167816 */ /* 0x000fce0000000016 */
.L_x_18075:
[----:B------:R-:W2:Y:S02]  /*1170*/  S2R R19, SR_TID.X ;  /* 0x0000000000137919 */ /* 0x000ea40000002100 */
[----:B--2---:R-:W-:-:S07]  /*1180*/  VIADD R19, R19, 0x80 ;  /* 0x0000008013137836 */ /* 0x004fce0000000000 */
.L_x_18069:
[----:B------:R-:W-:Y:S05]  /*1190*/  BSYNC B6 ;  /* 0x0000000000067941 */ /* 0x000fea0003800000 */
.L_x_18068:
        /* <DEDUP_REMOVED lines=26> */
.L_x_18108:
[----:B------:R-:W2:Y:S02]  /*1340*/  LDG.E.U8 R2, desc[UR36][R2.64] ;  /* 0x0000002402027981 */ /* 0x000ea4000c1e1100 */
[----:B--2---:R-:W-:-:S04]  /*1350*/  I2FP.F32.U32 R0, R2 ;  /* 0x0000000200007245 */ /* 0x004fc80000201000 */
[----:B------:R-:W-:-:S04]  /*1360*/  F2FP.F16.F32.PACK_AB R0, RZ, R0 ;  /* 0x00000000ff00723e */ /* 0x000fc800000000ff */
[----:B------:R-:W-:Y:S01]  /*1370*/  PRMT R23, R0, 0x7610, R23 ;  /* 0x0000761000177816 */ /* 0x000fe20000000017 */
[----:B------:R-:W-:Y:S06]  /*1380*/  BRA `(.L_x_18110) ;  /* 0x0000000c00bc7947 */ /* 0x000fec0003800000 */
.L_x_18107:
        /* <DEDUP_REMOVED lines=11> */
.L_x_18112:
[----:B------:R-:W2:Y:S02]  /*1440*/  LDG.E R2, desc[UR36][R2.64] ;  /* 0x0000002402027981 */ /* 0x000ea4000c1e1900 */
[----:B--2---:R-:W-:-:S04]  /*1450*/  I2FP.F32.S32 R0, R2 ;  /* 0x0000000200007245 */ /* 0x004fc80000201400 */
[----:B------:R-:W-:-:S04]  /*1460*/  F2FP.F16.F32.PACK_AB R0, RZ, R0 ;  /* 0x00000000ff00723e */ /* 0x000fc800000000ff */
[----:B------:R-:W-:Y:S01]  /*1470*/  PRMT R23, R0, 0x7610, R23 ;  /* 0x0000761000177816 */ /* 0x000fe20000000017 */
[----:B------:R-:W-:Y:S06]  /*1480*/  BRA `(.L_x_18110) ;  /* 0x0000000c007c7947 */ /* 0x000fec0003800000 */
.L_x_18111:
[----:B------:R-:W2:Y:S02]  /*1490*/  LDG.E.U16 R2, desc[UR36][R2.64] ;  /* 0x0000002402027981 */ /* 0x000ea4000c1e1500 */
[----:B--2---:R-:W0:Y:S02]  /*14a0*/  I2F.S16 R0, R2 ;  /* 0x0000000200007306 */ /* 0x004e240000101400 */
[----:B0-----:R-:W-:-:S04]  /*14b0*/  F2FP.F16.F32.PACK_AB R0, RZ, R0 ;  /* 0x00000000ff00723e */ /* 0x001fc800000000ff */
[----:B------:R-:W-:Y:S01]  /*14c0*/  PRMT R23, R0, 0x7610, R23 ;  /* 0x0000761000177816 */ /* 0x000fe20000000017 */
[----:B------:R-:W-:Y:S06]  /*14d0*/  BRA `(.L_x_18110) ;  /* 0x0000000c00687947 */ /* 0x000fec0003800000 */
.L_x_18106:
        /* <DEDUP_REMOVED lines=9> */
.L_x_18114:
[----:B------:R0:W5:Y:S01]  /*1570*/  LDG.E.U16 R23, desc[UR36][R2.64] ;  /* 0x0000002402177981 */ /* 0x000162000c1e1500 */
[----:B------:R-:W-:Y:S05]  /*1580*/  BRA `(.L_x_18110) ;  /* 0x0000000c003c7947 */ /* 0x000fea0003800000 */
.L_x_18113:
        /* <DEDUP_REMOVED lines=9> */
.L_x_18116:
[----:B------:R1:W5:Y:S01]  /*1620*/  LDG.E.U16 R23, desc[UR36][R2.64] ;  /* 0x0000002402177981 */ /* 0x000362000c1e1500 */
[----:B------:R-:W-:Y:S05]  /*1630*/  BRA `(.L_x_18110) ;  /* 0x0000000c00107947 */ /* 0x000fea0003800000 */
.L_x_18115:
        /* <DEDUP_REMOVED lines=9> */
.L_x_18105:
        /* <DEDUP_REMOVED lines=14> */
.L_x_18119:
        /* <DEDUP_REMOVED lines=9> */
.L_x_18118:
        /* <DEDUP_REMOVED lines=28> */
.L_x_18121:
        /* <DEDUP_REMOVED lines=15> */
.L_x_18120:
[----:B------:R-:W2:Y:S02]  /*1af0*/  LDG.E.U16 R0, desc[UR36][R2.64] ;  /* 0x0000002402007981 */ /* 0x000ea4000c1e1500 */
[----:B--2---:R-:W-:-:S05]  /*1b00*/  IMAD.U32 R0, R0, 0x10000, RZ ;  /* 0x0001000000007824 */ /* 0x004fca00078e00ff */
[----:B------:R-:W-:-:S04]  /*1b10*/  F2FP.F16.F32.PACK_AB R0, RZ, R0 ;  /* 0x00000000ff00723e */ /* 0x000fc800000000ff */
[----:B------:R-:W-:Y:S01]  /*1b20*/  PRMT R23, R0, 0x7610, R23 ;  /* 0x0000761000177816 */ /* 0x000fe20000000017 */
[----:B------:R-:W-:Y:S06]  /*1b30*/  BRA `(.L_x_18110) ;  /* 0x0000000400d07947 */ /* 0x000fec0003800000 */
.L_x_18117:
        /* <DEDUP_REMOVED lines=13> */
.L_x_18124:
        /* <DEDUP_REMOVED lines=21> */
.L_x_18128:
[----:B------:R-:W-:Y:S05]  /*1d60*/  BSYNC B1 ;  /* 0x0000000000017941 */ /* 0x000fea0003800000 */
.L_x_18127:
[----:B------:R-:W-:Y:S01]  /*1d70*/  LEA R3, R0, 0x3b800000, 0x17 ;  /* 0x3b80000000037811 */ /* 0x000fe200078eb8ff */
[----:B------:R-:W-:-:S05]  /*1d80*/  IMAD.SHL.U32 R0, R2, 0x100000, RZ ;  /* 0x0010000002007824 */ /* 0x000fca00078e00ff */
[----:B------:R-:W-:-:S07]  /*1d90*/  LOP3.LUT R0, R3, R0, R4, 0xfe, !PT ;  /* 0x0000000003007212 */ /* 0x000fce00078efe04 */
.L_x_18126:
[----:B------:R-:W-:Y:S05]  /*1da0*/  BSYNC B0 ;  /* 0x0000000000007941 */ /* 0x000fea0003800000 */
.L_x_18125:
[----:B------:R-:W-:-:S04]  /*1db0*/  F2FP.F16.F32.PACK_AB R0, RZ, R0 ;  /* 0x00000000ff00723e */ /* 0x000fc800000000ff */
[----:B------:R-:W-:Y:S01]  /*1dc0*/  PRMT R23, R0, 0x7610, R23 ;  /* 0x0000761000177816 */ /* 0x000fe20000000017 */
[----:B------:R-:W-:Y:S06]  /*1dd0*/  BRA `(.L_x_18110) ;  /* 0x0000000400287947 */ /* 0x000fec0003800000 */
.L_x_18123:
        /* <DEDUP_REMOVED lines=21> */
.L_x_18132:
[----:B------:R-:W-:Y:S05]  /*1f30*/  BSYNC B1 ;  /* 0x0000000000017941 */ /* 0x000fea0003800000 */
.L_x_18131:
[----:B------:R-:W-:Y:S01]  /*1f40*/  LEA R3, R0, 0x37800000, 0x17 ;  /* 0x3780000000037811 */ /* 0x000fe200078eb8ff */
[----:B------:R-:W-:-:S05]  /*1f50*/  IMAD.SHL.U32 R0, R2, 0x200000, RZ ;  /* 0x0020000002007824 */ /* 0x000fca00078e00ff */
[----:B------:R-:W-:-:S07]  /*1f60*/  LOP3.LUT R0, R3, R0, R4, 0xfe, !PT ;  /* 0x0000000003007212 */ /* 0x000fce00078efe04 */
.L_x_18130:
[----:B------:R-:W-:Y:S05]  /*1f70*/  BSYNC B0 ;  /* 0x0000000000007941 */ /* 0x000fea0003800000 */
.L_x_18129:
[----:B------:R-:W-:-:S04]  /*1f80*/  F2FP.F16.F32.PACK_AB R0, RZ, R0 ;  /* 0x00000000ff00723e */ /* 0x000fc800000000ff */
[----:B------:R-:W-:Y:S01]  /*1f90*/  PRMT R23, R0, 0x7610, R23 ;  /* 0x0000761000177816 */ /* 0x000fe20000000017 */
[----:B------:R-:W-:Y:S06]  /*1fa0*/  BRA `(.L_x_18110) ;  /* 0x0000000000b47947 */ /* 0x000fec0003800000 */
.L_x_18122:
        /* <DEDUP_REMOVED lines=14> */
.L_x_18136:
[----:B------:R-:W-:Y:S05]  /*2090*/  BSYNC B0 ;  /* 0x0000000000007941 */ /* 0x000fea0003800000 */
.L_x_18135:
[----:B------:R-:W-:-:S04]  /*20a0*/  F2FP.F16.F32.PACK_AB R0, RZ, R0 ;  /* 0x00000000ff00723e */ /* 0x000fc800000000ff */
[----:B------:R-:W-:Y:S01]  /*20b0*/  PRMT R23, R0, 0x7610, R23 ;  /* 0x0000761000177816 */ /* 0x000fe20000000017 */
[----:B------:R-:W-:Y:S06]  /*20c0*/  BRA `(.L_x_18110) ;  /* 0x00000000006c7947 */ /* 0x000fec0003800000 */
.L_x_18109:
        /* <DEDUP_REMOVED lines=16> */
.L_x_18137:
[----:B------:R-:W-:Y:S01]  /*21d0*/  PRMT R23, RZ, 0x7610, R23 ;  /* 0x00007610ff177816 */ /* 0x000fe20000000017 */
[----:B------:R-:W-:Y:S06]  /*21e0*/  BRA `(.L_x_18110) ;  /* 0x0000000000247947 */ /* 0x000fec0003800000 */
.L_x_18134:
[----:B------:R-:W2:Y:S02]  /*21f0*/  LDG.E.64 R2, desc[UR36][R2.64] ;  /* 0x0000002402027981 */ /* 0x000ea4000c1e1b00 */
[----:B--2---:R-:W0:Y:S02]  /*2200*/  I2F.U64 R0, R2 ;  /* 0x0000000200007312 */ /* 0x004e240000301000 */
[----:B0-----:R-:W-:-:S04]  /*2210*/  F2FP.F16.F32.PACK_AB R0, RZ, R0 ;  /* 0x00000000ff00723e */ /* 0x001fc800000000ff */
[----:B------:R-:W-:Y:S01]  /*2220*/  PRMT R23, R0, 0x7610, R23 ;  /* 0x0000761000177816 */ /* 0x000fe20000000017 */
[----:B------:R-:W-:Y:S06]  /*2230*/  BRA `(.L_x_18110) ;  /* 0x0000000000107947 */ /* 0x000fec0003800000 */
.L_x_18133:
[----:B------:R-:W2:Y:S02]  /*2240*/  LDG.E R2, desc[UR36][R2.64] ;  /* 0x0000002402027981 */ /* 0x000ea4000c1e1900 */
[----:B--2---:R-:W-:-:S04]  /*2250*/  I2FP.F32.U32 R0, R2 ;  /* 0x0000000200007245 */ /* 0x004fc80000201000 */
[----:B------:R-:W-:-:S04]  /*2260*/  F2FP.F16.F32.PACK_AB R0, RZ, R0 ;  /* 0x00000000ff00723e */ /* 0x000fc800000000ff */
[----:B------:R-:W-:-:S07]  /*2270*/  PRMT R23, R0, 0x7610, R23 ;  /* 0x0000761000177816 */ /* 0x000fce0000000017 */
.L_x_18110:
[----:B------:R-:W-:-:S07]  /*2280*/  VIADD R19, R19, 0x80 ;  /* 0x0000008013137836 */ /* 0x000fce0000000000 */
.L_x_18104:
[----:B------:R-:W-:Y:S05]  /*2290*/  BSYNC B6 ;  /* 0x0000000000067941 */ /* 0x000fea0003800000 */
.L_x_18103:
        /* <DEDUP_REMOVED lines=28> */
.L_x_18143:
[----:B------:R-:W2:Y:S02]  /*2460*/  LDG.E.U8 R2, desc[UR36][R2.64] ;  /* 0x0000002402027981 */ /* 0x000ea4000c1e1100 */
[----:B--2---:R-:W-:-:S04]  /*2470*/  I2FP.F32.U32 R0, R2 ;  /* 0x0000000200007245 */ /* 0x004fc80000201000 */
[----:B------:R-:W-:-:S04]  /*2480*/  F2FP.F16.F32.PACK_AB R0, RZ, R0 ;  /* 0x00000000ff00723e */ /* 0x000fc800000000ff */
[----:B------:R-:W-:Y:S01]  /*2490*/  PRMT R25, R0, 0x7610, R25 ;  /* 0x0000761000197816 */ /* 0x000fe20000000019 */
[----:B------:R-:W-:Y:S06]  /*24a0*/  BRA `(.L_x_18145) ;  /* 0x0000000c00bc7947 */ /* 0x000fec0003800000 */
.L_x_18142:
        /* <DEDUP_REMOVED lines=11> */
.L_x_18147:
[----:B------:R-:W2:Y:S02]  /*2560*/  LDG.E R2, desc[UR36][R2.64] ;  /* 0x0000002402027981 */ /* 0x000ea4000c1e1900 */
[----:B--2---:R-:W-:-:S04]  /*2570*/  I2FP.F32.S32 R0, R2 ;  /* 0x0000000200007245 */ /* 0x004fc80000201400 */
[----:B------:R-:W-:-:S04]  /*2580*/  F2FP.F16.F32.PACK_AB R0, RZ, R0 ;  /* 0x00000000ff00723e */ /* 0x000fc800000000ff */
[----:B------:R-:W-:Y:S01]  /*2590*/  PRMT R25, R0, 0x7610, R25 ;  /* 0x0000761000197816 */ /* 0x000fe20000000019 */
[----:B------:R-:W-:Y:S06]  /*25a0*/  BRA `(.L_x_18145) ;  /* 0x0000000c007c7947 */ /* 0x000fec0003800000 */
.L_x_18146:
[----:B------:R-:W2:Y:S02]  /*25b0*/  LDG.E.U16 R2, desc[UR36][R2.64] ;  /* 0x0000002402027981 */ /* 0x000ea4000c1e1500 */
[----:B--2---:R-:W0:Y:S02]  /*25c0*/  I2F.S16 R0, R2 ;  /* 0x0000000200007306 */ /* 0x004e240000101400 */
[----:B0-----:R-:W-:-:S04]  /*25d0*/  F2FP.F16.F32.PACK_AB R0, RZ, R0 ;  /* 0x00000000ff00723e */ /* 0x001fc800000000ff */
[----:B------:R-:W-:Y:S01]  /*25e0*/  PRMT R25, R0, 0x7610, R25 ;  /* 0x0000761000197816 */ /* 0x000fe20000000019 */
[----:B------:R-:W-:Y:S06]  /*25f0*/  BRA `(.L_x_18145) ;  /* 0x0000000c00687947 */ /* 0x000fec0003800000 */
.L_x_18141:
        /* <DEDUP_REMOVED lines=9> */
.L_x_18149:
[----:B------:R0:W5:Y:S01]  /*2690*/  LDG.E.U16 R25, desc[UR36][R2.64] ;  /* 0x0000002402197981 */ /* 0x000162000c1e1500 */
[----:B------:R-:W-:Y:S05]  /*26a0*/  BRA `(.L_x_18145) ;  /* 0x0000000c003c7947 */ /* 0x000fea0003800000 */
.L_x_18148:
        /* <DEDUP_REMOVED lines=9> */
.L_x_18151:
[----:B------:R1:W5:Y:S01]  /*2740*/  LDG.E.U16 R25, desc[UR36][R2.64] ;  /* 0x0000002402197981 */ /* 0x000362000c1e1500 */
[----:B------:R-:W-:Y:S05]  /*2750*/  BRA `(.L_x_18145) ;  /* 0x0000000c00107947 */ /* 0x000fea0003800000 */
.L_x_18150:
        /* <DEDUP_REMOVED lines=9> */
.L_x_18140:
        /* <DEDUP_REMOVED lines=14> */
.L_x_18154:
        /* <DEDUP_REMOVED lines=9> */
.L_x_18153:
        /* <DEDUP_REMOVED lines=28> */
.L_x_18156:
        /* <DEDUP_REMOVED lines=15> */
.L_x_18155:
[----:B------:R-:W2:Y:S02]  /*2c10*/  LDG.E.U16 R0, desc[UR36][R2.64] ;  /* 0x0000002402007981 */ /* 0x000ea4000c1e1500 */
[----:B--2---:R-:W-:-:S05]  /*2c20*/  IMAD.U32 R0, R0, 0x10000, RZ ;  /* 0x0001000000007824 */ /* 0x004fca00078e00ff */
[----:B------:R-:W-:-:S04]  /*2c30*/  F2FP.F16.F32.PACK_AB R0, RZ, R0 ;  /* 0x00000000ff00723e */ /* 0x000fc800000000ff */
[----:B------:R-:W-:Y:S01]  /*2c40*/  PRMT R25, R0, 0x7610, R25 ;  /* 0x0000761000197816 */ /* 0x000fe20000000019 */
[----:B------:R-:W-:Y:S06]  /*2c50*/  BRA `(.L_x_18145) ;  /* 0x0000000400d07947 */ /* 0x000fec0003800000 */
.L_x_18152:
        /* <DEDUP_REMOVED lines=13> */
.L_x_18159:
        /* <DEDUP_REMOVED lines=21> */
.L_x_18163:
[----:B------:R-:W-:Y:S05]  /*2e80*/  BSYNC B1 ;  /* 0x0000000000017941 */ /* 0x000fea0003800000 */
.L_x_18162:
[----:B------:R-:W-:Y:S01]  /*2e90*/  LEA R3, R0, 0x3b800000, 0x17 ;  /* 0x3b80000000037811 */ /* 0x000fe200078eb8ff */
[----:B------:R-:W-:-:S05]  /*2ea0*/  IMAD.SHL.U32 R0, R2, 0x100000, RZ ;  /* 0x0010000002007824 */ /* 0x000fca00078e00ff */
[----:B------:R-:W-:-:S07]  /*2eb0*/  LOP3.LUT R0, R3, R0, R4, 0xfe, !PT ;  /* 0x0000000003007212 */ /* 0x000fce00078efe04 */
.L_x_18161:
[----:B------:R-:W-:Y:S05]  /*2ec0*/  BSYNC B0 ;  /* 0x0000000000007941 */ /* 0x000fea0003800000 */
.L_x_18160:
[----:B------:R-:W-:-:S04]  /*2ed0*/  F2FP.F16.F32.PACK_AB R0, RZ, R0 ;  /* 0x00000000ff00723e */ /* 0x000fc800000000ff */
[----:B------:R-:W-:Y:S01]  /*2ee0*/  PRMT R25, R0, 0x7610, R25 ;  /* 0x0000761000197816 */ /* 0x000fe20000000019 */
[----:B------:R-:W-:Y:S06]  /*2ef0*/  BRA `(.L_x_18145) ;  /* 0x0000000400287947 */ /* 0x000fec0003800000 */
.L_x_18158:
        /* <DEDUP_REMOVED lines=21> */
.L_x_18167:
[----:B------:R-:W-:Y:S05]  /*3050*/  BSYNC B1 ;  /* 0x0000000000017941 */ /* 0x000fea0003800000 */
.L_x_18166:
[----:B------:R-:W-:Y:S01]  /*3060*/  LEA R3, R0, 0x37800000, 0x17 ;  /* 0x3780000000037811 */ /* 0x000fe200078eb8ff */
[----:B------:R-:W-:-:S05]  /*3070*/  IMAD.SHL.U32 R0, R2, 0x200000, RZ ;  /* 0x0020000002007824 */ /* 0x000fca00078e00ff */
[----:B------:R-:W-:-:S07]  /*3080*/  LOP3.LUT R0, R3, R0, R4, 0xfe, !PT ;  /* 0x0000000003007212 */ /* 0x000fce00078efe04 */
.L_x_18165:
[----:B------:R-:W-:Y:S05]  /*3090*/  BSYNC B0 ;  /* 0x0000000000007941 */ /* 0x000fea0003800000 */
.L_x_18164:
[----:B------:R-:W-:-:S04]  /*30a0*/  F2FP.F16.F32.PACK_AB R0, RZ, R0 ;  /* 0x00000000ff00723e */ /* 0x000fc800000000ff */
[----:B------:R-:W-:Y:S01]  /*30b0*/  PRMT R25, R0, 0x7610, R25 ;  /* 0x0000761000197816 */ /* 0x000fe20000000019 */
[----:B------:R-:W-:Y:S06]  /*30c0*/  BRA `(.L_x_18145) ;  /* 0x0000000000b47947 */ /* 0x000fec0003800000 */
.L_x_18157:
        /* <DEDUP_REMOVED lines=14> */
.L_x_18171:
[----:B------:R-:W-:Y:S05]  /*31b0*/  BSYNC B0 ;  /* 0x0000000000007941 */ /* 0x000fea0003800000 */
.L_x_18170:
[----:B------:R-:W-:-:S04]  /*31c0*/  F2FP.F16.F32.PACK_AB R0, RZ, R0 ;  /* 0x00000000ff00723e */ /* 0x000fc800000000ff */
[----:B------:R-:W-:Y:S01]  /*31d0*/  PRMT R25, R0, 0x7610, R25 ;  /* 0x0000761000197816 */ /* 0x000fe20000000019 */
[----:B------:R-:W-:Y:S06]  /*31e0*/  BRA `(.L_x_18145) ;  /* 0x00000000006c7947 */ /* 0x000fec0003800000 */
.L_x_18144:
        /* <DEDUP_REMOVED lines=16> */
.L_x_18172:
[----:B------:R-:W-:Y:S01]  /*32f0*/  PRMT R25, RZ, 0x7610, R25 ;  /* 0x00007610ff197816 */ /* 0x000fe20000000019 */
[----:B------:R-:W-:Y:S06]  /*3300*/  BRA `(.L_x_18145) ;  /* 0x0000000000247947 */ /* 0x000fec0003800000 */
.L_x_18169:
[----:B------:R-:W2:Y:S02]  /*3310*/  LDG.E.64 R2, desc[UR36][R2.64] ;  /* 0x0000002402027981 */ /* 0x000ea4000c1e1b00 */
[----:B--2---:R-:W0:Y:S02]  /*3320*/  I2F.U64 R0, R2 ;  /* 0x0000000200007312 */ /* 0x004e240000301000 */
[----:B0-----:R-:W-:-:S04]  /*3330*/  F2FP.F16.F32.PACK_AB R0, RZ, R0 ;  /* 0x00000000ff00723e */ /* 0x001fc800000000ff */
[----:B------:R-:W-:Y:S01]  /*3340*/  PRMT R25, R0, 0x7610, R25 ;  /* 0x0000761000197816 */ /* 0x000fe20000000019 */
[----:B------:R-:W-:Y:S06]  /*3350*/  BRA `(.L_x_18145) ;  /* 0x0000000000107947 */ /* 0x000fec0003800000 */
.L_x_18168:
[----:B------:R-:W2:Y:S02]  /*3360*/  LDG.E R2, desc[UR36][R2.64] ;  /* 0x0000002402027981 */ /* 0x000ea4000c1e1900 */
[----:B--2---:R-:W-:-:S04]  /*3370*/  I2FP.F32.U32 R0, R2 ;  /* 0x0000000200007245 */ /* 0x004fc80000201000 */
[----:B------:R-:W-:-:S04]  /*3380*/  F2FP.F16.F32.PACK_AB R0, RZ, R0 ;  /* 0x00000000ff00723e */ /* 0x000fc800000000ff */
[----:B------:R-:W-:-:S07]  /*3390*/  PRMT R25, R0, 0x7610, R25 ;  /* 0x0000761000197816 */ /* 0x000fce0000000019 */
.L_x_18145:
[----:B------:R-:W-:-:S07]  /*33a0*/  VIADD R19, R19, 0x80 ;  /* 0x0000008013137836 */ /* 0x000fce0000000000 */
.L_x_18139:
[----:B------:R-:W-:Y:S05]  /*33b0*/  BSYNC B6 ;  /* 0x0000000000067941 */ /* 0x000fea0003800000 */
.L_x_18138:
        /* <DEDUP_REMOVED lines=25> */
.L_x_18178:
[----:B------:R-:W2:Y:S02]  /*3550*/  LDG.E.U8 R2, desc[UR36][R2.64] ;  /* 0x0000002402027981 */ /* 0x000ea4000c1e1100 */
[----:B--2---:R-:W-:-:S04]  /*3560*/  I2FP.F32.U32 R0, R2 ;  /* 0x0000000200007245 */ /* 0x004fc80000201000 */
[----:B------:R-:W-:-:S04]  /*3570*/  F2FP.F16.F32.PACK_AB R0, RZ, R0 ;  /* 0x00000000ff00723e */ /* 0x000fc800000000ff */
[----:B------:R-:W-:Y:S01]  /*3580*/  PRMT R24, R0, 0x7610, R24 ;  /* 0x0000761000187816 */ /* 0x000fe20000000018 */
[----:B------:R-:W-:Y:S06]  /*3590*/  BRA `(.L_x_18174) ;  /* 0x0000000c00bc7947 */ /* 0x000fec0003800000 */
.L_x_18177:
        /* <DEDUP_REMOVED lines=11> */
.L_x_18181:
[----:B------:R-:W2:Y:S02]  /*3650*/  LDG.E R2, desc[UR36][R2.64] ;  /* 0x0000002402027981 */ /* 0x000ea4000c1e1900 */
[----:B--2---:R-:W-:-:S04]  /*3660*/  I2FP.F32.S32 R0, R2 ;  /* 0x0000000200007245 */ /* 0x004fc80000201400 */
[----:B------:R-:W-:-:S04]  /*3670*/  F2FP.F16.F32.PACK_AB R0, RZ, R0 ;  /* 0x00000000ff00723e */ /* 0x000fc800000000ff */
[----:B------:R-:W-:Y:S01]  /*3680*/  PRMT R24, R0, 0x7610, R24 ;  /* 0x0000761000187816 */ /* 0x000fe20000000018 */
[----:B------:R-:W-:Y:S06]  /*3690*/  BRA `(.L_x_18174) ;  /* 0x0000000c007c7947 */ /* 0x000fec0003800000 */
.L_x_18180:
[----:B------:R-:W2:Y:S02]  /*36a0*/  LDG.E.U16 R2, desc[UR36][R2.64] ;  /* 0x0000002402027981 */ /* 0x000ea4000c1e1500 */
[----:B--2---:R-:W0:Y:S02]  /*36b0*/  I2F.S16 R0, R2 ;  /* 0x0000000200007306 */ /* 0x004e240000101400 */
[----:B0-----:R-:W-:-:S04]  /*36c0*/  F2FP.F16.F32.PACK_AB R0, RZ, R0 ;  /* 0x00000000ff00723e */ /* 0x001fc800000000ff */
[----:B------:R-:W-:Y:S01]  /*36d0*/  PRMT R24, R0, 0x7610, R24 ;  /* 0x0000761000187816 */ /* 0x000fe20000000018 */
[----:B------:R-:W-:Y:S06]  /*36e0*/  BRA `(.L_x_18174) ;  /* 0x0000000c00687947 */ /* 0x000fec0003800000 */
.L_x_18176:
        /* <DEDUP_REMOVED lines=9> */
.L_x_18183:
[----:B------:R2:W5:Y:S01]  /*3780*/  LDG.E.U16 R24, desc[UR36][R2.64] ;  /* 0x0000002402187981 */ /* 0x000562000c1e1500 */
[----:B------:R-:W-:Y:S05]  /*3790*/  BRA `(.L_x_18174) ;  /* 0x0000000c003c7947 */ /* 0x000fea0003800000 */
.L_x_18182:
        /* <DEDUP_REMOVED lines=9> */
.L_x_18185:
[----:B------:R3:W5:Y:S01]  /*3830*/  LDG.E.U16 R24, desc[UR36][R2.64] ;  /* 0x0000002402187981 */ /* 0x000762000c1e1500 */
[----:B------:R-:W-:Y:S05]  /*3840*/  BRA `(.L_x_18174) ;  /* 0x0000000c00107947 */ /* 0x000fea0003800000 */
.L_x_18184:
        /* <DEDUP_REMOVED lines=9> */
.L_x_18175:
        /* <DEDUP_REMOVED lines=14> */
.L_x_18188:
        /* <DEDUP_REMOVED lines=9> */
.L_x_18187:
        /* <DEDUP_REMOVED lines=28> */
.L_x_18190:
        /* <DEDUP_REMOVED lines=15> */
.L_x_18189:
[----:B------:R-:W2:Y:S02]  /*3d00*/  LDG.E.U16 R0, desc[UR36][R2.64] ;  /* 0x0000002402007981 */ /* 0x000ea4000c1e1500 */
[----:B--2---:R-:W-:-:S05]  /*3d10*/  IMAD.U32 R0, R0, 0x10000, RZ ;  /* 0x0001000000007824 */ /* 0x004fca00078e00ff */
[----:B------:R-:W-:-:S04]  /*3d20*/  F2FP.F16.F32.PACK_AB R0, RZ, R0 ;  /* 0x00000000ff00723e */ /* 0x000fc800000000ff */
[----:B------:R-:W-:Y:S01]  /*3d30*/  PRMT R24, R0, 0x7610, R24 ;  /* 0x0000761000187816 */ /* 0x000fe20000000018 */
[----:B------:R-:W-:Y:S06]  /*3d40*/  BRA `(.L_x_18174) ;  /* 0x0000000400d07947 */ /* 0x000fec0003800000 */
.L_x_18186:
        /* <DEDUP_REMOVED lines=13> */
.L_x_18193:
        /* <DEDUP_REMOVED lines=21> */
.L_x_18197:
[----:B------:R-:W-:Y:S05]  /*3f70*/  BSYNC B1 ;  /* 0x0000000000017941 */ /* 0x000fea0003800000 */
.L_x_18196:
[----:B------:R-:W-:Y:S01]  /*3f80*/  LEA R3, R0, 0x3b800000, 0x17 ;  /* 0x3b80000000037811 */ /* 0x000fe200078eb8ff */
[----:B------:R-:W-:-:S05]  /*3f90*/  IMAD.SHL.U32 R0, R2, 0x100000, RZ ;  /* 0x0010000002007824 */ /* 0x000fca00078e00ff */
[----:B------:R-:W-:-:S07]  /*3fa0*/  LOP3.LUT R0, R3, R0, R4, 0xfe, !PT ;  /* 0x0000000003007212 */ /* 0x000fce00078efe04 */
.L_x_18195:
[----:B------:R-:W-:Y:S05]  /*3fb0*/  BSYNC B0 ;  /* 0x0000000000007941 */ /* 0x000fea0003800000 */
.L_x_18194:
[----:B------:R-:W-:-:S04]  /*3fc0*/  F2FP.F16.F32.PACK_AB R0, RZ, R0 ;  /* 0x00000000ff00723e */ /* 0x000fc800000000ff */
[----:B------:R-:W-:Y:S01]  /*3fd0*/  PRMT R24, R0, 0x7610, R24 ;  /* 0x0000761000187816 */ /* 0x000fe20000000018 */
[----:B------:R-:W-:Y:S06]  /*3fe0*/  BRA `(.L_x_18174) ;  /* 0x0000000400287947 */ /* 0x000fec0003800000 */
.L_x_18192:
        /* <DEDUP_REMOVED lines=21> */
.L_x_18201:
[----:B------:R-:W-:Y:S05]  /*4140*/  BSYNC B1 ;  /* 0x0000000000017941 */ /* 0x000fea0003800000 */
.L_x_18200:
[----:B------:R-:W-:Y:S01]  /*4150*/  LEA R3, R0, 0x37800000, 0x17 ;  /* 0x3780000000037811 */ /* 0x000fe200078eb8ff */
[----:B------:R-:W-:-:S05]  /*4160*/  IMAD.SHL.U32 R0, R2, 0x200000, RZ ;  /* 0x0020000002007824 */ /* 0x000fca00078e00ff */
[----:B------:R-:W-:-:S07]  /*4170*/  LOP3.LUT R0, R3, R0, R4, 0xfe, !PT ;  /* 0x0000000003007212 */ /* 0x000fce00078efe04 */
.L_x_18199:
[----:B------:R-:W-:Y:S05]  /*4180*/  BSYNC B0 ;  /* 0x0000000000007941 */ /* 0x000fea0003800000 */
.L_x_18198:
[----:B------:R-:W-:-:S04]  /*4190*/  F2FP.F16.F32.PACK_AB R0, RZ, R0 ;  /* 0x00000000ff00723e */ /* 0x000fc800000000ff */
[----:B------:R-:W-:Y:S01]  /*41a0*/  PRMT R24, R0, 0x7610, R24 ;  /* 0x0000761000187816 */ /* 0x000fe20000000018 */
[----:B------:R-:W-:Y:S06]  /*41b0*/  BRA `(.L_x_18174) ;  /* 0x0000000000b47947 */ /* 0x000fec0003800000 */
.L_x_18191:
        /* <DEDUP_REMOVED lines=14> */
.L_x_18205:
[----:B------:R-:W-:Y:S05]  /*42a0*/  BSYNC B0 ;  /* 0x0000000000007941 */ /* 0x000fea0003800000 */
.L_x_18204:
[----:B------:R-:W-:-:S04]  /*42b0*/  F2FP.F16.F32.PACK_AB R0, RZ, R0 ;  /* 0x00000000ff00723e */ /* 0x000fc800000000ff */
[----:B------:R-:W-:Y:S01]  /*42c0*/  PRMT R24, R0, 0x7610, R24 ;  /* 0x0000761000187816 */ /* 0x000fe20000000018 */
[----:B------:R-:W-:Y:S06]  /*42d0*/  BRA `(.L_x_18174) ;  /* 0x00000000006c7947 */ /* 0x000fec0003800000 */
.L_x_18179:
        /* <DEDUP_REMOVED lines=16> */
.L_x_18206:
[----:B------:R-:W-:Y:S01]  /*43e0*/  PRMT R24, RZ, 0x7610, R24 ;  /* 0x00007610ff187816 */ /* 0x000fe20000000018 */
[----:B------:R-:W-:Y:S06]  /*43f0*/  BRA `(.L_x_18174) ;  /* 0x0000000000247947 */ /* 0x000fec0003800000 */
.L_x_18203:
[----:B------:R-:W2:Y:S02]  /*4400*/  LDG.E.64 R2, desc[UR36][R2.64] ;  /* 0x0000002402027981 */ /* 0x000ea4000c1e1b00 */
[----:B--2---:R-:W0:Y:S02]  /*4410*/  I2F.U64 R0, R2 ;  /* 0x0000000200007312 */ /* 0x004e240000301000 */
[----:B0-----:R-:W-:-:S04]  /*4420*/  F2FP.F16.F32.PACK_AB R0, RZ, R0 ;  /* 0x00000000ff00723e */ /* 0x001fc800000000ff */
[----:B------:R-:W-:Y:S01]  /*4430*/  PRMT R24, R0, 0x7610, R24 ;  /* 0x0000761000187816 */ /* 0x000fe20000000018 */
[----:B------:R-:W-:Y:S06]  /*4440*/  BRA `(.L_x_18174) ;  /* 0x0000000000107947 */ /* 0x000fec0003800000 */
.L_x_18202:
[----:B------:R-:W2:Y:S02]  /*4450*/  LDG.E R2, desc[UR36][R2.64] ;  /* 0x0000002402027981 */ /* 0x000ea4000c1e1900 */
[----:B--2---:R-:W-:-:S04]  /*4460*/  I2FP.F32.U32 R0, R2 ;  /* 0x0000000200007245 */ /* 0x004fc80000201000 */
[----:B------:R-:W-:-:S04]  /*4470*/  F2FP.F16.F32.PACK_AB R0, RZ, R0 ;  /* 0x00000000ff00723e */ /* 0x000fc800000000ff */
[----:B------:R-:W-:-:S07]  /*4480*/  PRMT R24, R0, 0x7610, R24 ;  /* 0x0000761000187816 */ /* 0x000fce0000000018 */
.L_x_18174:
[----:B------:R-:W-:Y:S05]  /*4490*/  BSYNC B6 ;  /* 0x0000000000067941 */ /* 0x000fea0003800000 */
.L_x_18173:
        /* <DEDUP_REMOVED lines=13> */
[----:B------:R-:W0:Y:S03]  /*4570*/  @!P3 FRND.FTZ.CEIL R0, R0 ;  /* 0x000000000000b307 */ /* 0x000e260000219000 */
[----:B------:R-:W-:-:S05]  /*4580*/  @!P2 HADD2.F32 R3, -RZ, R24.H0_H0 ;  /* 0x20000018ff03a230 */ /* 0x000fca0000004100 */
[----:B------:R-:W1:Y:S01]  /*4590*/  @!P1 FRND.FTZ.CEIL R25, R25 ;  /* 0x0000001900199307 */ /* 0x000e620000219000 */
[----:B0-----:R-:W-:-:S07]  /*45a0*/  @!P3 F2FP.F16.F32.PACK_AB R4, RZ, R0 ;  /* 0x00000000ff04b23e */ /* 0x001fce00000000ff */
[----:B------:R-:W0:Y:S01]  /*45b0*/  @!P2 FRND.FTZ.CEIL R3, R3 ;  /* 0x000000030003a307 */ /* 0x000e220000219000 */
[----:B-1----:R-:W-:-:S07]  /*45c0*/  @!P1 F2FP.F16.F32.PACK_AB R23, RZ, R25 ;  /* 0x00000019ff17923e */ /* 0x002fce00000000ff */
[----:B------:R-:W1:Y:S01]  /*45d0*/  @!P0 FRND.FTZ.CEIL R2, R2 ;  /* 0x0000000200028307 */ /* 0x000e620000219000 */
        /* <DEDUP_REMOVED lines=26> */
.L_x_18212:
[----:B------:R-:W-:Y:S02]  /*4780*/  HADD2.F32 R5, -RZ, R4.H0_H0 ;  /* 0x20000004ff057230 */ /* 0x000fe40000004100 */
[----:B------:R-:W-:-:S04]  /*4790*/  IMAD.MOV.U32 R17, RZ, RZ, R27 ;  /* 0x000000ffff117224 */ /* 0x000fc800078e001b */
[----:B------:R-:W0:Y:S02]  /*47a0*/  F2I.S64.TRUNC R4, R5 ;  /* 0x0000000500047311 */ /* 0x000e24000020d900 */
[----:B0-----:R0:W-:Y:S01]  /*47b0*/  STG.E.U8 desc[UR36][R2.64], R4 ;  /* 0x0000000402007986 */ /* 0x0011e2000c101124 */
[----:B------:R-:W-:Y:S05]  /*47c0*/  BRA `(.L_x_18208) ;  /* 0x0000000c00d47947 */ /* 0x000fea0003800000 */
.L_x_18211:
        /* <DEDUP_REMOVED lines=11> */
.L_x_18215:
[----:B------:R-:W-:Y:S02]  /*4880*/  HADD2.F32 R4, -RZ, R4.H0_H0 ;  /* 0x20000004ff047230 */ /* 0x000fe40000004100 */
[----:B------:R-:W-:Y:S02]  /*4890*/  IMAD.MOV.U32 R17, RZ, RZ, R27 ;  /* 0x000000ffff117224 */ /* 0x000fe400078e001b */
[----:B------:R-:W0:Y:S02]  /*48a0*/  F2I.FTZ.TRUNC.NTZ R5, R4 ;  /* 0x0000000400057305 */ /* 0x000e24000021f100 */
[----:B0-----:R0:W-:Y:S01]  /*48b0*/  STG.E desc[UR36][R2.64], R5 ;  /* 0x0000000502007986 */ /* 0x0011e2000c101924 */
[----:B------:R-:W-:Y:S05]  /*48c0*/  BRA `(.L_x_18208) ;  /* 0x0000000c00947947 */ /* 0x000fea0003800000 */
.L_x_18214:
[----:B------:R-:W-:Y:S02]  /*48d0*/  HADD2.F32 R4, -RZ, R4.H0_H0 ;  /* 0x20000004ff047230 */ /* 0x000fe40000004100 */
[----:B------:R-:W-:Y:S02]  /*48e0*/  IMAD.MOV.U32 R17, RZ, RZ, R27 ;  /* 0x000000ffff117224 */ /* 0x000fe400078e001b */
[----:B------:R-:W0:Y:S02]  /*48f0*/  F2I.FTZ.TRUNC.NTZ R5, R4 ;  /* 0x0000000400057305 */ /* 0x000e24000021f100 */
[----:B0-----:R0:W-:Y:S01]  /*4900*/  STG.E.U16 desc[UR36][R2.64], R5 ;  /* 0x0000000502007986 */ /* 0x0011e2000c101524 */
[----:B------:R-:W-:Y:S05]  /*4910*/  BRA `(.L_x_18208) ;  /* 0x0000000c00807947 */ /* 0x000fea0003800000 */
.L_x_18210:
        /* <DEDUP_REMOVED lines=10> */
.L_x_18217:
[----:B------:R0:W-:Y:S01]  /*49c0*/  STG.E.U16 desc[UR36][R2.64], R4 ;  /* 0x0000000402007986 */ /* 0x0001e2000c101524 */
[----:B------:R-:W-:Y:S01]  /*49d0*/  IMAD.MOV.U32 R17, RZ, RZ, R27 ;  /* 0x000000ffff117224 */ /* 0x000fe200078e001b */
[----:B------:R-:W-:Y:S06]  /*49e0*/  BRA `(.L_x_18208) ;  /* 0x0000000c004c7947 */ /* 0x000fec0003800000 */
.L_x_18216:
        /* <DEDUP_REMOVED lines=11> */
.L_x_18219:
[----:B------:R-:W-:Y:S02]  /*4aa0*/  HADD2.F32 R0, -RZ, R4.H0_H0 ;  /* 0x20000004ff007230 */ /* 0x000fe40000004100 */
[----:B------:R-:W-:-:S03]  /*4ab0*/  IMAD.MOV.U32 R17, RZ, RZ, R27 ;  /* 0x000000ffff117224 */ /* 0x000fc600078e001b */
[----:B------:R-:W-:-:S04]  /*4ac0*/  F2FP.F16.F32.PACK_AB R0, RZ, R0 ;  /* 0x00000000ff00723e */ /* 0x000fc800000000ff */
[----:B------:R-:W-:-:S05]  /*4ad0*/  PRMT R0, R0, 0x5410, RZ ;  /* 0x0000541000007816 */ /* 0x000fca00000000ff */
[----:B------:R0:W-:Y:S01]  /*4ae0*/  STG.E desc[UR36][R2.64], R0 ;  /* 0x0000000002007986 */ /* 0x0001e2000c101924 */
[----:B------:R-:W-:Y:S05]  /*4af0*/  BRA `(.L_x_18208) ;  /* 0x0000000c00087947 */ /* 0x000fea0003800000 */
.L_x_18218:
[----:B------:R-:W-:Y:S02]  /*4b00*/  HADD2.F32 R4, -RZ, R4.H0_H0 ;  /* 0x20000004ff047230 */ /* 0x000fe40000004100 */
[----:B------:R-:W-:-:S03]  /*4b10*/  IMAD.MOV.U32 R17, RZ, RZ, R27 ;  /* 0x000000ffff117224 */ /* 0x000fc600078e001b */
[----:B------:R-:W-:-:S06]  /*4b20*/  FMUL.FTZ R4, R4, 1 ;  /* 0x3f80000004047820 */ /* 0x000fcc0000410000 */
[----:B------:R-:W0:Y:S02]  /*4b30*/  F2F.F64.F32 R4, R4 ;  /* 0x0000000400047310 */ /* 0x000e240000201800 */
[----:B0-----:R0:W-:Y:S01]  /*4b40*/  STG.E.64 desc[UR36][R2.64], R4 ;  /* 0x0000000402007986 */ /* 0x0011e2000c101b24 */
[----:B------:R-:W-:Y:S05]  /*4b50*/  BRA `(.L_x_18208) ;  /* 0x0000000800f07947 */ /* 0x000fea0003800000 */
.L_x_18209:
        /* <DEDUP_REMOVED lines=14> */
.L_x_18222:
[----:B------:R-:W-:Y:S01]  /*4c40*/  HADD2.F32 R4, -RZ, R4.H0_H0 ;  /* 0x20000004ff047230 */ /* 0x000fe20000004100 */
[----:B------:R-:W-:Y:S01]  /*4c50*/  CS2R R6, SRZ ;  /* 0x0000000000067805 */ /* 0x000fe2000001ff00 */
[----:B------:R-:W-:-:S03]  /*4c60*/  IMAD.MOV.U32 R17, RZ, RZ, R27 ;  /* 0x000000ffff117224 */ /* 0x000fc600078e001b */
[----:B------:R-:W-:-:S06]  /*4c70*/  FMUL.FTZ R4, R4, 1 ;  /* 0x3f80000004047820 */ /* 0x000fcc0000410000 */
[----:B------:R-:W0:Y:S02]  /*4c80*/  F2F.F64.F32 R4, R4 ;  /* 0x0000000400047310 */ /* 0x000e240000201800 */
[----:B0-----:R0:W-:Y:S01]  /*4c90*/  STG.E.128 desc[UR36][R2.64], R4 ;  /* 0x0000000402007986 */ /* 0x0011e2000c101d24 */
[----:B------:R-:W-:Y:S05]  /*4ca0*/  BRA `(.L_x_18208) ;  /* 0x00000008009c7947 */ /* 0x000fea0003800000 */
.L_x_18221:
        /* <DEDUP_REMOVED lines=21> */
.L_x_18226:
[----:B------:R-:W-:Y:S05]  /*4e00*/  BSYNC B0 ;  /* 0x0000000000007941 */ /* 0x000fea0003800000 */
.L_x_18225:
[----:B------:R-:W-:Y:S01]  /*4e10*/  LOP3.LUT R5, R0, R5, RZ, 0xfc, !PT ;  /* 0x0000000500057212 */ /* 0x000fe200078efcff */
[----:B------:R-:W-:-:S04]  /*4e20*/  IMAD.MOV.U32 R17, RZ, RZ, R27 ;  /* 0x000000ffff117224 */ /* 0x000fc800078e001b */
[----:B------:R0:W-:Y:S01]  /*4e30*/  STG.E.U8 desc[UR36][R2.64], R5 ;  /* 0x0000000502007986 */ /* 0x0001e2000c101124 */
[----:B------:R-:W-:Y:S05]  /*4e40*/  BRA `(.L_x_18208) ;  /* 0x0000000800347947 */ /* 0x000fea0003800000 */
.L_x_18224:
        /* <DEDUP_REMOVED lines=13> */
.L_x_18228:
[----:B------:R-:W-:Y:S01]  /*4f20*/  IMAD.MOV.U32 R0, RZ, RZ, 0x7f ;  /* 0x0000007fff007424 */ /* 0x000fe200078e00ff */
[----:B------:R-:W-:-:S04]  /*4f30*/  ISETP.GT.U32.AND P0, PT, R4, 0x7f800000, PT ;  /* 0x7f8000000400780c */ /* 0x000fc80003f04070 */
[----:B------:R-:W-:-:S09]  /*4f40*/  SEL R0, R0, 0x7c, P0 ;  /* 0x0000007c00007807 */ /* 0x000fd20000000000 */
.L_x_18229:
[----:B------:R-:W-:Y:S05]  /*4f50*/  BSYNC B0 ;  /* 0x0000000000007941 */ /* 0x000fea0003800000 */
.L_x_18227:
[----:B------:R-:W-:Y:S01]  /*4f60*/  LOP3.LUT R4, R5, 0x80000000, RZ, 0xc0, !PT ;  /* 0x8000000005047812 */ /* 0x000fe200078ec0ff */
[----:B------:R-:W-:-:S03]  /*4f70*/  IMAD.MOV.U32 R17, RZ, RZ, R27 ;  /* 0x000000ffff117224 */ /* 0x000fc600078e001b */
[----:B------:R-:W-:-:S04]  /*4f80*/  SHF.R.U32.HI R5, RZ, 0x18, R4 ;  /* 0x00000018ff057819 */ /* 0x000fc80000011604 */
[----:B------:R-:W-:-:S05]  /*4f90*/  LOP3.LUT R5, R0, R5, RZ, 0xfc, !PT ;  /* 0x0000000500057212 */ /* 0x000fca00078efcff */
[----:B------:R0:W-:Y:S01]  /*4fa0*/  STG.E.U8 desc[UR36][R2.64], R5 ;  /* 0x0000000502007986 */ /* 0x0001e2000c101124 */
[----:B------:R-:W-:Y:S05]  /*4fb0*/  BRA `(.L_x_18208) ;  /* 0x0000000400d87947 */ /* 0x000fea0003800000 */
.L_x_18223:
[----:B------:R-:W-:Y:S02]  /*4fc0*/  HADD2.F32 R0, -RZ, R4.H0_H0 ;  /* 0x20000004ff007230 */ /* 0x000fe40000004100 */
[----:B------:R-:W-:-:S03]  /*4fd0*/  IMAD.MOV.U32 R17, RZ, RZ, R27 ;  /* 0x000000ffff117224 */ /* 0x000fc600078e001b */
[----:B------:R-:W-:-:S05]  /*4fe0*/  F2FP.BF16.F32.PACK_AB R0, RZ, R0 ;  /* 0x00000000ff00723e */ /* 0x000fca00000010ff */
[----:B------:R0:W-:Y:S01]  /*4ff0*/  STG.E.U16 desc[UR36][R2.64], R0 ;  /* 0x0000000002007986 */ /* 0x0001e2000c101524 */
[----:B------:R-:W-:Y:S05]  /*5000*/  BRA `(.L_x_18208) ;  /* 0x0000000400c47947 */ /* 0x000fea0003800000 */
.L_x_18220:
        /* <DEDUP_REMOVED lines=13> */
.L_x_18232:
        /* <DEDUP_REMOVED lines=17> */
.L_x_18235:
[----:B------:R-:W-:-:S04]  /*51f0*/  LOP3.LUT R0, R7, 0x80000000, RZ, 0xc0, !PT ;  /* 0x8000000007007812 */ /* 0x000fc800078ec0ff */
[----:B------:R-:W-:-:S04]  /*5200*/  SHF.R.U32.HI R5, RZ, 0x18, R0 ;  /* 0x00000018ff057819 */ /* 0x000fc80000011600 */
[----:B------:R-:W-:-:S04]  /*5210*/  LOP3.LUT R4, R4, R5, RZ, 0xfc, !PT ;  /* 0x0000000504047212 */ /* 0x000fc800078efcff */
[----:B------:R-:W-:-:S07]  /*5220*/  PRMT R0, R4, 0x7610, R0 ;  /* 0x0000761004007816 */ /* 0x000fce0000000000 */
.L_x_18234:
[----:B------:R-:W-:Y:S05]  /*5230*/  BSYNC B0 ;  /* 0x0000000000007941 */ /* 0x000fea0003800000 */
.L_x_18233:
[----:B------:R3:W-:Y:S01]  /*5240*/  STG.E.U8 desc[UR36][R2.64], R0 ;  /* 0x0000000002007986 */ /* 0x0007e2000c101124 */
[----:B------:R-:W-:Y:S01]  /*5250*/  IMAD.MOV.U32 R17, RZ, RZ, R27 ;  /* 0x000000ffff117224 */ /* 0x000fe200078e001b */
[----:B------:R-:W-:Y:S06]  /*5260*/  BRA `(.L_x_18208) ;  /* 0x00000004002c7947 */ /* 0x000fec0003800000 */
.L_x_18231:
        /* <DEDUP_REMOVED lines=17> */
.L_x_18238:
[----:B------:R-:W-:-:S04]  /*5380*/  LOP3.LUT R0, R7, 0x80000000, RZ, 0xc0, !PT ;  /* 0x8000000007007812 */ /* 0x000fc800078ec0ff */
[----:B------:R-:W-:-:S04]  /*5390*/  SHF.R.U32.HI R5, RZ, 0x18, R0 ;  /* 0x00000018ff057819 */ /* 0x000fc80000011600 */
[----:B------:R-:W-:-:S04]  /*53a0*/  LOP3.LUT R4, R4, R5, RZ, 0xfc, !PT ;  /* 0x0000000504047212 */ /* 0x000fc800078efcff */
[----:B------:R-:W-:-:S07]  /*53b0*/  PRMT R0, R4, 0x7610, R0 ;  /* 0x0000761004007816 */ /* 0x000fce0000000000 */
.L_x_18237:
[----:B------:R-:W-:Y:S05]  /*53c0*/  BSYNC B0 ;  /* 0x0000000000007941 */ /* 0x000fea0003800000 */
.L_x_18236:
[----:B------:R0:W-:Y:S01]  /*53d0*/  STG.E.U8 desc[UR36][R2.64], R0 ;  /* 0x0000000002007986 */ /* 0x0001e2000c101124 */
[----:B------:R-:W-:Y:S01]  /*53e0*/  IMAD.MOV.U32 R17, RZ, RZ, R27 ;  /* 0x000000ffff117224 */ /* 0x000fe200078e001b */
[----:B------:R-:W-:Y:S06]  /*53f0*/  BRA `(.L_x_18208) ;  /* 0x0000000000c87947 */ /* 0x000fec0003800000 */
.L_x_18230:
        /* <DEDUP_REMOVED lines=23> */
.L_x_18213:
        /* <DEDUP_REMOVED lines=16> */
.L_x_18241:
[----:B------:R-:W-:Y:S01]  /*5670*/  IMAD.MOV.U32 R17, RZ, RZ, R27 ;  /* 0x000000ffff117224 */ /* 0x000fe200078e001b */
[----:B------:R-:W-:Y:S06]  /*5680*/  BRA `(.L_x_18208) ;  /* 0x0000000000247947 */ /* 0x000fec0003800000 */
.L_x_18240:
[----:B------:R-:W-:Y:S02]  /*5690*/  HADD2.F32 R4, -RZ, R4.H0_H0 ;  /* 0x20000004ff047230 */ /* 0x000fe40000004100 */
[----:B------:R-:W-:-:S04]  /*56a0*/  IMAD.MOV.U32 R17, RZ, RZ, R27 ;  /* 0x000000ffff117224 */ /* 0x000fc800078e001b */
[----:B------:R-:W0:Y:S02]  /*56b0*/  F2I.U64.TRUNC R4, R4 ;  /* 0x0000000400047311 */ /* 0x000e24000020d800 */
[----:B0-----:R2:W-:Y:S01]  /*56c0*/  STG.E.64 desc[UR36][R2.64], R4 ;  /* 0x0000000402007986 */ /* 0x0015e2000c101b24 */
[----:B------:R-:W-:Y:S05]  /*56d0*/  BRA `(.L_x_18208) ;  /* 0x0000000000107947 */ /* 0x000fea0003800000 */
.L_x_18239:
[----:B------:R-:W-:Y:S02]  /*56e0*/  HADD2.F32 R4, -RZ, R4.H0_H0 ;  /* 0x20000004ff047230 */ /* 0x000fe40000004100 */
[----:B------:R-:W-:Y:S02]  /*56f0*/  IMAD.MOV.U32 R17, RZ, RZ, R27 ;  /* 0x000000ffff117224 */ /* 0x000fe400078e001b */
[----:B------:R-:W0:Y:S02]  /*5700*/  F2I.FTZ.U32.TRUNC.NTZ R5, R4 ;  /* 0x0000000400057305 */ /* 0x000e24000021f000 */
[----:B0-----:R0:W-:Y:S03]  /*5710*/  STG.E desc[UR36][R2.64], R5 ;  /* 0x0000000502007986 */ /* 0x0011e6000c101924 */
.L_x_18208:
[----:B------:R-:W-:Y:S05]  /*5720*/  BSYNC B6 ;  /* 0x0000000000067941 */ /* 0x000fea0003800000 */
.L_x_18207:
        /* <DEDUP_REMOVED lines=25> */
.L_x_18247:
[----:B------:R-:W-:-:S06]  /*58c0*/  HADD2.F32 R5, -RZ, R24.H0_H0 ;  /* 0x20000018ff057230 */ /* 0x000fcc0000004100 */
[----:B------:R-:W0:Y:S02]  /*58d0*/  F2I.S64.TRUNC R4, R5 ;  /* 0x0000000500047311 */ /* 0x000e24000020d900 */
[----:B0-----:R0:W-:Y:S01]  /*58e0*/  STG.E.U8 desc[UR36][R2.64], R4 ;  /* 0x0000000402007986 */ /* 0x0011e2000c101124 */
[----:B------:R-:W-:Y:S05]  /*58f0*/  BRA `(.L_x_18249) ;  /* 0x0000000c00847947 */ /* 0x000fea0003800000 */
.L_x_18246:
        /* <DEDUP_REMOVED lines=10> */
.L_x_18251:
[----:B------:R-:W-:-:S04]  /*59a0*/  HADD2.F32 R24, -RZ, R24.H0_H0 ;  /* 0x20000018ff187230 */ /* 0x000fc80000004100 */
[----:B------:R-:W0:Y:S02]  /*59b0*/  F2I.FTZ.TRUNC.NTZ R5, R24 ;  /* 0x0000001800057305 */ /* 0x000e24000021f100 */
[----:B0-----:R0:W-:Y:S01]  /*59c0*/  STG.E desc[UR36][R2.64], R5 ;  /* 0x0000000502007986 */ /* 0x0011e2000c101924 */
[----:B------:R-:W-:Y:S05]  /*59d0*/  BRA `(.L_x_18249) ;  /* 0x0000000c004c7947 */ /* 0x000fea0003800000 */
.L_x_18250:
[----:B------:R-:W-:-:S04]  /*59e0*/  HADD2.F32 R24, -RZ, R24.H0_H0 ;  /* 0x20000018ff187230 */ /* 0x000fc80000004100 */
[----:B------:R-:W0:Y:S02]  /*59f0*/  F2I.FTZ.TRUNC.NTZ R5, R24 ;  /* 0x0000001800057305 */ /* 0x000e24000021f100 */
[----:B0-----:R0:W-:Y:S01]  /*5a00*/  STG.E.U16 desc[UR36][R2.64], R5 ;  /* 0x0000000502007986 */ /* 0x0011e2000c101524 */
[----:B------:R-:W-:Y:S05]  /*5a10*/  BRA `(.L_x_18249) ;  /* 0x0000000c003c7947 */ /* 0x000fea0003800000 */
.L_x_18245:
        /* <DEDUP_REMOVED lines=9> */
.L_x_18253:
[----:B------:R0:W-:Y:S01]  /*5ab0*/  STG.E.U16 desc[UR36][R2.64], R24 ;  /* 0x0000001802007986 */ /* 0x0001e2000c101524 */
[----:B------:R-:W-:Y:S05]  /*5ac0*/  BRA `(.L_x_18249) ;  /* 0x0000000c00107947 */ /* 0x000fea0003800000 */
.L_x_18252:
        /* <DEDUP_REMOVED lines=10> */
.L_x_18255:
[----:B------:R-:W-:-:S05]  /*5b70*/  HADD2.F32 R0, -RZ, R24.H0_H0 ;  /* 0x20000018ff007230 */ /* 0x000fca0000004100 */
[----:B------:R-:W-:-:S04]  /*5b80*/  F2FP.F16.F32.PACK_AB R0, RZ, R0 ;  /* 0x00000000ff00723e */ /* 0x000fc800000000ff */
[----:B------:R-:W-:-:S05]  /*5b90*/  PRMT R0, R0, 0x5410, RZ ;  /* 0x0000541000007816 */ /* 0x000fca00000000ff */
[----:B------:R0:W-:Y:S01]  /*5ba0*/  STG.E desc[UR36][R2.64], R0 ;  /* 0x0000000002007986 */ /* 0x0001e2000c101924 */
[----:B------:R-:W-:Y:S05]  /*5bb0*/  BRA `(.L_x_18249) ;  /* 0x0000000800d47947 */ /* 0x000fea0003800000 */
.L_x_18254:
[----:B------:R-:W-:-:S05]  /*5bc0*/  HADD2.F32 R4, -RZ, R24.H0_H0 ;  /* 0x20000018ff047230 */ /* 0x000fca0000004100 */
[----:B------:R-:W-:-:S06]  /*5bd0*/  FMUL.FTZ R4, R4, 1 ;  /* 0x3f80000004047820 */ /* 0x000fcc0000410000 */
[----:B------:R-:W0:Y:S02]  /*5be0*/  F2F.F64.F32 R4, R4 ;  /* 0x0000000400047310 */ /* 0x000e240000201800 */
[----:B0-----:R0:W-:Y:S01]  /*5bf0*/  STG.E.64 desc[UR36][R2.64], R4 ;  /* 0x0000000402007986 */ /* 0x0011e2000c101b24 */
[----:B------:R-:W-:Y:S05]  /*5c00*/  BRA `(.L_x_18249) ;  /* 0x0000000800c07947 */ /* 0x000fea0003800000 */
.L_x_18244:
        /* <DEDUP_REMOVED lines=13> */
.L_x_18258:
[----:B------:R-:W-:Y:S01]  /*5ce0*/  HADD2.F32 R24, -RZ, R24.H0_H0 ;  /* 0x20000018ff187230 */ /* 0x000fe20000004100 */
[----:B------:R-:W-:-:S04]  /*5cf0*/  CS2R R6, SRZ ;  /* 0x0000000000067805 */ /* 0x000fc8000001ff00 */
[----:B------:R-:W-:-:S06]  /*5d00*/  FMUL.FTZ R4, R24, 1 ;  /* 0x3f80000018047820 */ /* 0x000fcc0000410000 */
[----:B------:R-:W0:Y:S02]  /*5d10*/  F2F.F64.F32 R4, R4 ;  /* 0x0000000400047310 */ /* 0x000e240000201800 */
[----:B0-----:R0:W-:Y:S01]  /*5d20*/  STG.E.128 desc[UR36][R2.64], R4 ;  /* 0x0000000402007986 */ /* 0x0011e2000c101d24 */
[----:B------:R-:W-:Y:S05]  /*5d30*/  BRA `(.L_x_18249) ;  /* 0x0000000800747947 */ /* 0x000fea0003800000 */
.L_x_18257:
        /* <DEDUP_REMOVED lines=21> */
.L_x_18262:
[----:B------:R-:W-:Y:S05]  /*5e90*/  BSYNC B0 ;  /* 0x0000000000007941 */ /* 0x000fea0003800000 */
.L_x_18261:
[----:B------:R-:W-:-:S05]  /*5ea0*/  LOP3.LUT R5, R0, R5, RZ, 0xfc, !PT ;  /* 0x0000000500057212 */ /* 0x000fca00078efcff */
[----:B------:R0:W-:Y:S01]  /*5eb0*/  STG.E.U8 desc[UR36][R2.64], R5 ;  /* 0x0000000502007986 */ /* 0x0001e2000c101124 */
[----:B------:R-:W-:Y:S05]  /*5ec0*/  BRA `(.L_x_18249) ;  /* 0x0000000800107947 */ /* 0x000fea0003800000 */
.L_x_18260:
        /* <DEDUP_REMOVED lines=13> */
.L_x_18264:
[----:B------:R-:W-:Y:S01]  /*5fa0*/  IMAD.MOV.U32 R0, RZ, RZ, 0x7f ;  /* 0x0000007fff007424 */ /* 0x000fe200078e00ff */
[----:B------:R-:W-:-:S04]  /*5fb0*/  ISETP.GT.U32.AND P0, PT, R4, 0x7f800000, PT ;  /* 0x7f8000000400780c */ /* 0x000fc80003f04070 */
[----:B------:R-:W-:-:S09]  /*5fc0*/  SEL R0, R0, 0x7c, P0 ;  /* 0x0000007c00007807 */ /* 0x000fd20000000000 */
.L_x_18265:
[----:B------:R-:W-:Y:S05]  /*5fd0*/  BSYNC B0 ;  /* 0x0000000000007941 */ /* 0x000fea0003800000 */
.L_x_18263:
[----:B------:R-:W-:-:S04]  /*5fe0*/  LOP3.LUT R4, R5, 0x80000000, RZ, 0xc0, !PT ;  /* 0x8000000005047812 */ /* 0x000fc800078ec0ff */
[----:B------:R-:W-:-:S04]  /*5ff0*/  SHF.R.U32.HI R5, RZ, 0x18, R4 ;  /* 0x00000018ff057819 */ /* 0x000fc80000011604 */
[----:B------:R-:W-:-:S05]  /*6000*/  LOP3.LUT R5, R0, R5, RZ, 0xfc, !PT ;  /* 0x0000000500057212 */ /* 0x000fca00078efcff */
[----:B------:R0:W-:Y:S01]  /*6010*/  STG.E.U8 desc[UR36][R2.64], R5 ;  /* 0x0000000502007986 */ /* 0x0001e2000c101124 */
[----:B------:R-:W-:Y:S05]  /*6020*/  BRA `(.L_x_18249) ;  /* 0x0000000400b87947 */ /* 0x000fea0003800000 */
.L_x_18259:
[----:B------:R-:W-:-:S05]  /*6030*/  HADD2.F32 R0, -RZ, R24.H0_H0 ;  /* 0x20000018ff007230 */ /* 0x000fca0000004100 */
[----:B------:R-:W-:-:S05]  /*6040*/  F2FP.BF16.F32.PACK_AB R0, RZ, R0 ;  /* 0x00000000ff00723e */ /* 0x000fca00000010ff */
[----:B------:R0:W-:Y:S01]  /*6050*/  STG.E.U16 desc[UR36][R2.64], R0 ;  /* 0x0000000002007986 */ /* 0x0001e2000c101524 */
[----:B------:R-:W-:Y:S05]  /*6060*/  BRA `(.L_x_18249) ;  /* 0x0000000400a87947 */ /* 0x000fea0003800000 */
.L_x_18256:
        /* <DEDUP_REMOVED lines=12> */
.L_x_18268:
        /* <DEDUP_REMOVED lines=17> */
.L_x_18271:
[----:B------:R-:W-:-:S04]  /*6240*/  LOP3.LUT R0, R7, 0x80000000, RZ, 0xc0, !PT ;  /* 0x8000000007007812 */ /* 0x000fc800078ec0ff */
[----:B------:R-:W-:-:S04]  /*6250*/  SHF.R.U32.HI R5, RZ, 0x18, R0 ;  /* 0x00000018ff057819 */ /* 0x000fc80000011600 */
[----:B------:R-:W-:-:S04]  /*6260*/  LOP3.LUT R4, R4, R5, RZ, 0xfc, !PT ;  /* 0x0000000504047212 */ /* 0x000fc800078efcff */
[----:B------:R-:W-:-:S07]  /*6270*/  PRMT R0, R4, 0x7610, R0 ;  /* 0x0000761004007816 */ /* 0x000fce0000000000 */
.L_x_18270:
[----:B------:R-:W-:Y:S05]  /*6280*/  BSYNC B0 ;  /* 0x0000000000007941 */ /* 0x000fea0003800000 */
.L_x_18269:
[----:B------:R3:W-:Y:S01]  /*6290*/  STG.E.U8 desc[UR36][R2.64], R0 ;  /* 0x0000000002007986 */ /* 0x0007e2000c101124 */
[----:B------:R-:W-:Y:S05]  /*62a0*/  BRA `(.L_x_18249) ;  /* 0x0000000400187947 */ /* 0x000fea0003800000 */
.L_x_18267:
        /* <DEDUP_REMOVED lines=17> */
.L_x_18274:
[----:B------:R-:W-:-:S04]  /*63c0*/  LOP3.LUT R0, R7, 0x80000000, RZ, 0xc0, !PT ;  /* 0x8000000007007812 */ /* 0x000fc800078ec0ff */
[----:B------:R-:W-:-:S04]  /*63d0*/  SHF.R.U32.HI R5, RZ, 0x18, R0 ;  /* 0x00000018ff057819 */ /* 0x000fc80000011600 */
[----:B------:R-:W-:-:S04]  /*63e0*/  LOP3.LUT R4, R4, R5, RZ, 0xfc, !PT ;  /* 0x0000000504047212 */ /* 0x000fc800078efcff */
[----:B------:R-:W-:-:S07]  /*63f0*/  PRMT R0, R4, 0x7610, R0 ;  /* 0x0000761004007816 */ /* 0x000fce0000000000 */
.L_x_18273:
[----:B------:R-:W-:Y:S05]  /*6400*/  BSYNC B0 ;  /* 0x0000000000007941 */ /* 0x000fea0003800000 */
.L_x_18272:
[----:B------:R0:W-:Y:S01]  /*6410*/  STG.E.U8 desc[UR36][R2.64], R0 ;  /* 0x0000000002007986 */ /* 0x0001e2000c101124 */
[----:B------:R-:W-:Y:S05]  /*6420*/  BRA `(.L_x_18249) ;  /* 0x0000000000b87947 */ /* 0x000fea0003800000 */
.L_x_18266:
        /* <DEDUP_REMOVED lines=22> */
.L_x_18248:
        /* <DEDUP_REMOVED lines=16> */
.L_x_18277:
[----:B------:R-:W-:Y:S05]  /*6690*/  BRA `(.L_x_18249) ;  /* 0x00000000001c7947 */ /* 0x000fea0003800000 */
.L_x_18276:
[----:B------:R-:W-:-:S06]  /*66a0*/  HADD2.F32 R4, -RZ, R24.H0_H0 ;  /* 0x20000018ff047230 */ /* 0x000fcc0000004100 */
[----:B------:R-:W0:Y:S02]  /*66b0*/  F2I.U64.TRUNC R4, R4 ;  /* 0x0000000400047311 */ /* 0x000e24000020d800 */
[----:B0-----:R2:W-:Y:S01]  /*66c0*/  STG.E.64 desc[UR36][R2.64], R4 ;  /* 0x0000000402007986 */ /* 0x0015e2000c101b24 */
[----:B------:R-:W-:Y:S05]  /*66d0*/  BRA `(.L_x_18249) ;  /* 0x00000000000c7947 */ /* 0x000fea0003800000 */
.L_x_18275:
[----:B------:R-:W-:-:S04]  /*66e0*/  HADD2.F32 R24, -RZ, R24.H0_H0 ;  /* 0x20000018ff187230 */ /* 0x000fc80000004100 */
[----:B------:R-:W0:Y:S02]  /*66f0*/  F2I.FTZ.U32.TRUNC.NTZ R5, R24 ;  /* 0x0000001800057305 */ /* 0x000e24000021f000 */
[----:B0-----:R0:W-:Y:S02]  /*6700*/  STG.E desc[UR36][R2.64], R5 ;  /* 0x0000000502007986 */ /* 0x0011e4000c101924 */
.L_x_18249:
        /* <DEDUP_REMOVED lines=25> */
.L_x_18281:
[----:B------:R-:W-:-:S06]  /*68a0*/  HADD2.F32 R5, -RZ, R23.H0_H0 ;  /* 0x20000017ff057230 */ /* 0x000fcc0000004100 */
[----:B------:R-:W0:Y:S02]  /*68b0*/  F2I.S64.TRUNC R4, R5 ;  /* 0x0000000500047311 */ /* 0x000e24000020d900 */
[----:B0-----:R3:W-:Y:S01]  /*68c0*/  STG.E.U8 desc[UR36][R2.64], R4 ;  /* 0x0000000402007986 */ /* 0x0017e2000c101124 */
[----:B------:R-:W-:Y:S05]  /*68d0*/  BRA `(.L_x_18283) ;  /* 0x0000000c00847947 */ /* 0x000fea0003800000 */
.L_x_18280:
        /* <DEDUP_REMOVED lines=10> */
.L_x_18285:
[----:B------:R-:W-:-:S06]  /*6980*/  HADD2.F32 R23, -RZ, R23.H0_H0 ;  /* 0x20000017ff177230 */ /* 0x000fcc0000004100 */
[----:B------:R-:W0:Y:S02]  /*6990*/  F2I.FTZ.TRUNC.NTZ R23, R23 ;  /* 0x0000001700177305 */ /* 0x000e24000021f100 */
[----:B0-----:R2:W-:Y:S01]  /*69a0*/  STG.E desc[UR36][R2.64], R23 ;  /* 0x0000001702007986 */ /* 0x0015e2000c101924 */
[----:B------:R-:W-:Y:S05]  /*69b0*/  BRA `(.L_x_18283) ;  /* 0x0000000c004c7947 */ /* 0x000fea0003800000 */
.L_x_18284:
[----:B------:R-:W-:-:S06]  /*69c0*/  HADD2.F32 R23, -RZ, R23.H0_H0 ;  /* 0x20000017ff177230 */ /* 0x000fcc0000004100 */
[----:B------:R-:W0:Y:S02]  /*69d0*/  F2I.FTZ.TRUNC.NTZ R23, R23 ;  /* 0x0000001700177305 */ /* 0x000e24000021f100 */
[----:B0-----:R0:W-:Y:S01]  /*69e0*/  STG.E.U16 desc[UR36][R2.64], R23 ;  /* 0x0000001702007986 */ /* 0x0011e2000c101524 */
[----:B------:R-:W-:Y:S05]  /*69f0*/  BRA `(.L_x_18283) ;  /* 0x0000000c003c7947 */ /* 0x000fea0003800000 */
.L_x_18279:
        /* <DEDUP_REMOVED lines=9> */
.L_x_18287:
[----:B------:R0:W-:Y:S01]  /*6a90*/  STG.E.U16 desc[UR36][R2.64], R23 ;  /* 0x0000001702007986 */ /* 0x0001e2000c101524 */
[----:B------:R-:W-:Y:S05]  /*6aa0*/  BRA `(.L_x_18283) ;  /* 0x0000000c00107947 */ /* 0x000fea0003800000 */
.L_x_18286:
        /* <DEDUP_REMOVED lines=10> */
.L_x_18289:
[----:B------:R-:W-:-:S05]  /*6b50*/  HADD2.F32 R0, -RZ, R23.H0_H0 ;  /* 0x20000017ff007230 */ /* 0x000fca0000004100 */
[----:B------:R-:W-:-:S04]  /*6b60*/  F2FP.F16.F32.PACK_AB R0, RZ, R0 ;  /* 0x00000000ff00723e */ /* 0x000fc800000000ff */
[----:B------:R-:W-:-:S05]  /*6b70*/  PRMT R0, R0, 0x5410, RZ ;  /* 0x0000541000007816 */ /* 0x000fca00000000ff */
[----:B------:R0:W-:Y:S01]  /*6b80*/  STG.E desc[UR36][R2.64], R0 ;  /* 0x0000000002007986 */ /* 0x0001e2000c101924 */
[----:B------:R-:W-:Y:S05]  /*6b90*/  BRA `(.L_x_18283) ;  /* 0x0000000800d47947 */ /* 0x000fea0003800000 */
.L_x_18288:
[----:B------:R-:W-:-:S05]  /*6ba0*/  HADD2.F32 R4, -RZ, R23.H0_H0 ;  /* 0x20000017ff047230 */ /* 0x000fca0000004100 */
[----:B------:R-:W-:-:S06]  /*6bb0*/  FMUL.FTZ R4, R4, 1 ;  /* 0x3f80000004047820 */ /* 0x000fcc0000410000 */
[----:B------:R-:W0:Y:S02]  /*6bc0*/  F2F.F64.F32 R4, R4 ;  /* 0x0000000400047310 */ /* 0x000e240000201800 */
[----:B0-----:R0:W-:Y:S01]  /*6bd0*/  STG.E.64 desc[UR36][R2.64], R4 ;  /* 0x0000000402007986 */ /* 0x0011e2000c101b24 */
[----:B------:R-:W-:Y:S05]  /*6be0*/  BRA `(.L_x_18283) ;  /* 0x0000000800c07947 */ /* 0x000fea0003800000 */
.L_x_18278:
        /* <DEDUP_REMOVED lines=13> */
.L_x_18292:
[----:B------:R-:W-:Y:S01]  /*6cc0*/  HADD2.F32 R23, -RZ, R23.H0_H0 ;  /* 0x20000017ff177230 */ /* 0x000fe20000004100 */
[----:B------:R-:W-:-:S04]  /*6cd0*/  CS2R R6, SRZ ;  /* 0x0000000000067805 */ /* 0x000fc8000001ff00 */
[----:B------:R-:W-:-:S06]  /*6ce0*/  FMUL.FTZ R4, R23, 1 ;  /* 0x3f80000017047820 */ /* 0x000fcc0000410000 */
[----:B------:R-:W0:Y:S02]  /*6cf0*/  F2F.F64.F32 R4, R4 ;  /* 0x0000000400047310 */ /* 0x000e240000201800 */
[----:B0-----:R0:W-:Y:S01]  /*6d00*/  STG.E.128 desc[UR36][R2.64], R4 ;  /* 0x0000000402007986 */ /* 0x0011e2000c101d24 */
[----:B------:R-:W-:Y:S05]  /*6d10*/  BRA `(.L_x_18283) ;  /* 0x0000000800747947 */ /* 0x000fea0003800000 */
.L_x_18291:
        /* <DEDUP_REMOVED lines=21> */
.L_x_18296:
[----:B------:R-:W-:Y:S05]  /*6e70*/  BSYNC B0 ;  /* 0x0000000000007941 */ /* 0x000fea0003800000 */
.L_x_18295:
[----:B------:R-:W-:-:S05]  /*6e80*/  LOP3.LUT R5, R0, R5, RZ, 0xfc, !PT ;  /* 0x0000000500057212 */ /* 0x000fca00078efcff */
[----:B------:R0:W-:Y:S01]  /*6e90*/  STG.E.U8 desc[UR36][R2.64], R5 ;  /* 0x0000000502007986 */ /* 0x0001e2000c101124 */
[----:B------:R-:W-:Y:S05]  /*6ea0*/  BRA `(.L_x_18283) ;  /* 0x0000000800107947 */ /* 0x000fea0003800000 */
.L_x_18294:
        /* <DEDUP_REMOVED lines=13> */
.L_x_18298:
[----:B------:R-:W-:Y:S01]  /*6f80*/  IMAD.MOV.U32 R0, RZ, RZ, 0x7f ;  /* 0x0000007fff007424 */ /* 0x000fe200078e00ff */
[----:B------:R-:W-:-:S04]  /*6f90*/  ISETP.GT.U32.AND P0, PT, R4, 0x7f800000, PT ;  /* 0x7f8000000400780c */ /* 0x000fc80003f04070 */
[----:B------:R-:W-:-:S09]  /*6fa0*/  SEL R0, R0, 0x7c, P0 ;  /* 0x0000007c00007807 */ /* 0x000fd20000000000 */
.L_x_18299:
[----:B------:R-:W-:Y:S05]  /*6fb0*/  BSYNC B0 ;  /* 0x0000000000007941 */ /* 0x000fea0003800000 */
.L_x_18297:
[----:B------:R-:W-:-:S04]  /*6fc0*/  LOP3.LUT R4, R23, 0x80000000, RZ, 0xc0, !PT ;  /* 0x8000000017047812 */ /* 0x000fc800078ec0ff */
[----:B------:R-:W-:-:S04]  /*6fd0*/  SHF.R.U32.HI R5, RZ, 0x18, R4 ;  /* 0x00000018ff057819 */ /* 0x000fc80000011604 */
[----:B------:R-:W-:-:S05]  /*6fe0*/  LOP3.LUT R5, R0, R5, RZ, 0xfc, !PT ;  /* 0x0000000500057212 */ /* 0x000fca00078efcff */
[----:B------:R0:W-:Y:S01]  /*6ff0*/  STG.E.U8 desc[UR36][R2.64], R5 ;  /* 0x0000000502007986 */ /* 0x0001e2000c101124 */
[----:B------:R-:W-:Y:S05]  /*7000*/  BRA `(.L_x_18283) ;  /* 0x0000000400b87947 */ /* 0x000fea0003800000 */
.L_x_18293:
[----:B------:R-:W-:-:S05]  /*7010*/  HADD2.F32 R0, -RZ, R23.H0_H0 ;  /* 0x20000017ff007230 */ /* 0x000fca0000004100 */
[----:B------:R-:W-:-:S05]  /*7020*/  F2FP.BF16.F32.PACK_AB R0, RZ, R0 ;  /* 0x00000000ff00723e */ /* 0x000fca00000010ff */
[----:B------:R0:W-:Y:S01]  /*7030*/  STG.E.U16 desc[UR36][R2.64], R0 ;  /* 0x0000000002007986 */ /* 0x0001e2000c101524 */
[----:B------:R-:W-:Y:S05]  /*7040*/  BRA `(.L_x_18283) ;  /* 0x0000000400a87947 */ /* 0x000fea0003800000 */
.L_x_18290:
        /* <DEDUP_REMOVED lines=12> */
.L_x_18302:
        /* <DEDUP_REMOVED lines=17> */
.L_x_18305:
[----:B------:R-:W-:-:S04]  /*7220*/  LOP3.LUT R0, R23, 0x80000000, RZ, 0xc0, !PT ;  /* 0x8000000017007812 */ /* 0x000fc800078ec0ff */
[----:B------:R-:W-:-:S04]  /*7230*/  SHF.R.U32.HI R5, RZ, 0x18, R0 ;  /* 0x00000018ff057819 */ /* 0x000fc80000011600 */
[----:B------:R-:W-:-:S04]  /*7240*/  LOP3.LUT R4, R4, R5, RZ, 0xfc, !PT ;  /* 0x0000000504047212 */ /* 0x000fc800078efcff */
[----:B------:R-:W-:-:S07]  /*7250*/  PRMT R0, R4, 0x7610, R0 ;  /* 0x0000761004007816 */ /* 0x000fce0000000000 */
.L_x_18304:
[----:B------:R-:W-:Y:S05]  /*7260*/  BSYNC B0 ;  /* 0x0000000000007941 */ /* 0x000fea0003800000 */
.L_x_18303:
[----:B------:R0:W-:Y:S01]  /*7270*/  STG.E.U8 desc[UR36][R2.64], R0 ;  /* 0x0000000002007986 */ /* 0x0001e2000c101124 */
[----:B------:R-:W-:Y:S05]  /*7280*/  BRA `(.L_x_18283) ;  /* 0x0000000400187947 */ /* 0x000fea0003800000 */
.L_x_18301:
        /* <DEDUP_REMOVED lines=17> */
.L_x_18308:
[----:B------:R-:W-:-:S04]  /*73a0*/  LOP3.LUT R0, R23, 0x80000000, RZ, 0xc0, !PT ;  /* 0x8000000017007812 */ /* 0x000fc800078ec0ff */
[----:B------:R-:W-:-:S04]  /*73b0*/  SHF.R.U32.HI R5, RZ, 0x18, R0 ;  /* 0x00000018ff057819 */ /* 0x000fc80000011600 */
[----:B------:R-:W-:-:S04]  /*73c0*/  LOP3.LUT R4, R4, R5, RZ, 0xfc, !PT ;  /* 0x0000000504047212 */ /* 0x000fc800078efcff */
[----:B------:R-:W-:-:S07]  /*73d0*/  PRMT R0, R4, 0x7610, R0 ;  /* 0x0000761004007816 */ /* 0x000fce0000000000 */
.L_x_18307:
[----:B------:R-:W-:Y:S05]  /*73e0*/  BSYNC B0 ;  /* 0x0000000000007941 */ /* 0x000fea0003800000 */
.L_x_18306:
[----:B------:R0:W-:Y:S01]  /*73f0*/  STG.E.U8 desc[UR36][R2.64], R0 ;  /* 0x0000000002007986 */ /* 0x0001e2000c101124 */
[----:B------:R-:W-:Y:S05]  /*7400*/  BRA `(.L_x_18283) ;  /* 0x0000000000b87947 */ /* 0x000fea0003800000 */
.L_x_18300:
        /* <DEDUP_REMOVED lines=22> */
.L_x_18282:
        /* <DEDUP_REMOVED lines=16> */
.L_x_18311:
[----:B------:R-:W-:Y:S05]  /*7670*/  BRA `(.L_x_18283) ;  /* 0x00000000001c7947 */ /* 0x000fea0003800000 */
.L_x_18310:
[----:B------:R-:W-:-:S06]  /*7680*/  HADD2.F32 R4, -RZ, R23.H0_H0 ;  /* 0x20000017ff047230 */ /* 0x000fcc0000004100 */
[----:B------:R-:W0:Y:S02]  /*7690*/  F2I.U64.TRUNC R4, R4 ;  /* 0x0000000400047311 */ /* 0x000e24000020d800 */
[----:B0-----:R0:W-:Y:S01]  /*76a0*/  STG.E.64 desc[UR36][R2.64], R4 ;  /* 0x0000000402007986 */ /* 0x0011e2000c101b24 */
[----:B------:R-:W-:Y:S05]  /*76b0*/  BRA `(.L_x_18283) ;  /* 0x00000000000c7947 */ /* 0x000fea0003800000 */
.L_x_18309:
[----:B------:R-:W-:-:S06]  /*76c0*/  HADD2.F32 R23, -RZ, R23.H0_H0 ;  /* 0x20000017ff177230 */ /* 0x000fcc0000004100 */
[----:B------:R-:W0:Y:S02]  /*76d0*/  F2I.FTZ.U32.TRUNC.NTZ R23, R23 ;  /* 0x0000001700177305 */ /* 0x000e24000021f000 */
[----:B0-----:R0:W-:Y:S02]  /*76e0*/  STG.E desc[UR36][R2.64], R23 ;  /* 0x0000001702007986 */ /* 0x0011e4000c101924 */
.L_x_18283:
[----:B------:R-:W-:-:S07]  /*76f0*/  VIADD R17, R17, 0x80 ;  /* 0x0000008011117836 */ /* 0x000fce0000000000 */
.L_x_18243:
[----:B------:R-:W-:Y:S05]  /*7700*/  BSYNC B6 ;  /* 0x0000000000067941 */ /* 0x000fea0003800000 */
.L_x_18242:
        /* <DEDUP_REMOVED lines=23> */
.L_x_18315:
[----:B------:R-:W-:-:S06]  /*7880*/  HADD2.F32 R5, -RZ, R22.H0_H0 ;  /* 0x20000016ff057230 */ /* 0x000fcc0000004100 */
[----:B------:R-:W0:Y:S02]  /*7890*/  F2I.S64.TRUNC R4, R5 ;  /* 0x0000000500047311 */ /* 0x000e24000020d900 */
[----:B0-----:R-:W-:Y:S01]  /*78a0*/  STG.E.U8 desc[UR36][R2.64], R4 ;  /* 0x0000000402007986 */ /* 0x001fe2000c101124 */
[----:B------:R-:W-:Y:S05]  /*78b0*/  EXIT ;  /* 0x000000000000794d */ /* 0x000fea0003800000 */
.L_x_18314:
        /* <DEDUP_REMOVED lines=10> */
.L_x_18318:
[----:B------:R-:W-:-:S04]  /*7960*/  HADD2.F32 R22, -RZ, R22.H0_H0 ;  /* 0x20000016ff167230 */ /* 0x000fc80000004100 */
[----:B------:R-:W0:Y:S02]  /*7970*/  F2I.FTZ.TRUNC.NTZ R5, R22 ;  /* 0x0000001600057305 */ /* 0x000e24000021f100 */
[----:B0-----:R-:W-:Y:S01]  /*7980*/  STG.E desc[UR36][R2.64], R5 ;  /* 0x0000000502007986 */ /* 0x001fe2000c101924 */
[----:B------:R-:W-:Y:S05]  /*7990*/  EXIT ;  /* 0x000000000000794d */ /* 0x000fea0003800000 */
.L_x_18317:
[----:B------:R-:W-:-:S04]  /*79a0*/  HADD2.F32 R22, -RZ, R22.H0_H0 ;  /* 0x20000016ff167230 */ /* 0x000fc80000004100 */
[----:B------:R-:W0:Y:S02]  /*79b0*/  F2I.FTZ.TRUNC.NTZ R5, R22 ;  /* 0x0000001600057305 */ /* 0x000e24000021f100 */
[----:B0-----:R-:W-:Y:S01]  /*79c0*/  STG.E.U16 desc[UR36][R2.64], R5 ;  /* 0x0000000502007986 */ /* 0x001fe2000c101524 */
[----:B------:R-:W-:Y:S05]  /*79d0*/  EXIT ;  /* 0x000000000000794d */ /* 0x000fea0003800000 */
.L_x_18313:
        /* <DEDUP_REMOVED lines=9> */
.L_x_18320:
[----:B------:R-:W-:Y:S01]  /*7a70*/  STG.E.U16 desc[UR36][R2.64], R22 ;  /* 0x0000001602007986 */ /* 0x000fe2000c101524 */
[----:B------:R-:W-:Y:S05]  /*7a80*/  EXIT ;  /* 0x000000000000794d */ /* 0x000fea0003800000 */
.L_x_18319:
        /* <DEDUP_REMOVED lines=10> */
.L_x_18322:
[----:B------:R-:W-:-:S05]  /*7b30*/  HADD2.F32 R0, -RZ, R22.H0_H0 ;  /* 0x20000016ff007230 */ /* 0x000fca0000004100 */
[----:B------:R-:W-:-:S04]  /*7b40*/  F2FP.F16.F32.PACK_AB R0, RZ, R0 ;  /* 0x00000000ff00723e */ /* 0x000fc800000000ff */
[----:B------:R-:W-:-:S05]  /*7b50*/  PRMT R0, R0, 0x5410, RZ ;  /* 0x0000541000007816 */ /* 0x000fca00000000ff */
[----:B------:R-:W-:Y:S01]  /*7b60*/  STG.E desc[UR36][R2.64], R0 ;  /* 0x0000000002007986 */ /* 0x000fe2000c101924 */
[----:B------:R-:W-:Y:S05]  /*7b70*/  EXIT ;  /* 0x000000000000794d */ /* 0x000fea0003800000 */
.L_x_18321:
[----:B------:R-:W-:-:S05]  /*7b80*/  HADD2.F32 R4, -RZ, R22.H0_H0 ;  /* 0x20000016ff047230 */ /* 0x000fca0000004100 */
[----:B------:R-:W-:-:S06]  /*7b90*/  FMUL.FTZ R4, R4, 1 ;  /* 0x3f80000004047820 */ /* 0x000fcc0000410000 */
[----:B------:R-:W0:Y:S02]  /*7ba0*/  F2F.F64.F32 R4, R4 ;  /* 0x0000000400047310 */ /* 0x000e240000201800 */
[----:B0-----:R-:W-:Y:S01]  /*7bb0*/  STG.E.64 desc[UR36][R2.64], R4 ;  /* 0x0000000402007986 */ /* 0x001fe2000c101b24 */
[----:B------:R-:W-:Y:S05]  /*7bc0*/  EXIT ;  /* 0x000000000000794d */ /* 0x000fea0003800000 */
.L_x_18312:
        /* <DEDUP_REMOVED lines=13> */
.L_x_18325:
[----:B------:R-:W-:Y:S01]  /*7ca0*/  HADD2.F32 R22, -RZ, R22.H0_H0 ;  /* 0x20000016ff167230 */ /* 0x000fe20000004100 */
[----:B------:R-:W-:-:S04]  /*7cb0*/  CS2R R6, SRZ ;  /* 0x0000000000067805 */ /* 0x000fc8000001ff00 */
[----:B------:R-:W-:-:S06]  /*7cc0*/  FMUL.FTZ R4, R22, 1 ;  /* 0x3f80000016047820 */ /* 0x000fcc0000410000 */
[----:B------:R-:W0:Y:S02]  /*7cd0*/  F2F.F64.F32 R4, R4 ;  /* 0x0000000400047310 */ /* 0x000e240000201800 */
[----:B0-----:R-:W-:Y:S01]  /*7ce0*/  STG.E.128 desc[UR36][R2.64], R4 ;  /* 0x0000000402007986 */ /* 0x001fe2000c101d24 */
[----:B------:R-:W-:Y:S05]  /*7cf0*/  EXIT ;  /* 0x000000000000794d */ /* 0x000fea0003800000 */
.L_x_18324:
        /* <DEDUP_REMOVED lines=21> */
.L_x_18329:
[----:B------:R-:W-:Y:S05]  /*7e50*/  BSYNC B0 ;  /* 0x0000000000007941 */ /* 0x000fea0003800000 */
.L_x_18328:
[----:B------:R-:W-:-:S05]  /*7e60*/  LOP3.LUT R5, R0, R5, RZ, 0xfc, !PT ;  /* 0x0000000500057212 */ /* 0x000fca00078efcff */
[----:B------:R-:W-:Y:S01]  /*7e70*/  STG.E.U8 desc[UR36][R2.64], R5 ;  /* 0x0000000502007986 */ /* 0x000fe2000c101124 */
[----:B------:R-:W-:Y:S05]  /*7e80*/  EXIT ;  /* 0x000000000000794d */ /* 0x000fea0003800000 */
.L_x_18327:
        /* <DEDUP_REMOVED lines=13> */
.L_x_18331:
[----:B------:R-:W-:Y:S01]  /*7f60*/  IMAD.MOV.U32 R0, RZ, RZ, 0x7f ;  /* 0x0000007fff007424 */ /* 0x000fe200078e00ff */
[----:B------:R-:W-:-:S04]  /*7f70*/  ISETP.GT.U32.AND P0, PT, R4, 0x7f800000, PT ;  /* 0x7f8000000400780c */ /* 0x000fc80003f04070 */
[----:B------:R-:W-:-:S09]  /*7f80*/  SEL R0, R0, 0x7c, P0 ;  /* 0x0000007c00007807 */ /* 0x000fd20000000000 */
.L_x_18332:
[----:B------:R-:W-:Y:S05]  /*7f90*/  BSYNC B0 ;  /* 0x0000000000007941 */ /* 0x000fea0003800000 */
.L_x_18330:
[----:B------:R-:W-:-:S04]  /*7fa0*/  LOP3.LUT R4, R5, 0x80000000, RZ, 0xc0, !PT ;  /* 0x8000000005047812 */ /* 0x000fc800078ec0ff */
[----:B------:R-:W-:-:S04]  /*7fb0*/  SHF.R.U32.HI R5, RZ, 0x18, R4 ;  /* 0x00000018ff057819 */ /* 0x000fc80000011604 */
[----:B------:R-:W-:-:S05]  /*7fc0*/  LOP3.LUT R5, R0, R5, RZ, 0xfc, !PT ;  /* 0x0000000500057212 */ /* 0x000fca00078efcff */
[----:B------:R-:W-:Y:S01]  /*7fd0*/  STG.E.U8 desc[UR36][R2.64], R5 ;  /* 0x0000000502007986 */ /* 0x000fe2000c101124 */
[----:B------:R-:W-:Y:S05]  /*7fe0*/  EXIT ;  /* 0x000000000000794d */ /* 0x000fea0003800000 */
.L_x_18326:
[----:B------:R-:W-:-:S05]  /*7ff0*/  HADD2.F32 R0, -RZ, R22.H0_H0 ;  /* 0x20000016ff007230 */ /* 0x000fca0000004100 */
[----:B------:R-:W-:-:S05]  /*8000*/  F2FP.BF16.F32.PACK_AB R0, RZ, R0 ;  /* 0x00000000ff00723e */ /* 0x000fca00000010ff */
[----:B------:R-:W-:Y:S01]  /*8010*/  STG.E.U16 desc[UR36][R2.64], R0 ;  /* 0x0000000002007986 */ /* 0x000fe2000c101524 */
[----:B------:R-:W-:Y:S05]  /*8020*/  EXIT ;  /* 0x000000000000794d */ /* 0x000fea0003800000 */
.L_x_18323:
        /* <DEDUP_REMOVED lines=12> */
.L_x_18335:
        /* <DEDUP_REMOVED lines=17> */
.L_x_18338:
[----:B------:R-:W-:-:S04]  /*8200*/  LOP3.LUT R0, R7, 0x80000000, RZ, 0xc0, !PT ;  /* 0x8000000007007812 */ /* 0x000fc800078ec0ff */
[----:B------:R-:W-:-:S04]  /*8210*/  SHF.R.U32.HI R5, RZ, 0x18, R0 ;  /* 0x00000018ff057819 */ /* 0x000fc80000011600 */
[----:B------:R-:W-:-:S04]  /*8220*/  LOP3.LUT R4, R4, R5, RZ, 0xfc, !PT ;  /* 0x0000000504047212 */ /* 0x000fc800078efcff */
[----:B------:R-:W-:-:S07]  /*8230*/  PRMT R0, R4, 0x7610, R0 ;  /* 0x0000761004007816 */ /* 0x000fce0000000000 */
.L_x_18337:
[----:B------:R-:W-:Y:S05]  /*8240*/  BSYNC B0 ;  /* 0x0000000000007941 */ /* 0x000fea0003800000 */
.L_x_18336:
[----:B------:R-:W-:Y:S01]  /*8250*/  STG.E.U8 desc[UR36][R2.64], R0 ;  /* 0x0000000002007986 */ /* 0x000fe2000c101124 */
[----:B------:R-:W-:Y:S05]  /*8260*/  EXIT ;  /* 0x000000000000794d */ /* 0x000fea0003800000 */
.L_x_18334:
        /* <DEDUP_REMOVED lines=17> */
.L_x_18341:
[----:B------:R-:W-:-:S04]  /*8380*/  LOP3.LUT R0, R7, 0x80000000, RZ, 0xc0, !PT ;  /* 0x8000000007007812 */ /* 0x000fc800078ec0ff */
[----:B------:R-:W-:-:S04]  /*8390*/  SHF.R.U32.HI R5, RZ, 0x18, R0 ;  /* 0x00000018ff057819 */ /* 0x000fc80000011600 */
[----:B------:R-:W-:-:S04]  /*83a0*/  LOP3.LUT R4, R4, R5, RZ, 0xfc, !PT ;  /* 0x0000000504047212 */ /* 0x000fc800078efcff */
[----:B------:R-:W-:-:S07]  /*83b0*/  PRMT R0, R4, 0x7610, R0 ;  /* 0x0000761004007816 */ /* 0x000fce0000000000 */
.L_x_18340:
[----:B------:R-:W-:Y:S05]  /*83c0*/  BSYNC B0 ;  /* 0x0000000000007941 */ /* 0x000fea0003800000 */
.L_x_18339:
[----:B------:R-:W-:Y:S01]  /*83d0*/  STG.E.U8 desc[UR36][R2.64], R0 ;  /* 0x0000000002007986 */ /* 0x000fe2000c101124 */
[----:B------:R-:W-:Y:S05]  /*83e0*/  EXIT ;  /* 0x000000000000794d */ /* 0x000fea0003800000 */
.L_x_18333:
        /* <DEDUP_REMOVED lines=22> */
.L_x_18316:
        /* <DEDUP_REMOVED lines=16> */
.L_x_18344:
[----:B------:R-:W-:Y:S05]  /*8650*/  EXIT ;  /* 0x000000000000794d */ /* 0x000fea0003800000 */
.L_x_18343:
[----:B------:R-:W-:-:S06]  /*8660*/  HADD2.F32 R4, -RZ, R22.H0_H0 ;  /* 0x20000016ff047230 */ /* 0x000fcc0000004100 */
[----:B------:R-:W0:Y:S02]  /*8670*/  F2I.U64.TRUNC R4, R4 ;  /* 0x0000000400047311 */ /* 0x000e24000020d800 */
[----:B0-----:R-:W-:Y:S01]  /*8680*/  STG.E.64 desc[UR36][R2.64], R4 ;  /* 0x0000000402007986 */ /* 0x001fe2000c101b24 */
[----:B------:R-:W-:Y:S05]  /*8690*/  EXIT ;  /* 0x000000000000794d */ /* 0x000fea0003800000 */
.L_x_18342:
[----:B------:R-:W-:-:S04]  /*86a0*/  HADD2.F32 R22, -RZ, R22.H0_H0 ;  /* 0x20000016ff167230 */ /* 0x000fc80000004100 */
[----:B------:R-:W0:Y:S02]  /*86b0*/  F2I.FTZ.U32.TRUNC.NTZ R5, R22 ;  /* 0x0000001600057305 */ /* 0x000e24000021f000 */
[----:B0-----:R-:W-:Y:S01]  /*86c0*/  STG.E desc[UR36][R2.64], R5 ;  /* 0x0000000502007986 */ /* 0x001fe2000c101924 */
[----:B------:R-:W-:Y:S05]  /*86d0*/  EXIT ;  /* 0x000000000000794d */ /* 0x000fea0003800000 */
.L_x_18345:
        /* <DEDUP_REMOVED lines=10> */
.L_x_19744:


//--------------------- .text._ZN2at6native18elementwise_kernelILi128ELi4EZNS0_22gpu_kernel_impl_nocastIZZZNS0_16ceil_kernel_cudaERNS_18TensorIteratorBaseEENKUlvE_clEvENKUlvE1_clEvEUlN3c104HalfEE_EEvS4_RKT_EUliE_EEviT1_ --------------------------
	.section	.text._ZN2at6native18elementwise_kernelILi128ELi4EZNS0_22gpu_kernel_impl_nocastIZZZNS0_16ceil_kernel_cudaERNS_18TensorIteratorBaseEENKUlvE_clEvENKUlvE1_clEvEUlN3c104HalfEE_EEvS4_RKT_EUliE_EEviT1_,"ax",@progbits
	.align	128
        .global         _ZN2at6native18elementwise_kernelILi128ELi4EZNS0_22gpu_kernel_impl_nocastIZZZNS0_16ceil_kernel_cudaERNS_18TensorIteratorBaseEENKUlvE_clEvENKUlvE1_clEvEUlN3c104HalfEE_EEvS4_RKT_EUliE_EEviT1_
        .type           _ZN2at6native18elementwise_kernelILi128ELi4EZNS0_22gpu_kernel_impl_nocastIZZZNS0_16ceil_kernel_cudaERNS_18TensorIteratorBaseEENKUlvE_clEvENKUlvE1_clEvEUlN3c104HalfEE_EEvS4_RKT_EUliE_EEviT1_,@function
        .size           _ZN2at6native18elementwise_kernelILi128ELi4EZNS0_22gpu_kernel_impl_nocastIZZZNS0_16ceil_kernel_cudaERNS_18TensorIteratorBaseEENKUlvE_clEvENKUlvE1_clEvEUlN3c104HalfEE_EEvS4_RKT_EUliE_EEviT1_,(.L_x_19745 - _ZN2at6native18elementwise_kernelILi128ELi4EZNS0_22gpu_kernel_impl_nocastIZZZNS0_16ceil_kernel_cudaERNS_18TensorIteratorBaseEENKUlvE_clEvENKUlvE1_clEvEUlN3c104HalfEE_EEvS4_RKT_EUliE_EEviT1_)
        .other          _ZN2at6native18elementwise_kernelILi128ELi4EZNS0_22gpu_kernel_impl_nocastIZZZNS0_16ceil_kernel_cudaERNS_18TensorIteratorBaseEENKUlvE_clEvENKUlvE1_clEvEUlN3c104HalfEE_EEvS4_RKT_EUliE_EEviT1_,@"STO_CUDA_ENTRY STV_DEFAULT"
_ZN2at6native18elementwise_kernelILi128ELi4EZNS0_22gpu_kernel_impl_nocastIZZZNS0_16ceil_kernel_cudaERNS_18TensorIteratorBaseEENKUlvE_clEvENKUlvE1_clEvEUlN3c104HalfEE_EEvS4_RKT_EUliE_EEviT1_:
.text._ZN2at6native18elementwise_kernelILi128ELi4EZNS0_22gpu_kernel_impl_nocastIZZZNS0_16ceil_kernel_cudaERNS_18TensorIteratorBaseEENKUlvE_clEvENKUlvE1_clEvEUlN3c104HalfEE_EEvS4_RKT_EUliE_EEviT1_:
        /* <DEDUP_REMOVED lines=311> */
.L_x_18348:
        /* <DEDUP_REMOVED lines=9> */
[----:B------:R-:W0:Y:S02]  /*1400*/  FRND.FTZ.CEIL R6, R6 ;  /* 0x0000000600067307 */ /* 0x000e240000219000 */
[----:B0-----:R-:W-:-:S05]  /*1410*/  F2FP.F16.F32.PACK_AB R5, RZ, R6 ;  /* 0x00000006ff05723e */ /* 0x001fca00000000ff */
[----:B------:R0:W-:Y:S02]  /*1420*/  STG.E.U16 desc[UR4][R2.64], R5 ;  /* 0x0000000502007986 */ /* 0x0001e4000c101504 */
.L_x_18347:
[----:B------:R-:W-:Y:S05]  /*1430*/  BSYNC B0 ;  /* 0x0000000000007941 */ /* 0x000fea0003800000 */
.L_x_18346:
        /* <DEDUP_REMOVED lines=305> */
.L_x_18351:
        /* <DEDUP_REMOVED lines=10> */
[----:B------:R-:W0:Y:S02]  /*27f0*/  FRND.FTZ.CEIL R6, R6 ;  /* 0x0000000600067307 */ /* 0x000e240000219000 */
        /* <DEDUP_REMOVED lines=305> */
.L_x_18352:
        /* <DEDUP_REMOVED lines=12> */
.L_x_18350:
[----:B------:R-:W-:Y:S05]  /*3bd0*/  BSYNC B0 ;  /* 0x0000000000007941 */ /* 0x000fea0003800000 */
.L_x_18349:
        /* <DEDUP_REMOVED lines=304> */
.L_x_18353:
        /* <DEDUP_REMOVED lines=8> */
[----:B------:R-:W0:Y:S02]  /*4f60*/  FRND.FTZ.CEIL R0, R0 ;  /* 0x0000000000007307 */ /* 0x000e240000219000 */
[----:B0-----:R-:W-:-:S05]  /*4f70*/  F2FP.F16.F32.PACK_AB R5, RZ, R0 ;  /* 0x00000000ff05723e */ /* 0x001fca00000000ff */
[----:B------:R-:W-:Y:S01]  /*4f80*/  STG.E.U16 desc[UR4][R2.64], R5 ;  /* 0x0000000502007986 */ /* 0x000fe2000c101504 */
[----:B------:R-:W-:Y:S05]  /*4f90*/  EXIT ;  /* 0x000000000000794d */ /* 0x000fea0003800000 */
.L_x_18354:
        /* <DEDUP_REMOVED lines=14> */
.L_x_19745:


//--------------------- .text._ZN2at6native27unrolled_elementwise_kernelIZZZNS0_16ceil_kernel_cudaERNS_18TensorIteratorBaseEENKUlvE_clEvENKUlvE1_clEvEUlN3c104HalfEE_St5arrayIPcLm2EELi4E23TrivialOffsetCalculatorILi1EjESD_NS0_6memory15LoadWithoutCastENSE_16StoreWithoutCastEEEviT_T0_T2_T3_T4_T5_ --------------------------
	.section	.text._ZN2at6native27unrolled_elementwise_kernelIZZZNS0_16ceil_kernel_cudaERNS_18TensorIteratorBaseEENKUlvE_clEvENKUlvE1_clEvEUlN3c104HalfEE_St5arrayIPcLm2EELi4E23TrivialOffsetCalculatorILi1EjESD_NS0_6memory15LoadWithoutCastENSE_16StoreWithoutCastEEEviT_T0_T2_T3_T4_T5_,"ax",@progbits
	.align	128
        .global         _ZN2at6native27unrolled_elementwise_kernelIZZZNS0_16ceil_kernel_cudaERNS_18TensorIteratorBaseEENKUlvE_clEvENKUlvE1_clEvEUlN3c104HalfEE_St5arrayIPcLm2EELi4E23TrivialOffsetCalculatorILi1EjESD_NS0_6memory15LoadWithoutCastENSE_16StoreWithoutCastEEEviT_T0_T2_T3_T4_T5_
        .type           _ZN2at6native27unrolled_elementwise_kernelIZZZNS0_16ceil_kernel_cudaERNS_18TensorIteratorBaseEENKUlvE_clEvENKUlvE1_clEvEUlN3c104HalfEE_St5arrayIPcLm2EELi4E23TrivialOffsetCalculatorILi1EjESD_NS0_6memory15LoadWithoutCastENSE_16StoreWithoutCastEEEviT_T0_T2_T3_T4_T5_,@function
        .size           _ZN2at6native27unrolled_elementwise_kernelIZZZNS0_16ceil_kernel_cudaERNS_18TensorIteratorBaseEENKUlvE_clEvENKUlvE1_clEvEUlN3c104HalfEE_St5arrayIPcLm2EELi4E23TrivialOffsetCalculatorILi1EjESD_NS0_6memory15LoadWithoutCastENSE_16StoreWithoutCastEEEviT_T0_T2_T3_T4_T5_,(.L_x_19746 - _ZN2at6native27unrolled_elementwise_kernelIZZZNS0_16ceil_kernel_cudaERNS_18TensorIteratorBaseEENKUlvE_clEvENKUlvE1_clEvEUlN3c104HalfEE_St5arrayIPcLm2EELi4E23TrivialOffsetCalculatorILi1EjESD_NS0_6memory15LoadWithoutCastENSE_16StoreWithoutCastEEEviT_T0_T2_T3_T4_T5_)
        .other          _ZN2at6native27unrolled_elementwise_kernelIZZZNS0_16ceil_kernel_cudaERNS_18TensorIteratorBaseEENKUlvE_clEvENKUlvE1_clEvEUlN3c104HalfEE_St5arrayIPcLm2EELi4E23TrivialOffsetCalculatorILi1EjESD_NS0_6memory15LoadWithoutCastENSE_16StoreWithoutCastEEEviT_T0_T2_T3_T4_T5_,@"STO_CUDA_ENTRY STV_DEFAULT"
_ZN2at6native27unrolled_elementwise_kernelIZZZNS0_16ceil_kernel_cudaERNS_18TensorIteratorBaseEENKUlvE_clEvENKUlvE1_clEvEUlN3c104HalfEE_St5arrayIPcLm2EELi4E23TrivialOffsetCalculatorILi1EjESD_NS0_6memory15LoadWithoutCastENSE_16StoreWithoutCastEEEviT_T0_T2_T3_T4_T5_:
.text._ZN2at6native27unrolled_elementwise_kernelIZZZNS0_16ceil_kernel_cudaERNS_18TensorIteratorBaseEENKUlvE_clEvENKUlvE1_clEvEUlN3c104HalfEE_St5arrayIPcLm2EELi4E23TrivialOffsetCalculatorILi1EjESD_NS0_6memory15LoadWithoutCastENSE_16StoreWithoutCastEEEviT_T0_T2_T3_T4_T5_:
        /* <DEDUP_REMOVED lines=47> */
[----:B------:R-:W0:Y:S01]  /*02f0*/  @!P0 FRND.FTZ.CEIL R11, R11 ;  /* 0x0000000b000b8307 */ /* 0x000e220000219000 */
[----:B----4-:R-:W-:Y:S01]  /*0300*/  @!P2 HADD2.F32 R8, -RZ, R8.H0_H0 ;  /* 0x20000008ff08a230 */ /* 0x010fe20000004100 */
[----:B0-----:R-:W-:-:S05]  /*0310*/  @!P0 F2FP.F16.F32.PACK_AB R5, RZ, R11 ;  /* 0x0000000bff05823e */ /* 0x001fca00000000ff */
[----:B------:R1:W-:Y:S01]  /*0320*/  @!P0 STG.E.U16 desc[UR4][R6.64], R5 ;  /* 0x0000000506008986 */ /* 0x0003e2000c101504 */
[----:B------:R-:W0:Y:S01]  /*0330*/  @!P2 FRND.FTZ.CEIL R8, R8 ;  /* 0x000000080008a307 */ /* 0x000e220000219000 */
[----:B---3--:R-:W-:-:S07]  /*0340*/  @!P3 HADD2.F32 R20, -RZ, R20.H0_H0 ;  /* 0x20000014ff14b230 */ /* 0x008fce0000004100 */
[----:B------:R-:W2:Y:S01]  /*0350*/  @!P3 FRND.FTZ.CEIL R20, R20 ;  /* 0x000000140014b307 */ /* 0x000ea20000219000 */
        /* <DEDUP_REMOVED lines=14> */
.L_x_18356:
[----:B------:R-:W-:Y:S05]  /*0440*/  BSYNC B0 ;  /* 0x0000000000007941 */ /* 0x000fea0003800000 */
.L_x_18355:
[----:B------:R-:W-:Y:S01]  /*0450*/  ISETP.GE.AND P0, PT, R9, R2, PT ;  /* 0x000000020900720c */ /* 0x000fe20003f06270 */
[----:B-----5:R-:W-:-:S12]  /*0460*/  @!P1 HADD2.F32 R10, -RZ, R10.H0_H0 ;  /* 0x2000000aff0a9230 */ /* 0x020fd80000004100 */
[----:B------:R-:W-:Y:S05]  /*0470*/  @P0 EXIT ;  /* 0x000000000000094d */ /* 0x000fea0003800000 */
[----:B0-----:R-:W0:Y:S01]  /*0480*/  LDC.64 R2, c[0x0][0x218] ;  /* 0x00008600ff027b82 */ /* 0x001e220000000a00 */
[----:B------:R-:W1:Y:S01]  /*0490*/  @!P1 FRND.FTZ.CEIL R10, R10 ;  /* 0x0000000a000a9307 */ /* 0x000e620000219000 */
[----:B------:R-:W-:Y:S02]  /*04a0*/  LEA R9, R0, R9, 0x9 ;  /* 0x0000000900097211 */ /* 0x000fe400078e48ff */
[----:B-1----:R-:W-:-:S03]  /*04b0*/  @!P1 F2FP.F16.F32.PACK_AB R4, RZ, R10 ;  /* 0x0000000aff04923e */ /* 0x002fc600000000ff */
[----:B0-----:R-:W-:-:S05]  /*04c0*/  IMAD.WIDE.U32 R2, R9, 0x2, R2 ;  /* 0x0000000209027825 */ /* 0x001fca00078e0002 */
[----:B------:R-:W-:Y:S01]  /*04d0*/  STG.E.U16 desc[UR4][R2.64], R4 ;  /* 0x0000000402007986 */ /* 0x000fe2000c101504 */
[----:B------:R-:W-:Y:S05]  /*04e0*/  EXIT ;  /* 0x000000000000794d */ /* 0x000fea0003800000 */
.L_x_18357:
        /* <DEDUP_REMOVED lines=9> */
.L_x_19746:


//--------------------- .text._ZN2at6native29vectorized_elementwise_kernelILi2EZZZNS0_16ceil_kernel_cudaERNS_18TensorIteratorBaseEENKUlvE_clEvENKUlvE1_clEvEUlN3c104HalfEE_St5arrayIPcLm2EEEEviT0_T1_ --------------------------
	.section	.text._ZN2at6native29vectorized_elementwise_kernelILi2EZZZNS0_16ceil_kernel_cudaERNS_18TensorIteratorBaseEENKUlvE_clEvENKUlvE1_clEvEUlN3c104HalfEE_St5arrayIPcLm2EEEEviT0_T1_,"ax",@progbits
	.align	128
        .global         _ZN2at6native29vectorized_elementwise_kernelILi2EZZZNS0_16ceil_kernel_cudaERNS_18TensorIteratorBaseEENKUlvE_clEvENKUlvE1_clEvEUlN3c104HalfEE_St5arrayIPcLm2EEEEviT0_T1_
        .type           _ZN2at6native29vectorized_elementwise_kernelILi2EZZZNS0_16ceil_kernel_cudaERNS_18TensorIteratorBaseEENKUlvE_clEvENKUlvE1_clEvEUlN3c104HalfEE_St5arrayIPcLm2EEEEviT0_T1_,@function
        .size           _ZN2at6native29vectorized_elementwise_kernelILi2EZZZNS0_16ceil_kernel_cudaERNS_18TensorIteratorBaseEENKUlvE_clEvENKUlvE1_clEvEUlN3c104HalfEE_St5arrayIPcLm2EEEEviT0_T1_,(.L_x_19747 - _ZN2at6native29vectorized_elementwise_kernelILi2EZZZNS0_16ceil_kernel_cudaERNS_18TensorIteratorBaseEENKUlvE_clEvENKUlvE1_clEvEUlN3c104HalfEE_St5arrayIPcLm2EEEEviT0_T1_)
        .other          _ZN2at6native29vectorized_elementwise_kernelILi2EZZZNS0_16ceil_kernel_cudaERNS_18TensorIteratorBaseEENKUlvE_clEvENKUlvE1_clEvEUlN3c104HalfEE_St5arrayIPcLm2EEEEviT0_T1_,@"STO_CUDA_ENTRY STV_DEFAULT"
_ZN2at6native29vectorized_elementwise_kernelILi2EZZZNS0_16ceil_kernel_cudaERNS_18TensorIteratorBaseEENKUlvE_clEvENKUlvE1_clEvEUlN3c104HalfEE_St5arrayIPcLm2EEEEviT0_T1_:
.text._ZN2at6native29vectorized_elementwise_kernelILi2EZZZNS0_16ceil_kernel_cudaERNS_18TensorIteratorBaseEENKUlvE_clEvENKUlvE1_clEvEUlN3c104HalfEE_St5arrayIPcLm2EEEEviT0_T1_:
        /* <DEDUP_REMOVED lines=22> */
[----:B------:R0:W-:Y:S01]  /*0160*/  FRND.FTZ.CEIL R9, R8 ;  /* 0x0000000800097307 */ /* 0x0001e20000219000 */
[----:B------:R-:W-:Y:S02]  /*0170*/  HADD2.F32 R11, -RZ, R11.H1_H1 ;  /* 0x3000000bff0b7230 */ /* 0x000fe40000004100 */
[--C-:B----4-:R-:W-:Y:S02]  /*0180*/  HADD2.F32 R12, -RZ, R13.reuse.H0_H0 ;  /* 0x2000000dff0c7230 */ /* 0x110fe40000004100 */
[----:B-1----:R-:W-:-:S02]  /*0190*/  HADD2.F32 R6, -RZ, R13.H1_H1 ;  /* 0x3000000dff067230 */ /* 0x002fc40000004100 */
[--C-:B-----5:R-:W-:Y:S01]  /*01a0*/  HADD2.F32 R13, -RZ, R14.reuse.H0_H0 ;  /* 0x2000000eff0d7230 */ /* 0x120fe20000004100 */
[----:B------:R-:W1:Y:S01]  /*01b0*/  FRND.FTZ.CEIL R2, R2 ;  /* 0x0000000200027307 */ /* 0x000e620000219000 */
[----:B0-----:R-:W-:-:S07]  /*01c0*/  HADD2.F32 R8, -RZ, R14.H1_H1 ;  /* 0x3000000eff087230 */ /* 0x001fce0000004100 */
[----:B------:R-:W-:Y:S01]  /*01d0*/  FRND.FTZ.CEIL R10, R10 ;  /* 0x0000000a000a7307 */ /* 0x000fe20000219000 */
[----:B-1----:R-:W-:-:S07]  /*01e0*/  F2FP.F16.F32.PACK_AB R9, R9, R2 ;  /* 0x000000020909723e */ /* 0x002fce00000000ff */
[----:B------:R-:W0:Y:S01]  /*01f0*/  FRND.FTZ.CEIL R11, R11 ;  /* 0x0000000b000b7307 */ /* 0x000e220000219000 */
[----:B------:R-:W-:Y:S07]  /*0200*/  STG.E desc[UR4][R4.64], R9 ;  /* 0x0000000904007986 */ /* 0x000fee000c101904 */
[----:B------:R-:W-:Y:S01]  /*0210*/  FRND.FTZ.CEIL R12, R12 ;  /* 0x0000000c000c7307 */ /* 0x000fe20000219000 */
[----:B0-----:R-:W-:-:S07]  /*0220*/  F2FP.F16.F32.PACK_AB R11, R11, R10 ;  /* 0x0000000a0b0b723e */ /* 0x001fce00000000ff */
[----:B------:R-:W0:Y:S01]  /*0230*/  FRND.FTZ.CEIL R7, R6 ;  /* 0x0000000600077307 */ /* 0x000e220000219000 */
[----:B------:R-:W-:Y:S07]  /*0240*/  STG.E desc[UR4][R4.64+0x200], R11 ;  /* 0x0002000b04007986 */ /* 0x000fee000c101904 */
[----:B------:R-:W-:Y:S01]  /*0250*/  FRND.FTZ.CEIL R13, R13 ;  /* 0x0000000d000d7307 */ /* 0x000fe20000219000 */
[----:B0-----:R-:W-:-:S07]  /*0260*/  F2FP.F16.F32.PACK_AB R7, R7, R12 ;  /* 0x0000000c0707723e */ /* 0x001fce00000000ff */
[----:B------:R-:W0:Y:S01]  /*0270*/  FRND.FTZ.CEIL R8, R8 ;  /* 0x0000000800087307 */ /* 0x000e220000219000 */
[----:B------:R-:W-:Y:S01]  /*0280*/  STG.E desc[UR4][R4.64+0x400], R7 ;  /* 0x0004000704007986 */ /* 0x000fe2000c101904 */
[----:B0-----:R-:W-:-:S05]  /*0290*/  F2FP.F16.F32.PACK_AB R3, R8, R13 ;  /* 0x0000000d0803723e */ /* 0x001fca00000000ff */
[----:B------:R-:W-:Y:S01]  /*02a0*/  STG.E desc[UR4][R4.64+0x600], R3 ;  /* 0x0006000304007986 */ /* 0x000fe2000c101904 */
[----:B------:R-:W-:Y:S05]  /*02b0*/  EXIT ;  /* 0x000000000000794d */ /* 0x000fea0003800000 */
.L_x_18358:
        /* <DEDUP_REMOVED lines=77> */
[----:B------:R-:W0:Y:S01]  /*0790*/  @!P0 FRND.FTZ.CEIL R2, R2 ;  /* 0x0000000200028307 */ /* 0x000e220000219000 */
[----:B---3--:R-:W-:Y:S01]  /*07a0*/  @!P1 HADD2.F32 R15, -RZ, R26.H0_H0 ;  /* 0x2000001aff0f9230 */ /* 0x008fe20000004100 */
[----:B0-----:R-:W-:-:S06]  /*07b0*/  @!P0 F2FP.F16.F32.PACK_AB R23, RZ, R2 ;  /* 0x00000002ff17823e */ /* 0x001fcc00000000ff */
[----:B------:R-:W-:Y:S01]  /*07c0*/  @!P1 FRND.FTZ.CEIL R15, R15 ;  /* 0x0000000f000f9307 */ /* 0x000fe20000219000 */
[----:B------:R0:W-:Y:S01]  /*07d0*/  @!P0 STG.E.U16 desc[UR4][R12.64], R23 ;  /* 0x000000170c008986 */ /* 0x0001e2000c101504 */
[----:B------:R-:W-:Y:S01]  /*07e0*/  ISETP.GE.AND P0, PT, R24, R5, PT ;  /* 0x000000051800720c */ /* 0x000fe20003f06270 */
[----:B----4-:R-:W-:-:S05]  /*07f0*/  @!P5 HADD2.F32 R28, -RZ, R28.H0_H0 ;  /* 0x2000001cff1cd230 */ /* 0x010fca0000004100 */
[----:B-----5:R-:W1:Y:S02]  /*0800*/  @!P5 FRND.FTZ.CEIL R17, R28 ;  /* 0x0000001c0011d307 */ /* 0x020e640000219000 */
[----:B-1----:R-:W-:Y:S02]  /*0810*/  @!P5 F2FP.F16.F32.PACK_AB R6, RZ, R17 ;  /* 0x00000011ff06d23e */ /* 0x002fe400000000ff */
[----:B------:R-:W-:Y:S01]  /*0820*/  ISETP.GE.AND P5, PT, R20, R5, PT ;  /* 0x000000051400720c */ /* 0x000fe20003fa6270 */
[----:B------:R-:W-:Y:S02]  /*0830*/  @!P2 HADD2.F32 R16, -RZ, R27.H0_H0 ;  /* 0x2000001bff10a230 */ /* 0x000fe40000004100 */
[----:B------:R-:W-:Y:S02]  /*0840*/  @!P4 HADD2.F32 R17, -RZ, R18.H0_H0 ;  /* 0x20000012ff11c230 */ /* 0x000fe40000004100 */
[----:B------:R-:W-:Y:S02]  /*0850*/  @!P3 HADD2.F32 R4, -RZ, R4.H0_H0 ;  /* 0x20000004ff04b230 */ /* 0x000fe40000004100 */
[----:B------:R-:W-:Y:S01]  /*0860*/  @!P6 HADD2.F32 R19, -RZ, R19.H0_H0 ;  /* 0x20000013ff13e230 */ /* 0x000fe20000004100 */
[----:B------:R-:W1:Y:S05]  /*0870*/  @!P2 FRND.FTZ.CEIL R16, R16 ;  /* 0x000000100010a307 */ /* 0x000e6a0000219000 */
[----:B------:R-:W-:-:S03]  /*0880*/  @!P5 HADD2.F32 R0, -RZ, R0.H0_H0 ;  /* 0x20000000ff00d230 */ /* 0x000fc60000004100 */
[----:B------:R-:W2:Y:S08]  /*0890*/  @!P3 FRND.FTZ.CEIL R4, R4 ;  /* 0x000000040004b307 */ /* 0x000eb00000219000 */
[----:B------:R-:W3:Y:S08]  /*08a0*/  @!P4 FRND.FTZ.CEIL R17, R17 ;  /* 0x000000110011c307 */ /* 0x000ef00000219000 */
[----:B------:R-:W4:Y:S08]  /*08b0*/  @!P6 FRND.FTZ.CEIL R19, R19 ;  /* 0x000000130013e307 */ /* 0x000f300000219000 */
[----:B------:R-:W5:Y:S01]  /*08c0*/  @!P5 FRND.FTZ.CEIL R0, R0 ;  /* 0x000000000000d307 */ /* 0x000f620000219000 */
        /* <DEDUP_REMOVED lines=19> */
.L_x_18361:
[----:B------:R-:W-:-:S13]  /*0a00*/  ISETP.GE.AND P0, PT, R24, R5, PT ;  /* 0x000000051800720c */ /* 0x000fda0003f06270 */
[----:B------:R-:W-:Y:S05]  /*0a10*/  @P0 BRA `(.L_x_18363) ;  /* 0x0000000000300947 */ /* 0x000fea0003800000 */
[----:B0-----:R-:W0:Y:S01]  /*0a20*/  LDC.64 R6, c[0x0][0x218] ;  /* 0x00008600ff067b82 */ /* 0x001e220000000a00 */
[----:B------:R-:W-:Y:S01]  /*0a30*/  IADD3 R13, R3, R24, RZ ;  /* 0x00000018030d7210 */ /* 0x000fe20007ffe0ff */
[----:B------:R-:W-:-:S04]  /*0a40*/  VIADD R24, R24, 0x80 ;  /* 0x0000008018187836 */ /* 0x000fc80000000000 */
[----:B0-----:R-:W-:-:S05]  /*0a50*/  IMAD.WIDE.U32 R6, R13, 0x2, R6 ;  /* 0x000000020d067825 */ /* 0x001fca00078e0006 */
[----:B------:R1:W-:Y:S02]  /*0a60*/  STG.E.U16 desc[UR4][R6.64], R8 ;  /* 0x0000000806007986 */ /* 0x0003e4000c101504 */
.L_x_18362:
[----:B------:R-:W-:-:S13]  /*0a70*/  ISETP.GE.AND P0, PT, R24, R5, PT ;  /* 0x000000051800720c */ /* 0x000fda0003f06270 */
[----:B------:R-:W-:Y:S05]  /*0a80*/  @P0 BRA `(.L_x_18364) ;  /* 0x0000000000340947 */ /* 0x000fea0003800000 */
[----:B01----:R-:W0:Y:S01]  /*0a90*/  LDC.64 R6, c[0x0][0x218] ;  /* 0x00008600ff067b82 */ /* 0x003e220000000a00 */
[----:B------:R-:W-:Y:S01]  /*0aa0*/  IADD3 R13, R3, R24, RZ ;  /* 0x00000018030d7210 */ /* 0x000fe20007ffe0ff */
[----:B------:R-:W-:-:S04]  /*0ab0*/  VIADD R24, R24, 0x80 ;  /* 0x0000008018187836 */ /* 0x000fc80000000000 */
[----:B0-----:R-:W-:-:S05]  /*0ac0*/  IMAD.WIDE.U32 R6, R13, 0x2, R6 ;  /* 0x000000020d067825 */ /* 0x001fca00078e0006 */
[----:B------:R1:W-:Y:S02]  /*0ad0*/  STG.E.U16 desc[UR4][R6.64], R9 ;  /* 0x0000000906007986 */ /* 0x0003e4000c101504 */
.L_x_18363:
        /* <DEDUP_REMOVED lines=8> */
.L_x_18364:
[----:B------:R-:W-:Y:S05]  /*0b60*/  BSYNC B1 ;  /* 0x0000000000017941 */ /* 0x000fea0003800000 */
.L_x_18360:
[----:B------:R-:W-:-:S13]  /*0b70*/  ISETP.GE.AND P0, PT, R24, R5, PT ;  /* 0x000000051800720c */ /* 0x000fda0003f06270 */
[----:B012---:R-:W0:Y:S01]  /*0b80*/  @!P0 LDC.64 R6, c[0x0][0x218] ;  /* 0x00008600ff068b82 */ /* 0x007e220000000a00 */
[----:B------:R-:W-:Y:S01]  /*0b90*/  @!P0 IADD3 R9, R3, R24, RZ ;  /* 0x0000001803098210 */ /* 0x000fe20007ffe0ff */
[----:B------:R-:W-:-:S04]  /*0ba0*/  @!P0 VIADD R24, R24, 0x80 ;  /* 0x0000008018188836 */ /* 0x000fc80000000000 */
[----:B0-----:R-:W-:-:S05]  /*0bb0*/  @!P0 IMAD.WIDE.U32 R6, R9, 0x2, R6 ;  /* 0x0000000209068825 */ /* 0x001fca00078e0006 */
[----:B------:R2:W-:Y:S02]  /*0bc0*/  @!P0 STG.E.U16 desc[UR4][R6.64], R11 ;  /* 0x0000000b06008986 */ /* 0x0005e4000c101504 */
.L_x_18365:
[----:B------:R-:W-:Y:S05]  /*0bd0*/  BSYNC B0 ;  /* 0x0000000000007941 */ /* 0x000fea0003800000 */
.L_x_18359:
        /* <DEDUP_REMOVED lines=8> */
.L_x_18366:
        /* <DEDUP_REMOVED lines=10> */
.L_x_19747:


//--------------------- .text._ZN2at6native29vectorized_elementwise_kernelILi4EZZZNS0_16ceil_kernel_cudaERNS_18TensorIteratorBaseEENKUlvE_clEvENKUlvE1_clEvEUlN3c104HalfEE_St5arrayIPcLm2EEEEviT0_T1_ --------------------------
	.section	.text._ZN2at6native29vectorized_elementwise_kernelILi4EZZZNS0_16ceil_kernel_cudaERNS_18TensorIteratorBaseEENKUlvE_clEvENKUlvE1_clEvEUlN3c104HalfEE_St5arrayIPcLm2EEEEviT0_T1_,"ax",@progbits
	.align	128
        .global         _ZN2at6native29vectorized_elementwise_kernelILi4EZZZNS0_16ceil_kernel_cudaERNS_18TensorIteratorBaseEENKUlvE_clEvENKUlvE1_clEvEUlN3c104HalfEE_St5arrayIPcLm2EEEEviT0_T1_
        .type           _ZN2at6native29vectorized_elementwise_kernelILi4EZZZNS0_16ceil_kernel_cudaERNS_18TensorIteratorBaseEENKUlvE_clEvENKUlvE1_clEvEUlN3c104HalfEE_St5arrayIPcLm2EEEEviT0_T1_,@function
        .size           _ZN2at6native29vectorized_elementwise_kernelILi4EZZZNS0_16ceil_kernel_cudaERNS_18TensorIteratorBaseEENKUlvE_clEvENKUlvE1_clEvEUlN3c104HalfEE_St5arrayIPcLm2EEEEviT0_T1_,(.L_x_19748 - _ZN2at6native29vectorized_elementwise_kernelILi4EZZZNS0_16ceil_kernel_cudaERNS_18TensorIteratorBaseEENKUlvE_clEvENKUlvE1_clEvEUlN3c104HalfEE_St5arrayIPcLm2EEEEviT0_T1_)
        .other          _ZN2at6native29vectorized_elementwise_kernelILi4EZZZNS0_16ceil_kernel_cudaERNS_18TensorIteratorBaseEENKUlvE_clEvENKUlvE1_clEvEUlN3c104HalfEE_St5arrayIPcLm2EEEEviT0_T1_,@"STO_CUDA_ENTRY STV_DEFAULT"
_ZN2at6native29vectorized_elementwise_kernelILi4EZZZNS0_16ceil_kernel_cudaERNS_18TensorIteratorBaseEENKUlvE_clEvENKUlvE1_clEvEUlN3c104HalfEE_St5arrayIPcLm2EEEEviT0_T1_:
.text._ZN2at6native29vectorized_elementwise_kernelILi4EZZZNS0_16ceil_kernel_cudaERNS_18TensorIteratorBaseEENKUlvE_clEvENKUlvE1_clEvEUlN3c104HalfEE_St5arrayIPcLm2EEEEviT0_T1_:
        /* <DEDUP_REMOVED lines=21> */
[----:B------:R-:W-:Y:S01]  /*0150*/  FRND.FTZ.CEIL R2, R2 ;  /* 0x0000000200027307 */ /* 0x000fe20000219000 */
[----:B------:R-:W-:Y:S02]  /*0160*/  HADD2.F32 R13, -RZ, R13.H1_H1 ;  /* 0x3000000dff0d7230 */ /* 0x000fe40000004100 */
[----:B------:R-:W-:-:S02]  /*0170*/  HADD2.F32 R14, -RZ, R4.H0_H0 ;  /* 0x20000004ff0e7230 */ /* 0x000fc40000004100 */
[----:B------:R-:W-:Y:S02]  /*0180*/  HADD2.F32 R5, -RZ, R5.H1_H1 ;  /* 0x30000005ff057230 */ /* 0x000fe40000004100 */
[----:B------:R-:W-:Y:S01]  /*0190*/  HADD2.F32 R4, -RZ, R4.H1_H1 ;  /* 0x30000004ff047230 */ /* 0x000fe20000004100 */
[----:B------:R-:W0:Y:S08]  /*01a0*/  FRND.FTZ.CEIL R11, R10 ;  /* 0x0000000a000b7307 */ /* 0x000e300000219000 */
[----:B------:R-:W-:Y:S01]  /*01b0*/  FRND.FTZ.CEIL R12, R12 ;  /* 0x0000000c000c7307 */ /* 0x000fe20000219000 */
[----:B0-----:R-:W-:-:S07]  /*01c0*/  F2FP.F16.F32.PACK_AB R2, R11, R2 ;  /* 0x000000020b02723e */ /* 0x001fce00000000ff */
[----:B------:R-:W0:Y:S08]  /*01d0*/  FRND.FTZ.CEIL R13, R13 ;  /* 0x0000000d000d7307 */ /* 0x000e300000219000 */
[----:B------:R-:W-:Y:S01]  /*01e0*/  FRND.FTZ.CEIL R14, R14 ;  /* 0x0000000e000e7307 */ /* 0x000fe20000219000 */
[----:B0-----:R-:W-:-:S07]  /*01f0*/  F2FP.F16.F32.PACK_AB R3, R13, R12 ;  /* 0x0000000c0d03723e */ /* 0x001fce00000000ff */
[----:B------:R-:W0:Y:S01]  /*0200*/  FRND.FTZ.CEIL R9, R4 ;  /* 0x0000000400097307 */ /* 0x000e220000219000 */
[----:B------:R-:W-:Y:S07]  /*0210*/  STG.E.64 desc[UR4][R6.64], R2 ;  /* 0x0000000206007986 */ /* 0x000fee000c101b04 */
[----:B------:R-:W-:Y:S01]  /*0220*/  FRND.FTZ.CEIL R8, R8 ;  /* 0x0000000800087307 */ /* 0x000fe20000219000 */
[----:B0-----:R-:W-:-:S07]  /*0230*/  F2FP.F16.F32.PACK_AB R14, R9, R14 ;  /* 0x0000000e090e723e */ /* 0x001fce00000000ff */
[----:B------:R-:W0:Y:S02]  /*0240*/  FRND.FTZ.CEIL R5, R5 ;  /* 0x0000000500057307 */ /* 0x000e240000219000 */
[----:B0-----:R-:W-:-:S05]  /*0250*/  F2FP.F16.F32.PACK_AB R15, R5, R8 ;  /* 0x00000008050f723e */ /* 0x001fca00000000ff */
[----:B------:R-:W-:Y:S01]  /*0260*/  STG.E.64 desc[UR4][R6.64+0x400], R14 ;  /* 0x0004000e06007986 */ /* 0x000fe2000c101b04 */
[----:B------:R-:W-:Y:S05]  /*0270*/  EXIT ;  /* 0x000000000000794d */ /* 0x000fea0003800000 */
.L_x_18367:
        /* <DEDUP_REMOVED lines=116> */
.L_x_18370:
[----:B------:R-:W-:-:S13]  /*09c0*/  ISETP.GE.AND P0, PT, R24, R5, PT ;  /* 0x000000051800720c */ /* 0x000fda0003f06270 */
[----:B------:R-:W-:Y:S05]  /*09d0*/  @P0 BRA `(.L_x_18372) ;  /* 0x0000000000300947 */ /* 0x000fea0003800000 */
[----:B0-----:R-:W0:Y:S01]  /*09e0*/  LDC.64 R6, c[0x0][0x218] ;  /* 0x00008600ff067b82 */ /* 0x001e220000000a00 */
[----:B------:R-:W-:Y:S01]  /*09f0*/  IADD3 R13, R3, R24, RZ ;  /* 0x00000018030d7210 */ /* 0x000fe20007ffe0ff */
[----:B------:R-:W-:-:S04]  /*0a00*/  VIADD R24, R24, 0x80 ;  /* 0x0000008018187836 */ /* 0x000fc80000000000 */
[----:B0-----:R-:W-:-:S05]  /*0a10*/  IMAD.WIDE.U32 R6, R13, 0x2, R6 ;  /* 0x000000020d067825 */ /* 0x001fca00078e0006 */
[----:B------:R1:W-:Y:S02]  /*0a20*/  STG.E.U16 desc[UR4][R6.64], R8 ;  /* 0x0000000806007986 */ /* 0x0003e4000c101504 */
.L_x_18371:
[----:B------:R-:W-:-:S13]  /*0a30*/  ISETP.GE.AND P0, PT, R24, R5, PT ;  /* 0x000000051800720c */ /* 0x000fda0003f06270 */
[----:B------:R-:W-:Y:S05]  /*0a40*/  @P0 BRA `(.L_x_18373) ;  /* 0x0000000000340947 */ /* 0x000fea0003800000 */
[----:B01----:R-:W0:Y:S01]  /*0a50*/  LDC.64 R6, c[0x0][0x218] ;  /* 0x00008600ff067b82 */ /* 0x003e220000000a00 */
[----:B------:R-:W-:Y:S01]  /*0a60*/  IADD3 R13, R3, R24, RZ ;  /* 0x00000018030d7210 */ /* 0x000fe20007ffe0ff */
[----:B------:R-:W-:-:S04]  /*0a70*/  VIADD R24, R24, 0x80 ;  /* 0x0000008018187836 */ /* 0x000fc80000000000 */
[----:B0-----:R-:W-:-:S05]  /*0a80*/  IMAD.WIDE.U32 R6, R13, 0x2, R6 ;  /* 0x000000020d067825 */ /* 0x001fca00078e0006 */
[----:B------:R1:W-:Y:S02]  /*0a90*/  STG.E.U16 desc[UR4][R6.64], R9 ;  /* 0x0000000906007986 */ /* 0x0003e4000c101504 */
.L_x_18372:
        /* <DEDUP_REMOVED lines=8> */
.L_x_18373:
[----:B------:R-:W-:Y:S05]  /*0b20*/  BSYNC B1 ;  /* 0x0000000000017941 */ /* 0x000fea0003800000 */
.L_x_18369:
[----:B------:R-:W-:-:S13]  /*0b30*/  ISETP.GE.AND P0, PT, R24, R5, PT ;  /* 0x000000051800720c */ /* 0x000fda0003f06270 */
[----:B012---:R-:W0:Y:S01]  /*0b40*/  @!P0 LDC.64 R6, c[0x0][0x218] ;  /* 0x00008600ff068b82 */ /* 0x007e220000000a00 */
[----:B------:R-:W-:Y:S01]  /*0b50*/  @!P0 IADD3 R9, R3, R24, RZ ;  /* 0x0000001803098210 */ /* 0x000fe20007ffe0ff */
[----:B------:R-:W-:-:S04]  /*0b60*/  @!P0 VIADD R24, R24, 0x80 ;  /* 0x0000008018188836 */ /* 0x000fc80000000000 */
[----:B0-----:R-:W-:-:S05]  /*0b70*/  @!P0 IMAD.WIDE.U32 R6, R9, 0x2, R6 ;  /* 0x0000000209068825 */ /* 0x001fca00078e0006 */
[----:B------:R2:W-:Y:S02]  /*0b80*/  @!P0 STG.E.U16 desc[UR4][R6.64], R11 ;  /* 0x0000000b06008986 */ /* 0x0005e4000c101504 */
.L_x_18374:
[----:B------:R-:W-:Y:S05]  /*0b90*/  BSYNC B0 ;  /* 0x0000000000007941 */ /* 0x000fea0003800000 */
.L_x_18368:
        /* <DEDUP_REMOVED lines=8> */
.L_x_18375:
        /* <DEDUP_REMOVED lines=14> */
.L_x_19748:


//--------------------- .text._ZN2at6native29vectorized_elementwise_kernelILi8EZZZNS0_16ceil_kernel_cudaERNS_18TensorIteratorBaseEENKUlvE_clEvENKUlvE1_clEvEUlN3c104HalfEE_St5arrayIPcLm2EEEEviT0_T1_ --------------------------
	.section	.text._ZN2at6native29vectorized_elementwise_kernelILi8EZZZNS0_16ceil_kernel_cudaERNS_18TensorIteratorBaseEENKUlvE_clEvENKUlvE1_clEvEUlN3c104HalfEE_St5arrayIPcLm2EEEEviT0_T1_,"ax",@progbits
	.align	128
        .global         _ZN2at6native29vectorized_elementwise_kernelILi8EZZZNS0_16ceil_kernel_cudaERNS_18TensorIteratorBaseEENKUlvE_clEvENKUlvE1_clEvEUlN3c104HalfEE_St5arrayIPcLm2EEEEviT0_T1_
        .type           _ZN2at6native29vectorized_elementwise_kernelILi8EZZZNS0_16ceil_kernel_cudaERNS_18TensorIteratorBaseEENKUlvE_clEvENKUlvE1_clEvEUlN3c104HalfEE_St5arrayIPcLm2EEEEviT0_T1_,@function
        .size           _ZN2at6native29vectorized_elementwise_kernelILi8EZZZNS0_16ceil_kernel_cudaERNS_18TensorIteratorBaseEENKUlvE_clEvENKUlvE1_clEvEUlN3c104HalfEE_St5arrayIPcLm2EEEEviT0_T1_,(.L_x_19749 - _ZN2at6native29vectorized_elementwise_kernelILi8EZZZNS0_16ceil_kernel_cudaERNS_18TensorIteratorBaseEENKUlvE_clEvENKUlvE1_clEvEUlN3c104HalfEE_St5arrayIPcLm2EEEEviT0_T1_)
        .other          _ZN2at6native29vectorized_elementwise_kernelILi8EZZZNS0_16ceil_kernel_cudaERNS_18TensorIteratorBaseEENKUlvE_clEvENKUlvE1_clEvEUlN3c104HalfEE_St5arrayIPcLm2EEEEviT0_T1_,@"STO_CUDA_ENTRY STV_DEFAULT"
_ZN2at6native29vectorized_elementwise_kernelILi8EZZZNS0_16ceil_kernel_cudaERNS_18TensorIteratorBaseEENKUlvE_clEvENKUlvE1_clEvEUlN3c104HalfEE_St5arrayIPcLm2EEEEviT0_T1_:
.text._ZN2at6native29vectorized_elementwise_kernelILi8EZZZNS0_16ceil_kernel_cudaERNS_18TensorIteratorBaseEENKUlvE_clEvENKUlvE1_clEvEUlN3c104HalfEE_St5arrayIPcLm2EEEEviT0_T1_:
        /* <DEDUP_REMOVED lines=16> */
[----:B------:R0:W-:Y:S01]  /*0100*/  FRND.FTZ.CEIL R8, R2 ;  /* 0x0000000200087307 */ /* 0x0001e20000219000 */
[----:B------:R-:W-:Y:S02]  /*0110*/  HADD2.F32 R11, -RZ, R5.H1_H1 ;  /* 0x30000005ff0b7230 */ /* 0x000fe40000004100 */
[----:B------:R-:W1:Y:S01]  /*0120*/  LDC.64 R4, c[0x0][0x218] ;  /* 0x00008600ff047b82 */ /* 0x000e620000000a00 */
[----:B------:R-:W-:-:S02]  /*0130*/  HADD2.F32 R12, -RZ, R6.H0_H0 ;  /* 0x20000006ff0c7230 */ /* 0x000fc40000004100 */
[----:B------:R-:W-:Y:S02]  /*0140*/  HADD2.F32 R13, -RZ, R6.H1_H1 ;  /* 0x30000006ff0d7230 */ /* 0x000fe40000004100 */
[--C-:B------:R-:W-:Y:S01]  /*0150*/  HADD2.F32 R14, -RZ, R7.reuse.H0_H0 ;  /* 0x20000007ff0e7230 */ /* 0x100fe20000004100 */
[----:B------:R-:W2:Y:S01]  /*0160*/  FRND.FTZ.CEIL R9, R9 ;  /* 0x0000000900097307 */ /* 0x000ea20000219000 */
[----:B------:R-:W-:-:S07]  /*0170*/  HADD2.F32 R15, -RZ, R7.H1_H1 ;  /* 0x30000007ff0f7230 */ /* 0x000fce0000004100 */
[----:B------:R-:W-:Y:S08]  /*0180*/  FRND.FTZ.CEIL R10, R10 ;  /* 0x0000000a000a7307 */ /* 0x000ff00000219000 */
[----:B------:R-:W3:Y:S01]  /*0190*/  FRND.FTZ.CEIL R11, R11 ;  /* 0x0000000b000b7307 */ /* 0x000ee20000219000 */
[----:B-1----:R-:W-:-:S07]  /*01a0*/  IMAD.WIDE.U32 R4, R3, 0x2, R4 ;  /* 0x0000000203047825 */ /* 0x002fce00078e0004 */
[----:B------:R-:W-:Y:S01]  /*01b0*/  FRND.FTZ.CEIL R12, R12 ;  /* 0x0000000c000c7307 */ /* 0x000fe20000219000 */
[----:B0-----:R-:W-:Y:S01]  /*01c0*/  IMAD.WIDE R2, R0, 0x10, R4 ;  /* 0x0000001000027825 */ /* 0x001fe200078e0204 */
[----:B--2---:R-:W-:Y:S02]  /*01d0*/  F2FP.F16.F32.PACK_AB R4, R9, R8 ;  /* 0x000000080904723e */ /* 0x004fe400000000ff */
[----:B---3--:R-:W-:-:S04]  /*01e0*/  F2FP.F16.F32.PACK_AB R5, R11, R10 ;  /* 0x0000000a0b05723e */ /* 0x008fc800000000ff */
[----:B------:R-:W0:Y:S08]  /*01f0*/  FRND.FTZ.CEIL R13, R13 ;  /* 0x0000000d000d7307 */ /* 0x000e300000219000 */
[----:B------:R-:W-:Y:S01]  /*0200*/  FRND.FTZ.CEIL R14, R14 ;  /* 0x0000000e000e7307 */ /* 0x000fe20000219000 */
[----:B0-----:R-:W-:-:S07]  /*0210*/  F2FP.F16.F32.PACK_AB R6, R13, R12 ;  /* 0x0000000c0d06723e */ /* 0x001fce00000000ff */
[----:B------:R-:W0:Y:S02]  /*0220*/  FRND.FTZ.CEIL R7, R15 ;  /* 0x0000000f00077307 */ /* 0x000e240000219000 */
[----:B0-----:R-:W-:-:S05]  /*0230*/  F2FP.F16.F32.PACK_AB R7, R7, R14 ;  /* 0x0000000e0707723e */ /* 0x001fca00000000ff */
[----:B------:R-:W-:Y:S01]  /*0240*/  STG.E.128 desc[UR4][R2.64], R4 ;  /* 0x0000000402007986 */ /* 0x000fe2000c101d04 */
[----:B------:R-:W-:Y:S05]  /*0250*/  EXIT ;  /* 0x000000000000794d */ /* 0x000fea0003800000 */
.L_x_18376:
        /* <DEDUP_REMOVED lines=116> */
.L_x_18379:
[----:B------:R-:W-:-:S13]  /*09a0*/  ISETP.GE.AND P0, PT, R24, R5, PT ;  /* 0x000000051800720c */ /* 0x000fda0003f06270 */
[----:B------:R-:W-:Y:S05]  /*09b0*/  @P0 BRA `(.L_x_18381) ;  /* 0x0000000000300947 */ /* 0x000fea0003800000 */
[----:B0-----:R-:W0:Y:S01]  /*09c0*/  LDC.64 R6, c[0x0][0x218] ;  /* 0x00008600ff067b82 */ /* 0x001e220000000a00 */
[----:B------:R-:W-:Y:S01]  /*09d0*/  IADD3 R13, R3, R24, RZ ;  /* 0x00000018030d7210 */ /* 0x000fe20007ffe0ff */
[----:B------:R-:W-:-:S04]  /*09e0*/  VIADD R24, R24, 0x80 ;  /* 0x0000008018187836 */ /* 0x000fc80000000000 */
[----:B0-----:R-:W-:-:S05]  /*09f0*/  IMAD.WIDE.U32 R6, R13, 0x2, R6 ;  /* 0x000000020d067825 */ /* 0x001fca00078e0006 */
[----:B------:R1:W-:Y:S02]  /*0a00*/  STG.E.U16 desc[UR4][R6.64], R8 ;  /* 0x0000000806007986 */ /* 0x0003e4000c101504 */
.L_x_18380:
[----:B------:R-:W-:-:S13]  /*0a10*/  ISETP.GE.AND P0, PT, R24, R5, PT ;  /* 0x000000051800720c */ /* 0x000fda0003f06270 */
[----:B------:R-:W-:Y:S05]  /*0a20*/  @P0 BRA `(.L_x_18382) ;  /* 0x0000000000340947 */ /* 0x000fea0003800000 */
[----:B01----:R-:W0:Y:S01]  /*0a30*/  LDC.64 R6, c[0x0][0x218] ;  /* 0x00008600ff067b82 */ /* 0x003e220000000a00 */
[----:B------:R-:W-:Y:S01]  /*0a40*/  IADD3 R13, R3, R24, RZ ;  /* 0x00000018030d7210 */ /* 0x000fe20007ffe0ff */
[----:B------:R-:W-:-:S04]  /*0a50*/  VIADD R24, R24, 0x80 ;  /* 0x0000008018187836 */ /* 0x000fc80000000000 */
[----:B0-----:R-:W-:-:S05]  /*0a60*/  IMAD.WIDE.U32 R6, R13, 0x2, R6 ;  /* 0x000000020d067825 */ /* 0x001fca00078e0006 */
[----:B------:R1:W-:Y:S02]  /*0a70*/  STG.E.U16 desc[UR4][R6.64], R9 ;  /* 0x0000000906007986 */ /* 0x0003e4000c101504 */
.L_x_18381:
        /* <DEDUP_REMOVED lines=8> */
.L_x_18382:
[----:B------:R-:W-:Y:S05]  /*0b00*/  BSYNC B1 ;  /* 0x0000000000017941 */ /* 0x000fea0003800000 */
.L_x_18378:
[----:B------:R-:W-:-:S13]  /*0b10*/  ISETP.GE.AND P0, PT, R24, R5, PT ;  /* 0x000000051800720c */ /* 0x000fda0003f06270 */
[----:B012---:R-:W0:Y:S01]  /*0b20*/  @!P0 LDC.64 R6, c[0x0][0x218] ;  /* 0x00008600ff068b82 */ /* 0x007e220000000a00 */
[----:B------:R-:W-:Y:S01]  /*0b30*/  @!P0 IADD3 R9, R3, R24, RZ ;  /* 0x0000001803098210 */ /* 0x000fe20007ffe0ff */
[----:B------:R-:W-:-:S04]  /*0b40*/  @!P0 VIADD R24, R24, 0x80 ;  /* 0x0000008018188836 */ /* 0x000fc80000000000 */
[----:B0-----:R-:W-:-:S05]  /*0b50*/  @!P0 IMAD.WIDE.U32 R6, R9, 0x2, R6 ;  /* 0x0000000209068825 */ /* 0x001fca00078e0006 */
[----:B------:R2:W-:Y:S02]  /*0b60*/  @!P0 STG.E.U16 desc[UR4][R6.64], R11 ;  /* 0x0000000b06008986 */ /* 0x0005e4000c101504 */
.L_x_18383:
[----:B------:R-:W-:Y:S05]  /*0b70*/  BSYNC B0 ;  /* 0x0000000000007941 */ /* 0x000fea0003800000 */
.L_x_18377:
        /* <DEDUP_REMOVED lines=8> */
.L_x_18384:
        /* <DEDUP_REMOVED lines=16> */
.L_x_19749:


//--------------------- .text._ZN2at6native18elementwise_kernelILi128ELi4EZNS0_15gpu_kernel_implIZZZNS0_16ceil_kernel_cudaERNS_18TensorIteratorBaseEENKUlvE_clEvENKUlvE0_clEvEUlfE_EEvS4_RKT_EUliE_EEviT1_ --------------------------
	.section	.text._ZN2at6native18elementwise_kernelILi128ELi4EZNS0_15gpu_kernel_implIZZZNS0_16ceil_kernel_cudaERNS_18TensorIteratorBaseEENKUlvE_clEvENKUlvE0_clEvEUlfE_EEvS4_RKT_EUliE_EEviT1_,"ax",@progbits
	.align	128
        .global         _ZN2at6native18elementwise_kernelILi128ELi4EZNS0_15gpu_kernel_implIZZZNS0_16ceil_kernel_cudaERNS_18TensorIteratorBaseEENKUlvE_clEvENKUlvE0_clEvEUlfE_EEvS4_RKT_EUliE_EEviT1_
        .type           _ZN2at6native18elementwise_kernelILi128ELi4EZNS0_15gpu_kernel_implIZZZNS0_16ceil_kernel_cudaERNS_18TensorIteratorBaseEENKUlvE_clEvENKUlvE0_clEvEUlfE_EEvS4_RKT_EUliE_EEviT1_,@function
        .size           _ZN2at6native18elementwise_kernelILi128ELi4EZNS0_15gpu_kernel_implIZZZNS0_16ceil_kernel_cudaERNS_18TensorIteratorBaseEENKUlvE_clEvENKUlvE0_clEvEUlfE_EEvS4_RKT_EUliE_EEviT1_,(.L_x_19750 - _ZN2at6native18elementwise_kernelILi128ELi4EZNS0_15gpu_kernel_implIZZZNS0_16ceil_kernel_cudaERNS_18TensorIteratorBaseEENKUlvE_clEvENKUlvE0_clEvEUlfE_EEvS4_RKT_EUliE_EEviT1_)
        .other          _ZN2at6native18elementwise_kernelILi128ELi4EZNS0_15gpu_kernel_implIZZZNS0_16ceil_kernel_cudaERNS_18TensorIteratorBaseEENKUlvE_clEvENKUlvE0_clEvEUlfE_EEvS4_RKT_EUliE_EEviT1_,@"STO_CUDA_ENTRY STV_DEFAULT"
_ZN2at6native18elementwise_kernelILi128ELi4EZNS0_15gpu_kernel_implIZZZNS0_16ceil_kernel_cudaERNS_18TensorIteratorBaseEENKUlvE_clEvENKUlvE0_clEvEUlfE_EEvS4_RKT_EUliE_EEviT1_:
.text._ZN2at6native18elementwise_kernelILi128ELi4EZNS0_15gpu_kernel_implIZZZNS0_16ceil_kernel_cudaERNS_18TensorIteratorBaseEENKUlvE_clEvENKUlvE0_clEvEUlfE_EEvS4_RKT_EUliE_EEviT1_:
        /* <DEDUP_REMOVED lines=313> */
.L_x_18387:
        /* <DEDUP_REMOVED lines=22> */
.L_x_18392:
[----:B------:R-:W2:Y:S02]  /*14f0*/  LDG.E.U8 R0, desc[UR36][R2.64] ;  /* 0x0000002402007981 */ /* 0x000ea4000c1e1100 */
[----:B--2---:R-:W-:Y:S01]  /*1500*/  I2FP.F32.U32 R0, R0 ;  /* 0x0000000000007245 */ /* 0x004fe20000201000 */
[----:B------:R-:W-:Y:S06]  /*1510*/  BRA `(.L_x_18394) ;  /* 0x0000000c002c7947 */ /* 0x000fec0003800000 */
.L_x_18391:
        /* <DEDUP_REMOVED lines=9> */
.L_x_18396:
[----:B------:R-:W2:Y:S02]  /*15b0*/  LDG.E R0, desc[UR36][R2.64] ;  /* 0x0000002402007981 */ /* 0x000ea4000c1e1900 */
[----:B--2---:R-:W-:Y:S01]  /*15c0*/  I2FP.F32.S32 R0, R0 ;  /* 0x0000000000007245 */ /* 0x004fe20000201400 */
[----:B------:R-:W-:Y:S06]  /*15d0*/  BRA `(.L_x_18394) ;  /* 0x0000000800fc7947 */ /* 0x000fec0003800000 */
.L_x_18395:
[----:B------:R-:W2:Y:S02]  /*15e0*/  LDG.E.U16 R0, desc[UR36][R2.64] ;  /* 0x0000002402007981 */ /* 0x000ea4000c1e1500 */
[----:B--2---:R-:W0:Y:S01]  /*15f0*/  I2F.S16 R0, R0 ;  /* 0x0000000000007306 */ /* 0x004e220000101400 */
[----:B------:R-:W-:Y:S05]  /*1600*/  BRA `(.L_x_18394) ;  /* 0x0000000800f07947 */ /* 0x000fea0003800000 */
.L_x_18390:
        /* <DEDUP_REMOVED lines=8> */
.L_x_18398:
[----:B------:R-:W2:Y:S02]  /*1690*/  LDG.E.U16 R0, desc[UR36][R2.64] ;  /* 0x0000002402007981 */ /* 0x000ea4000c1e1500 */
[----:B--2---:R-:W-:Y:S01]  /*16a0*/  HADD2.F32 R0, -RZ, R0.H0_H0 ;  /* 0x20000000ff007230 */ /* 0x004fe20000004100 */
[----:B------:R-:W-:Y:S06]  /*16b0*/  BRA `(.L_x_18394) ;  /* 0x0000000800c47947 */ /* 0x000fec0003800000 */
.L_x_18397:
        /* <DEDUP_REMOVED lines=8> */
.L_x_18400:
[----:B------:R-:W2:Y:S02]  /*1740*/  LDG.E.U16 R0, desc[UR36][R2.64] ;  /* 0x0000002402007981 */ /* 0x000ea4000c1e1500 */
[----:B--2---:R-:W-:Y:S01]  /*1750*/  HADD2.F32 R0, -RZ, R0.H0_H0 ;  /* 0x20000000ff007230 */ /* 0x004fe20000004100 */
[----:B------:R-:W-:Y:S06]  /*1760*/  BRA `(.L_x_18394) ;  /* 0x0000000800987947 */ /* 0x000fec0003800000 */
.L_x_18399:
[----:B------:R-:W2:Y:S01]  /*1770*/  LDG.E.64 R2, desc[UR36][R2.64] ;  /* 0x0000002402027981 */ /* 0x000ea2000c1e1b00 */
[----:B------:R-:W-:Y:S01]  /*1780*/  UMOV UR4, 0xf0000000 ;  /* 0xf000000000047882 */ /* 0x000fe20000000000 */
[----:B------:R-:W-:Y:S01]  /*1790*/  UMOV UR5, 0x380fffff ;  /* 0x380fffff00057882 */ /* 0x000fe20000000000 */
[----:B--2---:R-:W0:Y:S01]  /*17a0*/  F2F.F32.F64 R0, R2 ;  /* 0x0000000200007310 */ /* 0x004e220000301000 */
[----:B------:R-:W-:-:S14]  /*17b0*/  DSETP.GEU.AND P0, PT, |R2|, UR4, PT ;  /* 0x0000000402007e2a */ /* 0x000fdc000bf0e200 */
[----:B0-----:R-:W-:Y:S01]  /*17c0*/  @!P0 FMUL R0, R0, 1.175494350822287508e-38 ;  /* 0x0080000000008820 */ /* 0x001fe20000400000 */
[----:B------:R-:W-:Y:S06]  /*17d0*/  BRA `(.L_x_18394) ;  /* 0x00000008007c7947 */ /* 0x000fec0003800000 */
.L_x_18389:
        /* <DEDUP_REMOVED lines=12> */
.L_x_18403:
[----:B------:R-:W2:Y:S01]  /*18a0*/  LDG.E.64 R2, desc[UR36][R2.64] ;  /* 0x0000002402027981 */ /* 0x000ea2000c1e1b00 */
[----:B------:R-:W-:Y:S01]  /*18b0*/  UMOV UR4, 0xf0000000 ;  /* 0xf000000000047882 */ /* 0x000fe20000000000 */
[----:B------:R-:W-:Y:S01]  /*18c0*/  UMOV UR5, 0x380fffff ;  /* 0x380fffff00057882 */ /* 0x000fe20000000000 */
[----:B--2---:R-:W0:Y:S01]  /*18d0*/  F2F.F32.F64 R0, R2 ;  /* 0x0000000200007310 */ /* 0x004e220000301000 */
[----:B------:R-:W-:-:S14]  /*18e0*/  DSETP.GEU.AND P0, PT, |R2|, UR4, PT ;  /* 0x0000000402007e2a */ /* 0x000fdc000bf0e200 */
[----:B0-----:R-:W-:Y:S01]  /*18f0*/  @!P0 FMUL R0, R0, 1.175494350822287508e-38 ;  /* 0x0080000000008820 */ /* 0x001fe20000400000 */
[----:B------:R-:W-:Y:S06]  /*1900*/  BRA `(.L_x_18394) ;  /* 0x0000000800307947 */ /* 0x000fec0003800000 */
.L_x_18402:
        /* <DEDUP_REMOVED lines=26> */
.L_x_18405:
        /* <DEDUP_REMOVED lines=13> */
.L_x_18404:
[----:B------:R-:W2:Y:S02]  /*1b80*/  LDG.E.U16 R0, desc[UR36][R2.64] ;  /* 0x0000002402007981 */ /* 0x000ea4000c1e1500 */
[----:B--2---:R-:W-:Y:S01]  /*1b90*/  IMAD.U32 R0, R0, 0x10000, RZ ;  /* 0x0001000000007824 */ /* 0x004fe200078e00ff */
[----:B------:R-:W-:Y:S06]  /*1ba0*/  BRA `(.L_x_18394) ;  /* 0x0000000400887947 */ /* 0x000fec0003800000 */
.L_x_18401:
        /* <DEDUP_REMOVED lines=11> */
.L_x_18408:
        /* <DEDUP_REMOVED lines=20> */
.L_x_18410:
[----:B------:R-:W-:Y:S05]  /*1da0*/  BSYNC B0 ;  /* 0x0000000000007941 */ /* 0x000fea0003800000 */
.L_x_18409:
[----:B------:R-:W-:Y:S01]  /*1db0*/  LEA R3, R0, 0x3b800000, 0x17 ;  /* 0x3b80000000037811 */ /* 0x000fe200078eb8ff */
[----:B------:R-:W-:-:S05]  /*1dc0*/  IMAD.SHL.U32 R0, R2, 0x100000, RZ ;  /* 0x0010000002007824 */ /* 0x000fca00078e00ff */
[----:B------:R-:W-:Y:S01]  /*1dd0*/  LOP3.LUT R0, R3, R0, R4, 0xfe, !PT ;  /* 0x0000000003007212 */ /* 0x000fe200078efe04 */
[----:B------:R-:W-:Y:S06]  /*1de0*/  BRA `(.L_x_18394) ;  /* 0x0000000000f87947 */ /* 0x000fec0003800000 */
.L_x_18407:
        /* <DEDUP_REMOVED lines=20> */
.L_x_18412:
[----:B------:R-:W-:Y:S05]  /*1f30*/  BSYNC B0 ;  /* 0x0000000000007941 */ /* 0x000fea0003800000 */
.L_x_18411:
[----:B------:R-:W-:Y:S01]  /*1f40*/  LEA R3, R0, 0x37800000, 0x17 ;  /* 0x3780000000037811 */ /* 0x000fe200078eb8ff */
[----:B------:R-:W-:-:S05]  /*1f50*/  IMAD.SHL.U32 R0, R2, 0x200000, RZ ;  /* 0x0020000002007824 */ /* 0x000fca00078e00ff */
[----:B------:R-:W-:Y:S01]  /*1f60*/  LOP3.LUT R0, R3, R0, R4, 0xfe, !PT ;  /* 0x0000000003007212 */ /* 0x000fe200078efe04 */
[----:B------:R-:W-:Y:S06]  /*1f70*/  BRA `(.L_x_18394) ;  /* 0x0000000000947947 */ /* 0x000fec0003800000 */
.L_x_18406:
        /* <DEDUP_REMOVED lines=14> */
.L_x_18393:
        /* <DEDUP_REMOVED lines=16> */
.L_x_18415:
[----:B------:R-:W-:Y:S01]  /*2160*/  IMAD.MOV.U32 R0, RZ, RZ, RZ ;  /* 0x000000ffff007224 */ /* 0x000fe200078e00ff */
[----:B------:R-:W-:Y:S06]  /*2170*/  BRA `(.L_x_18394) ;  /* 0x0000000000147947 */ /* 0x000fec0003800000 */
.L_x_18414:
[----:B------:R-:W2:Y:S02]  /*2180*/  LDG.E.64 R2, desc[UR36][R2.64] ;  /* 0x0000002402027981 */ /* 0x000ea4000c1e1b00 */
[----:B--2---:R0:W1:Y:S01]  /*2190*/  I2F.U64 R0, R2 ;  /* 0x0000000200007312 */ /* 0x0040620000301000 */
[----:B------:R-:W-:Y:S05]  /*21a0*/  BRA `(.L_x_18394) ;  /* 0x0000000000087947 */ /* 0x000fea0003800000 */
.L_x_18413:
[----:B------:R-:W2:Y:S02]  /*21b0*/  LDG.E R0, desc[UR36][R2.64] ;  /* 0x0000002402007981 */ /* 0x000ea4000c1e1900 */
[----:B--2---:R-:W-:-:S07]  /*21c0*/  I2FP.F32.U32 R0, R0 ;  /* 0x0000000000007245 */ /* 0x004fce0000201000 */
.L_x_18394:
[----:B------:R-:W-:Y:S05]  /*21d0*/  BSYNC B6 ;  /* 0x0000000000067941 */ /* 0x000fea0003800000 */
.L_x_18388:
[----:B------:R-:W0:Y:S02]  /*21e0*/  LDC.U8 R4, c[0x0][0x421] ;  /* 0x00010840ff047b82 */ /* 0x000e240000000000 */
[----:B012345:R0:W1:Y:S01]  /*21f0*/  FRND.FTZ.CEIL R2, R0 ;  /* 0x0000000000027307 */ /* 0x03f0620000219000 */
        /* <DEDUP_REMOVED lines=11> */
[----:B------:R-:W0:Y:S02]  /*22b0*/  F2I.FTZ.CEIL.NTZ R3, R0 ;  /* 0x0000000000037305 */ /* 0x000e24000021b100 */
[----:B0-----:R0:W-:Y:S01]  /*22c0*/  STG.E.U8 desc[UR36][R16.64], R3 ;  /* 0x0000000310007986 */ /* 0x0011e2000c101124 */
[----:B------:R-:W-:Y:S05]  /*22d0*/  BRA `(.L_x_18421) ;  /* 0x0000000c004c7947 */ /* 0x000fea0003800000 */
.L_x_18419:
[----:B------:R-:W0:Y:S02]  /*22e0*/  F2I.FTZ.S64.CEIL R2, R0 ;  /* 0x0000000000027311 */ /* 0x000e240000219900 */
[----:B0-----:R0:W-:Y:S01]  /*22f0*/  STG.E.U8 desc[UR36][R16.64], R2 ;  /* 0x0000000210007986 */ /* 0x0011e2000c101124 */
[----:B------:R-:W-:Y:S05]  /*2300*/  BRA `(.L_x_18421) ;  /* 0x0000000c00407947 */ /* 0x000fea0003800000 */
.L_x_18418:
[----:B------:R-:W-:-:S13]  /*2310*/  ISETP.NE.AND P0, PT, R3, 0x2, PT ;  /* 0x000000020300780c */ /* 0x000fda0003f05270 */
[----:B------:R-:W-:Y:S05]  /*2320*/  @!P0 BRA `(.L_x_18422) ;  /* 0x0000000000288947 */ /* 0x000fea0003800000 */
[----:B------:R-:W-:-:S13]  /*2330*/  ISETP.NE.AND P0, PT, R3, 0x3, PT ;  /* 0x000000030300780c */ /* 0x000fda0003f05270 */
[----:B------:R-:W-:Y:S05]  /*2340*/  @!P0 BRA `(.L_x_18423) ;  /* 0x0000000000148947 */ /* 0x000fea0003800000 */
[----:B------:R-:W-:-:S13]  /*2350*/  ISETP.NE.AND P0, PT, R3, 0x4, PT ;  /* 0x000000040300780c */ /* 0x000fda0003f05270 */
[----:B------:R-:W-:Y:S05]  /*2360*/  @P0 BRA `(.L_x_18420) ;  /* 0x0000000800d00947 */ /* 0x000fea0003800000 */
[----:B------:R-:W0:Y:S02]  /*2370*/  F2I.FTZ.S64.CEIL R2, R0 ;  /* 0x0000000000027311 */ /* 0x000e240000219900 */
[----:B0-----:R0:W-:Y:S01]  /*2380*/  STG.E.64 desc[UR36][R16.64], R2 ;  /* 0x0000000210007986 */ /* 0x0011e2000c101b24 */
[----:B------:R-:W-:Y:S05]  /*2390*/  BRA `(.L_x_18421) ;  /* 0x0000000c001c7947 */ /* 0x000fea0003800000 */
.L_x_18423:
[----:B------:R-:W0:Y:S02]  /*23a0*/  F2I.FTZ.CEIL.NTZ R3, R0 ;  /* 0x0000000000037305 */ /* 0x000e24000021b100 */
[----:B0-----:R0:W-:Y:S01]  /*23b0*/  STG.E desc[UR36][R16.64], R3 ;  /* 0x0000000310007986 */ /* 0x0011e2000c101924 */
[----:B------:R-:W-:Y:S05]  /*23c0*/  BRA `(.L_x_18421) ;  /* 0x0000000c00107947 */ /* 0x000fea0003800000 */
.L_x_18422:
[----:B------:R-:W0:Y:S02]  /*23d0*/  F2I.FTZ.CEIL.NTZ R3, R0 ;  /* 0x0000000000037305 */ /* 0x000e24000021b100 */
[----:B0-----:R0:W-:Y:S01]  /*23e0*/  STG.E.U16 desc[UR36][R16.64], R3 ;  /* 0x0000000310007986 */ /* 0x0011e2000c101524 */
[----:B------:R-:W-:Y:S05]  /*23f0*/  BRA `(.L_x_18421) ;  /* 0x0000000c00047947 */ /* 0x000fea0003800000 */
.L_x_18417:
        /* <DEDUP_REMOVED lines=8> */
.L_x_18425:
[----:B------:R-:W-:-:S05]  /*2480*/  F2FP.F16.F32.PACK_AB R2, RZ, R2 ;  /* 0x00000002ff02723e */ /* 0x000fca00000000ff */
[----:B------:R0:W-:Y:S01]  /*2490*/  STG.E.U16 desc[UR36][R16.64], R2 ;  /* 0x0000000210007986 */ /* 0x0001e2000c101524 */
[----:B------:R-:W-:Y:S05]  /*24a0*/  BRA `(.L_x_18421) ;  /* 0x0000000800d87947 */ /* 0x000fea0003800000 */
.L_x_18424:
        /* <DEDUP_REMOVED lines=9> */
.L_x_18427:
[----:B------:R-:W-:-:S04]  /*2540*/  F2FP.F16.F32.PACK_AB R3, RZ, R2 ;  /* 0x00000002ff03723e */ /* 0x000fc800000000ff */
[----:B------:R-:W-:-:S05]  /*2550*/  PRMT R3, R3, 0x5410, RZ ;  /* 0x0000541003037816 */ /* 0x000fca00000000ff */
[----:B------:R0:W-:Y:S01]  /*2560*/  STG.E desc[UR36][R16.64], R3 ;  /* 0x0000000310007986 */ /* 0x0001e2000c101924 */
[----:B------:R-:W-:Y:S05]  /*2570*/  BRA `(.L_x_18421) ;  /* 0x0000000800a47947 */ /* 0x000fea0003800000 */
.L_x_18426:
[----:B------:R-:W-:-:S06]  /*2580*/  FMUL.FTZ R2, R2, 1 ;  /* 0x3f80000002027820 */ /* 0x000fcc0000410000 */
[----:B------:R-:W0:Y:S02]  /*2590*/  F2F.F64.F32 R2, R2 ;  /* 0x0000000200027310 */ /* 0x000e240000201800 */
[----:B0-----:R0:W-:Y:S01]  /*25a0*/  STG.E.64 desc[UR36][R16.64], R2 ;  /* 0x0000000210007986 */ /* 0x0011e2000c101b24 */
[----:B------:R-:W-:Y:S05]  /*25b0*/  BRA `(.L_x_18421) ;  /* 0x0000000800947947 */ /* 0x000fea0003800000 */
.L_x_18416:
        /* <DEDUP_REMOVED lines=12> */
.L_x_18430:
[----:B------:R-:W-:Y:S01]  /*2680*/  FMUL.FTZ R4, R2, 1 ;  /* 0x3f80000002047820 */ /* 0x000fe20000410000 */
[----:B------:R-:W-:-:S05]  /*2690*/  CS2R R6, SRZ ;  /* 0x0000000000067805 */ /* 0x000fca000001ff00 */
[----:B------:R-:W0:Y:S02]  /*26a0*/  F2F.F64.F32 R4, R4 ;  /* 0x0000000400047310 */ /* 0x000e240000201800 */
[----:B0-----:R0:W-:Y:S01]  /*26b0*/  STG.E.128 desc[UR36][R16.64], R4 ;  /* 0x0000000410007986 */ /* 0x0011e2000c101d24 */
[----:B------:R-:W-:Y:S05]  /*26c0*/  BRA `(.L_x_18421) ;  /* 0x0000000800507947 */ /* 0x000fea0003800000 */
.L_x_18429:
        /* <DEDUP_REMOVED lines=20> */
.L_x_18434:
[----:B------:R-:W-:Y:S05]  /*2810*/  BSYNC B0 ;  /* 0x0000000000007941 */ /* 0x000fea0003800000 */
.L_x_18433:
[----:B------:R-:W-:-:S05]  /*2820*/  LOP3.LUT R5, R0, R5, RZ, 0xfc, !PT ;  /* 0x0000000500057212 */ /* 0x000fca00078efcff */
[----:B------:R0:W-:Y:S01]  /*2830*/  STG.E.U8 desc[UR36][R16.64], R5 ;  /* 0x0000000510007986 */ /* 0x0001e2000c101124 */
[----:B------:R-:W-:Y:S05]  /*2840*/  BRA `(.L_x_18421) ;  /* 0x0000000400f07947 */ /* 0x000fea0003800000 */
.L_x_18432:
        /* <DEDUP_REMOVED lines=12> */
.L_x_18436:
[----:B------:R-:W-:Y:S01]  /*2910*/  IMAD.MOV.U32 R0, RZ, RZ, 0x7f ;  /* 0x0000007fff007424 */ /* 0x000fe200078e00ff */
[----:B------:R-:W-:-:S04]  /*2920*/  ISETP.GT.U32.AND P0, PT, R4, 0x7f800000, PT ;  /* 0x7f8000000400780c */ /* 0x000fc80003f04070 */
[----:B------:R-:W-:-:S09]  /*2930*/  SEL R0, R0, 0x7c, P0 ;  /* 0x0000007c00007807 */ /* 0x000fd20000000000 */
.L_x_18437:
[----:B------:R-:W-:Y:S05]  /*2940*/  BSYNC B0 ;  /* 0x0000000000007941 */ /* 0x000fea0003800000 */
.L_x_18435:
[----:B------:R-:W-:-:S04]  /*2950*/  LOP3.LUT R2, R2, 0x80000000, RZ, 0xc0, !PT ;  /* 0x8000000002027812 */ /* 0x000fc800078ec0ff */
[----:B------:R-:W-:-:S04]  /*2960*/  SHF.R.U32.HI R3, RZ, 0x18, R2 ;  /* 0x00000018ff037819 */ /* 0x000fc80000011602 */
[----:B------:R-:W-:-:S05]  /*2970*/  LOP3.LUT R3, R0, R3, RZ, 0xfc, !PT ;  /* 0x0000000300037212 */ /* 0x000fca00078efcff */
[----:B------:R0:W-:Y:S01]  /*2980*/  STG.E.U8 desc[UR36][R16.64], R3 ;  /* 0x0000000310007986 */ /* 0x0001e2000c101124 */
[----:B------:R-:W-:Y:S05]  /*2990*/  BRA `(.L_x_18421) ;  /* 0x00000004009c7947 */ /* 0x000fea0003800000 */
.L_x_18431:
[----:B------:R-:W-:-:S05]  /*29a0*/  F2FP.BF16.F32.PACK_AB R2, RZ, R2 ;  /* 0x00000002ff02723e */ /* 0x000fca00000010ff */
[----:B------:R0:W-:Y:S01]  /*29b0*/  STG.E.U16 desc[UR36][R16.64], R2 ;  /* 0x0000000210007986 */ /* 0x0001e2000c101524 */
[----:B------:R-:W-:Y:S05]  /*29c0*/  BRA `(.L_x_18421) ;  /* 0x0000000400907947 */ /* 0x000fea0003800000 */
.L_x_18428:
        /* <DEDUP_REMOVED lines=8> */
[----:B------:R-:W0:Y:S02]  /*2a50*/  F2I.FTZ.U32.CEIL.NTZ R3, R0 ;  /* 0x0000000000037305 */ /* 0x000e24000021b000 */
[----:B0-----:R4:W-:Y:S01]  /*2a60*/  STG.E.U16 desc[UR36][R16.64], R3 ;  /* 0x0000000310007986 */ /* 0x0019e2000c101524 */
[----:B------:R-:W-:Y:S05]  /*2a70*/  BRA `(.L_x_18421) ;  /* 0x0000000400647947 */ /* 0x000fea0003800000 */
.L_x_18440:
        /* <DEDUP_REMOVED lines=16> */
.L_x_18443:
[----:B------:R-:W-:-:S04]  /*2b80*/  LOP3.LUT R2, R2, 0x80000000, RZ, 0xc0, !PT ;  /* 0x8000000002027812 */ /* 0x000fc800078ec0ff */
[----:B------:R-:W-:-:S04]  /*2b90*/  SHF.R.U32.HI R3, RZ, 0x18, R2 ;  /* 0x00000018ff037819 */ /* 0x000fc80000011602 */
[----:B------:R-:W-:-:S04]  /*2ba0*/  LOP3.LUT R0, R0, R3, RZ, 0xfc, !PT ;  /* 0x0000000300007212 */ /* 0x000fc800078efcff */
[----:B------:R-:W-:-:S07]  /*2bb0*/  PRMT R8, R0, 0x7610, R8 ;  /* 0x0000761000087816 */ /* 0x000fce0000000008 */
.L_x_18442:
[----:B------:R-:W-:Y:S05]  /*2bc0*/  BSYNC B0 ;  /* 0x0000000000007941 */ /* 0x000fea0003800000 */
.L_x_18441:
[----:B------:R0:W-:Y:S01]  /*2bd0*/  STG.E.U8 desc[UR36][R16.64], R8 ;  /* 0x0000000810007986 */ /* 0x0001e2000c101124 */
[----:B------:R-:W-:Y:S05]  /*2be0*/  BRA `(.L_x_18421) ;  /* 0x0000000400087947 */ /* 0x000fea0003800000 */
.L_x_18439:
        /* <DEDUP_REMOVED lines=16> */
.L_x_18446:
[----:B------:R-:W-:-:S04]  /*2cf0*/  LOP3.LUT R2, R2, 0x80000000, RZ, 0xc0, !PT ;  /* 0x8000000002027812 */ /* 0x000fc800078ec0ff */
[----:B------:R-:W-:-:S04]  /*2d00*/  SHF.R.U32.HI R3, RZ, 0x18, R2 ;  /* 0x00000018ff037819 */ /* 0x000fc80000011602 */
[----:B------:R-:W-:-:S04]  /*2d10*/  LOP3.LUT R0, R0, R3, RZ, 0xfc, !PT ;  /* 0x0000000300007212 */ /* 0x000fc800078efcff */
[----:B------:R-:W-:-:S07]  /*2d20*/  PRMT R8, R0, 0x7610, R8 ;  /* 0x0000761000087816 */ /* 0x000fce0000000008 */
.L_x_18445:
[----:B------:R-:W-:Y:S05]  /*2d30*/  BSYNC B0 ;  /* 0x0000000000007941 */ /* 0x000fea0003800000 */
.L_x_18444:
[----:B------:R3:W-:Y:S01]  /*2d40*/  STG.E.U8 desc[UR36][R16.64], R8 ;  /* 0x0000000810007986 */ /* 0x0007e2000c101124 */
[----:B------:R-:W-:Y:S05]  /*2d50*/  BRA `(.L_x_18421) ;  /* 0x0000000000ac7947 */ /* 0x000fea0003800000 */
.L_x_18438:
        /* <DEDUP_REMOVED lines=21> */
.L_x_18420:
        /* <DEDUP_REMOVED lines=16> */
.L_x_18449:
[----:B------:R-:W-:Y:S05]  /*2fb0*/  BRA `(.L_x_18421) ;  /* 0x0000000000147947 */ /* 0x000fea0003800000 */
.L_x_18448:
[----:B------:R-:W0:Y:S02]  /*2fc0*/  F2I.FTZ.U64.CEIL R2, R0 ;  /* 0x0000000000027311 */ /* 0x000e240000219800 */
[----:B0-----:R2:W-:Y:S01]  /*2fd0*/  STG.E.64 desc[UR36][R16.64], R2 ;  /* 0x0000000210007986 */ /* 0x0015e2000c101b24 */
[----:B------:R-:W-:Y:S05]  /*2fe0*/  BRA `(.L_x_18421) ;  /* 0x0000000000087947 */ /* 0x000fea0003800000 */
.L_x_18447:
[----:B------:R-:W0:Y:S02]  /*2ff0*/  F2I.FTZ.U32.CEIL.NTZ R3, R0 ;  /* 0x0000000000037305 */ /* 0x000e24000021b000 */
[----:B0-----:R0:W-:Y:S02]  /*3000*/  STG.E desc[UR36][R16.64], R3 ;  /* 0x0000000310007986 */ /* 0x0011e4000c101924 */
.L_x_18421:
[----:B------:R-:W-:-:S04]  /*3010*/  IMAD R18, R23, 0x200, R18 ;  /* 0x0000020017127824 */ /* 0x000fc800078e0212 */
[----:B------:R-:W-:-:S07]  /*3020*/  VIADD R19, R18, 0x80 ;  /* 0x0000008012137836 */ /* 0x000fce0000000000 */
.L_x_18386:
[----:B------:R-:W-:Y:S05]  /*3030*/  BSYNC B7 ;  /* 0x0000000000077941 */ /* 0x000fea0003800000 */
.L_x_18385:
        /* <DEDUP_REMOVED lines=307> */
.L_x_18452:
        /* <DEDUP_REMOVED lines=22> */
.L_x_18457:
[----:B------:R-:W2:Y:S02]  /*44d0*/  LDG.E.U8 R0, desc[UR36][R2.64] ;  /* 0x0000002402007981 */ /* 0x000ea4000c1e1100 */
[----:B--2---:R-:W-:Y:S01]  /*44e0*/  I2FP.F32.U32 R0, R0 ;  /* 0x0000000000007245 */ /* 0x004fe20000201000 */
[----:B------:R-:W-:Y:S06]  /*44f0*/  BRA `(.L_x_18459) ;  /* 0x0000000c002c7947 */ /* 0x000fec0003800000 */
.L_x_18456:
        /* <DEDUP_REMOVED lines=9> */
.L_x_18461:
[----:B------:R-:W2:Y:S02]  /*4590*/  LDG.E R0, desc[UR36][R2.64] ;  /* 0x0000002402007981 */ /* 0x000ea4000c1e1900 */
[----:B--2---:R-:W-:Y:S01]  /*45a0*/  I2FP.F32.S32 R0, R0 ;  /* 0x0000000000007245 */ /* 0x004fe20000201400 */
[----:B------:R-:W-:Y:S06]  /*45b0*/  BRA `(.L_x_18459) ;  /* 0x0000000800fc7947 */ /* 0x000fec0003800000 */
.L_x_18460:
[----:B------:R-:W2:Y:S02]  /*45c0*/  LDG.E.U16 R0, desc[UR36][R2.64] ;  /* 0x0000002402007981 */ /* 0x000ea4000c1e1500 */
[----:B--2---:R-:W1:Y:S01]  /*45d0*/  I2F.S16 R0, R0 ;  /* 0x0000000000007306 */ /* 0x004e620000101400 */
[----:B------:R-:W-:Y:S05]  /*45e0*/  BRA `(.L_x_18459) ;  /* 0x0000000800f07947 */ /* 0x000fea0003800000 */
.L_x_18455:
        /* <DEDUP_REMOVED lines=8> */
.L_x_18463:
[----:B------:R-:W2:Y:S02]  /*4670*/  LDG.E.U16 R0, desc[UR36][R2.64] ;  /* 0x0000002402007981 */ /* 0x000ea4000c1e1500 */
[----:B--2---:R-:W-:Y:S01]  /*4680*/  HADD2.F32 R0, -RZ, R0.H0_H0 ;  /* 0x20000000ff007230 */ /* 0x004fe20000004100 */
[----:B------:R-:W-:Y:S06]  /*4690*/  BRA `(.L_x_18459) ;  /* 0x0000000800c47947 */ /* 0x000fec0003800000 */
.L_x_18462:
        /* <DEDUP_REMOVED lines=8> */
.L_x_18465:
[----:B------:R-:W2:Y:S02]  /*4720*/  LDG.E.U16 R0, desc[UR36][R2.64] ;  /* 0x0000002402007981 */ /* 0x000ea4000c1e1500 */
[----:B--2---:R-:W-:Y:S01]  /*4730*/  HADD2.F32 R0, -RZ, R0.H0_H0 ;  /* 0x20000000ff007230 */ /* 0x004fe20000004100 */
[----:B------:R-:W-:Y:S06]  /*4740*/  BRA `(.L_x_18459) ;  /* 0x0000000800987947 */ /* 0x000fec0003800000 */
.L_x_18464:
[----:B------:R-:W2:Y:S01]  /*4750*/  LDG.E.64 R2, desc[UR36][R2.64] ;  /* 0x0000002402027981 */ /* 0x000ea2000c1e1b00 */
[----:B------:R-:W-:Y:S01]  /*4760*/  UMOV UR4, 0xf0000000 ;  /* 0xf000000000047882 */ /* 0x000fe20000000000 */
[----:B------:R-:W-:Y:S01]  /*4770*/  UMOV UR5, 0x380fffff ;  /* 0x380fffff00057882 */ /* 0x000fe20000000000 */
[----:B--2---:R-:W0:Y:S01]  /*4780*/  F2F.F32.F64 R0, R2 ;  /* 0x0000000200007310 */ /* 0x004e220000301000 */
[----:B------:R-:W-:-:S14]  /*4790*/  DSETP.GEU.AND P0, PT, |R2|, UR4, PT ;  /* 0x0000000402007e2a */ /* 0x000fdc000bf0e200 */
[----:B0-----:R-:W-:Y:S01]  /*47a0*/  @!P0 FMUL R0, R0, 1.175494350822287508e-38 ;  /* 0x0080000000008820 */ /* 0x001fe20000400000 */
[----:B------:R-:W-:Y:S06]  /*47b0*/  BRA `(.L_x_18459) ;  /* 0x00000008007c7947 */ /* 0x000fec0003800000 */
.L_x_18454:
        /* <DEDUP_REMOVED lines=12> */
.L_x_18468:
[----:B------:R-:W2:Y:S01]  /*4880*/  LDG.E.64 R2, desc[UR36][R2.64] ;  /* 0x0000002402027981 */ /* 0x000ea2000c1e1b00 */
[----:B------:R-:W-:Y:S01]  /*4890*/  UMOV UR4, 0xf0000000 ;  /* 0xf000000000047882 */ /* 0x000fe20000000000 */
[----:B------:R-:W-:Y:S01]  /*48a0*/  UMOV UR5, 0x380fffff ;  /* 0x380fffff00057882 */ /* 0x000fe20000000000 */
[----:B--2---:R-:W0:Y:S01]  /*48b0*/  F2F.F32.F64 R0, R2 ;  /* 0x0000000200007310 */ /* 0x004e220000301000 */
[----:B------:R-:W-:-:S14]  /*48c0*/  DSETP.GEU.AND P0, PT, |R2|, UR4, PT ;  /* 0x0000000402007e2a */ /* 0x000fdc000bf0e200 */
[----:B0-----:R-:W-:Y:S01]  /*48d0*/  @!P0 FMUL R0, R0, 1.175494350822287508e-38 ;  /* 0x0080000000008820 */ /* 0x001fe20000400000 */
[----:B------:R-:W-:Y:S06]  /*48e0*/  BRA `(.L_x_18459) ;  /* 0x0000000800307947 */ /* 0x000fec0003800000 */
.L_x_18467:
        /* <DEDUP_REMOVED lines=26> */
.L_x_18470:
        /* <DEDUP_REMOVED lines=13> */
.L_x_18469:
[----:B------:R-:W2:Y:S02]  /*4b60*/  LDG.E.U16 R0, desc[UR36][R2.64] ;  /* 0x0000002402007981 */ /* 0x000ea4000c1e1500 */
[----:B--2---:R-:W-:Y:S01]  /*4b70*/  IMAD.U32 R0, R0, 0x10000, RZ ;  /* 0x0001000000007824 */ /* 0x004fe200078e00ff */
[----:B------:R-:W-:Y:S06]  /*4b80*/  BRA `(.L_x_18459) ;  /* 0x0000000400887947 */ /* 0x000fec0003800000 */
.L_x_18466:
        /* <DEDUP_REMOVED lines=11> */
.L_x_18473:
        /* <DEDUP_REMOVED lines=20> */
.L_x_18475:
[----:B------:R-:W-:Y:S05]  /*4d80*/  BSYNC B0 ;  /* 0x0000000000007941 */ /* 0x000fea0003800000 */
.L_x_18474:
[----:B------:R-:W-:Y:S01]  /*4d90*/  LEA R3, R0, 0x3b800000, 0x17 ;  /* 0x3b80000000037811 */ /* 0x000fe200078eb8ff */
[----:B------:R-:W-:-:S05]  /*4da0*/  IMAD.SHL.U32 R0, R2, 0x100000, RZ ;  /* 0x0010000002007824 */ /* 0x000fca00078e00ff */
[----:B------:R-:W-:Y:S01]  /*4db0*/  LOP3.LUT R0, R3, R0, R4, 0xfe, !PT ;  /* 0x0000000003007212 */ /* 0x000fe200078efe04 */
[----:B------:R-:W-:Y:S06]  /*4dc0*/  BRA `(.L_x_18459) ;  /* 0x0000000000f87947 */ /* 0x000fec0003800000 */
.L_x_18472:
        /* <DEDUP_REMOVED lines=20> */
.L_x_18477:
[----:B------:R-:W-:Y:S05]  /*4f10*/  BSYNC B0 ;  /* 0x0000000000007941 */ /* 0x000fea0003800000 */
.L_x_18476:
[----:B------:R-:W-:Y:S01]  /*4f20*/  LEA R3, R0, 0x37800000, 0x17 ;  /* 0x3780000000037811 */ /* 0x000fe200078eb8ff */
[----:B------:R-:W-:-:S05]  /*4f30*/  IMAD.SHL.U32 R0, R2, 0x200000, RZ ;  /* 0x0020000002007824 */ /* 0x000fca00078e00ff */
[----:B------:R-:W-:Y:S01]  /*4f40*/  LOP3.LUT R0, R3, R0, R4, 0xfe, !PT ;  /* 0x0000000003007212 */ /* 0x000fe200078efe04 */
[----:B------:R-:W-:Y:S06]  /*4f50*/  BRA `(.L_x_18459) ;  /* 0x0000000000947947 */ /* 0x000fec0003800000 */
.L_x_18471:
        /* <DEDUP_REMOVED lines=14> */
.L_x_18458:
        /* <DEDUP_REMOVED lines=16> */
.L_x_18480:
[----:B------:R-:W-:Y:S01]  /*5140*/  IMAD.MOV.U32 R0, RZ, RZ, RZ ;  /* 0x000000ffff007224 */ /* 0x000fe200078e00ff */
[----:B------:R-:W-:Y:S06]  /*5150*/  BRA `(.L_x_18459) ;  /* 0x0000000000147947 */ /* 0x000fec0003800000 */
.L_x_18479:
[----:B------:R-:W2:Y:S02]  /*5160*/  LDG.E.64 R2, desc[UR36][R2.64] ;  /* 0x0000002402027981 */ /* 0x000ea4000c1e1b00 */
[----:B--2---:R0:W1:Y:S01]  /*5170*/  I2F.U64 R0, R2 ;  /* 0x0000000200007312 */ /* 0x0040620000301000 */
[----:B------:R-:W-:Y:S05]  /*5180*/  BRA `(.L_x_18459) ;  /* 0x0000000000087947 */ /* 0x000fea0003800000 */
.L_x_18478:
[----:B------:R-:W2:Y:S02]  /*5190*/  LDG.E R0, desc[UR36][R2.64] ;  /* 0x0000002402007981 */ /* 0x000ea4000c1e1900 */
[----:B--2---:R-:W-:-:S07]  /*51a0*/  I2FP.F32.U32 R0, R0 ;  /* 0x0000000000007245 */ /* 0x004fce0000201000 */
.L_x_18459:
[----:B------:R-:W-:Y:S05]  /*51b0*/  BSYNC B6 ;  /* 0x0000000000067941 */ /* 0x000fea0003800000 */
.L_x_18453:
        /* <DEDUP_REMOVED lines=16> */
.L_x_18484:
[----:B------:R-:W0:Y:S02]  /*52c0*/  F2I.FTZ.S64.CEIL R2, R0 ;  /* 0x0000000000027311 */ /* 0x000e240000219900 */
[----:B0-----:R4:W-:Y:S01]  /*52d0*/  STG.E.U8 desc[UR36][R16.64], R2 ;  /* 0x0000000210007986 */ /* 0x0019e2000c101124 */
[----:B------:R-:W-:Y:S05]  /*52e0*/  BRA `(.L_x_18486) ;  /* 0x0000000c00407947 */ /* 0x000fea0003800000 */
.L_x_18483:
        /* <DEDUP_REMOVED lines=9> */
.L_x_18488:
[----:B------:R-:W0:Y:S02]  /*5380*/  F2I.FTZ.CEIL.NTZ R3, R0 ;  /* 0x0000000000037305 */ /* 0x000e24000021b100 */
[----:B0-----:R2:W-:Y:S01]  /*5390*/  STG.E desc[UR36][R16.64], R3 ;  /* 0x0000000310007986 */ /* 0x0015e2000c101924 */
[----:B------:R-:W-:Y:S05]  /*53a0*/  BRA `(.L_x_18486) ;  /* 0x0000000c00107947 */ /* 0x000fea0003800000 */
.L_x_18487:
[----:B------:R-:W0:Y:S02]  /*53b0*/  F2I.FTZ.CEIL.NTZ R3, R0 ;  /* 0x0000000000037305 */ /* 0x000e24000021b100 */
[----:B0-----:R0:W-:Y:S01]  /*53c0*/  STG.E.U16 desc[UR36][R16.64], R3 ;  /* 0x0000000310007986 */ /* 0x0011e2000c101524 */
[----:B------:R-:W-:Y:S05]  /*53d0*/  BRA `(.L_x_18486) ;  /* 0x0000000c00047947 */ /* 0x000fea0003800000 */
.L_x_18482:
        /* <DEDUP_REMOVED lines=8> */
.L_x_18490:
[----:B------:R-:W-:-:S05]  /*5460*/  F2FP.F16.F32.PACK_AB R2, RZ, R2 ;  /* 0x00000002ff02723e */ /* 0x000fca00000000ff */
[----:B------:R0:W-:Y:S01]  /*5470*/  STG.E.U16 desc[UR36][R16.64], R2 ;  /* 0x0000000210007986 */ /* 0x0001e2000c101524 */
[----:B------:R-:W-:Y:S05]  /*5480*/  BRA `(.L_x_18486) ;  /* 0x0000000800d87947 */ /* 0x000fea0003800000 */
.L_x_18489:
        /* <DEDUP_REMOVED lines=9> */
.L_x_18492:
[----:B------:R-:W-:-:S04]  /*5520*/  F2FP.F16.F32.PACK_AB R3, RZ, R2 ;  /* 0x00000002ff03723e */ /* 0x000fc800000000ff */
[----:B------:R-:W-:-:S05]  /*5530*/  PRMT R3, R3, 0x5410, RZ ;  /* 0x0000541003037816 */ /* 0x000fca00000000ff */
[----:B------:R0:W-:Y:S01]  /*5540*/  STG.E desc[UR36][R16.64], R3 ;  /* 0x0000000310007986 */ /* 0x0001e2000c101924 */
[----:B------:R-:W-:Y:S05]  /*5550*/  BRA `(.L_x_18486) ;  /* 0x0000000800a47947 */ /* 0x000fea0003800000 */
.L_x_18491:
[----:B------:R-:W-:-:S06]  /*5560*/  FMUL.FTZ R2, R2, 1 ;  /* 0x3f80000002027820 */ /* 0x000fcc0000410000 */
[----:B------:R-:W0:Y:S02]  /*5570*/  F2F.F64.F32 R2, R2 ;  /* 0x0000000200027310 */ /* 0x000e240000201800 */
[----:B0-----:R0:W-:Y:S01]  /*5580*/  STG.E.64 desc[UR36][R16.64], R2 ;  /* 0x0000000210007986 */ /* 0x0011e2000c101b24 */
[----:B------:R-:W-:Y:S05]  /*5590*/  BRA `(.L_x_18486) ;  /* 0x0000000800947947 */ /* 0x000fea0003800000 */
.L_x_18481:
        /* <DEDUP_REMOVED lines=12> */
.L_x_18495:
[----:B------:R-:W-:Y:S01]  /*5660*/  FMUL.FTZ R4, R2, 1 ;  /* 0x3f80000002047820 */ /* 0x000fe20000410000 */
[----:B------:R-:W-:-:S05]  /*5670*/  CS2R R6, SRZ ;  /* 0x0000000000067805 */ /* 0x000fca000001ff00 */
[----:B------:R-:W0:Y:S02]  /*5680*/  F2F.F64.F32 R4, R4 ;  /* 0x0000000400047310 */ /* 0x000e240000201800 */
[----:B0-----:R0:W-:Y:S01]  /*5690*/  STG.E.128 desc[UR36][R16.64], R4 ;  /* 0x0000000410007986 */ /* 0x0011e2000c101d24 */
[----:B------:R-:W-:Y:S05]  /*56a0*/  BRA `(.L_x_18486) ;  /* 0x0000000800507947 */ /* 0x000fea0003800000 */
.L_x_18494:
        /* <DEDUP_REMOVED lines=20> */
.L_x_18499:
[----:B------:R-:W-:Y:S05]  /*57f0*/  BSYNC B0 ;  /* 0x0000000000007941 */ /* 0x000fea0003800000 */
.L_x_18498:
[----:B------:R-:W-:-:S05]  /*5800*/  LOP3.LUT R5, R0, R5, RZ, 0xfc, !PT ;  /* 0x0000000500057212 */ /* 0x000fca00078efcff */
[----:B------:R0:W-:Y:S01]  /*5810*/  STG.E.U8 desc[UR36][R16.64], R5 ;  /* 0x0000000510007986 */ /* 0x0001e2000c101124 */
[----:B------:R-:W-:Y:S05]  /*5820*/  BRA `(.L_x_18486) ;  /* 0x0000000400f07947 */ /* 0x000fea0003800000 */
.L_x_18497:
        /* <DEDUP_REMOVED lines=12> */
.L_x_18501:
[----:B------:R-:W-:Y:S01]  /*58f0*/  IMAD.MOV.U32 R0, RZ, RZ, 0x7f ;  /* 0x0000007fff007424 */ /* 0x000fe200078e00ff */
[----:B------:R-:W-:-:S04]  /*5900*/  ISETP.GT.U32.AND P0, PT, R4, 0x7f800000, PT ;  /* 0x7f8000000400780c */ /* 0x000fc80003f04070 */
[----:B------:R-:W-:-:S09]  /*5910*/  SEL R0, R0, 0x7c, P0 ;  /* 0x0000007c00007807 */ /* 0x000fd20000000000 */
.L_x_18502:
[----:B------:R-:W-:Y:S05]  /*5920*/  BSYNC B0 ;  /* 0x0000000000007941 */ /* 0x000fea0003800000 */
.L_x_18500:
[----:B------:R-:W-:-:S04]  /*5930*/  LOP3.LUT R2, R2, 0x80000000, RZ, 0xc0, !PT ;  /* 0x8000000002027812 */ /* 0x000fc800078ec0ff */
[----:B------:R-:W-:-:S04]  /*5940*/  SHF.R.U32.HI R3, RZ, 0x18, R2 ;  /* 0x00000018ff037819 */ /* 0x000fc80000011602 */
[----:B------:R-:W-:-:S05]  /*5950*/  LOP3.LUT R3, R0, R3, RZ, 0xfc, !PT ;  /* 0x0000000300037212 */ /* 0x000fca00078efcff */
[----:B------:R0:W-:Y:S01]  /*5960*/  STG.E.U8 desc[UR36][R16.64], R3 ;  /* 0x0000000310007986 */ /* 0x0001e2000c101124 */
[----:B------:R-:W-:Y:S05]  /*5970*/  BRA `(.L_x_18486) ;  /* 0x00000004009c7947 */ /* 0x000fea0003800000 */
.L_x_18496:
[----:B------:R-:W-:-:S05]  /*5980*/  F2FP.BF16.F32.PACK_AB R2, RZ, R2 ;  /* 0x00000002ff02723e */ /* 0x000fca00000010ff */
[----:B------:R0:W-:Y:S01]  /*5990*/  STG.E.U16 desc[UR36][R16.64], R2 ;  /* 0x0000000210007986 */ /* 0x0001e2000c101524 */
[----:B------:R-:W-:Y:S05]  /*59a0*/  BRA `(.L_x_18486) ;  /* 0x0000000400907947 */ /* 0x000fea0003800000 */
.L_x_18493:
        /* <DEDUP_REMOVED lines=11> */
.L_x_18505:
        /* <DEDUP_REMOVED lines=16> */
.L_x_18508:
[----:B------:R-:W-:-:S04]  /*5b60*/  LOP3.LUT R2, R2, 0x80000000, RZ, 0xc0, !PT ;  /* 0x8000000002027812 */ /* 0x000fc800078ec0ff */
[----:B------:R-:W-:-:S04]  /*5b70*/  SHF.R.U32.HI R3, RZ, 0x18, R2 ;  /* 0x00000018ff037819 */ /* 0x000fc80000011602 */
[----:B------:R-:W-:-:S04]  /*5b80*/  LOP3.LUT R0, R0, R3, RZ, 0xfc, !PT ;  /* 0x0000000300007212 */ /* 0x000fc800078efcff */
[----:B------:R-:W-:-:S07]  /*5b90*/  PRMT R8, R0, 0x7610, R8 ;  /* 0x0000761000087816 */ /* 0x000fce0000000008 */
.L_x_18507:
[----:B------:R-:W-:Y:S05]  /*5ba0*/  BSYNC B0 ;  /* 0x0000000000007941 */ /* 0x000fea0003800000 */
.L_x_18506:
[----:B------:R0:W-:Y:S01]  /*5bb0*/  STG.E.U8 desc[UR36][R16.64], R8 ;  /* 0x0000000810007986 */ /* 0x0001e2000c101124 */
[----:B------:R-:W-:Y:S05]  /*5bc0*/  BRA `(.L_x_18486) ;  /* 0x0000000400087947 */ /* 0x000fea0003800000 */
.L_x_18504:
        /* <DEDUP_REMOVED lines=16> */
.L_x_18511:
[----:B------:R-:W-:-:S04]  /*5cd0*/  LOP3.LUT R2, R2, 0x80000000, RZ, 0xc0, !PT ;  /* 0x8000000002027812 */ /* 0x000fc800078ec0ff */
[----:B------:R-:W-:-:S04]  /*5ce0*/  SHF.R.U32.HI R3, RZ, 0x18, R2 ;  /* 0x00000018ff037819 */ /* 0x000fc80000011602 */
[----:B------:R-:W-:-:S04]  /*5cf0*/  LOP3.LUT R0, R0, R3, RZ, 0xfc, !PT ;  /* 0x0000000300007212 */ /* 0x000fc800078efcff */
[----:B------:R-:W-:-:S07]  /*5d00*/  PRMT R8, R0, 0x7610, R8 ;  /* 0x0000761000087816 */ /* 0x000fce0000000008 */
.L_x_18510:
[----:B------:R-:W-:Y:S05]  /*5d10*/  BSYNC B0 ;  /* 0x0000000000007941 */ /* 0x000fea0003800000 */
.L_x_18509:
[----:B------:R0:W-:Y:S01]  /*5d20*/  STG.E.U8 desc[UR36][R16.64], R8 ;  /* 0x0000000810007986 */ /* 0x0001e2000c101124 */
[----:B------:R-:W-:Y:S05]  /*5d30*/  BRA `(.L_x_18486) ;  /* 0x0000000000ac7947 */ /* 0x000fea0003800000 */
.L_x_18503:
        /* <DEDUP_REMOVED lines=21> */
.L_x_18485:
        /* <DEDUP_REMOVED lines=16> */
.L_x_18514:
[----:B------:R-:W-:Y:S05]  /*5f90*/  BRA `(.L_x_18486) ;  /* 0x0000000000147947 */ /* 0x000fea0003800000 */
.L_x_18513:
[----:B------:R-:W0:Y:S02]  /*5fa0*/  F2I.FTZ.U64.CEIL R2, R0 ;  /* 0x0000000000027311 */ /* 0x000e240000219800 */
[----:B0-----:R0:W-:Y:S01]  /*5fb0*/  STG.E.64 desc[UR36][R16.64], R2 ;  /* 0x0000000210007986 */ /* 0x0011e2000c101b24 */
[----:B------:R-:W-:Y:S05]  /*5fc0*/  BRA `(.L_x_18486) ;  /* 0x0000000000087947 */ /* 0x000fea0003800000 */
.L_x_18512:
[----:B------:R-:W0:Y:S02]  /*5fd0*/  F2I.FTZ.U32.CEIL.NTZ R3, R0 ;  /* 0x0000000000037305 */ /* 0x000e24000021b000 */
[----:B0-----:R0:W-:Y:S02]  /*5fe0*/  STG.E desc[UR36][R16.64], R3 ;  /* 0x0000000310007986 */ /* 0x0011e4000c101924 */
.L_x_18486:
[----:B------:R-:W-:-:S07]  /*5ff0*/  VIADD R19, R19, 0x80 ;  /* 0x0000008013137836 */ /* 0x000fce0000000000 */
.L_x_18451:
[----:B------:R-:W-:Y:S05]  /*6000*/  BSYNC B7 ;  /* 0x0000000000077941 */ /* 0x000fea0003800000 */
.L_x_18450:
        /* <DEDUP_REMOVED lines=307> */
.L_x_18517:
        /* <DEDUP_REMOVED lines=22> */
.L_x_18522:
[----:B------:R-:W2:Y:S02]  /*74a0*/  LDG.E.U8 R0, desc[UR36][R2.64] ;  /* 0x0000002402007981 */ /* 0x000ea4000c1e1100 */
[----:B--2---:R-:W-:Y:S01]  /*74b0*/  I2FP.F32.U32 R0, R0 ;  /* 0x0000000000007245 */ /* 0x004fe20000201000 */
[----:B------:R-:W-:Y:S06]  /*74c0*/  BRA `(.L_x_18524) ;  /* 0x0000000c002c7947 */ /* 0x000fec0003800000 */
.L_x_18521:
        /* <DEDUP_REMOVED lines=9> */
.L_x_18526:
[----:B------:R-:W2:Y:S02]  /*7560*/  LDG.E R0, desc[UR36][R2.64] ;  /* 0x0000002402007981 */ /* 0x000ea4000c1e1900 */
[----:B--2---:R-:W-:Y:S01]  /*7570*/  I2FP.F32.S32 R0, R0 ;  /* 0x0000000000007245 */ /* 0x004fe20000201400 */
[----:B------:R-:W-:Y:S06]  /*7580*/  BRA `(.L_x_18524) ;  /* 0x0000000800fc7947 */ /* 0x000fec0003800000 */
.L_x_18525:
[----:B------:R-:W2:Y:S02]  /*7590*/  LDG.E.U16 R0, desc[UR36][R2.64] ;  /* 0x0000002402007981 */ /* 0x000ea4000c1e1500 */
[----:B--2---:R-:W0:Y:S01]  /*75a0*/  I2F.S16 R0, R0 ;  /* 0x0000000000007306 */ /* 0x004e220000101400 */
[----:B------:R-:W-:Y:S05]  /*75b0*/  BRA `(.L_x_18524) ;  /* 0x0000000800f07947 */ /* 0x000fea0003800000 */
.L_x_18520:
        /* <DEDUP_REMOVED lines=8> */
.L_x_18528:
[----:B------:R-:W2:Y:S02]  /*7640*/  LDG.E.U16 R0, desc[UR36][R2.64] ;  /* 0x0000002402007981 */ /* 0x000ea4000c1e1500 */
[----:B--2---:R-:W-:Y:S01]  /*7650*/  HADD2.F32 R0, -RZ, R0.H0_H0 ;  /* 0x20000000ff007230 */ /* 0x004fe20000004100 */
[----:B------:R-:W-:Y:S06]  /*7660*/  BRA `(.L_x_18524) ;  /* 0x0000000800c47947 */ /* 0x000fec0003800000 */
.L_x_18527:
        /* <DEDUP_REMOVED lines=8> */
.L_x_18530:
[----:B------:R-:W2:Y:S02]  /*76f0*/  LDG.E.U16 R0, desc[UR36][R2.64] ;  /* 0x0000002402007981 */ /* 0x000ea4000c1e1500 */
[----:B--2---:R-:W-:Y:S01]  /*7700*/  HADD2.F32 R0, -RZ, R0.H0_H0 ;  /* 0x20000000ff007230 */ /* 0x004fe20000004100 */
[----:B------:R-:W-:Y:S06]  /*7710*/  BRA `(.L_x_18524) ;  /* 0x0000000800987947 */ /* 0x000fec0003800000 */
.L_x_18529:
[----:B------:R-:W2:Y:S01]  /*7720*/  LDG.E.64 R2, desc[UR36][R2.64] ;  /* 0x0000002402027981 */ /* 0x000ea2000c1e1b00 */
[----:B------:R-:W-:Y:S01]  /*7730*/  UMOV UR4, 0xf0000000 ;  /* 0xf000000000047882 */ /* 0x000fe20000000000 */
[----:B------:R-:W-:Y:S01]  /*7740*/  UMOV UR5, 0x380fffff ;  /* 0x380fffff00057882 */ /* 0x000fe20000000000 */
[----:B--2---:R-:W0:Y:S01]  /*7750*/  F2F.F32.F64 R0, R2 ;  /* 0x0000000200007310 */ /* 0x004e220000301000 */
[----:B------:R-:W-:-:S14]  /*7760*/  DSETP.GEU.AND P0, PT, |R2|, UR4, PT ;  /* 0x0000000402007e2a */ /* 0x000fdc000bf0e200 */
[----:B0-----:R-:W-:Y:S01]  /*7770*/  @!P0 FMUL R0, R0, 1.175494350822287508e-38 ;  /* 0x0080000000008820 */ /* 0x001fe20000400000 */
[----:B------:R-:W-:Y:S06]  /*7780*/  BRA `(.L_x_18524) ;  /* 0x00000008007c7947 */ /* 0x000fec0003800000 */
.L_x_18519:
        /* <DEDUP_REMOVED lines=12> */
.L_x_18533:
[----:B------:R-:W2:Y:S01]  /*7850*/  LDG.E.64 R2, desc[UR36][R2.64] ;  /* 0x0000002402027981 */ /* 0x000ea2000c1e1b00 */
[----:B------:R-:W-:Y:S01]  /*7860*/  UMOV UR4, 0xf0000000 ;  /* 0xf000000000047882 */ /* 0x000fe20000000000 */
[----:B------:R-:W-:Y:S01]  /*7870*/  UMOV UR5, 0x380fffff ;  /* 0x380fffff00057882 */ /* 0x000fe20000000000 */
[----:B--2---:R-:W0:Y:S01]  /*7880*/  F2F.F32.F64 R0, R2 ;  /* 0x0000000200007310 */ /* 0x004e220000301000 */
[----:B------:R-:W-:-:S14]  /*7890*/  DSETP.GEU.AND P0, PT, |R2|, UR4, PT ;  /* 0x0000000402007e2a */ /* 0x000fdc000bf0e200 */
[----:B0-----:R-:W-:Y:S01]  /*78a0*/  @!P0 FMUL R0, R0, 1.175494350822287508e-38 ;  /* 0x0080000000008820 */ /* 0x001fe20000400000 */
[----:B------:R-:W-:Y:S06]  /*78b0*/  BRA `(.L_x_18524) ;  /* 0x0000000800307947 */ /* 0x000fec0003800000 */
.L_x_18532:
        /* <DEDUP_REMOVED lines=26> */
.L_x_18535:
        /* <DEDUP_REMOVED lines=13> */
.L_x_18534:
[----:B------:R-:W2:Y:S02]  /*7b30*/  LDG.E.U16 R0, desc[UR36][R2.64] ;  /* 0x0000002402007981 */ /* 0x000ea4000c1e1500 */
[----:B--2---:R-:W-:Y:S01]  /*7b40*/  IMAD.U32 R0, R0, 0x10000, RZ ;  /* 0x0001000000007824 */ /* 0x004fe200078e00ff */
[----:B------:R-:W-:Y:S06]  /*7b50*/  BRA `(.L_x_18524) ;  /* 0x0000000400887947 */ /* 0x000fec0003800000 */
.L_x_18531:
        /* <DEDUP_REMOVED lines=11> */
.L_x_18538:
        /* <DEDUP_REMOVED lines=20> */
.L_x_18540:
[----:B------:R-:W-:Y:S05]  /*7d50*/  BSYNC B0 ;  /* 0x0000000000007941 */ /* 0x000fea0003800000 */
.L_x_18539:
[----:B------:R-:W-:Y:S01]  /*7d60*/  LEA R3, R0, 0x3b800000, 0x17 ;  /* 0x3b80000000037811 */ /* 0x000fe200078eb8ff */
[----:B------:R-:W-:-:S05]  /*7d70*/  IMAD.SHL.U32 R0, R2, 0x100000, RZ ;  /* 0x0010000002007824 */ /* 0x000fca00078e00ff */
[----:B------:R-:W-:Y:S01]  /*7d80*/  LOP3.LUT R0, R3, R0, R4, 0xfe, !PT ;  /* 0x0000000003007212 */ /* 0x000fe200078efe04 */
[----:B------:R-:W-:Y:S06]  /*7d90*/  BRA `(.L_x_18524) ;  /* 0x0000000000f87947 */ /* 0x000fec0003800000 */
.L_x_18537:
        /* <DEDUP_REMOVED lines=20> */
.L_x_18542:
[----:B------:R-:W-:Y:S05]  /*7ee0*/  BSYNC B0 ;  /* 0x0000000000007941 */ /* 0x000fea0003800000 */
.L_x_18541:
[----:B------:R-:W-:Y:S01]  /*7ef0*/  LEA R3, R0, 0x37800000, 0x17 ;  /* 0x3780000000037811 */ /* 0x000fe200078eb8ff */
[----:B------:R-:W-:-:S05]  /*7f00*/  IMAD.SHL.U32 R0, R2, 0x200000, RZ ;  /* 0x0020000002007824 */ /* 0x000fca00078e00ff */
[----:B------:R-:W-:Y:S01]  /*7f10*/  LOP3.LUT R0, R3, R0, R4, 0xfe, !PT ;  /* 0x0000000003007212 */ /* 0x000fe200078efe04 */
[----:B------:R-:W-:Y:S06]  /*7f20*/  BRA `(.L_x_18524) ;  /* 0x0000000000947947 */ /* 0x000fec0003800000 */
.L_x_18536:
        /* <DEDUP_REMOVED lines=14> */
.L_x_18523:
        /* <DEDUP_REMOVED lines=16> */
.L_x_18545:
[----:B------:R-:W-:Y:S01]  /*8110*/  IMAD.MOV.U32 R0, RZ, RZ, RZ ;  /* 0x000000ffff007224 */ /* 0x000fe200078e00ff */
[----:B------:R-:W-:Y:S06]  /*8120*/  BRA `(.L_x_18524) ;  /* 0x0000000000147947 */ /* 0x000fec0003800000 */
.L_x_18544:
[----:B------:R-:W2:Y:S02]  /*8130*/  LDG.E.64 R2, desc[UR36][R2.64] ;  /* 0x0000002402027981 */ /* 0x000ea4000c1e1b00 */
[----:B--2---:R0:W1:Y:S01]  /*8140*/  I2F.U64 R0, R2 ;  /* 0x0000000200007312 */ /* 0x0040620000301000 */
[----:B------:R-:W-:Y:S05]  /*8150*/  BRA `(.L_x_18524) ;  /* 0x0000000000087947 */ /* 0x000fea0003800000 */
.L_x_18543:
[----:B------:R-:W2:Y:S02]  /*8160*/  LDG.E R0, desc[UR36][R2.64] ;  /* 0x0000002402007981 */ /* 0x000ea4000c1e1900 */
[----:B--2---:R-:W-:-:S07]  /*8170*/  I2FP.F32.U32 R0, R0 ;  /* 0x0000000000007245 */ /* 0x004fce0000201000 */
.L_x_18524:
[----:B------:R-:W-:Y:S05]  /*8180*/  BSYNC B6 ;  /* 0x0000000000067941 */ /* 0x000fea0003800000 */
.L_x_18518:
        /* <DEDUP_REMOVED lines=16> */
.L_x_18549:
[----:B------:R-:W0:Y:S02]  /*8290*/  F2I.FTZ.S64.CEIL R2, R0 ;  /* 0x0000000000027311 */ /* 0x000e240000219900 */
[----:B0-----:R0:W-:Y:S01]  /*82a0*/  STG.E.U8 desc[UR36][R16.64], R2 ;  /* 0x0000000210007986 */ /* 0x0011e2000c101124 */
[----:B------:R-:W-:Y:S05]  /*82b0*/  BRA `(.L_x_18551) ;  /* 0x0000000c00407947 */ /* 0x000fea0003800000 */
.L_x_18548:
        /* <DEDUP_REMOVED lines=9> */
.L_x_18553:
[----:B------:R-:W0:Y:S02]  /*8350*/  F2I.FTZ.CEIL.NTZ R3, R0 ;  /* 0x0000000000037305 */ /* 0x000e24000021b100 */
[----:B0-----:R0:W-:Y:S01]  /*8360*/  STG.E desc[UR36][R16.64], R3 ;  /* 0x0000000310007986 */ /* 0x0011e2000c101924 */
[----:B------:R-:W-:Y:S05]  /*8370*/  BRA `(.L_x_18551) ;  /* 0x0000000c00107947 */ /* 0x000fea0003800000 */
.L_x_18552:
[----:B------:R-:W0:Y:S02]  /*8380*/  F2I.FTZ.CEIL.NTZ R3, R0 ;  /* 0x0000000000037305 */ /* 0x000e24000021b100 */
[----:B0-----:R0:W-:Y:S01]  /*8390*/  STG.E.U16 desc[UR36][R16.64], R3 ;  /* 0x0000000310007986 */ /* 0x0011e2000c101524 */
[----:B------:R-:W-:Y:S05]  /*83a0*/  BRA `(.L_x_18551) ;  /* 0x0000000c00047947 */ /* 0x000fea0003800000 */
.L_x_18547:
        /* <DEDUP_REMOVED lines=8> */
.L_x_18555:
[----:B------:R-:W-:-:S05]  /*8430*/  F2FP.F16.F32.PACK_AB R2, RZ, R2 ;  /* 0x00000002ff02723e */ /* 0x000fca00000000ff */
[----:B------:R0:W-:Y:S01]  /*8440*/  STG.E.U16 desc[UR36][R16.64], R2 ;  /* 0x0000000210007986 */ /* 0x0001e2000c101524 */
[----:B------:R-:W-:Y:S05]  /*8450*/  BRA `(.L_x_18551) ;  /* 0x0000000800d87947 */ /* 0x000fea0003800000 */
.L_x_18554:
        /* <DEDUP_REMOVED lines=9> */
.L_x_18557:
[----:B------:R-:W-:-:S04]  /*84f0*/  F2FP.F16.F32.PACK_AB R3, RZ, R2 ;  /* 0x00000002ff03723e */ /* 0x000fc800000000ff */
[----:B------:R-:W-:-:S05]  /*8500*/  PRMT R3, R3, 0x5410, RZ ;  /* 0x0000541003037816 */ /* 0x000fca00000000ff */
[----:B------:R0:W-:Y:S01]  /*8510*/  STG.E desc[UR36][R16.64], R3 ;  /* 0x0000000310007986 */ /* 0x0001e2000c101924 */
[----:B------:R-:W-:Y:S05]  /*8520*/  BRA `(.L_x_18551) ;  /* 0x0000000800a47947 */ /* 0x000fea0003800000 */
.L_x_18556:
[----:B------:R-:W-:-:S06]  /*8530*/  FMUL.FTZ R2, R2, 1 ;  /* 0x3f80000002027820 */ /* 0x000fcc0000410000 */
[----:B------:R-:W0:Y:S02]  /*8540*/  F2F.F64.F32 R2, R2 ;  /* 0x0000000200027310 */ /* 0x000e240000201800 */
[----:B0-----:R0:W-:Y:S01]  /*8550*/  STG.E.64 desc[UR36][R16.64], R2 ;  /* 0x0000000210007986 */ /* 0x0011e2000c101b24 */
[----:B------:R-:W-:Y:S05]  /*8560*/  BRA `(.L_x_18551) ;  /* 0x0000000800947947 */ /* 0x000fea0003800000 */
.L_x_18546:
        /* <DEDUP_REMOVED lines=12> */
.L_x_18560:
[----:B------:R-:W-:Y:S01]  /*8630*/  FMUL.FTZ R4, R2, 1 ;  /* 0x3f80000002047820 */ /* 0x000fe20000410000 */
[----:B------:R-:W-:-:S05]  /*8640*/  CS2R R6, SRZ ;  /* 0x0000000000067805 */ /* 0x000fca000001ff00 */
[----:B------:R-:W0:Y:S02]  /*8650*/  F2F.F64.F32 R4, R4 ;  /* 0x0000000400047310 */ /* 0x000e240000201800 */
[----:B0-----:R0:W-:Y:S01]  /*8660*/  STG.E.128 desc[UR36][R16.64], R4 ;  /* 0x0000000410007986 */ /* 0x0011e2000c101d24 */
[----:B------:R-:W-:Y:S05]  /*8670*/  BRA `(.L_x_18551) ;  /* 0x0000000800507947 */ /* 0x000fea0003800000 */
.L_x_18559:
        /* <DEDUP_REMOVED lines=20> */
.L_x_18564:
[----:B------:R-:W-:Y:S05]  /*87c0*/  BSYNC B0 ;  /* 0x0000000000007941 */ /* 0x000fea0003800000 */
.L_x_18563:
[----:B------:R-:W-:-:S05]  /*87d0*/  LOP3.LUT R5, R0, R5, RZ, 0xfc, !PT ;  /* 0x0000000500057212 */ /* 0x000fca00078efcff */
[----:B------:R0:W-:Y:S01]  /*87e0*/  STG.E.U8 desc[UR36][R16.64], R5 ;  /* 0x0000000510007986 */ /* 0x0001e2000c101124 */
[----:B------:R-:W-:Y:S05]  /*87f0*/  BRA `(.L_x_18551) ;  /* 0x0000000400f07947 */ /* 0x000fea0003800000 */
.L_x_18562:
        /* <DEDUP_REMOVED lines=12> */
.L_x_18566:
[----:B------:R-:W-:Y:S01]  /*88c0*/  IMAD.MOV.U32 R0, RZ, RZ, 0x7f ;  /* 0x0000007fff007424 */ /* 0x000fe200078e00ff */
[----:B------:R-:W-:-:S04]  /*88d0*/  ISETP.GT.U32.AND P0, PT, R4, 0x7f800000, PT ;  /* 0x7f8000000400780c */ /* 0x000fc80003f04070 */
[----:B------:R-:W-:-:S09]  /*88e0*/  SEL R0, R0, 0x7c, P0 ;  /* 0x0000007c00007807 */ /* 0x000fd20000000000 */
.L_x_18567:
[----:B------:R-:W-:Y:S05]  /*88f0*/  BSYNC B0 ;  /* 0x0000000000007941 */ /* 0x000fea0003800000 */
.L_x_18565:
[----:B------:R-:W-:-:S04]  /*8900*/  LOP3.LUT R2, R2, 0x80000000, RZ, 0xc0, !PT ;  /* 0x8000000002027812 */ /* 0x000fc800078ec0ff */
[----:B------:R-:W-:-:S04]  /*8910*/  SHF.R.U32.HI R3, RZ, 0x18, R2 ;  /* 0x00000018ff037819 */ /* 0x000fc80000011602 */
[----:B------:R-:W-:-:S05]  /*8920*/  LOP3.LUT R3, R0, R3, RZ, 0xfc, !PT ;  /* 0x0000000300037212 */ /* 0x000fca00078efcff */
[----:B------:R0:W-:Y:S01]  /*8930*/  STG.E.U8 desc[UR36][R16.64], R3 ;  /* 0x0000000310007986 */ /* 0x0001e2000c101124 */
[----:B------:R-:W-:Y:S05]  /*8940*/  BRA `(.L_x_18551) ;  /* 0x00000004009c7947 */ /* 0x000fea0003800000 */
.L_x_18561:
[----:B------:R-:W-:-:S05]  /*8950*/  F2FP.BF16.F32.PACK_AB R2, RZ, R2 ;  /* 0x00000002ff02723e */ /* 0x000fca00000010ff */
[----:B------:R0:W-:Y:S01]  /*8960*/  STG.E.U16 desc[UR36][R16.64], R2 ;  /* 0x0000000210007986 */ /* 0x0001e2000c101524 */
[----:B------:R-:W-:Y:S05]  /*8970*/  BRA `(.L_x_18551) ;  /* 0x0000000400907947 */ /* 0x000fea0003800000 */
.L_x_18558:
        /* <DEDUP_REMOVED lines=11> */
.L_x_18570:
        /* <DEDUP_REMOVED lines=16> */
.L_x_18573:
[----:B------:R-:W-:-:S04]  /*8b30*/  LOP3.LUT R2, R2, 0x80000000, RZ, 0xc0, !PT ;  /* 0x8000000002027812 */ /* 0x000fc800078ec0ff */
[----:B------:R-:W-:-:S04]  /*8b40*/  SHF.R.U32.HI R3, RZ, 0x18, R2 ;  /* 0x00000018ff037819 */ /* 0x000fc80000011602 */
[----:B------:R-:W-:-:S04]  /*8b50*/  LOP3.LUT R0, R0, R3, RZ, 0xfc, !PT ;  /* 0x0000000300007212 */ /* 0x000fc800078efcff */
[----:B------:R-:W-:-:S07]  /*8b60*/  PRMT R8, R0, 0x7610, R8 ;  /* 0x0000761000087816 */ /* 0x000fce0000000008 */
.L_x_18572:
[----:B------:R-:W-:Y:S05]  /*8b70*/  BSYNC B0 ;  /* 0x0000000000007941 */ /* 0x000fea0003800000 */
.L_x_18571:
[----:B------:R3:W-:Y:S01]  /*8b80*/  STG.E.U8 desc[UR36][R16.64], R8 ;  /* 0x0000000810007986 */ /* 0x0007e2000c101124 */
[----:B------:R-:W-:Y:S05]  /*8b90*/  BRA `(.L_x_18551) ;  /* 0x0000000400087947 */ /* 0x000fea0003800000 */
.L_x_18569:
        /* <DEDUP_REMOVED lines=16> */
.L_x_18576:
[----:B------:R-:W-:-:S04]  /*8ca0*/  LOP3.LUT R2, R2, 0x80000000, RZ, 0xc0, !PT ;  /* 0x8000000002027812 */ /* 0x000fc800078ec0ff */
[----:B------:R-:W-:-:S04]  /*8cb0*/  SHF.R.U32.HI R3, RZ, 0x18, R2 ;  /* 0x00000018ff037819 */ /* 0x000fc80000011602 */
[----:B------:R-:W-:-:S04]  /*8cc0*/  LOP3.LUT R0, R0, R3, RZ, 0xfc, !PT ;  /* 0x0000000300007212 */ /* 0x000fc800078efcff */
[----:B------:R-:W-:-:S07]  /*8cd0*/  PRMT R8, R0, 0x7610, R8 ;  /* 0x0000761000087816 */ /* 0x000fce0000000008 */
.L_x_18575:
[----:B------:R-:W-:Y:S05]  /*8ce0*/  BSYNC B0 ;  /* 0x0000000000007941 */ /* 0x000fea0003800000 */
.L_x_18574:
[----:B------:R0:W-:Y:S01]  /*8cf0*/  STG.E.U8 desc[UR36][R16.64], R8 ;  /* 0x0000000810007986 */ /* 0x0001e2000c101124 */
[----:B------:R-:W-:Y:S05]  /*8d00*/  BRA `(.L_x_18551) ;  /* 0x0000000000ac7947 */ /* 0x000fea0003800000 */
.L_x_18568:
        /* <DEDUP_REMOVED lines=21> */
.L_x_18550:
        /* <DEDUP_REMOVED lines=16> */
.L_x_18579:
[----:B------:R-:W-:Y:S05]  /*8f60*/  BRA `(.L_x_18551) ;  /* 0x0000000000147947 */ /* 0x000fea0003800000 */
.L_x_18578:
[----:B------:R-:W0:Y:S02]  /*8f70*/  F2I.FTZ.U64.CEIL R2, R0 ;  /* 0x0000000000027311 */ /* 0x000e240000219800 */
[----:B0-----:R2:W-:Y:S01]  /*8f80*/  STG.E.64 desc[UR36][R16.64], R2 ;  /* 0x0000000210007986 */ /* 0x0015e2000c101b24 */
[----:B------:R-:W-:Y:S05]  /*8f90*/  BRA `(.L_x_18551) ;  /* 0x0000000000087947 */ /* 0x000fea0003800000 */
.L_x_18577:
[----:B------:R-:W0:Y:S02]  /*8fa0*/  F2I.FTZ.U32.CEIL.NTZ R3, R0 ;  /* 0x0000000000037305 */ /* 0x000e24000021b000 */
[----:B0-----:R0:W-:Y:S02]  /*8fb0*/  STG.E desc[UR36][R16.64], R3 ;  /* 0x0000000310007986 */ /* 0x0011e4000c101924 */
.L_x_18551:
[----:B------:R-:W-:-:S07]  /*8fc0*/  VIADD R19, R19, 0x80 ;  /* 0x0000008013137836 */ /* 0x000fce0000000000 */
.L_x_18516:
[----:B------:R-:W-:Y:S05]  /*8fd0*/  BSYNC B7 ;  /* 0x0000000000077941 */ /* 0x000fea0003800000 */
.L_x_18515:
        /* <DEDUP_REMOVED lines=306> */
.L_x_18580:
        /* <DEDUP_REMOVED lines=22> */
.L_x_18585:
[----:B------:R-:W2:Y:S02]  /*a460*/  LDG.E.U8 R0, desc[UR36][R2.64] ;  /* 0x0000002402007981 */ /* 0x000ea4000c1e1100 */
[----:B--2---:R-:W-:Y:S01]  /*a470*/  I2FP.F32.U32 R0, R0 ;  /* 0x0000000000007245 */ /* 0x004fe20000201000 */
[----:B------:R-:W-:Y:S06]  /*a480*/  BRA `(.L_x_18587) ;  /* 0x0000000c002c7947 */ /* 0x000fec0003800000 */
.L_x_18584:
        /* <DEDUP_REMOVED lines=9> */
.L_x_18589:
[----:B------:R-:W2:Y:S02]  /*a520*/  LDG.E R0, desc[UR36][R2.64] ;  /* 0x0000002402007981 */ /* 0x000ea4000c1e1900 */
[----:B--2---:R-:W-:Y:S01]  /*a530*/  I2FP.F32.S32 R0, R0 ;  /* 0x0000000000007245 */ /* 0x004fe20000201400 */
[----:B------:R-:W-:Y:S06]  /*a540*/  BRA `(.L_x_18587) ;  /* 0x0000000800fc7947 */ /* 0x000fec0003800000 */
.L_x_18588:
[----:B------:R-:W2:Y:S02]  /*a550*/  LDG.E.U16 R0, desc[UR36][R2.64] ;  /* 0x0000002402007981 */ /* 0x000ea4000c1e1500 */
[----:B--2---:R-:W0:Y:S01]  /*a560*/  I2F.S16 R0, R0 ;  /* 0x0000000000007306 */ /* 0x004e220000101400 */
[----:B------:R-:W-:Y:S05]  /*a570*/  BRA `(.L_x_18587) ;  /* 0x0000000800f07947 */ /* 0x000fea0003800000 */
.L_x_18583:
        /* <DEDUP_REMOVED lines=8> */
.L_x_18591:
[----:B------:R-:W2:Y:S02]  /*a600*/  LDG.E.U16 R0, desc[UR36][R2.64] ;  /* 0x0000002402007981 */ /* 0x000ea4000c1e1500 */
[----:B--2---:R-:W-:Y:S01]  /*a610*/  HADD2.F32 R0, -RZ, R0.H0_H0 ;  /* 0x20000000ff007230 */ /* 0x004fe20000004100 */
[----:B------:R-:W-:Y:S06]  /*a620*/  BRA `(.L_x_18587) ;  /* 0x0000000800c47947 */ /* 0x000fec0003800000 */
.L_x_18590:
        /* <DEDUP_REMOVED lines=8> */
.L_x_18593:
[----:B------:R-:W2:Y:S02]  /*a6b0*/  LDG.E.U16 R0, desc[UR36][R2.64] ;  /* 0x0000002402007981 */ /* 0x000ea4000c1e1500 */
[----:B--2---:R-:W-:Y:S01]  /*a6c0*/  HADD2.F32 R0, -RZ, R0.H0_H0 ;  /* 0x20000000ff007230 */ /* 0x004fe20000004100 */
[----:B------:R-:W-:Y:S06]  /*a6d0*/  BRA `(.L_x_18587) ;  /* 0x0000000800987947 */ /* 0x000fec0003800000 */
.L_x_18592:
[----:B------:R-:W2:Y:S01]  /*a6e0*/  LDG.E.64 R2, desc[UR36][R2.64] ;  /* 0x0000002402027981 */ /* 0x000ea2000c1e1b00 */
[----:B------:R-:W-:Y:S01]  /*a6f0*/  UMOV UR4, 0xf0000000 ;  /* 0xf000000000047882 */ /* 0x000fe20000000000 */
[----:B------:R-:W-:Y:S01]  /*a700*/  UMOV UR5, 0x380fffff ;  /* 0x380fffff00057882 */ /* 0x000fe20000000000 */
[----:B--2---:R-:W0:Y:S01]  /*a710*/  F2F.F32.F64 R0, R2 ;  /* 0x0000000200007310 */ /* 0x004e220000301000 */
[----:B------:R-:W-:-:S14]  /*a720*/  DSETP.GEU.AND P0, PT, |R2|, UR4, PT ;  /* 0x0000000402007e2a */ /* 0x000fdc000bf0e200 */
[----:B0-----:R-:W-:Y:S01]  /*a730*/  @!P0 FMUL R0, R0, 1.175494350822287508e-38 ;  /* 0x0080000000008820 */ /* 0x001fe20000400000 */
[----:B------:R-:W-:Y:S06]  /*a740*/  BRA `(.L_x_18587) ;  /* 0x00000008007c7947 */ /* 0x000fec0003800000 */
.L_x_18582:
        /* <DEDUP_REMOVED lines=12> */
.L_x_18596:
[----:B------:R-:W2:Y:S01]  /*a810*/  LDG.E.64 R2, desc[UR36][R2.64] ;  /* 0x0000002402027981 */ /* 0x000ea2000c1e1b00 */
[----:B------:R-:W-:Y:S01]  /*a820*/  UMOV UR4, 0xf0000000 ;  /* 0xf000000000047882 */ /* 0x000fe20000000000 */
[----:B------:R-:W-:Y:S01]  /*a830*/  UMOV UR5, 0x380fffff ;  /* 0x380fffff00057882 */ /* 0x000fe20000000000 */
[----:B--2---:R-:W0:Y:S01]  /*a840*/  F2F.F32.F64 R0, R2 ;  /* 0x0000000200007310 */ /* 0x004e220000301000 */
[----:B------:R-:W-:-:S14]  /*a850*/  DSETP.GEU.AND P0, PT, |R2|, UR4, PT ;  /* 0x0000000402007e2a */ /* 0x000fdc000bf0e200 */
[----:B0-----:R-:W-:Y:S01]  /*a860*/  @!P0 FMUL R0, R0, 1.175494350822287508e-38 ;  /* 0x0080000000008820 */ /* 0x001fe20000400000 */
[----:B------:R-:W-:Y:S06]  /*a870*/  BRA `(.L_x_18587) ;  /* 0x0000000800307947 */ /* 0x000fec0003800000 */
.L_x_18595:
        /* <DEDUP_REMOVED lines=26> */
.L_x_18598:
        /* <DEDUP_REMOVED lines=13> */
.L_x_18597:
[----:B------:R-:W2:Y:S02]  /*aaf0*/  LDG.E.U16 R0, desc[UR36][R2.64] ;  /* 0x0000002402007981 */ /* 0x000ea4000c1e1500 */
[----:B--2---:R-:W-:Y:S01]  /*ab00*/  IMAD.U32 R0, R0, 0x10000, RZ ;  /* 0x0001000000007824 */ /* 0x004fe200078e00ff */
[----:B------:R-:W-:Y:S06]  /*ab10*/  BRA `(.L_x_18587) ;  /* 0x0000000400887947 */ /* 0x000fec0003800000 */
.L_x_18594:
        /* <DEDUP_REMOVED lines=11> */
.L_x_18601:
        /* <DEDUP_REMOVED lines=20> */
.L_x_18603:
[----:B------:R-:W-:Y:S05]  /*ad10*/  BSYNC B0 ;  /* 0x0000000000007941 */ /* 0x000fea0003800000 */
.L_x_18602:
[----:B------:R-:W-:Y:S01]  /*ad20*/  LEA R3, R0, 0x3b800000, 0x17 ;  /* 0x3b80000000037811 */ /* 0x000fe200078eb8ff */
[----:B------:R-:W-:-:S05]  /*ad30*/  IMAD.SHL.U32 R0, R2, 0x100000, RZ ;  /* 0x0010000002007824 */ /* 0x000fca00078e00ff */
[----:B------:R-:W-:Y:S01]  /*ad40*/  LOP3.LUT R0, R3, R0, R4, 0xfe, !PT ;  /* 0x0000000003007212 */ /* 0x000fe200078efe04 */
[----:B------:R-:W-:Y:S06]  /*ad50*/  BRA `(.L_x_18587) ;  /* 0x0000000000f87947 */ /* 0x000fec0003800000 */
.L_x_18600:
        /* <DEDUP_REMOVED lines=20> */
.L_x_18605:
[----:B------:R-:W-:Y:S05]  /*aea0*/  BSYNC B0 ;  /* 0x0000000000007941 */ /* 0x000fea0003800000 */
.L_x_18604:
[----:B------:R-:W-:Y:S01]  /*aeb0*/  LEA R3, R0, 0x37800000, 0x17 ;  /* 0x3780000000037811 */ /* 0x000fe200078eb8ff */
[----:B------:R-:W-:-:S05]  /*aec0*/  IMAD.SHL.U32 R0, R2, 0x200000, RZ ;  /* 0x0020000002007824 */ /* 0x000fca00078e00ff */
[----:B------:R-:W-:Y:S01]  /*aed0*/  LOP3.LUT R0, R3, R0, R4, 0xfe, !PT ;  /* 0x0000000003007212 */ /* 0x000fe200078efe04 */
[----:B------:R-:W-:Y:S06]  /*aee0*/  BRA `(.L_x_18587) ;  /* 0x0000000000947947 */ /* 0x000fec0003800000 */
.L_x_18599:
        /* <DEDUP_REMOVED lines=14> */
.L_x_18586:
        /* <DEDUP_REMOVED lines=16> */
.L_x_18608:
[----:B------:R-:W-:Y:S01]  /*b0d0*/  IMAD.MOV.U32 R0, RZ, RZ, RZ ;  /* 0x000000ffff007224 */ /* 0x000fe200078e00ff */
[----:B------:R-:W-:Y:S06]  /*b0e0*/  BRA `(.L_x_18587) ;  /* 0x0000000000147947 */ /* 0x000fec0003800000 */
.L_x_18607:
[----:B------:R-:W2:Y:S02]  /*b0f0*/  LDG.E.64 R2, desc[UR36][R2.64] ;  /* 0x0000002402027981 */ /* 0x000ea4000c1e1b00 */
[----:B--2---:R0:W1:Y:S01]  /*b100*/  I2F.U64 R0, R2 ;  /* 0x0000000200007312 */ /* 0x0040620000301000 */
[----:B------:R-:W-:Y:S05]  /*b110*/  BRA `(.L_x_18587) ;  /* 0x0000000000087947 */ /* 0x000fea0003800000 */
.L_x_18606:
[----:B------:R-:W2:Y:S02]  /*b120*/  LDG.E R0, desc[UR36][R2.64] ;  /* 0x0000002402007981 */ /* 0x000ea4000c1e1900 */
[----:B--2---:R-:W-:-:S07]  /*b130*/  I2FP.F32.U32 R0, R0 ;  /* 0x0000000000007245 */ /* 0x004fce0000201000 */
.L_x_18587:
[----:B------:R-:W-:Y:S05]  /*b140*/  BSYNC B6 ;  /* 0x0000000000067941 */ /* 0x000fea0003800000 */
.L_x_18581:
        /* <DEDUP_REMOVED lines=14> */
[----:B0-----:R-:W-:Y:S01]  /*b230*/  STG.E.U8 desc[UR36][R16.64], R3 ;  /* 0x0000000310007986 */ /* 0x001fe2000c101124 */
[----:B------:R-:W-:Y:S05]  /*b240*/  EXIT ;  /* 0x000000000000794d */ /* 0x000fea0003800000 */
.L_x_18612:
[----:B------:R-:W0:Y:S02]  /*b250*/  F2I.FTZ.S64.CEIL R2, R0 ;  /* 0x0000000000027311 */ /* 0x000e240000219900 */
[----:B0-----:R-:W-:Y:S01]  /*b260*/  STG.E.U8 desc[UR36][R16.64], R2 ;  /* 0x0000000210007986 */ /* 0x001fe2000c101124 */
[----:B------:R-:W-:Y:S05]  /*b270*/  EXIT ;  /* 0x000000000000794d */ /* 0x000fea0003800000 */
.L_x_18611:
[----:B------:R-:W-:-:S13]  /*b280*/  ISETP.NE.AND P0, PT, R3, 0x2, PT ;  /* 0x000000020300780c */ /* 0x000fda0003f05270 */
[----:B------:R-:W-:Y:S05]  /*b290*/  @!P0 BRA `(.L_x_18614) ;  /* 0x0000000000288947 */ /* 0x000fea0003800000 */
[----:B------:R-:W-:-:S13]  /*b2a0*/  ISETP.NE.AND P0, PT, R3, 0x3, PT ;  /* 0x000000030300780c */ /* 0x000fda0003f05270 */
[----:B------:R-:W-:Y:S05]  /*b2b0*/  @!P0 BRA `(.L_x_18615) ;  /* 0x0000000000148947 */ /* 0x000fea0003800000 */
[----:B------:R-:W-:-:S13]  /*b2c0*/  ISETP.NE.AND P0, PT, R3, 0x4, PT ;  /* 0x000000040300780c */ /* 0x000fda0003f05270 */
[----:B------:R-:W-:Y:S05]  /*b2d0*/  @P0 BRA `(.L_x_18613) ;  /* 0x0000000800d00947 */ /* 0x000fea0003800000 */
[----:B------:R-:W0:Y:S02]  /*b2e0*/  F2I.FTZ.S64.CEIL R2, R0 ;  /* 0x0000000000027311 */ /* 0x000e240000219900 */
[----:B0-----:R-:W-:Y:S01]  /*b2f0*/  STG.E.64 desc[UR36][R16.64], R2 ;  /* 0x0000000210007986 */ /* 0x001fe2000c101b24 */
[----:B------:R-:W-:Y:S05]  /*b300*/  EXIT ;  /* 0x000000000000794d */ /* 0x000fea0003800000 */
.L_x_18615:
[----:B------:R-:W0:Y:S02]  /*b310*/  F2I.FTZ.CEIL.NTZ R3, R0 ;  /* 0x0000000000037305 */ /* 0x000e24000021b100 */
[----:B0-----:R-:W-:Y:S01]  /*b320*/  STG.E desc[UR36][R16.64], R3 ;  /* 0x0000000310007986 */ /* 0x001fe2000c101924 */
[----:B------:R-:W-:Y:S05]  /*b330*/  EXIT ;  /* 0x000000000000794d */ /* 0x000fea0003800000 */
.L_x_18614:
[----:B------:R-:W0:Y:S02]  /*b340*/  F2I.FTZ.CEIL.NTZ R3, R0 ;  /* 0x0000000000037305 */ /* 0x000e24000021b100 */
[----:B0-----:R-:W-:Y:S01]  /*b350*/  STG.E.U16 desc[UR36][R16.64], R3 ;  /* 0x0000000310007986 */ /* 0x001fe2000c101524 */
[----:B------:R-:W-:Y:S05]  /*b360*/  EXIT ;  /* 0x000000000000794d */ /* 0x000fea0003800000 */
.L_x_18610:
        /* <DEDUP_REMOVED lines=8> */
.L_x_18617:
[----:B------:R-:W-:-:S05]  /*b3f0*/  F2FP.F16.F32.PACK_AB R2, RZ, R2 ;  /* 0x00000002ff02723e */ /* 0x000fca00000000ff */
[----:B------:R-:W-:Y:S01]  /*b400*/  STG.E.U16 desc[UR36][R16.64], R2 ;  /* 0x0000000210007986 */ /* 0x000fe2000c101524 */
[----:B------:R-:W-:Y:S05]  /*b410*/  EXIT ;  /* 0x000000000000794d */ /* 0x000fea0003800000 */
.L_x_18616:
        /* <DEDUP_REMOVED lines=9> */
.L_x_18619:
[----:B------:R-:W-:-:S04]  /*b4b0*/  F2FP.F16.F32.PACK_AB R3, RZ, R2 ;  /* 0x00000002ff03723e */ /* 0x000fc800000000ff */
[----:B------:R-:W-:-:S05]  /*b4c0*/  PRMT R3, R3, 0x5410, RZ ;  /* 0x0000541003037816 */ /* 0x000fca00000000ff */
[----:B------:R-:W-:Y:S01]  /*b4d0*/  STG.E desc[UR36][R16.64], R3 ;  /* 0x0000000310007986 */ /* 0x000fe2000c101924 */
[----:B------:R-:W-:Y:S05]  /*b4e0*/  EXIT ;  /* 0x000000000000794d */ /* 0x000fea0003800000 */
.L_x_18618:
[----:B------:R-:W-:-:S06]  /*b4f0*/  FMUL.FTZ R2, R2, 1 ;  /* 0x3f80000002027820 */ /* 0x000fcc0000410000 */
[----:B------:R-:W0:Y:S02]  /*b500*/  F2F.F64.F32 R2, R2 ;  /* 0x0000000200027310 */ /* 0x000e240000201800 */
[----:B0-----:R-:W-:Y:S01]  /*b510*/  STG.E.64 desc[UR36][R16.64], R2 ;  /* 0x0000000210007986 */ /* 0x001fe2000c101b24 */
[----:B------:R-:W-:Y:S05]  /*b520*/  EXIT ;  /* 0x000000000000794d */ /* 0x000fea0003800000 */
.L_x_18609:
        /* <DEDUP_REMOVED lines=12> */
.L_x_18622:
[----:B------:R-:W-:Y:S01]  /*b5f0*/  FMUL.FTZ R4, R2, 1 ;  /* 0x3f80000002047820 */ /* 0x000fe20000410000 */
[----:B------:R-:W-:-:S05]  /*b600*/  CS2R R6, SRZ ;  /* 0x0000000000067805 */ /* 0x000fca000001ff00 */
[----:B------:R-:W0:Y:S02]  /*b610*/  F2F.F64.F32 R4, R4 ;  /* 0x0000000400047310 */ /* 0x000e240000201800 */
[----:B0-----:R-:W-:Y:S01]  /*b620*/  STG.E.128 desc[UR36][R16.64], R4 ;  /* 0x0000000410007986 */ /* 0x001fe2000c101d24 */
[----:B------:R-:W-:Y:S05]  /*b630*/  EXIT ;  /* 0x000000000000794d */ /* 0x000fea0003800000 */
.L_x_18621:
        /* <DEDUP_REMOVED lines=20> */
.L_x_18626:
[----:B------:R-:W-:Y:S05]  /*b780*/  BSYNC B0 ;  /* 0x0000000000007941 */ /* 0x000fea0003800000 */
.L_x_18625:
[----:B------:R-:W-:-:S05]  /*b790*/  LOP3.LUT R5, R0, R5, RZ, 0xfc, !PT ;  /* 0x0000000500057212 */ /* 0x000fca00078efcff */
[----:B------:R-:W-:Y:S01]  /*b7a0*/  STG.E.U8 desc[UR36][R16.64], R5 ;  /* 0x0000000510007986 */ /* 0x000fe2000c101124 */
[----:B------:R-:W-:Y:S05]  /*b7b0*/  EXIT ;  /* 0x000000000000794d */ /* 0x000fea0003800000 */
.L_x_18624:
        /* <DEDUP_REMOVED lines=12> */
.L_x_18628:
[----:B------:R-:W-:Y:S01]  /*b880*/  IMAD.MOV.U32 R0, RZ, RZ, 0x7f ;  /* 0x0000007fff007424 */ /* 0x000fe200078e00ff */
[----:B------:R-:W-:-:S04]  /*b890*/  ISETP.GT.U32.AND P0, PT, R4, 0x7f800000, PT ;  /* 0x7f8000000400780c */ /* 0x000fc80003f04070 */
[----:B------:R-:W-:-:S09]  /*b8a0*/  SEL R0, R0, 0x7c, P0 ;  /* 0x0000007c00007807 */ /* 0x000fd20000000000 */
.L_x_18629:
[----:B------:R-:W-:Y:S05]  /*b8b0*/  BSYNC B0 ;  /* 0x0000000000007941 */ /* 0x000fea0003800000 */
.L_x_18627:
[----:B------:R-:W-:-:S04]  /*b8c0*/  LOP3.LUT R2, R2, 0x80000000, RZ, 0xc0, !PT ;  /* 0x8000000002027812 */ /* 0x000fc800078ec0ff */
[----:B------:R-:W-:-:S04]  /*b8d0*/  SHF.R.U32.HI R3, RZ, 0x18, R2 ;  /* 0x00000018ff037819 */ /* 0x000fc80000011602 */
[----:B------:R-:W-:-:S05]  /*b8e0*/  LOP3.LUT R3, R0, R3, RZ, 0xfc, !PT ;  /* 0x0000000300037212 */ /* 0x000fca00078efcff */
[----:B------:R-:W-:Y:S01]  /*b8f0*/  STG.E.U8 desc[UR36][R16.64], R3 ;  /* 0x0000000310007986 */ /* 0x000fe2000c101124 */
[----:B------:R-:W-:Y:S05]  /*b900*/  EXIT ;  /* 0x000000000000794d */ /* 0x000fea0003800000 */
.L_x_18623:
[----:B------:R-:W-:-:S05]  /*b910*/  F2FP.BF16.F32.PACK_AB R2, RZ, R2 ;  /* 0x00000002ff02723e */ /* 0x000fca00000010ff */
[----:B------:R-:W-:Y:S01]  /*b920*/  STG.E.U16 desc[UR36][R16.64], R2 ;  /* 0x0000000210007986 */ /* 0x000fe2000c101524 */
[----:B------:R-:W-:Y:S05]  /*b930*/  EXIT ;  /* 0x000000000000794d */ /* 0x000fea0003800000 */
.L_x_18620:
        /* <DEDUP_REMOVED lines=9> */
[----:B0-----:R-:W-:Y:S01]  /*b9d0*/  STG.E.U16 desc[UR36][R16.64], R3 ;  /* 0x0000000310007986 */ /* 0x001fe2000c101524 */
[----:B------:R-:W-:Y:S05]  /*b9e0*/  EXIT ;  /* 0x000000000000794d */ /* 0x000fea0003800000 */
.L_x_18632:
        /* <DEDUP_REMOVED lines=16> */
.L_x_18635:
[----:B------:R-:W-:-:S04]  /*baf0*/  LOP3.LUT R2, R2, 0x80000000, RZ, 0xc0, !PT ;  /* 0x8000000002027812 */ /* 0x000fc800078ec0ff */
[----:B------:R-:W-:-:S04]  /*bb00*/  SHF.R.U32.HI R3, RZ, 0x18, R2 ;  /* 0x00000018ff037819 */ /* 0x000fc80000011602 */
[----:B------:R-:W-:-:S04]  /*bb10*/  LOP3.LUT R0, R0, R3, RZ, 0xfc, !PT ;  /* 0x0000000300007212 */ /* 0x000fc800078efcff */
[----:B------:R-:W-:-:S07]  /*bb20*/  PRMT R8, R0, 0x7610, R8 ;  /* 0x0000761000087816 */ /* 0x000fce0000000008 */
.L_x_18634:
[----:B------:R-:W-:Y:S05]  /*bb30*/  BSYNC B0 ;  /* 0x0000000000007941 */ /* 0x000fea0003800000 */
.L_x_18633:
[----:B------:R-:W-:Y:S01]  /*bb40*/  STG.E.U8 desc[UR36][R16.64], R8 ;  /* 0x0000000810007986 */ /* 0x000fe2000c101124 */
[----:B------:R-:W-:Y:S05]  /*bb50*/  EXIT ;  /* 0x000000000000794d */ /* 0x000fea0003800000 */
.L_x_18631:
        /* <DEDUP_REMOVED lines=16> */
.L_x_18638:
[----:B------:R-:W-:-:S04]  /*bc60*/  LOP3.LUT R2, R2, 0x80000000, RZ, 0xc0, !PT ;  /* 0x8000000002027812 */ /* 0x000fc800078ec0ff */
[----:B------:R-:W-:-:S04]  /*bc70*/  SHF.R.U32.HI R3, RZ, 0x18, R2 ;  /* 0x00000018ff037819 */ /* 0x000fc80000011602 */
[----:B------:R-:W-:-:S04]  /*bc80*/  LOP3.LUT R0, R0, R3, RZ, 0xfc, !PT ;  /* 0x0000000300007212 */ /* 0x000fc800078efcff */
[----:B------:R-:W-:-:S07]  /*bc90*/  PRMT R8, R0, 0x7610, R8 ;  /* 0x0000761000087816 */ /* 0x000fce0000000008 */
.L_x_18637:
[----:B------:R-:W-:Y:S05]  /*bca0*/  BSYNC B0 ;  /* 0x0000000000007941 */ /* 0x000fea0003800000 */
.L_x_18636:
[----:B------:R-:W-:Y:S01]  /*bcb0*/  STG.E.U8 desc[UR36][R16.64], R8 ;  /* 0x0000000810007986 */ /* 0x000fe2000c101124 */
[----:B------:R-:W-:Y:S05]  /*bcc0*/  EXIT ;  /* 0x000000000000794d */ /* 0x000fea0003800000 */
.L_x_18630:
        /* <DEDUP_REMOVED lines=21> */
.L_x_18613:
        /* <DEDUP_REMOVED lines=16> */
.L_x_18641:
[----:B------:R-:W-:Y:S05]  /*bf20*/  EXIT ;  /* 0x000000000000794d */ /* 0x000fea0003800000 */
.L_x_18640:
[----:B------:R-:W0:Y:S02]  /*bf30*/  F2I.FTZ.U64.CEIL R2, R0 ;  /* 0x0000000000027311 */ /* 0x000e240000219800 */
[----:B0-----:R-:W-:Y:S01]  /*bf40*/  STG.E.64 desc[UR36][R16.64], R2 ;  /* 0x0000000210007986 */ /* 0x001fe2000c101b24 */
[----:B------:R-:W-:Y:S05]  /*bf50*/  EXIT ;  /* 0x000000000000794d */ /* 0x000fea0003800000 */
.L_x_18639:
[----:B------:R-:W0:Y:S02]  /*bf60*/  F2I.FTZ.U32.CEIL.NTZ R3, R0 ;  /* 0x0000000000037305 */ /* 0x000e24000021b000 */
[----:B0-----:R-:W-:Y:S01]  /*bf70*/  STG.E desc[UR36][R16.64], R3 ;  /* 0x0000000310007986 */ /* 0x001fe2000c101924 */
[----:B------:R-:W-:Y:S05]  /*bf80*/  EXIT ;  /* 0x000000000000794d */ /* 0x000fea0003800000 */
.L_x_18642:
        /* <DEDUP_REMOVED lines=15> */
.L_x_19750:


//--------------------- .text._ZN2at6native27unrolled_elementwise_kernelIZZZNS0_16ceil_kernel_cudaERNS_18TensorIteratorBaseEENKUlvE_clEvENKUlvE0_clEvEUlfE_St5arrayIPcLm2EELi4E23TrivialOffsetCalculatorILi1EjESB_NS0_6memory12LoadWithCastILi1EEENSC_13StoreWithCastILi1EEEEEviT_T0_T2_T3_T4_T5_ --------------------------
	.section	.text._ZN2at6native27unrolled_elementwise_kernelIZZZNS0_16ceil_kernel_cudaERNS_18TensorIteratorBaseEENKUlvE_clEvENKUlvE0_clEvEUlfE_St5arrayIPcLm2EELi4E23TrivialOffsetCalculatorILi1EjESB_NS0_6memory12LoadWithCastILi1EEENSC_13StoreWithCastILi1EEEEEviT_T0_T2_T3_T4_T5_,"ax",@progbits
	.align	128
        .global         _ZN2at6native27unrolled_elementwise_kernelIZZZNS0_16ceil_kernel_cudaERNS_18TensorIteratorBaseEENKUlvE_clEvENKUlvE0_clEvEUlfE_St5arrayIPcLm2EELi4E23TrivialOffsetCalculatorILi1EjESB_NS0_6memory12LoadWithCastILi1EEENSC_13StoreWithCastILi1EEEEEviT_T0_T2_T3_T4_T5_
        .type           _ZN2at6native27unrolled_elementwise_kernelIZZZNS0_16ceil_kernel_cudaERNS_18TensorIteratorBaseEENKUlvE_clEvENKUlvE0_clEvEUlfE_St5arrayIPcLm2EELi4E23TrivialOffsetCalculatorILi1EjESB_NS0_6memory12LoadWithCastILi1EEENSC_13StoreWithCastILi1EEEEEviT_T0_T2_T3_T4_T5_,@function
        .size           _ZN2at6native27unrolled_elementwise_kernelIZZZNS0_16ceil_kernel_cudaERNS_18TensorIteratorBaseEENKUlvE_clEvENKUlvE0_clEvEUlfE_St5arrayIPcLm2EELi4E23TrivialOffsetCalculatorILi1EjESB_NS0_6memory12LoadWithCastILi1EEENSC_13StoreWithCastILi1EEEEEviT_T0_T2_T3_T4_T5_,(.L_x_19751 - _ZN2at6native27unrolled_elementwise_kernelIZZZNS0_16ceil_kernel_cudaERNS_18TensorIteratorBaseEENKUlvE_clEvENKUlvE0_clEvEUlfE_St5arrayIPcLm2EELi4E23TrivialOffsetCalculatorILi1EjESB_NS0_6memory12LoadWithCastILi1EEENSC_13StoreWithCastILi1EEEEEviT_T0_T2_T3_T4_T5_)
        .other          _ZN2at6native27unrolled_elementwise_kernelIZZZNS0_16ceil_kernel_cudaERNS_18TensorIteratorBaseEENKUlvE_clEvENKUlvE0_clEvEUlfE_St5arrayIPcLm2EELi4E23TrivialOffsetCalculatorILi1EjESB_NS0_6memory12LoadWithCastILi1EEENSC_13StoreWithCastILi1EEEEEviT_T0_T2_T3_T4_T5_,@"STO_CUDA_ENTRY STV_DEFAULT"
_ZN2at6native27unrolled_elementwise_kernelIZZZNS0_16ceil_kernel_cudaERNS_18TensorIteratorBaseEENKUlvE_clEvENKUlvE0_clEvEUlfE_St5arrayIPcLm2EELi4E23TrivialOffsetCalculatorILi1EjESB_NS0_6memory12LoadWithCastILi1EEENSC_13StoreWithCastILi1EEEEEviT_T0_T2_T3_T4_T5_:
.text._ZN2at6native27unrolled_elementwise_kernelIZZZNS0_16ceil_kernel_cudaERNS_18TensorIteratorBaseEENKUlvE_clEvENKUlvE0_clEvEUlfE_St5arrayIPcLm2EELi4E23TrivialOffsetCalculatorILi1EjESB_NS0_6memory12LoadWithCastILi1EEENSC_13StoreWithCastILi1EEEEEviT_T0_T2_T3_T4_T5_:
        /* <DEDUP_REMOVED lines=33> */
.L_x_18649:
[----:B------:R-:W2:Y:S02]  /*0210*/  LDG.E.U8 R4, desc[UR36][R4.64] ;  /* 0x0000002404047981 */ /* 0x000ea4000c1e1100 */
[----:B--2---:R-:W-:Y:S01]  /*0220*/  I2FP.F32.U32 R27, R4 ;  /* 0x00000004001b7245 */ /* 0x004fe20000201000 */
[----:B------:R-:W-:Y:S06]  /*0230*/  BRA `(.L_x_18651) ;  /* 0x0000000c00307947 */ /* 0x000fec0003800000 */
.L_x_18648:
        /* <DEDUP_REMOVED lines=9> */
.L_x_18653:
[----:B------:R-:W2:Y:S02]  /*02d0*/  LDG.E R4, desc[UR36][R4.64] ;  /* 0x0000002404047981 */ /* 0x000ea4000c1e1900 */
[----:B--2---:R-:W-:Y:S01]  /*02e0*/  I2FP.F32.S32 R27, R4 ;  /* 0x00000004001b7245 */ /* 0x004fe20000201400 */
[----:B------:R-:W-:Y:S06]  /*02f0*/  BRA `(.L_x_18651) ;  /* 0x0000000c00007947 */ /* 0x000fec0003800000 */
.L_x_18652:
[----:B------:R-:W2:Y:S02]  /*0300*/  LDG.E.U16 R4, desc[UR36][R4.64] ;  /* 0x0000002404047981 */ /* 0x000ea4000c1e1500 */
[----:B--2---:R2:W3:Y:S01]  /*0310*/  I2F.S16 R27, R4 ;  /* 0x00000004001b7306 */ /* 0x0044e20000101400 */
[----:B------:R-:W-:Y:S05]  /*0320*/  BRA `(.L_x_18651) ;  /* 0x0000000800f47947 */ /* 0x000fea0003800000 */
.L_x_18647:
        /* <DEDUP_REMOVED lines=8> */
.L_x_18655:
[----:B------:R-:W2:Y:S02]  /*03b0*/  LDG.E.U16 R4, desc[UR36][R4.64] ;  /* 0x0000002404047981 */ /* 0x000ea4000c1e1500 */
[----:B--2---:R-:W-:Y:S01]  /*03c0*/  HADD2.F32 R27, -RZ, R4.H0_H0 ;  /* 0x20000004ff1b7230 */ /* 0x004fe20000004100 */
[----:B------:R-:W-:Y:S06]  /*03d0*/  BRA `(.L_x_18651) ;  /* 0x0000000800c87947 */ /* 0x000fec0003800000 */
.L_x_18654:
        /* <DEDUP_REMOVED lines=8> */
.L_x_18657:
[----:B------:R-:W2:Y:S02]  /*0460*/  LDG.E.U16 R4, desc[UR36][R4.64] ;  /* 0x0000002404047981 */ /* 0x000ea4000c1e1500 */
[----:B--2---:R-:W-:Y:S01]  /*0470*/  HADD2.F32 R27, -RZ, R4.H0_H0 ;  /* 0x20000004ff1b7230 */ /* 0x004fe20000004100 */
[----:B------:R-:W-:Y:S06]  /*0480*/  BRA `(.L_x_18651) ;  /* 0x00000008009c7947 */ /* 0x000fec0003800000 */
.L_x_18656:
[----:B------:R-:W2:Y:S01]  /*0490*/  LDG.E.64 R4, desc[UR36][R4.64] ;  /* 0x0000002404047981 */ /* 0x000ea2000c1e1b00 */
[----:B------:R-:W-:Y:S01]  /*04a0*/  UMOV UR4, 0xf0000000 ;  /* 0xf000000000047882 */ /* 0x000fe20000000000 */
[----:B------:R-:W-:Y:S01]  /*04b0*/  UMOV UR5, 0x380fffff ;  /* 0x380fffff00057882 */ /* 0x000fe20000000000 */
[----:B--2---:R-:W0:Y:S01]  /*04c0*/  F2F.F32.F64 R27, R4 ;  /* 0x00000004001b7310 */ /* 0x004e220000301000 */
[----:B------:R-:W-:-:S14]  /*04d0*/  DSETP.GEU.AND P0, PT, |R4|, UR4, PT ;  /* 0x0000000404007e2a */ /* 0x000fdc000bf0e200 */
[----:B0-----:R-:W-:Y:S01]  /*04e0*/  @!P0 FMUL R27, R27, 1.175494350822287508e-38 ;  /* 0x008000001b1b8820 */ /* 0x001fe20000400000 */
[----:B------:R-:W-:Y:S06]  /*04f0*/  BRA `(.L_x_18651) ;  /* 0x0000000800807947 */ /* 0x000fec0003800000 */
.L_x_18646:
        /* <DEDUP_REMOVED lines=12> */
.L_x_18660:
[----:B------:R-:W2:Y:S01]  /*05c0*/  LDG.E.64 R4, desc[UR36][R4.64] ;  /* 0x0000002404047981 */ /* 0x000ea2000c1e1b00 */
[----:B------:R-:W-:Y:S01]  /*05d0*/  UMOV UR4, 0xf0000000 ;  /* 0xf000000000047882 */ /* 0x000fe20000000000 */
[----:B------:R-:W-:Y:S01]  /*05e0*/  UMOV UR5, 0x380fffff ;  /* 0x380fffff00057882 */ /* 0x000fe20000000000 */
[----:B--2---:R-:W0:Y:S01]  /*05f0*/  F2F.F32.F64 R27, R4 ;  /* 0x00000004001b7310 */ /* 0x004e220000301000 */
[----:B------:R-:W-:-:S14]  /*0600*/  DSETP.GEU.AND P0, PT, |R4|, UR4, PT ;  /* 0x0000000404007e2a */ /* 0x000fdc000bf0e200 */
[----:B0-----:R-:W-:Y:S01]  /*0610*/  @!P0 FMUL R27, R27, 1.175494350822287508e-38 ;  /* 0x008000001b1b8820 */ /* 0x001fe20000400000 */
[----:B------:R-:W-:Y:S06]  /*0620*/  BRA `(.L_x_18651) ;  /* 0x0000000800347947 */ /* 0x000fec0003800000 */
.L_x_18659:
        /* <DEDUP_REMOVED lines=26> */
.L_x_18662:
        /* <DEDUP_REMOVED lines=14> */
.L_x_18661:
[----:B------:R-:W2:Y:S02]  /*08b0*/  LDG.E.U16 R4, desc[UR36][R4.64] ;  /* 0x0000002404047981 */ /* 0x000ea4000c1e1500 */
[----:B--2---:R-:W-:Y:S01]  /*08c0*/  IMAD.U32 R27, R4, 0x10000, RZ ;  /* 0x00010000041b7824 */ /* 0x004fe200078e00ff */
[----:B------:R-:W-:Y:S06]  /*08d0*/  BRA `(.L_x_18651) ;  /* 0x0000000400887947 */ /* 0x000fec0003800000 */
.L_x_18658:
        /* <DEDUP_REMOVED lines=11> */
.L_x_18665:
        /* <DEDUP_REMOVED lines=20> */
.L_x_18667:
[----:B------:R-:W-:Y:S05]  /*0ad0*/  BSYNC B0 ;  /* 0x0000000000007941 */ /* 0x000fea0003800000 */
.L_x_18666:
[----:B------:R-:W-:Y:S01]  /*0ae0*/  IMAD.SHL.U32 R3, R3, 0x100000, RZ ;  /* 0x0010000003037824 */ /* 0x000fe200078e00ff */
[----:B------:R-:W-:-:S04]  /*0af0*/  LEA R0, R0, 0x3b800000, 0x17 ;  /* 0x3b80000000007811 */ /* 0x000fc800078eb8ff */
[----:B------:R-:W-:Y:S01]  /*0b00*/  LOP3.LUT R27, R0, R3, R27, 0xfe, !PT ;  /* 0x00000003001b7212 */ /* 0x000fe200078efe1b */
[----:B------:R-:W-:Y:S06]  /*0b10*/  BRA `(.L_x_18651) ;  /* 0x0000000000f87947 */ /* 0x000fec0003800000 */
.L_x_18664:
        /* <DEDUP_REMOVED lines=20> */
.L_x_18669:
[----:B------:R-:W-:Y:S05]  /*0c60*/  BSYNC B0 ;  /* 0x0000000000007941 */ /* 0x000fea0003800000 */
.L_x_18668:
[----:B------:R-:W-:Y:S01]  /*0c70*/  IMAD.SHL.U32 R3, R3, 0x200000, RZ ;  /* 0x0020000003037824 */ /* 0x000fe200078e00ff */
[----:B------:R-:W-:-:S04]  /*0c80*/  LEA R0, R0, 0x37800000, 0x17 ;  /* 0x3780000000007811 */ /* 0x000fc800078eb8ff */
[----:B------:R-:W-:Y:S01]  /*0c90*/  LOP3.LUT R27, R0, R3, R27, 0xfe, !PT ;  /* 0x00000003001b7212 */ /* 0x000fe200078efe1b */
[----:B------:R-:W-:Y:S06]  /*0ca0*/  BRA `(.L_x_18651) ;  /* 0x0000000000947947 */ /* 0x000fec0003800000 */
.L_x_18663:
        /* <DEDUP_REMOVED lines=14> */
.L_x_18650:
        /* <DEDUP_REMOVED lines=16> */
.L_x_18672:
[----:B------:R-:W-:Y:S01]  /*0e90*/  IMAD.MOV.U32 R27, RZ, RZ, RZ ;  /* 0x000000ffff1b7224 */ /* 0x000fe200078e00ff */
[----:B------:R-:W-:Y:S06]  /*0ea0*/  BRA `(.L_x_18651) ;  /* 0x0000000000147947 */ /* 0x000fec0003800000 */
.L_x_18671:
[----:B------:R-:W2:Y:S02]  /*0eb0*/  LDG.E.64 R4, desc[UR36][R4.64] ;  /* 0x0000002404047981 */ /* 0x000ea4000c1e1b00 */
[----:B--2---:R0:W1:Y:S01]  /*0ec0*/  I2F.U64 R27, R4 ;  /* 0x00000004001b7312 */ /* 0x0040620000301000 */
[----:B------:R-:W-:Y:S05]  /*0ed0*/  BRA `(.L_x_18651) ;  /* 0x0000000000087947 */ /* 0x000fea0003800000 */
.L_x_18670:
[----:B------:R-:W2:Y:S02]  /*0ee0*/  LDG.E R4, desc[UR36][R4.64] ;  /* 0x0000002404047981 */ /* 0x000ea4000c1e1900 */
[----:B--2---:R-:W-:-:S07]  /*0ef0*/  I2FP.F32.U32 R27, R4 ;  /* 0x00000004001b7245 */ /* 0x004fce0000201000 */
.L_x_18651:
[----:B------:R-:W-:Y:S05]  /*0f00*/  BSYNC B6 ;  /* 0x0000000000067941 */ /* 0x000fea0003800000 */
.L_x_18645:
[----:B------:R-:W2:Y:S02]  /*0f10*/  S2R R16, SR_TID.X ;  /* 0x0000000000107919 */ /* 0x000ea40000002100 */
[----:B--2---:R-:W-:-:S07]  /*0f20*/  VIADD R16, R16, 0x80 ;  /* 0x0000008010107836 */ /* 0x004fce0000000000 */
.L_x_18644:
[----:B------:R-:W-:Y:S05]  /*0f30*/  BSYNC B7 ;  /* 0x0000000000077941 */ /* 0x000fea0003800000 */
.L_x_18643:
        /* <DEDUP_REMOVED lines=25> */
.L_x_18679:
[----:B------:R-:W2:Y:S02]  /*10d0*/  LDG.E.U8 R4, desc[UR36][R4.64] ;  /* 0x0000002404047981 */ /* 0x000ea4000c1e1100 */
[----:B--2---:R-:W-:Y:S01]  /*10e0*/  I2FP.F32.U32 R19, R4 ;  /* 0x0000000400137245 */ /* 0x004fe20000201000 */
[----:B------:R-:W-:Y:S06]  /*10f0*/  BRA `(.L_x_18681) ;  /* 0x0000000c002c7947 */ /* 0x000fec0003800000 */
.L_x_18678:
        /* <DEDUP_REMOVED lines=9> */
.L_x_18683:
[----:B------:R-:W2:Y:S02]  /*1190*/  LDG.E R4, desc[UR36][R4.64] ;  /* 0x0000002404047981 */ /* 0x000ea4000c1e1900 */
[----:B--2---:R-:W-:Y:S01]  /*11a0*/  I2FP.F32.S32 R19, R4 ;  /* 0x0000000400137245 */ /* 0x004fe20000201400 */
[----:B------:R-:W-:Y:S06]  /*11b0*/  BRA `(.L_x_18681) ;  /* 0x0000000800fc7947 */ /* 0x000fec0003800000 */
.L_x_18682:
[----:B------:R-:W2:Y:S02]  /*11c0*/  LDG.E.U16 R4, desc[UR36][R4.64] ;  /* 0x0000002404047981 */ /* 0x000ea4000c1e1500 */
[----:B--2---:R0:W2:Y:S01]  /*11d0*/  I2F.S16 R19, R4 ;  /* 0x0000000400137306 */ /* 0x0040a20000101400 */
[----:B------:R-:W-:Y:S05]  /*11e0*/  BRA `(.L_x_18681) ;  /* 0x0000000800f07947 */ /* 0x000fea0003800000 */
.L_x_18677:
        /* <DEDUP_REMOVED lines=8> */
.L_x_18685:
[----:B------:R-:W2:Y:S02]  /*1270*/  LDG.E.U16 R4, desc[UR36][R4.64] ;  /* 0x0000002404047981 */ /* 0x000ea4000c1e1500 */
[----:B--2---:R-:W-:Y:S01]  /*1280*/  HADD2.F32 R19, -RZ, R4.H0_H0 ;  /* 0x20000004ff137230 */ /* 0x004fe20000004100 */
[----:B------:R-:W-:Y:S06]  /*1290*/  BRA `(.L_x_18681) ;  /* 0x0000000800c47947 */ /* 0x000fec0003800000 */
.L_x_18684:
        /* <DEDUP_REMOVED lines=8> */
.L_x_18687:
[----:B------:R-:W2:Y:S02]  /*1320*/  LDG.E.U16 R4, desc[UR36][R4.64] ;  /* 0x0000002404047981 */ /* 0x000ea4000c1e1500 */
[----:B--2---:R-:W-:Y:S01]  /*1330*/  HADD2.F32 R19, -RZ, R4.H0_H0 ;  /* 0x20000004ff137230 */ /* 0x004fe20000004100 */
[----:B------:R-:W-:Y:S06]  /*1340*/  BRA `(.L_x_18681) ;  /* 0x0000000800987947 */ /* 0x000fec0003800000 */
.L_x_18686:
[----:B------:R-:W2:Y:S01]  /*1350*/  LDG.E.64 R4, desc[UR36][R4.64] ;  /* 0x0000002404047981 */ /* 0x000ea2000c1e1b00 */
[----:B------:R-:W-:Y:S01]  /*1360*/  UMOV UR4, 0xf0000000 ;  /* 0xf000000000047882 */ /* 0x000fe20000000000 */
[----:B------:R-:W-:Y:S01]  /*1370*/  UMOV UR5, 0x380fffff ;  /* 0x380fffff00057882 */ /* 0x000fe20000000000 */
[----:B--2---:R-:W0:Y:S01]  /*1380*/  F2F.F32.F64 R19, R4 ;  /* 0x0000000400137310 */ /* 0x004e220000301000 */
[----:B------:R-:W-:-:S14]  /*1390*/  DSETP.GEU.AND P0, PT, |R4|, UR4, PT ;  /* 0x0000000404007e2a */ /* 0x000fdc000bf0e200 */
[----:B0-----:R-:W-:Y:S01]  /*13a0*/  @!P0 FMUL R19, R19, 1.175494350822287508e-38 ;  /* 0x0080000013138820 */ /* 0x001fe20000400000 */
[----:B------:R-:W-:Y:S06]  /*13b0*/  BRA `(.L_x_18681) ;  /* 0x00000008007c7947 */ /* 0x000fec0003800000 */
.L_x_18676:
        /* <DEDUP_REMOVED lines=12> */
.L_x_18690:
[----:B------:R-:W2:Y:S01]  /*1480*/  LDG.E.64 R4, desc[UR36][R4.64] ;  /* 0x0000002404047981 */ /* 0x000ea2000c1e1b00 */
[----:B------:R-:W-:Y:S01]  /*1490*/  UMOV UR4, 0xf0000000 ;  /* 0xf000000000047882 */ /* 0x000fe20000000000 */
[----:B------:R-:W-:Y:S01]  /*14a0*/  UMOV UR5, 0x380fffff ;  /* 0x380fffff00057882 */ /* 0x000fe20000000000 */
[----:B--2---:R-:W0:Y:S01]  /*14b0*/  F2F.F32.F64 R19, R4 ;  /* 0x0000000400137310 */ /* 0x004e220000301000 */
[----:B------:R-:W-:-:S14]  /*14c0*/  DSETP.GEU.AND P0, PT, |R4|, UR4, PT ;  /* 0x0000000404007e2a */ /* 0x000fdc000bf0e200 */
[----:B0-----:R-:W-:Y:S01]  /*14d0*/  @!P0 FMUL R19, R19, 1.175494350822287508e-38 ;  /* 0x0080000013138820 */ /* 0x001fe20000400000 */
[----:B------:R-:W-:Y:S06]  /*14e0*/  BRA `(.L_x_18681) ;  /* 0x0000000800307947 */ /* 0x000fec0003800000 */
.L_x_18689:
        /* <DEDUP_REMOVED lines=26> */
.L_x_18692:
        /* <DEDUP_REMOVED lines=13> */
.L_x_18691:
[----:B------:R-:W2:Y:S02]  /*1760*/  LDG.E.U16 R4, desc[UR36][R4.64] ;  /* 0x0000002404047981 */ /* 0x000ea4000c1e1500 */
[----:B--2---:R-:W-:Y:S01]  /*1770*/  IMAD.U32 R19, R4, 0x10000, RZ ;  /* 0x0001000004137824 */ /* 0x004fe200078e00ff */
[----:B------:R-:W-:Y:S06]  /*1780*/  BRA `(.L_x_18681) ;  /* 0x0000000400887947 */ /* 0x000fec0003800000 */
.L_x_18688:
        /* <DEDUP_REMOVED lines=11> */
.L_x_18695:
        /* <DEDUP_REMOVED lines=20> */
.L_x_18697:
[----:B------:R-:W-:Y:S05]  /*1980*/  BSYNC B0 ;  /* 0x0000000000007941 */ /* 0x000fea0003800000 */
.L_x_18696:
[----:B------:R-:W-:Y:S01]  /*1990*/  IMAD.SHL.U32 R3, R3, 0x100000, RZ ;  /* 0x0010000003037824 */ /* 0x000fe200078e00ff */
[----:B------:R-:W-:-:S04]  /*19a0*/  LEA R0, R0, 0x3b800000, 0x17 ;  /* 0x3b80000000007811 */ /* 0x000fc800078eb8ff */
[----:B------:R-:W-:Y:S01]  /*19b0*/  LOP3.LUT R19, R0, R3, R19, 0xfe, !PT ;  /* 0x0000000300137212 */ /* 0x000fe200078efe13 */
[----:B------:R-:W-:Y:S06]  /*19c0*/  BRA `(.L_x_18681) ;  /* 0x0000000000f87947 */ /* 0x000fec0003800000 */
.L_x_18694:
        /* <DEDUP_REMOVED lines=20> */
.L_x_18699:
[----:B------:R-:W-:Y:S05]  /*1b10*/  BSYNC B0 ;  /* 0x0000000000007941 */ /* 0x000fea0003800000 */
.L_x_18698:
[----:B------:R-:W-:Y:S01]  /*1b20*/  IMAD.SHL.U32 R3, R3, 0x200000, RZ ;  /* 0x0020000003037824 */ /* 0x000fe200078e00ff */
[----:B------:R-:W-:-:S04]  /*1b30*/  LEA R0, R0, 0x37800000, 0x17 ;  /* 0x3780000000007811 */ /* 0x000fc800078eb8ff */
[----:B------:R-:W-:Y:S01]  /*1b40*/  LOP3.LUT R19, R0, R3, R19, 0xfe, !PT ;  /* 0x0000000300137212 */ /* 0x000fe200078efe13 */
[----:B------:R-:W-:Y:S06]  /*1b50*/  BRA `(.L_x_18681) ;  /* 0x0000000000947947 */ /* 0x000fec0003800000 */
.L_x_18693:
        /* <DEDUP_REMOVED lines=14> */
.L_x_18680:
        /* <DEDUP_REMOVED lines=16> */
.L_x_18702:
[----:B------:R-:W-:Y:S01]  /*1d40*/  IMAD.MOV.U32 R19, RZ, RZ, RZ ;  /* 0x000000ffff137224 */ /* 0x000fe200078e00ff */
[----:B------:R-:W-:Y:S06]  /*1d50*/  BRA `(.L_x_18681) ;  /* 0x0000000000147947 */ /* 0x000fec0003800000 */
.L_x_18701:
[----:B------:R-:W2:Y:S02]  /*1d60*/  LDG.E.64 R4, desc[UR36][R4.64] ;  /* 0x0000002404047981 */ /* 0x000ea4000c1e1b00 */
[----:B--2---:R0:W2:Y:S01]  /*1d70*/  I2F.U64 R19, R4 ;  /* 0x0000000400137312 */ /* 0x0040a20000301000 */
[----:B------:R-:W-:Y:S05]  /*1d80*/  BRA `(.L_x_18681) ;  /* 0x0000000000087947 */ /* 0x000fea0003800000 */
.L_x_18700:
[----:B------:R-:W2:Y:S02]  /*1d90*/  LDG.E R4, desc[UR36][R4.64] ;  /* 0x0000002404047981 */ /* 0x000ea4000c1e1900 */
[----:B--2---:R-:W-:-:S07]  /*1da0*/  I2FP.F32.U32 R19, R4 ;  /* 0x0000000400137245 */ /* 0x004fce0000201000 */
.L_x_18681:
[----:B------:R-:W-:Y:S05]  /*1db0*/  BSYNC B6 ;  /* 0x0000000000067941 */ /* 0x000fea0003800000 */
.L_x_18675:
[----:B------:R-:W-:-:S07]  /*1dc0*/  VIADD R16, R16, 0x80 ;  /* 0x0000008010107836 */ /* 0x000fce0000000000 */
.L_x_18674:
[----:B------:R-:W-:Y:S05]  /*1dd0*/  BSYNC B7 ;  /* 0x0000000000077941 */ /* 0x000fea0003800000 */
.L_x_18673:
        /* <DEDUP_REMOVED lines=27> */
.L_x_18709:
[----:B------:R-:W2:Y:S02]  /*1f90*/  LDG.E.U8 R4, desc[UR36][R4.64] ;  /* 0x0000002404047981 */ /* 0x000ea4000c1e1100 */
[----:B--2---:R-:W-:Y:S01]  /*1fa0*/  I2FP.F32.U32 R23, R4 ;  /* 0x0000000400177245 */ /* 0x004fe20000201000 */
[----:B------:R-:W-:Y:S06]  /*1fb0*/  BRA `(.L_x_18711) ;  /* 0x0000000c002c7947 */ /* 0x000fec0003800000 */
.L_x_18708:
        /* <DEDUP_REMOVED lines=9> */
.L_x_18713:
[----:B------:R-:W2:Y:S02]  /*2050*/  LDG.E R4, desc[UR36][R4.64] ;  /* 0x0000002404047981 */ /* 0x000ea4000c1e1900 */
[----:B--2---:R-:W-:Y:S01]  /*2060*/  I2FP.F32.S32 R23, R4 ;  /* 0x0000000400177245 */ /* 0x004fe20000201400 */
[----:B------:R-:W-:Y:S06]  /*2070*/  BRA `(.L_x_18711) ;  /* 0x0000000800fc7947 */ /* 0x000fec0003800000 */
.L_x_18712:
[----:B------:R-:W2:Y:S02]  /*2080*/  LDG.E.U16 R4, desc[UR36][R4.64] ;  /* 0x0000002404047981 */ /* 0x000ea4000c1e1500 */
[----:B--2---:R4:W0:Y:S01]  /*2090*/  I2F.S16 R23, R4 ;  /* 0x0000000400177306 */ /* 0x0048220000101400 */
[----:B------:R-:W-:Y:S05]  /*20a0*/  BRA `(.L_x_18711) ;  /* 0x0000000800f07947 */ /* 0x000fea0003800000 */
.L_x_18707:
        /* <DEDUP_REMOVED lines=8> */
.L_x_18715:
[----:B------:R-:W2:Y:S02]  /*2130*/  LDG.E.U16 R4, desc[UR36][R4.64] ;  /* 0x0000002404047981 */ /* 0x000ea4000c1e1500 */
[----:B--2---:R-:W-:Y:S01]  /*2140*/  HADD2.F32 R23, -RZ, R4.H0_H0 ;  /* 0x20000004ff177230 */ /* 0x004fe20000004100 */
[----:B------:R-:W-:Y:S06]  /*2150*/  BRA `(.L_x_18711) ;  /* 0x0000000800c47947 */ /* 0x000fec0003800000 */
.L_x_18714:
        /* <DEDUP_REMOVED lines=8> */
.L_x_18717:
[----:B------:R-:W2:Y:S02]  /*21e0*/  LDG.E.U16 R4, desc[UR36][R4.64] ;  /* 0x0000002404047981 */ /* 0x000ea4000c1e1500 */
[----:B--2---:R-:W-:Y:S01]  /*21f0*/  HADD2.F32 R23, -RZ, R4.H0_H0 ;  /* 0x20000004ff177230 */ /* 0x004fe20000004100 */
[----:B------:R-:W-:Y:S06]  /*2200*/  BRA `(.L_x_18711) ;  /* 0x0000000800987947 */ /* 0x000fec0003800000 */
.L_x_18716:
[----:B------:R-:W2:Y:S01]  /*2210*/  LDG.E.64 R4, desc[UR36][R4.64] ;  /* 0x0000002404047981 */ /* 0x000ea2000c1e1b00 */
[----:B------:R-:W-:Y:S01]  /*2220*/  UMOV UR4, 0xf0000000 ;  /* 0xf000000000047882 */ /* 0x000fe20000000000 */
[----:B------:R-:W-:Y:S01]  /*2230*/  UMOV UR5, 0x380fffff ;  /* 0x380fffff00057882 */ /* 0x000fe20000000000 */
[----:B--2---:R-:W0:Y:S01]  /*2240*/  F2F.F32.F64 R23, R4 ;  /* 0x0000000400177310 */ /* 0x004e220000301000 */
[----:B------:R-:W-:-:S14]  /*2250*/  DSETP.GEU.AND P0, PT, |R4|, UR4, PT ;  /* 0x0000000404007e2a */ /* 0x000fdc000bf0e200 */
[----:B0-----:R-:W-:Y:S01]  /*2260*/  @!P0 FMUL R23, R23, 1.175494350822287508e-38 ;  /* 0x0080000017178820 */ /* 0x001fe20000400000 */
[----:B------:R-:W-:Y:S06]  /*2270*/  BRA `(.L_x_18711) ;  /* 0x00000008007c7947 */ /* 0x000fec0003800000 */
.L_x_18706:
        /* <DEDUP_REMOVED lines=12> */
.L_x_18720:
[----:B------:R-:W2:Y:S01]  /*2340*/  LDG.E.64 R4, desc[UR36][R4.64] ;  /* 0x0000002404047981 */ /* 0x000ea2000c1e1b00 */
[----:B------:R-:W-:Y:S01]  /*2350*/  UMOV UR4, 0xf0000000 ;  /* 0xf000000000047882 */ /* 0x000fe20000000000 */
[----:B------:R-:W-:Y:S01]  /*2360*/  UMOV UR5, 0x380fffff ;  /* 0x380fffff00057882 */ /* 0x000fe20000000000 */
[----:B--2---:R-:W0:Y:S01]  /*2370*/  F2F.F32.F64 R23, R4 ;  /* 0x0000000400177310 */ /* 0x004e220000301000 */
[----:B------:R-:W-:-:S14]  /*2380*/  DSETP.GEU.AND P0, PT, |R4|, UR4, PT ;  /* 0x0000000404007e2a */ /* 0x000fdc000bf0e200 */
[----:B0-----:R-:W-:Y:S01]  /*2390*/  @!P0 FMUL R23, R23, 1.175494350822287508e-38 ;  /* 0x0080000017178820 */ /* 0x001fe20000400000 */
[----:B------:R-:W-:Y:S06]  /*23a0*/  BRA `(.L_x_18711) ;  /* 0x0000000800307947 */ /* 0x000fec0003800000 */
.L_x_18719:
        /* <DEDUP_REMOVED lines=26> */
.L_x_18722:
        /* <DEDUP_REMOVED lines=13> */
.L_x_18721:
[----:B------:R-:W2:Y:S02]  /*2620*/  LDG.E.U16 R4, desc[UR36][R4.64] ;  /* 0x0000002404047981 */ /* 0x000ea4000c1e1500 */
[----:B--2---:R-:W-:Y:S01]  /*2630*/  IMAD.U32 R23, R4, 0x10000, RZ ;  /* 0x0001000004177824 */ /* 0x004fe200078e00ff */
[----:B------:R-:W-:Y:S06]  /*2640*/  BRA `(.L_x_18711) ;  /* 0x0000000400887947 */ /* 0x000fec0003800000 */
.L_x_18718:
        /* <DEDUP_REMOVED lines=11> */
.L_x_18725:
        /* <DEDUP_REMOVED lines=20> */
.L_x_18727:
[----:B------:R-:W-:Y:S05]  /*2840*/  BSYNC B0 ;  /* 0x0000000000007941 */ /* 0x000fea0003800000 */
.L_x_18726:
[----:B------:R-:W-:Y:S01]  /*2850*/  IMAD.SHL.U32 R3, R3, 0x100000, RZ ;  /* 0x0010000003037824 */ /* 0x000fe200078e00ff */
[----:B------:R-:W-:-:S04]  /*2860*/  LEA R0, R0, 0x3b800000, 0x17 ;  /* 0x3b80000000007811 */ /* 0x000fc800078eb8ff */
[----:B------:R-:W-:Y:S01]  /*2870*/  LOP3.LUT R23, R0, R3, R23, 0xfe, !PT ;  /* 0x0000000300177212 */ /* 0x000fe200078efe17 */
[----:B------:R-:W-:Y:S06]  /*2880*/  BRA `(.L_x_18711) ;  /* 0x0000000000f87947 */ /* 0x000fec0003800000 */
.L_x_18724:
        /* <DEDUP_REMOVED lines=20> */
.L_x_18729:
[----:B------:R-:W-:Y:S05]  /*29d0*/  BSYNC B0 ;  /* 0x0000000000007941 */ /* 0x000fea0003800000 */
.L_x_18728:
[----:B------:R-:W-:Y:S01]  /*29e0*/  IMAD.SHL.U32 R3, R3, 0x200000, RZ ;  /* 0x0020000003037824 */ /* 0x000fe200078e00ff */
[----:B------:R-:W-:-:S04]  /*29f0*/  LEA R0, R0, 0x37800000, 0x17 ;  /* 0x3780000000007811 */ /* 0x000fc800078eb8ff */
[----:B------:R-:W-:Y:S01]  /*2a00*/  LOP3.LUT R23, R0, R3, R23, 0xfe, !PT ;  /* 0x0000000300177212 */ /* 0x000fe200078efe17 */
[----:B------:R-:W-:Y:S06]  /*2a10*/  BRA `(.L_x_18711) ;  /* 0x0000000000947947 */ /* 0x000fec0003800000 */
.L_x_18723:
        /* <DEDUP_REMOVED lines=14> */
.L_x_18710:
        /* <DEDUP_REMOVED lines=16> */
.L_x_18732:
[----:B------:R-:W-:Y:S01]  /*2c00*/  IMAD.MOV.U32 R23, RZ, RZ, RZ ;  /* 0x000000ffff177224 */ /* 0x000fe200078e00ff */
[----:B------:R-:W-:Y:S06]  /*2c10*/  BRA `(.L_x_18711) ;  /* 0x0000000000147947 */ /* 0x000fec0003800000 */
.L_x_18731:
[----:B------:R-:W2:Y:S02]  /*2c20*/  LDG.E.64 R4, desc[UR36][R4.64] ;  /* 0x0000002404047981 */ /* 0x000ea4000c1e1b00 */
[----:B--2---:R0:W2:Y:S01]  /*2c30*/  I2F.U64 R23, R4 ;  /* 0x0000000400177312 */ /* 0x0040a20000301000 */
[----:B------:R-:W-:Y:S05]  /*2c40*/  BRA `(.L_x_18711) ;  /* 0x0000000000087947 */ /* 0x000fea0003800000 */
.L_x_18730:
[----:B------:R-:W2:Y:S02]  /*2c50*/  LDG.E R4, desc[UR36][R4.64] ;  /* 0x0000002404047981 */ /* 0x000ea4000c1e1900 */
[----:B--2---:R-:W-:-:S07]  /*2c60*/  I2FP.F32.U32 R23, R4 ;  /* 0x0000000400177245 */ /* 0x004fce0000201000 */
.L_x_18711:
[----:B------:R-:W-:Y:S05]  /*2c70*/  BSYNC B6 ;  /* 0x0000000000067941 */ /* 0x000fea0003800000 */
.L_x_18705:
[----:B------:R-:W-:-:S07]  /*2c80*/  VIADD R16, R16, 0x80 ;  /* 0x0000008010107836 */ /* 0x000fce0000000000 */
.L_x_18704:
[----:B------:R-:W-:Y:S05]  /*2c90*/  BSYNC B7 ;  /* 0x0000000000077941 */ /* 0x000fea0003800000 */
.L_x_18703:
        /* <DEDUP_REMOVED lines=23> */
.L_x_18738:
[----:B------:R-:W2:Y:S02]  /*2e10*/  LDG.E.U8 R4, desc[UR36][R4.64] ;  /* 0x0000002404047981 */ /* 0x000ea4000c1e1100 */
[----:B--2---:R-:W-:Y:S01]  /*2e20*/  I2FP.F32.U32 R17, R4 ;  /* 0x0000000400117245 */ /* 0x004fe20000201000 */
[----:B------:R-:W-:Y:S06]  /*2e30*/  BRA `(.L_x_18734) ;  /* 0x0000000c00207947 */ /* 0x000fec0003800000 */
.L_x_18737:
        /* <DEDUP_REMOVED lines=9> */
.L_x_18741:
[----:B------:R-:W2:Y:S02]  /*2ed0*/  LDG.E R4, desc[UR36][R4.64] ;  /* 0x0000002404047981 */ /* 0x000ea4000c1e1900 */
[----:B--2---:R-:W-:Y:S01]  /*2ee0*/  I2FP.F32.S32 R17, R4 ;  /* 0x0000000400117245 */ /* 0x004fe20000201400 */
[----:B------:R-:W-:Y:S06]  /*2ef0*/  BRA `(.L_x_18734) ;  /* 0x0000000800f07947 */ /* 0x000fec0003800000 */
.L_x_18740:
[----:B------:R-:W2:Y:S02]  /*2f00*/  LDG.E.U16 R4, desc[UR36][R4.64] ;  /* 0x0000002404047981 */ /* 0x000ea4000c1e1500 */
[----:B--2---:R0:W2:Y:S01]  /*2f10*/  I2F.S16 R17, R4 ;  /* 0x0000000400117306 */ /* 0x0040a20000101400 */
[----:B------:R-:W-:Y:S05]  /*2f20*/  BRA `(.L_x_18734) ;  /* 0x0000000800e47947 */ /* 0x000fea0003800000 */
.L_x_18736:
        /* <DEDUP_REMOVED lines=8> */
.L_x_18743:
[----:B------:R-:W2:Y:S02]  /*2fb0*/  LDG.E.U16 R4, desc[UR36][R4.64] ;  /* 0x0000002404047981 */ /* 0x000ea4000c1e1500 */
[----:B--2---:R-:W-:Y:S01]  /*2fc0*/  HADD2.F32 R17, -RZ, R4.H0_H0 ;  /* 0x20000004ff117230 */ /* 0x004fe20000004100 */
[----:B------:R-:W-:Y:S06]  /*2fd0*/  BRA `(.L_x_18734) ;  /* 0x0000000800b87947 */ /* 0x000fec0003800000 */
.L_x_18742:
        /* <DEDUP_REMOVED lines=8> */
.L_x_18745:
[----:B------:R-:W2:Y:S02]  /*3060*/  LDG.E.U16 R4, desc[UR36][R4.64] ;  /* 0x0000002404047981 */ /* 0x000ea4000c1e1500 */
[----:B--2---:R-:W-:Y:S01]  /*3070*/  HADD2.F32 R17, -RZ, R4.H0_H0 ;  /* 0x20000004ff117230 */ /* 0x004fe20000004100 */
[----:B------:R-:W-:Y:S06]  /*3080*/  BRA `(.L_x_18734) ;  /* 0x00000008008c7947 */ /* 0x000fec0003800000 */
.L_x_18744:
[----:B------:R-:W2:Y:S01]  /*3090*/  LDG.E.64 R4, desc[UR36][R4.64] ;  /* 0x0000002404047981 */ /* 0x000ea2000c1e1b00 */
[----:B------:R-:W-:Y:S01]  /*30a0*/  UMOV UR4, 0xf0000000 ;  /* 0xf000000000047882 */ /* 0x000fe20000000000 */
[----:B------:R-:W-:Y:S01]  /*30b0*/  UMOV UR5, 0x380fffff ;  /* 0x380fffff00057882 */ /* 0x000fe20000000000 */
[----:B--2---:R-:W0:Y:S01]  /*30c0*/  F2F.F32.F64 R17, R4 ;  /* 0x0000000400117310 */ /* 0x004e220000301000 */
[----:B------:R-:W-:-:S14]  /*30d0*/  DSETP.GEU.AND P0, PT, |R4|, UR4, PT ;  /* 0x0000000404007e2a */ /* 0x000fdc000bf0e200 */
[----:B0-----:R-:W-:Y:S01]  /*30e0*/  @!P0 FMUL R17, R17, 1.175494350822287508e-38 ;  /* 0x0080000011118820 */ /* 0x001fe20000400000 */
[----:B------:R-:W-:Y:S06]  /*30f0*/  BRA `(.L_x_18734) ;  /* 0x0000000800707947 */ /* 0x000fec0003800000 */
.L_x_18735:
        /* <DEDUP_REMOVED lines=12> */
.L_x_18748:
[----:B------:R-:W2:Y:S01]  /*31c0*/  LDG.E.64 R4, desc[UR36][R4.64] ;  /* 0x0000002404047981 */ /* 0x000ea2000c1e1b00 */
[----:B------:R-:W-:Y:S01]  /*31d0*/  UMOV UR4, 0xf0000000 ;  /* 0xf000000000047882 */ /* 0x000fe20000000000 */
[----:B------:R-:W-:Y:S01]  /*31e0*/  UMOV UR5, 0x380fffff ;  /* 0x380fffff00057882 */ /* 0x000fe20000000000 */
[----:B--2---:R-:W0:Y:S01]  /*31f0*/  F2F.F32.F64 R17, R4 ;  /* 0x0000000400117310 */ /* 0x004e220000301000 */
[----:B------:R-:W-:-:S14]  /*3200*/  DSETP.GEU.AND P0, PT, |R4|, UR4, PT ;  /* 0x0000000404007e2a */ /* 0x000fdc000bf0e200 */
[----:B0-----:R-:W-:Y:S01]  /*3210*/  @!P0 FMUL R17, R17, 1.175494350822287508e-38 ;  /* 0x0080000011118820 */ /* 0x001fe20000400000 */
[----:B------:R-:W-:Y:S06]  /*3220*/  BRA `(.L_x_18734) ;  /* 0x0000000800247947 */ /* 0x000fec0003800000 */
.L_x_18747:
        /* <DEDUP_REMOVED lines=26> */
.L_x_18750:
        /* <DEDUP_REMOVED lines=13> */
.L_x_18749:
[----:B------:R-:W2:Y:S02]  /*34a0*/  LDG.E.U16 R4, desc[UR36][R4.64] ;  /* 0x0000002404047981 */ /* 0x000ea4000c1e1500 */
[----:B--2---:R-:W-:Y:S01]  /*34b0*/  IMAD.U32 R17, R4, 0x10000, RZ ;  /* 0x0001000004117824 */ /* 0x004fe200078e00ff */
[----:B------:R-:W-:Y:S06]  /*34c0*/  BRA `(.L_x_18734) ;  /* 0x00000004007c7947 */ /* 0x000fec0003800000 */
.L_x_18746:
        /* <DEDUP_REMOVED lines=11> */
.L_x_18753:
        /* <DEDUP_REMOVED lines=19> */
.L_x_18755:
[----:B------:R-:W-:Y:S05]  /*36b0*/  BSYNC B0 ;  /* 0x0000000000007941 */ /* 0x000fea0003800000 */
.L_x_18754:
[----:B------:R-:W-:Y:S01]  /*36c0*/  IMAD.SHL.U32 R3, R3, 0x100000, RZ ;  /* 0x0010000003037824 */ /* 0x000fe200078e00ff */
[----:B------:R-:W-:-:S04]  /*36d0*/  LEA R0, R0, 0x3b800000, 0x17 ;  /* 0x3b80000000007811 */ /* 0x000fc800078eb8ff */
[----:B------:R-:W-:Y:S01]  /*36e0*/  LOP3.LUT R17, R0, R3, R17, 0xfe, !PT ;  /* 0x0000000300117212 */ /* 0x000fe200078efe11 */
[----:B------:R-:W-:Y:S06]  /*36f0*/  BRA `(.L_x_18734) ;  /* 0x0000000000f07947 */ /* 0x000fec0003800000 */
.L_x_18752:
        /* <DEDUP_REMOVED lines=19> */
.L_x_18757:
[----:B------:R-:W-:Y:S05]  /*3830*/  BSYNC B0 ;  /* 0x0000000000007941 */ /* 0x000fea0003800000 */
.L_x_18756:
[----:B------:R-:W-:Y:S01]  /*3840*/  IMAD.SHL.U32 R3, R3, 0x200000, RZ ;  /* 0x0020000003037824 */ /* 0x000fe200078e00ff */
[----:B------:R-:W-:-:S04]  /*3850*/  LEA R0, R0, 0x37800000, 0x17 ;  /* 0x3780000000007811 */ /* 0x000fc800078eb8ff */
[----:B------:R-:W-:Y:S01]  /*3860*/  LOP3.LUT R17, R0, R3, R17, 0xfe, !PT ;  /* 0x0000000300117212 */ /* 0x000fe200078efe11 */
[----:B------:R-:W-:Y:S06]  /*3870*/  BRA `(.L_x_18734) ;  /* 0x0000000000907947 */ /* 0x000fec0003800000 */
.L_x_18751:
        /* <DEDUP_REMOVED lines=14> */
.L_x_18739:
        /* <DEDUP_REMOVED lines=16> */
.L_x_18760:
[----:B------:R-:W-:Y:S05]  /*3a60*/  BRA `(.L_x_18734) ;  /* 0x0000000000147947 */ /* 0x000fea0003800000 */
.L_x_18759:
[----:B------:R-:W2:Y:S02]  /*3a70*/  LDG.E.64 R4, desc[UR36][R4.64] ;  /* 0x0000002404047981 */ /* 0x000ea4000c1e1b00 */
[----:B--2---:R0:W2:Y:S01]  /*3a80*/  I2F.U64 R17, R4 ;  /* 0x0000000400117312 */ /* 0x0040a20000301000 */
[----:B------:R-:W-:Y:S05]  /*3a90*/  BRA `(.L_x_18734) ;  /* 0x0000000000087947 */ /* 0x000fea0003800000 */
.L_x_18758:
[----:B------:R-:W2:Y:S02]  /*3aa0*/  LDG.E R4, desc[UR36][R4.64] ;  /* 0x0000002404047981 */ /* 0x000ea4000c1e1900 */
[----:B--2---:R-:W-:-:S07]  /*3ab0*/  I2FP.F32.U32 R17, R4 ;  /* 0x0000000400117245 */ /* 0x004fce0000201000 */
.L_x_18734:
[----:B------:R-:W-:Y:S05]  /*3ac0*/  BSYNC B6 ;  /* 0x0000000000067941 */ /* 0x000fea0003800000 */
.L_x_18733:
        /* <DEDUP_REMOVED lines=10> */
[----:B-12345:R0:W1:Y:S08]  /*3b70*/  @!P3 FRND.FTZ.CEIL R4, R27 ;  /* 0x0000001b0004b307 */ /* 0x03e0700000219000 */
[----:B------:R0:W2:Y:S08]  /*3b80*/  @!P1 FRND.FTZ.CEIL R22, R23 ;  /* 0x0000001700169307 */ /* 0x0000b00000219000 */
[----:B------:R0:W3:Y:S08]  /*3b90*/  @!P2 FRND.FTZ.CEIL R24, R17 ;  /* 0x000000110018a307 */ /* 0x0000f00000219000 */
[----:B------:R0:W4:Y:S01]  /*3ba0*/  @!P0 FRND.FTZ.CEIL R18, R19 ;  /* 0x0000001300128307 */ /* 0x0001220000219000 */
        /* <DEDUP_REMOVED lines=19> */
[----:B0-----:R-:W0:Y:S01]  /*3ce0*/  F2I.FTZ.CEIL.NTZ R27, R27 ;  /* 0x0000001b001b7305 */ /* 0x001e22000021b100 */
[----:B------:R-:W-:Y:S01]  /*3cf0*/  IMAD.MOV.U32 R26, RZ, RZ, R28 ;  /* 0x000000ffff1a7224 */ /* 0x000fe200078e001c */
[----:B0-----:R0:W-:Y:S01]  /*3d00*/  STG.E.U8 desc[UR36][R8.64], R27 ;  /* 0x0000001b08007986 */ /* 0x0011e2000c101124 */
[----:B------:R-:W-:Y:S05]  /*3d10*/  BRA `(.L_x_18762) ;  /* 0x0000000c00a07947 */ /* 0x000fea0003800000 */
.L_x_18766:
[----:B------:R-:W1:Y:S01]  /*3d20*/  F2I.FTZ.S64.CEIL R4, R27 ;  /* 0x0000001b00047311 */ /* 0x000e620000219900 */
[----:B------:R-:W-:Y:S01]  /*3d30*/  IMAD.MOV.U32 R26, RZ, RZ, R28 ;  /* 0x000000ffff1a7224 */ /* 0x000fe200078e001c */
[----:B-1----:R1:W-:Y:S01]  /*3d40*/  STG.E.U8 desc[UR36][R8.64], R4 ;  /* 0x0000000408007986 */ /* 0x0023e2000c101124 */
[----:B------:R-:W-:Y:S05]  /*3d50*/  BRA `(.L_x_18762) ;  /* 0x0000000c00907947 */ /* 0x000fea0003800000 */
.L_x_18765:
[----:B------:R-:W-:-:S13]  /*3d60*/  ISETP.NE.AND P0, PT, R0, 0x2, PT ;  /* 0x000000020000780c */ /* 0x000fda0003f05270 */
[----:B------:R-:W-:Y:S05]  /*3d70*/  @!P0 BRA `(.L_x_18768) ;  /* 0x0000000000308947 */ /* 0x000fea0003800000 */
[----:B------:R-:W-:-:S13]  /*3d80*/  ISETP.NE.AND P0, PT, R0, 0x3, PT ;  /* 0x000000030000780c */ /* 0x000fda0003f05270 */
[----:B------:R-:W-:Y:S05]  /*3d90*/  @!P0 BRA `(.L_x_18769) ;  /* 0x0000000000188947 */ /* 0x000fea0003800000 */
[----:B------:R-:W-:-:S13]  /*3da0*/  ISETP.NE.AND P0, PT, R0, 0x4, PT ;  /* 0x000000040000780c */ /* 0x000fda0003f05270 */
[----:B------:R-:W-:Y:S05]  /*3db0*/  @P0 BRA `(.L_x_18767) ;  /* 0x0000000c00140947 */ /* 0x000fea0003800000 */
[----:B------:R-:W1:Y:S01]  /*3dc0*/  F2I.FTZ.S64.CEIL R4, R27 ;  /* 0x0000001b00047311 */ /* 0x000e620000219900 */
[----:B------:R-:W-:Y:S01]  /*3dd0*/  IMAD.MOV.U32 R26, RZ, RZ, R28 ;  /* 0x000000ffff1a7224 */ /* 0x000fe200078e001c */
[----:B-1----:R1:W-:Y:S01]  /*3de0*/  STG.E.64 desc[UR36][R8.64], R4 ;  /* 0x0000000408007986 */ /* 0x0023e2000c101b24 */
[----:B------:R-:W-:Y:S05]  /*3df0*/  BRA `(.L_x_18762) ;  /* 0x0000000c00687947 */ /* 0x000fea0003800000 */
.L_x_18769:
[----:B0-----:R-:W0:Y:S01]  /*3e00*/  F2I.FTZ.CEIL.NTZ R27, R27 ;  /* 0x0000001b001b7305 */ /* 0x001e22000021b100 */
[----:B------:R-:W-:Y:S01]  /*3e10*/  IMAD.MOV.U32 R26, RZ, RZ, R28 ;  /* 0x000000ffff1a7224 */ /* 0x000fe200078e001c */
[----:B0-----:R0:W-:Y:S01]  /*3e20*/  STG.E desc[UR36][R8.64], R27 ;  /* 0x0000001b08007986 */ /* 0x0011e2000c101924 */
[----:B------:R-:W-:Y:S05]  /*3e30*/  BRA `(.L_x_18762) ;  /* 0x0000000c00587947 */ /* 0x000fea0003800000 */
.L_x_18768:
[----:B0-----:R-:W0:Y:S01]  /*3e40*/  F2I.FTZ.CEIL.NTZ R27, R27 ;  /* 0x0000001b001b7305 */ /* 0x001e22000021b100 */
[----:B------:R-:W-:Y:S01]  /*3e50*/  IMAD.MOV.U32 R26, RZ, RZ, R28 ;  /* 0x000000ffff1a7224 */ /* 0x000fe200078e001c */
[----:B0-----:R0:W-:Y:S01]  /*3e60*/  STG.E.U16 desc[UR36][R8.64], R27 ;  /* 0x0000001b08007986 */ /* 0x0011e2000c101524 */
[----:B------:R-:W-:Y:S05]  /*3e70*/  BRA `(.L_x_18762) ;  /* 0x0000000c00487947 */ /* 0x000fea0003800000 */
.L_x_18764:
        /* <DEDUP_REMOVED lines=9> */
.L_x_18771:
[----:B------:R-:W-:Y:S01]  /*3f10*/  F2FP.F16.F32.PACK_AB R4, RZ, R4 ;  /* 0x00000004ff04723e */ /* 0x000fe200000000ff */
[----:B------:R-:W-:-:S04]  /*3f20*/  IMAD.MOV.U32 R26, RZ, RZ, R28 ;  /* 0x000000ffff1a7224 */ /* 0x000fc800078e001c */
[----:B------:R1:W-:Y:S01]  /*3f30*/  STG.E.U16 desc[UR36][R8.64], R4 ;  /* 0x0000000408007986 */ /* 0x0003e2000c101524 */
[----:B------:R-:W-:Y:S05]  /*3f40*/  BRA `(.L_x_18762) ;  /* 0x0000000c00147947 */ /* 0x000fea0003800000 */
.L_x_18770:
        /* <DEDUP_REMOVED lines=10> */
.L_x_18773:
[----:B------:R-:W-:Y:S01]  /*3ff0*/  F2FP.F16.F32.PACK_AB R3, RZ, R4 ;  /* 0x00000004ff03723e */ /* 0x000fe200000000ff */
[----:B------:R-:W-:-:S03]  /*4000*/  IMAD.MOV.U32 R26, RZ, RZ, R28 ;  /* 0x000000ffff1a7224 */ /* 0x000fc600078e001c */
[----:B------:R-:W-:-:S05]  /*4010*/  PRMT R3, R3, 0x5410, RZ ;  /* 0x0000541003037816 */ /* 0x000fca00000000ff */
[----:B------:R1:W-:Y:S01]  /*4020*/  STG.E desc[UR36][R8.64], R3 ;  /* 0x0000000308007986 */ /* 0x0003e2000c101924 */
[----:B------:R-:W-:Y:S05]  /*4030*/  BRA `(.L_x_18762) ;  /* 0x0000000800d87947 */ /* 0x000fea0003800000 */
.L_x_18772:
[----:B------:R-:W-:Y:S01]  /*4040*/  FMUL.FTZ R4, R4, 1 ;  /* 0x3f80000004047820 */ /* 0x000fe20000410000 */
[----:B------:R-:W-:-:S05]  /*4050*/  IMAD.MOV.U32 R26, RZ, RZ, R28 ;  /* 0x000000ffff1a7224 */ /* 0x000fca00078e001c */
[----:B------:R-:W1:Y:S02]  /*4060*/  F2F.F64.F32 R4, R4 ;  /* 0x0000000400047310 */ /* 0x000e640000201800 */
[----:B-1----:R1:W-:Y:S01]  /*4070*/  STG.E.64 desc[UR36][R8.64], R4 ;  /* 0x0000000408007986 */ /* 0x0023e2000c101b24 */
[----:B------:R-:W-:Y:S05]  /*4080*/  BRA `(.L_x_18762) ;  /* 0x0000000800c47947 */ /* 0x000fea0003800000 */
.L_x_18763:
        /* <DEDUP_REMOVED lines=13> */
.L_x_18776:
[----:B------:R-:W-:Y:S01]  /*4160*/  FMUL.FTZ R4, R4, 1 ;  /* 0x3f80000004047820 */ /* 0x000fe20000410000 */
[----:B------:R-:W-:Y:S01]  /*4170*/  CS2R R6, SRZ ;  /* 0x0000000000067805 */ /* 0x000fe2000001ff00 */
[----:B------:R-:W-:-:S04]  /*4180*/  IMAD.MOV.U32 R26, RZ, RZ, R28 ;  /* 0x000000ffff1a7224 */ /* 0x000fc800078e001c */
[----:B------:R-:W1:Y:S02]  /*4190*/  F2F.F64.F32 R4, R4 ;  /* 0x0000000400047310 */ /* 0x000e640000201800 */
[----:B-1----:R1:W-:Y:S01]  /*41a0*/  STG.E.128 desc[UR36][R8.64], R4 ;  /* 0x0000000408007986 */ /* 0x0023e2000c101d24 */
[----:B------:R-:W-:Y:S05]  /*41b0*/  BRA `(.L_x_18762) ;  /* 0x0000000800787947 */ /* 0x000fea0003800000 */
.L_x_18775:
        /* <DEDUP_REMOVED lines=20> */
.L_x_18780:
[----:B------:R-:W-:Y:S05]  /*4300*/  BSYNC B0 ;  /* 0x0000000000007941 */ /* 0x000fea0003800000 */
.L_x_18779:
[----:B------:R-:W-:Y:S01]  /*4310*/  LOP3.LUT R5, R0, R5, RZ, 0xfc, !PT ;  /* 0x0000000500057212 */ /* 0x000fe200078efcff */
[----:B------:R-:W-:-:S04]  /*4320*/  IMAD.MOV.U32 R26, RZ, RZ, R28 ;  /* 0x000000ffff1a7224 */ /* 0x000fc800078e001c */
[----:B------:R1:W-:Y:S01]  /*4330*/  STG.E.U8 desc[UR36][R8.64], R5 ;  /* 0x0000000508007986 */ /* 0x0003e2000c101124 */
[----:B------:R-:W-:Y:S05]  /*4340*/  BRA `(.L_x_18762) ;  /* 0x0000000800147947 */ /* 0x000fea0003800000 */
.L_x_18778:
        /* <DEDUP_REMOVED lines=12> */
.L_x_18782:
[----:B------:R-:W-:Y:S01]  /*4410*/  IMAD.MOV.U32 R0, RZ, RZ, 0x7f ;  /* 0x0000007fff007424 */ /* 0x000fe200078e00ff */
[----:B------:R-:W-:-:S04]  /*4420*/  ISETP.GT.U32.AND P0, PT, R5, 0x7f800000, PT ;  /* 0x7f8000000500780c */ /* 0x000fc80003f04070 */
[----:B------:R-:W-:-:S09]  /*4430*/  SEL R0, R0, 0x7c, P0 ;  /* 0x0000007c00007807 */ /* 0x000fd20000000000 */
.L_x_18783:
[----:B------:R-:W-:Y:S05]  /*4440*/  BSYNC B0 ;  /* 0x0000000000007941 */ /* 0x000fea0003800000 */
.L_x_18781:
[----:B------:R-:W-:Y:S01]  /*4450*/  LOP3.LUT R4, R4, 0x80000000, RZ, 0xc0, !PT ;  /* 0x8000000004047812 */ /* 0x000fe200078ec0ff */
[----:B------:R-:W-:-:S03]  /*4460*/  IMAD.MOV.U32 R26, RZ, RZ, R28 ;  /* 0x000000ffff1a7224 */ /* 0x000fc600078e001c */
[----:B------:R-:W-:-:S04]  /*4470*/  SHF.R.U32.HI R3, RZ, 0x18, R4 ;  /* 0x00000018ff037819 */ /* 0x000fc80000011604 */
[----:B------:R-:W-:-:S05]  /*4480*/  LOP3.LUT R3, R0, R3, RZ, 0xfc, !PT ;  /* 0x0000000300037212 */ /* 0x000fca00078efcff */
[----:B------:R1:W-:Y:S01]  /*4490*/  STG.E.U8 desc[UR36][R8.64], R3 ;  /* 0x0000000308007986 */ /* 0x0003e2000c101124 */
[----:B------:R-:W-:Y:S05]  /*44a0*/  BRA `(.L_x_18762) ;  /* 0x0000000400bc7947 */ /* 0x000fea0003800000 */
.L_x_18777:
[----:B------:R-:W-:Y:S01]  /*44b0*/  F2FP.BF16.F32.PACK_AB R4, RZ, R4 ;  /* 0x00000004ff04723e */ /* 0x000fe200000010ff */
[----:B------:R-:W-:-:S04]  /*44c0*/  IMAD.MOV.U32 R26, RZ, RZ, R28 ;  /* 0x000000ffff1a7224 */ /* 0x000fc800078e001c */
[----:B------:R1:W-:Y:S01]  /*44d0*/  STG.E.U16 desc[UR36][R8.64], R4 ;  /* 0x0000000408007986 */ /* 0x0003e2000c101524 */
[----:B------:R-:W-:Y:S05]  /*44e0*/  BRA `(.L_x_18762) ;  /* 0x0000000400ac7947 */ /* 0x000fea0003800000 */
.L_x_18774:
        /* <DEDUP_REMOVED lines=8> */
[----:B0-----:R-:W0:Y:S01]  /*4570*/  F2I.FTZ.U32.CEIL.NTZ R27, R27 ;  /* 0x0000001b001b7305 */ /* 0x001e22000021b000 */
[----:B------:R-:W-:Y:S01]  /*4580*/  IMAD.MOV.U32 R26, RZ, RZ, R28 ;  /* 0x000000ffff1a7224 */ /* 0x000fe200078e001c */
[----:B0-----:R0:W-:Y:S01]  /*4590*/  STG.E.U16 desc[UR36][R8.64], R27 ;  /* 0x0000001b08007986 */ /* 0x0011e2000c101524 */
[----:B------:R-:W-:Y:S05]  /*45a0*/  BRA `(.L_x_18762) ;  /* 0x00000004007c7947 */ /* 0x000fea0003800000 */
.L_x_18786:
        /* <DEDUP_REMOVED lines=16> */
.L_x_18789:
[----:B------:R-:W-:-:S04]  /*46b0*/  LOP3.LUT R4, R4, 0x80000000, RZ, 0xc0, !PT ;  /* 0x8000000004047812 */ /* 0x000fc800078ec0ff */
[----:B------:R-:W-:-:S04]  /*46c0*/  SHF.R.U32.HI R4, RZ, 0x18, R4 ;  /* 0x00000018ff047819 */ /* 0x000fc80000011604 */
[----:B------:R-:W-:-:S04]  /*46d0*/  LOP3.LUT R3, R3, R4, RZ, 0xfc, !PT ;  /* 0x0000000403037212 */ /* 0x000fc800078efcff */
[----:B------:R-:W-:-:S07]  /*46e0*/  PRMT R0, R3, 0x7610, R0 ;  /* 0x0000761003007816 */ /* 0x000fce0000000000 */
.L_x_18788:
[----:B------:R-:W-:Y:S05]  /*46f0*/  BSYNC B0 ;  /* 0x0000000000007941 */ /* 0x000fea0003800000 */
.L_x_18787:
[----:B------:R1:W-:Y:S01]  /*4700*/  STG.E.U8 desc[UR36][R8.64], R0 ;  /* 0x0000000008007986 */ /* 0x0003e2000c101124 */
[----:B------:R-:W-:Y:S01]  /*4710*/  IMAD.MOV.U32 R26, RZ, RZ, R28 ;  /* 0x000000ffff1a7224 */ /* 0x000fe200078e001c */
[----:B------:R-:W-:Y:S06]  /*4720*/  BRA `(.L_x_18762) ;  /* 0x00000004001c7947 */ /* 0x000fec0003800000 */
.L_x_18785:
        /* <DEDUP_REMOVED lines=16> */
.L_x_18792:
[----:B------:R-:W-:-:S04]  /*4830*/  LOP3.LUT R4, R4, 0x80000000, RZ, 0xc0, !PT ;  /* 0x8000000004047812 */ /* 0x000fc800078ec0ff */
[----:B------:R-:W-:-:S04]  /*4840*/  SHF.R.U32.HI R4, RZ, 0x18, R4 ;  /* 0x00000018ff047819 */ /* 0x000fc80000011604 */
[----:B------:R-:W-:-:S04]  /*4850*/  LOP3.LUT R3, R3, R4, RZ, 0xfc, !PT ;  /* 0x0000000403037212 */ /* 0x000fc800078efcff */
[----:B------:R-:W-:-:S07]  /*4860*/  PRMT R0, R3, 0x7610, R0 ;  /* 0x0000761003007816 */ /* 0x000fce0000000000 */
.L_x_18791:
[----:B------:R-:W-:Y:S05]  /*4870*/  BSYNC B0 ;  /* 0x0000000000007941 */ /* 0x000fea0003800000 */
.L_x_18790:
[----:B------:R1:W-:Y:S01]  /*4880*/  STG.E.U8 desc[UR36][R8.64], R0 ;  /* 0x0000000008007986 */ /* 0x0003e2000c101124 */
[----:B------:R-:W-:Y:S01]  /*4890*/  IMAD.MOV.U32 R26, RZ, RZ, R28 ;  /* 0x000000ffff1a7224 */ /* 0x000fe200078e001c */
[----:B------:R-:W-:Y:S06]  /*48a0*/  BRA `(.L_x_18762) ;  /* 0x0000000000bc7947 */ /* 0x000fec0003800000 */
.L_x_18784:
        /* <DEDUP_REMOVED lines=22> */
.L_x_18767:
        /* <DEDUP_REMOVED lines=16> */
.L_x_18795:
[----:B------:R-:W-:Y:S01]  /*4b10*/  IMAD.MOV.U32 R26, RZ, RZ, R28 ;  /* 0x000000ffff1a7224 */ /* 0x000fe200078e001c */
[----:B------:R-:W-:Y:S06]  /*4b20*/  BRA `(.L_x_18762) ;  /* 0x00000000001c7947 */ /* 0x000fec0003800000 */
.L_x_18794:
[----:B------:R-:W1:Y:S01]  /*4b30*/  F2I.FTZ.U64.CEIL R4, R27 ;  /* 0x0000001b00047311 */ /* 0x000e620000219800 */
[----:B------:R-:W-:Y:S01]  /*4b40*/  IMAD.MOV.U32 R26, RZ, RZ, R28 ;  /* 0x000000ffff1a7224 */ /* 0x000fe200078e001c */
[----:B-1----:R1:W-:Y:S01]  /*4b50*/  STG.E.64 desc[UR36][R8.64], R4 ;  /* 0x0000000408007986 */ /* 0x0023e2000c101b24 */
[----:B------:R-:W-:Y:S05]  /*4b60*/  BRA `(.L_x_18762) ;  /* 0x00000000000c7947 */ /* 0x000fea0003800000 */
.L_x_18793:
[----:B0-----:R-:W0:Y:S01]  /*4b70*/  F2I.FTZ.U32.CEIL.NTZ R27, R27 ;  /* 0x0000001b001b7305 */ /* 0x001e22000021b000 */
[----:B------:R-:W-:Y:S01]  /*4b80*/  IMAD.MOV.U32 R26, RZ, RZ, R28 ;  /* 0x000000ffff1a7224 */ /* 0x000fe200078e001c */
[----:B0-----:R1:W-:Y:S06]  /*4b90*/  STG.E desc[UR36][R8.64], R27 ;  /* 0x0000001b08007986 */ /* 0x0013ec000c101924 */
.L_x_18762:
[----:B------:R-:W-:Y:S05]  /*4ba0*/  BSYNC B6 ;  /* 0x0000000000067941 */ /* 0x000fea0003800000 */
.L_x_18761:
        /* <DEDUP_REMOVED lines=24> */
.L_x_18801:
[----:B------:R-:W0:Y:S02]  /*4d30*/  F2I.FTZ.S64.CEIL R4, R19 ;  /* 0x0000001300047311 */ /* 0x000e240000219900 */
[----:B0-----:R0:W-:Y:S01]  /*4d40*/  STG.E.U8 desc[UR36][R8.64], R4 ;  /* 0x0000000408007986 */ /* 0x0011e2000c101124 */
[----:B------:R-:W-:Y:S05]  /*4d50*/  BRA `(.L_x_18803) ;  /* 0x0000000c00407947 */ /* 0x000fea0003800000 */
.L_x_18800:
        /* <DEDUP_REMOVED lines=9> */
.L_x_18805:
[----:B------:R-:W0:Y:S02]  /*4df0*/  F2I.FTZ.CEIL.NTZ R19, R19 ;  /* 0x0000001300137305 */ /* 0x000e24000021b100 */
[----:B0-----:R0:W-:Y:S01]  /*4e00*/  STG.E desc[UR36][R8.64], R19 ;  /* 0x0000001308007986 */ /* 0x0011e2000c101924 */
[----:B------:R-:W-:Y:S05]  /*4e10*/  BRA `(.L_x_18803) ;  /* 0x0000000c00107947 */ /* 0x000fea0003800000 */
.L_x_18804:
[----:B------:R-:W0:Y:S02]  /*4e20*/  F2I.FTZ.CEIL.NTZ R19, R19 ;  /* 0x0000001300137305 */ /* 0x000e24000021b100 */
[----:B0-----:R0:W-:Y:S01]  /*4e30*/  STG.E.U16 desc[UR36][R8.64], R19 ;  /* 0x0000001308007986 */ /* 0x0011e2000c101524 */
[----:B------:R-:W-:Y:S05]  /*4e40*/  BRA `(.L_x_18803) ;  /* 0x0000000c00047947 */ /* 0x000fea0003800000 */
.L_x_18799:
        /* <DEDUP_REMOVED lines=8> */
.L_x_18807:
[----:B----4-:R-:W-:-:S05]  /*4ed0*/  F2FP.F16.F32.PACK_AB R18, RZ, R18 ;  /* 0x00000012ff12723e */ /* 0x010fca00000000ff */
[----:B------:R0:W-:Y:S01]  /*4ee0*/  STG.E.U16 desc[UR36][R8.64], R18 ;  /* 0x0000001208007986 */ /* 0x0001e2000c101524 */
[----:B------:R-:W-:Y:S05]  /*4ef0*/  BRA `(.L_x_18803) ;  /* 0x0000000800d87947 */ /* 0x000fea0003800000 */
.L_x_18806:
        /* <DEDUP_REMOVED lines=9> */
.L_x_18809:
[----:B----4-:R-:W-:-:S04]  /*4f90*/  F2FP.F16.F32.PACK_AB R3, RZ, R18 ;  /* 0x00000012ff03723e */ /* 0x010fc800000000ff */
[----:B------:R-:W-:-:S05]  /*4fa0*/  PRMT R3, R3, 0x5410, RZ ;  /* 0x0000541003037816 */ /* 0x000fca00000000ff */
[----:B------:R0:W-:Y:S01]  /*4fb0*/  STG.E desc[UR36][R8.64], R3 ;  /* 0x0000000308007986 */ /* 0x0001e2000c101924 */
[----:B------:R-:W-:Y:S05]  /*4fc0*/  BRA `(.L_x_18803) ;  /* 0x0000000800a47947 */ /* 0x000fea0003800000 */
.L_x_18808:
[----:B----4-:R-:W-:-:S06]  /*4fd0*/  FMUL.FTZ R4, R18, 1 ;  /* 0x3f80000012047820 */ /* 0x010fcc0000410000 */
[----:B------:R-:W0:Y:S02]  /*4fe0*/  F2F.F64.F32 R4, R4 ;  /* 0x0000000400047310 */ /* 0x000e240000201800 */
[----:B0-----:R0:W-:Y:S01]  /*4ff0*/  STG.E.64 desc[UR36][R8.64], R4 ;  /* 0x0000000408007986 */ /* 0x0011e2000c101b24 */
[----:B------:R-:W-:Y:S05]  /*5000*/  BRA `(.L_x_18803) ;  /* 0x0000000800947947 */ /* 0x000fea0003800000 */
.L_x_18798:
        /* <DEDUP_REMOVED lines=12> */
.L_x_18812:
[----:B----4-:R-:W-:Y:S01]  /*50d0*/  FMUL.FTZ R4, R18, 1 ;  /* 0x3f80000012047820 */ /* 0x010fe20000410000 */
[----:B------:R-:W-:-:S05]  /*50e0*/  CS2R R6, SRZ ;  /* 0x0000000000067805 */ /* 0x000fca000001ff00 */
[----:B------:R-:W0:Y:S02]  /*50f0*/  F2F.F64.F32 R4, R4 ;  /* 0x0000000400047310 */ /* 0x000e240000201800 */
[----:B0-----:R0:W-:Y:S01]  /*5100*/  STG.E.128 desc[UR36][R8.64], R4 ;  /* 0x0000000408007986 */ /* 0x0011e2000c101d24 */
[----:B------:R-:W-:Y:S05]  /*5110*/  BRA `(.L_x_18803) ;  /* 0x0000000800507947 */ /* 0x000fea0003800000 */
.L_x_18811:
        /* <DEDUP_REMOVED lines=20> */
.L_x_18816:
[----:B------:R-:W-:Y:S05]  /*5260*/  BSYNC B0 ;  /* 0x0000000000007941 */ /* 0x000fea0003800000 */
.L_x_18815:
[----:B------:R-:W-:-:S05]  /*5270*/  LOP3.LUT R5, R0, R5, RZ, 0xfc, !PT ;  /* 0x0000000500057212 */ /* 0x000fca00078efcff */
[----:B------:R0:W-:Y:S01]  /*5280*/  STG.E.U8 desc[UR36][R8.64], R5 ;  /* 0x0000000508007986 */ /* 0x0001e2000c101124 */
[----:B------:R-:W-:Y:S05]  /*5290*/  BRA `(.L_x_18803) ;  /* 0x0000000400f07947 */ /* 0x000fea0003800000 */
.L_x_18814:
        /* <DEDUP_REMOVED lines=12> */
.L_x_18818:
[----:B------:R-:W-:Y:S01]  /*5360*/  IMAD.MOV.U32 R0, RZ, RZ, 0x7f ;  /* 0x0000007fff007424 */ /* 0x000fe200078e00ff */
[----:B------:R-:W-:-:S04]  /*5370*/  ISETP.GT.U32.AND P0, PT, R4, 0x7f800000, PT ;  /* 0x7f8000000400780c */ /* 0x000fc80003f04070 */
[----:B------:R-:W-:-:S09]  /*5380*/  SEL R0, R0, 0x7c, P0 ;  /* 0x0000007c00007807 */ /* 0x000fd20000000000 */
.L_x_18819:
[----:B------:R-:W-:Y:S05]  /*5390*/  BSYNC B0 ;  /* 0x0000000000007941 */ /* 0x000fea0003800000 */
.L_x_18817:
[----:B------:R-:W-:-:S04]  /*53a0*/  LOP3.LUT R18, R18, 0x80000000, RZ, 0xc0, !PT ;  /* 0x8000000012127812 */ /* 0x000fc800078ec0ff */
[----:B------:R-:W-:-:S04]  /*53b0*/  SHF.R.U32.HI R3, RZ, 0x18, R18 ;  /* 0x00000018ff037819 */ /* 0x000fc80000011612 */
[----:B------:R-:W-:-:S05]  /*53c0*/  LOP3.LUT R3, R0, R3, RZ, 0xfc, !PT ;  /* 0x0000000300037212 */ /* 0x000fca00078efcff */
[----:B------:R0:W-:Y:S01]  /*53d0*/  STG.E.U8 desc[UR36][R8.64], R3 ;  /* 0x0000000308007986 */ /* 0x0001e2000c101124 */
[----:B------:R-:W-:Y:S05]  /*53e0*/  BRA `(.L_x_18803) ;  /* 0x00000004009c7947 */ /* 0x000fea0003800000 */
.L_x_18813:
[----:B----4-:R-:W-:-:S05]  /*53f0*/  F2FP.BF16.F32.PACK_AB R18, RZ, R18 ;  /* 0x00000012ff12723e */ /* 0x010fca00000010ff */
[----:B------:R0:W-:Y:S01]  /*5400*/  STG.E.U16 desc[UR36][R8.64], R18 ;  /* 0x0000001208007986 */ /* 0x0001e2000c101524 */
[----:B------:R-:W-:Y:S05]  /*5410*/  BRA `(.L_x_18803) ;  /* 0x0000000400907947 */ /* 0x000fea0003800000 */
.L_x_18810:
        /* <DEDUP_REMOVED lines=11> */
.L_x_18822:
        /* <DEDUP_REMOVED lines=16> */
.L_x_18825:
[----:B------:R-:W-:-:S04]  /*55d0*/  LOP3.LUT R18, R18, 0x80000000, RZ, 0xc0, !PT ;  /* 0x8000000012127812 */ /* 0x000fc800078ec0ff */
[----:B------:R-:W-:-:S04]  /*55e0*/  SHF.R.U32.HI R3, RZ, 0x18, R18 ;  /* 0x00000018ff037819 */ /* 0x000fc80000011612 */
[----:B------:R-:W-:-:S04]  /*55f0*/  LOP3.LUT R0, R0, R3, RZ, 0xfc, !PT ;  /* 0x0000000300007212 */ /* 0x000fc800078efcff */
[----:B------:R-:W-:-:S07]  /*5600*/  PRMT R4, R0, 0x7610, R4 ;  /* 0x0000761000047816 */ /* 0x000fce0000000004 */
.L_x_18824:
[----:B------:R-:W-:Y:S05]  /*5610*/  BSYNC B0 ;  /* 0x0000000000007941 */ /* 0x000fea0003800000 */
.L_x_18823:
[----:B------:R0:W-:Y:S01]  /*5620*/  STG.E.U8 desc[UR36][R8.64], R4 ;  /* 0x0000000408007986 */ /* 0x0001e2000c101124 */
[----:B------:R-:W-:Y:S05]  /*5630*/  BRA `(.L_x_18803) ;  /* 0x0000000400087947 */ /* 0x000fea0003800000 */
.L_x_18821:
        /* <DEDUP_REMOVED lines=16> */
.L_x_18828:
[----:B------:R-:W-:-:S04]  /*5740*/  LOP3.LUT R18, R18, 0x80000000, RZ, 0xc0, !PT ;  /* 0x8000000012127812 */ /* 0x000fc800078ec0ff */
[----:B------:R-:W-:-:S04]  /*5750*/  SHF.R.U32.HI R3, RZ, 0x18, R18 ;  /* 0x00000018ff037819 */ /* 0x000fc80000011612 */
[----:B------:R-:W-:-:S04]  /*5760*/  LOP3.LUT R0, R0, R3, RZ, 0xfc, !PT ;  /* 0x0000000300007212 */ /* 0x000fc800078efcff */
[----:B------:R-:W-:-:S07]  /*5770*/  PRMT R4, R0, 0x7610, R4 ;  /* 0x0000761000047816 */ /* 0x000fce0000000004 */
.L_x_18827:
[----:B------:R-:W-:Y:S05]  /*5780*/  BSYNC B0 ;  /* 0x0000000000007941 */ /* 0x000fea0003800000 */
.L_x_18826:
[----:B------:R0:W-:Y:S01]  /*5790*/  STG.E.U8 desc[UR36][R8.64], R4 ;  /* 0x0000000408007986 */ /* 0x0001e2000c101124 */
[----:B------:R-:W-:Y:S05]  /*57a0*/  BRA `(.L_x_18803) ;  /* 0x0000000000ac7947 */ /* 0x000fea0003800000 */
.L_x_18820:
        /* <DEDUP_REMOVED lines=21> */
.L_x_18802:
        /* <DEDUP_REMOVED lines=16> */
.L_x_18831:
[----:B------:R-:W-:Y:S05]  /*5a00*/  BRA `(.L_x_18803) ;  /* 0x0000000000147947 */ /* 0x000fea0003800000 */
.L_x_18830:
[----:B------:R-:W0:Y:S02]  /*5a10*/  F2I.FTZ.U64.CEIL R4, R19 ;  /* 0x0000001300047311 */ /* 0x000e240000219800 */
[----:B0-----:R2:W-:Y:S01]  /*5a20*/  STG.E.64 desc[UR36][R8.64], R4 ;  /* 0x0000000408007986 */ /* 0x0015e2000c101b24 */
[----:B------:R-:W-:Y:S05]  /*5a30*/  BRA `(.L_x_18803) ;  /* 0x0000000000087947 */ /* 0x000fea0003800000 */
.L_x_18829:
[----:B------:R-:W0:Y:S02]  /*5a40*/  F2I.FTZ.U32.CEIL.NTZ R19, R19 ;  /* 0x0000001300137305 */ /* 0x000e24000021b000 */
[----:B0-----:R0:W-:Y:S02]  /*5a50*/  STG.E desc[UR36][R8.64], R19 ;  /* 0x0000001308007986 */ /* 0x0011e4000c101924 */
.L_x_18803:
        /* <DEDUP_REMOVED lines=24> */
.L_x_18835:
[----:B------:R-:W0:Y:S02]  /*5be0*/  F2I.FTZ.S64.CEIL R4, R23 ;  /* 0x0000001700047311 */ /* 0x000e240000219900 */
[----:B0-----:R0:W-:Y:S01]  /*5bf0*/  STG.E.U8 desc[UR36][R8.64], R4 ;  /* 0x0000000408007986 */ /* 0x0011e2000c101124 */
[----:B------:R-:W-:Y:S05]  /*5c00*/  BRA `(.L_x_18837) ;  /* 0x0000000c00407947 */ /* 0x000fea0003800000 */
.L_x_18834:
        /* <DEDUP_REMOVED lines=9> */
.L_x_18839:
[----:B------:R-:W0:Y:S02]  /*5ca0*/  F2I.FTZ.CEIL.NTZ R23, R23 ;  /* 0x0000001700177305 */ /* 0x000e24000021b100 */
[----:B0-----:R0:W-:Y:S01]  /*5cb0*/  STG.E desc[UR36][R8.64], R23 ;  /* 0x0000001708007986 */ /* 0x0011e2000c101924 */
[----:B------:R-:W-:Y:S05]  /*5cc0*/  BRA `(.L_x_18837) ;  /* 0x0000000c00107947 */ /* 0x000fea0003800000 */
.L_x_18838:
[----:B------:R-:W0:Y:S02]  /*5cd0*/  F2I.FTZ.CEIL.NTZ R23, R23 ;  /* 0x0000001700177305 */ /* 0x000e24000021b100 */
[----:B0-----:R2:W-:Y:S01]  /*5ce0*/  STG.E.U16 desc[UR36][R8.64], R23 ;  /* 0x0000001708007986 */ /* 0x0015e2000c101524 */
[----:B------:R-:W-:Y:S05]  /*5cf0*/  BRA `(.L_x_18837) ;  /* 0x0000000c00047947 */ /* 0x000fea0003800000 */
.L_x_18833:
        /* <DEDUP_REMOVED lines=8> */
.L_x_18841:
[----:B------:R-:W-:-:S05]  /*5d80*/  F2FP.F16.F32.PACK_AB R22, RZ, R22 ;  /* 0x00000016ff16723e */ /* 0x000fca00000000ff */
[----:B------:R0:W-:Y:S01]  /*5d90*/  STG.E.U16 desc[UR36][R8.64], R22 ;  /* 0x0000001608007986 */ /* 0x0001e2000c101524 */
[----:B------:R-:W-:Y:S05]  /*5da0*/  BRA `(.L_x_18837) ;  /* 0x0000000800d87947 */ /* 0x000fea0003800000 */
.L_x_18840:
        /* <DEDUP_REMOVED lines=9> */
.L_x_18843:
[----:B------:R-:W-:-:S04]  /*5e40*/  F2FP.F16.F32.PACK_AB R3, RZ, R22 ;  /* 0x00000016ff03723e */ /* 0x000fc800000000ff */
[----:B------:R-:W-:-:S05]  /*5e50*/  PRMT R3, R3, 0x5410, RZ ;  /* 0x0000541003037816 */ /* 0x000fca00000000ff */
[----:B------:R0:W-:Y:S01]  /*5e60*/  STG.E desc[UR36][R8.64], R3 ;  /* 0x0000000308007986 */ /* 0x0001e2000c101924 */
[----:B------:R-:W-:Y:S05]  /*5e70*/  BRA `(.L_x_18837) ;  /* 0x0000000800a47947 */ /* 0x000fea0003800000 */
.L_x_18842:
[----:B------:R-:W-:-:S06]  /*5e80*/  FMUL.FTZ R4, R22, 1 ;  /* 0x3f80000016047820 */ /* 0x000fcc0000410000 */
[----:B------:R-:W0:Y:S02]  /*5e90*/  F2F.F64.F32 R4, R4 ;  /* 0x0000000400047310 */ /* 0x000e240000201800 */
[----:B0-----:R0:W-:Y:S01]  /*5ea0*/  STG.E.64 desc[UR36][R8.64], R4 ;  /* 0x0000000408007986 */ /* 0x0011e2000c101b24 */
[----:B------:R-:W-:Y:S05]  /*5eb0*/  BRA `(.L_x_18837) ;  /* 0x0000000800947947 */ /* 0x000fea0003800000 */
.L_x_18832:
        /* <DEDUP_REMOVED lines=12> */
.L_x_18846:
[----:B------:R-:W-:Y:S01]  /*5f80*/  FMUL.FTZ R4, R22, 1 ;  /* 0x3f80000016047820 */ /* 0x000fe20000410000 */
[----:B------:R-:W-:-:S05]  /*5f90*/  CS2R R6, SRZ ;  /* 0x0000000000067805 */ /* 0x000fca000001ff00 */
[----:B------:R-:W0:Y:S02]  /*5fa0*/  F2F.F64.F32 R4, R4 ;  /* 0x0000000400047310 */ /* 0x000e240000201800 */
[----:B0-----:R0:W-:Y:S01]  /*5fb0*/  STG.E.128 desc[UR36][R8.64], R4 ;  /* 0x0000000408007986 */ /* 0x0011e2000c101d24 */
[----:B------:R-:W-:Y:S05]  /*5fc0*/  BRA `(.L_x_18837) ;  /* 0x0000000800507947 */ /* 0x000fea0003800000 */
.L_x_18845:
        /* <DEDUP_REMOVED lines=20> */
.L_x_18850:
[----:B------:R-:W-:Y:S05]  /*6110*/  BSYNC B0 ;  /* 0x0000000000007941 */ /* 0x000fea0003800000 */
.L_x_18849:
[----:B------:R-:W-:-:S05]  /*6120*/  LOP3.LUT R5, R0, R5, RZ, 0xfc, !PT ;  /* 0x0000000500057212 */ /* 0x000fca00078efcff */
[----:B------:R0:W-:Y:S01]  /*6130*/  STG.E.U8 desc[UR36][R8.64], R5 ;  /* 0x0000000508007986 */ /* 0x0001e2000c101124 */
[----:B------:R-:W-:Y:S05]  /*6140*/  BRA `(.L_x_18837) ;  /* 0x0000000400f07947 */ /* 0x000fea0003800000 */
.L_x_18848:
        /* <DEDUP_REMOVED lines=12> */
.L_x_18852:
[----:B------:R-:W-:Y:S01]  /*6210*/  IMAD.MOV.U32 R0, RZ, RZ, 0x7f ;  /* 0x0000007fff007424 */ /* 0x000fe200078e00ff */
[----:B------:R-:W-:-:S04]  /*6220*/  ISETP.GT.U32.AND P0, PT, R4, 0x7f800000, PT ;  /* 0x7f8000000400780c */ /* 0x000fc80003f04070 */
[----:B------:R-:W-:-:S09]  /*6230*/  SEL R0, R0, 0x7c, P0 ;  /* 0x0000007c00007807 */ /* 0x000fd20000000000 */
.L_x_18853:
[----:B------:R-:W-:Y:S05]  /*6240*/  BSYNC B0 ;  /* 0x0000000000007941 */ /* 0x000fea0003800000 */
.L_x_18851:
[----:B------:R-:W-:-:S04]  /*6250*/  LOP3.LUT R22, R22, 0x80000000, RZ, 0xc0, !PT ;  /* 0x8000000016167812 */ /* 0x000fc800078ec0ff */
[----:B------:R-:W-:-:S04]  /*6260*/  SHF.R.U32.HI R3, RZ, 0x18, R22 ;  /* 0x00000018ff037819 */ /* 0x000fc80000011616 */
[----:B------:R-:W-:-:S05]  /*6270*/  LOP3.LUT R3, R0, R3, RZ, 0xfc, !PT ;  /* 0x0000000300037212 */ /* 0x000fca00078efcff */
[----:B------:R0:W-:Y:S01]  /*6280*/  STG.E.U8 desc[UR36][R8.64], R3 ;  /* 0x0000000308007986 */ /* 0x0001e2000c101124 */
[----:B------:R-:W-:Y:S05]  /*6290*/  BRA `(.L_x_18837) ;  /* 0x00000004009c7947 */ /* 0x000fea0003800000 */
.L_x_18847:
[----:B------:R-:W-:-:S05]  /*62a0*/  F2FP.BF16.F32.PACK_AB R22, RZ, R22 ;  /* 0x00000016ff16723e */ /* 0x000fca00000010ff */
[----:B------:R0:W-:Y:S01]  /*62b0*/  STG.E.U16 desc[UR36][R8.64], R22 ;  /* 0x0000001608007986 */ /* 0x0001e2000c101524 */
[----:B------:R-:W-:Y:S05]  /*62c0*/  BRA `(.L_x_18837) ;  /* 0x0000000400907947 */ /* 0x000fea0003800000 */
.L_x_18844:
        /* <DEDUP_REMOVED lines=11> */
.L_x_18856:
        /* <DEDUP_REMOVED lines=16> */
.L_x_18859:
[----:B------:R-:W-:-:S04]  /*6480*/  LOP3.LUT R22, R22, 0x80000000, RZ, 0xc0, !PT ;  /* 0x8000000016167812 */ /* 0x000fc800078ec0ff */
[----:B------:R-:W-:-:S04]  /*6490*/  SHF.R.U32.HI R3, RZ, 0x18, R22 ;  /* 0x00000018ff037819 */ /* 0x000fc80000011616 */
[----:B------:R-:W-:-:S04]  /*64a0*/  LOP3.LUT R0, R0, R3, RZ, 0xfc, !PT ;  /* 0x0000000300007212 */ /* 0x000fc800078efcff */
[----:B------:R-:W-:-:S07]  /*64b0*/  PRMT R4, R0, 0x7610, R4 ;  /* 0x0000761000047816 */ /* 0x000fce0000000004 */
.L_x_18858:
[----:B------:R-:W-:Y:S05]  /*64c0*/  BSYNC B0 ;  /* 0x0000000000007941 */ /* 0x000fea0003800000 */
.L_x_18857:
[----:B------:R0:W-:Y:S01]  /*64d0*/  STG.E.U8 desc[UR36][R8.64], R4 ;  /* 0x0000000408007986 */ /* 0x0001e2000c101124 */
[----:B------:R-:W-:Y:S05]  /*64e0*/  BRA `(.L_x_18837) ;  /* 0x0000000400087947 */ /* 0x000fea0003800000 */
.L_x_18855:
        /* <DEDUP_REMOVED lines=16> */
.L_x_18862:
[----:B------:R-:W-:-:S04]  /*65f0*/  LOP3.LUT R22, R22, 0x80000000, RZ, 0xc0, !PT ;  /* 0x8000000016167812 */ /* 0x000fc800078ec0ff */
[----:B------:R-:W-:-:S04]  /*6600*/  SHF.R.U32.HI R3, RZ, 0x18, R22 ;  /* 0x00000018ff037819 */ /* 0x000fc80000011616 */
[----:B------:R-:W-:-:S04]  /*6610*/  LOP3.LUT R0, R0, R3, RZ, 0xfc, !PT ;  /* 0x0000000300007212 */ /* 0x000fc800078efcff */
[----:B------:R-:W-:-:S07]  /*6620*/  PRMT R4, R0, 0x7610, R4 ;  /* 0x0000761000047816 */ /* 0x000fce0000000004 */
.L_x_18861:
[----:B------:R-:W-:Y:S05]  /*6630*/  BSYNC B0 ;  /* 0x0000000000007941 */ /* 0x000fea0003800000 */
.L_x_18860:
[----:B------:R0:W-:Y:S01]  /*6640*/  STG.E.U8 desc[UR36][R8.64], R4 ;  /* 0x0000000408007986 */ /* 0x0001e2000c101124 */
[----:B------:R-:W-:Y:S05]  /*6650*/  BRA `(.L_x_18837) ;  /* 0x0000000000ac7947 */ /* 0x000fea0003800000 */
.L_x_18854:
        /* <DEDUP_REMOVED lines=21> */
.L_x_18836:
        /* <DEDUP_REMOVED lines=16> */
.L_x_18865:
[----:B------:R-:W-:Y:S05]  /*68b0*/  BRA `(.L_x_18837) ;  /* 0x0000000000147947 */ /* 0x000fea0003800000 */
.L_x_18864:
[----:B------:R-:W0:Y:S02]  /*68c0*/  F2I.FTZ.U64.CEIL R4, R23 ;  /* 0x0000001700047311 */ /* 0x000e240000219800 */
[----:B0-----:R0:W-:Y:S01]  /*68d0*/  STG.E.64 desc[UR36][R8.64], R4 ;  /* 0x0000000408007986 */ /* 0x0011e2000c101b24 */
[----:B------:R-:W-:Y:S05]  /*68e0*/  BRA `(.L_x_18837) ;  /* 0x0000000000087947 */ /* 0x000fea0003800000 */
.L_x_18863:
[----:B------:R-:W0:Y:S02]  /*68f0*/  F2I.FTZ.U32.CEIL.NTZ R23, R23 ;  /* 0x0000001700177305 */ /* 0x000e24000021b000 */
[----:B0-----:R0:W-:Y:S02]  /*6900*/  STG.E desc[UR36][R8.64], R23 ;  /* 0x0000001708007986 */ /* 0x0011e4000c101924 */
.L_x_18837:
[----:B------:R-:W-:-:S07]  /*6910*/  VIADD R26, R26, 0x80 ;  /* 0x000000801a1a7836 */ /* 0x000fce0000000000 */
.L_x_18797:
[----:B------:R-:W-:Y:S05]  /*6920*/  BSYNC B6 ;  /* 0x0000000000067941 */ /* 0x000fea0003800000 */
.L_x_18796:
        /* <DEDUP_REMOVED lines=22> */
.L_x_18869:
[----:B------:R-:W0:Y:S02]  /*6a90*/  F2I.FTZ.S64.CEIL R4, R17 ;  /* 0x0000001100047311 */ /* 0x000e240000219900 */
[----:B0-----:R-:W-:Y:S01]  /*6aa0*/  STG.E.U8 desc[UR36][R2.64], R4 ;  /* 0x0000000402007986 */ /* 0x001fe2000c101124 */
[----:B------:R-:W-:Y:S05]  /*6ab0*/  EXIT ;  /* 0x000000000000794d */ /* 0x000fea0003800000 */
.L_x_18868:
        /* <DEDUP_REMOVED lines=9> */
.L_x_18872:
[----:B------:R-:W0:Y:S02]  /*6b50*/  F2I.FTZ.CEIL.NTZ R17, R17 ;  /* 0x0000001100117305 */ /* 0x000e24000021b100 */
[----:B0-----:R-:W-:Y:S01]  /*6b60*/  STG.E desc[UR36][R2.64], R17 ;  /* 0x0000001102007986 */ /* 0x001fe2000c101924 */
[----:B------:R-:W-:Y:S05]  /*6b70*/  EXIT ;  /* 0x000000000000794d */ /* 0x000fea0003800000 */
.L_x_18871:
[----:B------:R-:W0:Y:S02]  /*6b80*/  F2I.FTZ.CEIL.NTZ R17, R17 ;  /* 0x0000001100117305 */ /* 0x000e24000021b100 */
[----:B0-----:R-:W-:Y:S01]  /*6b90*/  STG.E.U16 desc[UR36][R2.64], R17 ;  /* 0x0000001102007986 */ /* 0x001fe2000c101524 */
[----:B------:R-:W-:Y:S05]  /*6ba0*/  EXIT ;  /* 0x000000000000794d */ /* 0x000fea0003800000 */
.L_x_18867:
        /* <DEDUP_REMOVED lines=8> */
.L_x_18874:
[----:B---3--:R-:W-:-:S05]  /*6c30*/  F2FP.F16.F32.PACK_AB R24, RZ, R24 ;  /* 0x00000018ff18723e */ /* 0x008fca00000000ff */
[----:B------:R-:W-:Y:S01]  /*6c40*/  STG.E.U16 desc[UR36][R2.64], R24 ;  /* 0x0000001802007986 */ /* 0x000fe2000c101524 */
[----:B------:R-:W-:Y:S05]  /*6c50*/  EXIT ;  /* 0x000000000000794d */ /* 0x000fea0003800000 */
.L_x_18873:
        /* <DEDUP_REMOVED lines=9> */
.L_x_18876:
[----:B---3--:R-:W-:-:S04]  /*6cf0*/  F2FP.F16.F32.PACK_AB R5, RZ, R24 ;  /* 0x00000018ff05723e */ /* 0x008fc800000000ff */
[----:B------:R-:W-:-:S05]  /*6d00*/  PRMT R5, R5, 0x5410, RZ ;  /* 0x0000541005057816 */ /* 0x000fca00000000ff */
[----:B------:R-:W-:Y:S01]  /*6d10*/  STG.E desc[UR36][R2.64], R5 ;  /* 0x0000000502007986 */ /* 0x000fe2000c101924 */
[----:B------:R-:W-:Y:S05]  /*6d20*/  EXIT ;  /* 0x000000000000794d */ /* 0x000fea0003800000 */
.L_x_18875:
[----:B---3--:R-:W-:-:S06]  /*6d30*/  FMUL.FTZ R4, R24, 1 ;  /* 0x3f80000018047820 */ /* 0x008fcc0000410000 */
[----:B------:R-:W0:Y:S02]  /*6d40*/  F2F.F64.F32 R4, R4 ;  /* 0x0000000400047310 */ /* 0x000e240000201800 */
[----:B0-----:R-:W-:Y:S01]  /*6d50*/  STG.E.64 desc[UR36][R2.64], R4 ;  /* 0x0000000402007986 */ /* 0x001fe2000c101b24 */
[----:B------:R-:W-:Y:S05]  /*6d60*/  EXIT ;  /* 0x000000000000794d */ /* 0x000fea0003800000 */
.L_x_18866:
        /* <DEDUP_REMOVED lines=12> */
.L_x_18879:
[----:B---3--:R-:W-:Y:S01]  /*6e30*/  FMUL.FTZ R4, R24, 1 ;  /* 0x3f80000018047820 */ /* 0x008fe20000410000 */
[----:B------:R-:W-:-:S05]  /*6e40*/  CS2R R6, SRZ ;  /* 0x0000000000067805 */ /* 0x000fca000001ff00 */
[----:B------:R-:W0:Y:S02]  /*6e50*/  F2F.F64.F32 R4, R4 ;  /* 0x0000000400047310 */ /* 0x000e240000201800 */
[----:B0-----:R-:W-:Y:S01]  /*6e60*/  STG.E.128 desc[UR36][R2.64], R4 ;  /* 0x0000000402007986 */ /* 0x001fe2000c101d24 */
[----:B------:R-:W-:Y:S05]  /*6e70*/  EXIT ;  /* 0x000000000000794d */ /* 0x000fea0003800000 */
.L_x_18878:
        /* <DEDUP_REMOVED lines=20> */
.L_x_18883:
[----:B------:R-:W-:Y:S05]  /*6fc0*/  BSYNC B0 ;  /* 0x0000000000007941 */ /* 0x000fea0003800000 */
.L_x_18882:
[----:B------:R-:W-:-:S05]  /*6fd0*/  LOP3.LUT R7, R0, R7, RZ, 0xfc, !PT ;  /* 0x0000000700077212 */ /* 0x000fca00078efcff */
[----:B------:R-:W-:Y:S01]  /*6fe0*/  STG.E.U8 desc[UR36][R2.64], R7 ;  /* 0x0000000702007986 */ /* 0x000fe2000c101124 */
[----:B------:R-:W-:Y:S05]  /*6ff0*/  EXIT ;  /* 0x000000000000794d */ /* 0x000fea0003800000 */
.L_x_18881:
        /* <DEDUP_REMOVED lines=12> */
.L_x_18885:
[----:B------:R-:W-:Y:S01]  /*70c0*/  IMAD.MOV.U32 R0, RZ, RZ, 0x7f ;  /* 0x0000007fff007424 */ /* 0x000fe200078e00ff */
[----:B------:R-:W-:-:S04]  /*70d0*/  ISETP.GT.U32.AND P0, PT, R4, 0x7f800000, PT ;  /* 0x7f8000000400780c */ /* 0x000fc80003f04070 */
[----:B------:R-:W-:-:S09]  /*70e0*/  SEL R0, R0, 0x7c, P0 ;  /* 0x0000007c00007807 */ /* 0x000fd20000000000 */
.L_x_18886:
[----:B------:R-:W-:Y:S05]  /*70f0*/  BSYNC B0 ;  /* 0x0000000000007941 */ /* 0x000fea0003800000 */
.L_x_18884:
[----:B------:R-:W-:-:S04]  /*7100*/  LOP3.LUT R24, R24, 0x80000000, RZ, 0xc0, !PT ;  /* 0x8000000018187812 */ /* 0x000fc800078ec0ff */
[----:B------:R-:W-:-:S04]  /*7110*/  SHF.R.U32.HI R5, RZ, 0x18, R24 ;  /* 0x00000018ff057819 */ /* 0x000fc80000011618 */
[----:B------:R-:W-:-:S05]  /*7120*/  LOP3.LUT R5, R0, R5, RZ, 0xfc, !PT ;  /* 0x0000000500057212 */ /* 0x000fca00078efcff */
[----:B------:R-:W-:Y:S01]  /*7130*/  STG.E.U8 desc[UR36][R2.64], R5 ;  /* 0x0000000502007986 */ /* 0x000fe2000c101124 */
[----:B------:R-:W-:Y:S05]  /*7140*/  EXIT ;  /* 0x000000000000794d */ /* 0x000fea0003800000 */
.L_x_18880:
[----:B---3--:R-:W-:-:S05]  /*7150*/  F2FP.BF16.F32.PACK_AB R24, RZ, R24 ;  /* 0x00000018ff18723e */ /* 0x008fca00000010ff */
[----:B------:R-:W-:Y:S01]  /*7160*/  STG.E.U16 desc[UR36][R2.64], R24 ;  /* 0x0000001802007986 */ /* 0x000fe2000c101524 */
[----:B------:R-:W-:Y:S05]  /*7170*/  EXIT ;  /* 0x000000000000794d */ /* 0x000fea0003800000 */
.L_x_18877:
        /* <DEDUP_REMOVED lines=11> */
.L_x_18889:
        /* <DEDUP_REMOVED lines=16> */
.L_x_18892:
[----:B------:R-:W-:-:S04]  /*7330*/  LOP3.LUT R24, R24, 0x80000000, RZ, 0xc0, !PT ;  /* 0x8000000018187812 */ /* 0x000fc800078ec0ff */
[----:B------:R-:W-:-:S04]  /*7340*/  SHF.R.U32.HI R5, RZ, 0x18, R24 ;  /* 0x00000018ff057819 */ /* 0x000fc80000011618 */
[----:B------:R-:W-:-:S04]  /*7350*/  LOP3.LUT R4, R4, R5, RZ, 0xfc, !PT ;  /* 0x0000000504047212 */ /* 0x000fc800078efcff */
[----:B------:R-:W-:-:S07]  /*7360*/  PRMT R0, R4, 0x7610, R0 ;  /* 0x0000761004007816 */ /* 0x000fce0000000000 */
.L_x_18891:
[----:B------:R-:W-:Y:S05]  /*7370*/  BSYNC B0 ;  /* 0x0000000000007941 */ /* 0x000fea0003800000 */
.L_x_18890:
[----:B------:R-:W-:Y:S01]  /*7380*/  STG.E.U8 desc[UR36][R2.64], R0 ;  /* 0x0000000002007986 */ /* 0x000fe2000c101124 */
[----:B------:R-:W-:Y:S05]  /*7390*/  EXIT ;  /* 0x000000000000794d */ /* 0x000fea0003800000 */
.L_x_18888:
        /* <DEDUP_REMOVED lines=16> */
.L_x_18895:
[----:B------:R-:W-:-:S04]  /*74a0*/  LOP3.LUT R24, R24, 0x80000000, RZ, 0xc0, !PT ;  /* 0x8000000018187812 */ /* 0x000fc800078ec0ff */
[----:B------:R-:W-:-:S04]  /*74b0*/  SHF.R.U32.HI R5, RZ, 0x18, R24 ;  /* 0x00000018ff057819 */ /* 0x000fc80000011618 */
[----:B------:R-:W-:-:S04]  /*74c0*/  LOP3.LUT R4, R4, R5, RZ, 0xfc, !PT ;  /* 0x0000000504047212 */ /* 0x000fc800078efcff */
[----:B------:R-:W-:-:S07]  /*74d0*/  PRMT R0, R4, 0x7610, R0 ;  /* 0x0000761004007816 */ /* 0x000fce0000000000 */
.L_x_18894:
[----:B------:R-:W-:Y:S05]  /*74e0*/  BSYNC B0 ;  /* 0x0000000000007941 */ /* 0x000fea0003800000 */
.L_x_18893:
[----:B------:R-:W-:Y:S01]  /*74f0*/  STG.E.U8 desc[UR36][R2.64], R0 ;  /* 0x0000000002007986 */ /* 0x000fe2000c101124 */
[----:B------:R-:W-:Y:S05]  /*7500*/  EXIT ;  /* 0x000000000000794d */ /* 0x000fea0003800000 */
.L_x_18887:
        /* <DEDUP_REMOVED lines=21> */
.L_x_18870:
        /* <DEDUP_REMOVED lines=16> */
.L_x_18898:
[----:B------:R-:W-:Y:S05]  /*7760*/  EXIT ;  /* 0x000000000000794d */ /* 0x000fea0003800000 */
.L_x_18897:
[----:B------:R-:W0:Y:S02]  /*7770*/  F2I.FTZ.U64.CEIL R4, R17 ;  /* 0x0000001100047311 */ /* 0x000e240000219800 */
[----:B0-----:R-:W-:Y:S01]  /*7780*/  STG.E.64 desc[UR36][R2.64], R4 ;  /* 0x0000000402007986 */ /* 0x001fe2000c101b24 */
[----:B------:R-:W-:Y:S05]  /*7790*/  EXIT ;  /* 0x000000000000794d */ /* 0x000fea0003800000 */
.L_x_18896:
[----:B------:R-:W0:Y:S02]  /*77a0*/  F2I.FTZ.U32.CEIL.NTZ R17, R17 ;  /* 0x0000001100117305 */ /* 0x000e24000021b000 */
[----:B0-----:R-:W-:Y:S01]  /*77b0*/  STG.E desc[UR36][R2.64], R17 ;  /* 0x0000001102007986 */ /* 0x001fe2000c101924 */
[----:B------:R-:W-:Y:S05]  /*77c0*/  EXIT ;  /* 0x000000000000794d */ /* 0x000fea0003800000 */
.L_x_18899:
        /* <DEDUP_REMOVED lines=11> */
.L_x_19751:


//--------------------- .text._ZN2at6native18elementwise_kernelILi128ELi2EZNS0_22gpu_kernel_impl_nocastIZZZNS0_16ceil_kernel_cudaERNS_18TensorIteratorBaseEENKUlvE_clEvENKUlvE0_clEvEUlfE_EEvS4_RKT_EUliE_EEviT1_ --------------------------
	.section	.text._ZN2at6native18elementwise_kernelILi128ELi2EZNS0_22gpu_kernel_impl_nocastIZZZNS0_16ceil_kernel_cudaERNS_18TensorIteratorBaseEENKUlvE_clEvENKUlvE0_clEvEUlfE_EEvS4_RKT_EUliE_EEviT1_,"ax",@progbits
	.align	128
        .global         _ZN2at6native18elementwise_kernelILi128ELi2EZNS0_22gpu_kernel_impl_nocastIZZZNS0_16ceil_kernel_cudaERNS_18TensorIteratorBaseEENKUlvE_clEvENKUlvE0_clEvEUlfE_EEvS4_RKT_EUliE_EEviT1_
        .type           _ZN2at6native18elementwise_kernelILi128ELi2EZNS0_22gpu_kernel_impl_nocastIZZZNS0_16ceil_kernel_cudaERNS_18TensorIteratorBaseEENKUlvE_clEvENKUlvE0_clEvEUlfE_EEvS4_RKT_EUliE_EEviT1_,@function
        .size           _ZN2at6native18elementwise_kernelILi128ELi2EZNS0_22gpu_kernel_impl_nocastIZZZNS0_16ceil_kernel_cudaERNS_18TensorIteratorBaseEENKUlvE_clEvENKUlvE0_clEvEUlfE_EEvS4_RKT_EUliE_EEviT1_,(.L_x_19752 - _ZN2at6native18elementwise_kernelILi128ELi2EZNS0_22gpu_kernel_impl_nocastIZZZNS0_16ceil_kernel_cudaERNS_18TensorIteratorBaseEENKUlvE_clEvENKUlvE0_clEvEUlfE_EEvS4_RKT_EUliE_EEviT1_)
        .other          _ZN2at6native18elementwise_kernelILi128ELi2EZNS0_22gpu_kernel_impl_nocastIZZZNS0_16ceil_kernel_cudaERNS_18TensorIteratorBaseEENKUlvE_clEvENKUlvE0_clEvEUlfE_EEvS4_RKT_EUliE_EEviT1_,@"STO_CUDA_ENTRY STV_DEFAULT"
_ZN2at6native18elementwise_kernelILi128ELi2EZNS0_22gpu_kernel_impl_nocastIZZZNS0_16ceil_kernel_cudaERNS_18TensorIteratorBaseEENKUlvE_clEvENKUlvE0_clEvEUlfE_EEvS4_RKT_EUliE_EEviT1_:
.text._ZN2at6native18elementwise_kernelILi128ELi2EZNS0_22gpu_kernel_impl_nocastIZZZNS0_16ceil_kernel_cudaERNS_18TensorIteratorBaseEENKUlvE_clEvENKUlvE0_clEvEUlfE_EEvS4_RKT_EUliE_EEviT1_:
        /* <DEDUP_REMOVED lines=312> */
.L_x_18902:
        /* <DEDUP_REMOVED lines=8> */
[----:B--2---:R-:W0:Y:S04]  /*1400*/  FRND.FTZ.CEIL R9, R4 ;  /* 0x0000000400097307 */ /* 0x004e280000219000 */
[----:B0-----:R0:W-:Y:S04]  /*1410*/  STG.E desc[UR4][R2.64], R9 ;  /* 0x0000000902007986 */ /* 0x0011e8000c101904 */
.L_x_18901:
[----:B------:R-:W-:Y:S05]  /*1420*/  BSYNC B0 ;  /* 0x0000000000007941 */ /* 0x000fea0003800000 */
.L_x_18900:
        /* <DEDUP_REMOVED lines=305> */
.L_x_18903:
[----:B------:R-:W-:Y:S02]  /*2740*/  ULDC.64 UR6, c[0x0][0x418] ;  /* 0x0001060000067ab9 */ /* 0x000fe40000000a00 */
[----:B------:R-:W-:-:S04]  /*2750*/  IADD3 R4, P0, R0, UR6, RZ ;  /* 0x0000000600047c10 */ /* 0x000fc8000ff1e0ff */
[----:B------:R-:W-:Y:S01]  /*2760*/  IADD3.X R5, RZ, UR7, RZ, P0, !PT ;  /* 0x00000007ff057c10 */ /* 0x000fe200087fe4ff */
[----:B------:R-:W-:-:S04]  /*2770*/  ULDC.64 UR6, c[0x0][0x410] ;  /* 0x0001040000067ab9 */ /* 0x000fc80000000a00 */
[----:B------:R-:W2:Y:S01]  /*2780*/  LDG.E R4, desc[UR4][R4.64] ;  /* 0x0000000404047981 */ /* 0x000ea2000c1e1900 */
[----:B------:R-:W-:-:S04]  /*2790*/  IADD3 R2, P0, R3, UR6, RZ ;  /* 0x0000000603027c10 */ /* 0x000fc8000ff1e0ff */
[----:B------:R-:W-:Y:S01]  /*27a0*/  IADD3.X R3, RZ, UR7, RZ, P0, !PT ;  /* 0x00000007ff037c10 */ /* 0x000fe200087fe4ff */
[----:B--2---:R-:W0:Y:S04]  /*27b0*/  FRND.FTZ.CEIL R7, R4 ;  /* 0x0000000400077307 */ /* 0x004e280000219000 */
[----:B0-----:R-:W-:Y:S01]  /*27c0*/  STG.E desc[UR4][R2.64], R7 ;  /* 0x0000000702007986 */ /* 0x001fe2000c101904 */
[----:B------:R-:W-:Y:S05]  /*27d0*/  EXIT ;  /* 0x000000000000794d */ /* 0x000fea0003800000 */
.L_x_18904:
        /* <DEDUP_REMOVED lines=10> */
.L_x_19752:


//--------------------- .text._ZN2at6native27unrolled_elementwise_kernelIZZZNS0_16ceil_kernel_cudaERNS_18TensorIteratorBaseEENKUlvE_clEvENKUlvE0_clEvEUlfE_St5arrayIPcLm2EELi4E23TrivialOffsetCalculatorILi1EjESB_NS0_6memory15LoadWithoutCastENSC_16StoreWithoutCastEEEviT_T0_T2_T3_T4_T5_ --------------------------
	.section	.text._ZN2at6native27unrolled_elementwise_kernelIZZZNS0_16ceil_kernel_cudaERNS_18TensorIteratorBaseEENKUlvE_clEvENKUlvE0_clEvEUlfE_St5arrayIPcLm2EELi4E23TrivialOffsetCalculatorILi1EjESB_NS0_6memory15LoadWithoutCastENSC_16StoreWithoutCastEEEviT_T0_T2_T3_T4_T5_,"ax",@progbits
	.align	128
        .global         _ZN2at6native27unrolled_elementwise_kernelIZZZNS0_16ceil_kernel_cudaERNS_18TensorIteratorBaseEENKUlvE_clEvENKUlvE0_clEvEUlfE_St5arrayIPcLm2EELi4E23TrivialOffsetCalculatorILi1EjESB_NS0_6memory15LoadWithoutCastENSC_16StoreWithoutCastEEEviT_T0_T2_T3_T4_T5_
        .type           _ZN2at6native27unrolled_elementwise_kernelIZZZNS0_16ceil_kernel_cudaERNS_18TensorIteratorBaseEENKUlvE_clEvENKUlvE0_clEvEUlfE_St5arrayIPcLm2EELi4E23TrivialOffsetCalculatorILi1EjESB_NS0_6memory15LoadWithoutCastENSC_16StoreWithoutCastEEEviT_T0_T2_T3_T4_T5_,@function
        .size           _ZN2at6native27unrolled_elementwise_kernelIZZZNS0_16ceil_kernel_cudaERNS_18TensorIteratorBaseEENKUlvE_clEvENKUlvE0_clEvEUlfE_St5arrayIPcLm2EELi4E23TrivialOffsetCalculatorILi1EjESB_NS0_6memory15LoadWithoutCastENSC_16StoreWithoutCastEEEviT_T0_T2_T3_T4_T5_,(.L_x_19753 - _ZN2at6native27unrolled_elementwise_kernelIZZZNS0_16ceil_kernel_cudaERNS_18TensorIteratorBaseEENKUlvE_clEvENKUlvE0_clEvEUlfE_St5arrayIPcLm2EELi4E23TrivialOffsetCalculatorILi1EjESB_NS0_6memory15LoadWithoutCastENSC_16StoreWithoutCastEEEviT_T0_T2_T3_T4_T5_)
        .other          _ZN2at6native27unrolled_elementwise_kernelIZZZNS0_16ceil_kernel_cudaERNS_18TensorIteratorBaseEENKUlvE_clEvENKUlvE0_clEvEUlfE_St5arrayIPcLm2EELi4E23TrivialOffsetCalculatorILi1EjESB_NS0_6memory15LoadWithoutCastENSC_16StoreWithoutCastEEEviT_T0_T2_T3_T4_T5_,@"STO_CUDA_ENTRY STV_DEFAULT"
_ZN2at6native27unrolled_elementwise_kernelIZZZNS0_16ceil_kernel_cudaERNS_18TensorIteratorBaseEENKUlvE_clEvENKUlvE0_clEvEUlfE_St5arrayIPcLm2EELi4E23TrivialOffsetCalculatorILi1EjESB_NS0_6memory15LoadWithoutCastENSC_16StoreWithoutCastEEEviT_T0_T2_T3_T4_T5_:
.text._ZN2at6native27unrolled_elementwise_kernelIZZZNS0_16ceil_kernel_cudaERNS_18TensorIteratorBaseEENKUlvE_clEvENKUlvE0_clEvEUlfE_St5arrayIPcLm2EELi4E23TrivialOffsetCalculatorILi1EjESB_NS0_6memory15LoadWithoutCastENSC_16StoreWithoutCastEEEviT_T0_T2_T3_T4_T5_:
        /* <DEDUP_REMOVED lines=44> */
[----:B--2---:R-:W0:Y:S03]  /*02c0*/  @!P0 FRND.FTZ.CEIL R5, R8 ;  /* 0x0000000800058307 */ /* 0x004e260000219000 */
[----:B0-----:R1:W-:Y:S05]  /*02d0*/  @!P0 STG.E desc[UR4][R6.64], R5 ;  /* 0x0000000506008986 */ /* 0x0013ea000c101904 */
[----:B----4-:R1:W0:Y:S01]  /*02e0*/  @!P2 FRND.FTZ.CEIL R3, R11 ;  /* 0x0000000b0003a307 */ /* 0x0102220000219000 */
[----:B------:R-:W-:-:S07]  /*02f0*/  ISETP.GE.AND P2, PT, R13, R2, PT ;  /* 0x000000020d00720c */ /* 0x000fce0003f46270 */
[----:B---3--:R1:W2:Y:S06]  /*0300*/  @!P1 FRND.FTZ.CEIL R4, R20 ;  /* 0x0000001400049307 */ /* 0x0082ac0000219000 */
        /* <DEDUP_REMOVED lines=11> */
.L_x_18906:
[----:B------:R-:W-:Y:S05]  /*03c0*/  BSYNC B0 ;  /* 0x0000000000007941 */ /* 0x000fea0003800000 */
.L_x_18905:
[----:B------:R-:W-:-:S13]  /*03d0*/  ISETP.GE.AND P0, PT, R13, R2, PT ;  /* 0x000000020d00720c */ /* 0x000fda0003f06270 */
[----:B------:R-:W-:Y:S05]  /*03e0*/  @P0 EXIT ;  /* 0x000000000000094d */ /* 0x000fea0003800000 */
[----:B012---:R-:W0:Y:S01]  /*03f0*/  LDC.64 R4, c[0x0][0x218] ;  /* 0x00008600ff047b82 */ /* 0x007e220000000a00 */
[----:B------:R-:W-:Y:S01]  /*0400*/  ISETP.GE.AND P0, PT, R15, R2, PT ;  /* 0x000000020f00720c */ /* 0x000fe20003f06270 */
[----:B------:R-:W-:-:S12]  /*0410*/  IMAD R3, R0, 0x200, R13 ;  /* 0x0000020000037824 */ /* 0x000fd800078e020d */
[----:B-----5:R-:W1:Y:S01]  /*0420*/  @!P0 FRND.FTZ.CEIL R7, R10 ;  /* 0x0000000a00078307 */ /* 0x020e620000219000 */
[----:B0-----:R-:W-:-:S05]  /*0430*/  IMAD.WIDE.U32 R2, R3, 0x4, R4 ;  /* 0x0000000403027825 */ /* 0x001fca00078e0004 */
[----:B-1----:R-:W-:Y:S01]  /*0440*/  STG.E desc[UR4][R2.64], R7 ;  /* 0x0000000702007986 */ /* 0x002fe2000c101904 */
[----:B------:R-:W-:Y:S05]  /*0450*/  EXIT ;  /* 0x000000000000794d */ /* 0x000fea0003800000 */
.L_x_18907:
        /* <DEDUP_REMOVED lines=10> */
.L_x_19753:


//--------------------- .text._ZN2at6native29vectorized_elementwise_kernelILi2EZZZNS0_16ceil_kernel_cudaERNS_18TensorIteratorBaseEENKUlvE_clEvENKUlvE0_clEvEUlfE_St5arrayIPcLm2EEEEviT0_T1_ --------------------------
	.section	.text._ZN2at6native29vectorized_elementwise_kernelILi2EZZZNS0_16ceil_kernel_cudaERNS_18TensorIteratorBaseEENKUlvE_clEvENKUlvE0_clEvEUlfE_St5arrayIPcLm2EEEEviT0_T1_,"ax",@progbits
	.align	128
        .global         _ZN2at6native29vectorized_elementwise_kernelILi2EZZZNS0_16ceil_kernel_cudaERNS_18TensorIteratorBaseEENKUlvE_clEvENKUlvE0_clEvEUlfE_St5arrayIPcLm2EEEEviT0_T1_
        .type           _ZN2at6native29vectorized_elementwise_kernelILi2EZZZNS0_16ceil_kernel_cudaERNS_18TensorIteratorBaseEENKUlvE_clEvENKUlvE0_clEvEUlfE_St5arrayIPcLm2EEEEviT0_T1_,@function
        .size           _ZN2at6native29vectorized_elementwise_kernelILi2EZZZNS0_16ceil_kernel_cudaERNS_18TensorIteratorBaseEENKUlvE_clEvENKUlvE0_clEvEUlfE_St5arrayIPcLm2EEEEviT0_T1_,(.L_x_19754 - _ZN2at6native29vectorized_elementwise_kernelILi2EZZZNS0_16ceil_kernel_cudaERNS_18TensorIteratorBaseEENKUlvE_clEvENKUlvE0_clEvEUlfE_St5arrayIPcLm2EEEEviT0_T1_)
        .other          _ZN2at6native29vectorized_elementwise_kernelILi2EZZZNS0_16ceil_kernel_cudaERNS_18TensorIteratorBaseEENKUlvE_clEvENKUlvE0_clEvEUlfE_St5arrayIPcLm2EEEEviT0_T1_,@"STO_CUDA_ENTRY STV_DEFAULT"
_ZN2at6native29vectorized_elementwise_kernelILi2EZZZNS0_16ceil_kernel_cudaERNS_18TensorIteratorBaseEENKUlvE_clEvENKUlvE0_clEvEUlfE_St5arrayIPcLm2EEEEviT0_T1_:
.text._ZN2at6native29vectorized_elementwise_kernelILi2EZZZNS0_16ceil_kernel_cudaERNS_18TensorIteratorBaseEENKUlvE_clEvENKUlvE0_clEvEUlfE_St5arrayIPcLm2EEEEviT0_T1_:
        /* <DEDUP_REMOVED lines=19> */
[----:B---3--:R-:W-:Y:S08]  /*0130*/  FRND.FTZ.CEIL R7, R7 ;  /* 0x0000000700077307 */ /* 0x008ff00000219000 */
[----:B------:R-:W0:Y:S08]  /*0140*/  FRND.FTZ.CEIL R6, R6 ;  /* 0x0000000600067307 */ /* 0x000e300000219000 */
[----:B----4-:R-:W-:Y:S01]  /*0150*/  FRND.FTZ.CEIL R9, R9 ;  /* 0x0000000900097307 */ /* 0x010fe20000219000 */
[----:B0-----:R-:W-:Y:S07]  /*0160*/  STG.E.64 desc[UR4][R4.64], R6 ;  /* 0x0000000604007986 */ /* 0x001fee000c101b04 */
[----:B------:R-:W0:Y:S08]  /*0170*/  FRND.FTZ.CEIL R8, R8 ;  /* 0x0000000800087307 */ /* 0x000e300000219000 */
[----:B-----5:R-:W-:Y:S01]  /*0180*/  FRND.FTZ.CEIL R11, R11 ;  /* 0x0000000b000b7307 */ /* 0x020fe20000219000 */
[----:B0-----:R-:W-:Y:S07]  /*0190*/  STG.E.64 desc[UR4][R4.64+0x400], R8 ;  /* 0x0004000804007986 */ /* 0x001fee000c101b04 */
[----:B------:R-:W0:Y:S08]  /*01a0*/  FRND.FTZ.CEIL R10, R10 ;  /* 0x0000000a000a7307 */ /* 0x000e300000219000 */
[----:B------:R-:W-:Y:S01]  /*01b0*/  FRND.FTZ.CEIL R13, R13 ;  /* 0x0000000d000d7307 */ /* 0x000fe20000219000 */
[----:B0-----:R-:W-:Y:S07]  /*01c0*/  STG.E.64 desc[UR4][R4.64+0x800], R10 ;  /* 0x0008000a04007986 */ /* 0x001fee000c101b04 */
[----:B------:R-:W0:Y:S02]  /*01d0*/  FRND.FTZ.CEIL R12, R12 ;  /* 0x0000000c000c7307 */ /* 0x000e240000219000 */
[----:B0-----:R-:W-:Y:S01]  /*01e0*/  STG.E.64 desc[UR4][R4.64+0xc00], R12 ;  /* 0x000c000c04007986 */ /* 0x001fe2000c101b04 */
[----:B------:R-:W-:Y:S05]  /*01f0*/  EXIT ;  /* 0x000000000000794d */ /* 0x000fea0003800000 */
.L_x_18908:
        /* <DEDUP_REMOVED lines=68> */
[----:B---3--:R0:W1:Y:S02]  /*0640*/  @!P0 FRND.FTZ.CEIL R20, R11 ;  /* 0x0000000b00148307 */ /* 0x0080640000219000 */
[----:B0-----:R-:W-:-:S02]  /*0650*/  IADD3 R11, R21, 0x300, RZ ;  /* 0x00000300150b7810 */ /* 0x001fc40007ffe0ff */
[----:B-1----:R0:W-:Y:S04]  /*0660*/  @!P0 STG.E desc[UR4][R12.64], R20 ;  /* 0x000000140c008986 */ /* 0x0021e8000c101904 */
[----:B-----5:R0:W1:Y:S01]  /*0670*/  @!P1 FRND.FTZ.CEIL R4, R22 ;  /* 0x0000001600049307 */ /* 0x0200620000219000 */
[----:B------:R-:W-:-:S07]  /*0680*/  ISETP.GE.AND P1, PT, R29, R2, PT ;  /* 0x000000021d00720c */ /* 0x000fce0003f26270 */
[----:B------:R0:W3:Y:S01]  /*0690*/  @!P2 FRND.FTZ.CEIL R5, R3 ;  /* 0x000000030005a307 */ /* 0x0000e20000219000 */
[----:B------:R-:W-:Y:S01]  /*06a0*/  ISETP.GE.AND P2, PT, R15, R2, PT ;  /* 0x000000020f00720c */ /* 0x000fe20003f46270 */
[----:B------:R-:W-:-:S06]  /*06b0*/  VIADD R15, R21, 0x280 ;  /* 0x00000280150f7836 */ /* 0x000fcc0000000000 */
[----:B--2---:R0:W2:Y:S01]  /*06c0*/  @!P1 FRND.FTZ.CEIL R6, R24 ;  /* 0x0000001800069307 */ /* 0x0040a20000219000 */
[----:B------:R-:W-:Y:S02]  /*06d0*/  ISETP.GE.AND P1, PT, R15, R2, PT ;  /* 0x000000020f00720c */ /* 0x000fe40003f26270 */
[----:B------:R-:W-:-:S04]  /*06e0*/  IADD3 R15, R21, 0x380, RZ ;  /* 0x00000380150f7810 */ /* 0x000fc80007ffe0ff */
[-C--:B------:R-:W-:Y:S01]  /*06f0*/  ISETP.GE.AND P3, PT, R15, R2.reuse, PT ;  /* 0x000000020f00720c */ /* 0x080fe20003f66270 */
[----:B------:R0:W0:Y:S01]  /*0700*/  @!P2 FRND.FTZ.CEIL R7, R26 ;  /* 0x0000001a0007a307 */ /* 0x0000220000219000 */
[----:B------:R-:W-:Y:S01]  /*0710*/  ISETP.GE.AND P2, PT, R11, R2, PT ;  /* 0x000000020b00720c */ /* 0x000fe20003f46270 */
[----:B------:R-:W-:-:S05]  /*0720*/  @!P0 IMAD.MOV.U32 R21, RZ, RZ, R19 ;  /* 0x000000ffff158224 */ /* 0x000fca00078e0013 */
[----:B------:R-:W-:Y:S01]  /*0730*/  ISETP.GE.AND P0, PT, R21, R2, PT ;  /* 0x000000021500720c */ /* 0x000fe20003f06270 */
[----:B------:R0:W0:Y:S08]  /*0740*/  @!P1 FRND.FTZ.CEIL R8, R27 ;  /* 0x0000001b00089307 */ /* 0x0000300000219000 */
[----:B----4-:R4:W0:Y:S08]  /*0750*/  @!P2 FRND.FTZ.CEIL R9, R23 ;  /* 0x000000170009a307 */ /* 0x0108300000219000 */
[----:B------:R4:W0:Y:S01]  /*0760*/  @!P3 FRND.FTZ.CEIL R10, R25 ;  /* 0x00000019000ab307 */ /* 0x0008220000219000 */
        /* <DEDUP_REMOVED lines=13> */
.L_x_18911:
[----:B------:R-:W-:-:S13]  /*0840*/  ISETP.GE.AND P0, PT, R21, R2, PT ;  /* 0x000000021500720c */ /* 0x000fda0003f06270 */
[----:B------:R-:W-:Y:S05]  /*0850*/  @P0 BRA `(.L_x_18913) ;  /* 0x0000000000300947 */ /* 0x000fea0003800000 */
[----:B-1----:R-:W1:Y:S01]  /*0860*/  LDC.64 R4, c[0x0][0x218] ;  /* 0x00008600ff047b82 */ /* 0x002e620000000a00 */
[----:B0-----:R-:W-:Y:S01]  /*0870*/  IADD3 R3, R0, R21, RZ ;  /* 0x0000001500037210 */ /* 0x001fe20007ffe0ff */
[----:B------:R-:W-:-:S04]  /*0880*/  VIADD R21, R21, 0x80 ;  /* 0x0000008015157836 */ /* 0x000fc80000000000 */
[----:B-1----:R-:W-:-:S05]  /*0890*/  IMAD.WIDE.U32 R4, R3, 0x4, R4 ;  /* 0x0000000403047825 */ /* 0x002fca00078e0004 */
[----:B------:R1:W-:Y:S02]  /*08a0*/  STG.E desc[UR4][R4.64], R6 ;  /* 0x0000000604007986 */ /* 0x0003e4000c101904 */
.L_x_18912:
[----:B------:R-:W-:-:S13]  /*08b0*/  ISETP.GE.AND P0, PT, R21, R2, PT ;  /* 0x000000021500720c */ /* 0x000fda0003f06270 */
[----:B------:R-:W-:Y:S05]  /*08c0*/  @P0 BRA `(.L_x_18914) ;  /* 0x0000000000340947 */ /* 0x000fea0003800000 */
[----:B01----:R-:W0:Y:S01]  /*08d0*/  LDC.64 R4, c[0x0][0x218] ;  /* 0x00008600ff047b82 */ /* 0x003e220000000a00 */
[----:B------:R-:W-:Y:S01]  /*08e0*/  IADD3 R3, R0, R21, RZ ;  /* 0x0000001500037210 */ /* 0x000fe20007ffe0ff */
[----:B------:R-:W-:-:S04]  /*08f0*/  VIADD R21, R21, 0x80 ;  /* 0x0000008015157836 */ /* 0x000fc80000000000 */
[----:B0-----:R-:W-:-:S05]  /*0900*/  IMAD.WIDE.U32 R4, R3, 0x4, R4 ;  /* 0x0000000403047825 */ /* 0x001fca00078e0004 */
[----:B------:R2:W-:Y:S02]  /*0910*/  STG.E desc[UR4][R4.64], R7 ;  /* 0x0000000704007986 */ /* 0x0005e4000c101904 */
.L_x_18913:
        /* <DEDUP_REMOVED lines=8> */
.L_x_18914:
[----:B------:R-:W-:Y:S05]  /*09a0*/  BSYNC B1 ;  /* 0x0000000000017941 */ /* 0x000fea0003800000 */
.L_x_18910:
[----:B------:R-:W-:-:S13]  /*09b0*/  ISETP.GE.AND P0, PT, R21, R2, PT ;  /* 0x000000021500720c */ /* 0x000fda0003f06270 */
[----:B012---:R-:W0:Y:S01]  /*09c0*/  @!P0 LDC.64 R4, c[0x0][0x218] ;  /* 0x00008600ff048b82 */ /* 0x007e220000000a00 */
[----:B------:R-:W-:Y:S01]  /*09d0*/  @!P0 IADD3 R3, R0, R21, RZ ;  /* 0x0000001500038210 */ /* 0x000fe20007ffe0ff */
[----:B------:R-:W-:-:S04]  /*09e0*/  @!P0 VIADD R21, R21, 0x80 ;  /* 0x0000008015158836 */ /* 0x000fc80000000000 */
[----:B0-----:R-:W-:-:S05]  /*09f0*/  @!P0 IMAD.WIDE.U32 R4, R3, 0x4, R4 ;  /* 0x0000000403048825 */ /* 0x001fca00078e0004 */
[----:B------:R3:W-:Y:S02]  /*0a00*/  @!P0 STG.E desc[UR4][R4.64], R9 ;  /* 0x0000000904008986 */ /* 0x0007e4000c101904 */
.L_x_18915:
[----:B------:R-:W-:Y:S05]  /*0a10*/  BSYNC B0 ;  /* 0x0000000000007941 */ /* 0x000fea0003800000 */
.L_x_18909:
        /* <DEDUP_REMOVED lines=8> */
.L_x_18916:
        /* <DEDUP_REMOVED lines=14> */
.L_x_19754:


//--------------------- .text._ZN2at6native29vectorized_elementwise_kernelILi4EZZZNS0_16ceil_kernel_cudaERNS_18TensorIteratorBaseEENKUlvE_clEvENKUlvE0_clEvEUlfE_St5arrayIPcLm2EEEEviT0_T1_ --------------------------
	.section	.text._ZN2at6native29vectorized_elementwise_kernelILi4EZZZNS0_16ceil_kernel_cudaERNS_18TensorIteratorBaseEENKUlvE_clEvENKUlvE0_clEvEUlfE_St5arrayIPcLm2EEEEviT0_T1_,"ax",@progbits
	.align	128
        .global         _ZN2at6native29vectorized_elementwise_kernelILi4EZZZNS0_16ceil_kernel_cudaERNS_18TensorIteratorBaseEENKUlvE_clEvENKUlvE0_clEvEUlfE_St5arrayIPcLm2EEEEviT0_T1_
        .type           _ZN2at6native29vectorized_elementwise_kernelILi4EZZZNS0_16ceil_kernel_cudaERNS_18TensorIteratorBaseEENKUlvE_clEvENKUlvE0_clEvEUlfE_St5arrayIPcLm2EEEEviT0_T1_,@function
        .size           _ZN2at6native29vectorized_elementwise_kernelILi4EZZZNS0_16ceil_kernel_cudaERNS_18TensorIteratorBaseEENKUlvE_clEvENKUlvE0_clEvEUlfE_St5arrayIPcLm2EEEEviT0_T1_,(.L_x_19755 - _ZN2at6native29vectorized_elementwise_kernelILi4EZZZNS0_16ceil_kernel_cudaERNS_18TensorIteratorBaseEENKUlvE_clEvENKUlvE0_clEvEUlfE_St5arrayIPcLm2EEEEviT0_T1_)
        .other          _ZN2at6native29vectorized_elementwise_kernelILi4EZZZNS0_16ceil_kernel_cudaERNS_18TensorIteratorBaseEENKUlvE_clEvENKUlvE0_clEvEUlfE_St5arrayIPcLm2EEEEviT0_T1_,@"STO_CUDA_ENTRY STV_DEFAULT"
_ZN2at6native29vectorized_elementwise_kernelILi4EZZZNS0_16ceil_kernel_cudaERNS_18TensorIteratorBaseEENKUlvE_clEvENKUlvE0_clEvEUlfE_St5arrayIPcLm2EEEEviT0_T1_:
.text._ZN2at6native29vectorized_elementwise_kernelILi4EZZZNS0_16ceil_kernel_cudaERNS_18TensorIteratorBaseEENKUlvE_clEvENKUlvE0_clEvEUlfE_St5arrayIPcLm2EEEEviT0_T1_:
        /* <DEDUP_REMOVED lines=17> */
[----:B---3--:R-:W-:Y:S08]  /*0110*/  FRND.FTZ.CEIL R7, R7 ;  /* 0x0000000700077307 */ /* 0x008ff00000219000 */
[----:B------:R-:W-:Y:S08]  /*0120*/  FRND.FTZ.CEIL R6, R6 ;  /* 0x0000000600067307 */ /* 0x000ff00000219000 */
[----:B------:R-:W-:Y:S08]  /*0130*/  FRND.FTZ.CEIL R5, R5 ;  /* 0x0000000500057307 */ /* 0x000ff00000219000 */
[----:B------:R-:W0:Y:S08]  /*0140*/  FRND.FTZ.CEIL R4, R4 ;  /* 0x0000000400047307 */ /* 0x000e300000219000 */
[----:B----4-:R-:W-:Y:S01]  /*0150*/  FRND.FTZ.CEIL R11, R11 ;  /* 0x0000000b000b7307 */ /* 0x010fe20000219000 */
[----:B0-----:R-:W-:Y:S07]  /*0160*/  STG.E.128 desc[UR4][R12.64], R4 ;  /* 0x000000040c007986 */ /* 0x001fee000c101d04 */
[----:B------:R-:W-:Y:S08]  /*0170*/  FRND.FTZ.CEIL R10, R10 ;  /* 0x0000000a000a7307 */ /* 0x000ff00000219000 */
[----:B------:R-:W-:Y:S08]  /*0180*/  FRND.FTZ.CEIL R9, R9 ;  /* 0x0000000900097307 */ /* 0x000ff00000219000 */
[----:B------:R-:W0:Y:S02]  /*0190*/  FRND.FTZ.CEIL R8, R8 ;  /* 0x0000000800087307 */ /* 0x000e240000219000 */
[----:B0-----:R-:W-:Y:S01]  /*01a0*/  STG.E.128 desc[UR4][R12.64+0x800], R8 ;  /* 0x000800080c007986 */ /* 0x001fe2000c101d04 */
[----:B------:R-:W-:Y:S05]  /*01b0*/  EXIT ;  /* 0x000000000000794d */ /* 0x000fea0003800000 */
.L_x_18917:
        /* <DEDUP_REMOVED lines=100> */
.L_x_18920:
[----:B------:R-:W-:-:S13]  /*0800*/  ISETP.GE.AND P0, PT, R21, R2, PT ;  /* 0x000000021500720c */ /* 0x000fda0003f06270 */
[----:B------:R-:W-:Y:S05]  /*0810*/  @P0 BRA `(.L_x_18922) ;  /* 0x0000000000300947 */ /* 0x000fea0003800000 */
[----:B-1----:R-:W1:Y:S01]  /*0820*/  LDC.64 R4, c[0x0][0x218] ;  /* 0x00008600ff047b82 */ /* 0x002e620000000a00 */
[----:B0-----:R-:W-:Y:S01]  /*0830*/  IADD3 R3, R0, R21, RZ ;  /* 0x0000001500037210 */ /* 0x001fe20007ffe0ff */
[----:B------:R-:W-:-:S04]  /*0840*/  VIADD R21, R21, 0x80 ;  /* 0x0000008015157836 */ /* 0x000fc80000000000 */
[----:B-1----:R-:W-:-:S05]  /*0850*/  IMAD.WIDE.U32 R4, R3, 0x4, R4 ;  /* 0x0000000403047825 */ /* 0x002fca00078e0004 */
[----:B------:R1:W-:Y:S02]  /*0860*/  STG.E desc[UR4][R4.64], R6 ;  /* 0x0000000604007986 */ /* 0x0003e4000c101904 */
.L_x_18921:
[----:B------:R-:W-:-:S13]  /*0870*/  ISETP.GE.AND P0, PT, R21, R2, PT ;  /* 0x000000021500720c */ /* 0x000fda0003f06270 */
[----:B------:R-:W-:Y:S05]  /*0880*/  @P0 BRA `(.L_x_18923) ;  /* 0x0000000000340947 */ /* 0x000fea0003800000 */
[----:B01----:R-:W0:Y:S01]  /*0890*/  LDC.64 R4, c[0x0][0x218] ;  /* 0x00008600ff047b82 */ /* 0x003e220000000a00 */
[----:B------:R-:W-:Y:S01]  /*08a0*/  IADD3 R3, R0, R21, RZ ;  /* 0x0000001500037210 */ /* 0x000fe20007ffe0ff */
[----:B------:R-:W-:-:S04]  /*08b0*/  VIADD R21, R21, 0x80 ;  /* 0x0000008015157836 */ /* 0x000fc80000000000 */
[----:B0-----:R-:W-:-:S05]  /*08c0*/  IMAD.WIDE.U32 R4, R3, 0x4, R4 ;  /* 0x0000000403047825 */ /* 0x001fca00078e0004 */
[----:B------:R2:W-:Y:S02]  /*08d0*/  STG.E desc[UR4][R4.64], R7 ;  /* 0x0000000704007986 */ /* 0x0005e4000c101904 */
.L_x_18922:
        /* <DEDUP_REMOVED lines=8> */
.L_x_18923:
[----:B------:R-:W-:Y:S05]  /*0960*/  BSYNC B1 ;  /* 0x0000000000017941 */ /* 0x000fea0003800000 */
.L_x_18919:
[----:B------:R-:W-:-:S13]  /*0970*/  ISETP.GE.AND P0, PT, R21, R2, PT ;  /* 0x000000021500720c */ /* 0x000fda0003f06270 */
[----:B012---:R-:W0:Y:S01]  /*0980*/  @!P0 LDC.64 R4, c[0x0][0x218] ;  /* 0x00008600ff048b82 */ /* 0x007e220000000a00 */
[----:B------:R-:W-:Y:S01]  /*0990*/  @!P0 IADD3 R3, R0, R21, RZ ;  /* 0x0000001500038210 */ /* 0x000fe20007ffe0ff */
[----:B------:R-:W-:-:S04]  /*09a0*/  @!P0 VIADD R21, R21, 0x80 ;  /* 0x0000008015158836 */ /* 0x000fc80000000000 */
[----:B0-----:R-:W-:-:S05]  /*09b0*/  @!P0 IMAD.WIDE.U32 R4, R3, 0x4, R4 ;  /* 0x0000000403048825 */ /* 0x001fca00078e0004 */
[----:B------:R3:W-:Y:S02]  /*09c0*/  @!P0 STG.E desc[UR4][R4.64], R9 ;  /* 0x0000000904008986 */ /* 0x0007e4000c101904 */
.L_x_18924:
[----:B------:R-:W-:Y:S05]  /*09d0*/  BSYNC B0 ;  /* 0x0000000000007941 */ /* 0x000fea0003800000 */
.L_x_18918:
        /* <DEDUP_REMOVED lines=8> */
.L_x_18925:
        /* <DEDUP_REMOVED lines=10> */
.L_x_19755:


//--------------------- .text._ZN2at6native29vectorized_elementwise_kernelILi8EZZZNS0_16ceil_kernel_cudaERNS_18TensorIteratorBaseEENKUlvE_clEvENKUlvE0_clEvEUlfE_St5arrayIPcLm2EEEEviT0_T1_ --------------------------
	.section	.text._ZN2at6native29vectorized_elementwise_kernelILi8EZZZNS0_16ceil_kernel_cudaERNS_18TensorIteratorBaseEENKUlvE_clEvENKUlvE0_clEvEUlfE_St5arrayIPcLm2EEEEviT0_T1_,"ax",@progbits
	.align	128
        .global         _ZN2at6native29vectorized_elementwise_kernelILi8EZZZNS0_16ceil_kernel_cudaERNS_18TensorIteratorBaseEENKUlvE_clEvENKUlvE0_clEvEUlfE_St5arrayIPcLm2EEEEviT0_T1_
        .type           _ZN2at6native29vectorized_elementwise_kernelILi8EZZZNS0_16ceil_kernel_cudaERNS_18TensorIteratorBaseEENKUlvE_clEvENKUlvE0_clEvEUlfE_St5arrayIPcLm2EEEEviT0_T1_,@function
        .size           _ZN2at6native29vectorized_elementwise_kernelILi8EZZZNS0_16ceil_kernel_cudaERNS_18TensorIteratorBaseEENKUlvE_clEvENKUlvE0_clEvEUlfE_St5arrayIPcLm2EEEEviT0_T1_,(.L_x_19756 - _ZN2at6native29vectorized_elementwise_kernelILi8EZZZNS0_16ceil_kernel_cudaERNS_18TensorIteratorBaseEENKUlvE_clEvENKUlvE0_clEvEUlfE_St5arrayIPcLm2EEEEviT0_T1_)
        .other          _ZN2at6native29vectorized_elementwise_kernelILi8EZZZNS0_16ceil_kernel_cudaERNS_18TensorIteratorBaseEENKUlvE_clEvENKUlvE0_clEvEUlfE_St5arrayIPcLm2EEEEviT0_T1_,@"STO_CUDA_ENTRY STV_DEFAULT"
_ZN2at6native29vectorized_elementwise_kernelILi8EZZZNS0_16ceil_kernel_cudaERNS_18TensorIteratorBaseEENKUlvE_clEvENKUlvE0_clEvEUlfE_St5arrayIPcLm2EEEEviT0_T1_:
.text._ZN2at6native29vectorized_elementwise_kernelILi8EZZZNS0_16ceil_kernel_cudaERNS_18TensorIteratorBaseEENKUlvE_clEvENKUlvE0_clEvEUlfE_St5arrayIPcLm2EEEEviT0_T1_:
        /* <DEDUP_REMOVED lines=28> */
.L_x_18926:
        /* <DEDUP_REMOVED lines=100> */
.L_x_18929:
[----:B------:R-:W-:-:S13]  /*0800*/  ISETP.GE.AND P0, PT, R21, R2, PT ;  /* 0x000000021500720c */ /* 0x000fda0003f06270 */
[----:B------:R-:W-:Y:S05]  /*0810*/  @P0 BRA `(.L_x_18931) ;  /* 0x0000000000300947 */ /* 0x000fea0003800000 */
[----:B-1----:R-:W1:Y:S01]  /*0820*/  LDC.64 R4, c[0x0][0x218] ;  /* 0x00008600ff047b82 */ /* 0x002e620000000a00 */
[----:B0-----:R-:W-:Y:S01]  /*0830*/  IADD3 R3, R0, R21, RZ ;  /* 0x0000001500037210 */ /* 0x001fe20007ffe0ff */
[----:B------:R-:W-:-:S04]  /*0840*/  VIADD R21, R21, 0x80 ;  /* 0x0000008015157836 */ /* 0x000fc80000000000 */
[----:B-1----:R-:W-:-:S05]  /*0850*/  IMAD.WIDE.U32 R4, R3, 0x4, R4 ;  /* 0x0000000403047825 */ /* 0x002fca00078e0004 */
[----:B------:R1:W-:Y:S02]  /*0860*/  STG.E desc[UR4][R4.64], R6 ;  /* 0x0000000604007986 */ /* 0x0003e4000c101904 */
.L_x_18930:
[----:B------:R-:W-:-:S13]  /*0870*/  ISETP.GE.AND P0, PT, R21, R2, PT ;  /* 0x000000021500720c */ /* 0x000fda0003f06270 */
[----:B------:R-:W-:Y:S05]  /*0880*/  @P0 BRA `(.L_x_18932) ;  /* 0x0000000000340947 */ /* 0x000fea0003800000 */
[----:B01----:R-:W0:Y:S01]  /*0890*/  LDC.64 R4, c[0x0][0x218] ;  /* 0x00008600ff047b82 */ /* 0x003e220000000a00 */
[----:B------:R-:W-:Y:S01]  /*08a0*/  IADD3 R3, R0, R21, RZ ;  /* 0x0000001500037210 */ /* 0x000fe20007ffe0ff */
[----:B------:R-:W-:-:S04]  /*08b0*/  VIADD R21, R21, 0x80 ;  /* 0x0000008015157836 */ /* 0x000fc80000000000 */
[----:B0-----:R-:W-:-:S05]  /*08c0*/  IMAD.WIDE.U32 R4, R3, 0x4, R4 ;  /* 0x0000000403047825 */ /* 0x001fca00078e0004 */
[----:B------:R2:W-:Y:S02]  /*08d0*/  STG.E desc[UR4][R4.64], R7 ;  /* 0x0000000704007986 */ /* 0x0005e4000c101904 */
.L_x_18931:
        /* <DEDUP_REMOVED lines=8> */
.L_x_18932:
[----:B------:R-:W-:Y:S05]  /*0960*/  BSYNC B1 ;  /* 0x0000000000017941 */ /* 0x000fea0003800000 */
.L_x_18928:
[----:B------:R-:W-:-:S13]  /*0970*/  ISETP.GE.AND P0, PT, R21, R2, PT ;  /* 0x000000021500720c */ /* 0x000fda0003f06270 */
[----:B012---:R-:W0:Y:S01]  /*0980*/  @!P0 LDC.64 R4, c[0x0][0x218] ;  /* 0x00008600ff048b82 */ /* 0x007e220000000a00 */
[----:B------:R-:W-:Y:S01]  /*0990*/  @!P0 IADD3 R3, R0, R21, RZ ;  /* 0x0000001500038210 */ /* 0x000fe20007ffe0ff */
[----:B------:R-:W-:-:S04]  /*09a0*/  @!P0 VIADD R21, R21, 0x80 ;  /* 0x0000008015158836 */ /* 0x000fc80000000000 */
[----:B0-----:R-:W-:-:S05]  /*09b0*/  @!P0 IMAD.WIDE.U32 R4, R3, 0x4, R4 ;  /* 0x0000000403048825 */ /* 0x001fca00078e0004 */
[----:B------:R3:W-:Y:S02]  /*09c0*/  @!P0 STG.E desc[UR4][R4.64], R9 ;  /* 0x0000000904008986 */ /* 0x0007e4000c101904 */
.L_x_18933:
[----:B------:R-:W-:Y:S05]  /*09d0*/  BSYNC B0 ;  /* 0x0000000000007941 */ /* 0x000fea0003800000 */
.L_x_18927:
        /* <DEDUP_REMOVED lines=8> */
.L_x_18934:
        /* <DEDUP_REMOVED lines=10> */
.L_x_19756:


//--------------------- .text._ZN2at6native18elementwise_kernelILi128ELi4EZNS0_15gpu_kernel_implIZZZNS0_16ceil_kernel_cudaERNS_18TensorIteratorBaseEENKUlvE_clEvENKUlvE_clEvEUldE_EEvS4_RKT_EUliE_EEviT1_ --------------------------
	.section	.text._ZN2at6native18elementwise_kernelILi128ELi4EZNS0_15gpu_kernel_implIZZZNS0_16ceil_kernel_cudaERNS_18TensorIteratorBaseEENKUlvE_clEvENKUlvE_clEvEUldE_EEvS4_RKT_EUliE_EEviT1_,"ax",@progbits
	.align	128
        .global         _ZN2at6native18elementwise_kernelILi128ELi4EZNS0_15gpu_kernel_implIZZZNS0_16ceil_kernel_cudaERNS_18TensorIteratorBaseEENKUlvE_clEvENKUlvE_clEvEUldE_EEvS4_RKT_EUliE_EEviT1_
        .type           _ZN2at6native18elementwise_kernelILi128ELi4EZNS0_15gpu_kernel_implIZZZNS0_16ceil_kernel_cudaERNS_18TensorIteratorBaseEENKUlvE_clEvENKUlvE_clEvEUldE_EEvS4_RKT_EUliE_EEviT1_,@function
        .size           _ZN2at6native18elementwise_kernelILi128ELi4EZNS0_15gpu_kernel_implIZZZNS0_16ceil_kernel_cudaERNS_18TensorIteratorBaseEENKUlvE_clEvENKUlvE_clEvEUldE_EEvS4_RKT_EUliE_EEviT1_,(.L_x_19757 - _ZN2at6native18elementwise_kernelILi128ELi4EZNS0_15gpu_kernel_implIZZZNS0_16ceil_kernel_cudaERNS_18TensorIteratorBaseEENKUlvE_clEvENKUlvE_clEvEUldE_EEvS4_RKT_EUliE_EEviT1_)
        .other          _ZN2at6native18elementwise_kernelILi128ELi4EZNS0_15gpu_kernel_implIZZZNS0_16ceil_kernel_cudaERNS_18TensorIteratorBaseEENKUlvE_clEvENKUlvE_clEvEUldE_EEvS4_RKT_EUliE_EEviT1_,@"STO_CUDA_ENTRY STV_DEFAULT"
_ZN2at6native18elementwise_kernelILi128ELi4EZNS0_15gpu_kernel_implIZZZNS0_16ceil_kernel_cudaERNS_18TensorIteratorBaseEENKUlvE_clEvENKUlvE_clEvEUldE_EEvS4_RKT_EUliE_EEviT1_:
.text._ZN2at6native18elementwise_kernelILi128ELi4EZNS0_15gpu_kernel_implIZZZNS0_16ceil_kernel_cudaERNS_18TensorIteratorBaseEENKUlvE_clEvENKUlvE_clEvEUldE_EEvS4_RKT_EUliE_EEviT1_:
        /* <DEDUP_REMOVED lines=313> */
.L_x_18937:
        /* <DEDUP_REMOVED lines=21> */
.L_x_18941:
[----:B------:R-:W2:Y:S02]  /*14e0*/  LDG.E.U8 R2, desc[UR36][R4.64] ;  /* 0x0000002404027981 */ /* 0x000ea4000c1e1100 */
[----:B--2---:R-:W0:Y:S01]  /*14f0*/  I2F.F64.U16 R2, R2 ;  /* 0x0000000200027312 */ /* 0x004e220000101800 */
[----:B------:R-:W-:Y:S05]  /*1500*/  BRA `(.L_x_18943) ;  /* 0x0000000c00707947 */ /* 0x000fea0003800000 */
.L_x_18940:
        /* <DEDUP_REMOVED lines=9> */
.L_x_18945:
[----:B------:R-:W2:Y:S02]  /*15a0*/  LDG.E R2, desc[UR36][R4.64] ;  /* 0x0000002404027981 */ /* 0x000ea4000c1e1900 */
[----:B--2---:R-:W0:Y:S01]  /*15b0*/  I2F.F64 R2, R2 ;  /* 0x0000000200027312 */ /* 0x004e220000201c00 */
[----:B------:R-:W-:Y:S05]  /*15c0*/  BRA `(.L_x_18943) ;  /* 0x0000000c00407947 */ /* 0x000fea0003800000 */
.L_x_18944:
[----:B------:R-:W2:Y:S02]  /*15d0*/  LDG.E.U16 R2, desc[UR36][R4.64] ;  /* 0x0000002404027981 */ /* 0x000ea4000c1e1500 */
[----:B--2---:R-:W0:Y:S01]  /*15e0*/  I2F.F64.S16 R2, R2 ;  /* 0x0000000200027312 */ /* 0x004e220000101c00 */
[----:B------:R-:W-:Y:S05]  /*15f0*/  BRA `(.L_x_18943) ;  /* 0x0000000c00347947 */ /* 0x000fea0003800000 */
.L_x_18939:
        /* <DEDUP_REMOVED lines=10> */
.L_x_18947:
[----:B------:R-:W2:Y:S02]  /*16a0*/  LDG.E.U16 R0, desc[UR36][R4.64] ;  /* 0x0000002404007981 */ /* 0x000ea4000c1e1500 */
[----:B--2---:R-:W-:-:S05]  /*16b0*/  HADD2.F32 R0, -RZ, R0.H0_H0 ;  /* 0x20000000ff007230 */ /* 0x004fca0000004100 */
[----:B------:R-:W-:-:S04]  /*16c0*/  FMUL.FTZ R0, R0, 1 ;  /* 0x3f80000000007820 */ /* 0x000fc80000410000 */
[----:B------:R0:W1:Y:S01]  /*16d0*/  F2F.F64.F32 R2, R0 ;  /* 0x0000000000027310 */ /* 0x0000620000201800 */
[----:B------:R-:W-:Y:S05]  /*16e0*/  BRA `(.L_x_18943) ;  /* 0x0000000800f87947 */ /* 0x000fea0003800000 */
.L_x_18946:
        /* <DEDUP_REMOVED lines=10> */
.L_x_18949:
[----:B------:R-:W2:Y:S02]  /*1790*/  LDG.E.U16 R4, desc[UR36][R4.64] ;  /* 0x0000002404047981 */ /* 0x000ea4000c1e1500 */
[----:B--2---:R-:W-:-:S05]  /*17a0*/  HADD2.F32 R0, -RZ, R4.H0_H0 ;  /* 0x20000004ff007230 */ /* 0x004fca0000004100 */
[----:B------:R-:W-:-:S04]  /*17b0*/  FMUL.FTZ R0, R0, 1 ;  /* 0x3f80000000007820 */ /* 0x000fc80000410000 */
[----:B------:R0:W1:Y:S01]  /*17c0*/  F2F.F64.F32 R2, R0 ;  /* 0x0000000000027310 */ /* 0x0000620000201800 */
[----:B------:R-:W-:Y:S05]  /*17d0*/  BRA `(.L_x_18943) ;  /* 0x0000000800bc7947 */ /* 0x000fea0003800000 */
.L_x_18948:
[----:B------:R0:W5:Y:S01]  /*17e0*/  LDG.E.64 R2, desc[UR36][R4.64] ;  /* 0x0000002404027981 */ /* 0x000162000c1e1b00 */
[----:B------:R-:W-:Y:S05]  /*17f0*/  BRA `(.L_x_18943) ;  /* 0x0000000800b47947 */ /* 0x000fea0003800000 */
.L_x_18938:
        /* <DEDUP_REMOVED lines=13> */
.L_x_18952:
[----:B------:R0:W5:Y:S01]  /*18d0*/  LDG.E.64 R2, desc[UR36][R4.64] ;  /* 0x0000002404027981 */ /* 0x000162000c1e1b00 */
[----:B------:R-:W-:Y:S05]  /*18e0*/  BRA `(.L_x_18943) ;  /* 0x0000000800787947 */ /* 0x000fea0003800000 */
.L_x_18951:
        /* <DEDUP_REMOVED lines=28> */
.L_x_18954:
        /* <DEDUP_REMOVED lines=15> */
.L_x_18953:
[----:B------:R-:W2:Y:S02]  /*1ba0*/  LDG.E.U16 R0, desc[UR36][R4.64] ;  /* 0x0000002404007981 */ /* 0x000ea4000c1e1500 */
[----:B--2---:R-:W-:-:S04]  /*1bb0*/  IMAD.U32 R0, R0, 0x10000, RZ ;  /* 0x0001000000007824 */ /* 0x004fc800078e00ff */
[----:B------:R-:W-:-:S04]  /*1bc0*/  FMUL.FTZ R0, R0, 1 ;  /* 0x3f80000000007820 */ /* 0x000fc80000410000 */
[----:B------:R0:W1:Y:S01]  /*1bd0*/  F2F.F64.F32 R2, R0 ;  /* 0x0000000000027310 */ /* 0x0000620000201800 */
[----:B------:R-:W-:Y:S05]  /*1be0*/  BRA `(.L_x_18943) ;  /* 0x0000000400b87947 */ /* 0x000fea0003800000 */
.L_x_18950:
        /* <DEDUP_REMOVED lines=11> */
.L_x_18957:
        /* <DEDUP_REMOVED lines=21> */
.L_x_18961:
[----:B------:R-:W-:Y:S05]  /*1df0*/  BSYNC B1 ;  /* 0x0000000000017941 */ /* 0x000fea0003800000 */
.L_x_18960:
[----:B------:R-:W-:Y:S01]  /*1e00*/  LEA R3, R0, 0x3b800000, 0x17 ;  /* 0x3b80000000037811 */ /* 0x000fe200078eb8ff */
[----:B------:R-:W-:-:S05]  /*1e10*/  IMAD.SHL.U32 R0, R2, 0x100000, RZ ;  /* 0x0010000002007824 */ /* 0x000fca00078e00ff */
[----:B------:R-:W-:-:S07]  /*1e20*/  LOP3.LUT R0, R3, R0, R4, 0xfe, !PT ;  /* 0x0000000003007212 */ /* 0x000fce00078efe04 */
.L_x_18959:
[----:B------:R-:W-:Y:S05]  /*1e30*/  BSYNC B0 ;  /* 0x0000000000007941 */ /* 0x000fea0003800000 */
.L_x_18958:
[----:B------:R-:W-:-:S04]  /*1e40*/  FMUL.FTZ R0, R0, 1 ;  /* 0x3f80000000007820 */ /* 0x000fc80000410000 */
[----:B------:R1:W2:Y:S01]  /*1e50*/  F2F.F64.F32 R2, R0 ;  /* 0x0000000000027310 */ /* 0x0002a20000201800 */
[----:B------:R-:W-:Y:S05]  /*1e60*/  BRA `(.L_x_18943) ;  /* 0x0000000400187947 */ /* 0x000fea0003800000 */
.L_x_18956:
        /* <DEDUP_REMOVED lines=21> */
.L_x_18965:
[----:B------:R-:W-:Y:S05]  /*1fc0*/  BSYNC B1 ;  /* 0x0000000000017941 */ /* 0x000fea0003800000 */
.L_x_18964:
[----:B------:R-:W-:Y:S01]  /*1fd0*/  LEA R3, R0, 0x37800000, 0x17 ;  /* 0x3780000000037811 */ /* 0x000fe200078eb8ff */
[----:B------:R-:W-:-:S05]  /*1fe0*/  IMAD.SHL.U32 R0, R2, 0x200000, RZ ;  /* 0x0020000002007824 */ /* 0x000fca00078e00ff */
[----:B------:R-:W-:-:S07]  /*1ff0*/  LOP3.LUT R0, R3, R0, R4, 0xfe, !PT ;  /* 0x0000000003007212 */ /* 0x000fce00078efe04 */
.L_x_18963:
[----:B------:R-:W-:Y:S05]  /*2000*/  BSYNC B0 ;  /* 0x0000000000007941 */ /* 0x000fea0003800000 */
.L_x_18962:
[----:B------:R-:W-:-:S04]  /*2010*/  FMUL.FTZ R0, R0, 1 ;  /* 0x3f80000000007820 */ /* 0x000fc80000410000 */
[----:B------:R3:W4:Y:S01]  /*2020*/  F2F.F64.F32 R2, R0 ;  /* 0x0000000000027310 */ /* 0x0007220000201800 */
[----:B------:R-:W-:Y:S05]  /*2030*/  BRA `(.L_x_18943) ;  /* 0x0000000000a47947 */ /* 0x000fea0003800000 */
.L_x_18955:
        /* <DEDUP_REMOVED lines=14> */
.L_x_18969:
[----:B------:R-:W-:Y:S05]  /*2120*/  BSYNC B0 ;  /* 0x0000000000007941 */ /* 0x000fea0003800000 */
.L_x_18968:
[----:B------:R-:W-:-:S04]  /*2130*/  FMUL.FTZ R0, R0, 1 ;  /* 0x3f80000000007820 */ /* 0x000fc80000410000 */
[----:B------:R0:W1:Y:S01]  /*2140*/  F2F.F64.F32 R2, R0 ;  /* 0x0000000000027310 */ /* 0x0000620000201800 */
[----:B------:R-:W-:Y:S05]  /*2150*/  BRA `(.L_x_18943) ;  /* 0x00000000005c7947 */ /* 0x000fea0003800000 */
.L_x_18942:
        /* <DEDUP_REMOVED lines=16> */
.L_x_18970:
[----:B------:R-:W-:Y:S01]  /*2260*/  CS2R R2, SRZ ;  /* 0x0000000000027805 */ /* 0x000fe2000001ff00 */
[----:B------:R-:W-:Y:S06]  /*2270*/  BRA `(.L_x_18943) ;  /* 0x0000000000147947 */ /* 0x000fec0003800000 */
.L_x_18967:
[----:B------:R-:W2:Y:S02]  /*2280*/  LDG.E.64 R2, desc[UR36][R4.64] ;  /* 0x0000002404027981 */ /* 0x000ea4000c1e1b00 */
[----:B--2---:R-:W0:Y:S01]  /*2290*/  I2F.F64.U64 R2, R2 ;  /* 0x0000000200027312 */ /* 0x004e220000301800 */
[----:B------:R-:W-:Y:S05]  /*22a0*/  BRA `(.L_x_18943) ;  /* 0x0000000000087947 */ /* 0x000fea0003800000 */
.L_x_18966:
[----:B------:R-:W2:Y:S02]  /*22b0*/  LDG.E R2, desc[UR36][R4.64] ;  /* 0x0000002404027981 */ /* 0x000ea4000c1e1900 */
[----:B--2---:R-:W0:Y:S02]  /*22c0*/  I2F.F64.U32 R2, R2 ;  /* 0x0000000200027312 */ /* 0x004e240000201800 */
.L_x_18943:
[----:B------:R-:W3:Y:S01]  /*22d0*/  LDC.U8 R6, c[0x0][0x421] ;  /* 0x00010840ff067b82 */ /* 0x000ee20000000000 */
[----:B012-45:R0:W1:Y:S01]  /*22e0*/  FRND.F64.CEIL R4, R2 ;  /* 0x0000000200047313 */ /* 0x0370620000309800 */
        /* <DEDUP_REMOVED lines=11> */
[----:B------:R-:W0:Y:S02]  /*23a0*/  F2I.F64.CEIL R3, R2 ;  /* 0x0000000200037311 */ /* 0x000e240000309100 */
[----:B0-----:R4:W-:Y:S01]  /*23b0*/  STG.E.U8 desc[UR36][R16.64], R3 ;  /* 0x0000000310007986 */ /* 0x0019e2000c101124 */
[----:B------:R-:W-:Y:S05]  /*23c0*/  BRA `(.L_x_18976) ;  /* 0x0000001000087947 */ /* 0x000fea0003800000 */
.L_x_18974:
[----:B------:R-:W0:Y:S02]  /*23d0*/  F2I.S64.F64.CEIL R2, R2 ;  /* 0x0000000200027311 */ /* 0x000e240000309900 */
[----:B0-----:R-:W-:-:S05]  /*23e0*/  IMAD.MOV.U32 R5, RZ, RZ, R2 ;  /* 0x000000ffff057224 */ /* 0x001fca00078e0002 */
[----:B------:R3:W-:Y:S01]  /*23f0*/  STG.E.U8 desc[UR36][R16.64], R5 ;  /* 0x0000000510007986 */ /* 0x0007e2000c101124 */
[----:B------:R-:W-:Y:S05]  /*2400*/  BRA `(.L_x_18976) ;  /* 0x0000000c00f87947 */ /* 0x000fea0003800000 */
.L_x_18973:
[----:B------:R-:W-:-:S13]  /*2410*/  ISETP.NE.AND P0, PT, R0, 0x2, PT ;  /* 0x000000020000780c */ /* 0x000fda0003f05270 */
[----:B------:R-:W-:Y:S05]  /*2420*/  @!P0 BRA `(.L_x_18977) ;  /* 0x0000000000288947 */ /* 0x000fea0003800000 */
[----:B------:R-:W-:-:S13]  /*2430*/  ISETP.NE.AND P0, PT, R0, 0x3, PT ;  /* 0x000000030000780c */ /* 0x000fda0003f05270 */
[----:B------:R-:W-:Y:S05]  /*2440*/  @!P0 BRA `(.L_x_18978) ;  /* 0x0000000000148947 */ /* 0x000fea0003800000 */
[----:B------:R-:W-:-:S13]  /*2450*/  ISETP.NE.AND P0, PT, R0, 0x4, PT ;  /* 0x000000040000780c */ /* 0x000fda0003f05270 */
[----:B------:R-:W-:Y:S05]  /*2460*/  @P0 BRA `(.L_x_18975) ;  /* 0x0000000c00880947 */ /* 0x000fea0003800000 */
[----:B------:R-:W0:Y:S02]  /*2470*/  F2I.S64.F64.CEIL R2, R2 ;  /* 0x0000000200027311 */ /* 0x000e240000309900 */
[----:B0-----:R0:W-:Y:S01]  /*2480*/  STG.E.64 desc[UR36][R16.64], R2 ;  /* 0x0000000210007986 */ /* 0x0011e2000c101b24 */
[----:B------:R-:W-:Y:S05]  /*2490*/  BRA `(.L_x_18976) ;  /* 0x0000000c00d47947 */ /* 0x000fea0003800000 */
.L_x_18978:
[----:B------:R-:W0:Y:S02]  /*24a0*/  F2I.F64.CEIL R3, R2 ;  /* 0x0000000200037311 */ /* 0x000e240000309100 */
[----:B0-----:R1:W-:Y:S01]  /*24b0*/  STG.E desc[UR36][R16.64], R3 ;  /* 0x0000000310007986 */ /* 0x0013e2000c101924 */
[----:B------:R-:W-:Y:S05]  /*24c0*/  BRA `(.L_x_18976) ;  /* 0x0000000c00c87947 */ /* 0x000fea0003800000 */
.L_x_18977:
[----:B------:R-:W0:Y:S02]  /*24d0*/  F2I.F64.CEIL R3, R2 ;  /* 0x0000000200037311 */ /* 0x000e240000309100 */
[----:B0-----:R2:W-:Y:S01]  /*24e0*/  STG.E.U16 desc[UR36][R16.64], R3 ;  /* 0x0000000310007986 */ /* 0x0015e2000c101524 */
[----:B------:R-:W-:Y:S05]  /*24f0*/  BRA `(.L_x_18976) ;  /* 0x0000000c00bc7947 */ /* 0x000fea0003800000 */
.L_x_18972:
        /* <DEDUP_REMOVED lines=13> */
.L_x_18980:
        /* <DEDUP_REMOVED lines=8> */
.L_x_18979:
        /* <DEDUP_REMOVED lines=14> */
.L_x_18982:
        /* <DEDUP_REMOVED lines=9> */
.L_x_18981:
[----:B------:R0:W-:Y:S01]  /*27c0*/  STG.E.64 desc[UR36][R16.64], R4 ;  /* 0x0000000410007986 */ /* 0x0001e2000c101b24 */
[----:B------:R-:W-:Y:S05]  /*27d0*/  BRA `(.L_x_18976) ;  /* 0x0000000c00047947 */ /* 0x000fea0003800000 */
.L_x_18971:
        /* <DEDUP_REMOVED lines=12> */
.L_x_18985:
[----:B------:R-:W-:-:S05]  /*28a0*/  CS2R R6, SRZ ;  /* 0x0000000000067805 */ /* 0x000fca000001ff00 */
[----:B------:R0:W-:Y:S01]  /*28b0*/  STG.E.128 desc[UR36][R16.64], R4 ;  /* 0x0000000410007986 */ /* 0x0001e2000c101d24 */
[----:B------:R-:W-:Y:S05]  /*28c0*/  BRA `(.L_x_18976) ;  /* 0x0000000800c87947 */ /* 0x000fea0003800000 */
.L_x_18984:
        /* <DEDUP_REMOVED lines=25> */
.L_x_18989:
[----:B------:R-:W-:Y:S05]  /*2a60*/  BSYNC B0 ;  /* 0x0000000000007941 */ /* 0x000fea0003800000 */
.L_x_18988:
[----:B------:R-:W-:-:S05]  /*2a70*/  LOP3.LUT R3, R0, R3, RZ, 0xfc, !PT ;  /* 0x0000000300037212 */ /* 0x000fca00078efcff */
[----:B------:R0:W-:Y:S01]  /*2a80*/  STG.E.U8 desc[UR36][R16.64], R3 ;  /* 0x0000000310007986 */ /* 0x0001e2000c101124 */
[----:B------:R-:W-:Y:S05]  /*2a90*/  BRA `(.L_x_18976) ;  /* 0x0000000800547947 */ /* 0x000fea0003800000 */
.L_x_18987:
        /* <DEDUP_REMOVED lines=17> */
.L_x_18991:
[----:B------:R-:W-:Y:S02]  /*2bb0*/  ISETP.GT.U32.AND P0, PT, R2, 0x7f800000, PT ;  /* 0x7f8000000200780c */ /* 0x000fe40003f04070 */
[----:B------:R-:W-:-:S04]  /*2bc0*/  MOV R0, 0x7f ;  /* 0x0000007f00007802 */ /* 0x000fc80000000f00 */
[----:B------:R-:W-:-:S07]  /*2bd0*/  SEL R0, R0, 0x7c, P0 ;  /* 0x0000007c00007807 */ /* 0x000fce0000000000 */
.L_x_18992:
[----:B------:R-:W-:Y:S05]  /*2be0*/  BSYNC B0 ;  /* 0x0000000000007941 */ /* 0x000fea0003800000 */
.L_x_18990:
[----:B------:R-:W-:-:S04]  /*2bf0*/  LOP3.LUT R2, R3, 0x80000000, RZ, 0xc0, !PT ;  /* 0x8000000003027812 */ /* 0x000fc800078ec0ff */
[----:B------:R-:W-:-:S04]  /*2c00*/  SHF.R.U32.HI R3, RZ, 0x18, R2 ;  /* 0x00000018ff037819 */ /* 0x000fc80000011602 */
[----:B------:R-:W-:-:S05]  /*2c10*/  LOP3.LUT R3, R0, R3, RZ, 0xfc, !PT ;  /* 0x0000000300037212 */ /* 0x000fca00078efcff */
[----:B------:R0:W-:Y:S01]  /*2c20*/  STG.E.U8 desc[UR36][R16.64], R3 ;  /* 0x0000000310007986 */ /* 0x0001e2000c101124 */
[----:B------:R-:W-:Y:S05]  /*2c30*/  BRA `(.L_x_18976) ;  /* 0x0000000400ec7947 */ /* 0x000fea0003800000 */
.L_x_18986:
        /* <DEDUP_REMOVED lines=8> */
.L_x_18983:
        /* <DEDUP_REMOVED lines=8> */
[----:B------:R-:W0:Y:S02]  /*2d40*/  F2I.U32.F64.CEIL R3, R2 ;  /* 0x0000000200037311 */ /* 0x000e240000309000 */
[----:B0-----:R0:W-:Y:S01]  /*2d50*/  STG.E.U16 desc[UR36][R16.64], R3 ;  /* 0x0000000310007986 */ /* 0x0011e2000c101524 */
[----:B------:R-:W-:Y:S05]  /*2d60*/  BRA `(.L_x_18976) ;  /* 0x0000000400a07947 */ /* 0x000fea0003800000 */
.L_x_18995:
        /* <DEDUP_REMOVED lines=21> */
.L_x_18998:
[----:B------:R-:W-:-:S04]  /*2ec0*/  LOP3.LUT R2, R3, 0x80000000, RZ, 0xc0, !PT ;  /* 0x8000000003027812 */ /* 0x000fc800078ec0ff */
[----:B------:R-:W-:-:S04]  /*2ed0*/  SHF.R.U32.HI R3, RZ, 0x18, R2 ;  /* 0x00000018ff037819 */ /* 0x000fc80000011602 */
[----:B------:R-:W-:-:S04]  /*2ee0*/  LOP3.LUT R0, R0, R3, RZ, 0xfc, !PT ;  /* 0x0000000300007212 */ /* 0x000fc800078efcff */
[----:B------:R-:W-:-:S07]  /*2ef0*/  PRMT R8, R0, 0x7610, R8 ;  /* 0x0000761000087816 */ /* 0x000fce0000000008 */
.L_x_18997:
[----:B------:R-:W-:Y:S05]  /*2f00*/  BSYNC B0 ;  /* 0x0000000000007941 */ /* 0x000fea0003800000 */
.L_x_18996:
[----:B------:R0:W-:Y:S01]  /*2f10*/  STG.E.U8 desc[UR36][R16.64], R8 ;  /* 0x0000000810007986 */ /* 0x0001e2000c101124 */
[----:B------:R-:W-:Y:S05]  /*2f20*/  BRA `(.L_x_18976) ;  /* 0x0000000400307947 */ /* 0x000fea0003800000 */
.L_x_18994:
        /* <DEDUP_REMOVED lines=21> */
.L_x_19001:
[----:B------:R-:W-:-:S04]  /*3080*/  LOP3.LUT R2, R3, 0x80000000, RZ, 0xc0, !PT ;  /* 0x8000000003027812 */ /* 0x000fc800078ec0ff */
[----:B------:R-:W-:-:S04]  /*3090*/  SHF.R.U32.HI R3, RZ, 0x18, R2 ;  /* 0x00000018ff037819 */ /* 0x000fc80000011602 */
[----:B------:R-:W-:-:S04]  /*30a0*/  LOP3.LUT R0, R0, R3, RZ, 0xfc, !PT ;  /* 0x0000000300007212 */ /* 0x000fc800078efcff */
[----:B------:R-:W-:-:S07]  /*30b0*/  PRMT R8, R0, 0x7610, R8 ;  /* 0x0000761000087816 */ /* 0x000fce0000000008 */
.L_x_19000:
[----:B------:R-:W-:Y:S05]  /*30c0*/  BSYNC B0 ;  /* 0x0000000000007941 */ /* 0x000fea0003800000 */
.L_x_18999:
[----:B------:R0:W-:Y:S01]  /*30d0*/  STG.E.U8 desc[UR36][R16.64], R8 ;  /* 0x0000000810007986 */ /* 0x0001e2000c101124 */
[----:B------:R-:W-:Y:S05]  /*30e0*/  BRA `(.L_x_18976) ;  /* 0x0000000000c07947 */ /* 0x000fea0003800000 */
.L_x_18993:
        /* <DEDUP_REMOVED lines=26> */
.L_x_18975:
        /* <DEDUP_REMOVED lines=16> */
.L_x_19004:
[----:B------:R-:W-:Y:S05]  /*3390*/  BRA `(.L_x_18976) ;  /* 0x0000000000147947 */ /* 0x000fea0003800000 */
.L_x_19003:
[----:B------:R-:W0:Y:S02]  /*33a0*/  F2I.U64.F64.CEIL R2, R2 ;  /* 0x0000000200027311 */ /* 0x000e240000309800 */
[----:B0-----:R0:W-:Y:S01]  /*33b0*/  STG.E.64 desc[UR36][R16.64], R2 ;  /* 0x0000000210007986 */ /* 0x0011e2000c101b24 */
[----:B------:R-:W-:Y:S05]  /*33c0*/  BRA `(.L_x_18976) ;  /* 0x0000000000087947 */ /* 0x000fea0003800000 */
.L_x_19002:
[----:B------:R-:W0:Y:S02]  /*33d0*/  F2I.U32.F64.CEIL R3, R2 ;  /* 0x0000000200037311 */ /* 0x000e240000309000 */
[----:B0-----:R0:W-:Y:S02]  /*33e0*/  STG.E desc[UR36][R16.64], R3 ;  /* 0x0000000310007986 */ /* 0x0011e4000c101924 */
.L_x_18976:
[----:B------:R-:W-:-:S04]  /*33f0*/  IMAD R18, R23, 0x200, R18 ;  /* 0x0000020017127824 */ /* 0x000fc800078e0212 */
[----:B------:R-:W-:-:S07]  /*3400*/  VIADD R19, R18, 0x80 ;  /* 0x0000008012137836 */ /* 0x000fce0000000000 */
.L_x_18936:
[----:B------:R-:W-:Y:S05]  /*3410*/  BSYNC B6 ;  /* 0x0000000000067941 */ /* 0x000fea0003800000 */
.L_x_18935:
        /* <DEDUP_REMOVED lines=307> */
.L_x_19007:
        /* <DEDUP_REMOVED lines=21> */
.L_x_19011:
[----:B------:R-:W2:Y:S02]  /*48a0*/  LDG.E.U8 R2, desc[UR36][R4.64] ;  /* 0x0000002404027981 */ /* 0x000ea4000c1e1100 */
[----:B--2---:R-:W0:Y:S01]  /*48b0*/  I2F.F64.U16 R2, R2 ;  /* 0x0000000200027312 */ /* 0x004e220000101800 */
[----:B------:R-:W-:Y:S05]  /*48c0*/  BRA `(.L_x_19013) ;  /* 0x0000000c00707947 */ /* 0x000fea0003800000 */
.L_x_19010:
        /* <DEDUP_REMOVED lines=9> */
.L_x_19015:
[----:B------:R-:W2:Y:S02]  /*4960*/  LDG.E R2, desc[UR36][R4.64] ;  /* 0x0000002404027981 */ /* 0x000ea4000c1e1900 */
[----:B--2---:R-:W0:Y:S01]  /*4970*/  I2F.F64 R2, R2 ;  /* 0x0000000200027312 */ /* 0x004e220000201c00 */
[----:B------:R-:W-:Y:S05]  /*4980*/  BRA `(.L_x_19013) ;  /* 0x0000000c00407947 */ /* 0x000fea0003800000 */
.L_x_19014:
[----:B------:R-:W2:Y:S02]  /*4990*/  LDG.E.U16 R2, desc[UR36][R4.64] ;  /* 0x0000002404027981 */ /* 0x000ea4000c1e1500 */
[----:B--2---:R-:W0:Y:S01]  /*49a0*/  I2F.F64.S16 R2, R2 ;  /* 0x0000000200027312 */ /* 0x004e220000101c00 */
[----:B------:R-:W-:Y:S05]  /*49b0*/  BRA `(.L_x_19013) ;  /* 0x0000000c00347947 */ /* 0x000fea0003800000 */
.L_x_19009:
        /* <DEDUP_REMOVED lines=10> */
.L_x_19017:
[----:B------:R-:W2:Y:S02]  /*4a60*/  LDG.E.U16 R0, desc[UR36][R4.64] ;  /* 0x0000002404007981 */ /* 0x000ea4000c1e1500 */
[----:B--2---:R-:W-:-:S05]  /*4a70*/  HADD2.F32 R0, -RZ, R0.H0_H0 ;  /* 0x20000000ff007230 */ /* 0x004fca0000004100 */
[----:B------:R-:W-:-:S04]  /*4a80*/  FMUL.FTZ R0, R0, 1 ;  /* 0x3f80000000007820 */ /* 0x000fc80000410000 */
[----:B------:R0:W1:Y:S01]  /*4a90*/  F2F.F64.F32 R2, R0 ;  /* 0x0000000000027310 */ /* 0x0000620000201800 */
[----:B------:R-:W-:Y:S05]  /*4aa0*/  BRA `(.L_x_19013) ;  /* 0x0000000800f87947 */ /* 0x000fea0003800000 */
.L_x_19016:
        /* <DEDUP_REMOVED lines=10> */
.L_x_19019:
[----:B------:R-:W2:Y:S02]  /*4b50*/  LDG.E.U16 R4, desc[UR36][R4.64] ;  /* 0x0000002404047981 */ /* 0x000ea4000c1e1500 */
[----:B--2---:R-:W-:-:S05]  /*4b60*/  HADD2.F32 R0, -RZ, R4.H0_H0 ;  /* 0x20000004ff007230 */ /* 0x004fca0000004100 */
[----:B------:R-:W-:-:S04]  /*4b70*/  FMUL.FTZ R0, R0, 1 ;  /* 0x3f80000000007820 */ /* 0x000fc80000410000 */
[----:B------:R0:W1:Y:S01]  /*4b80*/  F2F.F64.F32 R2, R0 ;  /* 0x0000000000027310 */ /* 0x0000620000201800 */
[----:B------:R-:W-:Y:S05]  /*4b90*/  BRA `(.L_x_19013) ;  /* 0x0000000800bc7947 */ /* 0x000fea0003800000 */
.L_x_19018:
[----:B------:R0:W5:Y:S01]  /*4ba0*/  LDG.E.64 R2, desc[UR36][R4.64] ;  /* 0x0000002404027981 */ /* 0x000162000c1e1b00 */
[----:B------:R-:W-:Y:S05]  /*4bb0*/  BRA `(.L_x_19013) ;  /* 0x0000000800b47947 */ /* 0x000fea0003800000 */
.L_x_19008:
        /* <DEDUP_REMOVED lines=13> */
.L_x_19022:
[----:B------:R0:W5:Y:S01]  /*4c90*/  LDG.E.64 R2, desc[UR36][R4.64] ;  /* 0x0000002404027981 */ /* 0x000162000c1e1b00 */
[----:B------:R-:W-:Y:S05]  /*4ca0*/  BRA `(.L_x_19013) ;  /* 0x0000000800787947 */ /* 0x000fea0003800000 */
.L_x_19021:
        /* <DEDUP_REMOVED lines=28> */
.L_x_19024:
        /* <DEDUP_REMOVED lines=15> */
.L_x_19023:
[----:B------:R-:W2:Y:S02]  /*4f60*/  LDG.E.U16 R0, desc[UR36][R4.64] ;  /* 0x0000002404007981 */ /* 0x000ea4000c1e1500 */
[----:B--2---:R-:W-:-:S04]  /*4f70*/  IMAD.U32 R0, R0, 0x10000, RZ ;  /* 0x0001000000007824 */ /* 0x004fc800078e00ff */
[----:B------:R-:W-:-:S04]  /*4f80*/  FMUL.FTZ R0, R0, 1 ;  /* 0x3f80000000007820 */ /* 0x000fc80000410000 */
[----:B------:R0:W1:Y:S01]  /*4f90*/  F2F.F64.F32 R2, R0 ;  /* 0x0000000000027310 */ /* 0x0000620000201800 */
[----:B------:R-:W-:Y:S05]  /*4fa0*/  BRA `(.L_x_19013) ;  /* 0x0000000400b87947 */ /* 0x000fea0003800000 */
.L_x_19020:
        /* <DEDUP_REMOVED lines=11> */
.L_x_19027:
        /* <DEDUP_REMOVED lines=21> */
.L_x_19031:
[----:B------:R-:W-:Y:S05]  /*51b0*/  BSYNC B1 ;  /* 0x0000000000017941 */ /* 0x000fea0003800000 */
.L_x_19030:
[----:B------:R-:W-:Y:S01]  /*51c0*/  LEA R3, R0, 0x3b800000, 0x17 ;  /* 0x3b80000000037811 */ /* 0x000fe200078eb8ff */
[----:B------:R-:W-:-:S05]  /*51d0*/  IMAD.SHL.U32 R0, R2, 0x100000, RZ ;  /* 0x0010000002007824 */ /* 0x000fca00078e00ff */
[----:B------:R-:W-:-:S07]  /*51e0*/  LOP3.LUT R0, R3, R0, R4, 0xfe, !PT ;  /* 0x0000000003007212 */ /* 0x000fce00078efe04 */
.L_x_19029:
[----:B------:R-:W-:Y:S05]  /*51f0*/  BSYNC B0 ;  /* 0x0000000000007941 */ /* 0x000fea0003800000 */
.L_x_19028:
[----:B------:R-:W-:-:S04]  /*5200*/  FMUL.FTZ R0, R0, 1 ;  /* 0x3f80000000007820 */ /* 0x000fc80000410000 */
[----:B------:R1:W2:Y:S01]  /*5210*/  F2F.F64.F32 R2, R0 ;  /* 0x0000000000027310 */ /* 0x0002a20000201800 */
[----:B------:R-:W-:Y:S05]  /*5220*/  BRA `(.L_x_19013) ;  /* 0x0000000400187947 */ /* 0x000fea0003800000 */
.L_x_19026:
        /* <DEDUP_REMOVED lines=21> */
.L_x_19035:
[----:B------:R-:W-:Y:S05]  /*5380*/  BSYNC B1 ;  /* 0x0000000000017941 */ /* 0x000fea0003800000 */
.L_x_19034:
[----:B------:R-:W-:Y:S01]  /*5390*/  LEA R3, R0, 0x37800000, 0x17 ;  /* 0x3780000000037811 */ /* 0x000fe200078eb8ff */
[----:B------:R-:W-:-:S05]  /*53a0*/  IMAD.SHL.U32 R0, R2, 0x200000, RZ ;  /* 0x0020000002007824 */ /* 0x000fca00078e00ff */
[----:B------:R-:W-:-:S07]  /*53b0*/  LOP3.LUT R0, R3, R0, R4, 0xfe, !PT ;  /* 0x0000000003007212 */ /* 0x000fce00078efe04 */
.L_x_19033:
[----:B------:R-:W-:Y:S05]  /*53c0*/  BSYNC B0 ;  /* 0x0000000000007941 */ /* 0x000fea0003800000 */
.L_x_19032:
[----:B------:R-:W-:-:S04]  /*53d0*/  FMUL.FTZ R0, R0, 1 ;  /* 0x3f80000000007820 */ /* 0x000fc80000410000 */
[----:B------:R3:W4:Y:S01]  /*53e0*/  F2F.F64.F32 R2, R0 ;  /* 0x0000000000027310 */ /* 0x0007220000201800 */
[----:B------:R-:W-:Y:S05]  /*53f0*/  BRA `(.L_x_19013) ;  /* 0x0000000000a47947 */ /* 0x000fea0003800000 */
.L_x_19025:
        /* <DEDUP_REMOVED lines=14> */
.L_x_19039:
[----:B------:R-:W-:Y:S05]  /*54e0*/  BSYNC B0 ;  /* 0x0000000000007941 */ /* 0x000fea0003800000 */
.L_x_19038:
[----:B------:R-:W-:-:S04]  /*54f0*/  FMUL.FTZ R0, R0, 1 ;  /* 0x3f80000000007820 */ /* 0x000fc80000410000 */
[----:B------:R0:W1:Y:S01]  /*5500*/  F2F.F64.F32 R2, R0 ;  /* 0x0000000000027310 */ /* 0x0000620000201800 */
[----:B------:R-:W-:Y:S05]  /*5510*/  BRA `(.L_x_19013) ;  /* 0x00000000005c7947 */ /* 0x000fea0003800000 */
.L_x_19012:
        /* <DEDUP_REMOVED lines=16> */
.L_x_19040:
[----:B------:R-:W-:Y:S01]  /*5620*/  CS2R R2, SRZ ;  /* 0x0000000000027805 */ /* 0x000fe2000001ff00 */
[----:B------:R-:W-:Y:S06]  /*5630*/  BRA `(.L_x_19013) ;  /* 0x0000000000147947 */ /* 0x000fec0003800000 */
.L_x_19037:
[----:B------:R-:W2:Y:S02]  /*5640*/  LDG.E.64 R2, desc[UR36][R4.64] ;  /* 0x0000002404027981 */ /* 0x000ea4000c1e1b00 */
[----:B--2---:R-:W0:Y:S01]  /*5650*/  I2F.F64.U64 R2, R2 ;  /* 0x0000000200027312 */ /* 0x004e220000301800 */
[----:B------:R-:W-:Y:S05]  /*5660*/  BRA `(.L_x_19013) ;  /* 0x0000000000087947 */ /* 0x000fea0003800000 */
.L_x_19036:
[----:B------:R-:W2:Y:S02]  /*5670*/  LDG.E R2, desc[UR36][R4.64] ;  /* 0x0000002404027981 */ /* 0x000ea4000c1e1900 */
[----:B--2---:R-:W0:Y:S02]  /*5680*/  I2F.F64.U32 R2, R2 ;  /* 0x0000000200027312 */ /* 0x004e240000201800 */
.L_x_19013:
        /* <DEDUP_REMOVED lines=16> */
.L_x_19044:
[----:B------:R-:W0:Y:S02]  /*5790*/  F2I.S64.F64.CEIL R2, R2 ;  /* 0x0000000200027311 */ /* 0x000e240000309900 */
[----:B0-----:R-:W-:-:S05]  /*57a0*/  MOV R5, R2 ;  /* 0x0000000200057202 */ /* 0x001fca0000000f00 */
[----:B------:R0:W-:Y:S01]  /*57b0*/  STG.E.U8 desc[UR36][R16.64], R5 ;  /* 0x0000000510007986 */ /* 0x0001e2000c101124 */
[----:B------:R-:W-:Y:S05]  /*57c0*/  BRA `(.L_x_19046) ;  /* 0x0000000c00f87947 */ /* 0x000fea0003800000 */
.L_x_19043:
        /* <DEDUP_REMOVED lines=9> */
.L_x_19048:
[----:B------:R-:W0:Y:S02]  /*5860*/  F2I.F64.CEIL R3, R2 ;  /* 0x0000000200037311 */ /* 0x000e240000309100 */
[----:B0-----:R0:W-:Y:S01]  /*5870*/  STG.E desc[UR36][R16.64], R3 ;  /* 0x0000000310007986 */ /* 0x0011e2000c101924 */
[----:B------:R-:W-:Y:S05]  /*5880*/  BRA `(.L_x_19046) ;  /* 0x0000000c00c87947 */ /* 0x000fea0003800000 */
.L_x_19047:
[----:B------:R-:W0:Y:S02]  /*5890*/  F2I.F64.CEIL R3, R2 ;  /* 0x0000000200037311 */ /* 0x000e240000309100 */
[----:B0-----:R0:W-:Y:S01]  /*58a0*/  STG.E.U16 desc[UR36][R16.64], R3 ;  /* 0x0000000310007986 */ /* 0x0011e2000c101524 */
[----:B------:R-:W-:Y:S05]  /*58b0*/  BRA `(.L_x_19046) ;  /* 0x0000000c00bc7947 */ /* 0x000fea0003800000 */
.L_x_19042:
        /* <DEDUP_REMOVED lines=13> */
.L_x_19050:
        /* <DEDUP_REMOVED lines=8> */
.L_x_19049:
        /* <DEDUP_REMOVED lines=14> */
.L_x_19052:
        /* <DEDUP_REMOVED lines=9> */
.L_x_19051:
[----:B------:R0:W-:Y:S01]  /*5b80*/  STG.E.64 desc[UR36][R16.64], R4 ;  /* 0x0000000410007986 */ /* 0x0001e2000c101b24 */
[----:B------:R-:W-:Y:S05]  /*5b90*/  BRA `(.L_x_19046) ;  /* 0x0000000c00047947 */ /* 0x000fea0003800000 */
.L_x_19041:
        /* <DEDUP_REMOVED lines=12> */
.L_x_19055:
[----:B------:R-:W-:-:S05]  /*5c60*/  CS2R R6, SRZ ;  /* 0x0000000000067805 */ /* 0x000fca000001ff00 */
[----:B------:R0:W-:Y:S01]  /*5c70*/  STG.E.128 desc[UR36][R16.64], R4 ;  /* 0x0000000410007986 */ /* 0x0001e2000c101d24 */
[----:B------:R-:W-:Y:S05]  /*5c80*/  BRA `(.L_x_19046) ;  /* 0x0000000800c87947 */ /* 0x000fea0003800000 */
.L_x_19054:
        /* <DEDUP_REMOVED lines=25> */
.L_x_19059:
[----:B------:R-:W-:Y:S05]  /*5e20*/  BSYNC B0 ;  /* 0x0000000000007941 */ /* 0x000fea0003800000 */
.L_x_19058:
[----:B------:R-:W-:-:S05]  /*5e30*/  LOP3.LUT R3, R0, R3, RZ, 0xfc, !PT ;  /* 0x0000000300037212 */ /* 0x000fca00078efcff */
[----:B------:R0:W-:Y:S01]  /*5e40*/  STG.E.U8 desc[UR36][R16.64], R3 ;  /* 0x0000000310007986 */ /* 0x0001e2000c101124 */
[----:B------:R-:W-:Y:S05]  /*5e50*/  BRA `(.L_x_19046) ;  /* 0x0000000800547947 */ /* 0x000fea0003800000 */
.L_x_19057:
        /* <DEDUP_REMOVED lines=17> */
.L_x_19061:
[----:B------:R-:W-:Y:S01]  /*5f70*/  IMAD.MOV.U32 R0, RZ, RZ, 0x7f ;  /* 0x0000007fff007424 */ /* 0x000fe200078e00ff */
[----:B------:R-:W-:-:S04]  /*5f80*/  ISETP.GT.U32.AND P0, PT, R2, 0x7f800000, PT ;  /* 0x7f8000000200780c */ /* 0x000fc80003f04070 */
[----:B------:R-:W-:-:S09]  /*5f90*/  SEL R0, R0, 0x7c, P0 ;  /* 0x0000007c00007807 */ /* 0x000fd20000000000 */
.L_x_19062:
[----:B------:R-:W-:Y:S05]  /*5fa0*/  BSYNC B0 ;  /* 0x0000000000007941 */ /* 0x000fea0003800000 */
.L_x_19060:
[----:B------:R-:W-:-:S04]  /*5fb0*/  LOP3.LUT R2, R3, 0x80000000, RZ, 0xc0, !PT ;  /* 0x8000000003027812 */ /* 0x000fc800078ec0ff */
[----:B------:R-:W-:-:S04]  /*5fc0*/  SHF.R.U32.HI R3, RZ, 0x18, R2 ;  /* 0x00000018ff037819 */ /* 0x000fc80000011602 */
[----:B------:R-:W-:-:S05]  /*5fd0*/  LOP3.LUT R3, R0, R3, RZ, 0xfc, !PT ;  /* 0x0000000300037212 */ /* 0x000fca00078efcff */
[----:B------:R0:W-:Y:S01]  /*5fe0*/  STG.E.U8 desc[UR36][R16.64], R3 ;  /* 0x0000000310007986 */ /* 0x0001e2000c101124 */
[----:B------:R-:W-:Y:S05]  /*5ff0*/  BRA `(.L_x_19046) ;  /* 0x0000000400ec7947 */ /* 0x000fea0003800000 */
.L_x_19056:
        /* <DEDUP_REMOVED lines=8> */
.L_x_19053:
        /* <DEDUP_REMOVED lines=11> */
.L_x_19065:
        /* <DEDUP_REMOVED lines=21> */
.L_x_19068:
[----:B------:R-:W-:-:S04]  /*6280*/  LOP3.LUT R2, R3, 0x80000000, RZ, 0xc0, !PT ;  /* 0x8000000003027812 */ /* 0x000fc800078ec0ff */
[----:B------:R-:W-:-:S04]  /*6290*/  SHF.R.U32.HI R3, RZ, 0x18, R2 ;  /* 0x00000018ff037819 */ /* 0x000fc80000011602 */
[----:B------:R-:W-:-:S04]  /*62a0*/  LOP3.LUT R0, R0, R3, RZ, 0xfc, !PT ;  /* 0x0000000300007212 */ /* 0x000fc800078efcff */
[----:B------:R-:W-:-:S07]  /*62b0*/  PRMT R8, R0, 0x7610, R8 ;  /* 0x0000761000087816 */ /* 0x000fce0000000008 */
.L_x_19067:
[----:B------:R-:W-:Y:S05]  /*62c0*/  BSYNC B0 ;  /* 0x0000000000007941 */ /* 0x000fea0003800000 */
.L_x_19066:
[----:B------:R3:W-:Y:S01]  /*62d0*/  STG.E.U8 desc[UR36][R16.64], R8 ;  /* 0x0000000810007986 */ /* 0x0007e2000c101124 */
[----:B------:R-:W-:Y:S05]  /*62e0*/  BRA `(.L_x_19046) ;  /* 0x0000000400307947 */ /* 0x000fea0003800000 */
.L_x_19064:
        /* <DEDUP_REMOVED lines=21> */
.L_x_19071:
[----:B------:R-:W-:-:S04]  /*6440*/  LOP3.LUT R2, R3, 0x80000000, RZ, 0xc0, !PT ;  /* 0x8000000003027812 */ /* 0x000fc800078ec0ff */
[----:B------:R-:W-:-:S04]  /*6450*/  SHF.R.U32.HI R3, RZ, 0x18, R2 ;  /* 0x00000018ff037819 */ /* 0x000fc80000011602 */
[----:B------:R-:W-:-:S04]  /*6460*/  LOP3.LUT R0, R0, R3, RZ, 0xfc, !PT ;  /* 0x0000000300007212 */ /* 0x000fc800078efcff */
[----:B------:R-:W-:-:S07]  /*6470*/  PRMT R8, R0, 0x7610, R8 ;  /* 0x0000761000087816 */ /* 0x000fce0000000008 */
.L_x_19070:
[----:B------:R-:W-:Y:S05]  /*6480*/  BSYNC B0 ;  /* 0x0000000000007941 */ /* 0x000fea0003800000 */
.L_x_19069:
[----:B------:R0:W-:Y:S01]  /*6490*/  STG.E.U8 desc[UR36][R16.64], R8 ;  /* 0x0000000810007986 */ /* 0x0001e2000c101124 */
[----:B------:R-:W-:Y:S05]  /*64a0*/  BRA `(.L_x_19046) ;  /* 0x0000000000c07947 */ /* 0x000fea0003800000 */
.L_x_19063:
        /* <DEDUP_REMOVED lines=26> */
.L_x_19045:
        /* <DEDUP_REMOVED lines=16> */
.L_x_19074:
[----:B------:R-:W-:Y:S05]  /*6750*/  BRA `(.L_x_19046) ;  /* 0x0000000000147947 */ /* 0x000fea0003800000 */
.L_x_19073:
[----:B------:R-:W0:Y:S02]  /*6760*/  F2I.U64.F64.CEIL R2, R2 ;  /* 0x0000000200027311 */ /* 0x000e240000309800 */
[----:B0-----:R2:W-:Y:S01]  /*6770*/  STG.E.64 desc[UR36][R16.64], R2 ;  /* 0x0000000210007986 */ /* 0x0015e2000c101b24 */
[----:B------:R-:W-:Y:S05]  /*6780*/  BRA `(.L_x_19046) ;  /* 0x0000000000087947 */ /* 0x000fea0003800000 */
.L_x_19072:
[----:B------:R-:W0:Y:S02]  /*6790*/  F2I.U32.F64.CEIL R3, R2 ;  /* 0x0000000200037311 */ /* 0x000e240000309000 */
[----:B0-----:R0:W-:Y:S02]  /*67a0*/  STG.E desc[UR36][R16.64], R3 ;  /* 0x0000000310007986 */ /* 0x0011e4000c101924 */
.L_x_19046:
[----:B------:R-:W-:-:S07]  /*67b0*/  VIADD R19, R19, 0x80 ;  /* 0x0000008013137836 */ /* 0x000fce0000000000 */
.L_x_19006:
[----:B------:R-:W-:Y:S05]  /*67c0*/  BSYNC B6 ;  /* 0x0000000000067941 */ /* 0x000fea0003800000 */
.L_x_19005:
        /* <DEDUP_REMOVED lines=307> */
.L_x_19077:
        /* <DEDUP_REMOVED lines=21> */
.L_x_19081:
[----:B------:R-:W2:Y:S02]  /*7c50*/  LDG.E.U8 R2, desc[UR36][R4.64] ;  /* 0x0000002404027981 */ /* 0x000ea4000c1e1100 */
[----:B--2---:R-:W0:Y:S01]  /*7c60*/  I2F.F64.U16 R2, R2 ;  /* 0x0000000200027312 */ /* 0x004e220000101800 */
[----:B------:R-:W-:Y:S05]  /*7c70*/  BRA `(.L_x_19083) ;  /* 0x0000000c00707947 */ /* 0x000fea0003800000 */
.L_x_19080:
        /* <DEDUP_REMOVED lines=9> */
.L_x_19085:
[----:B------:R-:W2:Y:S02]  /*7d10*/  LDG.E R2, desc[UR36][R4.64] ;  /* 0x0000002404027981 */ /* 0x000ea4000c1e1900 */
[----:B--2---:R-:W0:Y:S01]  /*7d20*/  I2F.F64 R2, R2 ;  /* 0x0000000200027312 */ /* 0x004e220000201c00 */
[----:B------:R-:W-:Y:S05]  /*7d30*/  BRA `(.L_x_19083) ;  /* 0x0000000c00407947 */ /* 0x000fea0003800000 */
.L_x_19084:
[----:B------:R-:W2:Y:S02]  /*7d40*/  LDG.E.U16 R2, desc[UR36][R4.64] ;  /* 0x0000002404027981 */ /* 0x000ea4000c1e1500 */
[----:B--2---:R-:W0:Y:S01]  /*7d50*/  I2F.F64.S16 R2, R2 ;  /* 0x0000000200027312 */ /* 0x004e220000101c00 */
[----:B------:R-:W-:Y:S05]  /*7d60*/  BRA `(.L_x_19083) ;  /* 0x0000000c00347947 */ /* 0x000fea0003800000 */
.L_x_19079:
        /* <DEDUP_REMOVED lines=10> */
.L_x_19087:
[----:B------:R-:W2:Y:S02]  /*7e10*/  LDG.E.U16 R0, desc[UR36][R4.64] ;  /* 0x0000002404007981 */ /* 0x000ea4000c1e1500 */
[----:B--2---:R-:W-:-:S05]  /*7e20*/  HADD2.F32 R0, -RZ, R0.H0_H0 ;  /* 0x20000000ff007230 */ /* 0x004fca0000004100 */
[----:B------:R-:W-:-:S04]  /*7e30*/  FMUL.FTZ R0, R0, 1 ;  /* 0x3f80000000007820 */ /* 0x000fc80000410000 */
[----:B------:R0:W1:Y:S01]  /*7e40*/  F2F.F64.F32 R2, R0 ;  /* 0x0000000000027310 */ /* 0x0000620000201800 */
[----:B------:R-:W-:Y:S05]  /*7e50*/  BRA `(.L_x_19083) ;  /* 0x0000000800f87947 */ /* 0x000fea0003800000 */
.L_x_19086:
        /* <DEDUP_REMOVED lines=10> */
.L_x_19089:
[----:B------:R-:W2:Y:S02]  /*7f00*/  LDG.E.U16 R4, desc[UR36][R4.64] ;  /* 0x0000002404047981 */ /* 0x000ea4000c1e1500 */
[----:B--2---:R-:W-:-:S05]  /*7f10*/  HADD2.F32 R0, -RZ, R4.H0_H0 ;  /* 0x20000004ff007230 */ /* 0x004fca0000004100 */
[----:B------:R-:W-:-:S04]  /*7f20*/  FMUL.FTZ R0, R0, 1 ;  /* 0x3f80000000007820 */ /* 0x000fc80000410000 */
[----:B------:R0:W1:Y:S01]  /*7f30*/  F2F.F64.F32 R2, R0 ;  /* 0x0000000000027310 */ /* 0x0000620000201800 */
[----:B------:R-:W-:Y:S05]  /*7f40*/  BRA `(.L_x_19083) ;  /* 0x0000000800bc7947 */ /* 0x000fea0003800000 */
.L_x_19088:
[----:B------:R0:W5:Y:S01]  /*7f50*/  LDG.E.64 R2, desc[UR36][R4.64] ;  /* 0x0000002404027981 */ /* 0x000162000c1e1b00 */
[----:B------:R-:W-:Y:S05]  /*7f60*/  BRA `(.L_x_19083) ;  /* 0x0000000800b47947 */ /* 0x000fea0003800000 */
.L_x_19078:
        /* <DEDUP_REMOVED lines=13> */
.L_x_19092:
[----:B------:R0:W5:Y:S01]  /*8040*/  LDG.E.64 R2, desc[UR36][R4.64] ;  /* 0x0000002404027981 */ /* 0x000162000c1e1b00 */
[----:B------:R-:W-:Y:S05]  /*8050*/  BRA `(.L_x_19083) ;  /* 0x0000000800787947 */ /* 0x000fea0003800000 */
.L_x_19091:
        /* <DEDUP_REMOVED lines=28> */
.L_x_19094:
        /* <DEDUP_REMOVED lines=15> */
.L_x_19093:
[----:B------:R-:W2:Y:S02]  /*8310*/  LDG.E.U16 R0, desc[UR36][R4.64] ;  /* 0x0000002404007981 */ /* 0x000ea4000c1e1500 */
[----:B--2---:R-:W-:-:S04]  /*8320*/  IMAD.U32 R0, R0, 0x10000, RZ ;  /* 0x0001000000007824 */ /* 0x004fc800078e00ff */
[----:B------:R-:W-:-:S04]  /*8330*/  FMUL.FTZ R0, R0, 1 ;  /* 0x3f80000000007820 */ /* 0x000fc80000410000 */
[----:B------:R0:W1:Y:S01]  /*8340*/  F2F.F64.F32 R2, R0 ;  /* 0x0000000000027310 */ /* 0x0000620000201800 */
[----:B------:R-:W-:Y:S05]  /*8350*/  BRA `(.L_x_19083) ;  /* 0x0000000400b87947 */ /* 0x000fea0003800000 */
.L_x_19090:
        /* <DEDUP_REMOVED lines=11> */
.L_x_19097:
        /* <DEDUP_REMOVED lines=21> */
.L_x_19101:
[----:B------:R-:W-:Y:S05]  /*8560*/  BSYNC B1 ;  /* 0x0000000000017941 */ /* 0x000fea0003800000 */
.L_x_19100:
[----:B------:R-:W-:Y:S01]  /*8570*/  LEA R3, R0, 0x3b800000, 0x17 ;  /* 0x3b80000000037811 */ /* 0x000fe200078eb8ff */
[----:B------:R-:W-:-:S05]  /*8580*/  IMAD.SHL.U32 R0, R2, 0x100000, RZ ;  /* 0x0010000002007824 */ /* 0x000fca00078e00ff */
[----:B------:R-:W-:-:S07]  /*8590*/  LOP3.LUT R0, R3, R0, R4, 0xfe, !PT ;  /* 0x0000000003007212 */ /* 0x000fce00078efe04 */
.L_x_19099:
[----:B------:R-:W-:Y:S05]  /*85a0*/  BSYNC B0 ;  /* 0x0000000000007941 */ /* 0x000fea0003800000 */
.L_x_19098:
[----:B------:R-:W-:-:S04]  /*85b0*/  FMUL.FTZ R0, R0, 1 ;  /* 0x3f80000000007820 */ /* 0x000fc80000410000 */
[----:B------:R1:W2:Y:S01]  /*85c0*/  F2F.F64.F32 R2, R0 ;  /* 0x0000000000027310 */ /* 0x0002a20000201800 */
[----:B------:R-:W-:Y:S05]  /*85d0*/  BRA `(.L_x_19083) ;  /* 0x0000000400187947 */ /* 0x000fea0003800000 */
.L_x_19096:
        /* <DEDUP_REMOVED lines=21> */
.L_x_19105:
[----:B------:R-:W-:Y:S05]  /*8730*/  BSYNC B1 ;  /* 0x0000000000017941 */ /* 0x000fea0003800000 */
.L_x_19104:
[----:B------:R-:W-:Y:S01]  /*8740*/  LEA R3, R0, 0x37800000, 0x17 ;  /* 0x3780000000037811 */ /* 0x000fe200078eb8ff */
[----:B------:R-:W-:-:S05]  /*8750*/  IMAD.SHL.U32 R0, R2, 0x200000, RZ ;  /* 0x0020000002007824 */ /* 0x000fca00078e00ff */
[----:B------:R-:W-:-:S07]  /*8760*/  LOP3.LUT R0, R3, R0, R4, 0xfe, !PT ;  /* 0x0000000003007212 */ /* 0x000fce00078efe04 */
.L_x_19103:
[----:B------:R-:W-:Y:S05]  /*8770*/  BSYNC B0 ;  /* 0x0000000000007941 */ /* 0x000fea0003800000 */
.L_x_19102:
[----:B------:R-:W-:-:S04]  /*8780*/  FMUL.FTZ R0, R0, 1 ;  /* 0x3f80000000007820 */ /* 0x000fc80000410000 */
[----:B------:R3:W4:Y:S01]  /*8790*/  F2F.F64.F32 R2, R0 ;  /* 0x0000000000027310 */ /* 0x0007220000201800 */
[----:B------:R-:W-:Y:S05]  /*87a0*/  BRA `(.L_x_19083) ;  /* 0x0000000000a47947 */ /* 0x000fea0003800000 */
.L_x_19095:
        /* <DEDUP_REMOVED lines=14> */
.L_x_19109:
[----:B------:R-:W-:Y:S05]  /*8890*/  BSYNC B0 ;  /* 0x0000000000007941 */ /* 0x000fea0003800000 */
.L_x_19108:
[----:B------:R-:W-:-:S04]  /*88a0*/  FMUL.FTZ R0, R0, 1 ;  /* 0x3f80000000007820 */ /* 0x000fc80000410000 */
[----:B------:R0:W1:Y:S01]  /*88b0*/  F2F.F64.F32 R2, R0 ;  /* 0x0000000000027310 */ /* 0x0000620000201800 */
[----:B------:R-:W-:Y:S05]  /*88c0*/  BRA `(.L_x_19083) ;  /* 0x00000000005c7947 */ /* 0x000fea0003800000 */
.L_x_19082:
        /* <DEDUP_REMOVED lines=16> */
.L_x_19110:
[----:B------:R-:W-:Y:S01]  /*89d0*/  CS2R R2, SRZ ;  /* 0x0000000000027805 */ /* 0x000fe2000001ff00 */
[----:B------:R-:W-:Y:S06]  /*89e0*/  BRA `(.L_x_19083) ;  /* 0x0000000000147947 */ /* 0x000fec0003800000 */
.L_x_19107:
[----:B------:R-:W2:Y:S02]  /*89f0*/  LDG.E.64 R2, desc[UR36][R4.64] ;  /* 0x0000002404027981 */ /* 0x000ea4000c1e1b00 */
[----:B--2---:R-:W0:Y:S01]  /*8a00*/  I2F.F64.U64 R2, R2 ;  /* 0x0000000200027312 */ /* 0x004e220000301800 */
[----:B------:R-:W-:Y:S05]  /*8a10*/  BRA `(.L_x_19083) ;  /* 0x0000000000087947 */ /* 0x000fea0003800000 */
.L_x_19106:
[----:B------:R-:W2:Y:S02]  /*8a20*/  LDG.E R2, desc[UR36][R4.64] ;  /* 0x0000002404027981 */ /* 0x000ea4000c1e1900 */
[----:B--2---:R-:W0:Y:S02]  /*8a30*/  I2F.F64.U32 R2, R2 ;  /* 0x0000000200027312 */ /* 0x004e240000201800 */
.L_x_19083:
        /* <DEDUP_REMOVED lines=16> */
.L_x_19114:
[----:B------:R-:W0:Y:S02]  /*8b40*/  F2I.S64.F64.CEIL R2, R2 ;  /* 0x0000000200027311 */ /* 0x000e240000309900 */
[----:B0-----:R-:W-:-:S05]  /*8b50*/  IMAD.MOV.U32 R5, RZ, RZ, R2 ;  /* 0x000000ffff057224 */ /* 0x001fca00078e0002 */
[----:B------:R3:W-:Y:S01]  /*8b60*/  STG.E.U8 desc[UR36][R16.64], R5 ;  /* 0x0000000510007986 */ /* 0x0007e2000c101124 */
[----:B------:R-:W-:Y:S05]  /*8b70*/  BRA `(.L_x_19116) ;  /* 0x0000000c00f87947 */ /* 0x000fea0003800000 */
.L_x_19113:
        /* <DEDUP_REMOVED lines=9> */
.L_x_19118:
[----:B------:R-:W0:Y:S02]  /*8c10*/  F2I.F64.CEIL R3, R2 ;  /* 0x0000000200037311 */ /* 0x000e240000309100 */
[----:B0-----:R2:W-:Y:S01]  /*8c20*/  STG.E desc[UR36][R16.64], R3 ;  /* 0x0000000310007986 */ /* 0x0015e2000c101924 */
[----:B------:R-:W-:Y:S05]  /*8c30*/  BRA `(.L_x_19116) ;  /* 0x0000000c00c87947 */ /* 0x000fea0003800000 */
.L_x_19117:
[----:B------:R-:W0:Y:S02]  /*8c40*/  F2I.F64.CEIL R3, R2 ;  /* 0x0000000200037311 */ /* 0x000e240000309100 */
[----:B0-----:R0:W-:Y:S01]  /*8c50*/  STG.E.U16 desc[UR36][R16.64], R3 ;  /* 0x0000000310007986 */ /* 0x0011e2000c101524 */
[----:B------:R-:W-:Y:S05]  /*8c60*/  BRA `(.L_x_19116) ;  /* 0x0000000c00bc7947 */ /* 0x000fea0003800000 */
.L_x_19112:
        /* <DEDUP_REMOVED lines=13> */
.L_x_19120:
        /* <DEDUP_REMOVED lines=8> */
.L_x_19119:
        /* <DEDUP_REMOVED lines=14> */
.L_x_19122:
        /* <DEDUP_REMOVED lines=9> */
.L_x_19121:
[----:B------:R0:W-:Y:S01]  /*8f30*/  STG.E.64 desc[UR36][R16.64], R4 ;  /* 0x0000000410007986 */ /* 0x0001e2000c101b24 */
[----:B------:R-:W-:Y:S05]  /*8f40*/  BRA `(.L_x_19116) ;  /* 0x0000000c00047947 */ /* 0x000fea0003800000 */
.L_x_19111:
        /* <DEDUP_REMOVED lines=12> */
.L_x_19125:
[----:B------:R-:W-:-:S05]  /*9010*/  CS2R R6, SRZ ;  /* 0x0000000000067805 */ /* 0x000fca000001ff00 */
[----:B------:R0:W-:Y:S01]  /*9020*/  STG.E.128 desc[UR36][R16.64], R4 ;  /* 0x0000000410007986 */ /* 0x0001e2000c101d24 */
[----:B------:R-:W-:Y:S05]  /*9030*/  BRA `(.L_x_19116) ;  /* 0x0000000800c87947 */ /* 0x000fea0003800000 */
.L_x_19124:
        /* <DEDUP_REMOVED lines=25> */
.L_x_19129:
[----:B------:R-:W-:Y:S05]  /*91d0*/  BSYNC B0 ;  /* 0x0000000000007941 */ /* 0x000fea0003800000 */
.L_x_19128:
[----:B------:R-:W-:-:S05]  /*91e0*/  LOP3.LUT R3, R0, R3, RZ, 0xfc, !PT ;  /* 0x0000000300037212 */ /* 0x000fca00078efcff */
[----:B------:R0:W-:Y:S01]  /*91f0*/  STG.E.U8 desc[UR36][R16.64], R3 ;  /* 0x0000000310007986 */ /* 0x0001e2000c101124 */
[----:B------:R-:W-:Y:S05]  /*9200*/  BRA `(.L_x_19116) ;  /* 0x0000000800547947 */ /* 0x000fea0003800000 */
.L_x_19127:
        /* <DEDUP_REMOVED lines=17> */
.L_x_19131:
[----:B------:R-:W-:Y:S01]  /*9320*/  IMAD.MOV.U32 R0, RZ, RZ, 0x7f ;  /* 0x0000007fff007424 */ /* 0x000fe200078e00ff */
[----:B------:R-:W-:-:S04]  /*9330*/  ISETP.GT.U32.AND P0, PT, R2, 0x7f800000, PT ;  /* 0x7f8000000200780c */ /* 0x000fc80003f04070 */
[----:B------:R-:W-:-:S09]  /*9340*/  SEL R0, R0, 0x7c, P0 ;  /* 0x0000007c00007807 */ /* 0x000fd20000000000 */
.L_x_19132:
[----:B------:R-:W-:Y:S05]  /*9350*/  BSYNC B0 ;  /* 0x0000000000007941 */ /* 0x000fea0003800000 */
.L_x_19130:
[----:B------:R-:W-:-:S04]  /*9360*/  LOP3.LUT R2, R3, 0x80000000, RZ, 0xc0, !PT ;  /* 0x8000000003027812 */ /* 0x000fc800078ec0ff */
[----:B------:R-:W-:-:S04]  /*9370*/  SHF.R.U32.HI R3, RZ, 0x18, R2 ;  /* 0x00000018ff037819 */ /* 0x000fc80000011602 */
[----:B------:R-:W-:-:S05]  /*9380*/  LOP3.LUT R3, R0, R3, RZ, 0xfc, !PT ;  /* 0x0000000300037212 */ /* 0x000fca00078efcff */
[----:B------:R0:W-:Y:S01]  /*9390*/  STG.E.U8 desc[UR36][R16.64], R3 ;  /* 0x0000000310007986 */ /* 0x0001e2000c101124 */
[----:B------:R-:W-:Y:S05]  /*93a0*/  BRA `(.L_x_19116) ;  /* 0x0000000400ec7947 */ /* 0x000fea0003800000 */
.L_x_19126:
        /* <DEDUP_REMOVED lines=8> */
.L_x_19123:
        /* <DEDUP_REMOVED lines=11> */
.L_x_19135:
        /* <DEDUP_REMOVED lines=21> */
.L_x_19138:
[----:B------:R-:W-:-:S04]  /*9630*/  LOP3.LUT R2, R3, 0x80000000, RZ, 0xc0, !PT ;  /* 0x8000000003027812 */ /* 0x000fc800078ec0ff */
[----:B------:R-:W-:-:S04]  /*9640*/  SHF.R.U32.HI R3, RZ, 0x18, R2 ;  /* 0x00000018ff037819 */ /* 0x000fc80000011602 */
[----:B------:R-:W-:-:S04]  /*9650*/  LOP3.LUT R0, R0, R3, RZ, 0xfc, !PT ;  /* 0x0000000300007212 */ /* 0x000fc800078efcff */
[----:B------:R-:W-:-:S07]  /*9660*/  PRMT R8, R0, 0x7610, R8 ;  /* 0x0000761000087816 */ /* 0x000fce0000000008 */
.L_x_19137:
[----:B------:R-:W-:Y:S05]  /*9670*/  BSYNC B0 ;  /* 0x0000000000007941 */ /* 0x000fea0003800000 */
.L_x_19136:
[----:B------:R0:W-:Y:S01]  /*9680*/  STG.E.U8 desc[UR36][R16.64], R8 ;  /* 0x0000000810007986 */ /* 0x0001e2000c101124 */
[----:B------:R-:W-:Y:S05]  /*9690*/  BRA `(.L_x_19116) ;  /* 0x0000000400307947 */ /* 0x000fea0003800000 */
.L_x_19134:
        /* <DEDUP_REMOVED lines=21> */
.L_x_19141:
[----:B------:R-:W-:-:S04]  /*97f0*/  LOP3.LUT R2, R3, 0x80000000, RZ, 0xc0, !PT ;  /* 0x8000000003027812 */ /* 0x000fc800078ec0ff */
[----:B------:R-:W-:-:S04]  /*9800*/  SHF.R.U32.HI R3, RZ, 0x18, R2 ;  /* 0x00000018ff037819 */ /* 0x000fc80000011602 */
[----:B------:R-:W-:-:S04]  /*9810*/  LOP3.LUT R0, R0, R3, RZ, 0xfc, !PT ;  /* 0x0000000300007212 */ /* 0x000fc800078efcff */
[----:B------:R-:W-:-:S07]  /*9820*/  PRMT R8, R0, 0x7610, R8 ;  /* 0x0000761000087816 */ /* 0x000fce0000000008 */
.L_x_19140:
[----:B------:R-:W-:Y:S05]  /*9830*/  BSYNC B0 ;  /* 0x0000000000007941 */ /* 0x000fea0003800000 */
.L_x_19139:
[----:B------:R0:W-:Y:S01]  /*9840*/  STG.E.U8 desc[UR36][R16.64], R8 ;  /* 0x0000000810007986 */ /* 0x0001e2000c101124 */
[----:B------:R-:W-:Y:S05]  /*9850*/  BRA `(.L_x_19116) ;  /* 0x0000000000c07947 */ /* 0x000fea0003800000 */
.L_x_19133:
        /* <DEDUP_REMOVED lines=26> */
.L_x_19115:
        /* <DEDUP_REMOVED lines=16> */
.L_x_19144:
[----:B------:R-:W-:Y:S05]  /*9b00*/  BRA `(.L_x_19116) ;  /* 0x0000000000147947 */ /* 0x000fea0003800000 */
.L_x_19143:
[----:B------:R-:W0:Y:S02]  /*9b10*/  F2I.U64.F64.CEIL R2, R2 ;  /* 0x0000000200027311 */ /* 0x000e240000309800 */
[----:B0-----:R0:W-:Y:S01]  /*9b20*/  STG.E.64 desc[UR36][R16.64], R2 ;  /* 0x0000000210007986 */ /* 0x0011e2000c101b24 */
[----:B------:R-:W-:Y:S05]  /*9b30*/  BRA `(.L_x_19116) ;  /* 0x0000000000087947 */ /* 0x000fea0003800000 */
.L_x_19142:
[----:B------:R-:W0:Y:S02]  /*9b40*/  F2I.U32.F64.CEIL R3, R2 ;  /* 0x0000000200037311 */ /* 0x000e240000309000 */
[----:B0-----:R0:W-:Y:S02]  /*9b50*/  STG.E desc[UR36][R16.64], R3 ;  /* 0x0000000310007986 */ /* 0x0011e4000c101924 */
.L_x_19116:
[----:B------:R-:W-:-:S07]  /*9b60*/  VIADD R19, R19, 0x80 ;  /* 0x0000008013137836 */ /* 0x000fce0000000000 */
.L_x_19076:
[----:B------:R-:W-:Y:S05]  /*9b70*/  BSYNC B6 ;  /* 0x0000000000067941 */ /* 0x000fea0003800000 */
.L_x_19075:
        /* <DEDUP_REMOVED lines=306> */
.L_x_19145:
        /* <DEDUP_REMOVED lines=21> */
.L_x_19149:
[----:B------:R-:W2:Y:S02]  /*aff0*/  LDG.E.U8 R2, desc[UR36][R4.64] ;  /* 0x0000002404027981 */ /* 0x000ea4000c1e1100 */
[----:B--2---:R-:W4:Y:S01]  /*b000*/  I2F.F64.U16 R2, R2 ;  /* 0x0000000200027312 */ /* 0x004f220000101800 */
[----:B------:R-:W-:Y:S05]  /*b010*/  BRA `(.L_x_19151) ;  /* 0x0000000c00707947 */ /* 0x000fea0003800000 */
.L_x_19148:
        /* <DEDUP_REMOVED lines=9> */
.L_x_19153:
[----:B------:R-:W2:Y:S02]  /*b0b0*/  LDG.E R2, desc[UR36][R4.64] ;  /* 0x0000002404027981 */ /* 0x000ea4000c1e1900 */
[----:B--2---:R-:W2:Y:S01]  /*b0c0*/  I2F.F64 R2, R2 ;  /* 0x0000000200027312 */ /* 0x004ea20000201c00 */
[----:B------:R-:W-:Y:S05]  /*b0d0*/  BRA `(.L_x_19151) ;  /* 0x0000000c00407947 */ /* 0x000fea0003800000 */
.L_x_19152:
[----:B------:R-:W2:Y:S02]  /*b0e0*/  LDG.E.U16 R2, desc[UR36][R4.64] ;  /* 0x0000002404027981 */ /* 0x000ea4000c1e1500 */
[----:B--2---:R-:W0:Y:S01]  /*b0f0*/  I2F.F64.S16 R2, R2 ;  /* 0x0000000200027312 */ /* 0x004e220000101c00 */
[----:B------:R-:W-:Y:S05]  /*b100*/  BRA `(.L_x_19151) ;  /* 0x0000000c00347947 */ /* 0x000fea0003800000 */
.L_x_19147:
        /* <DEDUP_REMOVED lines=10> */
.L_x_19155:
[----:B------:R-:W2:Y:S02]  /*b1b0*/  LDG.E.U16 R0, desc[UR36][R4.64] ;  /* 0x0000002404007981 */ /* 0x000ea4000c1e1500 */
[----:B--2---:R-:W-:-:S05]  /*b1c0*/  HADD2.F32 R0, -RZ, R0.H0_H0 ;  /* 0x20000000ff007230 */ /* 0x004fca0000004100 */
[----:B------:R-:W-:-:S04]  /*b1d0*/  FMUL.FTZ R0, R0, 1 ;  /* 0x3f80000000007820 */ /* 0x000fc80000410000 */
[----:B------:R0:W1:Y:S01]  /*b1e0*/  F2F.F64.F32 R2, R0 ;  /* 0x0000000000027310 */ /* 0x0000620000201800 */
[----:B------:R-:W-:Y:S05]  /*b1f0*/  BRA `(.L_x_19151) ;  /* 0x0000000800f87947 */ /* 0x000fea0003800000 */
.L_x_19154:
        /* <DEDUP_REMOVED lines=10> */
.L_x_19157:
[----:B------:R-:W2:Y:S02]  /*b2a0*/  LDG.E.U16 R4, desc[UR36][R4.64] ;  /* 0x0000002404047981 */ /* 0x000ea4000c1e1500 */
[----:B--2---:R-:W-:-:S05]  /*b2b0*/  HADD2.F32 R0, -RZ, R4.H0_H0 ;  /* 0x20000004ff007230 */ /* 0x004fca0000004100 */
[----:B------:R-:W-:-:S04]  /*b2c0*/  FMUL.FTZ R0, R0, 1 ;  /* 0x3f80000000007820 */ /* 0x000fc80000410000 */
[----:B------:R0:W1:Y:S01]  /*b2d0*/  F2F.F64.F32 R2, R0 ;  /* 0x0000000000027310 */ /* 0x0000620000201800 */
[----:B------:R-:W-:Y:S05]  /*b2e0*/  BRA `(.L_x_19151) ;  /* 0x0000000800bc7947 */ /* 0x000fea0003800000 */
.L_x_19156:
[----:B------:R0:W5:Y:S01]  /*b2f0*/  LDG.E.64 R2, desc[UR36][R4.64] ;  /* 0x0000002404027981 */ /* 0x000162000c1e1b00 */
[----:B------:R-:W-:Y:S05]  /*b300*/  BRA `(.L_x_19151) ;  /* 0x0000000800b47947 */ /* 0x000fea0003800000 */
.L_x_19146:
        /* <DEDUP_REMOVED lines=13> */
.L_x_19160:
[----:B------:R0:W5:Y:S01]  /*b3e0*/  LDG.E.64 R2, desc[UR36][R4.64] ;  /* 0x0000002404027981 */ /* 0x000162000c1e1b00 */
[----:B------:R-:W-:Y:S05]  /*b3f0*/  BRA `(.L_x_19151) ;  /* 0x0000000800787947 */ /* 0x000fea0003800000 */
.L_x_19159:
        /* <DEDUP_REMOVED lines=28> */
.L_x_19162:
        /* <DEDUP_REMOVED lines=15> */
.L_x_19161:
[----:B------:R-:W2:Y:S02]  /*b6b0*/  LDG.E.U16 R0, desc[UR36][R4.64] ;  /* 0x0000002404007981 */ /* 0x000ea4000c1e1500 */
[----:B--2---:R-:W-:-:S05]  /*b6c0*/  SHF.L.U32 R0, R0, 0x10, RZ ;  /* 0x0000001000007819 */ /* 0x004fca00000006ff */
[----:B------:R-:W-:-:S04]  /*b6d0*/  FMUL.FTZ R0, R0, 1 ;  /* 0x3f80000000007820 */ /* 0x000fc80000410000 */
[----:B------:R0:W1:Y:S01]  /*b6e0*/  F2F.F64.F32 R2, R0 ;  /* 0x0000000000027310 */ /* 0x0000620000201800 */
[----:B------:R-:W-:Y:S05]  /*b6f0*/  BRA `(.L_x_19151) ;  /* 0x0000000400b87947 */ /* 0x000fea0003800000 */
.L_x_19158:
        /* <DEDUP_REMOVED lines=11> */
.L_x_19165:
        /* <DEDUP_REMOVED lines=21> */
.L_x_19169:
[----:B------:R-:W-:Y:S05]  /*b900*/  BSYNC B1 ;  /* 0x0000000000017941 */ /* 0x000fea0003800000 */
.L_x_19168:
[----:B------:R-:W-:Y:S01]  /*b910*/  LEA R3, R0, 0x3b800000, 0x17 ;  /* 0x3b80000000037811 */ /* 0x000fe200078eb8ff */
[----:B------:R-:W-:-:S05]  /*b920*/  IMAD.SHL.U32 R0, R2, 0x100000, RZ ;  /* 0x0010000002007824 */ /* 0x000fca00078e00ff */
[----:B------:R-:W-:-:S07]  /*b930*/  LOP3.LUT R0, R3, R0, R4, 0xfe, !PT ;  /* 0x0000000003007212 */ /* 0x000fce00078efe04 */
.L_x_19167:
[----:B------:R-:W-:Y:S05]  /*b940*/  BSYNC B0 ;  /* 0x0000000000007941 */ /* 0x000fea0003800000 */
.L_x_19166:
[----:B------:R-:W-:-:S04]  /*b950*/  FMUL.FTZ R0, R0, 1 ;  /* 0x3f80000000007820 */ /* 0x000fc80000410000 */
[----:B------:R0:W1:Y:S01]  /*b960*/  F2F.F64.F32 R2, R0 ;  /* 0x0000000000027310 */ /* 0x0000620000201800 */
[----:B------:R-:W-:Y:S05]  /*b970*/  BRA `(.L_x_19151) ;  /* 0x0000000400187947 */ /* 0x000fea0003800000 */
.L_x_19164:
        /* <DEDUP_REMOVED lines=21> */
.L_x_19173:
[----:B------:R-:W-:Y:S05]  /*bad0*/  BSYNC B1 ;  /* 0x0000000000017941 */ /* 0x000fea0003800000 */
.L_x_19172:
[----:B------:R-:W-:Y:S01]  /*bae0*/  LEA R3, R0, 0x37800000, 0x17 ;  /* 0x3780000000037811 */ /* 0x000fe200078eb8ff */
[----:B------:R-:W-:-:S05]  /*baf0*/  IMAD.SHL.U32 R0, R2, 0x200000, RZ ;  /* 0x0020000002007824 */ /* 0x000fca00078e00ff */
[----:B------:R-:W-:-:S07]  /*bb00*/  LOP3.LUT R0, R3, R0, R4, 0xfe, !PT ;  /* 0x0000000003007212 */ /* 0x000fce00078efe04 */
.L_x_19171:
[----:B------:R-:W-:Y:S05]  /*bb10*/  BSYNC B0 ;  /* 0x0000000000007941 */ /* 0x000fea0003800000 */
.L_x_19170:
[----:B------:R-:W-:-:S04]  /*bb20*/  FMUL.FTZ R0, R0, 1 ;  /* 0x3f80000000007820 */ /* 0x000fc80000410000 */
[----:B------:R0:W1:Y:S01]  /*bb30*/  F2F.F64.F32 R2, R0 ;  /* 0x0000000000027310 */ /* 0x0000620000201800 */
[----:B------:R-:W-:Y:S05]  /*bb40*/  BRA `(.L_x_19151) ;  /* 0x0000000000a47947 */ /* 0x000fea0003800000 */
.L_x_19163:
        /* <DEDUP_REMOVED lines=14> */
.L_x_19177:
[----:B------:R-:W-:Y:S05]  /*bc30*/  BSYNC B0 ;  /* 0x0000000000007941 */ /* 0x000fea0003800000 */
.L_x_19176:
[----:B------:R-:W-:-:S04]  /*bc40*/  FMUL.FTZ R0, R0, 1 ;  /* 0x3f80000000007820 */ /* 0x000fc80000410000 */
[----:B------:R0:W1:Y:S01]  /*bc50*/  F2F.F64.F32 R2, R0 ;  /* 0x0000000000027310 */ /* 0x0000620000201800 */
[----:B------:R-:W-:Y:S05]  /*bc60*/  BRA `(.L_x_19151) ;  /* 0x00000000005c7947 */ /* 0x000fea0003800000 */
.L_x_19150:
        /* <DEDUP_REMOVED lines=16> */
.L_x_19178:
[----:B------:R-:W-:Y:S01]  /*bd70*/  CS2R R2, SRZ ;  /* 0x0000000000027805 */ /* 0x000fe2000001ff00 */
[----:B------:R-:W-:Y:S06]  /*bd80*/  BRA `(.L_x_19151) ;  /* 0x0000000000147947 */ /* 0x000fec0003800000 */
.L_x_19175:
[----:B------:R-:W2:Y:S02]  /*bd90*/  LDG.E.64 R2, desc[UR36][R4.64] ;  /* 0x0000002404027981 */ /* 0x000ea4000c1e1b00 */
[----:B--2---:R-:W0:Y:S01]  /*bda0*/  I2F.F64.U64 R2, R2 ;  /* 0x0000000200027312 */ /* 0x004e220000301800 */
[----:B------:R-:W-:Y:S05]  /*bdb0*/  BRA `(.L_x_19151) ;  /* 0x0000000000087947 */ /* 0x000fea0003800000 */
.L_x_19174:
[----:B------:R-:W2:Y:S02]  /*bdc0*/  LDG.E R2, desc[UR36][R4.64] ;  /* 0x0000002404027981 */ /* 0x000ea4000c1e1900 */
[----:B--2---:R-:W0:Y:S02]  /*bdd0*/  I2F.F64.U32 R2, R2 ;  /* 0x0000000200027312 */ /* 0x004e240000201800 */
.L_x_19151:
[----:B------:R-:W0:Y:S02]  /*bde0*/  LDC.U8 R6, c[0x0][0x421] ;  /* 0x00010840ff067b82 */ /* 0x000e240000000000 */
[----:B012345:R0:W1:Y:S01]  /*bdf0*/  FRND.F64.CEIL R4, R2 ;  /* 0x0000000200047313 */ /* 0x03f0620000309800 */
        /* <DEDUP_REMOVED lines=12> */
[----:B0-----:R-:W-:Y:S01]  /*bec0*/  STG.E.U8 desc[UR36][R16.64], R3 ;  /* 0x0000000310007986 */ /* 0x001fe2000c101124 */
[----:B------:R-:W-:Y:S05]  /*bed0*/  EXIT ;  /* 0x000000000000794d */ /* 0x000fea0003800000 */
.L_x_19182:
[----:B------:R-:W0:Y:S02]  /*bee0*/  F2I.S64.F64.CEIL R2, R2 ;  /* 0x0000000200027311 */ /* 0x000e240000309900 */
[----:B0-----:R-:W-:-:S05]  /*bef0*/  IMAD.MOV.U32 R5, RZ, RZ, R2 ;  /* 0x000000ffff057224 */ /* 0x001fca00078e0002 */
[----:B------:R-:W-:Y:S01]  /*bf00*/  STG.E.U8 desc[UR36][R16.64], R5 ;  /* 0x0000000510007986 */ /* 0x000fe2000c101124 */
[----:B------:R-:W-:Y:S05]  /*bf10*/  EXIT ;  /* 0x000000000000794d */ /* 0x000fea0003800000 */
.L_x_19181:
[----:B------:R-:W-:-:S13]  /*bf20*/  ISETP.NE.AND P0, PT, R0, 0x2, PT ;  /* 0x000000020000780c */ /* 0x000fda0003f05270 */
[----:B------:R-:W-:Y:S05]  /*bf30*/  @!P0 BRA `(.L_x_19184) ;  /* 0x0000000000288947 */ /* 0x000fea0003800000 */
[----:B------:R-:W-:-:S13]  /*bf40*/  ISETP.NE.AND P0, PT, R0, 0x3, PT ;  /* 0x000000030000780c */ /* 0x000fda0003f05270 */
[----:B------:R-:W-:Y:S05]  /*bf50*/  @!P0 BRA `(.L_x_19185) ;  /* 0x0000000000148947 */ /* 0x000fea0003800000 */
[----:B------:R-:W-:-:S13]  /*bf60*/  ISETP.NE.AND P0, PT, R0, 0x4, PT ;  /* 0x000000040000780c */ /* 0x000fda0003f05270 */
[----:B------:R-:W-:Y:S05]  /*bf70*/  @P0 BRA `(.L_x_19183) ;  /* 0x0000000c00880947 */ /* 0x000fea0003800000 */
[----:B------:R-:W0:Y:S02]  /*bf80*/  F2I.S64.F64.CEIL R2, R2 ;  /* 0x0000000200027311 */ /* 0x000e240000309900 */
[----:B0-----:R-:W-:Y:S01]  /*bf90*/  STG.E.64 desc[UR36][R16.64], R2 ;  /* 0x0000000210007986 */ /* 0x001fe2000c101b24 */
[----:B------:R-:W-:Y:S05]  /*bfa0*/  EXIT ;  /* 0x000000000000794d */ /* 0x000fea0003800000 */
.L_x_19185:
[----:B------:R-:W0:Y:S02]  /*bfb0*/  F2I.F64.CEIL R3, R2 ;  /* 0x0000000200037311 */ /* 0x000e240000309100 */
[----:B0-----:R-:W-:Y:S01]  /*bfc0*/  STG.E desc[UR36][R16.64], R3 ;  /* 0x0000000310007986 */ /* 0x001fe2000c101924 */
[----:B------:R-:W-:Y:S05]  /*bfd0*/  EXIT ;  /* 0x000000000000794d */ /* 0x000fea0003800000 */
.L_x_19184:
[----:B------:R-:W0:Y:S02]  /*bfe0*/  F2I.F64.CEIL R3, R2 ;  /* 0x0000000200037311 */ /* 0x000e240000309100 */
[----:B0-----:R-:W-:Y:S01]  /*bff0*/  STG.E.U16 desc[UR36][R16.64], R3 ;  /* 0x0000000310007986 */ /* 0x001fe2000c101524 */
[----:B------:R-:W-:Y:S05]  /*c000*/  EXIT ;  /* 0x000000000000794d */ /* 0x000fea0003800000 */
.L_x_19180:
        /* <DEDUP_REMOVED lines=13> */
.L_x_19187:
        /* <DEDUP_REMOVED lines=8> */
.L_x_19186:
        /* <DEDUP_REMOVED lines=14> */
.L_x_19189:
        /* <DEDUP_REMOVED lines=9> */
.L_x_19188:
[----:B------:R-:W-:Y:S01]  /*c2d0*/  STG.E.64 desc[UR36][R16.64], R4 ;  /* 0x0000000410007986 */ /* 0x000fe2000c101b24 */
[----:B------:R-:W-:Y:S05]  /*c2e0*/  EXIT ;  /* 0x000000000000794d */ /* 0x000fea0003800000 */
.L_x_19179:
        /* <DEDUP_REMOVED lines=12> */
.L_x_19192:
[----:B------:R-:W-:-:S05]  /*c3b0*/  CS2R R6, SRZ ;  /* 0x0000000000067805 */ /* 0x000fca000001ff00 */
[----:B------:R-:W-:Y:S01]  /*c3c0*/  STG.E.128 desc[UR36][R16.64], R4 ;  /* 0x0000000410007986 */ /* 0x000fe2000c101d24 */
[----:B------:R-:W-:Y:S05]  /*c3d0*/  EXIT ;  /* 0x000000000000794d */ /* 0x000fea0003800000 */
.L_x_19191:
        /* <DEDUP_REMOVED lines=25> */
.L_x_19196:
[----:B------:R-:W-:Y:S05]  /*c570*/  BSYNC B0 ;  /* 0x0000000000007941 */ /* 0x000fea0003800000 */
.L_x_19195:
[----:B------:R-:W-:-:S05]  /*c580*/  LOP3.LUT R3, R0, R3, RZ, 0xfc, !PT ;  /* 0x0000000300037212 */ /* 0x000fca00078efcff */
[----:B------:R-:W-:Y:S01]  /*c590*/  STG.E.U8 desc[UR36][R16.64], R3 ;  /* 0x0000000310007986 */ /* 0x000fe2000c101124 */
[----:B------:R-:W-:Y:S05]  /*c5a0*/  EXIT ;  /* 0x000000000000794d */ /* 0x000fea0003800000 */
.L_x_19194:
        /* <DEDUP_REMOVED lines=17> */
.L_x_19198:
[----:B------:R-:W-:Y:S01]  /*c6c0*/  IMAD.MOV.U32 R0, RZ, RZ, 0x7f ;  /* 0x0000007fff007424 */ /* 0x000fe200078e00ff */
[----:B------:R-:W-:-:S04]  /*c6d0*/  ISETP.GT.U32.AND P0, PT, R2, 0x7f800000, PT ;  /* 0x7f8000000200780c */ /* 0x000fc80003f04070 */
[----:B------:R-:W-:-:S09]  /*c6e0*/  SEL R0, R0, 0x7c, P0 ;  /* 0x0000007c00007807 */ /* 0x000fd20000000000 */
.L_x_19199:
[----:B------:R-:W-:Y:S05]  /*c6f0*/  BSYNC B0 ;  /* 0x0000000000007941 */ /* 0x000fea0003800000 */
.L_x_19197:
[----:B------:R-:W-:-:S04]  /*c700*/  LOP3.LUT R2, R3, 0x80000000, RZ, 0xc0, !PT ;  /* 0x8000000003027812 */ /* 0x000fc800078ec0ff */
[----:B------:R-:W-:-:S04]  /*c710*/  SHF.R.U32.HI R3, RZ, 0x18, R2 ;  /* 0x00000018ff037819 */ /* 0x000fc80000011602 */
[----:B------:R-:W-:-:S05]  /*c720*/  LOP3.LUT R3, R0, R3, RZ, 0xfc, !PT ;  /* 0x0000000300037212 */ /* 0x000fca00078efcff */
[----:B------:R-:W-:Y:S01]  /*c730*/  STG.E.U8 desc[UR36][R16.64], R3 ;  /* 0x0000000310007986 */ /* 0x000fe2000c101124 */
[----:B------:R-:W-:Y:S05]  /*c740*/  EXIT ;  /* 0x000000000000794d */ /* 0x000fea0003800000 */
.L_x_19193:
        /* <DEDUP_REMOVED lines=8> */
.L_x_19190:
        /* <DEDUP_REMOVED lines=9> */
[----:B0-----:R-:W-:Y:S01]  /*c860*/  STG.E.U16 desc[UR36][R16.64], R3 ;  /* 0x0000000310007986 */ /* 0x001fe2000c101524 */
[----:B------:R-:W-:Y:S05]  /*c870*/  EXIT ;  /* 0x000000000000794d */ /* 0x000fea0003800000 */
.L_x_19202:
        /* <DEDUP_REMOVED lines=21> */
.L_x_19205:
[----:B------:R-:W-:-:S04]  /*c9d0*/  LOP3.LUT R2, R3, 0x80000000, RZ, 0xc0, !PT ;  /* 0x8000000003027812 */ /* 0x000fc800078ec0ff */
[----:B------:R-:W-:-:S04]  /*c9e0*/  SHF.R.U32.HI R3, RZ, 0x18, R2 ;  /* 0x00000018ff037819 */ /* 0x000fc80000011602 */
[----:B------:R-:W-:-:S04]  /*c9f0*/  LOP3.LUT R0, R0, R3, RZ, 0xfc, !PT ;  /* 0x0000000300007212 */ /* 0x000fc800078efcff */
[----:B------:R-:W-:-:S07]  /*ca00*/  PRMT R8, R0, 0x7610, R8 ;  /* 0x0000761000087816 */ /* 0x000fce0000000008 */
.L_x_19204:
[----:B------:R-:W-:Y:S05]  /*ca10*/  BSYNC B0 ;  /* 0x0000000000007941 */ /* 0x000fea0003800000 */
.L_x_19203:
[----:B------:R-:W-:Y:S01]  /*ca20*/  STG.E.U8 desc[UR36][R16.64], R8 ;  /* 0x0000000810007986 */ /* 0x000fe2000c101124 */
[----:B------:R-:W-:Y:S05]  /*ca30*/  EXIT ;  /* 0x000000000000794d */ /* 0x000fea0003800000 */
.L_x_19201:
        /* <DEDUP_REMOVED lines=21> */
.L_x_19208:
[----:B------:R-:W-:-:S04]  /*cb90*/  LOP3.LUT R2, R3, 0x80000000, RZ, 0xc0, !PT ;  /* 0x8000000003027812 */ /* 0x000fc800078ec0ff */
[----:B------:R-:W-:-:S04]  /*cba0*/  SHF.R.U32.HI R3, RZ, 0x18, R2 ;  /* 0x00000018ff037819 */ /* 0x000fc80000011602 */
[----:B------:R-:W-:-:S04]  /*cbb0*/  LOP3.LUT R0, R0, R3, RZ, 0xfc, !PT ;  /* 0x0000000300007212 */ /* 0x000fc800078efcff */
[----:B------:R-:W-:-:S07]  /*cbc0*/  PRMT R8, R0, 0x7610, R8 ;  /* 0x0000761000087816 */ /* 0x000fce0000000008 */
.L_x_19207:
[----:B------:R-:W-:Y:S05]  /*cbd0*/  BSYNC B0 ;  /* 0x0000000000007941 */ /* 0x000fea0003800000 */
.L_x_19206:
[----:B------:R-:W-:Y:S01]  /*cbe0*/  STG.E.U8 desc[UR36][R16.64], R8 ;  /* 0x0000000810007986 */ /* 0x000fe2000c101124 */
[----:B------:R-:W-:Y:S05]  /*cbf0*/  EXIT ;  /* 0x000000000000794d */ /* 0x000fea0003800000 */
.L_x_19200:
        /* <DEDUP_REMOVED lines=26> */
.L_x_19183:
        /* <DEDUP_REMOVED lines=16> */
.L_x_19211:
[----:B------:R-:W-:Y:S05]  /*cea0*/  EXIT ;  /* 0x000000000000794d */ /* 0x000fea0003800000 */
.L_x_19210:
[----:B------:R-:W0:Y:S02]  /*ceb0*/  F2I.U64.F64.CEIL R2, R2 ;  /* 0x0000000200027311 */ /* 0x000e240000309800 */
[----:B0-----:R-:W-:Y:S01]  /*cec0*/  STG.E.64 desc[UR36][R16.64], R2 ;  /* 0x0000000210007986 */ /* 0x001fe2000c101b24 */
[----:B------:R-:W-:Y:S05]  /*ced0*/  EXIT ;  /* 0x000000000000794d */ /* 0x000fea0003800000 */
.L_x_19209:
[----:B------:R-:W0:Y:S02]  /*cee0*/  F2I.U32.F64.CEIL R3, R2 ;  /* 0x0000000200037311 */ /* 0x000e240000309000 */
[----:B0-----:R-:W-:Y:S01]  /*cef0*/  STG.E desc[UR36][R16.64], R3 ;  /* 0x0000000310007986 */ /* 0x001fe2000c101924 */
[----:B------:R-:W-:Y:S05]  /*cf00*/  EXIT ;  /* 0x000000000000794d */ /* 0x000fea0003800000 */
.L_x_19212:
        /* <DEDUP_REMOVED lines=15> */
.L_x_19757:


//--------------------- .text._ZN2at6native27unrolled_elementwise_kernelIZZZNS0_16ceil_kernel_cudaERNS_18TensorIteratorBaseEENKUlvE_clEvENKUlvE_clEvEUldE_St5arrayIPcLm2EELi4E23TrivialOffsetCalculatorILi1EjESB_NS0_6memory12LoadWithCastILi1EEENSC_13StoreWithCastILi1EEEEEviT_T0_T2_T3_T4_T5_ --------------------------
	.section	.text._ZN2at6native27unrolled_elementwise_kernelIZZZNS0_16ceil_kernel_cudaERNS_18TensorIteratorBaseEENKUlvE_clEvENKUlvE_clEvEUldE_St5arrayIPcLm2EELi4E23TrivialOffsetCalculatorILi1EjESB_NS0_6memory12LoadWithCastILi1EEENSC_13StoreWithCastILi1EEEEEviT_T0_T2_T3_T4_T5_,"ax",@progbits
	.align	128
        .global         _ZN2at6native27unrolled_elementwise_kernelIZZZNS0_16ceil_kernel_cudaERNS_18TensorIteratorBaseEENKUlvE_clEvENKUlvE_clEvEUldE_St5arrayIPcLm2EELi4E23TrivialOffsetCalculatorILi1EjESB_NS0_6memory12LoadWithCastILi1EEENSC_13StoreWithCastILi1EEEEEviT_T0_T2_T3_T4_T5_
        .type           _ZN2at6native27unrolled_elementwise_kernelIZZZNS0_16ceil_kernel_cudaERNS_18TensorIteratorBaseEENKUlvE_clEvENKUlvE_clEvEUldE_St5arrayIPcLm2EELi4E23TrivialOffsetCalculatorILi1EjESB_NS0_6memory12LoadWithCastILi1EEENSC_13StoreWithCastILi1EEEEEviT_T0_T2_T3_T4_T5_,@function
        .size           _ZN2at6native27unrolled_elementwise_kernelIZZZNS0_16ceil_kernel_cudaERNS_18TensorIteratorBaseEENKUlvE_clEvENKUlvE_clEvEUldE_St5arrayIPcLm2EELi4E23TrivialOffsetCalculatorILi1EjESB_NS0_6memory12LoadWithCastILi1EEENSC_13StoreWithCastILi1EEEEEviT_T0_T2_T3_T4_T5_,(.L_x_19758 - _ZN2at6native27unrolled_elementwise_kernelIZZZNS0_16ceil_kernel_cudaERNS_18TensorIteratorBaseEENKUlvE_clEvENKUlvE_clEvEUldE_St5arrayIPcLm2EELi4E23TrivialOffsetCalculatorILi1EjESB_NS0_6memory12LoadWithCastILi1EEENSC_13StoreWithCastILi1EEEEEviT_T0_T2_T3_T4_T5_)
        .other          _ZN2at6native27unrolled_elementwise_kernelIZZZNS0_16ceil_kernel_cudaERNS_18TensorIteratorBaseEENKUlvE_clEvENKUlvE_clEvEUldE_St5arrayIPcLm2EELi4E23TrivialOffsetCalculatorILi1EjESB_NS0_6memory12LoadWithCastILi1EEENSC_13StoreWithCastILi1EEEEEviT_T0_T2_T3_T4_T5_,@"STO_CUDA_ENTRY STV_DEFAULT"
_ZN2at6native27unrolled_elementwise_kernelIZZZNS0_16ceil_kernel_cudaERNS_18TensorIteratorBaseEENKUlvE_clEvENKUlvE_clEvEUldE_St5arrayIPcLm2EELi4E23TrivialOffsetCalculatorILi1EjESB_NS0_6memory12LoadWithCastILi1EEENSC_13StoreWithCastILi1EEEEEviT_T0_T2_T3_T4_T5_:
.text._ZN2at6native27unrolled_elementwise_kernelIZZZNS0_16ceil_kernel_cudaERNS_18TensorIteratorBaseEENKUlvE_clEvENKUlvE_clEvEUldE_St5arrayIPcLm2EELi4E23TrivialOffsetCalculatorILi1EjESB_NS0_6memory12LoadWithCastILi1EEENSC_13StoreWithCastILi1EEEEEviT_T0_T2_T3_T4_T5_:
        /* <DEDUP_REMOVED lines=32> */
.L_x_19218:
[----:B------:R-:W2:Y:S02]  /*0200*/  LDG.E.U8 R4, desc[UR36][R4.64] ;  /* 0x0000002404047981 */ /* 0x000ea4000c1e1100 */
[----:B--2---:R0:W1:Y:S01]  /*0210*/  I2F.F64.U16 R36, R4 ;  /* 0x0000000400247312 */ /* 0x0040620000101800 */
[----:B------:R-:W-:Y:S05]  /*0220*/  BRA `(.L_x_19220) ;  /* 0x0000000c00747947 */ /* 0x000fea0003800000 */
.L_x_19217:
        /* <DEDUP_REMOVED lines=9> */
.L_x_19222:
[----:B------:R-:W2:Y:S02]  /*02c0*/  LDG.E R4, desc[UR36][R4.64] ;  /* 0x0000002404047981 */ /* 0x000ea4000c1e1900 */
[----:B--2---:R1:W2:Y:S01]  /*02d0*/  I2F.F64 R36, R4 ;  /* 0x0000000400247312 */ /* 0x0042a20000201c00 */
[----:B------:R-:W-:Y:S05]  /*02e0*/  BRA `(.L_x_19220) ;  /* 0x0000000c00447947 */ /* 0x000fea0003800000 */
.L_x_19221:
[----:B------:R-:W2:Y:S02]  /*02f0*/  LDG.E.U16 R4, desc[UR36][R4.64] ;  /* 0x0000002404047981 */ /* 0x000ea4000c1e1500 */
[----:B--2---:R3:W4:Y:S01]  /*0300*/  I2F.F64.S16 R36, R4 ;  /* 0x0000000400247312 */ /* 0x0047220000101c00 */
[----:B------:R-:W-:Y:S05]  /*0310*/  BRA `(.L_x_19220) ;  /* 0x0000000c00387947 */ /* 0x000fea0003800000 */
.L_x_19216:
        /* <DEDUP_REMOVED lines=10> */
.L_x_19224:
[----:B------:R-:W2:Y:S02]  /*03c0*/  LDG.E.U16 R0, desc[UR36][R4.64] ;  /* 0x0000002404007981 */ /* 0x000ea4000c1e1500 */
[----:B--2---:R-:W-:-:S05]  /*03d0*/  HADD2.F32 R0, -RZ, R0.H0_H0 ;  /* 0x20000000ff007230 */ /* 0x004fca0000004100 */
[----:B------:R-:W-:-:S04]  /*03e0*/  FMUL.FTZ R0, R0, 1 ;  /* 0x3f80000000007820 */ /* 0x000fc80000410000 */
[----:B------:R0:W1:Y:S01]  /*03f0*/  F2F.F64.F32 R36, R0 ;  /* 0x0000000000247310 */ /* 0x0000620000201800 */
[----:B------:R-:W-:Y:S05]  /*0400*/  BRA `(.L_x_19220) ;  /* 0x0000000800fc7947 */ /* 0x000fea0003800000 */
.L_x_19223:
        /* <DEDUP_REMOVED lines=10> */
.L_x_19226:
[----:B------:R-:W2:Y:S02]  /*04b0*/  LDG.E.U16 R4, desc[UR36][R4.64] ;  /* 0x0000002404047981 */ /* 0x000ea4000c1e1500 */
[----:B--2---:R-:W-:-:S05]  /*04c0*/  HADD2.F32 R0, -RZ, R4.H0_H0 ;  /* 0x20000004ff007230 */ /* 0x004fca0000004100 */
[----:B------:R-:W-:-:S04]  /*04d0*/  FMUL.FTZ R0, R0, 1 ;  /* 0x3f80000000007820 */ /* 0x000fc80000410000 */
[----:B------:R0:W1:Y:S01]  /*04e0*/  F2F.F64.F32 R36, R0 ;  /* 0x0000000000247310 */ /* 0x0000620000201800 */
[----:B------:R-:W-:Y:S05]  /*04f0*/  BRA `(.L_x_19220) ;  /* 0x0000000800c07947 */ /* 0x000fea0003800000 */
.L_x_19225:
[----:B------:R0:W5:Y:S01]  /*0500*/  LDG.E.64 R36, desc[UR36][R4.64] ;  /* 0x0000002404247981 */ /* 0x000162000c1e1b00 */
[----:B------:R-:W-:Y:S05]  /*0510*/  BRA `(.L_x_19220) ;  /* 0x0000000800b87947 */ /* 0x000fea0003800000 */
.L_x_19215:
        /* <DEDUP_REMOVED lines=13> */
.L_x_19229:
[----:B------:R0:W5:Y:S01]  /*05f0*/  LDG.E.64 R36, desc[UR36][R4.64] ;  /* 0x0000002404247981 */ /* 0x000162000c1e1b00 */
[----:B------:R-:W-:Y:S05]  /*0600*/  BRA `(.L_x_19220) ;  /* 0x00000008007c7947 */ /* 0x000fea0003800000 */
.L_x_19228:
        /* <DEDUP_REMOVED lines=28> */
.L_x_19231:
        /* <DEDUP_REMOVED lines=16> */
.L_x_19230:
[----:B------:R-:W2:Y:S02]  /*08d0*/  LDG.E.U16 R0, desc[UR36][R4.64] ;  /* 0x0000002404007981 */ /* 0x000ea4000c1e1500 */
[----:B--2---:R-:W-:-:S04]  /*08e0*/  IMAD.U32 R0, R0, 0x10000, RZ ;  /* 0x0001000000007824 */ /* 0x004fc800078e00ff */
[----:B------:R-:W-:-:S04]  /*08f0*/  FMUL.FTZ R0, R0, 1 ;  /* 0x3f80000000007820 */ /* 0x000fc80000410000 */
[----:B------:R0:W1:Y:S01]  /*0900*/  F2F.F64.F32 R36, R0 ;  /* 0x0000000000247310 */ /* 0x0000620000201800 */
[----:B------:R-:W-:Y:S05]  /*0910*/  BRA `(.L_x_19220) ;  /* 0x0000000400b87947 */ /* 0x000fea0003800000 */
.L_x_19227:
        /* <DEDUP_REMOVED lines=11> */
.L_x_19234:
        /* <DEDUP_REMOVED lines=21> */
.L_x_19238:
[----:B------:R-:W-:Y:S05]  /*0b20*/  BSYNC B1 ;  /* 0x0000000000017941 */ /* 0x000fea0003800000 */
.L_x_19237:
[----:B------:R-:W-:Y:S01]  /*0b30*/  LEA R5, R0, 0x3b800000, 0x17 ;  /* 0x3b80000000057811 */ /* 0x000fe200078eb8ff */
[----:B------:R-:W-:-:S05]  /*0b40*/  IMAD.SHL.U32 R0, R3, 0x100000, RZ ;  /* 0x0010000003007824 */ /* 0x000fca00078e00ff */
[----:B------:R-:W-:-:S07]  /*0b50*/  LOP3.LUT R0, R5, R0, R6, 0xfe, !PT ;  /* 0x0000000005007212 */ /* 0x000fce00078efe06 */
.L_x_19236:
[----:B------:R-:W-:Y:S05]  /*0b60*/  BSYNC B0 ;  /* 0x0000000000007941 */ /* 0x000fea0003800000 */
.L_x_19235:
[----:B------:R-:W-:-:S04]  /*0b70*/  FMUL.FTZ R0, R0, 1 ;  /* 0x3f80000000007820 */ /* 0x000fc80000410000 */
[----:B------:R0:W1:Y:S01]  /*0b80*/  F2F.F64.F32 R36, R0 ;  /* 0x0000000000247310 */ /* 0x0000620000201800 */
[----:B------:R-:W-:Y:S05]  /*0b90*/  BRA `(.L_x_19220) ;  /* 0x0000000400187947 */ /* 0x000fea0003800000 */
.L_x_19233:
        /* <DEDUP_REMOVED lines=21> */
.L_x_19242:
[----:B------:R-:W-:Y:S05]  /*0cf0*/  BSYNC B1 ;  /* 0x0000000000017941 */ /* 0x000fea0003800000 */
.L_x_19241:
[----:B------:R-:W-:Y:S01]  /*0d00*/  LEA R5, R0, 0x37800000, 0x17 ;  /* 0x3780000000057811 */ /* 0x000fe200078eb8ff */
[----:B------:R-:W-:-:S05]  /*0d10*/  IMAD.SHL.U32 R0, R3, 0x200000, RZ ;  /* 0x0020000003007824 */ /* 0x000fca00078e00ff */
[----:B------:R-:W-:-:S07]  /*0d20*/  LOP3.LUT R0, R5, R0, R6, 0xfe, !PT ;  /* 0x0000000005007212 */ /* 0x000fce00078efe06 */
.L_x_19240:
[----:B------:R-:W-:Y:S05]  /*0d30*/  BSYNC B0 ;  /* 0x0000000000007941 */ /* 0x000fea0003800000 */
.L_x_19239:
[----:B------:R-:W-:-:S04]  /*0d40*/  FMUL.FTZ R0, R0, 1 ;  /* 0x3f80000000007820 */ /* 0x000fc80000410000 */
[----:B------:R0:W1:Y:S01]  /*0d50*/  F2F.F64.F32 R36, R0 ;  /* 0x0000000000247310 */ /* 0x0000620000201800 */
[----:B------:R-:W-:Y:S05]  /*0d60*/  BRA `(.L_x_19220) ;  /* 0x0000000000a47947 */ /* 0x000fea0003800000 */
.L_x_19232:
        /* <DEDUP_REMOVED lines=14> */
.L_x_19246:
[----:B------:R-:W-:Y:S05]  /*0e50*/  BSYNC B0 ;  /* 0x0000000000007941 */ /* 0x000fea0003800000 */
.L_x_19245:
[----:B------:R-:W-:-:S04]  /*0e60*/  FMUL.FTZ R0, R0, 1 ;  /* 0x3f80000000007820 */ /* 0x000fc80000410000 */
[----:B------:R0:W1:Y:S01]  /*0e70*/  F2F.F64.F32 R36, R0 ;  /* 0x0000000000247310 */ /* 0x0000620000201800 */
[----:B------:R-:W-:Y:S05]  /*0e80*/  BRA `(.L_x_19220) ;  /* 0x00000000005c7947 */ /* 0x000fea0003800000 */
.L_x_19219:
        /* <DEDUP_REMOVED lines=16> */
.L_x_19247:
[----:B------:R-:W-:Y:S01]  /*0f90*/  CS2R R36, SRZ ;  /* 0x0000000000247805 */ /* 0x000fe2000001ff00 */
[----:B------:R-:W-:Y:S06]  /*0fa0*/  BRA `(.L_x_19220) ;  /* 0x0000000000147947 */ /* 0x000fec0003800000 */
.L_x_19244:
[----:B------:R-:W2:Y:S02]  /*0fb0*/  LDG.E.64 R36, desc[UR36][R4.64] ;  /* 0x0000002404247981 */ /* 0x000ea4000c1e1b00 */
[----:B--2---:R-:W0:Y:S01]  /*0fc0*/  I2F.F64.U64 R36, R36 ;  /* 0x0000002400247312 */ /* 0x004e220000301800 */
[----:B------:R-:W-:Y:S05]  /*0fd0*/  BRA `(.L_x_19220) ;  /* 0x0000000000087947 */ /* 0x000fea0003800000 */
.L_x_19243:
[----:B------:R-:W2:Y:S02]  /*0fe0*/  LDG.E R4, desc[UR36][R4.64] ;  /* 0x0000002404047981 */ /* 0x000ea4000c1e1900 */
[----:B--2---:R0:W1:Y:S02]  /*0ff0*/  I2F.F64.U32 R36, R4 ;  /* 0x0000000400247312 */ /* 0x0040640000201800 */
.L_x_19220:
[----:B------:R-:W3:Y:S02]  /*1000*/  S2R R17, SR_TID.X ;  /* 0x0000000000117919 */ /* 0x000ee40000002100 */
[----:B---3--:R-:W-:-:S07]  /*1010*/  VIADD R17, R17, 0x80 ;  /* 0x0000008011117836 */ /* 0x008fce0000000000 */
.L_x_19214:
[----:B------:R-:W-:Y:S05]  /*1020*/  BSYNC B6 ;  /* 0x0000000000067941 */ /* 0x000fea0003800000 */
.L_x_19213:
        /* <DEDUP_REMOVED lines=24> */
.L_x_19253:
[----:B------:R-:W3:Y:S02]  /*11b0*/  LDG.E.U8 R4, desc[UR36][R4.64] ;  /* 0x0000002404047981 */ /* 0x000ee4000c1e1100 */
[----:B---3--:R0:W1:Y:S01]  /*11c0*/  I2F.F64.U16 R34, R4 ;  /* 0x0000000400227312 */ /* 0x0080620000101800 */
[----:B------:R-:W-:Y:S05]  /*11d0*/  BRA `(.L_x_19255) ;  /* 0x0000000c00707947 */ /* 0x000fea0003800000 */
.L_x_19252:
        /* <DEDUP_REMOVED lines=9> */
.L_x_19257:
[----:B------:R-:W3:Y:S02]  /*1270*/  LDG.E R4, desc[UR36][R4.64] ;  /* 0x0000002404047981 */ /* 0x000ee4000c1e1900 */
[----:B---3--:R0:W1:Y:S01]  /*1280*/  I2F.F64 R34, R4 ;  /* 0x0000000400227312 */ /* 0x0080620000201c00 */
[----:B------:R-:W-:Y:S05]  /*1290*/  BRA `(.L_x_19255) ;  /* 0x0000000c00407947 */ /* 0x000fea0003800000 */
.L_x_19256:
[----:B------:R-:W3:Y:S02]  /*12a0*/  LDG.E.U16 R4, desc[UR36][R4.64] ;  /* 0x0000002404047981 */ /* 0x000ee4000c1e1500 */
[----:B---3--:R0:W1:Y:S01]  /*12b0*/  I2F.F64.S16 R34, R4 ;  /* 0x0000000400227312 */ /* 0x0080620000101c00 */
[----:B------:R-:W-:Y:S05]  /*12c0*/  BRA `(.L_x_19255) ;  /* 0x0000000c00347947 */ /* 0x000fea0003800000 */
.L_x_19251:
        /* <DEDUP_REMOVED lines=10> */
.L_x_19259:
[----:B------:R-:W3:Y:S02]  /*1370*/  LDG.E.U16 R0, desc[UR36][R4.64] ;  /* 0x0000002404007981 */ /* 0x000ee4000c1e1500 */
[----:B---3--:R-:W-:-:S05]  /*1380*/  HADD2.F32 R0, -RZ, R0.H0_H0 ;  /* 0x20000000ff007230 */ /* 0x008fca0000004100 */
[----:B------:R-:W-:-:S04]  /*1390*/  FMUL.FTZ R0, R0, 1 ;  /* 0x3f80000000007820 */ /* 0x000fc80000410000 */
[----:B------:R0:W1:Y:S01]  /*13a0*/  F2F.F64.F32 R34, R0 ;  /* 0x0000000000227310 */ /* 0x0000620000201800 */
[----:B------:R-:W-:Y:S05]  /*13b0*/  BRA `(.L_x_19255) ;  /* 0x0000000800f87947 */ /* 0x000fea0003800000 */
.L_x_19258:
        /* <DEDUP_REMOVED lines=10> */
.L_x_19261:
[----:B------:R-:W3:Y:S02]  /*1460*/  LDG.E.U16 R4, desc[UR36][R4.64] ;  /* 0x0000002404047981 */ /* 0x000ee4000c1e1500 */
[----:B---3--:R-:W-:-:S05]  /*1470*/  HADD2.F32 R0, -RZ, R4.H0_H0 ;  /* 0x20000004ff007230 */ /* 0x008fca0000004100 */
[----:B------:R-:W-:-:S04]  /*1480*/  FMUL.FTZ R0, R0, 1 ;  /* 0x3f80000000007820 */ /* 0x000fc80000410000 */
[----:B------:R0:W1:Y:S01]  /*1490*/  F2F.F64.F32 R34, R0 ;  /* 0x0000000000227310 */ /* 0x0000620000201800 */
[----:B------:R-:W-:Y:S05]  /*14a0*/  BRA `(.L_x_19255) ;  /* 0x0000000800bc7947 */ /* 0x000fea0003800000 */
.L_x_19260:
[----:B------:R0:W5:Y:S01]  /*14b0*/  LDG.E.64 R34, desc[UR36][R4.64] ;  /* 0x0000002404227981 */ /* 0x000162000c1e1b00 */
[----:B------:R-:W-:Y:S05]  /*14c0*/  BRA `(.L_x_19255) ;  /* 0x0000000800b47947 */ /* 0x000fea0003800000 */
.L_x_19250:
        /* <DEDUP_REMOVED lines=13> */
.L_x_19264:
[----:B------:R0:W5:Y:S01]  /*15a0*/  LDG.E.64 R34, desc[UR36][R4.64] ;  /* 0x0000002404227981 */ /* 0x000162000c1e1b00 */
[----:B------:R-:W-:Y:S05]  /*15b0*/  BRA `(.L_x_19255) ;  /* 0x0000000800787947 */ /* 0x000fea0003800000 */
.L_x_19263:
        /* <DEDUP_REMOVED lines=28> */
.L_x_19266:
        /* <DEDUP_REMOVED lines=15> */
.L_x_19265:
[----:B------:R-:W3:Y:S02]  /*1870*/  LDG.E.U16 R0, desc[UR36][R4.64] ;  /* 0x0000002404007981 */ /* 0x000ee4000c1e1500 */
[----:B---3--:R-:W-:-:S04]  /*1880*/  IMAD.U32 R0, R0, 0x10000, RZ ;  /* 0x0001000000007824 */ /* 0x008fc800078e00ff */
[----:B------:R-:W-:-:S04]  /*1890*/  FMUL.FTZ R0, R0, 1 ;  /* 0x3f80000000007820 */ /* 0x000fc80000410000 */
[----:B------:R0:W1:Y:S01]  /*18a0*/  F2F.F64.F32 R34, R0 ;  /* 0x0000000000227310 */ /* 0x0000620000201800 */
[----:B------:R-:W-:Y:S05]  /*18b0*/  BRA `(.L_x_19255) ;  /* 0x0000000400b87947 */ /* 0x000fea0003800000 */
.L_x_19262:
        /* <DEDUP_REMOVED lines=11> */
.L_x_19269:
        /* <DEDUP_REMOVED lines=21> */
.L_x_19273:
[----:B------:R-:W-:Y:S05]  /*1ac0*/  BSYNC B1 ;  /* 0x0000000000017941 */ /* 0x000fea0003800000 */
.L_x_19272:
[----:B------:R-:W-:Y:S01]  /*1ad0*/  LEA R5, R0, 0x3b800000, 0x17 ;  /* 0x3b80000000057811 */ /* 0x000fe200078eb8ff */
[----:B------:R-:W-:-:S05]  /*1ae0*/  IMAD.SHL.U32 R0, R3, 0x100000, RZ ;  /* 0x0010000003007824 */ /* 0x000fca00078e00ff */
[----:B------:R-:W-:-:S07]  /*1af0*/  LOP3.LUT R0, R5, R0, R6, 0xfe, !PT ;  /* 0x0000000005007212 */ /* 0x000fce00078efe06 */
.L_x_19271:
[----:B------:R-:W-:Y:S05]  /*1b00*/  BSYNC B0 ;  /* 0x0000000000007941 */ /* 0x000fea0003800000 */
.L_x_19270:
[----:B------:R-:W-:-:S04]  /*1b10*/  FMUL.FTZ R0, R0, 1 ;  /* 0x3f80000000007820 */ /* 0x000fc80000410000 */
[----:B------:R0:W1:Y:S01]  /*1b20*/  F2F.F64.F32 R34, R0 ;  /* 0x0000000000227310 */ /* 0x0000620000201800 */
[----:B------:R-:W-:Y:S05]  /*1b30*/  BRA `(.L_x_19255) ;  /* 0x0000000400187947 */ /* 0x000fea0003800000 */
.L_x_19268:
        /* <DEDUP_REMOVED lines=21> */
.L_x_19277:
[----:B------:R-:W-:Y:S05]  /*1c90*/  BSYNC B1 ;  /* 0x0000000000017941 */ /* 0x000fea0003800000 */
.L_x_19276:
[----:B------:R-:W-:Y:S01]  /*1ca0*/  LEA R5, R0, 0x37800000, 0x17 ;  /* 0x3780000000057811 */ /* 0x000fe200078eb8ff */
[----:B------:R-:W-:-:S05]  /*1cb0*/  IMAD.SHL.U32 R0, R3, 0x200000, RZ ;  /* 0x0020000003007824 */ /* 0x000fca00078e00ff */
[----:B------:R-:W-:-:S07]  /*1cc0*/  LOP3.LUT R0, R5, R0, R6, 0xfe, !PT ;  /* 0x0000000005007212 */ /* 0x000fce00078efe06 */
.L_x_19275:
[----:B------:R-:W-:Y:S05]  /*1cd0*/  BSYNC B0 ;  /* 0x0000000000007941 */ /* 0x000fea0003800000 */
.L_x_19274:
[----:B------:R-:W-:-:S04]  /*1ce0*/  FMUL.FTZ R0, R0, 1 ;  /* 0x3f80000000007820 */ /* 0x000fc80000410000 */
[----:B------:R0:W1:Y:S01]  /*1cf0*/  F2F.F64.F32 R34, R0 ;  /* 0x0000000000227310 */ /* 0x0000620000201800 */
[----:B------:R-:W-:Y:S05]  /*1d00*/  BRA `(.L_x_19255) ;  /* 0x0000000000a47947 */ /* 0x000fea0003800000 */
.L_x_19267:
        /* <DEDUP_REMOVED lines=14> */
.L_x_19281:
[----:B------:R-:W-:Y:S05]  /*1df0*/  BSYNC B0 ;  /* 0x0000000000007941 */ /* 0x000fea0003800000 */
.L_x_19280:
[----:B------:R-:W-:-:S04]  /*1e00*/  FMUL.FTZ R0, R0, 1 ;  /* 0x3f80000000007820 */ /* 0x000fc80000410000 */
[----:B------:R0:W1:Y:S01]  /*1e10*/  F2F.F64.F32 R34, R0 ;  /* 0x0000000000227310 */ /* 0x0000620000201800 */
[----:B------:R-:W-:Y:S05]  /*1e20*/  BRA `(.L_x_19255) ;  /* 0x00000000005c7947 */ /* 0x000fea0003800000 */
.L_x_19254:
        /* <DEDUP_REMOVED lines=16> */
.L_x_19282:
[----:B------:R-:W-:Y:S01]  /*1f30*/  CS2R R34, SRZ ;  /* 0x0000000000227805 */ /* 0x000fe2000001ff00 */
[----:B------:R-:W-:Y:S06]  /*1f40*/  BRA `(.L_x_19255) ;  /* 0x0000000000147947 */ /* 0x000fec0003800000 */
.L_x_19279:
[----:B------:R-:W3:Y:S02]  /*1f50*/  LDG.E.64 R34, desc[UR36][R4.64] ;  /* 0x0000002404227981 */ /* 0x000ee4000c1e1b00 */
[----:B---3--:R-:W0:Y:S01]  /*1f60*/  I2F.F64.U64 R34, R34 ;  /* 0x0000002200227312 */ /* 0x008e220000301800 */
[----:B------:R-:W-:Y:S05]  /*1f70*/  BRA `(.L_x_19255) ;  /* 0x0000000000087947 */ /* 0x000fea0003800000 */
.L_x_19278:
[----:B------:R-:W3:Y:S02]  /*1f80*/  LDG.E R4, desc[UR36][R4.64] ;  /* 0x0000002404047981 */ /* 0x000ee4000c1e1900 */
[----:B---3--:R0:W1:Y:S02]  /*1f90*/  I2F.F64.U32 R34, R4 ;  /* 0x0000000400227312 */ /* 0x0080640000201800 */
.L_x_19255:
[----:B------:R-:W-:-:S07]  /*1fa0*/  VIADD R17, R17, 0x80 ;  /* 0x0000008011117836 */ /* 0x000fce0000000000 */
.L_x_19249:
[----:B------:R-:W-:Y:S05]  /*1fb0*/  BSYNC B6 ;  /* 0x0000000000067941 */ /* 0x000fea0003800000 */
.L_x_19248:
        /* <DEDUP_REMOVED lines=26> */
.L_x_19288:
[----:B------:R-:W3:Y:S02]  /*2160*/  LDG.E.U8 R4, desc[UR36][R4.64] ;  /* 0x0000002404047981 */ /* 0x000ee4000c1e1100 */
[----:B---3--:R0:W1:Y:S01]  /*2170*/  I2F.F64.U16 R26, R4 ;  /* 0x00000004001a7312 */ /* 0x0080620000101800 */
[----:B------:R-:W-:Y:S05]  /*2180*/  BRA `(.L_x_19290) ;  /* 0x0000000c00707947 */ /* 0x000fea0003800000 */
.L_x_19287:
        /* <DEDUP_REMOVED lines=9> */
.L_x_19292:
[----:B------:R-:W3:Y:S02]  /*2220*/  LDG.E R4, desc[UR36][R4.64] ;  /* 0x0000002404047981 */ /* 0x000ee4000c1e1900 */
[----:B---3--:R0:W1:Y:S01]  /*2230*/  I2F.F64 R26, R4 ;  /* 0x00000004001a7312 */ /* 0x0080620000201c00 */
[----:B------:R-:W-:Y:S05]  /*2240*/  BRA `(.L_x_19290) ;  /* 0x0000000c00407947 */ /* 0x000fea0003800000 */
.L_x_19291:
[----:B------:R-:W3:Y:S02]  /*2250*/  LDG.E.U16 R4, desc[UR36][R4.64] ;  /* 0x0000002404047981 */ /* 0x000ee4000c1e1500 */
[----:B---3--:R0:W1:Y:S01]  /*2260*/  I2F.F64.S16 R26, R4 ;  /* 0x00000004001a7312 */ /* 0x0080620000101c00 */
[----:B------:R-:W-:Y:S05]  /*2270*/  BRA `(.L_x_19290) ;  /* 0x0000000c00347947 */ /* 0x000fea0003800000 */
.L_x_19286:
        /* <DEDUP_REMOVED lines=10> */
.L_x_19294:
[----:B------:R-:W3:Y:S02]  /*2320*/  LDG.E.U16 R0, desc[UR36][R4.64] ;  /* 0x0000002404007981 */ /* 0x000ee4000c1e1500 */
[----:B---3--:R-:W-:-:S05]  /*2330*/  HADD2.F32 R0, -RZ, R0.H0_H0 ;  /* 0x20000000ff007230 */ /* 0x008fca0000004100 */
[----:B------:R-:W-:-:S04]  /*2340*/  FMUL.FTZ R0, R0, 1 ;  /* 0x3f80000000007820 */ /* 0x000fc80000410000 */
[----:B------:R0:W1:Y:S01]  /*2350*/  F2F.F64.F32 R26, R0 ;  /* 0x00000000001a7310 */ /* 0x0000620000201800 */
[----:B------:R-:W-:Y:S05]  /*2360*/  BRA `(.L_x_19290) ;  /* 0x0000000800f87947 */ /* 0x000fea0003800000 */
.L_x_19293:
        /* <DEDUP_REMOVED lines=10> */
.L_x_19296:
[----:B------:R-:W3:Y:S02]  /*2410*/  LDG.E.U16 R4, desc[UR36][R4.64] ;  /* 0x0000002404047981 */ /* 0x000ee4000c1e1500 */
[----:B---3--:R-:W-:-:S05]  /*2420*/  HADD2.F32 R0, -RZ, R4.H0_H0 ;  /* 0x20000004ff007230 */ /* 0x008fca0000004100 */
[----:B------:R-:W-:-:S04]  /*2430*/  FMUL.FTZ R0, R0, 1 ;  /* 0x3f80000000007820 */ /* 0x000fc80000410000 */
[----:B------:R0:W1:Y:S01]  /*2440*/  F2F.F64.F32 R26, R0 ;  /* 0x00000000001a7310 */ /* 0x0000620000201800 */
[----:B------:R-:W-:Y:S05]  /*2450*/  BRA `(.L_x_19290) ;  /* 0x0000000800bc7947 */ /* 0x000fea0003800000 */
.L_x_19295:
[----:B------:R0:W5:Y:S01]  /*2460*/  LDG.E.64 R26, desc[UR36][R4.64] ;  /* 0x00000024041a7981 */ /* 0x000162000c1e1b00 */
[----:B------:R-:W-:Y:S05]  /*2470*/  BRA `(.L_x_19290) ;  /* 0x0000000800b47947 */ /* 0x000fea0003800000 */
.L_x_19285:
        /* <DEDUP_REMOVED lines=13> */
.L_x_19299:
[----:B------:R0:W5:Y:S01]  /*2550*/  LDG.E.64 R26, desc[UR36][R4.64] ;  /* 0x00000024041a7981 */ /* 0x000162000c1e1b00 */
[----:B------:R-:W-:Y:S05]  /*2560*/  BRA `(.L_x_19290) ;  /* 0x0000000800787947 */ /* 0x000fea0003800000 */
.L_x_19298:
        /* <DEDUP_REMOVED lines=28> */
.L_x_19301:
        /* <DEDUP_REMOVED lines=15> */
.L_x_19300:
[----:B------:R-:W3:Y:S02]  /*2820*/  LDG.E.U16 R0, desc[UR36][R4.64] ;  /* 0x0000002404007981 */ /* 0x000ee4000c1e1500 */
[----:B---3--:R-:W-:-:S04]  /*2830*/  IMAD.U32 R0, R0, 0x10000, RZ ;  /* 0x0001000000007824 */ /* 0x008fc800078e00ff */
[----:B------:R-:W-:-:S04]  /*2840*/  FMUL.FTZ R0, R0, 1 ;  /* 0x3f80000000007820 */ /* 0x000fc80000410000 */
[----:B------:R0:W1:Y:S01]  /*2850*/  F2F.F64.F32 R26, R0 ;  /* 0x00000000001a7310 */ /* 0x0000620000201800 */
[----:B------:R-:W-:Y:S05]  /*2860*/  BRA `(.L_x_19290) ;  /* 0x0000000400b87947 */ /* 0x000fea0003800000 */
.L_x_19297:
        /* <DEDUP_REMOVED lines=11> */
.L_x_19304:
        /* <DEDUP_REMOVED lines=21> */
.L_x_19308:
[----:B------:R-:W-:Y:S05]  /*2a70*/  BSYNC B1 ;  /* 0x0000000000017941 */ /* 0x000fea0003800000 */
.L_x_19307:
[----:B------:R-:W-:Y:S01]  /*2a80*/  LEA R5, R0, 0x3b800000, 0x17 ;  /* 0x3b80000000057811 */ /* 0x000fe200078eb8ff */
[----:B------:R-:W-:-:S05]  /*2a90*/  IMAD.SHL.U32 R0, R3, 0x100000, RZ ;  /* 0x0010000003007824 */ /* 0x000fca00078e00ff */
[----:B------:R-:W-:-:S07]  /*2aa0*/  LOP3.LUT R0, R5, R0, R6, 0xfe, !PT ;  /* 0x0000000005007212 */ /* 0x000fce00078efe06 */
.L_x_19306:
[----:B------:R-:W-:Y:S05]  /*2ab0*/  BSYNC B0 ;  /* 0x0000000000007941 */ /* 0x000fea0003800000 */
.L_x_19305:
[----:B------:R-:W-:-:S04]  /*2ac0*/  FMUL.FTZ R0, R0, 1 ;  /* 0x3f80000000007820 */ /* 0x000fc80000410000 */
[----:B------:R3:W0:Y:S01]  /*2ad0*/  F2F.F64.F32 R26, R0 ;  /* 0x00000000001a7310 */ /* 0x0006220000201800 */
[----:B------:R-:W-:Y:S05]  /*2ae0*/  BRA `(.L_x_19290) ;  /* 0x0000000400187947 */ /* 0x000fea0003800000 */
.L_x_19303:
        /* <DEDUP_REMOVED lines=21> */
.L_x_19312:
[----:B------:R-:W-:Y:S05]  /*2c40*/  BSYNC B1 ;  /* 0x0000000000017941 */ /* 0x000fea0003800000 */
.L_x_19311:
[----:B------:R-:W-:Y:S01]  /*2c50*/  LEA R5, R0, 0x37800000, 0x17 ;  /* 0x3780000000057811 */ /* 0x000fe200078eb8ff */
[----:B------:R-:W-:-:S05]  /*2c60*/  IMAD.SHL.U32 R0, R3, 0x200000, RZ ;  /* 0x0020000003007824 */ /* 0x000fca00078e00ff */
[----:B------:R-:W-:-:S07]  /*2c70*/  LOP3.LUT R0, R5, R0, R6, 0xfe, !PT ;  /* 0x0000000005007212 */ /* 0x000fce00078efe06 */
.L_x_19310:
[----:B------:R-:W-:Y:S05]  /*2c80*/  BSYNC B0 ;  /* 0x0000000000007941 */ /* 0x000fea0003800000 */
.L_x_19309:
[----:B------:R-:W-:-:S04]  /*2c90*/  FMUL.FTZ R0, R0, 1 ;  /* 0x3f80000000007820 */ /* 0x000fc80000410000 */
[----:B------:R0:W1:Y:S01]  /*2ca0*/  F2F.F64.F32 R26, R0 ;  /* 0x00000000001a7310 */ /* 0x0000620000201800 */
[----:B------:R-:W-:Y:S05]  /*2cb0*/  BRA `(.L_x_19290) ;  /* 0x0000000000a47947 */ /* 0x000fea0003800000 */
.L_x_19302:
        /* <DEDUP_REMOVED lines=14> */
.L_x_19316:
[----:B------:R-:W-:Y:S05]  /*2da0*/  BSYNC B0 ;  /* 0x0000000000007941 */ /* 0x000fea0003800000 */
.L_x_19315:
[----:B------:R-:W-:-:S04]  /*2db0*/  FMUL.FTZ R0, R0, 1 ;  /* 0x3f80000000007820 */ /* 0x000fc80000410000 */
[----:B------:R0:W1:Y:S01]  /*2dc0*/  F2F.F64.F32 R26, R0 ;  /* 0x00000000001a7310 */ /* 0x0000620000201800 */
[----:B------:R-:W-:Y:S05]  /*2dd0*/  BRA `(.L_x_19290) ;  /* 0x00000000005c7947 */ /* 0x000fea0003800000 */
.L_x_19289:
        /* <DEDUP_REMOVED lines=16> */
.L_x_19317:
[----:B------:R-:W-:Y:S01]  /*2ee0*/  CS2R R26, SRZ ;  /* 0x00000000001a7805 */ /* 0x000fe2000001ff00 */
[----:B------:R-:W-:Y:S06]  /*2ef0*/  BRA `(.L_x_19290) ;  /* 0x0000000000147947 */ /* 0x000fec0003800000 */
.L_x_19314:
[----:B------:R-:W3:Y:S02]  /*2f00*/  LDG.E.64 R26, desc[UR36][R4.64] ;  /* 0x00000024041a7981 */ /* 0x000ee4000c1e1b00 */
[----:B---3--:R-:W0:Y:S01]  /*2f10*/  I2F.F64.U64 R26, R26 ;  /* 0x0000001a001a7312 */ /* 0x008e220000301800 */
[----:B------:R-:W-:Y:S05]  /*2f20*/  BRA `(.L_x_19290) ;  /* 0x0000000000087947 */ /* 0x000fea0003800000 */
.L_x_19313:
[----:B------:R-:W3:Y:S02]  /*2f30*/  LDG.E R4, desc[UR36][R4.64] ;  /* 0x0000002404047981 */ /* 0x000ee4000c1e1900 */
[----:B---3--:R0:W1:Y:S02]  /*2f40*/  I2F.F64.U32 R26, R4 ;  /* 0x00000004001a7312 */ /* 0x0080640000201800 */
.L_x_19290:
[----:B------:R-:W-:-:S07]  /*2f50*/  VIADD R17, R17, 0x80 ;  /* 0x0000008011117836 */ /* 0x000fce0000000000 */
.L_x_19284:
[----:B------:R-:W-:Y:S05]  /*2f60*/  BSYNC B6 ;  /* 0x0000000000067941 */ /* 0x000fea0003800000 */
.L_x_19283:
        /* <DEDUP_REMOVED lines=23> */
.L_x_19323:
[----:B------:R-:W3:Y:S02]  /*30e0*/  LDG.E.U8 R4, desc[UR36][R4.64] ;  /* 0x0000002404047981 */ /* 0x000ee4000c1e1100 */
[----:B---3--:R0:W1:Y:S01]  /*30f0*/  I2F.F64.U16 R18, R4 ;  /* 0x0000000400127312 */ /* 0x0080620000101800 */
[----:B------:R-:W-:Y:S05]  /*3100*/  BRA `(.L_x_19319) ;  /* 0x0000000c006c7947 */ /* 0x000fea0003800000 */
.L_x_19322:
        /* <DEDUP_REMOVED lines=9> */
.L_x_19326:
[----:B------:R-:W3:Y:S02]  /*31a0*/  LDG.E R4, desc[UR36][R4.64] ;  /* 0x0000002404047981 */ /* 0x000ee4000c1e1900 */
[----:B---3--:R0:W1:Y:S01]  /*31b0*/  I2F.F64 R18, R4 ;  /* 0x0000000400127312 */ /* 0x0080620000201c00 */
[----:B------:R-:W-:Y:S05]  /*31c0*/  BRA `(.L_x_19319) ;  /* 0x0000000c003c7947 */ /* 0x000fea0003800000 */
.L_x_19325:
[----:B------:R-:W3:Y:S02]  /*31d0*/  LDG.E.U16 R4, desc[UR36][R4.64] ;  /* 0x0000002404047981 */ /* 0x000ee4000c1e1500 */
[----:B---3--:R0:W1:Y:S01]  /*31e0*/  I2F.F64.S16 R18, R4 ;  /* 0x0000000400127312 */ /* 0x0080620000101c00 */
[----:B------:R-:W-:Y:S05]  /*31f0*/  BRA `(.L_x_19319) ;  /* 0x0000000c00307947 */ /* 0x000fea0003800000 */
.L_x_19321:
        /* <DEDUP_REMOVED lines=10> */
.L_x_19328:
[----:B------:R-:W3:Y:S02]  /*32a0*/  LDG.E.U16 R0, desc[UR36][R4.64] ;  /* 0x0000002404007981 */ /* 0x000ee4000c1e1500 */
[----:B---3--:R-:W-:-:S05]  /*32b0*/  HADD2.F32 R0, -RZ, R0.H0_H0 ;  /* 0x20000000ff007230 */ /* 0x008fca0000004100 */
[----:B------:R-:W-:-:S04]  /*32c0*/  FMUL.FTZ R0, R0, 1 ;  /* 0x3f80000000007820 */ /* 0x000fc80000410000 */
[----:B------:R0:W1:Y:S01]  /*32d0*/  F2F.F64.F32 R18, R0 ;  /* 0x0000000000127310 */ /* 0x0000620000201800 */
[----:B------:R-:W-:Y:S05]  /*32e0*/  BRA `(.L_x_19319) ;  /* 0x0000000800f47947 */ /* 0x000fea0003800000 */
.L_x_19327:
        /* <DEDUP_REMOVED lines=10> */
.L_x_19330:
[----:B------:R-:W3:Y:S02]  /*3390*/  LDG.E.U16 R4, desc[UR36][R4.64] ;  /* 0x0000002404047981 */ /* 0x000ee4000c1e1500 */
[----:B---3--:R-:W-:-:S05]  /*33a0*/  HADD2.F32 R0, -RZ, R4.H0_H0 ;  /* 0x20000004ff007230 */ /* 0x008fca0000004100 */
[----:B------:R-:W-:-:S04]  /*33b0*/  FMUL.FTZ R0, R0, 1 ;  /* 0x3f80000000007820 */ /* 0x000fc80000410000 */
[----:B------:R0:W1:Y:S01]  /*33c0*/  F2F.F64.F32 R18, R0 ;  /* 0x0000000000127310 */ /* 0x0000620000201800 */
[----:B------:R-:W-:Y:S05]  /*33d0*/  BRA `(.L_x_19319) ;  /* 0x0000000800b87947 */ /* 0x000fea0003800000 */
.L_x_19329:
[----:B------:R0:W5:Y:S01]  /*33e0*/  LDG.E.64 R18, desc[UR36][R4.64] ;  /* 0x0000002404127981 */ /* 0x000162000c1e1b00 */
[----:B------:R-:W-:Y:S05]  /*33f0*/  BRA `(.L_x_19319) ;  /* 0x0000000800b07947 */ /* 0x000fea0003800000 */
.L_x_19320:
        /* <DEDUP_REMOVED lines=13> */
.L_x_19333:
[----:B------:R0:W5:Y:S01]  /*34d0*/  LDG.E.64 R18, desc[UR36][R4.64] ;  /* 0x0000002404127981 */ /* 0x000162000c1e1b00 */
[----:B------:R-:W-:Y:S05]  /*34e0*/  BRA `(.L_x_19319) ;  /* 0x0000000800747947 */ /* 0x000fea0003800000 */
.L_x_19332:
        /* <DEDUP_REMOVED lines=28> */
.L_x_19335:
        /* <DEDUP_REMOVED lines=15> */
.L_x_19334:
[----:B------:R-:W3:Y:S02]  /*37a0*/  LDG.E.U16 R0, desc[UR36][R4.64] ;  /* 0x0000002404007981 */ /* 0x000ee4000c1e1500 */
[----:B---3--:R-:W-:-:S04]  /*37b0*/  IMAD.U32 R0, R0, 0x10000, RZ ;  /* 0x0001000000007824 */ /* 0x008fc800078e00ff */
[----:B------:R-:W-:-:S04]  /*37c0*/  FMUL.FTZ R0, R0, 1 ;  /* 0x3f80000000007820 */ /* 0x000fc80000410000 */
[----:B------:R0:W1:Y:S01]  /*37d0*/  F2F.F64.F32 R18, R0 ;  /* 0x0000000000127310 */ /* 0x0000620000201800 */
[----:B------:R-:W-:Y:S05]  /*37e0*/  BRA `(.L_x_19319) ;  /* 0x0000000400b47947 */ /* 0x000fea0003800000 */
.L_x_19331:
        /* <DEDUP_REMOVED lines=11> */
.L_x_19338:
        /* <DEDUP_REMOVED lines=21> */
.L_x_19342:
[----:B------:R-:W-:Y:S05]  /*39f0*/  BSYNC B1 ;  /* 0x0000000000017941 */ /* 0x000fea0003800000 */
.L_x_19341:
[----:B------:R-:W-:Y:S01]  /*3a00*/  LEA R5, R0, 0x3b800000, 0x17 ;  /* 0x3b80000000057811 */ /* 0x000fe200078eb8ff */
[----:B------:R-:W-:-:S05]  /*3a10*/  IMAD.SHL.U32 R0, R3, 0x100000, RZ ;  /* 0x0010000003007824 */ /* 0x000fca00078e00ff */
[----:B------:R-:W-:-:S07]  /*3a20*/  LOP3.LUT R0, R5, R0, R6, 0xfe, !PT ;  /* 0x0000000005007212 */ /* 0x000fce00078efe06 */
.L_x_19340:
[----:B------:R-:W-:Y:S05]  /*3a30*/  BSYNC B0 ;  /* 0x0000000000007941 */ /* 0x000fea0003800000 */
.L_x_19339:
[----:B------:R-:W-:-:S04]  /*3a40*/  FMUL.FTZ R0, R0, 1 ;  /* 0x3f80000000007820 */ /* 0x000fc80000410000 */
[----:B------:R0:W1:Y:S01]  /*3a50*/  F2F.F64.F32 R18, R0 ;  /* 0x0000000000127310 */ /* 0x0000620000201800 */
[----:B------:R-:W-:Y:S05]  /*3a60*/  BRA `(.L_x_19319) ;  /* 0x0000000400147947 */ /* 0x000fea0003800000 */
.L_x_19337:
        /* <DEDUP_REMOVED lines=21> */
.L_x_19346:
[----:B------:R-:W-:Y:S05]  /*3bc0*/  BSYNC B1 ;  /* 0x0000000000017941 */ /* 0x000fea0003800000 */
.L_x_19345:
[----:B------:R-:W-:Y:S01]  /*3bd0*/  LEA R5, R0, 0x37800000, 0x17 ;  /* 0x3780000000057811 */ /* 0x000fe200078eb8ff */
[----:B------:R-:W-:-:S05]  /*3be0*/  IMAD.SHL.U32 R0, R3, 0x200000, RZ ;  /* 0x0020000003007824 */ /* 0x000fca00078e00ff */
[----:B------:R-:W-:-:S07]  /*3bf0*/  LOP3.LUT R0, R5, R0, R6, 0xfe, !PT ;  /* 0x0000000005007212 */ /* 0x000fce00078efe06 */
.L_x_19344:
[----:B------:R-:W-:Y:S05]  /*3c00*/  BSYNC B0 ;  /* 0x0000000000007941 */ /* 0x000fea0003800000 */
.L_x_19343:
[----:B------:R-:W-:-:S04]  /*3c10*/  FMUL.FTZ R0, R0, 1 ;  /* 0x3f80000000007820 */ /* 0x000fc80000410000 */
[----:B------:R0:W1:Y:S01]  /*3c20*/  F2F.F64.F32 R18, R0 ;  /* 0x0000000000127310 */ /* 0x0000620000201800 */
[----:B------:R-:W-:Y:S05]  /*3c30*/  BRA `(.L_x_19319) ;  /* 0x0000000000a07947 */ /* 0x000fea0003800000 */
.L_x_19336:
        /* <DEDUP_REMOVED lines=14> */
.L_x_19350:
[----:B------:R-:W-:Y:S05]  /*3d20*/  BSYNC B0 ;  /* 0x0000000000007941 */ /* 0x000fea0003800000 */
.L_x_19349:
[----:B------:R-:W-:-:S04]  /*3d30*/  FMUL.FTZ R0, R0, 1 ;  /* 0x3f80000000007820 */ /* 0x000fc80000410000 */
[----:B------:R0:W1:Y:S01]  /*3d40*/  F2F.F64.F32 R18, R0 ;  /* 0x0000000000127310 */ /* 0x0000620000201800 */
[----:B------:R-:W-:Y:S05]  /*3d50*/  BRA `(.L_x_19319) ;  /* 0x0000000000587947 */ /* 0x000fea0003800000 */
.L_x_19324:
        /* <DEDUP_REMOVED lines=16> */
.L_x_19351:
[----:B------:R-:W-:Y:S05]  /*3e60*/  BRA `(.L_x_19319) ;  /* 0x0000000000147947 */ /* 0x000fea0003800000 */
.L_x_19348:
[----:B------:R-:W3:Y:S02]  /*3e70*/  LDG.E.64 R18, desc[UR36][R4.64] ;  /* 0x0000002404127981 */ /* 0x000ee4000c1e1b00 */
[----:B---3--:R-:W0:Y:S01]  /*3e80*/  I2F.F64.U64 R18, R18 ;  /* 0x0000001200127312 */ /* 0x008e220000301800 */
[----:B------:R-:W-:Y:S05]  /*3e90*/  BRA `(.L_x_19319) ;  /* 0x0000000000087947 */ /* 0x000fea0003800000 */
.L_x_19347:
[----:B------:R-:W3:Y:S02]  /*3ea0*/  LDG.E R4, desc[UR36][R4.64] ;  /* 0x0000002404047981 */ /* 0x000ee4000c1e1900 */
[----:B---3--:R0:W1:Y:S02]  /*3eb0*/  I2F.F64.U32 R18, R4 ;  /* 0x0000000400127312 */ /* 0x0080640000201800 */
.L_x_19319:
[----:B------:R-:W-:Y:S05]  /*3ec0*/  BSYNC B6 ;  /* 0x0000000000067941 */ /* 0x000fea0003800000 */
.L_x_19318:
        /* <DEDUP_REMOVED lines=10> */
[----:B-1--45:R0:W1:Y:S08]  /*3f70*/  @!P3 FRND.F64.CEIL R4, R36 ;  /* 0x000000240004b313 */ /* 0x0320700000309800 */
[----:B------:R0:W2:Y:S08]  /*3f80*/  @!P1 FRND.F64.CEIL R24, R26 ;  /* 0x0000001a00189313 */ /* 0x0000b00000309800 */
[----:B------:R0:W4:Y:S08]  /*3f90*/  @!P2 FRND.F64.CEIL R16, R18 ;  /* 0x000000120010a313 */ /* 0x0001300000309800 */
[----:B------:R0:W0:Y:S01]  /*3fa0*/  @!P0 FRND.F64.CEIL R28, R34 ;  /* 0x00000022001c8313 */ /* 0x0000220000309800 */
        /* <DEDUP_REMOVED lines=19> */
[----:B0-----:R-:W0:Y:S01]  /*40e0*/  F2I.F64.CEIL R37, R36 ;  /* 0x0000002400257311 */ /* 0x001e220000309100 */
[----:B------:R-:W-:Y:S01]  /*40f0*/  IMAD.MOV.U32 R33, RZ, RZ, R31 ;  /* 0x000000ffff217224 */ /* 0x000fe200078e001f */
[----:B0-----:R0:W-:Y:S01]  /*4100*/  STG.E.U8 desc[UR36][R8.64], R37 ;  /* 0x0000002508007986 */ /* 0x0011e2000c101124 */
[----:B------:R-:W-:Y:S05]  /*4110*/  BRA `(.L_x_19353) ;  /* 0x0000001000547947 */ /* 0x000fea0003800000 */
.L_x_19357:
[----:B0-----:R-:W0:Y:S01]  /*4120*/  F2I.S64.F64.CEIL R36, R36 ;  /* 0x0000002400247311 */ /* 0x001e220000309900 */
[----:B------:R-:W-:Y:S02]  /*4130*/  IMAD.MOV.U32 R33, RZ, RZ, R31 ;  /* 0x000000ffff217224 */ /* 0x000fe400078e001f */
[----:B0-----:R-:W-:-:S05]  /*4140*/  IMAD.MOV.U32 R3, RZ, RZ, R36 ;  /* 0x000000ffff037224 */ /* 0x001fca00078e0024 */
[----:B------:R0:W-:Y:S01]  /*4150*/  STG.E.U8 desc[UR36][R8.64], R3 ;  /* 0x0000000308007986 */ /* 0x0001e2000c101124 */
[----:B------:R-:W-:Y:S05]  /*4160*/  BRA `(.L_x_19353) ;  /* 0x0000001000407947 */ /* 0x000fea0003800000 */
.L_x_19356:
[----:B------:R-:W-:-:S13]  /*4170*/  ISETP.NE.AND P0, PT, R0, 0x2, PT ;  /* 0x000000020000780c */ /* 0x000fda0003f05270 */
[----:B------:R-:W-:Y:S05]  /*4180*/  @!P0 BRA `(.L_x_19359) ;  /* 0x0000000000308947 */ /* 0x000fea0003800000 */
[----:B------:R-:W-:-:S13]  /*4190*/  ISETP.NE.AND P0, PT, R0, 0x3, PT ;  /* 0x000000030000780c */ /* 0x000fda0003f05270 */
[----:B------:R-:W-:Y:S05]  /*41a0*/  @!P0 BRA `(.L_x_19360) ;  /* 0x0000000000188947 */ /* 0x000fea0003800000 */
[----:B------:R-:W-:-:S13]  /*41b0*/  ISETP.NE.AND P0, PT, R0, 0x4, PT ;  /* 0x000000040000780c */ /* 0x000fda0003f05270 */
[----:B------:R-:W-:Y:S05]  /*41c0*/  @P0 BRA `(.L_x_19358) ;  /* 0x0000000c00c40947 */ /* 0x000fea0003800000 */
[----:B0-----:R-:W0:Y:S01]  /*41d0*/  F2I.S64.F64.CEIL R36, R36 ;  /* 0x0000002400247311 */ /* 0x001e220000309900 */
[----:B------:R-:W-:Y:S01]  /*41e0*/  IMAD.MOV.U32 R33, RZ, RZ, R31 ;  /* 0x000000ffff217224 */ /* 0x000fe200078e001f */
[----:B0-----:R0:W-:Y:S01]  /*41f0*/  STG.E.64 desc[UR36][R8.64], R36 ;  /* 0x0000002408007986 */ /* 0x0011e2000c101b24 */
[----:B------:R-:W-:Y:S05]  /*4200*/  BRA `(.L_x_19353) ;  /* 0x0000001000187947 */ /* 0x000fea0003800000 */
.L_x_19360:
[----:B0-----:R-:W0:Y:S01]  /*4210*/  F2I.F64.CEIL R37, R36 ;  /* 0x0000002400257311 */ /* 0x001e220000309100 */
[----:B------:R-:W-:Y:S01]  /*4220*/  IMAD.MOV.U32 R33, RZ, RZ, R31 ;  /* 0x000000ffff217224 */ /* 0x000fe200078e001f */
[----:B0-----:R0:W-:Y:S01]  /*4230*/  STG.E desc[UR36][R8.64], R37 ;  /* 0x0000002508007986 */ /* 0x0011e2000c101924 */
[----:B------:R-:W-:Y:S05]  /*4240*/  BRA `(.L_x_19353) ;  /* 0x0000001000087947 */ /* 0x000fea0003800000 */
.L_x_19359:
[----:B0-----:R-:W0:Y:S01]  /*4250*/  F2I.F64.CEIL R37, R36 ;  /* 0x0000002400257311 */ /* 0x001e220000309100 */
[----:B------:R-:W-:Y:S01]  /*4260*/  IMAD.MOV.U32 R33, RZ, RZ, R31 ;  /* 0x000000ffff217224 */ /* 0x000fe200078e001f */
[----:B0-----:R0:W-:Y:S01]  /*4270*/  STG.E.U16 desc[UR36][R8.64], R37 ;  /* 0x0000002508007986 */ /* 0x0011e2000c101524 */
[----:B------:R-:W-:Y:S05]  /*4280*/  BRA `(.L_x_19353) ;  /* 0x0000000c00f87947 */ /* 0x000fea0003800000 */
.L_x_19355:
        /* <DEDUP_REMOVED lines=14> */
.L_x_19362:
        /* <DEDUP_REMOVED lines=9> */
.L_x_19361:
        /* <DEDUP_REMOVED lines=15> */
.L_x_19364:
        /* <DEDUP_REMOVED lines=10> */
.L_x_19363:
[----:B------:R1:W-:Y:S01]  /*4590*/  STG.E.64 desc[UR36][R8.64], R4 ;  /* 0x0000000408007986 */ /* 0x0003e2000c101b24 */
[----:B------:R-:W-:Y:S01]  /*45a0*/  IMAD.MOV.U32 R33, RZ, RZ, R31 ;  /* 0x000000ffff217224 */ /* 0x000fe200078e001f */
[----:B------:R-:W-:Y:S06]  /*45b0*/  BRA `(.L_x_19353) ;  /* 0x0000000c002c7947 */ /* 0x000fec0003800000 */
.L_x_19354:
        /* <DEDUP_REMOVED lines=13> */
.L_x_19367:
[----:B------:R-:W-:Y:S01]  /*4690*/  CS2R R6, SRZ ;  /* 0x0000000000067805 */ /* 0x000fe2000001ff00 */
[----:B------:R-:W-:-:S04]  /*46a0*/  IMAD.MOV.U32 R33, RZ, RZ, R31 ;  /* 0x000000ffff217224 */ /* 0x000fc800078e001f */
[----:B------:R1:W-:Y:S01]  /*46b0*/  STG.E.128 desc[UR36][R8.64], R4 ;  /* 0x0000000408007986 */ /* 0x0003e2000c101d24 */
[----:B------:R-:W-:Y:S05]  /*46c0*/  BRA `(.L_x_19353) ;  /* 0x0000000800e87947 */ /* 0x000fea0003800000 */
.L_x_19366:
        /* <DEDUP_REMOVED lines=25> */
.L_x_19371:
[----:B------:R-:W-:Y:S05]  /*4860*/  BSYNC B0 ;  /* 0x0000000000007941 */ /* 0x000fea0003800000 */
.L_x_19370:
[----:B------:R-:W-:Y:S01]  /*4870*/  LOP3.LUT R7, R0, R7, RZ, 0xfc, !PT ;  /* 0x0000000700077212 */ /* 0x000fe200078efcff */
[----:B------:R-:W-:-:S04]  /*4880*/  IMAD.MOV.U32 R33, RZ, RZ, R31 ;  /* 0x000000ffff217224 */ /* 0x000fc800078e001f */
[----:B------:R1:W-:Y:S01]  /*4890*/  STG.E.U8 desc[UR36][R8.64], R7 ;  /* 0x0000000708007986 */ /* 0x0003e2000c101124 */
[----:B------:R-:W-:Y:S05]  /*48a0*/  BRA `(.L_x_19353) ;  /* 0x0000000800707947 */ /* 0x000fea0003800000 */
.L_x_19369:
        /* <DEDUP_REMOVED lines=17> */
.L_x_19373:
[----:B------:R-:W-:Y:S01]  /*49c0*/  IMAD.MOV.U32 R0, RZ, RZ, 0x7f ;  /* 0x0000007fff007424 */ /* 0x000fe200078e00ff */
[----:B------:R-:W-:-:S04]  /*49d0*/  ISETP.GT.U32.AND P0, PT, R3, 0x7f800000, PT ;  /* 0x7f8000000300780c */ /* 0x000fc80003f04070 */
[----:B------:R-:W-:-:S09]  /*49e0*/  SEL R0, R0, 0x7c, P0 ;  /* 0x0000007c00007807 */ /* 0x000fd20000000000 */
.L_x_19374:
[----:B------:R-:W-:Y:S05]  /*49f0*/  BSYNC B0 ;  /* 0x0000000000007941 */ /* 0x000fea0003800000 */
.L_x_19372:
[----:B------:R-:W-:Y:S01]  /*4a00*/  LOP3.LUT R3, R7, 0x80000000, RZ, 0xc0, !PT ;  /* 0x8000000007037812 */ /* 0x000fe200078ec0ff */
[----:B------:R-:W-:-:S03]  /*4a10*/  IMAD.MOV.U32 R33, RZ, RZ, R31 ;  /* 0x000000ffff217224 */ /* 0x000fc600078e001f */
[----:B------:R-:W-:-:S04]  /*4a20*/  SHF.R.U32.HI R3, RZ, 0x18, R3 ;  /* 0x00000018ff037819 */ /* 0x000fc80000011603 */
[----:B------:R-:W-:-:S05]  /*4a30*/  LOP3.LUT R3, R0, R3, RZ, 0xfc, !PT ;  /* 0x0000000300037212 */ /* 0x000fca00078efcff */
[----:B------:R1:W-:Y:S01]  /*4a40*/  STG.E.U8 desc[UR36][R8.64], R3 ;  /* 0x0000000308007986 */ /* 0x0003e2000c101124 */
[----:B------:R-:W-:Y:S05]  /*4a50*/  BRA `(.L_x_19353) ;  /* 0x0000000800047947 */ /* 0x000fea0003800000 */
.L_x_19368:
        /* <DEDUP_REMOVED lines=9> */
.L_x_19365:
        /* <DEDUP_REMOVED lines=8> */
[----:B0-----:R-:W0:Y:S01]  /*4b70*/  F2I.U32.F64.CEIL R37, R36 ;  /* 0x0000002400257311 */ /* 0x001e220000309000 */
[----:B------:R-:W-:Y:S01]  /*4b80*/  IMAD.MOV.U32 R33, RZ, RZ, R31 ;  /* 0x000000ffff217224 */ /* 0x000fe200078e001f */
[----:B0-----:R0:W-:Y:S01]  /*4b90*/  STG.E.U16 desc[UR36][R8.64], R37 ;  /* 0x0000002508007986 */ /* 0x0011e2000c101524 */
[----:B------:R-:W-:Y:S05]  /*4ba0*/  BRA `(.L_x_19353) ;  /* 0x0000000400b07947 */ /* 0x000fea0003800000 */
.L_x_19377:
        /* <DEDUP_REMOVED lines=21> */
.L_x_19380:
[----:B------:R-:W-:-:S04]  /*4d00*/  LOP3.LUT R0, R7, 0x80000000, RZ, 0xc0, !PT ;  /* 0x8000000007007812 */ /* 0x000fc800078ec0ff */
[----:B------:R-:W-:-:S04]  /*4d10*/  SHF.R.U32.HI R0, RZ, 0x18, R0 ;  /* 0x00000018ff007819 */ /* 0x000fc80000011600 */
[----:B------:R-:W-:-:S07]  /*4d20*/  LOP3.LUT R0, R3, R0, RZ, 0xfc, !PT ;  /* 0x0000000003007212 */ /* 0x000fce00078efcff */
.L_x_19379:
[----:B------:R-:W-:Y:S05]  /*4d30*/  BSYNC B0 ;  /* 0x0000000000007941 */ /* 0x000fea0003800000 */
.L_x_19378:
[----:B------:R1:W-:Y:S01]  /*4d40*/  STG.E.U8 desc[UR36][R8.64], R0 ;  /* 0x0000000008007986 */ /* 0x0003e2000c101124 */
[----:B------:R-:W-:Y:S01]  /*4d50*/  IMAD.MOV.U32 R33, RZ, RZ, R31 ;  /* 0x000000ffff217224 */ /* 0x000fe200078e001f */
[----:B------:R-:W-:Y:S06]  /*4d60*/  BRA `(.L_x_19353) ;  /* 0x0000000400407947 */ /* 0x000fec0003800000 */
.L_x_19376:
        /* <DEDUP_REMOVED lines=21> */
.L_x_19383:
[----:B------:R-:W-:-:S04]  /*4ec0*/  LOP3.LUT R0, R7, 0x80000000, RZ, 0xc0, !PT ;  /* 0x8000000007007812 */ /* 0x000fc800078ec0ff */
[----:B------:R-:W-:-:S04]  /*4ed0*/  SHF.R.U32.HI R0, RZ, 0x18, R0 ;  /* 0x00000018ff007819 */ /* 0x000fc80000011600 */
[----:B------:R-:W-:-:S07]  /*4ee0*/  LOP3.LUT R0, R3, R0, RZ, 0xfc, !PT ;  /* 0x0000000003007212 */ /* 0x000fce00078efcff */
.L_x_19382:
[----:B------:R-:W-:Y:S05]  /*4ef0*/  BSYNC B0 ;  /* 0x0000000000007941 */ /* 0x000fea0003800000 */
.L_x_19381:
[----:B------:R1:W-:Y:S01]  /*4f00*/  STG.E.U8 desc[UR36][R8.64], R0 ;  /* 0x0000000008007986 */ /* 0x0003e2000c101124 */
[----:B------:R-:W-:Y:S01]  /*4f10*/  IMAD.MOV.U32 R33, RZ, RZ, R31 ;  /* 0x000000ffff217224 */ /* 0x000fe200078e001f */
[----:B------:R-:W-:Y:S06]  /*4f20*/  BRA `(.L_x_19353) ;  /* 0x0000000000d07947 */ /* 0x000fec0003800000 */
.L_x_19375:
        /* <DEDUP_REMOVED lines=27> */
.L_x_19358:
        /* <DEDUP_REMOVED lines=16> */
.L_x_19386:
[----:B------:R-:W-:Y:S01]  /*51e0*/  IMAD.MOV.U32 R33, RZ, RZ, R31 ;  /* 0x000000ffff217224 */ /* 0x000fe200078e001f */
[----:B------:R-:W-:Y:S06]  /*51f0*/  BRA `(.L_x_19353) ;  /* 0x00000000001c7947 */ /* 0x000fec0003800000 */
.L_x_19385:
[----:B0-----:R-:W0:Y:S01]  /*5200*/  F2I.U64.F64.CEIL R36, R36 ;  /* 0x0000002400247311 */ /* 0x001e220000309800 */
[----:B------:R-:W-:Y:S01]  /*5210*/  IMAD.MOV.U32 R33, RZ, RZ, R31 ;  /* 0x000000ffff217224 */ /* 0x000fe200078e001f */
[----:B0-----:R3:W-:Y:S01]  /*5220*/  STG.E.64 desc[UR36][R8.64], R36 ;  /* 0x0000002408007986 */ /* 0x0017e2000c101b24 */
[----:B------:R-:W-:Y:S05]  /*5230*/  BRA `(.L_x_19353) ;  /* 0x00000000000c7947 */ /* 0x000fea0003800000 */
.L_x_19384:
[----:B0-----:R-:W0:Y:S01]  /*5240*/  F2I.U32.F64.CEIL R37, R36 ;  /* 0x0000002400257311 */ /* 0x001e220000309000 */
[----:B------:R-:W-:Y:S01]  /*5250*/  IMAD.MOV.U32 R33, RZ, RZ, R31 ;  /* 0x000000ffff217224 */ /* 0x000fe200078e001f */
[----:B0-----:R1:W-:Y:S06]  /*5260*/  STG.E desc[UR36][R8.64], R37 ;  /* 0x0000002508007986 */ /* 0x0013ec000c101924 */
.L_x_19353:
[----:B------:R-:W-:Y:S05]  /*5270*/  BSYNC B6 ;  /* 0x0000000000067941 */ /* 0x000fea0003800000 */
.L_x_19352:
        /* <DEDUP_REMOVED lines=24> */
.L_x_19392:
[----:B------:R-:W0:Y:S02]  /*5400*/  F2I.S64.F64.CEIL R34, R34 ;  /* 0x0000002200227311 */ /* 0x000e240000309900 */
[----:B0-----:R-:W-:-:S05]  /*5410*/  IMAD.MOV.U32 R3, RZ, RZ, R34 ;  /* 0x000000ffff037224 */ /* 0x001fca00078e0022 */
[----:B------:R0:W-:Y:S01]  /*5420*/  STG.E.U8 desc[UR36][R4.64], R3 ;  /* 0x0000000304007986 */ /* 0x0001e2000c101124 */
[----:B------:R-:W-:Y:S05]  /*5430*/  BRA `(.L_x_19394) ;  /* 0x0000000c00f07947 */ /* 0x000fea0003800000 */
.L_x_19391:
        /* <DEDUP_REMOVED lines=9> */
.L_x_19396:
[----:B------:R-:W0:Y:S02]  /*54d0*/  F2I.F64.CEIL R35, R34 ;  /* 0x0000002200237311 */ /* 0x000e240000309100 */
[----:B0-----:R0:W-:Y:S01]  /*54e0*/  STG.E desc[UR36][R4.64], R35 ;  /* 0x0000002304007986 */ /* 0x0011e2000c101924 */
[----:B------:R-:W-:Y:S05]  /*54f0*/  BRA `(.L_x_19394) ;  /* 0x0000000c00c07947 */ /* 0x000fea0003800000 */
.L_x_19395:
[----:B------:R-:W0:Y:S02]  /*5500*/  F2I.F64.CEIL R35, R34 ;  /* 0x0000002200237311 */ /* 0x000e240000309100 */
[----:B0-----:R0:W-:Y:S01]  /*5510*/  STG.E.U16 desc[UR36][R4.64], R35 ;  /* 0x0000002304007986 */ /* 0x0011e2000c101524 */
[----:B------:R-:W-:Y:S05]  /*5520*/  BRA `(.L_x_19394) ;  /* 0x0000000c00b47947 */ /* 0x000fea0003800000 */
.L_x_19390:
        /* <DEDUP_REMOVED lines=13> */
.L_x_19398:
        /* <DEDUP_REMOVED lines=8> */
.L_x_19397:
        /* <DEDUP_REMOVED lines=14> */
.L_x_19400:
        /* <DEDUP_REMOVED lines=9> */
.L_x_19399:
[----:B------:R0:W-:Y:S01]  /*57f0*/  STG.E.64 desc[UR36][R4.64], R28 ;  /* 0x0000001c04007986 */ /* 0x0001e2000c101b24 */
[----:B------:R-:W-:Y:S05]  /*5800*/  BRA `(.L_x_19394) ;  /* 0x0000000800fc7947 */ /* 0x000fea0003800000 */
.L_x_19389:
        /* <DEDUP_REMOVED lines=12> */
.L_x_19403:
[----:B------:R-:W-:-:S05]  /*58d0*/  CS2R R30, SRZ ;  /* 0x00000000001e7805 */ /* 0x000fca000001ff00 */
[----:B------:R0:W-:Y:S01]  /*58e0*/  STG.E.128 desc[UR36][R4.64], R28 ;  /* 0x0000001c04007986 */ /* 0x0001e2000c101d24 */
[----:B------:R-:W-:Y:S05]  /*58f0*/  BRA `(.L_x_19394) ;  /* 0x0000000800c07947 */ /* 0x000fea0003800000 */
.L_x_19402:
        /* <DEDUP_REMOVED lines=25> */
.L_x_19407:
[----:B------:R-:W-:Y:S05]  /*5a90*/  BSYNC B0 ;  /* 0x0000000000007941 */ /* 0x000fea0003800000 */
.L_x_19406:
[----:B------:R-:W-:-:S05]  /*5aa0*/  LOP3.LUT R7, R0, R7, RZ, 0xfc, !PT ;  /* 0x0000000700077212 */ /* 0x000fca00078efcff */
[----:B------:R0:W-:Y:S01]  /*5ab0*/  STG.E.U8 desc[UR36][R4.64], R7 ;  /* 0x0000000704007986 */ /* 0x0001e2000c101124 */
[----:B------:R-:W-:Y:S05]  /*5ac0*/  BRA `(.L_x_19394) ;  /* 0x00000008004c7947 */ /* 0x000fea0003800000 */
.L_x_19405:
        /* <DEDUP_REMOVED lines=17> */
.L_x_19409:
[----:B------:R-:W-:Y:S01]  /*5be0*/  IMAD.MOV.U32 R0, RZ, RZ, 0x7f ;  /* 0x0000007fff007424 */ /* 0x000fe200078e00ff */
[----:B------:R-:W-:-:S04]  /*5bf0*/  ISETP.GT.U32.AND P0, PT, R3, 0x7f800000, PT ;  /* 0x7f8000000300780c */ /* 0x000fc80003f04070 */
[----:B------:R-:W-:-:S09]  /*5c00*/  SEL R0, R0, 0x7c, P0 ;  /* 0x0000007c00007807 */ /* 0x000fd20000000000 */
.L_x_19410:
[----:B------:R-:W-:Y:S05]  /*5c10*/  BSYNC B0 ;  /* 0x0000000000007941 */ /* 0x000fea0003800000 */
.L_x_19408:
[----:B------:R-:W-:-:S04]  /*5c20*/  LOP3.LUT R3, R7, 0x80000000, RZ, 0xc0, !PT ;  /* 0x8000000007037812 */ /* 0x000fc800078ec0ff */
[----:B------:R-:W-:-:S04]  /*5c30*/  SHF.R.U32.HI R3, RZ, 0x18, R3 ;  /* 0x00000018ff037819 */ /* 0x000fc80000011603 */
[----:B------:R-:W-:-:S05]  /*5c40*/  LOP3.LUT R3, R0, R3, RZ, 0xfc, !PT ;  /* 0x0000000300037212 */ /* 0x000fca00078efcff */
[----:B------:R0:W-:Y:S01]  /*5c50*/  STG.E.U8 desc[UR36][R4.64], R3 ;  /* 0x0000000304007986 */ /* 0x0001e2000c101124 */
[----:B------:R-:W-:Y:S05]  /*5c60*/  BRA `(.L_x_19394) ;  /* 0x0000000400e47947 */ /* 0x000fea0003800000 */
.L_x_19404:
        /* <DEDUP_REMOVED lines=8> */
.L_x_19401:
        /* <DEDUP_REMOVED lines=11> */
.L_x_19413:
        /* <DEDUP_REMOVED lines=21> */
.L_x_19416:
[----:B------:R-:W-:-:S04]  /*5ef0*/  LOP3.LUT R0, R7, 0x80000000, RZ, 0xc0, !PT ;  /* 0x8000000007007812 */ /* 0x000fc800078ec0ff */
[----:B------:R-:W-:-:S04]  /*5f00*/  SHF.R.U32.HI R0, RZ, 0x18, R0 ;  /* 0x00000018ff007819 */ /* 0x000fc80000011600 */
[----:B------:R-:W-:-:S07]  /*5f10*/  LOP3.LUT R0, R3, R0, RZ, 0xfc, !PT ;  /* 0x0000000003007212 */ /* 0x000fce00078efcff */
.L_x_19415:
[----:B------:R-:W-:Y:S05]  /*5f20*/  BSYNC B0 ;  /* 0x0000000000007941 */ /* 0x000fea0003800000 */
.L_x_19414:
[----:B------:R0:W-:Y:S01]  /*5f30*/  STG.E.U8 desc[UR36][R4.64], R0 ;  /* 0x0000000004007986 */ /* 0x0001e2000c101124 */
[----:B------:R-:W-:Y:S05]  /*5f40*/  BRA `(.L_x_19394) ;  /* 0x00000004002c7947 */ /* 0x000fea0003800000 */
.L_x_19412:
        /* <DEDUP_REMOVED lines=21> */
.L_x_19419:
[----:B------:R-:W-:-:S04]  /*60a0*/  LOP3.LUT R0, R7, 0x80000000, RZ, 0xc0, !PT ;  /* 0x8000000007007812 */ /* 0x000fc800078ec0ff */
[----:B------:R-:W-:-:S04]  /*60b0*/  SHF.R.U32.HI R0, RZ, 0x18, R0 ;  /* 0x00000018ff007819 */ /* 0x000fc80000011600 */
[----:B------:R-:W-:-:S07]  /*60c0*/  LOP3.LUT R0, R3, R0, RZ, 0xfc, !PT ;  /* 0x0000000003007212 */ /* 0x000fce00078efcff */
.L_x_19418:
[----:B------:R-:W-:Y:S05]  /*60d0*/  BSYNC B0 ;  /* 0x0000000000007941 */ /* 0x000fea0003800000 */
.L_x_19417:
[----:B------:R0:W-:Y:S01]  /*60e0*/  STG.E.U8 desc[UR36][R4.64], R0 ;  /* 0x0000000004007986 */ /* 0x0001e2000c101124 */
[----:B------:R-:W-:Y:S05]  /*60f0*/  BRA `(.L_x_19394) ;  /* 0x0000000000c07947 */ /* 0x000fea0003800000 */
.L_x_19411:
        /* <DEDUP_REMOVED lines=26> */
.L_x_19393:
        /* <DEDUP_REMOVED lines=16> */
.L_x_19422:
[----:B------:R-:W-:Y:S05]  /*63a0*/  BRA `(.L_x_19394) ;  /* 0x0000000000147947 */ /* 0x000fea0003800000 */
.L_x_19421:
[----:B------:R-:W0:Y:S02]  /*63b0*/  F2I.U64.F64.CEIL R34, R34 ;  /* 0x0000002200227311 */ /* 0x000e240000309800 */
[----:B0-----:R2:W-:Y:S01]  /*63c0*/  STG.E.64 desc[UR36][R4.64], R34 ;  /* 0x0000002204007986 */ /* 0x0015e2000c101b24 */
[----:B------:R-:W-:Y:S05]  /*63d0*/  BRA `(.L_x_19394) ;  /* 0x0000000000087947 */ /* 0x000fea0003800000 */
.L_x_19420:
[----:B------:R-:W0:Y:S02]  /*63e0*/  F2I.U32.F64.CEIL R35, R34 ;  /* 0x0000002200237311 */ /* 0x000e240000309000 */
[----:B0-----:R0:W-:Y:S02]  /*63f0*/  STG.E desc[UR36][R4.64], R35 ;  /* 0x0000002304007986 */ /* 0x0011e4000c101924 */
.L_x_19394:
        /* <DEDUP_REMOVED lines=24> */
.L_x_19426:
[----:B------:R-:W0:Y:S02]  /*6580*/  F2I.S64.F64.CEIL R26, R26 ;  /* 0x0000001a001a7311 */ /* 0x000e240000309900 */
[----:B0-----:R-:W-:-:S05]  /*6590*/  IMAD.MOV.U32 R3, RZ, RZ, R26 ;  /* 0x000000ffff037224 */ /* 0x001fca00078e001a */
[----:B------:R0:W-:Y:S01]  /*65a0*/  STG.E.U8 desc[UR36][R4.64], R3 ;  /* 0x0000000304007986 */ /* 0x0001e2000c101124 */
[----:B------:R-:W-:Y:S05]  /*65b0*/  BRA `(.L_x_19428) ;  /* 0x0000000c00f07947 */ /* 0x000fea0003800000 */
.L_x_19425:
        /* <DEDUP_REMOVED lines=9> */
.L_x_19430:
[----:B------:R-:W0:Y:S02]  /*6650*/  F2I.F64.CEIL R27, R26 ;  /* 0x0000001a001b7311 */ /* 0x000e240000309100 */
[----:B0-----:R2:W-:Y:S01]  /*6660*/  STG.E desc[UR36][R4.64], R27 ;  /* 0x0000001b04007986 */ /* 0x0015e2000c101924 */
[----:B------:R-:W-:Y:S05]  /*6670*/  BRA `(.L_x_19428) ;  /* 0x0000000c00c07947 */ /* 0x000fea0003800000 */
.L_x_19429:
[----:B------:R-:W0:Y:S02]  /*6680*/  F2I.F64.CEIL R27, R26 ;  /* 0x0000001a001b7311 */ /* 0x000e240000309100 */
[----:B0-----:R0:W-:Y:S01]  /*6690*/  STG.E.U16 desc[UR36][R4.64], R27 ;  /* 0x0000001b04007986 */ /* 0x0011e2000c101524 */
[----:B------:R-:W-:Y:S05]  /*66a0*/  BRA `(.L_x_19428) ;  /* 0x0000000c00b47947 */ /* 0x000fea0003800000 */
.L_x_19424:
        /* <DEDUP_REMOVED lines=13> */
.L_x_19432:
        /* <DEDUP_REMOVED lines=8> */
.L_x_19431:
        /* <DEDUP_REMOVED lines=14> */
.L_x_19434:
        /* <DEDUP_REMOVED lines=9> */
.L_x_19433:
[----:B------:R0:W-:Y:S01]  /*6970*/  STG.E.64 desc[UR36][R4.64], R24 ;  /* 0x0000001804007986 */ /* 0x0001e2000c101b24 */
[----:B------:R-:W-:Y:S05]  /*6980*/  BRA `(.L_x_19428) ;  /* 0x0000000800fc7947 */ /* 0x000fea0003800000 */
.L_x_19423:
        /* <DEDUP_REMOVED lines=12> */
.L_x_19437:
[----:B------:R-:W-:-:S05]  /*6a50*/  CS2R R26, SRZ ;  /* 0x00000000001a7805 */ /* 0x000fca000001ff00 */
[----:B------:R0:W-:Y:S01]  /*6a60*/  STG.E.128 desc[UR36][R4.64], R24 ;  /* 0x0000001804007986 */ /* 0x0001e2000c101d24 */
[----:B------:R-:W-:Y:S05]  /*6a70*/  BRA `(.L_x_19428) ;  /* 0x0000000800c07947 */ /* 0x000fea0003800000 */
.L_x_19436:
        /* <DEDUP_REMOVED lines=25> */
.L_x_19441:
[----:B------:R-:W-:Y:S05]  /*6c10*/  BSYNC B0 ;  /* 0x0000000000007941 */ /* 0x000fea0003800000 */
.L_x_19440:
[----:B------:R-:W-:-:S05]  /*6c20*/  LOP3.LUT R7, R0, R7, RZ, 0xfc, !PT ;  /* 0x0000000700077212 */ /* 0x000fca00078efcff */
[----:B------:R0:W-:Y:S01]  /*6c30*/  STG.E.U8 desc[UR36][R4.64], R7 ;  /* 0x0000000704007986 */ /* 0x0001e2000c101124 */
[----:B------:R-:W-:Y:S05]  /*6c40*/  BRA `(.L_x_19428) ;  /* 0x00000008004c7947 */ /* 0x000fea0003800000 */
.L_x_19439:
        /* <DEDUP_REMOVED lines=17> */
.L_x_19443:
[----:B------:R-:W-:Y:S01]  /*6d60*/  IMAD.MOV.U32 R0, RZ, RZ, 0x7f ;  /* 0x0000007fff007424 */ /* 0x000fe200078e00ff */
[----:B------:R-:W-:-:S04]  /*6d70*/  ISETP.GT.U32.AND P0, PT, R3, 0x7f800000, PT ;  /* 0x7f8000000300780c */ /* 0x000fc80003f04070 */
[----:B------:R-:W-:-:S09]  /*6d80*/  SEL R0, R0, 0x7c, P0 ;  /* 0x0000007c00007807 */ /* 0x000fd20000000000 */
.L_x_19444:
[----:B------:R-:W-:Y:S05]  /*6d90*/  BSYNC B0 ;  /* 0x0000000000007941 */ /* 0x000fea0003800000 */
.L_x_19442:
[----:B------:R-:W-:-:S04]  /*6da0*/  LOP3.LUT R3, R7, 0x80000000, RZ, 0xc0, !PT ;  /* 0x8000000007037812 */ /* 0x000fc800078ec0ff */
[----:B------:R-:W-:-:S04]  /*6db0*/  SHF.R.U32.HI R3, RZ, 0x18, R3 ;  /* 0x00000018ff037819 */ /* 0x000fc80000011603 */
[----:B------:R-:W-:-:S05]  /*6dc0*/  LOP3.LUT R3, R0, R3, RZ, 0xfc, !PT ;  /* 0x0000000300037212 */ /* 0x000fca00078efcff */
[----:B------:R0:W-:Y:S01]  /*6dd0*/  STG.E.U8 desc[UR36][R4.64], R3 ;  /* 0x0000000304007986 */ /* 0x0001e2000c101124 */
[----:B------:R-:W-:Y:S05]  /*6de0*/  BRA `(.L_x_19428) ;  /* 0x0000000400e47947 */ /* 0x000fea0003800000 */
.L_x_19438:
        /* <DEDUP_REMOVED lines=8> */
.L_x_19435:
        /* <DEDUP_REMOVED lines=11> */
.L_x_19447:
        /* <DEDUP_REMOVED lines=21> */
.L_x_19450:
[----:B------:R-:W-:-:S04]  /*7070*/  LOP3.LUT R0, R7, 0x80000000, RZ, 0xc0, !PT ;  /* 0x8000000007007812 */ /* 0x000fc800078ec0ff */
[----:B------:R-:W-:-:S04]  /*7080*/  SHF.R.U32.HI R0, RZ, 0x18, R0 ;  /* 0x00000018ff007819 */ /* 0x000fc80000011600 */
[----:B------:R-:W-:-:S07]  /*7090*/  LOP3.LUT R0, R3, R0, RZ, 0xfc, !PT ;  /* 0x0000000003007212 */ /* 0x000fce00078efcff */
.L_x_19449:
[----:B------:R-:W-:Y:S05]  /*70a0*/  BSYNC B0 ;  /* 0x0000000000007941 */ /* 0x000fea0003800000 */
.L_x_19448:
[----:B------:R0:W-:Y:S01]  /*70b0*/  STG.E.U8 desc[UR36][R4.64], R0 ;  /* 0x0000000004007986 */ /* 0x0001e2000c101124 */
[----:B------:R-:W-:Y:S05]  /*70c0*/  BRA `(.L_x_19428) ;  /* 0x00000004002c7947 */ /* 0x000fea0003800000 */
.L_x_19446:
        /* <DEDUP_REMOVED lines=21> */
.L_x_19453:
[----:B------:R-:W-:-:S04]  /*7220*/  LOP3.LUT R0, R7, 0x80000000, RZ, 0xc0, !PT ;  /* 0x8000000007007812 */ /* 0x000fc800078ec0ff */
[----:B------:R-:W-:-:S04]  /*7230*/  SHF.R.U32.HI R0, RZ, 0x18, R0 ;  /* 0x00000018ff007819 */ /* 0x000fc80000011600 */
[----:B------:R-:W-:-:S07]  /*7240*/  LOP3.LUT R0, R3, R0, RZ, 0xfc, !PT ;  /* 0x0000000003007212 */ /* 0x000fce00078efcff */
.L_x_19452:
[----:B------:R-:W-:Y:S05]  /*7250*/  BSYNC B0 ;  /* 0x0000000000007941 */ /* 0x000fea0003800000 */
.L_x_19451:
[----:B------:R0:W-:Y:S01]  /*7260*/  STG.E.U8 desc[UR36][R4.64], R0 ;  /* 0x0000000004007986 */ /* 0x0001e2000c101124 */
[----:B------:R-:W-:Y:S05]  /*7270*/  BRA `(.L_x_19428) ;  /* 0x0000000000c07947 */ /* 0x000fea0003800000 */
.L_x_19445:
        /* <DEDUP_REMOVED lines=26> */
.L_x_19427:
        /* <DEDUP_REMOVED lines=16> */
.L_x_19456:
[----:B------:R-:W-:Y:S05]  /*7520*/  BRA `(.L_x_19428) ;  /* 0x0000000000147947 */ /* 0x000fea0003800000 */
.L_x_19455:
[----:B------:R-:W0:Y:S02]  /*7530*/  F2I.U64.F64.CEIL R26, R26 ;  /* 0x0000001a001a7311 */ /* 0x000e240000309800 */
[----:B0-----:R0:W-:Y:S01]  /*7540*/  STG.E.64 desc[UR36][R4.64], R26 ;  /* 0x0000001a04007986 */ /* 0x0011e2000c101b24 */
[----:B------:R-:W-:Y:S05]  /*7550*/  BRA `(.L_x_19428) ;  /* 0x0000000000087947 */ /* 0x000fea0003800000 */
.L_x_19454:
[----:B------:R-:W0:Y:S02]  /*7560*/  F2I.U32.F64.CEIL R27, R26 ;  /* 0x0000001a001b7311 */ /* 0x000e240000309000 */
[----:B0-----:R0:W-:Y:S02]  /*7570*/  STG.E desc[UR36][R4.64], R27 ;  /* 0x0000001b04007986 */ /* 0x0011e4000c101924 */
.L_x_19428:
[----:B------:R-:W-:-:S07]  /*7580*/  VIADD R33, R33, 0x80 ;  /* 0x0000008021217836 */ /* 0x000fce0000000000 */
.L_x_19388:
[----:B------:R-:W-:Y:S05]  /*7590*/  BSYNC B6 ;  /* 0x0000000000067941 */ /* 0x000fea0003800000 */
.L_x_19387:
        /* <DEDUP_REMOVED lines=22> */
.L_x_19460:
[----:B------:R-:W0:Y:S02]  /*7700*/  F2I.S64.F64.CEIL R18, R18 ;  /* 0x0000001200127311 */ /* 0x000e240000309900 */
[----:B0-----:R-:W-:-:S05]  /*7710*/  IMAD.MOV.U32 R5, RZ, RZ, R18 ;  /* 0x000000ffff057224 */ /* 0x001fca00078e0012 */
[----:B------:R-:W-:Y:S01]  /*7720*/  STG.E.U8 desc[UR36][R2.64], R5 ;  /* 0x0000000502007986 */ /* 0x000fe2000c101124 */
[----:B------:R-:W-:Y:S05]  /*7730*/  EXIT ;  /* 0x000000000000794d */ /* 0x000fea0003800000 */
.L_x_19459:
        /* <DEDUP_REMOVED lines=9> */
.L_x_19463:
[----:B------:R-:W0:Y:S02]  /*77d0*/  F2I.F64.CEIL R19, R18 ;  /* 0x0000001200137311 */ /* 0x000e240000309100 */
[----:B0-----:R-:W-:Y:S01]  /*77e0*/  STG.E desc[UR36][R2.64], R19 ;  /* 0x0000001302007986 */ /* 0x001fe2000c101924 */
[----:B------:R-:W-:Y:S05]  /*77f0*/  EXIT ;  /* 0x000000000000794d */ /* 0x000fea0003800000 */
.L_x_19462:
[----:B------:R-:W0:Y:S02]  /*7800*/  F2I.F64.CEIL R19, R18 ;  /* 0x0000001200137311 */ /* 0x000e240000309100 */
[----:B0-----:R-:W-:Y:S01]  /*7810*/  STG.E.U16 desc[UR36][R2.64], R19 ;  /* 0x0000001302007986 */ /* 0x001fe2000c101524 */
[----:B------:R-:W-:Y:S05]  /*7820*/  EXIT ;  /* 0x000000000000794d */ /* 0x000fea0003800000 */
.L_x_19458:
        /* <DEDUP_REMOVED lines=13> */
.L_x_19465:
        /* <DEDUP_REMOVED lines=8> */
.L_x_19464:
        /* <DEDUP_REMOVED lines=14> */
.L_x_19467:
        /* <DEDUP_REMOVED lines=9> */
.L_x_19466:
[----:B----4-:R-:W-:Y:S01]  /*7af0*/  STG.E.64 desc[UR36][R2.64], R16 ;  /* 0x0000001002007986 */ /* 0x010fe2000c101b24 */
[----:B------:R-:W-:Y:S05]  /*7b00*/  EXIT ;  /* 0x000000000000794d */ /* 0x000fea0003800000 */
.L_x_19457:
        /* <DEDUP_REMOVED lines=12> */
.L_x_19470:
[----:B------:R-:W-:-:S05]  /*7bd0*/  CS2R R18, SRZ ;  /* 0x0000000000127805 */ /* 0x000fca000001ff00 */
[----:B----4-:R-:W-:Y:S01]  /*7be0*/  STG.E.128 desc[UR36][R2.64], R16 ;  /* 0x0000001002007986 */ /* 0x010fe2000c101d24 */
[----:B------:R-:W-:Y:S05]  /*7bf0*/  EXIT ;  /* 0x000000000000794d */ /* 0x000fea0003800000 */
.L_x_19469:
        /* <DEDUP_REMOVED lines=25> */
.L_x_19474:
[----:B------:R-:W-:Y:S05]  /*7d90*/  BSYNC B0 ;  /* 0x0000000000007941 */ /* 0x000fea0003800000 */
.L_x_19473:
[----:B------:R-:W-:-:S05]  /*7da0*/  LOP3.LUT R5, R0, R5, RZ, 0xfc, !PT ;  /* 0x0000000500057212 */ /* 0x000fca00078efcff */
[----:B------:R-:W-:Y:S01]  /*7db0*/  STG.E.U8 desc[UR36][R2.64], R5 ;  /* 0x0000000502007986 */ /* 0x000fe2000c101124 */
[----:B------:R-:W-:Y:S05]  /*7dc0*/  EXIT ;  /* 0x000000000000794d */ /* 0x000fea0003800000 */
.L_x_19472:
        /* <DEDUP_REMOVED lines=17> */
.L_x_19476:
[----:B------:R-:W-:Y:S01]  /*7ee0*/  IMAD.MOV.U32 R0, RZ, RZ, 0x7f ;  /* 0x0000007fff007424 */ /* 0x000fe200078e00ff */
[----:B------:R-:W-:-:S04]  /*7ef0*/  ISETP.GT.U32.AND P0, PT, R4, 0x7f800000, PT ;  /* 0x7f8000000400780c */ /* 0x000fc80003f04070 */
[----:B------:R-:W-:-:S09]  /*7f00*/  SEL R0, R0, 0x7c, P0 ;  /* 0x0000007c00007807 */ /* 0x000fd20000000000 */
.L_x_19477:
[----:B------:R-:W-:Y:S05]  /*7f10*/  BSYNC B0 ;  /* 0x0000000000007941 */ /* 0x000fea0003800000 */
.L_x_19475:
[----:B------:R-:W-:-:S04]  /*7f20*/  LOP3.LUT R4, R5, 0x80000000, RZ, 0xc0, !PT ;  /* 0x8000000005047812 */ /* 0x000fc800078ec0ff */
[----:B------:R-:W-:-:S04]  /*7f30*/  SHF.R.U32.HI R5, RZ, 0x18, R4 ;  /* 0x00000018ff057819 */ /* 0x000fc80000011604 */
[----:B------:R-:W-:-:S05]  /*7f40*/  LOP3.LUT R5, R0, R5, RZ, 0xfc, !PT ;  /* 0x0000000500057212 */ /* 0x000fca00078efcff */
[----:B------:R-:W-:Y:S01]  /*7f50*/  STG.E.U8 desc[UR36][R2.64], R5 ;  /* 0x0000000502007986 */ /* 0x000fe2000c101124 */
[----:B------:R-:W-:Y:S05]  /*7f60*/  EXIT ;  /* 0x000000000000794d */ /* 0x000fea0003800000 */
.L_x_19471:
        /* <DEDUP_REMOVED lines=8> */
.L_x_19468:
        /* <DEDUP_REMOVED lines=11> */
.L_x_19480:
        /* <DEDUP_REMOVED lines=21> */
.L_x_19483:
[----:B------:R-:W-:-:S04]  /*81f0*/  LOP3.LUT R0, R7, 0x80000000, RZ, 0xc0, !PT ;  /* 0x8000000007007812 */ /* 0x000fc800078ec0ff */
[----:B------:R-:W-:-:S04]  /*8200*/  SHF.R.U32.HI R5, RZ, 0x18, R0 ;  /* 0x00000018ff057819 */ /* 0x000fc80000011600 */
[----:B------:R-:W-:-:S04]  /*8210*/  LOP3.LUT R4, R4, R5, RZ, 0xfc, !PT ;  /* 0x0000000504047212 */ /* 0x000fc800078efcff */
[----:B------:R-:W-:-:S07]  /*8220*/  PRMT R0, R4, 0x7610, R0 ;  /* 0x0000761004007816 */ /* 0x000fce0000000000 */
.L_x_19482:
[----:B------:R-:W-:Y:S05]  /*8230*/  BSYNC B0 ;  /* 0x0000000000007941 */ /* 0x000fea0003800000 */
.L_x_19481:
[----:B------:R-:W-:Y:S01]  /*8240*/  STG.E.U8 desc[UR36][R2.64], R0 ;  /* 0x0000000002007986 */ /* 0x000fe2000c101124 */
[----:B------:R-:W-:Y:S05]  /*8250*/  EXIT ;  /* 0x000000000000794d */ /* 0x000fea0003800000 */
.L_x_19479:
        /* <DEDUP_REMOVED lines=21> */
.L_x_19486:
[----:B------:R-:W-:-:S04]  /*83b0*/  LOP3.LUT R0, R7, 0x80000000, RZ, 0xc0, !PT ;  /* 0x8000000007007812 */ /* 0x000fc800078ec0ff */
[----:B------:R-:W-:-:S04]  /*83c0*/  SHF.R.U32.HI R5, RZ, 0x18, R0 ;  /* 0x00000018ff057819 */ /* 0x000fc80000011600 */
[----:B------:R-:W-:-:S04]  /*83d0*/  LOP3.LUT R4, R4, R5, RZ, 0xfc, !PT ;  /* 0x0000000504047212 */ /* 0x000fc800078efcff */
[----:B------:R-:W-:-:S07]  /*83e0*/  PRMT R0, R4, 0x7610, R0 ;  /* 0x0000761004007816 */ /* 0x000fce0000000000 */
.L_x_19485:
[----:B------:R-:W-:Y:S05]  /*83f0*/  BSYNC B0 ;  /* 0x0000000000007941 */ /* 0x000fea0003800000 */
.L_x_19484:
[----:B------:R-:W-:Y:S01]  /*8400*/  STG.E.U8 desc[UR36][R2.64], R0 ;  /* 0x0000000002007986 */ /* 0x000fe2000c101124 */
[----:B------:R-:W-:Y:S05]  /*8410*/  EXIT ;  /* 0x000000000000794d */ /* 0x000fea0003800000 */
.L_x_19478:
        /* <DEDUP_REMOVED lines=26> */
.L_x_19461:
        /* <DEDUP_REMOVED lines=16> */
.L_x_19489:
[----:B------:R-:W-:Y:S05]  /*86c0*/  EXIT ;  /* 0x000000000000794d */ /* 0x000fea0003800000 */
.L_x_19488:
[----:B------:R-:W0:Y:S02]  /*86d0*/  F2I.U64.F64.CEIL R18, R18 ;  /* 0x0000001200127311 */ /* 0x000e240000309800 */
[----:B0-----:R-:W-:Y:S01]  /*86e0*/  STG.E.64 desc[UR36][R2.64], R18 ;  /* 0x0000001202007986 */ /* 0x001fe2000c101b24 */
[----:B------:R-:W-:Y:S05]  /*86f0*/  EXIT ;  /* 0x000000000000794d */ /* 0x000fea0003800000 */
.L_x_19487:
[----:B------:R-:W0:Y:S02]  /*8700*/  F2I.U32.F64.CEIL R19, R18 ;  /* 0x0000001200137311 */ /* 0x000e240000309000 */
[----:B0-----:R-:W-:Y:S01]  /*8710*/  STG.E desc[UR36][R2.64], R19 ;  /* 0x0000001302007986 */ /* 0x001fe2000c101924 */
[----:B------:R-:W-:Y:S05]  /*8720*/  EXIT ;  /* 0x000000000000794d */ /* 0x000fea0003800000 */
.L_x_19490:
        /* <DEDUP_REMOVED lines=13> */
.L_x_19758:


//--------------------- .text._ZN2at6native18elementwise_kernelILi128ELi2EZNS0_22gpu_kernel_impl_nocastIZZZNS0_16ceil_kernel_cudaERNS_18TensorIteratorBaseEENKUlvE_clEvENKUlvE_clEvEUldE_EEvS4_RKT_EUliE_EEviT1_ --------------------------
	.section	.text._ZN2at6native18elementwise_kernelILi128ELi2EZNS0_22gpu_kernel_impl_nocastIZZZNS0_16ceil_kernel_cudaERNS_18TensorIteratorBaseEENKUlvE_clEvENKUlvE_clEvEUldE_EEvS4_RKT_EUliE_EEviT1_,"ax",@progbits
	.align	128
        .global         _ZN2at6native18elementwise_kernelILi128ELi2EZNS0_22gpu_kernel_impl_nocastIZZZNS0_16ceil_kernel_cudaERNS_18TensorIteratorBaseEENKUlvE_clEvENKUlvE_clEvEUldE_EEvS4_RKT_EUliE_EEviT1_
        .type           _ZN2at6native18elementwise_kernelILi128ELi2EZNS0_22gpu_kernel_impl_nocastIZZZNS0_16ceil_kernel_cudaERNS_18TensorIteratorBaseEENKUlvE_clEvENKUlvE_clEvEUldE_EEvS4_RKT_EUliE_EEviT1_,@function
        .size           _ZN2at6native18elementwise_kernelILi128ELi2EZNS0_22gpu_kernel_impl_nocastIZZZNS0_16ceil_kernel_cudaERNS_18TensorIteratorBaseEENKUlvE_clEvENKUlvE_clEvEUldE_EEvS4_RKT_EUliE_EEviT1_,(.L_x_19759 - _ZN2at6native18elementwise_kernelILi128ELi2EZNS0_22gpu_kernel_impl_nocastIZZZNS0_16ceil_kernel_cudaERNS_18TensorIteratorBaseEENKUlvE_clEvENKUlvE_clEvEUldE_EEvS4_RKT_EUliE_EEviT1_)
        .other          _ZN2at6native18elementwise_kernelILi128ELi2EZNS0_22gpu_kernel_impl_nocastIZZZNS0_16ceil_kernel_cudaERNS_18TensorIteratorBaseEENKUlvE_clEvENKUlvE_clEvEUldE_EEvS4_RKT_EUliE_EEviT1_,@"STO_CUDA_ENTRY STV_DEFAULT"
_ZN2at6native18elementwise_kernelILi128ELi2EZNS0_22gpu_kernel_impl_nocastIZZZNS0_16ceil_kernel_cudaERNS_18TensorIteratorBaseEENKUlvE_clEvENKUlvE_clEvEUldE_EEvS4_RKT_EUliE_EEviT1_:
.text._ZN2at6native18elementwise_kernelILi128ELi2EZNS0_22gpu_kernel_impl_nocastIZZZNS0_16ceil_kernel_cudaERNS_18TensorIteratorBaseEENKUlvE_clEvENKUlvE_clEvEUldE_EEvS4_RKT_EUliE_EEviT1_:
        /* <DEDUP_REMOVED lines=312> */
.L_x_19493:
        /* <DEDUP_REMOVED lines=8> */
[----:B--2---:R-:W0:Y:S04]  /*1400*/  FRND.F64.CEIL R4, R4 ;  /* 0x0000000400047313 */ /* 0x004e280000309800 */
[----:B0-----:R0:W-:Y:S04]  /*1410*/  STG.E.64 desc[UR4][R2.64], R4 ;  /* 0x0000000402007986 */ /* 0x0011e8000c101b04 */
.L_x_19492:
[----:B------:R-:W-:Y:S05]  /*1420*/  BSYNC B0 ;  /* 0x0000000000007941 */ /* 0x000fea0003800000 */
.L_x_19491:
        /* <DEDUP_REMOVED lines=305> */
.L_x_19494:
[----:B------:R-:W-:Y:S02]  /*2740*/  ULDC.64 UR6, c[0x0][0x418] ;  /* 0x0001060000067ab9 */ /* 0x000fe40000000a00 */
[----:B------:R-:W-:-:S04]  /*2750*/  IADD3 R6, P0, R0, UR6, RZ ;  /* 0x0000000600067c10 */ /* 0x000fc8000ff1e0ff */
[----:B------:R-:W-:Y:S01]  /*2760*/  IADD3.X R7, RZ, UR7, RZ, P0, !PT ;  /* 0x00000007ff077c10 */ /* 0x000fe200087fe4ff */
[----:B------:R-:W-:-:S04]  /*2770*/  ULDC.64 UR6, c[0x0][0x410] ;  /* 0x0001040000067ab9 */ /* 0x000fc80000000a00 */
[----:B------:R-:W2:Y:S01]  /*2780*/  LDG.E.64 R4, desc[UR4][R6.64] ;  /* 0x0000000406047981 */ /* 0x000ea2000c1e1b00 */
[----:B------:R-:W-:-:S04]  /*2790*/  IADD3 R2, P0, R3, UR6, RZ ;  /* 0x0000000603027c10 */ /* 0x000fc8000ff1e0ff */
[----:B------:R-:W-:Y:S01]  /*27a0*/  IADD3.X R3, RZ, UR7, RZ, P0, !PT ;  /* 0x00000007ff037c10 */ /* 0x000fe200087fe4ff */
[----:B--2---:R-:W0:Y:S04]  /*27b0*/  FRND.F64.CEIL R4, R4 ;  /* 0x0000000400047313 */ /* 0x004e280000309800 */
[----:B0-----:R-:W-:Y:S01]  /*27c0*/  STG.E.64 desc[UR4][R2.64], R4 ;  /* 0x0000000402007986 */ /* 0x001fe2000c101b04 */
[----:B------:R-:W-:Y:S05]  /*27d0*/  EXIT ;  /* 0x000000000000794d */ /* 0x000fea0003800000 */
.L_x_19495:
        /* <DEDUP_REMOVED lines=10> */
.L_x_19759:


//--------------------- .text._ZN2at6native27unrolled_elementwise_kernelIZZZNS0_16ceil_kernel_cudaERNS_18TensorIteratorBaseEENKUlvE_clEvENKUlvE_clEvEUldE_St5arrayIPcLm2EELi4E23TrivialOffsetCalculatorILi1EjESB_NS0_6memory15LoadWithoutCastENSC_16StoreWithoutCastEEEviT_T0_T2_T3_T4_T5_ --------------------------
	.section	.text._ZN2at6native27unrolled_elementwise_kernelIZZZNS0_16ceil_kernel_cudaERNS_18TensorIteratorBaseEENKUlvE_clEvENKUlvE_clEvEUldE_St5arrayIPcLm2EELi4E23TrivialOffsetCalculatorILi1EjESB_NS0_6memory15LoadWithoutCastENSC_16StoreWithoutCastEEEviT_T0_T2_T3_T4_T5_,"ax",@progbits
	.align	128
        .global         _ZN2at6native27unrolled_elementwise_kernelIZZZNS0_16ceil_kernel_cudaERNS_18TensorIteratorBaseEENKUlvE_clEvENKUlvE_clEvEUldE_St5arrayIPcLm2EELi4E23TrivialOffsetCalculatorILi1EjESB_NS0_6memory15LoadWithoutCastENSC_16StoreWithoutCastEEEviT_T0_T2_T3_T4_T5_
        .type           _ZN2at6native27unrolled_elementwise_kernelIZZZNS0_16ceil_kernel_cudaERNS_18TensorIteratorBaseEENKUlvE_clEvENKUlvE_clEvEUldE_St5arrayIPcLm2EELi4E23TrivialOffsetCalculatorILi1EjESB_NS0_6memory15LoadWithoutCastENSC_16StoreWithoutCastEEEviT_T0_T2_T3_T4_T5_,@function
        .size           _ZN2at6native27unrolled_elementwise_kernelIZZZNS0_16ceil_kernel_cudaERNS_18TensorIteratorBaseEENKUlvE_clEvENKUlvE_clEvEUldE_St5arrayIPcLm2EELi4E23TrivialOffsetCalculatorILi1EjESB_NS0_6memory15LoadWithoutCastENSC_16StoreWithoutCastEEEviT_T0_T2_T3_T4_T5_,(.L_x_19760 - _ZN2at6native27unrolled_elementwise_kernelIZZZNS0_16ceil_kernel_cudaERNS_18TensorIteratorBaseEENKUlvE_clEvENKUlvE_clEvEUldE_St5arrayIPcLm2EELi4E23TrivialOffsetCalculatorILi1EjESB_NS0_6memory15LoadWithoutCastENSC_16StoreWithoutCastEEEviT_T0_T2_T3_T4_T5_)
        .other          _ZN2at6native27unrolled_elementwise_kernelIZZZNS0_16ceil_kernel_cudaERNS_18TensorIteratorBaseEENKUlvE_clEvENKUlvE_clEvEUldE_St5arrayIPcLm2EELi4E23TrivialOffsetCalculatorILi1EjESB_NS0_6memory15LoadWithoutCastENSC_16StoreWithoutCastEEEviT_T0_T2_T3_T4_T5_,@"STO_CUDA_ENTRY STV_DEFAULT"
_ZN2at6native27unrolled_elementwise_kernelIZZZNS0_16ceil_kernel_cudaERNS_18TensorIteratorBaseEENKUlvE_clEvENKUlvE_clEvEUldE_St5arrayIPcLm2EELi4E23TrivialOffsetCalculatorILi1EjESB_NS0_6memory15LoadWithoutCastENSC_16StoreWithoutCastEEEviT_T0_T2_T3_T4_T5_:
.text._ZN2at6native27unrolled_elementwise_kernelIZZZNS0_16ceil_kernel_cudaERNS_18TensorIteratorBaseEENKUlvE_clEvENKUlvE_clEvEUldE_St5arrayIPcLm2EELi4E23TrivialOffsetCalculatorILi1EjESB_NS0_6memory15LoadWithoutCastENSC_16StoreWithoutCastEEEviT_T0_T2_T3_T4_T5_:
        /* <DEDUP_REMOVED lines=45> */
[----:B--2---:R-:W1:Y:S02]  /*02d0*/  @!P0 FRND.F64.CEIL R4, R10 ;  /* 0x0000000a00048313 */ /* 0x004e640000309800 */
[----:B-1----:R0:W-:Y:S06]  /*02e0*/  @!P0 STG.E.64 desc[UR4][R22.64], R4 ;  /* 0x0000000416008986 */ /* 0x0021ec000c101b04 */
[----:B------:R0:W1:Y:S01]  /*02f0*/  @!P2 FRND.F64.CEIL R2, R8 ;  /* 0x000000080002a313 */ /* 0x0000620000309800 */
[----:B------:R-:W-:-:S07]  /*0300*/  ISETP.GE.AND P2, PT, R19, R12, PT ;  /* 0x0000000c1300720c */ /* 0x000fce0003f46270 */
[----:B---3--:R0:W2:Y:S06]  /*0310*/  @!P1 FRND.F64.CEIL R6, R14 ;  /* 0x0000000e00069313 */ /* 0x0080ac0000309800 */
        /* <DEDUP_REMOVED lines=11> */
.L_x_19497:
[----:B------:R-:W-:Y:S05]  /*03d0*/  BSYNC B0 ;  /* 0x0000000000007941 */ /* 0x000fea0003800000 */
.L_x_19496:
[----:B------:R-:W-:-:S13]  /*03e0*/  ISETP.GE.AND P0, PT, R19, R12, PT ;  /* 0x0000000c1300720c */ /* 0x000fda0003f06270 */
[----:B------:R-:W-:Y:S05]  /*03f0*/  @P0 EXIT ;  /* 0x000000000000094d */ /* 0x000fea0003800000 */
[----:B01----:R-:W0:Y:S01]  /*0400*/  LDC.64 R4, c[0x0][0x218] ;  /* 0x00008600ff047b82 */ /* 0x003e220000000a00 */
[----:B------:R-:W-:Y:S02]  /*0410*/  ISETP.GE.AND P0, PT, R21, R12, PT ;  /* 0x0000000c1500720c */ /* 0x000fe40003f06270 */
[----:B------:R-:W-:-:S11]  /*0420*/  LEA R19, R0, R19, 0x9 ;  /* 0x0000001300137211 */ /* 0x000fd600078e48ff */
[----:B-----5:R-:W1:Y:S01]  /*0430*/  @!P0 FRND.F64.CEIL R2, R16 ;  /* 0x0000001000028313 */ /* 0x020e620000309800 */
[----:B0-----:R-:W-:-:S05]  /*0440*/  IMAD.WIDE.U32 R4, R19, 0x8, R4 ;  /* 0x0000000813047825 */ /* 0x001fca00078e0004 */
[----:B-1----:R-:W-:Y:S01]  /*0450*/  STG.E.64 desc[UR4][R4.64], R2 ;  /* 0x0000000204007986 */ /* 0x002fe2000c101b04 */
[----:B------:R-:W-:Y:S05]  /*0460*/  EXIT ;  /* 0x000000000000794d */ /* 0x000fea0003800000 */
.L_x_19498:
        /* <DEDUP_REMOVED lines=9> */
.L_x_19760:


//--------------------- .text._ZN2at6native29vectorized_elementwise_kernelILi2EZZZNS0_16ceil_kernel_cudaERNS_18TensorIteratorBaseEENKUlvE_clEvENKUlvE_clEvEUldE_St5arrayIPcLm2EEEEviT0_T1_ --------------------------
	.section	.text._ZN2at6native29vectorized_elementwise_kernelILi2EZZZNS0_16ceil_kernel_cudaERNS_18TensorIteratorBaseEENKUlvE_clEvENKUlvE_clEvEUldE_St5arrayIPcLm2EEEEviT0_T1_,"ax",@progbits
	.align	128
        .global         _ZN2at6native29vectorized_elementwise_kernelILi2EZZZNS0_16ceil_kernel_cudaERNS_18TensorIteratorBaseEENKUlvE_clEvENKUlvE_clEvEUldE_St5arrayIPcLm2EEEEviT0_T1_
        .type           _ZN2at6native29vectorized_elementwise_kernelILi2EZZZNS0_16ceil_kernel_cudaERNS_18TensorIteratorBaseEENKUlvE_clEvENKUlvE_clEvEUldE_St5arrayIPcLm2EEEEviT0_T1_,@function
        .size           _ZN2at6native29vectorized_elementwise_kernelILi2EZZZNS0_16ceil_kernel_cudaERNS_18TensorIteratorBaseEENKUlvE_clEvENKUlvE_clEvEUldE_St5arrayIPcLm2EEEEviT0_T1_,(.L_x_19761 - _ZN2at6native29vectorized_elementwise_kernelILi2EZZZNS0_16ceil_kernel_cudaERNS_18TensorIteratorBaseEENKUlvE_clEvENKUlvE_clEvEUldE_St5arrayIPcLm2EEEEviT0_T1_)
        .other          _ZN2at6native29vectorized_elementwise_kernelILi2EZZZNS0_16ceil_kernel_cudaERNS_18TensorIteratorBaseEENKUlvE_clEvENKUlvE_clEvEUldE_St5arrayIPcLm2EEEEviT0_T1_,@"STO_CUDA_ENTRY STV_DEFAULT"
_ZN2at6native29vectorized_elementwise_kernelILi2EZZZNS0_16ceil_kernel_cudaERNS_18TensorIteratorBaseEENKUlvE_clEvENKUlvE_clEvEUldE_St5arrayIPcLm2EEEEviT0_T1_:
.text._ZN2at6native29vectorized_elementwise_kernelILi2EZZZNS0_16ceil_kernel_cudaERNS_18TensorIteratorBaseEENKUlvE_clEvENKUlvE_clEvEUldE_St5arrayIPcLm2EEEEviT0_T1_:
        /* <DEDUP_REMOVED lines=19> */
[----:B---3--:R-:W-:Y:S08]  /*0130*/  FRND.F64.CEIL R10, R10 ;  /* 0x0000000a000a7313 */ /* 0x008ff00000309800 */
[----:B------:R-:W0:Y:S08]  /*0140*/  FRND.F64.CEIL R8, R8 ;  /* 0x0000000800087313 */ /* 0x000e300000309800 */
[----:B----4-:R-:W-:Y:S01]  /*0150*/  FRND.F64.CEIL R14, R14 ;  /* 0x0000000e000e7313 */ /* 0x010fe20000309800 */
[----:B0-----:R-:W-:Y:S07]  /*0160*/  STG.E.128 desc[UR4][R20.64], R8 ;  /* 0x0000000814007986 */ /* 0x001fee000c101d04 */
[----:B------:R-:W0:Y:S08]  /*0170*/  FRND.F64.CEIL R12, R12 ;  /* 0x0000000c000c7313 */ /* 0x000e300000309800 */
[----:B-----5:R-:W-:Y:S01]  /*0180*/  FRND.F64.CEIL R18, R18 ;  /* 0x0000001200127313 */ /* 0x020fe20000309800 */
[----:B0-----:R-:W-:Y:S07]  /*0190*/  STG.E.128 desc[UR4][R20.64+0x800], R12 ;  /* 0x0008000c14007986 */ /* 0x001fee000c101d04 */
[----:B------:R-:W0:Y:S08]  /*01a0*/  FRND.F64.CEIL R16, R16 ;  /* 0x0000001000107313 */ /* 0x000e300000309800 */
[----:B------:R-:W-:Y:S01]  /*01b0*/  FRND.F64.CEIL R6, R6 ;  /* 0x0000000600067313 */ /* 0x000fe20000309800 */
[----:B0-----:R-:W-:Y:S07]  /*01c0*/  STG.E.128 desc[UR4][R20.64+0x1000], R16 ;  /* 0x0010001014007986 */ /* 0x001fee000c101d04 */
[----:B------:R-:W0:Y:S02]  /*01d0*/  FRND.F64.CEIL R4, R4 ;  /* 0x0000000400047313 */ /* 0x000e240000309800 */
[----:B0-----:R-:W-:Y:S01]  /*01e0*/  STG.E.128 desc[UR4][R20.64+0x1800], R4 ;  /* 0x0018000414007986 */ /* 0x001fe2000c101d04 */
[----:B------:R-:W-:Y:S05]  /*01f0*/  EXIT ;  /* 0x000000000000794d */ /* 0x000fea0003800000 */
.L_x_19499:
        /* <DEDUP_REMOVED lines=63> */
[----:B-----5:R-:W-:Y:S08]  /*05f0*/  @!P2 FRND.F64.CEIL R12, R26 ;  /* 0x0000001a000ca313 */ /* 0x020ff00000309800 */
[----:B--2---:R1:W2:Y:S02]  /*0600*/  @!P0 FRND.F64.CEIL R24, R34 ;  /* 0x0000002200188313 */ /* 0x0042a40000309800 */
[----:B-1----:R-:W-:-:S04]  /*0610*/  IADD3 R34, R0, 0x80, RZ ;  /* 0x0000008000227810 */ /* 0x002fc80007ffe0ff */
[----:B------:R-:W-:-:S13]  /*0620*/  ISETP.GE.AND P1, PT, R34, R3, PT ;  /* 0x000000032200720c */ /* 0x000fda0003f26270 */
[----:B------:R1:W0:Y:S02]  /*0630*/  @!P1 FRND.F64.CEIL R6, R20 ;  /* 0x0000001400069313 */ /* 0x0002240000309800 */
[----:B-1----:R-:W-:-:S05]  /*0640*/  VIADD R20, R0, 0x100 ;  /* 0x0000010000147836 */ /* 0x002fca0000000000 */
[----:B------:R-:W-:-:S13]  /*0650*/  ISETP.GE.AND P1, PT, R20, R3, PT ;  /* 0x000000031400720c */ /* 0x000fda0003f26270 */
[----:B---3--:R1:W3:Y:S02]  /*0660*/  @!P1 FRND.F64.CEIL R8, R4 ;  /* 0x0000000400089313 */ /* 0x0082e40000309800 */
        /* <DEDUP_REMOVED lines=8> */
[----:B------:R1:W1:Y:S01]  /*06f0*/  @!P1 FRND.F64.CEIL R10, R30 ;  /* 0x0000001e000a9313 */ /* 0x0002620000309800 */
[----:B------:R-:W-:Y:S01]  /*0700*/  ISETP.GE.AND P1, PT, R35, R3, PT ;  /* 0x000000032300720c */ /* 0x000fe20003f26270 */
[----:B0-----:R-:W-:-:S04]  /*0710*/  @!P0 IMAD.WIDE.U32 R32, R5, 0x8, R32 ;  /* 0x0000000805208825 */ /* 0x001fc800078e0020 */
[----:B------:R-:W-:Y:S01]  /*0720*/  @!P0 IMAD.MOV.U32 R0, RZ, RZ, R34 ;  /* 0x000000ffff008224 */ /* 0x000fe200078e0022 */
[----:B--2---:R0:W-:Y:S01]  /*0730*/  @!P0 STG.E.64 desc[UR4][R32.64], R24 ;  /* 0x0000001820008986 */ /* 0x0041e2000c101b04 */
[----:B----4-:R0:W2:Y:S03]  /*0740*/  @!P2 FRND.F64.CEIL R16, R22 ;  /* 0x000000160010a313 */ /* 0x0100a60000309800 */
[----:B------:R-:W-:-:S05]  /*0750*/  ISETP.GE.AND P0, PT, R0, R3, PT ;  /* 0x000000030000720c */ /* 0x000fca0003f06270 */
[----:B------:R0:W4:Y:S08]  /*0760*/  @!P1 FRND.F64.CEIL R14, R28 ;  /* 0x0000001c000e9313 */ /* 0x0001300000309800 */
[----:B------:R0:W0:Y:S01]  /*0770*/  @!P3 FRND.F64.CEIL R18, R36 ;  /* 0x000000240012b313 */ /* 0x0000220000309800 */
        /* <DEDUP_REMOVED lines=13> */
.L_x_19502:
[----:B------:R-:W-:-:S13]  /*0850*/  ISETP.GE.AND P0, PT, R0, R3, PT ;  /* 0x000000030000720c */ /* 0x000fda0003f06270 */
[----:B------:R-:W-:Y:S05]  /*0860*/  @P0 BRA `(.L_x_19504) ;  /* 0x0000000000300947 */ /* 0x000fea0003800000 */
[----:B-1----:R-:W1:Y:S01]  /*0870*/  LDC.64 R4, c[0x0][0x218] ;  /* 0x00008600ff047b82 */ /* 0x002e620000000a00 */
[----:B------:R-:W-:Y:S01]  /*0880*/  IADD3 R7, R2, R0, RZ ;  /* 0x0000000002077210 */ /* 0x000fe20007ffe0ff */
[----:B------:R-:W-:-:S04]  /*0890*/  VIADD R0, R0, 0x80 ;  /* 0x0000008000007836 */ /* 0x000fc80000000000 */
[----:B-1----:R-:W-:-:S05]  /*08a0*/  IMAD.WIDE.U32 R4, R7, 0x8, R4 ;  /* 0x0000000807047825 */ /* 0x002fca00078e0004 */
[----:B------:R2:W-:Y:S02]  /*08b0*/  STG.E.64 desc[UR4][R4.64], R10 ;  /* 0x0000000a04007986 */ /* 0x0005e4000c101b04 */
.L_x_19503:
[----:B------:R-:W-:-:S13]  /*08c0*/  ISETP.GE.AND P0, PT, R0, R3, PT ;  /* 0x000000030000720c */ /* 0x000fda0003f06270 */
[----:B------:R-:W-:Y:S05]  /*08d0*/  @P0 BRA `(.L_x_19505) ;  /* 0x0000000000340947 */ /* 0x000fea0003800000 */
[----:B-12---:R-:W1:Y:S01]  /*08e0*/  LDC.64 R4, c[0x0][0x218] ;  /* 0x00008600ff047b82 */ /* 0x006e620000000a00 */
[----:B------:R-:W-:Y:S01]  /*08f0*/  IADD3 R7, R2, R0, RZ ;  /* 0x0000000002077210 */ /* 0x000fe20007ffe0ff */
[----:B------:R-:W-:-:S04]  /*0900*/  VIADD R0, R0, 0x80 ;  /* 0x0000008000007836 */ /* 0x000fc80000000000 */
[----:B-1----:R-:W-:-:S05]  /*0910*/  IMAD.WIDE.U32 R4, R7, 0x8, R4 ;  /* 0x0000000807047825 */ /* 0x002fca00078e0004 */
[----:B------:R2:W-:Y:S02]  /*0920*/  STG.E.64 desc[UR4][R4.64], R12 ;  /* 0x0000000c04007986 */ /* 0x0005e4000c101b04 */
.L_x_19504:
        /* <DEDUP_REMOVED lines=8> */
.L_x_19505:
[----:B------:R-:W-:Y:S05]  /*09b0*/  BSYNC B1 ;  /* 0x0000000000017941 */ /* 0x000fea0003800000 */
.L_x_19501:
[----:B------:R-:W-:-:S13]  /*09c0*/  ISETP.GE.AND P0, PT, R0, R3, PT ;  /* 0x000000030000720c */ /* 0x000fda0003f06270 */
[----:B-123--:R-:W1:Y:S01]  /*09d0*/  @!P0 LDC.64 R4, c[0x0][0x218] ;  /* 0x00008600ff048b82 */ /* 0x00ee620000000a00 */
[----:B------:R-:W-:Y:S01]  /*09e0*/  @!P0 IADD3 R7, R2, R0, RZ ;  /* 0x0000000002078210 */ /* 0x000fe20007ffe0ff */
[----:B------:R-:W-:-:S04]  /*09f0*/  @!P0 VIADD R0, R0, 0x80 ;  /* 0x0000008000008836 */ /* 0x000fc80000000000 */
[----:B-1----:R-:W-:-:S05]  /*0a00*/  @!P0 IMAD.WIDE.U32 R4, R7, 0x8, R4 ;  /* 0x0000000807048825 */ /* 0x002fca00078e0004 */
[----:B------:R3:W-:Y:S02]  /*0a10*/  @!P0 STG.E.64 desc[UR4][R4.64], R16 ;  /* 0x0000001004008986 */ /* 0x0007e4000c101b04 */
.L_x_19506:
[----:B------:R-:W-:Y:S05]  /*0a20*/  BSYNC B0 ;  /* 0x0000000000007941 */ /* 0x000fea0003800000 */
.L_x_19500:
        /* <DEDUP_REMOVED lines=8> */
.L_x_19507:
        /* <DEDUP_REMOVED lines=13> */
.L_x_19761:


//--------------------- .text._ZN2at6native29vectorized_elementwise_kernelILi4EZZZNS0_16ceil_kernel_cudaERNS_18TensorIteratorBaseEENKUlvE_clEvENKUlvE_clEvEUldE_St5arrayIPcLm2EEEEviT0_T1_ --------------------------
	.section	.text._ZN2at6native29vectorized_elementwise_kernelILi4EZZZNS0_16ceil_kernel_cudaERNS_18TensorIteratorBaseEENKUlvE_clEvENKUlvE_clEvEUldE_St5arrayIPcLm2EEEEviT0_T1_,"ax",@progbits
	.align	128
        .global         _ZN2at6native29vectorized_elementwise_kernelILi4EZZZNS0_16ceil_kernel_cudaERNS_18TensorIteratorBaseEENKUlvE_clEvENKUlvE_clEvEUldE_St5arrayIPcLm2EEEEviT0_T1_
        .type           _ZN2at6native29vectorized_elementwise_kernelILi4EZZZNS0_16ceil_kernel_cudaERNS_18TensorIteratorBaseEENKUlvE_clEvENKUlvE_clEvEUldE_St5arrayIPcLm2EEEEviT0_T1_,@function
        .size           _ZN2at6native29vectorized_elementwise_kernelILi4EZZZNS0_16ceil_kernel_cudaERNS_18TensorIteratorBaseEENKUlvE_clEvENKUlvE_clEvEUldE_St5arrayIPcLm2EEEEviT0_T1_,(.L_x_19762 - _ZN2at6native29vectorized_elementwise_kernelILi4EZZZNS0_16ceil_kernel_cudaERNS_18TensorIteratorBaseEENKUlvE_clEvENKUlvE_clEvEUldE_St5arrayIPcLm2EEEEviT0_T1_)
        .other          _ZN2at6native29vectorized_elementwise_kernelILi4EZZZNS0_16ceil_kernel_cudaERNS_18TensorIteratorBaseEENKUlvE_clEvENKUlvE_clEvEUldE_St5arrayIPcLm2EEEEviT0_T1_,@"STO_CUDA_ENTRY STV_DEFAULT"
_ZN2at6native29vectorized_elementwise_kernelILi4EZZZNS0_16ceil_kernel_cudaERNS_18TensorIteratorBaseEENKUlvE_clEvENKUlvE_clEvEUldE_St5arrayIPcLm2EEEEviT0_T1_:
.text._ZN2at6native29vectorized_elementwise_kernelILi4EZZZNS0_16ceil_kernel_cudaERNS_18TensorIteratorBaseEENKUlvE_clEvENKUlvE_clEvEUldE_St5arrayIPcLm2EEEEviT0_T1_:
        /* <DEDUP_REMOVED lines=32> */
.L_x_19508:
        /* <DEDUP_REMOVED lines=101> */
.L_x_19511:
[----:B------:R-:W-:-:S13]  /*0850*/  ISETP.GE.AND P0, PT, R0, R3, PT ;  /* 0x000000030000720c */ /* 0x000fda0003f06270 */
[----:B------:R-:W-:Y:S05]  /*0860*/  @P0 BRA `(.L_x_19513) ;  /* 0x0000000000300947 */ /* 0x000fea0003800000 */
[----:B-1----:R-:W1:Y:S01]  /*0870*/  LDC.64 R4, c[0x0][0x218] ;  /* 0x00008600ff047b82 */ /* 0x002e620000000a00 */
[----:B------:R-:W-:Y:S01]  /*0880*/  IADD3 R7, R2, R0, RZ ;  /* 0x0000000002077210 */ /* 0x000fe20007ffe0ff */
[----:B------:R-:W-:-:S04]  /*0890*/  VIADD R0, R0, 0x80 ;  /* 0x0000008000007836 */ /* 0x000fc80000000000 */
[----:B-1----:R-:W-:-:S05]  /*08a0*/  IMAD.WIDE.U32 R4, R7, 0x8, R4 ;  /* 0x0000000807047825 */ /* 0x002fca00078e0004 */
[----:B------:R2:W-:Y:S02]  /*08b0*/  STG.E.64 desc[UR4][R4.64], R10 ;  /* 0x0000000a04007986 */ /* 0x0005e4000c101b04 */
.L_x_19512:
[----:B------:R-:W-:-:S13]  /*08c0*/  ISETP.GE.AND P0, PT, R0, R3, PT ;  /* 0x000000030000720c */ /* 0x000fda0003f06270 */
[----:B------:R-:W-:Y:S05]  /*08d0*/  @P0 BRA `(.L_x_19514) ;  /* 0x0000000000340947 */ /* 0x000fea0003800000 */
[----:B-12---:R-:W1:Y:S01]  /*08e0*/  LDC.64 R4, c[0x0][0x218] ;  /* 0x00008600ff047b82 */ /* 0x006e620000000a00 */
[----:B------:R-:W-:Y:S01]  /*08f0*/  IADD3 R7, R2, R0, RZ ;  /* 0x0000000002077210 */ /* 0x000fe20007ffe0ff */
[----:B------:R-:W-:-:S04]  /*0900*/  VIADD R0, R0, 0x80 ;  /* 0x0000008000007836 */ /* 0x000fc80000000000 */
[----:B-1----:R-:W-:-:S05]  /*0910*/  IMAD.WIDE.U32 R4, R7, 0x8, R4 ;  /* 0x0000000807047825 */ /* 0x002fca00078e0004 */
[----:B------:R2:W-:Y:S02]  /*0920*/  STG.E.64 desc[UR4][R4.64], R12 ;  /* 0x0000000c04007986 */ /* 0x0005e4000c101b04 */
.L_x_19513:
        /* <DEDUP_REMOVED lines=8> */
.L_x_19514:
[----:B------:R-:W-:Y:S05]  /*09b0*/  BSYNC B1 ;  /* 0x0000000000017941 */ /* 0x000fea0003800000 */
.L_x_19510:
[----:B------:R-:W-:-:S13]  /*09c0*/  ISETP.GE.AND P0, PT, R0, R3, PT ;  /* 0x000000030000720c */ /* 0x000fda0003f06270 */
[----:B-123--:R-:W1:Y:S01]  /*09d0*/  @!P0 LDC.64 R4, c[0x0][0x218] ;  /* 0x00008600ff048b82 */ /* 0x00ee620000000a00 */
[----:B------:R-:W-:Y:S01]  /*09e0*/  @!P0 IADD3 R7, R2, R0, RZ ;  /* 0x0000000002078210 */ /* 0x000fe20007ffe0ff */
[----:B------:R-:W-:-:S04]  /*09f0*/  @!P0 VIADD R0, R0, 0x80 ;  /* 0x0000008000008836 */ /* 0x000fc80000000000 */
[----:B-1----:R-:W-:-:S05]  /*0a00*/  @!P0 IMAD.WIDE.U32 R4, R7, 0x8, R4 ;  /* 0x0000000807048825 */ /* 0x002fca00078e0004 */
[----:B------:R3:W-:Y:S02]  /*0a10*/  @!P0 STG.E.64 desc[UR4][R4.64], R16 ;  /* 0x0000001004008986 */ /* 0x0007e4000c101b04 */
.L_x_19515:
[----:B------:R-:W-:Y:S05]  /*0a20*/  BSYNC B0 ;  /* 0x0000000000007941 */ /* 0x000fea0003800000 */
.L_x_19509:
        /* <DEDUP_REMOVED lines=8> */
.L_x_19516:
        /* <DEDUP_REMOVED lines=13> */
.L_x_19762:


//--------------------- .text._ZN2at6native29vectorized_elementwise_kernelILi8EZZZNS0_16ceil_kernel_cudaERNS_18TensorIteratorBaseEENKUlvE_clEvENKUlvE_clEvEUldE_St5arrayIPcLm2EEEEviT0_T1_ --------------------------
	.section	.text._ZN2at6native29vectorized_elementwise_kernelILi8EZZZNS0_16ceil_kernel_cudaERNS_18TensorIteratorBaseEENKUlvE_clEvENKUlvE_clEvEUldE_St5arrayIPcLm2EEEEviT0_T1_,"ax",@progbits
	.align	128
        .global         _ZN2at6native29vectorized_elementwise_kernelILi8EZZZNS0_16ceil_kernel_cudaERNS_18TensorIteratorBaseEENKUlvE_clEvENKUlvE_clEvEUldE_St5arrayIPcLm2EEEEviT0_T1_
        .type           _ZN2at6native29vectorized_elementwise_kernelILi8EZZZNS0_16ceil_kernel_cudaERNS_18TensorIteratorBaseEENKUlvE_clEvENKUlvE_clEvEUldE_St5arrayIPcLm2EEEEviT0_T1_,@function
        .size           _ZN2at6native29vectorized_elementwise_kernelILi8EZZZNS0_16ceil_kernel_cudaERNS_18TensorIteratorBaseEENKUlvE_clEvENKUlvE_clEvEUldE_St5arrayIPcLm2EEEEviT0_T1_,(.L_x_19763 - _ZN2at6native29vectorized_elementwise_kernelILi8EZZZNS0_16ceil_kernel_cudaERNS_18TensorIteratorBaseEENKUlvE_clEvENKUlvE_clEvEUldE_St5arrayIPcLm2EEEEviT0_T1_)
        .other          _ZN2at6native29vectorized_elementwise_kernelILi8EZZZNS0_16ceil_kernel_cudaERNS_18TensorIteratorBaseEENKUlvE_clEvENKUlvE_clEvEUldE_St5arrayIPcLm2EEEEviT0_T1_,@"STO_CUDA_ENTRY STV_DEFAULT"
_ZN2at6native29vectorized_elementwise_kernelILi8EZZZNS0_16ceil_kernel_cudaERNS_18TensorIteratorBaseEENKUlvE_clEvENKUlvE_clEvEUldE_St5arrayIPcLm2EEEEviT0_T1_:
.text._ZN2at6native29vectorized_elementwise_kernelILi8EZZZNS0_16ceil_kernel_cudaERNS_18TensorIteratorBaseEENKUlvE_clEvENKUlvE_clEvEUldE_St5arrayIPcLm2EEEEviT0_T1_:
        /* <DEDUP_REMOVED lines=32> */
.L_x_19517:
        /* <DEDUP_REMOVED lines=101> */
.L_x_19520:
[----:B------:R-:W-:-:S13]  /*0850*/  ISETP.GE.AND P0, PT, R0, R3, PT ;  /* 0x000000030000720c */ /* 0x000fda0003f06270 */
[----:B------:R-:W-:Y:S05]  /*0860*/  @P0 BRA `(.L_x_19522) ;  /* 0x0000000000300947 */ /* 0x000fea0003800000 */
[----:B-1----:R-:W1:Y:S01]  /*0870*/  LDC.64 R4, c[0x0][0x218] ;  /* 0x00008600ff047b82 */ /* 0x002e620000000a00 */
[----:B------:R-:W-:Y:S01]  /*0880*/  IADD3 R7, R2, R0, RZ ;  /* 0x0000000002077210 */ /* 0x000fe20007ffe0ff */
[----:B------:R-:W-:-:S04]  /*0890*/  VIADD R0, R0, 0x80 ;  /* 0x0000008000007836 */ /* 0x000fc80000000000 */
[----:B-1----:R-:W-:-:S05]  /*08a0*/  IMAD.WIDE.U32 R4, R7, 0x8, R4 ;  /* 0x0000000807047825 */ /* 0x002fca00078e0004 */
[----:B------:R2:W-:Y:S02]  /*08b0*/  STG.E.64 desc[UR4][R4.64], R10 ;  /* 0x0000000a04007986 */ /* 0x0005e4000c101b04 */
.L_x_19521:
[----:B------:R-:W-:-:S13]  /*08c0*/  ISETP.GE.AND P0, PT, R0, R3, PT ;  /* 0x000000030000720c */ /* 0x000fda0003f06270 */
[----:B------:R-:W-:Y:S05]  /*08d0*/  @P0 BRA `(.L_x_19523) ;  /* 0x0000000000340947 */ /* 0x000fea0003800000 */
[----:B-12---:R-:W1:Y:S01]  /*08e0*/  LDC.64 R4, c[0x0][0x218] ;  /* 0x00008600ff047b82 */ /* 0x006e620000000a00 */
[----:B------:R-:W-:Y:S01]  /*08f0*/  IADD3 R7, R2, R0, RZ ;  /* 0x0000000002077210 */ /* 0x000fe20007ffe0ff */
[----:B------:R-:W-:-:S04]  /*0900*/  VIADD R0, R0, 0x80 ;  /* 0x0000008000007836 */ /* 0x000fc80000000000 */
[----:B-1----:R-:W-:-:S05]  /*0910*/  IMAD.WIDE.U32 R4, R7, 0x8, R4 ;  /* 0x0000000807047825 */ /* 0x002fca00078e0004 */
[----:B------:R2:W-:Y:S02]  /*0920*/  STG.E.64 desc[UR4][R4.64], R12 ;  /* 0x0000000c04007986 */ /* 0x0005e4000c101b04 */
.L_x_19522:
        /* <DEDUP_REMOVED lines=8> */
.L_x_19523:
[----:B------:R-:W-:Y:S05]  /*09b0*/  BSYNC B1 ;  /* 0x0000000000017941 */ /* 0x000fea0003800000 */
.L_x_19519:
[----:B------:R-:W-:-:S13]  /*09c0*/  ISETP.GE.AND P0, PT, R0, R3, PT ;  /* 0x000000030000720c */ /* 0x000fda0003f06270 */
[----:B-123--:R-:W1:Y:S01]  /*09d0*/  @!P0 LDC.64 R4, c[0x0][0x218] ;  /* 0x00008600ff048b82 */ /* 0x00ee620000000a00 */
[----:B------:R-:W-:Y:S01]  /*09e0*/  @!P0 IADD3 R7, R2, R0, RZ ;  /* 0x0000000002078210 */ /* 0x000fe20007ffe0ff */
[----:B------:R-:W-:-:S04]  /*09f0*/  @!P0 VIADD R0, R0, 0x80 ;  /* 0x0000008000008836 */ /* 0x000fc80000000000 */
[----:B-1----:R-:W-:-:S05]  /*0a00*/  @!P0 IMAD.WIDE.U32 R4, R7, 0x8, R4 ;  /* 0x0000000807048825 */ /* 0x002fca00078e0004 */
[----:B------:R3:W-:Y:S02]  /*0a10*/  @!P0 STG.E.64 desc[UR4][R4.64], R16 ;  /* 0x0000001004008986 */ /* 0x0007e4000c101b04 */
.L_x_19524:
[----:B------:R-:W-:Y:S05]  /*0a20*/  BSYNC B0 ;  /* 0x0000000000007941 */ /* 0x000fea0003800000 */
.L_x_19518:
        /* <DEDUP_REMOVED lines=8> */
.L_x_19525:
        /* <DEDUP_REMOVED lines=13> */
.L_x_19763:


//--------------------- .nv.global.init           --------------------------
	.section	.nv.global.init,"aw",@progbits
.nv.global.init:
	.type		$str$10,@object
	.size		$str$10,(__unnamed_9 - $str$10)
$str$10:
        /*0000*/ 	.byte	0x66, 0x61, 0x6c, 0x73, 0x65, 0x00
	.type		__unnamed_9,@object
	.size		__unnamed_9,(__unnamed_1 - __unnamed_9)
__unnamed_9:
        /*0006*/ 	.byte	0x66, 0x65, 0x74, 0x63, 0x68, 0x5f, 0x61, 0x6e, 0x64, 0x5f, 0x63, 0x61, 0x73, 0x74, 0x00
	.type		__unnamed_1,@object
	.size		__unnamed_1,(__unnamed_5 - __unnamed_1)
__unnamed_1:
        /*0015*/ 	.byte	0x66, 0x65, 0x74, 0x63, 0x68, 0x5f, 0x61, 0x6e, 0x64, 0x5f, 0x63, 0x61, 0x73, 0x74, 0x00
	.type		__unnamed_5,@object
	.size		__unnamed_5,(__unnamed_11 - __unnamed_5)
__unnamed_5:
        /*0024*/ 	.byte	0x66, 0x65, 0x74, 0x63, 0x68, 0x5f, 0x61, 0x6e, 0x64, 0x5f, 0x63, 0x61, 0x73, 0x74, 0x00
	.type		__unnamed_11,@object
	.size		__unnamed_11,(__unnamed_3 - __unnamed_11)
__unnamed_11:
        /*0033*/ 	.byte	0x66, 0x65, 0x74, 0x63, 0x68, 0x5f, 0x61, 0x6e, 0x64, 0x5f, 0x63, 0x61, 0x73, 0x74, 0x00
	.type		__unnamed_3,@object
	.size		__unnamed_3,(__unnamed_7 - __unnamed_3)
__unnamed_3:
        /*0042*/ 	.byte	0x66, 0x65, 0x74, 0x63, 0x68, 0x5f, 0x61, 0x6e, 0x64, 0x5f, 0x63, 0x61, 0x73, 0x74, 0x00
	.type		__unnamed_7,@object
	.size		__unnamed_7,(__unnamed_10 - __unnamed_7)
__unnamed_7:
        /*0051*/ 	.byte	0x66, 0x65, 0x74, 0x63, 0x68, 0x5f, 0x61, 0x6e, 0x64, 0x5f, 0x63, 0x61, 0x73, 0x74, 0x00
	.type		__unnamed_10,@object
	.size		__unnamed_10,(__unnamed_2 - __unnamed_10)
__unnamed_10:
        /*0060*/ 	.byte	0x63, 0x61, 0x73, 0x74, 0x5f, 0x61, 0x6e, 0x64, 0x5f, 0x73, 0x74, 0x6f, 0x72, 0x65, 0x00
	.type		__unnamed_2,@object
	.size		__unnamed_2,(__unnamed_6 - __unnamed_2)
__unnamed_2:
        /*006f*/ 	.byte	0x63, 0x61, 0x73, 0x74, 0x5f, 0x61, 0x6e, 0x64, 0x5f, 0x73, 0x74, 0x6f, 0x72, 0x65, 0x00
	.type		__unnamed_6,@object
	.size		__unnamed_6,(__unnamed_12 - __unnamed_6)
__unnamed_6:
        /*007e*/ 	.byte	0x63, 0x61, 0x73, 0x74, 0x5f, 0x61, 0x6e, 0x64, 0x5f, 0x73, 0x74, 0x6f, 0x72, 0x65, 0x00
	.type		__unnamed_12,@object
	.size		__unnamed_12,(__unnamed_4 - __unnamed_12)
__unnamed_12:
        /*008d*/ 	.byte	0x63, 0x61, 0x73, 0x74, 0x5f, 0x61, 0x6e, 0x64, 0x5f, 0x73, 0x74, 0x6f, 0x72, 0x65, 0x00
	.type		__unnamed_4,@object
	.size		__unnamed_4,(__unnamed_8 - __unnamed_4)
__unnamed_4:
        /*009c*/ 	.byte	0x63, 0x61, 0x73, 0x74, 0x5f, 0x61, 0x6e, 0x64, 0x5f, 0x73, 0x74, 0x6f, 0x72, 0x65, 0x00
	.type		__unnamed_8,@object
	.size		__unnamed_8,($str$11 - __unnamed_8)
__unnamed_8:
        /*00ab*/ 	.byte	0x63, 0x61, 0x73, 0x74, 0x5f, 0x61, 0x6e, 0x64, 0x5f, 0x73, 0x74, 0x6f, 0x72, 0x65, 0x00
	.type		$str$11,@object
	.size		$str$11,(.L_41 - $str$11)
$str$11:
        /*00ba*/ 	.byte	0x2f, 0x72, 0x6f, 0x6f, 0x74, 0x2f, 0x2e, 0x70, 0x79, 0x65, 0x6e, 0x76, 0x2f, 0x76, 0x65, 0x72
        /*00ca*/ 	.byte	0x73, 0x69, 0x6f, 0x6e, 0x73, 0x2f, 0x33, 0x2e, 0x31, 0x33, 0x2e, 0x31, 0x32, 0x2f, 0x6c, 0x69
        /*00da*/ 	.byte	0x62, 0x2f, 0x70, 0x79, 0x74, 0x68, 0x6f, 0x6e, 0x33, 0x2e, 0x31, 0x33, 0x2f, 0x73, 0x69, 0x74
        /*00ea*/ 	.byte	0x65, 0x2d, 0x70, 0x61, 0x63, 0x6b, 0x61, 0x67, 0x65, 0x73, 0x2f, 0x74, 0x6f, 0x72, 0x63, 0x68
        /*00fa*/ 	.byte	0x2f, 0x69, 0x6e, 0x63, 0x6c, 0x75, 0x64, 0x65, 0x2f, 0x63, 0x31, 0x30, 0x2f, 0x63, 0x6f, 0x72
        /*010a*/ 	.byte	0x65, 0x2f, 0x44, 0x79, 0x6e, 0x61, 0x6d, 0x69, 0x63, 0x43, 0x61, 0x73, 0x74, 0x2e, 0x68, 0x00
.L_41:


//--------------------- .nv.shared.reserved.0     --------------------------
	.section	.nv.shared.reserved.0,"aw",@nobits
	.weak		__nv_reservedSMEM_offset_0_alias
	.size		__nv_reservedSMEM_offset_0_alias, 0, 0
	.other		__nv_reservedSMEM_offset_0_alias,@"STO_CUDA_RESERVED_SHARED STV_DEFAULT"
__nv_reservedSMEM_offset_0_alias:
	.zero		0


//--------------------- .nv.global                --------------------------
	.section	.nv.global,"aw",@nobits
.nv.global:
	.type		_ZN54_INTERNAL_21cdf5ef_23_UnaryFractionKernels_cu_944031c04cuda3std3__48in_placeE,@object
	.size		_ZN54_INTERNAL_21cdf5ef_23_UnaryFractionKernels_cu_944031c04cuda3std3__48in_placeE,(_ZN54_INTERNAL_21cdf5ef_23_UnaryFractionKernels_cu_944031c04cuda3std6ranges3__45__cpo8distanceE - _ZN54_INTERNAL_21cdf5ef_23_UnaryFractionKernels_cu_944031c04cuda3std3__48in_placeE)
_ZN54_INTERNAL_21cdf5ef_23_UnaryFractionKernels_cu_944031c04cuda3std3__48in_placeE:
	.zero		1
	.type		_ZN54_INTERNAL_21cdf5ef_23_UnaryFractionKernels_cu_944031c04cuda3std6ranges3__45__cpo8distanceE,@object
	.size		_ZN54_INTERNAL_21cdf5ef_23_UnaryFractionKernels_cu_944031c04cuda3std6ranges3__45__cpo8distanceE,(_ZN54_INTERNAL_21cdf5ef_23_UnaryFractionKernels_cu_944031c04cuda3std3__45__cpo6cbeginE - _ZN54_INTERNAL_21cdf5ef_23_UnaryFractionKernels_cu_944031c04cuda3std6ranges3__45__cpo8distanceE)
_ZN54_INTERNAL_21cdf5ef_23_UnaryFractionKernels_cu_944031c04cuda3std6ranges3__45__cpo8distanceE:
	.zero		1
	.type		_ZN54_INTERNAL_21cdf5ef_23_UnaryFractionKernels_cu_944031c04cuda3std3__45__cpo6cbeginE,@object
	.size		_ZN54_INTERNAL_21cdf5ef_23_UnaryFractionKernels_cu_944031c04cuda3std3__45__cpo6cbeginE,(_ZN54_INTERNAL_21cdf5ef_23_UnaryFractionKernels_cu_944031c04cuda3std6ranges3__45__cpo7advanceE - _ZN54_INTERNAL_21cdf5ef_23_UnaryFractionKernels_cu_944031c04cuda3std3__45__cpo6cbeginE)
_ZN54_INTERNAL_21cdf5ef_23_UnaryFractionKernels_cu_944031c04cuda3std3__45__cpo6cbeginE:
	.zero		1
	.type		_ZN54_INTERNAL_21cdf5ef_23_UnaryFractionKernels_cu_944031c04cuda3std6ranges3__45__cpo7advanceE,@object
	.size		_ZN54_INTERNAL_21cdf5ef_23_UnaryFractionKernels_cu_944031c04cuda3std6ranges3__45__cpo7advanceE,(_ZN54_INTERNAL_21cdf5ef_23_UnaryFractionKernels_cu_944031c04cuda3std3__45__cpo7crbeginE - _ZN54_INTERNAL_21cdf5ef_23_UnaryFractionKernels_cu_944031c04cuda3std6ranges3__45__cpo7advanceE)
_ZN54_INTERNAL_21cdf5ef_23_UnaryFractionKernels_cu_944031c04cuda3std6ranges3__45__cpo7advanceE:
	.zero		1
	.type		_ZN54_INTERNAL_21cdf5ef_23_UnaryFractionKernels_cu_944031c04cuda3std3__45__cpo7crbeginE,@object
	.size		_ZN54_INTERNAL_21cdf5ef_23_UnaryFractionKernels_cu_944031c04cuda3std3__45__cpo7crbeginE,(_ZN54_INTERNAL_21cdf5ef_23_UnaryFractionKernels_cu_944031c04cuda3std6ranges3__45__cpo4dataE - _ZN54_INTERNAL_21cdf5ef_23_UnaryFractionKernels_cu_944031c04cuda3std3__45__cpo7crbeginE)
_ZN54_INTERNAL_21cdf5ef_23_UnaryFractionKernels_cu_944031c04cuda3std3__45__cpo7crbeginE:
	.zero		1
	.type		_ZN54_INTERNAL_21cdf5ef_23_UnaryFractionKernels_cu_944031c04cuda3std6ranges3__45__cpo4dataE,@object
	.size		_ZN54_INTERNAL_21cdf5ef_23_UnaryFractionKernels_cu_944031c04cuda3std6ranges3__45__cpo4dataE,(_ZN54_INTERNAL_21cdf5ef_23_UnaryFractionKernels_cu_944031c04cuda3std6ranges3__45__cpo5beginE - _ZN54_INTERNAL_21cdf5ef_23_UnaryFractionKernels_cu_944031c04cuda3std6ranges3__45__cpo4dataE)
_ZN54_INTERNAL_21cdf5ef_23_UnaryFractionKernels_cu_944031c04cuda3std6ranges3__45__cpo4dataE:
	.zero		1
	.type		_ZN54_INTERNAL_21cdf5ef_23_UnaryFractionKernels_cu_944031c04cuda3std6ranges3__45__cpo5beginE,@object
	.size		_ZN54_INTERNAL_21cdf5ef_23_UnaryFractionKernels_cu_944031c04cuda3std6ranges3__45__cpo5beginE,(_ZN54_INTERNAL_21cdf5ef_23_UnaryFractionKernels_cu_944031c04cuda3std3__456_GLOBAL__N__21cdf5ef_23_UnaryFractionKernels_cu_944031c06ignoreE - _ZN54_INTERNAL_21cdf5ef_23_UnaryFractionKernels_cu_944031c04cuda3std6ranges3__45__cpo5beginE)
_ZN54_INTERNAL_21cdf5ef_23_UnaryFractionKernels_cu_944031c04cuda3std6ranges3__45__cpo5beginE:
	.zero		1
	.type		_ZN54_INTERNAL_21cdf5ef_23_UnaryFractionKernels_cu_944031c04cuda3std3__456_GLOBAL__N__21cdf5ef_23_UnaryFractionKernels_cu_944031c06ignoreE,@object
	.size		_ZN54_INTERNAL_21cdf5ef_23_UnaryFractionKernels_cu_944031c04cuda3std3__456_GLOBAL__N__21cdf5ef_23_UnaryFractionKernels_cu_944031c06ignoreE,(_ZN54_INTERNAL_21cdf5ef_23_UnaryFractionKernels_cu_944031c04cuda3std6ranges3__45__cpo4sizeE - _ZN54_INTERNAL_21cdf5ef_23_UnaryFractionKernels_cu_944031c04cuda3std3__456_GLOBAL__N__21cdf5ef_23_UnaryFractionKernels_cu_944031c06ignoreE)
_ZN54_INTERNAL_21cdf5ef_23_UnaryFractionKernels_cu_944031c04cuda3std3__456_GLOBAL__N__21cdf5ef_23_UnaryFractionKernels_cu_944031c06ignoreE:
	.zero		1
	.type		_ZN54_INTERNAL_21cdf5ef_23_UnaryFractionKernels_cu_944031c04cuda3std6ranges3__45__cpo4sizeE,@object
	.size		_ZN54_INTERNAL_21cdf5ef_23_UnaryFractionKernels_cu_944031c04cuda3std6ranges3__45__cpo4sizeE,(_ZN54_INTERNAL_21cdf5ef_23_UnaryFractionKernels_cu_944031c04cuda3std3__45__cpo5beginE - _ZN54_INTERNAL_21cdf5ef_23_UnaryFractionKernels_cu_944031c04cuda3std6ranges3__45__cpo4sizeE)
_ZN54_INTERNAL_21cdf5ef_23_UnaryFractionKernels_cu_944031c04cuda3std6ranges3__45__cpo4sizeE:
	.zero		1
	.type		_ZN54_INTERNAL_21cdf5ef_23_UnaryFractionKernels_cu_944031c04cuda3std3__45__cpo5beginE,@object
	.size		_ZN54_INTERNAL_21cdf5ef_23_UnaryFractionKernels_cu_944031c04cuda3std3__45__cpo5beginE,(_ZN54_INTERNAL_21cdf5ef_23_UnaryFractionKernels_cu_944031c04cuda3std6ranges3__45__cpo6cbeginE - _ZN54_INTERNAL_21cdf5ef_23_UnaryFractionKernels_cu_944031c04cuda3std3__45__cpo5beginE)
_ZN54_INTERNAL_21cdf5ef_23_UnaryFractionKernels_cu_944031c04cuda3std3__45__cpo5beginE:
	.zero		1
	.type		_ZN54_INTERNAL_21cdf5ef_23_UnaryFractionKernels_cu_944031c04cuda3std6ranges3__45__cpo6cbeginE,@object
	.size		_ZN54_INTERNAL_21cdf5ef_23_UnaryFractionKernels_cu_944031c04cuda3std6ranges3__45__cpo6cbeginE,(_ZN54_INTERNAL_21cdf5ef_23_UnaryFractionKernels_cu_944031c04cuda3std3__45__cpo6rbeginE - _ZN54_INTERNAL_21cdf5ef_23_UnaryFractionKernels_cu_944031c04cuda3std6ranges3__45__cpo6cbeginE)
_ZN54_INTERNAL_21cdf5ef_23_UnaryFractionKernels_cu_944031c04cuda3std6ranges3__45__cpo6cbeginE:
	.zero		1
	.type		_ZN54_INTERNAL_21cdf5ef_23_UnaryFractionKernels_cu_944031c04cuda3std3__45__cpo6rbeginE,@object
	.size		_ZN54_INTERNAL_21cdf5ef_23_UnaryFractionKernels_cu_944031c04cuda3std3__45__cpo6rbeginE,(_ZN54_INTERNAL_21cdf5ef_23_UnaryFractionKernels_cu_944031c04cuda3std6ranges3__45__cpo4nextE - _ZN54_INTERNAL_21cdf5ef_23_UnaryFractionKernels_cu_944031c04cuda3std3__45__cpo6rbeginE)
_ZN54_INTERNAL_21cdf5ef_23_UnaryFractionKernels_cu_944031c04cuda3std3__45__cpo6rbeginE:
	.zero		1
	.type		_ZN54_INTERNAL_21cdf5ef_23_UnaryFractionKernels_cu_944031c04cuda3std6ranges3__45__cpo4nextE,@object
	.size		_ZN54_INTERNAL_21cdf5ef_23_UnaryFractionKernels_cu_944031c04cuda3std6ranges3__45__cpo4nextE,(_ZN54_INTERNAL_21cdf5ef_23_UnaryFractionKernels_cu_944031c04cuda3std6ranges3__45__cpo4swapE - _ZN54_INTERNAL_21cdf5ef_23_UnaryFractionKernels_cu_944031c04cuda3std6ranges3__45__cpo4nextE)
_ZN54_INTERNAL_21cdf5ef_23_UnaryFractionKernels_cu_944031c04cuda3std6ranges3__45__cpo4nextE:
	.zero		1
	.type		_ZN54_INTERNAL_21cdf5ef_23_UnaryFractionKernels_cu_944031c04cuda3std6ranges3__45__cpo4swapE,@object
	.size		_ZN54_INTERNAL_21cdf5ef_23_UnaryFractionKernels_cu_944031c04cuda3std6ranges3__45__cpo4swapE,(_ZN54_INTERNAL_21cdf5ef_23_UnaryFractionKernels_cu_944031c04cuda3std3__420unreachable_sentinelE - _ZN54_INTERNAL_21cdf5ef_23_UnaryFractionKernels_cu_944031c04cuda3std6ranges3__45__cpo4swapE)
_ZN54_INTERNAL_21cdf5ef_23_UnaryFractionKernels_cu_944031c04cuda3std6ranges3__45__cpo4swapE:
	.zero		1
	.type		_ZN54_INTERNAL_21cdf5ef_23_UnaryFractionKernels_cu_944031c04cuda3std3__420unreachable_sentinelE,@object
	.size		_ZN54_INTERNAL_21cdf5ef_23_UnaryFractionKernels_cu_944031c04cuda3std3__420unreachable_sentinelE,(_ZN54_INTERNAL_21cdf5ef_23_UnaryFractionKernels_cu_944031c06thrust23THRUST_300001_SM_900_NS6system6detail10sequential3seqE - _ZN54_INTERNAL_21cdf5ef_23_UnaryFractionKernels_cu_944031c04cuda3std3__420unreachable_sentinelE)
_ZN54_INTERNAL_21cdf5ef_23_UnaryFractionKernels_cu_944031c04cuda3std3__420unreachable_sentinelE:
	.zero		1
	.type		_ZN54_INTERNAL_21cdf5ef_23_UnaryFractionKernels_cu_944031c06thrust23THRUST_300001_SM_900_NS6system6detail10sequential3seqE,@object
	.size		_ZN54_INTERNAL_21cdf5ef_23_UnaryFractionKernels_cu_944031c06thrust23THRUST_300001_SM_900_NS6system6detail10sequential3seqE,(_ZN54_INTERNAL_21cdf5ef_23_UnaryFractionKernels_cu_944031c04cuda3std3__45__cpo4cendE - _ZN54_INTERNAL_21cdf5ef_23_UnaryFractionKernels_cu_944031c06thrust23THRUST_300001_SM_900_NS6system6detail10sequential3seqE)
_ZN54_INTERNAL_21cdf5ef_23_UnaryFractionKernels_cu_944031c06thrust23THRUST_300001_SM_900_NS6system6detail10sequential3seqE:
	.zero		1
	.type		_ZN54_INTERNAL_21cdf5ef_23_UnaryFractionKernels_cu_944031c04cuda3std3__45__cpo4cendE,@object
	.size		_ZN54_INTERNAL_21cdf5ef_23_UnaryFractionKernels_cu_944031c04cuda3std3__45__cpo4cendE,(_ZN54_INTERNAL_21cdf5ef_23_UnaryFractionKernels_cu_944031c04cuda3std6ranges3__45__cpo9iter_swapE - _ZN54_INTERNAL_21cdf5ef_23_UnaryFractionKernels_cu_944031c04cuda3std3__45__cpo4cendE)
_ZN54_INTERNAL_21cdf5ef_23_UnaryFractionKernels_cu_944031c04cuda3std3__45__cpo4cendE:
	.zero		1
	.type		_ZN54_INTERNAL_21cdf5ef_23_UnaryFractionKernels_cu_944031c04cuda3std6ranges3__45__cpo9iter_swapE,@object
	.size		_ZN54_INTERNAL_21cdf5ef_23_UnaryFractionKernels_cu_944031c04cuda3std6ranges3__45__cpo9iter_swapE,(_ZN54_INTERNAL_21cdf5ef_23_UnaryFractionKernels_cu_944031c04cuda3std3__45__cpo5crendE - _ZN54_INTERNAL_21cdf5ef_23_UnaryFractionKernels_cu_944031c04cuda3std6ranges3__45__cpo9iter_swapE)
_ZN54_INTERNAL_21cdf5ef_23_UnaryFractionKernels_cu_944031c04cuda3std6ranges3__45__cpo9iter_swapE:
	.zero		1
	.type		_ZN54_INTERNAL_21cdf5ef_23_UnaryFractionKernels_cu_944031c04cuda3std3__45__cpo5crendE,@object
	.size		_ZN54_INTERNAL_21cdf5ef_23_UnaryFractionKernels_cu_944031c04cuda3std3__45__cpo5crendE,(_ZN54_INTERNAL_21cdf5ef_23_UnaryFractionKernels_cu_944031c04cuda3std6ranges3__45__cpo5cdataE - _ZN54_INTERNAL_21cdf5ef_23_UnaryFractionKernels_cu_944031c04cuda3std3__45__cpo5crendE)
_ZN54_INTERNAL_21cdf5ef_23_UnaryFractionKernels_cu_944031c04cuda3std3__45__cpo5crendE:
	.zero		1
	.type		_ZN54_INTERNAL_21cdf5ef_23_UnaryFractionKernels_cu_944031c04cuda3std6ranges3__45__cpo5cdataE,@object
	.size		_ZN54_INTERNAL_21cdf5ef_23_UnaryFractionKernels_cu_944031c04cuda3std6ranges3__45__cpo5cdataE,(_ZN54_INTERNAL_21cdf5ef_23_UnaryFractionKernels_cu_944031c04cuda3std6ranges3__45__cpo3endE - _ZN54_INTERNAL_21cdf5ef_23_UnaryFractionKernels_cu_944031c04cuda3std6ranges3__45__cpo5cdataE)
_ZN54_INTERNAL_21cdf5ef_23_UnaryFractionKernels_cu_944031c04cuda3std6ranges3__45__cpo5cdataE:
	.zero		1
	.type		_ZN54_INTERNAL_21cdf5ef_23_UnaryFractionKernels_cu_944031c04cuda3std6ranges3__45__cpo3endE,@object
	.size		_ZN54_INTERNAL_21cdf5ef_23_UnaryFractionKernels_cu_944031c04cuda3std6ranges3__45__cpo3endE,(_ZN54_INTERNAL_21cdf5ef_23_UnaryFractionKernels_cu_944031c04cuda3std3__419piecewise_constructE - _ZN54_INTERNAL_21cdf5ef_23_UnaryFractionKernels_cu_944031c04cuda3std6ranges3__45__cpo3endE)
_ZN54_INTERNAL_21cdf5ef_23_UnaryFractionKernels_cu_944031c04cuda3std6ranges3__45__cpo3endE:
	.zero		1
	.type		_ZN54_INTERNAL_21cdf5ef_23_UnaryFractionKernels_cu_944031c04cuda3std3__419piecewise_constructE,@object
	.size		_ZN54_INTERNAL_21cdf5ef_23_UnaryFractionKernels_cu_944031c04cuda3std3__419piecewise_constructE,(_ZN54_INTERNAL_21cdf5ef_23_UnaryFractionKernels_cu_944031c04cuda3std6ranges3__45__cpo5ssizeE - _ZN54_INTERNAL_21cdf5ef_23_UnaryFractionKernels_cu_944031c04cuda3std3__419piecewise_constructE)
_ZN54_INTERNAL_21cdf5ef_23_UnaryFractionKernels_cu_944031c04cuda3std3__419piecewise_constructE:
	.zero		1
	.type		_ZN54_INTERNAL_21cdf5ef_23_UnaryFractionKernels_cu_944031c04cuda3std6ranges3__45__cpo5ssizeE,@object
	.size		_ZN54_INTERNAL_21cdf5ef_23_UnaryFractionKernels_cu_944031c04cuda3std6ranges3__45__cpo5ssizeE,(_ZN54_INTERNAL_21cdf5ef_23_UnaryFractionKernels_cu_944031c04cuda3std3__45__cpo3endE - _ZN54_INTERNAL_21cdf5ef_23_UnaryFractionKernels_cu_944031c04cuda3std6ranges3__45__cpo5ssizeE)
_ZN54_INTERNAL_21cdf5ef_23_UnaryFractionKernels_cu_944031c04cuda3std6ranges3__45__cpo5ssizeE:
	.zero		1
	.type		_ZN54_INTERNAL_21cdf5ef_23_UnaryFractionKernels_cu_944031c04cuda3std3__45__cpo3endE,@object
	.size		_ZN54_INTERNAL_21cdf5ef_23_UnaryFractionKernels_cu_944031c04cuda3std3__45__cpo3endE,(_ZN54_INTERNAL_21cdf5ef_23_UnaryFractionKernels_cu_944031c04cuda3std6ranges3__45__cpo4cendE - _ZN54_INTERNAL_21cdf5ef_23_UnaryFractionKernels_cu_944031c04cuda3std3__45__cpo3endE)
_ZN54_INTERNAL_21cdf5ef_23_UnaryFractionKernels_cu_944031c04cuda3std3__45__cpo3endE:
	.zero		1
	.type		_ZN54_INTERNAL_21cdf5ef_23_UnaryFractionKernels_cu_944031c04cuda3std6ranges3__45__cpo4cendE,@object
	.size		_ZN54_INTERNAL_21cdf5ef_23_UnaryFractionKernels_cu_944031c04cuda3std6ranges3__45__cpo4cendE,(_ZN54_INTERNAL_21cdf5ef_23_UnaryFractionKernels_cu_944031c04cuda3std3__45__cpo4rendE - _ZN54_INTERNAL_21cdf5ef_23_UnaryFractionKernels_cu_944031c04cuda3std6ranges3__45__cpo4cendE)
_ZN54_INTERNAL_21cdf5ef_23_UnaryFractionKernels_cu_944031c04cuda3std6ranges3__45__cpo4cendE:
	.zero		1
	.type		_ZN54_INTERNAL_21cdf5ef_23_UnaryFractionKernels_cu_944031c04cuda3std3__45__cpo4rendE,@object
	.size		_ZN54_INTERNAL_21cdf5ef_23_UnaryFractionKernels_cu_944031c04cuda3std3__45__cpo4rendE,(_ZN54_INTERNAL_21cdf5ef_23_UnaryFractionKernels_cu_944031c04cuda3std6ranges3__45__cpo4prevE - _ZN54_INTERNAL_21cdf5ef_23_UnaryFractionKernels_cu_944031c04cuda3std3__45__cpo4rendE)
_ZN54_INTERNAL_21cdf5ef_23_UnaryFractionKernels_cu_944031c04cuda3std3__45__cpo4rendE:
	.zero		1
	.type		_ZN54_INTERNAL_21cdf5ef_23_UnaryFractionKernels_cu_944031c04cuda3std6ranges3__45__cpo4prevE,@object
	.size		_ZN54_INTERNAL_21cdf5ef_23_UnaryFractionKernels_cu_944031c04cuda3std6ranges3__45__cpo4prevE,(_ZN54_INTERNAL_21cdf5ef_23_UnaryFractionKernels_cu_944031c04cuda3std6ranges3__45__cpo9iter_moveE - _ZN54_INTERNAL_21cdf5ef_23_UnaryFractionKernels_cu_944031c04cuda3std6ranges3__45__cpo4prevE)
_ZN54_INTERNAL_21cdf5ef_23_UnaryFractionKernels_cu_944031c04cuda3std6ranges3__45__cpo4prevE:
	.zero		1
	.type		_ZN54_INTERNAL_21cdf5ef_23_UnaryFractionKernels_cu_944031c04cuda3std6ranges3__45__cpo9iter_moveE,@object
	.size		_ZN54_INTERNAL_21cdf5ef_23_UnaryFractionKernels_cu_944031c04cuda3std6ranges3__45__cpo9iter_moveE,(.L_25 - _ZN54_INTERNAL_21cdf5ef_23_UnaryFractionKernels_cu_944031c04cuda3std6ranges3__45__cpo9iter_moveE)
_ZN54_INTERNAL_21cdf5ef_23_UnaryFractionKernels_cu_944031c04cuda3std6ranges3__45__cpo9iter_moveE:
	.zero		1
.L_25:


//--------------------- .nv.constant0._ZN2at6native18elementwise_kernelILi128ELi4EZNS0_15gpu_kernel_implIZZZNS0_17trunc_kernel_cudaERNS_18TensorIteratorBaseEENKUlvE_clEvENKUlvE2_clEvEUlN3c108BFloat16EE_EEvS4_RKT_EUliE_EEviT1_ --------------------------
	.section	.nv.constant0._ZN2at6native18elementwise_kernelILi128ELi4EZNS0_15gpu_kernel_implIZZZNS0_17trunc_kernel_cudaERNS_18TensorIteratorBaseEENKUlvE_clEvENKUlvE2_clEvEUlN3c108BFloat16EE_EEvS4_RKT_EUliE_EEviT1_,"a",@progbits
	.sectionflags	@""
	.align	4
.nv.constant0._ZN2at6native18elementwise_kernelILi128ELi4EZNS0_15gpu_kernel_implIZZZNS0_17trunc_kernel_cudaERNS_18TensorIteratorBaseEENKUlvE_clEvENKUlvE2_clEvEUlN3c108BFloat16EE_EEvS4_RKT_EUliE_EEviT1_:
	.zero		1072


//--------------------- .nv.constant0._ZN2at6native27unrolled_elementwise_kernelIZZZNS0_17trunc_kernel_cudaERNS_18TensorIteratorBaseEENKUlvE_clEvENKUlvE2_clEvEUlN3c108BFloat16EE_St5arrayIPcLm2EELi4E23TrivialOffsetCalculatorILi1EjESD_NS0_6memory12LoadWithCastILi1EEENSE_13StoreWithCastILi1EEEEEviT_T0_T2_T3_T4_T5_ --------------------------
	.section	.nv.constant0._ZN2at6native27unrolled_elementwise_kernelIZZZNS0_17trunc_kernel_cudaERNS_18TensorIteratorBaseEENKUlvE_clEvENKUlvE2_clEvEUlN3c108BFloat16EE_St5arrayIPcLm2EELi4E23TrivialOffsetCalculatorILi1EjESD_NS0_6memory12LoadWithCastILi1EEENSE_13StoreWithCastILi1EEEEEviT_T0_T2_T3_T4_T5_,"a",@progbits
	.sectionflags	@""
	.align	4
.nv.constant0._ZN2at6native27unrolled_elementwise_kernelIZZZNS0_17trunc_kernel_cudaERNS_18TensorIteratorBaseEENKUlvE_clEvENKUlvE2_clEvEUlN3c108BFloat16EE_St5arrayIPcLm2EELi4E23TrivialOffsetCalculatorILi1EjESD_NS0_6memory12LoadWithCastILi1EEENSE_13StoreWithCastILi1EEEEEviT_T0_T2_T3_T4_T5_:
	.zero		572


//--------------------- .nv.constant0._ZN2at6native18elementwise_kernelILi128ELi4EZNS0_22gpu_kernel_impl_nocastIZZZNS0_17trunc_kernel_cudaERNS_18TensorIteratorBaseEENKUlvE_clEvENKUlvE2_clEvEUlN3c108BFloat16EE_EEvS4_RKT_EUliE_EEviT1_ --------------------------
	.section	.nv.constant0._ZN2at6native18elementwise_kernelILi128ELi4EZNS0_22gpu_kernel_impl_nocastIZZZNS0_17trunc_kernel_cudaERNS_18TensorIteratorBaseEENKUlvE_clEvENKUlvE2_clEvEUlN3c108BFloat16EE_EEvS4_RKT_EUliE_EEviT1_,"a",@progbits
	.sectionflags	@""
	.align	4
.nv.constant0._ZN2at6native18elementwise_kernelILi128ELi4EZNS0_22gpu_kernel_impl_nocastIZZZNS0_17trunc_kernel_cudaERNS_18TensorIteratorBaseEENKUlvE_clEvENKUlvE2_clEvEUlN3c108BFloat16EE_EEvS4_RKT_EUliE_EEviT1_:
	.zero		1072


//--------------------- .nv.constant0._ZN2at6native27unrolled_elementwise_kernelIZZZNS0_17trunc_kernel_cudaERNS_18TensorIteratorBaseEENKUlvE_clEvENKUlvE2_clEvEUlN3c108BFloat16EE_St5arrayIPcLm2EELi4E23TrivialOffsetCalculatorILi1EjESD_NS0_6memory15LoadWithoutCastENSE_16StoreWithoutCastEEEviT_T0_T2_T3_T4_T5_ --------------------------
	.section	.nv.constant0._ZN2at6native27unrolled_elementwise_kernelIZZZNS0_17trunc_kernel_cudaERNS_18TensorIteratorBaseEENKUlvE_clEvENKUlvE2_clEvEUlN3c108BFloat16EE_St5arrayIPcLm2EELi4E23TrivialOffsetCalculatorILi1EjESD_NS0_6memory15LoadWithoutCastENSE_16StoreWithoutCastEEEviT_T0_T2_T3_T4_T5_,"a",@progbits
	.sectionflags	@""
	.align	4
.nv.constant0._ZN2at6native27unrolled_elementwise_kernelIZZZNS0_17trunc_kernel_cudaERNS_18TensorIteratorBaseEENKUlvE_clEvENKUlvE2_clEvEUlN3c108BFloat16EE_St5arrayIPcLm2EELi4E23TrivialOffsetCalculatorILi1EjESD_NS0_6memory15LoadWithoutCastENSE_16StoreWithoutCastEEEviT_T0_T2_T3_T4_T5_:
	.zero		556


//--------------------- .nv.constant0._ZN2at6native29vectorized_elementwise_kernelILi2EZZZNS0_17trunc_kernel_cudaERNS_18TensorIteratorBaseEENKUlvE_clEvENKUlvE2_clEvEUlN3c108BFloat16EE_St5arrayIPcLm2EEEEviT0_T1_ --------------------------
	.section	.nv.constant0._ZN2at6native29vectorized_elementwise_kernelILi2EZZZNS0_17trunc_kernel_cudaERNS_18TensorIteratorBaseEENKUlvE_clEvENKUlvE2_clEvEUlN3c108BFloat16EE_St5arrayIPcLm2EEEEviT0_T1_,"a",@progbits
	.sectionflags	@""
	.align	4
.nv.constant0._ZN2at6native29vectorized_elementwise_kernelILi2EZZZNS0_17trunc_kernel_cudaERNS_18TensorIteratorBaseEENKUlvE_clEvENKUlvE2_clEvEUlN3c108BFloat16EE_St5arrayIPcLm2EEEEviT0_T1_:
	.zero		552


//--------------------- .nv.constant0._ZN2at6native29vectorized_elementwise_kernelILi4EZZZNS0_17trunc_kernel_cudaERNS_18TensorIteratorBaseEENKUlvE_clEvENKUlvE2_clEvEUlN3c108BFloat16EE_St5arrayIPcLm2EEEEviT0_T1_ --------------------------
	.section	.nv.constant0._ZN2at6native29vectorized_elementwise_kernelILi4EZZZNS0_17trunc_kernel_cudaERNS_18TensorIteratorBaseEENKUlvE_clEvENKUlvE2_clEvEUlN3c108BFloat16EE_St5arrayIPcLm2EEEEviT0_T1_,"a",@progbits
	.sectionflags	@""
	.align	4
.nv.constant0._ZN2at6native29vectorized_elementwise_kernelILi4EZZZNS0_17trunc_kernel_cudaERNS_18TensorIteratorBaseEENKUlvE_clEvENKUlvE2_clEvEUlN3c108BFloat16EE_St5arrayIPcLm2EEEEviT0_T1_:
	.zero		552


//--------------------- .nv.constant0._ZN2at6native29vectorized_elementwise_kernelILi8EZZZNS0_17trunc_kernel_cudaERNS_18TensorIteratorBaseEENKUlvE_clEvENKUlvE2_clEvEUlN3c108BFloat16EE_St5arrayIPcLm2EEEEviT0_T1_ --------------------------
	.section	.nv.constant0._ZN2at6native29vectorized_elementwise_kernelILi8EZZZNS0_17trunc_kernel_cudaERNS_18TensorIteratorBaseEENKUlvE_clEvENKUlvE2_clEvEUlN3c108BFloat16EE_St5arrayIPcLm2EEEEviT0_T1_,"a",@progbits
	.sectionflags	@""
	.align	4
.nv.constant0._ZN2at6native29vectorized_elementwise_kernelILi8EZZZNS0_17trunc_kernel_cudaERNS_18TensorIteratorBaseEENKUlvE_clEvENKUlvE2_clEvEUlN3c108BFloat16EE_St5arrayIPcLm2EEEEviT0_T1_:
	.zero		552


//--------------------- .nv.constant0._ZN2at6native18elementwise_kernelILi128ELi4EZNS0_15gpu_kernel_implIZZZNS0_17trunc_kernel_cudaERNS_18TensorIteratorBaseEENKUlvE_clEvENKUlvE1_clEvEUlN3c104HalfEE_EEvS4_RKT_EUliE_EEviT1_ --------------------------
	.section	.nv.constant0._ZN2at6native18elementwise_kernelILi128ELi4EZNS0_15gpu_kernel_implIZZZNS0_17trunc_kernel_cudaERNS_18TensorIteratorBaseEENKUlvE_clEvENKUlvE1_clEvEUlN3c104HalfEE_EEvS4_RKT_EUliE_EEviT1_,"a",@progbits
	.sectionflags	@""
	.align	4
.nv.constant0._ZN2at6native18elementwise_kernelILi128ELi4EZNS0_15gpu_kernel_implIZZZNS0_17trunc_kernel_cudaERNS_18TensorIteratorBaseEENKUlvE_clEvENKUlvE1_clEvEUlN3c104HalfEE_EEvS4_RKT_EUliE_EEviT1_:
	.zero		1072


//--------------------- .nv.constant0._ZN2at6native27unrolled_elementwise_kernelIZZZNS0_17trunc_kernel_cudaERNS_18TensorIteratorBaseEENKUlvE_clEvENKUlvE1_clEvEUlN3c104HalfEE_St5arrayIPcLm2EELi4E23TrivialOffsetCalculatorILi1EjESD_NS0_6memory12LoadWithCastILi1EEENSE_13StoreWithCastILi1EEEEEviT_T0_T2_T3_T4_T5_ --------------------------
	.section	.nv.constant0._ZN2at6native27unrolled_elementwise_kernelIZZZNS0_17trunc_kernel_cudaERNS_18TensorIteratorBaseEENKUlvE_clEvENKUlvE1_clEvEUlN3c104HalfEE_St5arrayIPcLm2EELi4E23TrivialOffsetCalculatorILi1EjESD_NS0_6memory12LoadWithCastILi1EEENSE_13StoreWithCastILi1EEEEEviT_T0_T2_T3_T4_T5_,"a",@progbits
	.sectionflags	@""
	.align	4
.nv.constant0._ZN2at6native27unrolled_elementwise_kernelIZZZNS0_17trunc_kernel_cudaERNS_18TensorIteratorBaseEENKUlvE_clEvENKUlvE1_clEvEUlN3c104HalfEE_St5arrayIPcLm2EELi4E23TrivialOffsetCalculatorILi1EjESD_NS0_6memory12LoadWithCastILi1EEENSE_13StoreWithCastILi1EEEEEviT_T0_T2_T3_T4_T5_:
	.zero		572


//--------------------- .nv.constant0._ZN2at6native18elementwise_kernelILi128ELi4EZNS0_22gpu_kernel_impl_nocastIZZZNS0_17trunc_kernel_cudaERNS_18TensorIteratorBaseEENKUlvE_clEvENKUlvE1_clEvEUlN3c104HalfEE_EEvS4_RKT_EUliE_EEviT1_ --------------------------
	.section	.nv.constant0._ZN2at6native18elementwise_kernelILi128ELi4EZNS0_22gpu_kernel_impl_nocastIZZZNS0_17trunc_kernel_cudaERNS_18TensorIteratorBaseEENKUlvE_clEvENKUlvE1_clEvEUlN3c104HalfEE_EEvS4_RKT_EUliE_EEviT1_,"a",@progbits
	.sectionflags	@""
	.align	4
.nv.constant0._ZN2at6native18elementwise_kernelILi128ELi4EZNS0_22gpu_kernel_impl_nocastIZZZNS0_17trunc_kernel_cudaERNS_18TensorIteratorBaseEENKUlvE_clEvENKUlvE1_clEvEUlN3c104HalfEE_EEvS4_RKT_EUliE_EEviT1_:
	.zero		1072


//--------------------- .nv.constant0._ZN2at6native27unrolled_elementwise_kernelIZZZNS0_17trunc_kernel_cudaERNS_18TensorIteratorBaseEENKUlvE_clEvENKUlvE1_clEvEUlN3c104HalfEE_St5arrayIPcLm2EELi4E23TrivialOffsetCalculatorILi1EjESD_NS0_6memory15LoadWithoutCastENSE_16StoreWithoutCastEEEviT_T0_T2_T3_T4_T5_ --------------------------
	.section	.nv.constant0._ZN2at6native27unrolled_elementwise_kernelIZZZNS0_17trunc_kernel_cudaERNS_18TensorIteratorBaseEENKUlvE_clEvENKUlvE1_clEvEUlN3c104HalfEE_St5arrayIPcLm2EELi4E23TrivialOffsetCalculatorILi1EjESD_NS0_6memory15LoadWithoutCastENSE_16StoreWithoutCastEEEviT_T0_T2_T3_T4_T5_,"a",@progbits
	.sectionflags	@""
	.align	4
.nv.constant0._ZN2at6native27unrolled_elementwise_kernelIZZZNS0_17trunc_kernel_cudaERNS_18TensorIteratorBaseEENKUlvE_clEvENKUlvE1_clEvEUlN3c104HalfEE_St5arrayIPcLm2EELi4E23TrivialOffsetCalculatorILi1EjESD_NS0_6memory15LoadWithoutCastENSE_16StoreWithoutCastEEEviT_T0_T2_T3_T4_T5_:
	.zero		556


//--------------------- .nv.constant0._ZN2at6native29vectorized_elementwise_kernelILi2EZZZNS0_17trunc_kernel_cudaERNS_18TensorIteratorBaseEENKUlvE_clEvENKUlvE1_clEvEUlN3c104HalfEE_St5arrayIPcLm2EEEEviT0_T1_ --------------------------
	.section	.nv.constant0._ZN2at6native29vectorized_elementwise_kernelILi2EZZZNS0_17trunc_kernel_cudaERNS_18TensorIteratorBaseEENKUlvE_clEvENKUlvE1_clEvEUlN3c104HalfEE_St5arrayIPcLm2EEEEviT0_T1_,"a",@progbits
	.sectionflags	@""
	.align	4
.nv.constant0._ZN2at6native29vectorized_elementwise_kernelILi2EZZZNS0_17trunc_kernel_cudaERNS_18TensorIteratorBaseEENKUlvE_clEvENKUlvE1_clEvEUlN3c104HalfEE_St5arrayIPcLm2EEEEviT0_T1_:
	.zero		552


//--------------------- .nv.constant0._ZN2at6native29vectorized_elementwise_kernelILi4EZZZNS0_17trunc_kernel_cudaERNS_18TensorIteratorBaseEENKUlvE_clEvENKUlvE1_clEvEUlN3c104HalfEE_St5arrayIPcLm2EEEEviT0_T1_ --------------------------
	.section	.nv.constant0._ZN2at6native29vectorized_elementwise_kernelILi4EZZZNS0_17trunc_kernel_cudaERNS_18TensorIteratorBaseEENKUlvE_clEvENKUlvE1_clEvEUlN3c104HalfEE_St5arrayIPcLm2EEEEviT0_T1_,"a",@progbits
	.sectionflags	@""
	.align	4
.nv.constant0._ZN2at6native29vectorized_elementwise_kernelILi4EZZZNS0_17trunc_kernel_cudaERNS_18TensorIteratorBaseEENKUlvE_clEvENKUlvE1_clEvEUlN3c104HalfEE_St5arrayIPcLm2EEEEviT0_T1_:
	.zero		552


//--------------------- .nv.constant0._ZN2at6native29vectorized_elementwise_kernelILi8EZZZNS0_17trunc_kernel_cudaERNS_18TensorIteratorBaseEENKUlvE_clEvENKUlvE1_clEvEUlN3c104HalfEE_St5arrayIPcLm2EEEEviT0_T1_ --------------------------
	.section	.nv.constant0._ZN2at6native29vectorized_elementwise_kernelILi8EZZZNS0_17trunc_kernel_cudaERNS_18TensorIteratorBaseEENKUlvE_clEvENKUlvE1_clEvEUlN3c104HalfEE_St5arrayIPcLm2EEEEviT0_T1_,"a",@progbits
	.sectionflags	@""
	.align	4
.nv.constant0._ZN2at6native29vectorized_elementwise_kernelILi8EZZZNS0_17trunc_kernel_cudaERNS_18TensorIteratorBaseEENKUlvE_clEvENKUlvE1_clEvEUlN3c104HalfEE_St5arrayIPcLm2EEEEviT0_T1_:
	.zero		552


//--------------------- .nv.constant0._ZN2at6native18elementwise_kernelILi128ELi4EZNS0_15gpu_kernel_implIZZZNS0_17trunc_kernel_cudaERNS_18TensorIteratorBaseEENKUlvE_clEvENKUlvE0_clEvEUlfE_EEvS4_RKT_EUliE_EEviT1_ --------------------------
	.section	.nv.constant0._ZN2at6native18elementwise_kernelILi128ELi4EZNS0_15gpu_kernel_implIZZZNS0_17trunc_kernel_cudaERNS_18TensorIteratorBaseEENKUlvE_clEvENKUlvE0_clEvEUlfE_EEvS4_RKT_EUliE_EEviT1_,"a",@progbits
	.sectionflags	@""
	.align	4
.nv.constant0._ZN2at6native18elementwise_kernelILi128ELi4EZNS0_15gpu_kernel_implIZZZNS0_17trunc_kernel_cudaERNS_18TensorIteratorBaseEENKUlvE_clEvENKUlvE0_clEvEUlfE_EEvS4_RKT_EUliE_EEviT1_:
	.zero		1072


//--------------------- .nv.constant0._ZN2at6native27unrolled_elementwise_kernelIZZZNS0_17trunc_kernel_cudaERNS_18TensorIteratorBaseEENKUlvE_clEvENKUlvE0_clEvEUlfE_St5arrayIPcLm2EELi4E23TrivialOffsetCalculatorILi1EjESB_NS0_6memory12LoadWithCastILi1EEENSC_13StoreWithCastILi1EEEEEviT_T0_T2_T3_T4_T5_ --------------------------
	.section	.nv.constant0._ZN2at6native27unrolled_elementwise_kernelIZZZNS0_17trunc_kernel_cudaERNS_18TensorIteratorBaseEENKUlvE_clEvENKUlvE0_clEvEUlfE_St5arrayIPcLm2EELi4E23TrivialOffsetCalculatorILi1EjESB_NS0_6memory12LoadWithCastILi1EEENSC_13StoreWithCastILi1EEEEEviT_T0_T2_T3_T4_T5_,"a",@progbits
	.sectionflags	@""
	.align	4
.nv.constant0._ZN2at6native27unrolled_elementwise_kernelIZZZNS0_17trunc_kernel_cudaERNS_18TensorIteratorBaseEENKUlvE_clEvENKUlvE0_clEvEUlfE_St5arrayIPcLm2EELi4E23TrivialOffsetCalculatorILi1EjESB_NS0_6memory12LoadWithCastILi1EEENSC_13StoreWithCastILi1EEEEEviT_T0_T2_T3_T4_T5_:
	.zero		572


//--------------------- .nv.constant0._ZN2at6native18elementwise_kernelILi128ELi2EZNS0_22gpu_kernel_impl_nocastIZZZNS0_17trunc_kernel_cudaERNS_18TensorIteratorBaseEENKUlvE_clEvENKUlvE0_clEvEUlfE_EEvS4_RKT_EUliE_EEviT1_ --------------------------
	.section	.nv.constant0._ZN2at6native18elementwise_kernelILi128ELi2EZNS0_22gpu_kernel_impl_nocastIZZZNS0_17trunc_kernel_cudaERNS_18TensorIteratorBaseEENKUlvE_clEvENKUlvE0_clEvEUlfE_EEvS4_RKT_EUliE_EEviT1_,"a",@progbits
	.sectionflags	@""
	.align	4
.nv.constant0._ZN2at6native18elementwise_kernelILi128ELi2EZNS0_22gpu_kernel_impl_nocastIZZZNS0_17trunc_kernel_cudaERNS_18TensorIteratorBaseEENKUlvE_clEvENKUlvE0_clEvEUlfE_EEvS4_RKT_EUliE_EEviT1_:
	.zero		1072


//--------------------- .nv.constant0._ZN2at6native27unrolled_elementwise_kernelIZZZNS0_17trunc_kernel_cudaERNS_18TensorIteratorBaseEENKUlvE_clEvENKUlvE0_clEvEUlfE_St5arrayIPcLm2EELi4E23TrivialOffsetCalculatorILi1EjESB_NS0_6memory15LoadWithoutCastENSC_16StoreWithoutCastEEEviT_T0_T2_T3_T4_T5_ --------------------------
	.section	.nv.constant0._ZN2at6native27unrolled_elementwise_kernelIZZZNS0_17trunc_kernel_cudaERNS_18TensorIteratorBaseEENKUlvE_clEvENKUlvE0_clEvEUlfE_St5arrayIPcLm2EELi4E23TrivialOffsetCalculatorILi1EjESB_NS0_6memory15LoadWithoutCastENSC_16StoreWithoutCastEEEviT_T0_T2_T3_T4_T5_,"a",@progbits
	.sectionflags	@""
	.align	4
.nv.constant0._ZN2at6native27unrolled_elementwise_kernelIZZZNS0_17trunc_kernel_cudaERNS_18TensorIteratorBaseEENKUlvE_clEvENKUlvE0_clEvEUlfE_St5arrayIPcLm2EELi4E23TrivialOffsetCalculatorILi1EjESB_NS0_6memory15LoadWithoutCastENSC_16StoreWithoutCastEEEviT_T0_T2_T3_T4_T5_:
	.zero		556


//--------------------- .nv.constant0._ZN2at6native29vectorized_elementwise_kernelILi2EZZZNS0_17trunc_kernel_cudaERNS_18TensorIteratorBaseEENKUlvE_clEvENKUlvE0_clEvEUlfE_St5arrayIPcLm2EEEEviT0_T1_ --------------------------
	.section	.nv.constant0._ZN2at6native29vectorized_elementwise_kernelILi2EZZZNS0_17trunc_kernel_cudaERNS_18TensorIteratorBaseEENKUlvE_clEvENKUlvE0_clEvEUlfE_St5arrayIPcLm2EEEEviT0_T1_,"a",@progbits
	.sectionflags	@""
	.align	4
.nv.constant0._ZN2at6native29vectorized_elementwise_kernelILi2EZZZNS0_17trunc_kernel_cudaERNS_18TensorIteratorBaseEENKUlvE_clEvENKUlvE0_clEvEUlfE_St5arrayIPcLm2EEEEviT0_T1_:
	.zero		552


//--------------------- .nv.constant0._ZN2at6native29vectorized_elementwise_kernelILi4EZZZNS0_17trunc_kernel_cudaERNS_18TensorIteratorBaseEENKUlvE_clEvENKUlvE0_clEvEUlfE_St5arrayIPcLm2EEEEviT0_T1_ --------------------------
	.section	.nv.constant0._ZN2at6native29vectorized_elementwise_kernelILi4EZZZNS0_17trunc_kernel_cudaERNS_18TensorIteratorBaseEENKUlvE_clEvENKUlvE0_clEvEUlfE_St5arrayIPcLm2EEEEviT0_T1_,"a",@progbits
	.sectionflags	@""
	.align	4
.nv.constant0._ZN2at6native29vectorized_elementwise_kernelILi4EZZZNS0_17trunc_kernel_cudaERNS_18TensorIteratorBaseEENKUlvE_clEvENKUlvE0_clEvEUlfE_St5arrayIPcLm2EEEEviT0_T1_:
	.zero		552


//--------------------- .nv.constant0._ZN2at6native29vectorized_elementwise_kernelILi8EZZZNS0_17trunc_kernel_cudaERNS_18TensorIteratorBaseEENKUlvE_clEvENKUlvE0_clEvEUlfE_St5arrayIPcLm2EEEEviT0_T1_ --------------------------
	.section	.nv.constant0._ZN2at6native29vectorized_elementwise_kernelILi8EZZZNS0_17trunc_kernel_cudaERNS_18TensorIteratorBaseEENKUlvE_clEvENKUlvE0_clEvEUlfE_St5arrayIPcLm2EEEEviT0_T1_,"a",@progbits
	.sectionflags	@""
	.align	4
.nv.constant0._ZN2at6native29vectorized_elementwise_kernelILi8EZZZNS0_17trunc_kernel_cudaERNS_18TensorIteratorBaseEENKUlvE_clEvENKUlvE0_clEvEUlfE_St5arrayIPcLm2EEEEviT0_T1_:
	.zero		552


//--------------------- .nv.constant0._ZN2at6native18elementwise_kernelILi128ELi4EZNS0_15gpu_kernel_implIZZZNS0_17trunc_kernel_cudaERNS_18TensorIteratorBaseEENKUlvE_clEvENKUlvE_clEvEUldE_EEvS4_RKT_EUliE_EEviT1_ --------------------------
	.section	.nv.constant0._ZN2at6native18elementwise_kernelILi128ELi4EZNS0_15gpu_kernel_implIZZZNS0_17trunc_kernel_cudaERNS_18TensorIteratorBaseEENKUlvE_clEvENKUlvE_clEvEUldE_EEvS4_RKT_EUliE_EEviT1_,"a",@progbits
	.sectionflags	@""
	.align	4
.nv.constant0._ZN2at6native18elementwise_kernelILi128ELi4EZNS0_15gpu_kernel_implIZZZNS0_17trunc_kernel_cudaERNS_18TensorIteratorBaseEENKUlvE_clEvENKUlvE_clEvEUldE_EEvS4_RKT_EUliE_EEviT1_:
	.zero		1072


//--------------------- .nv.constant0._ZN2at6native27unrolled_elementwise_kernelIZZZNS0_17trunc_kernel_cudaERNS_18TensorIteratorBaseEENKUlvE_clEvENKUlvE_clEvEUldE_St5arrayIPcLm2EELi4E23TrivialOffsetCalculatorILi1EjESB_NS0_6memory12LoadWithCastILi1EEENSC_13StoreWithCastILi1EEEEEviT_T0_T2_T3_T4_T5_ --------------------------
	.section	.nv.constant0._ZN2at6native27unrolled_elementwise_kernelIZZZNS0_17trunc_kernel_cudaERNS_18TensorIteratorBaseEENKUlvE_clEvENKUlvE_clEvEUldE_St5arrayIPcLm2EELi4E23TrivialOffsetCalculatorILi1EjESB_NS0_6memory12LoadWithCastILi1EEENSC_13StoreWithCastILi1EEEEEviT_T0_T2_T3_T4_T5_,"a",@progbits
	.sectionflags	@""
	.align	4
.nv.constant0._ZN2at6native27unrolled_elementwise_kernelIZZZNS0_17trunc_kernel_cudaERNS_18TensorIteratorBaseEENKUlvE_clEvENKUlvE_clEvEUldE_St5arrayIPcLm2EELi4E23TrivialOffsetCalculatorILi1EjESB_NS0_6memory12LoadWithCastILi1EEENSC_13StoreWithCastILi1EEEEEviT_T0_T2_T3_T4_T5_:
	.zero		572


//--------------------- .nv.constant0._ZN2at6native18elementwise_kernelILi128ELi2EZNS0_22gpu_kernel_impl_nocastIZZZNS0_17trunc_kernel_cudaERNS_18TensorIteratorBaseEENKUlvE_clEvENKUlvE_clEvEUldE_EEvS4_RKT_EUliE_EEviT1_ --------------------------
	.section	.nv.constant0._ZN2at6native18elementwise_kernelILi128ELi2EZNS0_22gpu_kernel_impl_nocastIZZZNS0_17trunc_kernel_cudaERNS_18TensorIteratorBaseEENKUlvE_clEvENKUlvE_clEvEUldE_EEvS4_RKT_EUliE_EEviT1_,"a",@progbits
	.sectionflags	@""
	.align	4
.nv.constant0._ZN2at6native18elementwise_kernelILi128ELi2EZNS0_22gpu_kernel_impl_nocastIZZZNS0_17trunc_kernel_cudaERNS_18TensorIteratorBaseEENKUlvE_clEvENKUlvE_clEvEUldE_EEvS4_RKT_EUliE_EEviT1_:
	.zero		1072


//--------------------- .nv.constant0._ZN2at6native27unrolled_elementwise_kernelIZZZNS0_17trunc_kernel_cudaERNS_18TensorIteratorBaseEENKUlvE_clEvENKUlvE_clEvEUldE_St5arrayIPcLm2EELi4E23TrivialOffsetCalculatorILi1EjESB_NS0_6memory15LoadWithoutCastENSC_16StoreWithoutCastEEEviT_T0_T2_T3_T4_T5_ --------------------------
	.section	.nv.constant0._ZN2at6native27unrolled_elementwise_kernelIZZZNS0_17trunc_kernel_cudaERNS_18TensorIteratorBaseEENKUlvE_clEvENKUlvE_clEvEUldE_St5arrayIPcLm2EELi4E23TrivialOffsetCalculatorILi1EjESB_NS0_6memory15LoadWithoutCastENSC_16StoreWithoutCastEEEviT_T0_T2_T3_T4_T5_,"a",@progbits
	.sectionflags	@""
	.align	4
.nv.constant0._ZN2at6native27unrolled_elementwise_kernelIZZZNS0_17trunc_kernel_cudaERNS_18TensorIteratorBaseEENKUlvE_clEvENKUlvE_clEvEUldE_St5arrayIPcLm2EELi4E23TrivialOffsetCalculatorILi1EjESB_NS0_6memory15LoadWithoutCastENSC_16StoreWithoutCastEEEviT_T0_T2_T3_T4_T5_:
	.zero		556


//--------------------- .nv.constant0._ZN2at6native29vectorized_elementwise_kernelILi2EZZZNS0_17trunc_kernel_cudaERNS_18TensorIteratorBaseEENKUlvE_clEvENKUlvE_clEvEUldE_St5arrayIPcLm2EEEEviT0_T1_ --------------------------
	.section	.nv.constant0._ZN2at6native29vectorized_elementwise_kernelILi2EZZZNS0_17trunc_kernel_cudaERNS_18TensorIteratorBaseEENKUlvE_clEvENKUlvE_clEvEUldE_St5arrayIPcLm2EEEEviT0_T1_,"a",@progbits
	.sectionflags	@""
	.align	4
.nv.constant0._ZN2at6native29vectorized_elementwise_kernelILi2EZZZNS0_17trunc_kernel_cudaERNS_18TensorIteratorBaseEENKUlvE_clEvENKUlvE_clEvEUldE_St5arrayIPcLm2EEEEviT0_T1_:
	.zero		552


//--------------------- .nv.constant0._ZN2at6native29vectorized_elementwise_kernelILi4EZZZNS0_17trunc_kernel_cudaERNS_18TensorIteratorBaseEENKUlvE_clEvENKUlvE_clEvEUldE_St5arrayIPcLm2EEEEviT0_T1_ --------------------------
	.section	.nv.constant0._ZN2at6native29vectorized_elementwise_kernelILi4EZZZNS0_17trunc_kernel_cudaERNS_18TensorIteratorBaseEENKUlvE_clEvENKUlvE_clEvEUldE_St5arrayIPcLm2EEEEviT0_T1_,"a",@progbits
	.sectionflags	@""
	.align	4
.nv.constant0._ZN2at6native29vectorized_elementwise_kernelILi4EZZZNS0_17trunc_kernel_cudaERNS_18TensorIteratorBaseEENKUlvE_clEvENKUlvE_clEvEUldE_St5arrayIPcLm2EEEEviT0_T1_:
	.zero		552


//--------------------- .nv.constant0._ZN2at6native29vectorized_elementwise_kernelILi8EZZZNS0_17trunc_kernel_cudaERNS_18TensorIteratorBaseEENKUlvE_clEvENKUlvE_clEvEUldE_St5arrayIPcLm2EEEEviT0_T1_ --------------------------
	.section	.nv.constant0._ZN2at6native29vectorized_elementwise_kernelILi8EZZZNS0_17trunc_kernel_cudaERNS_18TensorIteratorBaseEENKUlvE_clEvENKUlvE_clEvEUldE_St5arrayIPcLm2EEEEviT0_T1_,"a",@progbits
	.sectionflags	@""
	.align	4
.nv.constant0._ZN2at6native29vectorized_elementwise_kernelILi8EZZZNS0_17trunc_kernel_cudaERNS_18TensorIteratorBaseEENKUlvE_clEvENKUlvE_clEvEUldE_St5arrayIPcLm2EEEEviT0_T1_:
	.zero		552


//--------------------- .nv.constant0._ZN2at6native18elementwise_kernelILi128ELi4EZNS0_15gpu_kernel_implIZZZNS0_26round_decimals_kernel_cudaERNS_18TensorIteratorBaseElENKUlvE_clEvENKUlvE2_clEvEUlN3c108BFloat16EE_EEvS4_RKT_EUliE_EEviT1_ --------------------------
	.section	.nv.constant0._ZN2at6native18elementwise_kernelILi128ELi4EZNS0_15gpu_kernel_implIZZZNS0_26round_decimals_kernel_cudaERNS_18TensorIteratorBaseElENKUlvE_clEvENKUlvE2_clEvEUlN3c108BFloat16EE_EEvS4_RKT_EUliE_EEviT1_,"a",@progbits
	.sectionflags	@""
	.align	4
.nv.constant0._ZN2at6native18elementwise_kernelILi128ELi4EZNS0_15gpu_kernel_implIZZZNS0_26round_decimals_kernel_cudaERNS_18TensorIteratorBaseElENKUlvE_clEvENKUlvE2_clEvEUlN3c108BFloat16EE_EEvS4_RKT_EUliE_EEviT1_:
	.zero		1088


//--------------------- .nv.constant0._ZN2at6native27unrolled_elementwise_kernelIZZZNS0_26round_decimals_kernel_cudaERNS_18TensorIteratorBaseElENKUlvE_clEvENKUlvE2_clEvEUlN3c108BFloat16EE_St5arrayIPcLm2EELi4E23TrivialOffsetCalculatorILi1EjESD_NS0_6memory12LoadWithCastILi1EEENSE_13StoreWithCastILi1EEEEEviT_T0_T2_T3_T4_T5_ --------------------------
	.section	.nv.constant0._ZN2at6native27unrolled_elementwise_kernelIZZZNS0_26round_decimals_kernel_cudaERNS_18TensorIteratorBaseElENKUlvE_clEvENKUlvE2_clEvEUlN3c108BFloat16EE_St5arrayIPcLm2EELi4E23TrivialOffsetCalculatorILi1EjESD_NS0_6memory12LoadWithCastILi1EEENSE_13StoreWithCastILi1EEEEEviT_T0_T2_T3_T4_T5_,"a",@progbits
	.sectionflags	@""
	.align	4
.nv.constant0._ZN2at6native27unrolled_elementwise_kernelIZZZNS0_26round_decimals_kernel_cudaERNS_18TensorIteratorBaseElENKUlvE_clEvENKUlvE2_clEvEUlN3c108BFloat16EE_St5arrayIPcLm2EELi4E23TrivialOffsetCalculatorILi1EjESD_NS0_6memory12LoadWithCastILi1EEENSE_13StoreWithCastILi1EEEEEviT_T0_T2_T3_T4_T5_:
	.zero		588


//--------------------- .nv.constant0._ZN2at6native18elementwise_kernelILi128ELi4EZNS0_22gpu_kernel_impl_nocastIZZZNS0_26round_decimals_kernel_cudaERNS_18TensorIteratorBaseElENKUlvE_clEvENKUlvE2_clEvEUlN3c108BFloat16EE_EEvS4_RKT_EUliE_EEviT1_ --------------------------
	.section	.nv.constant0._ZN2at6native18elementwise_kernelILi128ELi4EZNS0_22gpu_kernel_impl_nocastIZZZNS0_26round_decimals_kernel_cudaERNS_18TensorIteratorBaseElENKUlvE_clEvENKUlvE2_clEvEUlN3c108BFloat16EE_EEvS4_RKT_EUliE_EEviT1_,"a",@progbits
	.sectionflags	@""
	.align	4
.nv.constant0._ZN2at6native18elementwise_kernelILi128ELi4EZNS0_22gpu_kernel_impl_nocastIZZZNS0_26round_decimals_kernel_cudaERNS_18TensorIteratorBaseElENKUlvE_clEvENKUlvE2_clEvEUlN3c108BFloat16EE_EEvS4_RKT_EUliE_EEviT1_:
	.zero		1080


//--------------------- .nv.constant0._ZN2at6native27unrolled_elementwise_kernelIZZZNS0_26round_decimals_kernel_cudaERNS_18TensorIteratorBaseElENKUlvE_clEvENKUlvE2_clEvEUlN3c108BFloat16EE_St5arrayIPcLm2EELi4E23TrivialOffsetCalculatorILi1EjESD_NS0_6memory15LoadWithoutCastENSE_16StoreWithoutCastEEEviT_T0_T2_T3_T4_T5_ --------------------------
	.section	.nv.constant0._ZN2at6native27unrolled_elementwise_kernelIZZZNS0_26round_decimals_kernel_cudaERNS_18TensorIteratorBaseElENKUlvE_clEvENKUlvE2_clEvEUlN3c108BFloat16EE_St5arrayIPcLm2EELi4E23TrivialOffsetCalculatorILi1EjESD_NS0_6memory15LoadWithoutCastENSE_16StoreWithoutCastEEEviT_T0_T2_T3_T4_T5_,"a",@progbits
	.sectionflags	@""
	.align	4
.nv.constant0._ZN2at6native27unrolled_elementwise_kernelIZZZNS0_26round_decimals_kernel_cudaERNS_18TensorIteratorBaseElENKUlvE_clEvENKUlvE2_clEvEUlN3c108BFloat16EE_St5arrayIPcLm2EELi4E23TrivialOffsetCalculatorILi1EjESD_NS0_6memory15LoadWithoutCastENSE_16StoreWithoutCastEEEviT_T0_T2_T3_T4_T5_:
	.zero		572


//--------------------- .nv.constant0._ZN2at6native29vectorized_elementwise_kernelILi2EZZZNS0_26round_decimals_kernel_cudaERNS_18TensorIteratorBaseElENKUlvE_clEvENKUlvE2_clEvEUlN3c108BFloat16EE_St5arrayIPcLm2EEEEviT0_T1_ --------------------------
	.section	.nv.constant0._ZN2at6native29vectorized_elementwise_kernelILi2EZZZNS0_26round_decimals_kernel_cudaERNS_18TensorIteratorBaseElENKUlvE_clEvENKUlvE2_clEvEUlN3c108BFloat16EE_St5arrayIPcLm2EEEEviT0_T1_,"a",@progbits
	.sectionflags	@""
	.align	4
.nv.constant0._ZN2at6native29vectorized_elementwise_kernelILi2EZZZNS0_26round_decimals_kernel_cudaERNS_18TensorIteratorBaseElENKUlvE_clEvENKUlvE2_clEvEUlN3c108BFloat16EE_St5arrayIPcLm2EEEEviT0_T1_:
	.zero		568


//--------------------- .nv.constant0._ZN2at6native29vectorized_elementwise_kernelILi4EZZZNS0_26round_decimals_kernel_cudaERNS_18TensorIteratorBaseElENKUlvE_clEvENKUlvE2_clEvEUlN3c108BFloat16EE_St5arrayIPcLm2EEEEviT0_T1_ --------------------------
	.section	.nv.constant0._ZN2at6native29vectorized_elementwise_kernelILi4EZZZNS0_26round_decimals_kernel_cudaERNS_18TensorIteratorBaseElENKUlvE_clEvENKUlvE2_clEvEUlN3c108BFloat16EE_St5arrayIPcLm2EEEEviT0_T1_,"a",@progbits
	.sectionflags	@""
	.align	4
.nv.constant0._ZN2at6native29vectorized_elementwise_kernelILi4EZZZNS0_26round_decimals_kernel_cudaERNS_18TensorIteratorBaseElENKUlvE_clEvENKUlvE2_clEvEUlN3c108BFloat16EE_St5arrayIPcLm2EEEEviT0_T1_:
	.zero		568


//--------------------- .nv.constant0._ZN2at6native29vectorized_elementwise_kernelILi8EZZZNS0_26round_decimals_kernel_cudaERNS_18TensorIteratorBaseElENKUlvE_clEvENKUlvE2_clEvEUlN3c108BFloat16EE_St5arrayIPcLm2EEEEviT0_T1_ --------------------------
	.section	.nv.constant0._ZN2at6native29vectorized_elementwise_kernelILi8EZZZNS0_26round_decimals_kernel_cudaERNS_18TensorIteratorBaseElENKUlvE_clEvENKUlvE2_clEvEUlN3c108BFloat16EE_St5arrayIPcLm2EEEEviT0_T1_,"a",@progbits
	.sectionflags	@""
	.align	4
.nv.constant0._ZN2at6native29vectorized_elementwise_kernelILi8EZZZNS0_26round_decimals_kernel_cudaERNS_18TensorIteratorBaseElENKUlvE_clEvENKUlvE2_clEvEUlN3c108BFloat16EE_St5arrayIPcLm2EEEEviT0_T1_:
	.zero		568


//--------------------- .nv.constant0._ZN2at6native18elementwise_kernelILi128ELi4EZNS0_15gpu_kernel_implIZZZNS0_26round_decimals_kernel_cudaERNS_18TensorIteratorBaseElENKUlvE_clEvENKUlvE1_clEvEUlN3c104HalfEE_EEvS4_RKT_EUliE_EEviT1_ --------------------------
	.section	.nv.constant0._ZN2at6native18elementwise_kernelILi128ELi4EZNS0_15gpu_kernel_implIZZZNS0_26round_decimals_kernel_cudaERNS_18TensorIteratorBaseElENKUlvE_clEvENKUlvE1_clEvEUlN3c104HalfEE_EEvS4_RKT_EUliE_EEviT1_,"a",@progbits
	.sectionflags	@""
	.align	4
.nv.constant0._ZN2at6native18elementwise_kernelILi128ELi4EZNS0_15gpu_kernel_implIZZZNS0_26round_decimals_kernel_cudaERNS_18TensorIteratorBaseElENKUlvE_clEvENKUlvE1_clEvEUlN3c104HalfEE_EEvS4_RKT_EUliE_EEviT1_:
	.zero		1088


//--------------------- .nv.constant0._ZN2at6native27unrolled_elementwise_kernelIZZZNS0_26round_decimals_kernel_cudaERNS_18TensorIteratorBaseElENKUlvE_clEvENKUlvE1_clEvEUlN3c104HalfEE_St5arrayIPcLm2EELi4E23TrivialOffsetCalculatorILi1EjESD_NS0_6memory12LoadWithCastILi1EEENSE_13StoreWithCastILi1EEEEEviT_T0_T2_T3_T4_T5_ --------------------------
	.section	.nv.constant0._ZN2at6native27unrolled_elementwise_kernelIZZZNS0_26round_decimals_kernel_cudaERNS_18TensorIteratorBaseElENKUlvE_clEvENKUlvE1_clEvEUlN3c104HalfEE_St5arrayIPcLm2EELi4E23TrivialOffsetCalculatorILi1EjESD_NS0_6memory12LoadWithCastILi1EEENSE_13StoreWithCastILi1EEEEEviT_T0_T2_T3_T4_T5_,"a",@progbits
	.sectionflags	@""
	.align	4
.nv.constant0._ZN2at6native27unrolled_elementwise_kernelIZZZNS0_26round_decimals_kernel_cudaERNS_18TensorIteratorBaseElENKUlvE_clEvENKUlvE1_clEvEUlN3c104HalfEE_St5arrayIPcLm2EELi4E23TrivialOffsetCalculatorILi1EjESD_NS0_6memory12LoadWithCastILi1EEENSE_13StoreWithCastILi1EEEEEviT_T0_T2_T3_T4_T5_:
	.zero		588


//--------------------- .nv.constant0._ZN2at6native18elementwise_kernelILi128ELi4EZNS0_22gpu_kernel_impl_nocastIZZZNS0_26round_decimals_kernel_cudaERNS_18TensorIteratorBaseElENKUlvE_clEvENKUlvE1_clEvEUlN3c104HalfEE_EEvS4_RKT_EUliE_EEviT1_ --------------------------
	.section	.nv.constant0._ZN2at6native18elementwise_kernelILi128ELi4EZNS0_22gpu_kernel_impl_nocastIZZZNS0_26round_decimals_kernel_cudaERNS_18TensorIteratorBaseElENKUlvE_clEvENKUlvE1_clEvEUlN3c104HalfEE_EEvS4_RKT_EUliE_EEviT1_,"a",@progbits
	.sectionflags	@""
	.align	4
.nv.constant0._ZN2at6native18elementwise_kernelILi128ELi4EZNS0_22gpu_kernel_impl_nocastIZZZNS0_26round_decimals_kernel_cudaERNS_18TensorIteratorBaseElENKUlvE_clEvENKUlvE1_clEvEUlN3c104HalfEE_EEvS4_RKT_EUliE_EEviT1_:
	.zero		1080


//--------------------- .nv.constant0._ZN2at6native27unrolled_elementwise_kernelIZZZNS0_26round_decimals_kernel_cudaERNS_18TensorIteratorBaseElENKUlvE_clEvENKUlvE1_clEvEUlN3c104HalfEE_St5arrayIPcLm2EELi4E23TrivialOffsetCalculatorILi1EjESD_NS0_6memory15LoadWithoutCastENSE_16StoreWithoutCastEEEviT_T0_T2_T3_T4_T5_ --------------------------
	.section	.nv.constant0._ZN2at6native27unrolled_elementwise_kernelIZZZNS0_26round_decimals_kernel_cudaERNS_18TensorIteratorBaseElENKUlvE_clEvENKUlvE1_clEvEUlN3c104HalfEE_St5arrayIPcLm2EELi4E23TrivialOffsetCalculatorILi1EjESD_NS0_6memory15LoadWithoutCastENSE_16StoreWithoutCastEEEviT_T0_T2_T3_T4_T5_,"a",@progbits
	.sectionflags	@""
	.align	4
.nv.constant0._ZN2at6native27unrolled_elementwise_kernelIZZZNS0_26round_decimals_kernel_cudaERNS_18TensorIteratorBaseElENKUlvE_clEvENKUlvE1_clEvEUlN3c104HalfEE_St5arrayIPcLm2EELi4E23TrivialOffsetCalculatorILi1EjESD_NS0_6memory15LoadWithoutCastENSE_16StoreWithoutCastEEEviT_T0_T2_T3_T4_T5_:
	.zero		572


//--------------------- .nv.constant0._ZN2at6native29vectorized_elementwise_kernelILi2EZZZNS0_26round_decimals_kernel_cudaERNS_18TensorIteratorBaseElENKUlvE_clEvENKUlvE1_clEvEUlN3c104HalfEE_St5arrayIPcLm2EEEEviT0_T1_ --------------------------
	.section	.nv.constant0._ZN2at6native29vectorized_elementwise_kernelILi2EZZZNS0_26round_decimals_kernel_cudaERNS_18TensorIteratorBaseElENKUlvE_clEvENKUlvE1_clEvEUlN3c104HalfEE_St5arrayIPcLm2EEEEviT0_T1_,"a",@progbits
	.sectionflags	@""
	.align	4
.nv.constant0._ZN2at6native29vectorized_elementwise_kernelILi2EZZZNS0_26round_decimals_kernel_cudaERNS_18TensorIteratorBaseElENKUlvE_clEvENKUlvE1_clEvEUlN3c104HalfEE_St5arrayIPcLm2EEEEviT0_T1_:
	.zero		568


//--------------------- .nv.constant0._ZN2at6native29vectorized_elementwise_kernelILi4EZZZNS0_26round_decimals_kernel_cudaERNS_18TensorIteratorBaseElENKUlvE_clEvENKUlvE1_clEvEUlN3c104HalfEE_St5arrayIPcLm2EEEEviT0_T1_ --------------------------
	.section	.nv.constant0._ZN2at6native29vectorized_elementwise_kernelILi4EZZZNS0_26round_decimals_kernel_cudaERNS_18TensorIteratorBaseElENKUlvE_clEvENKUlvE1_clEvEUlN3c104HalfEE_St5arrayIPcLm2EEEEviT0_T1_,"a",@progbits
	.sectionflags	@""
	.align	4
.nv.constant0._ZN2at6native29vectorized_elementwise_kernelILi4EZZZNS0_26round_decimals_kernel_cudaERNS_18TensorIteratorBaseElENKUlvE_clEvENKUlvE1_clEvEUlN3c104HalfEE_St5arrayIPcLm2EEEEviT0_T1_:
	.zero		568


//--------------------- .nv.constant0._ZN2at6native29vectorized_elementwise_kernelILi8EZZZNS0_26round_decimals_kernel_cudaERNS_18TensorIteratorBaseElENKUlvE_clEvENKUlvE1_clEvEUlN3c104HalfEE_St5arrayIPcLm2EEEEviT0_T1_ --------------------------
	.section	.nv.constant0._ZN2at6native29vectorized_elementwise_kernelILi8EZZZNS0_26round_decimals_kernel_cudaERNS_18TensorIteratorBaseElENKUlvE_clEvENKUlvE1_clEvEUlN3c104HalfEE_St5arrayIPcLm2EEEEviT0_T1_,"a",@progbits
	.sectionflags	@""
	.align	4
.nv.constant0._ZN2at6native29vectorized_elementwise_kernelILi8EZZZNS0_26round_decimals_kernel_cudaERNS_18TensorIteratorBaseElENKUlvE_clEvENKUlvE1_clEvEUlN3c104HalfEE_St5arrayIPcLm2EEEEviT0_T1_:
	.zero		568


//--------------------- .nv.constant0._ZN2at6native18elementwise_kernelILi128ELi4EZNS0_15gpu_kernel_implIZZZNS0_26round_decimals_kernel_cudaERNS_18TensorIteratorBaseElENKUlvE_clEvENKUlvE0_clEvEUlfE_EEvS4_RKT_EUliE_EEviT1_ --------------------------
	.section	.nv.constant0._ZN2at6native18elementwise_kernelILi128ELi4EZNS0_15gpu_kernel_implIZZZNS0_26round_decimals_kernel_cudaERNS_18TensorIteratorBaseElENKUlvE_clEvENKUlvE0_clEvEUlfE_EEvS4_RKT_EUliE_EEviT1_,"a",@progbits
	.sectionflags	@""
	.align	4
.nv.constant0._ZN2at6native18elementwise_kernelILi128ELi4EZNS0_15gpu_kernel_implIZZZNS0_26round_decimals_kernel_cudaERNS_18TensorIteratorBaseElENKUlvE_clEvENKUlvE0_clEvEUlfE_EEvS4_RKT_EUliE_EEviT1_:
	.zero		1088


//--------------------- .nv.constant0._ZN2at6native27unrolled_elementwise_kernelIZZZNS0_26round_decimals_kernel_cudaERNS_18TensorIteratorBaseElENKUlvE_clEvENKUlvE0_clEvEUlfE_St5arrayIPcLm2EELi4E23TrivialOffsetCalculatorILi1EjESB_NS0_6memory12LoadWithCastILi1EEENSC_13StoreWithCastILi1EEEEEviT_T0_T2_T3_T4_T5_ --------------------------
	.section	.nv.constant0._ZN2at6native27unrolled_elementwise_kernelIZZZNS0_26round_decimals_kernel_cudaERNS_18TensorIteratorBaseElENKUlvE_clEvENKUlvE0_clEvEUlfE_St5arrayIPcLm2EELi4E23TrivialOffsetCalculatorILi1EjESB_NS0_6memory12LoadWithCastILi1EEENSC_13StoreWithCastILi1EEEEEviT_T0_T2_T3_T4_T5_,"a",@progbits
	.sectionflags	@""
	.align	4
.nv.constant0._ZN2at6native27unrolled_elementwise_kernelIZZZNS0_26round_decimals_kernel_cudaERNS_18TensorIteratorBaseElENKUlvE_clEvENKUlvE0_clEvEUlfE_St5arrayIPcLm2EELi4E23TrivialOffsetCalculatorILi1EjESB_NS0_6memory12LoadWithCastILi1EEENSC_13StoreWithCastILi1EEEEEviT_T0_T2_T3_T4_T5_:
	.zero		588


//--------------------- .nv.constant0._ZN2at6native18elementwise_kernelILi128ELi2EZNS0_22gpu_kernel_impl_nocastIZZZNS0_26round_decimals_kernel_cudaERNS_18TensorIteratorBaseElENKUlvE_clEvENKUlvE0_clEvEUlfE_EEvS4_RKT_EUliE_EEviT1_ --------------------------
	.section	.nv.constant0._ZN2at6native18elementwise_kernelILi128ELi2EZNS0_22gpu_kernel_impl_nocastIZZZNS0_26round_decimals_kernel_cudaERNS_18TensorIteratorBaseElENKUlvE_clEvENKUlvE0_clEvEUlfE_EEvS4_RKT_EUliE_EEviT1_,"a",@progbits
	.sectionflags	@""
	.align	4
.nv.constant0._ZN2at6native18elementwise_kernelILi128ELi2EZNS0_22gpu_kernel_impl_nocastIZZZNS0_26round_decimals_kernel_cudaERNS_18TensorIteratorBaseElENKUlvE_clEvENKUlvE0_clEvEUlfE_EEvS4_RKT_EUliE_EEviT1_:
	.zero		1080


//--------------------- .nv.constant0._ZN2at6native27unrolled_elementwise_kernelIZZZNS0_26round_decimals_kernel_cudaERNS_18TensorIteratorBaseElENKUlvE_clEvENKUlvE0_clEvEUlfE_St5arrayIPcLm2EELi4E23TrivialOffsetCalculatorILi1EjESB_NS0_6memory15LoadWithoutCastENSC_16StoreWithoutCastEEEviT_T0_T2_T3_T4_T5_ --------------------------
	.section	.nv.constant0._ZN2at6native27unrolled_elementwise_kernelIZZZNS0_26round_decimals_kernel_cudaERNS_18TensorIteratorBaseElENKUlvE_clEvENKUlvE0_clEvEUlfE_St5arrayIPcLm2EELi4E23TrivialOffsetCalculatorILi1EjESB_NS0_6memory15LoadWithoutCastENSC_16StoreWithoutCastEEEviT_T0_T2_T3_T4_T5_,"a",@progbits
	.sectionflags	@""
	.align	4
.nv.constant0._ZN2at6native27unrolled_elementwise_kernelIZZZNS0_26round_decimals_kernel_cudaERNS_18TensorIteratorBaseElENKUlvE_clEvENKUlvE0_clEvEUlfE_St5arrayIPcLm2EELi4E23TrivialOffsetCalculatorILi1EjESB_NS0_6memory15LoadWithoutCastENSC_16StoreWithoutCastEEEviT_T0_T2_T3_T4_T5_:
	.zero		572


//--------------------- .nv.constant0._ZN2at6native29vectorized_elementwise_kernelILi2EZZZNS0_26round_decimals_kernel_cudaERNS_18TensorIteratorBaseElENKUlvE_clEvENKUlvE0_clEvEUlfE_St5arrayIPcLm2EEEEviT0_T1_ --------------------------
	.section	.nv.constant0._ZN2at6native29vectorized_elementwise_kernelILi2EZZZNS0_26round_decimals_kernel_cudaERNS_18TensorIteratorBaseElENKUlvE_clEvENKUlvE0_clEvEUlfE_St5arrayIPcLm2EEEEviT0_T1_,"a",@progbits
	.sectionflags	@""
	.align	4
.nv.constant0._ZN2at6native29vectorized_elementwise_kernelILi2EZZZNS0_26round_decimals_kernel_cudaERNS_18TensorIteratorBaseElENKUlvE_clEvENKUlvE0_clEvEUlfE_St5arrayIPcLm2EEEEviT0_T1_:
	.zero		568


//--------------------- .nv.constant0._ZN2at6native29vectorized_elementwise_kernelILi4EZZZNS0_26round_decimals_kernel_cudaERNS_18TensorIteratorBaseElENKUlvE_clEvENKUlvE0_clEvEUlfE_St5arrayIPcLm2EEEEviT0_T1_ --------------------------
	.section	.nv.constant0._ZN2at6native29vectorized_elementwise_kernelILi4EZZZNS0_26round_decimals_kernel_cudaERNS_18TensorIteratorBaseElENKUlvE_clEvENKUlvE0_clEvEUlfE_St5arrayIPcLm2EEEEviT0_T1_,"a",@progbits
	.sectionflags	@""
	.align	4
.nv.constant0._ZN2at6native29vectorized_elementwise_kernelILi4EZZZNS0_26round_decimals_kernel_cudaERNS_18TensorIteratorBaseElENKUlvE_clEvENKUlvE0_clEvEUlfE_St5arrayIPcLm2EEEEviT0_T1_:
	.zero		568


//--------------------- .nv.constant0._ZN2at6native29vectorized_elementwise_kernelILi8EZZZNS0_26round_decimals_kernel_cudaERNS_18TensorIteratorBaseElENKUlvE_clEvENKUlvE0_clEvEUlfE_St5arrayIPcLm2EEEEviT0_T1_ --------------------------
	.section	.nv.constant0._ZN2at6native29vectorized_elementwise_kernelILi8EZZZNS0_26round_decimals_kernel_cudaERNS_18TensorIteratorBaseElENKUlvE_clEvENKUlvE0_clEvEUlfE_St5arrayIPcLm2EEEEviT0_T1_,"a",@progbits
	.sectionflags	@""
	.align	4
.nv.constant0._ZN2at6native29vectorized_elementwise_kernelILi8EZZZNS0_26round_decimals_kernel_cudaERNS_18TensorIteratorBaseElENKUlvE_clEvENKUlvE0_clEvEUlfE_St5arrayIPcLm2EEEEviT0_T1_:
	.zero		568


//--------------------- .nv.constant0._ZN2at6native18elementwise_kernelILi128ELi4EZNS0_15gpu_kernel_implIZZZNS0_26round_decimals_kernel_cudaERNS_18TensorIteratorBaseElENKUlvE_clEvENKUlvE_clEvEUldE_EEvS4_RKT_EUliE_EEviT1_ --------------------------
	.section	.nv.constant0._ZN2at6native18elementwise_kernelILi128ELi4EZNS0_15gpu_kernel_implIZZZNS0_26round_decimals_kernel_cudaERNS_18TensorIteratorBaseElENKUlvE_clEvENKUlvE_clEvEUldE_EEvS4_RKT_EUliE_EEviT1_,"a",@progbits
	.sectionflags	@""
	.align	4
.nv.constant0._ZN2at6native18elementwise_kernelILi128ELi4EZNS0_15gpu_kernel_implIZZZNS0_26round_decimals_kernel_cudaERNS_18TensorIteratorBaseElENKUlvE_clEvENKUlvE_clEvEUldE_EEvS4_RKT_EUliE_EEviT1_:
	.zero		1096


//--------------------- .nv.constant0._ZN2at6native27unrolled_elementwise_kernelIZZZNS0_26round_decimals_kernel_cudaERNS_18TensorIteratorBaseElENKUlvE_clEvENKUlvE_clEvEUldE_St5arrayIPcLm2EELi4E23TrivialOffsetCalculatorILi1EjESB_NS0_6memory12LoadWithCastILi1EEENSC_13StoreWithCastILi1EEEEEviT_T0_T2_T3_T4_T5_ --------------------------
	.section	.nv.constant0._ZN2at6native27unrolled_elementwise_kernelIZZZNS0_26round_decimals_kernel_cudaERNS_18TensorIteratorBaseElENKUlvE_clEvENKUlvE_clEvEUldE_St5arrayIPcLm2EELi4E23TrivialOffsetCalculatorILi1EjESB_NS0_6memory12LoadWithCastILi1EEENSC_13StoreWithCastILi1EEEEEviT_T0_T2_T3_T4_T5_,"a",@progbits
	.sectionflags	@""
	.align	4
.nv.constant0._ZN2at6native27unrolled_elementwise_kernelIZZZNS0_26round_decimals_kernel_cudaERNS_18TensorIteratorBaseElENKUlvE_clEvENKUlvE_clEvEUldE_St5arrayIPcLm2EELi4E23TrivialOffsetCalculatorILi1EjESB_NS0_6memory12LoadWithCastILi1EEENSC_13StoreWithCastILi1EEEEEviT_T0_T2_T3_T4_T5_:
	.zero		596


//--------------------- .nv.constant0._ZN2at6native18elementwise_kernelILi128ELi2EZNS0_22gpu_kernel_impl_nocastIZZZNS0_26round_decimals_kernel_cudaERNS_18TensorIteratorBaseElENKUlvE_clEvENKUlvE_clEvEUldE_EEvS4_RKT_EUliE_EEviT1_ --------------------------
	.section	.nv.constant0._ZN2at6native18elementwise_kernelILi128ELi2EZNS0_22gpu_kernel_impl_nocastIZZZNS0_26round_decimals_kernel_cudaERNS_18TensorIteratorBaseElENKUlvE_clEvENKUlvE_clEvEUldE_EEvS4_RKT_EUliE_EEviT1_,"a",@progbits
	.sectionflags	@""
	.align	4
.nv.constant0._ZN2at6native18elementwise_kernelILi128ELi2EZNS0_22gpu_kernel_impl_nocastIZZZNS0_26round_decimals_kernel_cudaERNS_18TensorIteratorBaseElENKUlvE_clEvENKUlvE_clEvEUldE_EEvS4_RKT_EUliE_EEviT1_:
	.zero		1088


//--------------------- .nv.constant0._ZN2at6native27unrolled_elementwise_kernelIZZZNS0_26round_decimals_kernel_cudaERNS_18TensorIteratorBaseElENKUlvE_clEvENKUlvE_clEvEUldE_St5arrayIPcLm2EELi4E23TrivialOffsetCalculatorILi1EjESB_NS0_6memory15LoadWithoutCastENSC_16StoreWithoutCastEEEviT_T0_T2_T3_T4_T5_ --------------------------
	.section	.nv.constant0._ZN2at6native27unrolled_elementwise_kernelIZZZNS0_26round_decimals_kernel_cudaERNS_18TensorIteratorBaseElENKUlvE_clEvENKUlvE_clEvEUldE_St5arrayIPcLm2EELi4E23TrivialOffsetCalculatorILi1EjESB_NS0_6memory15LoadWithoutCastENSC_16StoreWithoutCastEEEviT_T0_T2_T3_T4_T5_,"a",@progbits
	.sectionflags	@""
	.align	4
.nv.constant0._ZN2at6native27unrolled_elementwise_kernelIZZZNS0_26round_decimals_kernel_cudaERNS_18TensorIteratorBaseElENKUlvE_clEvENKUlvE_clEvEUldE_St5arrayIPcLm2EELi4E23TrivialOffsetCalculatorILi1EjESB_NS0_6memory15LoadWithoutCastENSC_16StoreWithoutCastEEEviT_T0_T2_T3_T4_T5_:
	.zero		580


//--------------------- .nv.constant0._ZN2at6native29vectorized_elementwise_kernelILi2EZZZNS0_26round_decimals_kernel_cudaERNS_18TensorIteratorBaseElENKUlvE_clEvENKUlvE_clEvEUldE_St5arrayIPcLm2EEEEviT0_T1_ --------------------------
	.section	.nv.constant0._ZN2at6native29vectorized_elementwise_kernelILi2EZZZNS0_26round_decimals_kernel_cudaERNS_18TensorIteratorBaseElENKUlvE_clEvENKUlvE_clEvEUldE_St5arrayIPcLm2EEEEviT0_T1_,"a",@progbits
	.sectionflags	@""
	.align	4
.nv.constant0._ZN2at6native29vectorized_elementwise_kernelILi2EZZZNS0_26round_decimals_kernel_cudaERNS_18TensorIteratorBaseElENKUlvE_clEvENKUlvE_clEvEUldE_St5arrayIPcLm2EEEEviT0_T1_:
	.zero		576


//--------------------- .nv.constant0._ZN2at6native29vectorized_elementwise_kernelILi4EZZZNS0_26round_decimals_kernel_cudaERNS_18TensorIteratorBaseElENKUlvE_clEvENKUlvE_clEvEUldE_St5arrayIPcLm2EEEEviT0_T1_ --------------------------
	.section	.nv.constant0._ZN2at6native29vectorized_elementwise_kernelILi4EZZZNS0_26round_decimals_kernel_cudaERNS_18TensorIteratorBaseElENKUlvE_clEvENKUlvE_clEvEUldE_St5arrayIPcLm2EEEEviT0_T1_,"a",@progbits
	.sectionflags	@""
	.align	4
.nv.constant0._ZN2at6native29vectorized_elementwise_kernelILi4EZZZNS0_26round_decimals_kernel_cudaERNS_18TensorIteratorBaseElENKUlvE_clEvENKUlvE_clEvEUldE_St5arrayIPcLm2EEEEviT0_T1_:
	.zero		576


//--------------------- .nv.constant0._ZN2at6native29vectorized_elementwise_kernelILi8EZZZNS0_26round_decimals_kernel_cudaERNS_18TensorIteratorBaseElENKUlvE_clEvENKUlvE_clEvEUldE_St5arrayIPcLm2EEEEviT0_T1_ --------------------------
	.section	.nv.constant0._ZN2at6native29vectorized_elementwise_kernelILi8EZZZNS0_26round_decimals_kernel_cudaERNS_18TensorIteratorBaseElENKUlvE_clEvENKUlvE_clEvEUldE_St5arrayIPcLm2EEEEviT0_T1_,"a",@progbits
	.sectionflags	@""
	.align	4
.nv.constant0._ZN2at6native29vectorized_elementwise_kernelILi8EZZZNS0_26round_decimals_kernel_cudaERNS_18TensorIteratorBaseElENKUlvE_clEvENKUlvE_clEvEUldE_St5arrayIPcLm2EEEEviT0_T1_:
	.zero		576


//--------------------- .nv.constant0._ZN2at6native18elementwise_kernelILi128ELi4EZNS0_15gpu_kernel_implIZZZNS0_17round_kernel_cudaERNS_18TensorIteratorBaseEENKUlvE_clEvENKUlvE2_clEvEUlN3c108BFloat16EE_EEvS4_RKT_EUliE_EEviT1_ --------------------------
	.section	.nv.constant0._ZN2at6native18elementwise_kernelILi128ELi4EZNS0_15gpu_kernel_implIZZZNS0_17round_kernel_cudaERNS_18TensorIteratorBaseEENKUlvE_clEvENKUlvE2_clEvEUlN3c108BFloat16EE_EEvS4_RKT_EUliE_EEviT1_,"a",@progbits
	.sectionflags	@""
	.align	4
.nv.constant0._ZN2at6native18elementwise_kernelILi128ELi4EZNS0_15gpu_kernel_implIZZZNS0_17round_kernel_cudaERNS_18TensorIteratorBaseEENKUlvE_clEvENKUlvE2_clEvEUlN3c108BFloat16EE_EEvS4_RKT_EUliE_EEviT1_:
	.zero		1072


//--------------------- .nv.constant0._ZN2at6native27unrolled_elementwise_kernelIZZZNS0_17round_kernel_cudaERNS_18TensorIteratorBaseEENKUlvE_clEvENKUlvE2_clEvEUlN3c108BFloat16EE_St5arrayIPcLm2EELi4E23TrivialOffsetCalculatorILi1EjESD_NS0_6memory12LoadWithCastILi1EEENSE_13StoreWithCastILi1EEEEEviT_T0_T2_T3_T4_T5_ --------------------------
	.section	.nv.constant0._ZN2at6native27unrolled_elementwise_kernelIZZZNS0_17round_kernel_cudaERNS_18TensorIteratorBaseEENKUlvE_clEvENKUlvE2_clEvEUlN3c108BFloat16EE_St5arrayIPcLm2EELi4E23TrivialOffsetCalculatorILi1EjESD_NS0_6memory12LoadWithCastILi1EEENSE_13StoreWithCastILi1EEEEEviT_T0_T2_T3_T4_T5_,"a",@progbits
	.sectionflags	@""
	.align	4
.nv.constant0._ZN2at6native27unrolled_elementwise_kernelIZZZNS0_17round_kernel_cudaERNS_18TensorIteratorBaseEENKUlvE_clEvENKUlvE2_clEvEUlN3c108BFloat16EE_St5arrayIPcLm2EELi4E23TrivialOffsetCalculatorILi1EjESD_NS0_6memory12LoadWithCastILi1EEENSE_13StoreWithCastILi1EEEEEviT_T0_T2_T3_T4_T5_:
	.zero		572


//--------------------- .nv.constant0._ZN2at6native18elementwise_kernelILi128ELi4EZNS0_22gpu_kernel_impl_nocastIZZZNS0_17round_kernel_cudaERNS_18TensorIteratorBaseEENKUlvE_clEvENKUlvE2_clEvEUlN3c108BFloat16EE_EEvS4_RKT_EUliE_EEviT1_ --------------------------
	.section	.nv.constant0._ZN2at6native18elementwise_kernelILi128ELi4EZNS0_22gpu_kernel_impl_nocastIZZZNS0_17round_kernel_cudaERNS_18TensorIteratorBaseEENKUlvE_clEvENKUlvE2_clEvEUlN3c108BFloat16EE_EEvS4_RKT_EUliE_EEviT1_,"a",@progbits
	.sectionflags	@""
	.align	4
.nv.constant0._ZN2at6native18elementwise_kernelILi128ELi4EZNS0_22gpu_kernel_impl_nocastIZZZNS0_17round_kernel_cudaERNS_18TensorIteratorBaseEENKUlvE_clEvENKUlvE2_clEvEUlN3c108BFloat16EE_EEvS4_RKT_EUliE_EEviT1_:
	.zero		1072


//--------------------- .nv.constant0._ZN2at6native27unrolled_elementwise_kernelIZZZNS0_17round_kernel_cudaERNS_18TensorIteratorBaseEENKUlvE_clEvENKUlvE2_clEvEUlN3c108BFloat16EE_St5arrayIPcLm2EELi4E23TrivialOffsetCalculatorILi1EjESD_NS0_6memory15LoadWithoutCastENSE_16StoreWithoutCastEEEviT_T0_T2_T3_T4_T5_ --------------------------
	.section	.nv.constant0._ZN2at6native27unrolled_elementwise_kernelIZZZNS0_17round_kernel_cudaERNS_18TensorIteratorBaseEENKUlvE_clEvENKUlvE2_clEvEUlN3c108BFloat16EE_St5arrayIPcLm2EELi4E23TrivialOffsetCalculatorILi1EjESD_NS0_6memory15LoadWithoutCastENSE_16StoreWithoutCastEEEviT_T0_T2_T3_T4_T5_,"a",@progbits
	.sectionflags	@""
	.align	4
.nv.constant0._ZN2at6native27unrolled_elementwise_kernelIZZZNS0_17round_kernel_cudaERNS_18TensorIteratorBaseEENKUlvE_clEvENKUlvE2_clEvEUlN3c108BFloat16EE_St5arrayIPcLm2EELi4E23TrivialOffsetCalculatorILi1EjESD_NS0_6memory15LoadWithoutCastENSE_16StoreWithoutCastEEEviT_T0_T2_T3_T4_T5_:
	.zero		556


//--------------------- .nv.constant0._ZN2at6native29vectorized_elementwise_kernelILi2EZZZNS0_17round_kernel_cudaERNS_18TensorIteratorBaseEENKUlvE_clEvENKUlvE2_clEvEUlN3c108BFloat16EE_St5arrayIPcLm2EEEEviT0_T1_ --------------------------
	.section	.nv.constant0._ZN2at6native29vectorized_elementwise_kernelILi2EZZZNS0_17round_kernel_cudaERNS_18TensorIteratorBaseEENKUlvE_clEvENKUlvE2_clEvEUlN3c108BFloat16EE_St5arrayIPcLm2EEEEviT0_T1_,"a",@progbits
	.sectionflags	@""
	.align	4
.nv.constant0._ZN2at6native29vectorized_elementwise_kernelILi2EZZZNS0_17round_kernel_cudaERNS_18TensorIteratorBaseEENKUlvE_clEvENKUlvE2_clEvEUlN3c108BFloat16EE_St5arrayIPcLm2EEEEviT0_T1_:
	.zero		552


//--------------------- .nv.constant0._ZN2at6native29vectorized_elementwise_kernelILi4EZZZNS0_17round_kernel_cudaERNS_18TensorIteratorBaseEENKUlvE_clEvENKUlvE2_clEvEUlN3c108BFloat16EE_St5arrayIPcLm2EEEEviT0_T1_ --------------------------
	.section	.nv.constant0._ZN2at6native29vectorized_elementwise_kernelILi4EZZZNS0_17round_kernel_cudaERNS_18TensorIteratorBaseEENKUlvE_clEvENKUlvE2_clEvEUlN3c108BFloat16EE_St5arrayIPcLm2EEEEviT0_T1_,"a",@progbits
	.sectionflags	@""
	.align	4
.nv.constant0._ZN2at6native29vectorized_elementwise_kernelILi4EZZZNS0_17round_kernel_cudaERNS_18TensorIteratorBaseEENKUlvE_clEvENKUlvE2_clEvEUlN3c108BFloat16EE_St5arrayIPcLm2EEEEviT0_T1_:
	.zero		552


//--------------------- .nv.constant0._ZN2at6native29vectorized_elementwise_kernelILi8EZZZNS0_17round_kernel_cudaERNS_18TensorIteratorBaseEENKUlvE_clEvENKUlvE2_clEvEUlN3c108BFloat16EE_St5arrayIPcLm2EEEEviT0_T1_ --------------------------
	.section	.nv.constant0._ZN2at6native29vectorized_elementwise_kernelILi8EZZZNS0_17round_kernel_cudaERNS_18TensorIteratorBaseEENKUlvE_clEvENKUlvE2_clEvEUlN3c108BFloat16EE_St5arrayIPcLm2EEEEviT0_T1_,"a",@progbits
	.sectionflags	@""
	.align	4
.nv.constant0._ZN2at6native29vectorized_elementwise_kernelILi8EZZZNS0_17round_kernel_cudaERNS_18TensorIteratorBaseEENKUlvE_clEvENKUlvE2_clEvEUlN3c108BFloat16EE_St5arrayIPcLm2EEEEviT0_T1_:
	.zero		552


//--------------------- .nv.constant0._ZN2at6native18elementwise_kernelILi128ELi4EZNS0_15gpu_kernel_implIZZZNS0_17round_kernel_cudaERNS_18TensorIteratorBaseEENKUlvE_clEvENKUlvE1_clEvEUlN3c104HalfEE_EEvS4_RKT_EUliE_EEviT1_ --------------------------
	.section	.nv.constant0._ZN2at6native18elementwise_kernelILi128ELi4EZNS0_15gpu_kernel_implIZZZNS0_17round_kernel_cudaERNS_18TensorIteratorBaseEENKUlvE_clEvENKUlvE1_clEvEUlN3c104HalfEE_EEvS4_RKT_EUliE_EEviT1_,"a",@progbits
	.sectionflags	@""
	.align	4
.nv.constant0._ZN2at6native18elementwise_kernelILi128ELi4EZNS0_15gpu_kernel_implIZZZNS0_17round_kernel_cudaERNS_18TensorIteratorBaseEENKUlvE_clEvENKUlvE1_clEvEUlN3c104HalfEE_EEvS4_RKT_EUliE_EEviT1_:
	.zero		1072


//--------------------- .nv.constant0._ZN2at6native27unrolled_elementwise_kernelIZZZNS0_17round_kernel_cudaERNS_18TensorIteratorBaseEENKUlvE_clEvENKUlvE1_clEvEUlN3c104HalfEE_St5arrayIPcLm2EELi4E23TrivialOffsetCalculatorILi1EjESD_NS0_6memory12LoadWithCastILi1EEENSE_13StoreWithCastILi1EEEEEviT_T0_T2_T3_T4_T5_ --------------------------
	.section	.nv.constant0._ZN2at6native27unrolled_elementwise_kernelIZZZNS0_17round_kernel_cudaERNS_18TensorIteratorBaseEENKUlvE_clEvENKUlvE1_clEvEUlN3c104HalfEE_St5arrayIPcLm2EELi4E23TrivialOffsetCalculatorILi1EjESD_NS0_6memory12LoadWithCastILi1EEENSE_13StoreWithCastILi1EEEEEviT_T0_T2_T3_T4_T5_,"a",@progbits
	.sectionflags	@""
	.align	4
.nv.constant0._ZN2at6native27unrolled_elementwise_kernelIZZZNS0_17round_kernel_cudaERNS_18TensorIteratorBaseEENKUlvE_clEvENKUlvE1_clEvEUlN3c104HalfEE_St5arrayIPcLm2EELi4E23TrivialOffsetCalculatorILi1EjESD_NS0_6memory12LoadWithCastILi1EEENSE_13StoreWithCastILi1EEEEEviT_T0_T2_T3_T4_T5_:
	.zero		572


//--------------------- .nv.constant0._ZN2at6native18elementwise_kernelILi128ELi4EZNS0_22gpu_kernel_impl_nocastIZZZNS0_17round_kernel_cudaERNS_18TensorIteratorBaseEENKUlvE_clEvENKUlvE1_clEvEUlN3c104HalfEE_EEvS4_RKT_EUliE_EEviT1_ --------------------------
	.section	.nv.constant0._ZN2at6native18elementwise_kernelILi128ELi4EZNS0_22gpu_kernel_impl_nocastIZZZNS0_17round_kernel_cudaERNS_18TensorIteratorBaseEENKUlvE_clEvENKUlvE1_clEvEUlN3c104HalfEE_EEvS4_RKT_EUliE_EEviT1_,"a",@progbits
	.sectionflags	@""
	.align	4
.nv.constant0._ZN2at6native18elementwise_kernelILi128ELi4EZNS0_22gpu_kernel_impl_nocastIZZZNS0_17round_kernel_cudaERNS_18TensorIteratorBaseEENKUlvE_clEvENKUlvE1_clEvEUlN3c104HalfEE_EEvS4_RKT_EUliE_EEviT1_:
	.zero		1072


//--------------------- .nv.constant0._ZN2at6native27unrolled_elementwise_kernelIZZZNS0_17round_kernel_cudaERNS_18TensorIteratorBaseEENKUlvE_clEvENKUlvE1_clEvEUlN3c104HalfEE_St5arrayIPcLm2EELi4E23TrivialOffsetCalculatorILi1EjESD_NS0_6memory15LoadWithoutCastENSE_16StoreWithoutCastEEEviT_T0_T2_T3_T4_T5_ --------------------------
	.section	.nv.constant0._ZN2at6native27unrolled_elementwise_kernelIZZZNS0_17round_kernel_cudaERNS_18TensorIteratorBaseEENKUlvE_clEvENKUlvE1_clEvEUlN3c104HalfEE_St5arrayIPcLm2EELi4E23TrivialOffsetCalculatorILi1EjESD_NS0_6memory15LoadWithoutCastENSE_16StoreWithoutCastEEEviT_T0_T2_T3_T4_T5_,"a",@progbits
	.sectionflags	@""
	.align	4
.nv.constant0._ZN2at6native27unrolled_elementwise_kernelIZZZNS0_17round_kernel_cudaERNS_18TensorIteratorBaseEENKUlvE_clEvENKUlvE1_clEvEUlN3c104HalfEE_St5arrayIPcLm2EELi4E23TrivialOffsetCalculatorILi1EjESD_NS0_6memory15LoadWithoutCastENSE_16StoreWithoutCastEEEviT_T0_T2_T3_T4_T5_:
	.zero		556


//--------------------- .nv.constant0._ZN2at6native29vectorized_elementwise_kernelILi2EZZZNS0_17round_kernel_cudaERNS_18TensorIteratorBaseEENKUlvE_clEvENKUlvE1_clEvEUlN3c104HalfEE_St5arrayIPcLm2EEEEviT0_T1_ --------------------------
	.section	.nv.constant0._ZN2at6native29vectorized_elementwise_kernelILi2EZZZNS0_17round_kernel_cudaERNS_18TensorIteratorBaseEENKUlvE_clEvENKUlvE1_clEvEUlN3c104HalfEE_St5arrayIPcLm2EEEEviT0_T1_,"a",@progbits
	.sectionflags	@""
	.align	4
.nv.constant0._ZN2at6native29vectorized_elementwise_kernelILi2EZZZNS0_17round_kernel_cudaERNS_18TensorIteratorBaseEENKUlvE_clEvENKUlvE1_clEvEUlN3c104HalfEE_St5arrayIPcLm2EEEEviT0_T1_:
	.zero		552


//--------------------- .nv.constant0._ZN2at6native29vectorized_elementwise_kernelILi4EZZZNS0_17round_kernel_cudaERNS_18TensorIteratorBaseEENKUlvE_clEvENKUlvE1_clEvEUlN3c104HalfEE_St5arrayIPcLm2EEEEviT0_T1_ --------------------------
	.section	.nv.constant0._ZN2at6native29vectorized_elementwise_kernelILi4EZZZNS0_17round_kernel_cudaERNS_18TensorIteratorBaseEENKUlvE_clEvENKUlvE1_clEvEUlN3c104HalfEE_St5arrayIPcLm2EEEEviT0_T1_,"a",@progbits
	.sectionflags	@""
	.align	4
.nv.constant0._ZN2at6native29vectorized_elementwise_kernelILi4EZZZNS0_17round_kernel_cudaERNS_18TensorIteratorBaseEENKUlvE_clEvENKUlvE1_clEvEUlN3c104HalfEE_St5arrayIPcLm2EEEEviT0_T1_:
	.zero		552


//--------------------- .nv.constant0._ZN2at6native29vectorized_elementwise_kernelILi8EZZZNS0_17round_kernel_cudaERNS_18TensorIteratorBaseEENKUlvE_clEvENKUlvE1_clEvEUlN3c104HalfEE_St5arrayIPcLm2EEEEviT0_T1_ --------------------------
	.section	.nv.constant0._ZN2at6native29vectorized_elementwise_kernelILi8EZZZNS0_17round_kernel_cudaERNS_18TensorIteratorBaseEENKUlvE_clEvENKUlvE1_clEvEUlN3c104HalfEE_St5arrayIPcLm2EEEEviT0_T1_,"a",@progbits
	.sectionflags	@""
	.align	4
.nv.constant0._ZN2at6native29vectorized_elementwise_kernelILi8EZZZNS0_17round_kernel_cudaERNS_18TensorIteratorBaseEENKUlvE_clEvENKUlvE1_clEvEUlN3c104HalfEE_St5arrayIPcLm2EEEEviT0_T1_:
	.zero		552


//--------------------- .nv.constant0._ZN2at6native18elementwise_kernelILi128ELi4EZNS0_15gpu_kernel_implIZZZNS0_17round_kernel_cudaERNS_18TensorIteratorBaseEENKUlvE_clEvENKUlvE0_clEvEUlfE_EEvS4_RKT_EUliE_EEviT1_ --------------------------
	.section	.nv.constant0._ZN2at6native18elementwise_kernelILi128ELi4EZNS0_15gpu_kernel_implIZZZNS0_17round_kernel_cudaERNS_18TensorIteratorBaseEENKUlvE_clEvENKUlvE0_clEvEUlfE_EEvS4_RKT_EUliE_EEviT1_,"a",@progbits
	.sectionflags	@""
	.align	4
.nv.constant0._ZN2at6native18elementwise_kernelILi128ELi4EZNS0_15gpu_kernel_implIZZZNS0_17round_kernel_cudaERNS_18TensorIteratorBaseEENKUlvE_clEvENKUlvE0_clEvEUlfE_EEvS4_RKT_EUliE_EEviT1_:
	.zero		1072


//--------------------- .nv.constant0._ZN2at6native27unrolled_elementwise_kernelIZZZNS0_17round_kernel_cudaERNS_18TensorIteratorBaseEENKUlvE_clEvENKUlvE0_clEvEUlfE_St5arrayIPcLm2EELi4E23TrivialOffsetCalculatorILi1EjESB_NS0_6memory12LoadWithCastILi1EEENSC_13StoreWithCastILi1EEEEEviT_T0_T2_T3_T4_T5_ --------------------------
	.section	.nv.constant0._ZN2at6native27unrolled_elementwise_kernelIZZZNS0_17round_kernel_cudaERNS_18TensorIteratorBaseEENKUlvE_clEvENKUlvE0_clEvEUlfE_St5arrayIPcLm2EELi4E23TrivialOffsetCalculatorILi1EjESB_NS0_6memory12LoadWithCastILi1EEENSC_13StoreWithCastILi1EEEEEviT_T0_T2_T3_T4_T5_,"a",@progbits
	.sectionflags	@""
	.align	4
.nv.constant0._ZN2at6native27unrolled_elementwise_kernelIZZZNS0_17round_kernel_cudaERNS_18TensorIteratorBaseEENKUlvE_clEvENKUlvE0_clEvEUlfE_St5arrayIPcLm2EELi4E23TrivialOffsetCalculatorILi1EjESB_NS0_6memory12LoadWithCastILi1EEENSC_13StoreWithCastILi1EEEEEviT_T0_T2_T3_T4_T5_:
	.zero		572


//--------------------- .nv.constant0._ZN2at6native18elementwise_kernelILi128ELi2EZNS0_22gpu_kernel_impl_nocastIZZZNS0_17round_kernel_cudaERNS_18TensorIteratorBaseEENKUlvE_clEvENKUlvE0_clEvEUlfE_EEvS4_RKT_EUliE_EEviT1_ --------------------------
	.section	.nv.constant0._ZN2at6native18elementwise_kernelILi128ELi2EZNS0_22gpu_kernel_impl_nocastIZZZNS0_17round_kernel_cudaERNS_18TensorIteratorBaseEENKUlvE_clEvENKUlvE0_clEvEUlfE_EEvS4_RKT_EUliE_EEviT1_,"a",@progbits
	.sectionflags	@""
	.align	4
.nv.constant0._ZN2at6native18elementwise_kernelILi128ELi2EZNS0_22gpu_kernel_impl_nocastIZZZNS0_17round_kernel_cudaERNS_18TensorIteratorBaseEENKUlvE_clEvENKUlvE0_clEvEUlfE_EEvS4_RKT_EUliE_EEviT1_:
	.zero		1072


//--------------------- .nv.constant0._ZN2at6native27unrolled_elementwise_kernelIZZZNS0_17round_kernel_cudaERNS_18TensorIteratorBaseEENKUlvE_clEvENKUlvE0_clEvEUlfE_St5arrayIPcLm2EELi4E23TrivialOffsetCalculatorILi1EjESB_NS0_6memory15LoadWithoutCastENSC_16StoreWithoutCastEEEviT_T0_T2_T3_T4_T5_ --------------------------
	.section	.nv.constant0._ZN2at6native27unrolled_elementwise_kernelIZZZNS0_17round_kernel_cudaERNS_18TensorIteratorBaseEENKUlvE_clEvENKUlvE0_clEvEUlfE_St5arrayIPcLm2EELi4E23TrivialOffsetCalculatorILi1EjESB_NS0_6memory15LoadWithoutCastENSC_16StoreWithoutCastEEEviT_T0_T2_T3_T4_T5_,"a",@progbits
	.sectionflags	@""
	.align	4
.nv.constant0._ZN2at6native27unrolled_elementwise_kernelIZZZNS0_17round_kernel_cudaERNS_18TensorIteratorBaseEENKUlvE_clEvENKUlvE0_clEvEUlfE_St5arrayIPcLm2EELi4E23TrivialOffsetCalculatorILi1EjESB_NS0_6memory15LoadWithoutCastENSC_16StoreWithoutCastEEEviT_T0_T2_T3_T4_T5_:
	.zero		556


//--------------------- .nv.constant0._ZN2at6native29vectorized_elementwise_kernelILi2EZZZNS0_17round_kernel_cudaERNS_18TensorIteratorBaseEENKUlvE_clEvENKUlvE0_clEvEUlfE_St5arrayIPcLm2EEEEviT0_T1_ --------------------------
	.section	.nv.constant0._ZN2at6native29vectorized_elementwise_kernelILi2EZZZNS0_17round_kernel_cudaERNS_18TensorIteratorBaseEENKUlvE_clEvENKUlvE0_clEvEUlfE_St5arrayIPcLm2EEEEviT0_T1_,"a",@progbits
	.sectionflags	@""
	.align	4
.nv.constant0._ZN2at6native29vectorized_elementwise_kernelILi2EZZZNS0_17round_kernel_cudaERNS_18TensorIteratorBaseEENKUlvE_clEvENKUlvE0_clEvEUlfE_St5arrayIPcLm2EEEEviT0_T1_:
	.zero		552


//--------------------- .nv.constant0._ZN2at6native29vectorized_elementwise_kernelILi4EZZZNS0_17round_kernel_cudaERNS_18TensorIteratorBaseEENKUlvE_clEvENKUlvE0_clEvEUlfE_St5arrayIPcLm2EEEEviT0_T1_ --------------------------
	.section	.nv.constant0._ZN2at6native29vectorized_elementwise_kernelILi4EZZZNS0_17round_kernel_cudaERNS_18TensorIteratorBaseEENKUlvE_clEvENKUlvE0_clEvEUlfE_St5arrayIPcLm2EEEEviT0_T1_,"a",@progbits
	.sectionflags	@""
	.align	4
.nv.constant0._ZN2at6native29vectorized_elementwise_kernelILi4EZZZNS0_17round_kernel_cudaERNS_18TensorIteratorBaseEENKUlvE_clEvENKUlvE0_clEvEUlfE_St5arrayIPcLm2EEEEviT0_T1_:
	.zero		552


//--------------------- .nv.constant0._ZN2at6native29vectorized_elementwise_kernelILi8EZZZNS0_17round_kernel_cudaERNS_18TensorIteratorBaseEENKUlvE_clEvENKUlvE0_clEvEUlfE_St5arrayIPcLm2EEEEviT0_T1_ --------------------------
	.section	.nv.constant0._ZN2at6native29vectorized_elementwise_kernelILi8EZZZNS0_17round_kernel_cudaERNS_18TensorIteratorBaseEENKUlvE_clEvENKUlvE0_clEvEUlfE_St5arrayIPcLm2EEEEviT0_T1_,"a",@progbits
	.sectionflags	@""
	.align	4
.nv.constant0._ZN2at6native29vectorized_elementwise_kernelILi8EZZZNS0_17round_kernel_cudaERNS_18TensorIteratorBaseEENKUlvE_clEvENKUlvE0_clEvEUlfE_St5arrayIPcLm2EEEEviT0_T1_:
	.zero		552


//--------------------- .nv.constant0._ZN2at6native18elementwise_kernelILi128ELi4EZNS0_15gpu_kernel_implIZZZNS0_17round_kernel_cudaERNS_18TensorIteratorBaseEENKUlvE_clEvENKUlvE_clEvEUldE_EEvS4_RKT_EUliE_EEviT1_ --------------------------
	.section	.nv.constant0._ZN2at6native18elementwise_kernelILi128ELi4EZNS0_15gpu_kernel_implIZZZNS0_17round_kernel_cudaERNS_18TensorIteratorBaseEENKUlvE_clEvENKUlvE_clEvEUldE_EEvS4_RKT_EUliE_EEviT1_,"a",@progbits
	.sectionflags	@""
	.align	4
.nv.constant0._ZN2at6native18elementwise_kernelILi128ELi4EZNS0_15gpu_kernel_implIZZZNS0_17round_kernel_cudaERNS_18TensorIteratorBaseEENKUlvE_clEvENKUlvE_clEvEUldE_EEvS4_RKT_EUliE_EEviT1_:
	.zero		1072


//--------------------- .nv.constant0._ZN2at6native27unrolled_elementwise_kernelIZZZNS0_17round_kernel_cudaERNS_18TensorIteratorBaseEENKUlvE_clEvENKUlvE_clEvEUldE_St5arrayIPcLm2EELi4E23TrivialOffsetCalculatorILi1EjESB_NS0_6memory12LoadWithCastILi1EEENSC_13StoreWithCastILi1EEEEEviT_T0_T2_T3_T4_T5_ --------------------------
	.section	.nv.constant0._ZN2at6native27unrolled_elementwise_kernelIZZZNS0_17round_kernel_cudaERNS_18TensorIteratorBaseEENKUlvE_clEvENKUlvE_clEvEUldE_St5arrayIPcLm2EELi4E23TrivialOffsetCalculatorILi1EjESB_NS0_6memory12LoadWithCastILi1EEENSC_13StoreWithCastILi1EEEEEviT_T0_T2_T3_T4_T5_,"a",@progbits
	.sectionflags	@""
	.align	4
.nv.constant0._ZN2at6native27unrolled_elementwise_kernelIZZZNS0_17round_kernel_cudaERNS_18TensorIteratorBaseEENKUlvE_clEvENKUlvE_clEvEUldE_St5arrayIPcLm2EELi4E23TrivialOffsetCalculatorILi1EjESB_NS0_6memory12LoadWithCastILi1EEENSC_13StoreWithCastILi1EEEEEviT_T0_T2_T3_T4_T5_:
	.zero		572


//--------------------- .nv.constant0._ZN2at6native18elementwise_kernelILi128ELi2EZNS0_22gpu_kernel_impl_nocastIZZZNS0_17round_kernel_cudaERNS_18TensorIteratorBaseEENKUlvE_clEvENKUlvE_clEvEUldE_EEvS4_RKT_EUliE_EEviT1_ --------------------------
	.section	.nv.constant0._ZN2at6native18elementwise_kernelILi128ELi2EZNS0_22gpu_kernel_impl_nocastIZZZNS0_17round_kernel_cudaERNS_18TensorIteratorBaseEENKUlvE_clEvENKUlvE_clEvEUldE_EEvS4_RKT_EUliE_EEviT1_,"a",@progbits
	.sectionflags	@""
	.align	4
.nv.constant0._ZN2at6native18elementwise_kernelILi128ELi2EZNS0_22gpu_kernel_impl_nocastIZZZNS0_17round_kernel_cudaERNS_18TensorIteratorBaseEENKUlvE_clEvENKUlvE_clEvEUldE_EEvS4_RKT_EUliE_EEviT1_:
	.zero		1072


//--------------------- .nv.constant0._ZN2at6native27unrolled_elementwise_kernelIZZZNS0_17round_kernel_cudaERNS_18TensorIteratorBaseEENKUlvE_clEvENKUlvE_clEvEUldE_St5arrayIPcLm2EELi4E23TrivialOffsetCalculatorILi1EjESB_NS0_6memory15LoadWithoutCastENSC_16StoreWithoutCastEEEviT_T0_T2_T3_T4_T5_ --------------------------
	.section	.nv.constant0._ZN2at6native27unrolled_elementwise_kernelIZZZNS0_17round_kernel_cudaERNS_18TensorIteratorBaseEENKUlvE_clEvENKUlvE_clEvEUldE_St5arrayIPcLm2EELi4E23TrivialOffsetCalculatorILi1EjESB_NS0_6memory15LoadWithoutCastENSC_16StoreWithoutCastEEEviT_T0_T2_T3_T4_T5_,"a",@progbits
	.sectionflags	@""
	.align	4
.nv.constant0._ZN2at6native27unrolled_elementwise_kernelIZZZNS0_17round_kernel_cudaERNS_18TensorIteratorBaseEENKUlvE_clEvENKUlvE_clEvEUldE_St5arrayIPcLm2EELi4E23TrivialOffsetCalculatorILi1EjESB_NS0_6memory15LoadWithoutCastENSC_16StoreWithoutCastEEEviT_T0_T2_T3_T4_T5_:
	.zero		556


//--------------------- .nv.constant0._ZN2at6native29vectorized_elementwise_kernelILi2EZZZNS0_17round_kernel_cudaERNS_18TensorIteratorBaseEENKUlvE_clEvENKUlvE_clEvEUldE_St5arrayIPcLm2EEEEviT0_T1_ --------------------------
	.section	.nv.constant0._ZN2at6native29vectorized_elementwise_kernelILi2EZZZNS0_17round_kernel_cudaERNS_18TensorIteratorBaseEENKUlvE_clEvENKUlvE_clEvEUldE_St5arrayIPcLm2EEEEviT0_T1_,"a",@progbits
	.sectionflags	@""
	.align	4
.nv.constant0._ZN2at6native29vectorized_elementwise_kernelILi2EZZZNS0_17round_kernel_cudaERNS_18TensorIteratorBaseEENKUlvE_clEvENKUlvE_clEvEUldE_St5arrayIPcLm2EEEEviT0_T1_:
	.zero		552


//--------------------- .nv.constant0._ZN2at6native29vectorized_elementwise_kernelILi4EZZZNS0_17round_kernel_cudaERNS_18TensorIteratorBaseEENKUlvE_clEvENKUlvE_clEvEUldE_St5arrayIPcLm2EEEEviT0_T1_ --------------------------
	.section	.nv.constant0._ZN2at6native29vectorized_elementwise_kernelILi4EZZZNS0_17round_kernel_cudaERNS_18TensorIteratorBaseEENKUlvE_clEvENKUlvE_clEvEUldE_St5arrayIPcLm2EEEEviT0_T1_,"a",@progbits
	.sectionflags	@""
	.align	4
.nv.constant0._ZN2at6native29vectorized_elementwise_kernelILi4EZZZNS0_17round_kernel_cudaERNS_18TensorIteratorBaseEENKUlvE_clEvENKUlvE_clEvEUldE_St5arrayIPcLm2EEEEviT0_T1_:
	.zero		552


//--------------------- .nv.constant0._ZN2at6native29vectorized_elementwise_kernelILi8EZZZNS0_17round_kernel_cudaERNS_18TensorIteratorBaseEENKUlvE_clEvENKUlvE_clEvEUldE_St5arrayIPcLm2EEEEviT0_T1_ --------------------------
	.section	.nv.constant0._ZN2at6native29vectorized_elementwise_kernelILi8EZZZNS0_17round_kernel_cudaERNS_18TensorIteratorBaseEENKUlvE_clEvENKUlvE_clEvEUldE_St5arrayIPcLm2EEEEviT0_T1_,"a",@progbits
	.sectionflags	@""
	.align	4
.nv.constant0._ZN2at6native29vectorized_elementwise_kernelILi8EZZZNS0_17round_kernel_cudaERNS_18TensorIteratorBaseEENKUlvE_clEvENKUlvE_clEvEUldE_St5arrayIPcLm2EEEEviT0_T1_:
	.zero		552


//--------------------- .nv.constant0._ZN2at6native18elementwise_kernelILi128ELi4EZNS0_15gpu_kernel_implIZZZNS0_22reciprocal_kernel_cudaERNS_18TensorIteratorBaseEENKUlvE_clEvENKUlvE4_clEvEUlN3c108BFloat16EE_EEvS4_RKT_EUliE_EEviT1_ --------------------------
	.section	.nv.constant0._ZN2at6native18elementwise_kernelILi128ELi4EZNS0_15gpu_kernel_implIZZZNS0_22reciprocal_kernel_cudaERNS_18TensorIteratorBaseEENKUlvE_clEvENKUlvE4_clEvEUlN3c108BFloat16EE_EEvS4_RKT_EUliE_EEviT1_,"a",@progbits
	.sectionflags	@""
	.align	4
.nv.constant0._ZN2at6native18elementwise_kernelILi128ELi4EZNS0_15gpu_kernel_implIZZZNS0_22reciprocal_kernel_cudaERNS_18TensorIteratorBaseEENKUlvE_clEvENKUlvE4_clEvEUlN3c108BFloat16EE_EEvS4_RKT_EUliE_EEviT1_:
	.zero		1072


//--------------------- .nv.constant0._ZN2at6native27unrolled_elementwise_kernelIZZZNS0_22reciprocal_kernel_cudaERNS_18TensorIteratorBaseEENKUlvE_clEvENKUlvE4_clEvEUlN3c108BFloat16EE_St5arrayIPcLm2EELi4E23TrivialOffsetCalculatorILi1EjESD_NS0_6memory12LoadWithCastILi1EEENSE_13StoreWithCastILi1EEEEEviT_T0_T2_T3_T4_T5_ --------------------------
	.section	.nv.constant0._ZN2at6native27unrolled_elementwise_kernelIZZZNS0_22reciprocal_kernel_cudaERNS_18TensorIteratorBaseEENKUlvE_clEvENKUlvE4_clEvEUlN3c108BFloat16EE_St5arrayIPcLm2EELi4E23TrivialOffsetCalculatorILi1EjESD_NS0_6memory12LoadWithCastILi1EEENSE_13StoreWithCastILi1EEEEEviT_T0_T2_T3_T4_T5_,"a",@progbits
	.sectionflags	@""
	.align	4
.nv.constant0._ZN2at6native27unrolled_elementwise_kernelIZZZNS0_22reciprocal_kernel_cudaERNS_18TensorIteratorBaseEENKUlvE_clEvENKUlvE4_clEvEUlN3c108BFloat16EE_St5arrayIPcLm2EELi4E23TrivialOffsetCalculatorILi1EjESD_NS0_6memory12LoadWithCastILi1EEENSE_13StoreWithCastILi1EEEEEviT_T0_T2_T3_T4_T5_:
	.zero		572


//--------------------- .nv.constant0._ZN2at6native18elementwise_kernelILi128ELi4EZNS0_22gpu_kernel_impl_nocastIZZZNS0_22reciprocal_kernel_cudaERNS_18TensorIteratorBaseEENKUlvE_clEvENKUlvE4_clEvEUlN3c108BFloat16EE_EEvS4_RKT_EUliE_EEviT1_ --------------------------
	.section	.nv.constant0._ZN2at6native18elementwise_kernelILi128ELi4EZNS0_22gpu_kernel_impl_nocastIZZZNS0_22reciprocal_kernel_cudaERNS_18TensorIteratorBaseEENKUlvE_clEvENKUlvE4_clEvEUlN3c108BFloat16EE_EEvS4_RKT_EUliE_EEviT1_,"a",@progbits
	.sectionflags	@""
	.align	4
.nv.constant0._ZN2at6native18elementwise_kernelILi128ELi4EZNS0_22gpu_kernel_impl_nocastIZZZNS0_22reciprocal_kernel_cudaERNS_18TensorIteratorBaseEENKUlvE_clEvENKUlvE4_clEvEUlN3c108BFloat16EE_EEvS4_RKT_EUliE_EEviT1_:
	.zero		1072


//--------------------- .nv.constant0._ZN2at6native27unrolled_elementwise_kernelIZZZNS0_22reciprocal_kernel_cudaERNS_18TensorIteratorBaseEENKUlvE_clEvENKUlvE4_clEvEUlN3c108BFloat16EE_St5arrayIPcLm2EELi4E23TrivialOffsetCalculatorILi1EjESD_NS0_6memory15LoadWithoutCastENSE_16StoreWithoutCastEEEviT_T0_T2_T3_T4_T5_ --------------------------
	.section	.nv.constant0._ZN2at6native27unrolled_elementwise_kernelIZZZNS0_22reciprocal_kernel_cudaERNS_18TensorIteratorBaseEENKUlvE_clEvENKUlvE4_clEvEUlN3c108BFloat16EE_St5arrayIPcLm2EELi4E23TrivialOffsetCalculatorILi1EjESD_NS0_6memory15LoadWithoutCastENSE_16StoreWithoutCastEEEviT_T0_T2_T3_T4_T5_,"a",@progbits
	.sectionflags	@""
	.align	4
.nv.constant0._ZN2at6native27unrolled_elementwise_kernelIZZZNS0_22reciprocal_kernel_cudaERNS_18TensorIteratorBaseEENKUlvE_clEvENKUlvE4_clEvEUlN3c108BFloat16EE_St5arrayIPcLm2EELi4E23TrivialOffsetCalculatorILi1EjESD_NS0_6memory15LoadWithoutCastENSE_16StoreWithoutCastEEEviT_T0_T2_T3_T4_T5_:
	.zero		556


//--------------------- .nv.constant0._ZN2at6native29vectorized_elementwise_kernelILi2EZZZNS0_22reciprocal_kernel_cudaERNS_18TensorIteratorBaseEENKUlvE_clEvENKUlvE4_clEvEUlN3c108BFloat16EE_St5arrayIPcLm2EEEEviT0_T1_ --------------------------
	.section	.nv.constant0._ZN2at6native29vectorized_elementwise_kernelILi2EZZZNS0_22reciprocal_kernel_cudaERNS_18TensorIteratorBaseEENKUlvE_clEvENKUlvE4_clEvEUlN3c108BFloat16EE_St5arrayIPcLm2EEEEviT0_T1_,"a",@progbits
	.sectionflags	@""
	.align	4
.nv.constant0._ZN2at6native29vectorized_elementwise_kernelILi2EZZZNS0_22reciprocal_kernel_cudaERNS_18TensorIteratorBaseEENKUlvE_clEvENKUlvE4_clEvEUlN3c108BFloat16EE_St5arrayIPcLm2EEEEviT0_T1_:
	.zero		552


//--------------------- .nv.constant0._ZN2at6native29vectorized_elementwise_kernelILi4EZZZNS0_22reciprocal_kernel_cudaERNS_18TensorIteratorBaseEENKUlvE_clEvENKUlvE4_clEvEUlN3c108BFloat16EE_St5arrayIPcLm2EEEEviT0_T1_ --------------------------
	.section	.nv.constant0._ZN2at6native29vectorized_elementwise_kernelILi4EZZZNS0_22reciprocal_kernel_cudaERNS_18TensorIteratorBaseEENKUlvE_clEvENKUlvE4_clEvEUlN3c108BFloat16EE_St5arrayIPcLm2EEEEviT0_T1_,"a",@progbits
	.sectionflags	@""
	.align	4
.nv.constant0._ZN2at6native29vectorized_elementwise_kernelILi4EZZZNS0_22reciprocal_kernel_cudaERNS_18TensorIteratorBaseEENKUlvE_clEvENKUlvE4_clEvEUlN3c108BFloat16EE_St5arrayIPcLm2EEEEviT0_T1_:
	.zero		552


//--------------------- .nv.constant0._ZN2at6native29vectorized_elementwise_kernelILi8EZZZNS0_22reciprocal_kernel_cudaERNS_18TensorIteratorBaseEENKUlvE_clEvENKUlvE4_clEvEUlN3c108BFloat16EE_St5arrayIPcLm2EEEEviT0_T1_ --------------------------
	.section	.nv.constant0._ZN2at6native29vectorized_elementwise_kernelILi8EZZZNS0_22reciprocal_kernel_cudaERNS_18TensorIteratorBaseEENKUlvE_clEvENKUlvE4_clEvEUlN3c108BFloat16EE_St5arrayIPcLm2EEEEviT0_T1_,"a",@progbits
	.sectionflags	@""
	.align	4
.nv.constant0._ZN2at6native29vectorized_elementwise_kernelILi8EZZZNS0_22reciprocal_kernel_cudaERNS_18TensorIteratorBaseEENKUlvE_clEvENKUlvE4_clEvEUlN3c108BFloat16EE_St5arrayIPcLm2EEEEviT0_T1_:
	.zero		552


//--------------------- .nv.constant0._ZN2at6native18elementwise_kernelILi128ELi4EZNS0_15gpu_kernel_implIZZZNS0_22reciprocal_kernel_cudaERNS_18TensorIteratorBaseEENKUlvE_clEvENKUlvE3_clEvEUlN3c104HalfEE_EEvS4_RKT_EUliE_EEviT1_ --------------------------
	.section	.nv.constant0._ZN2at6native18elementwise_kernelILi128ELi4EZNS0_15gpu_kernel_implIZZZNS0_22reciprocal_kernel_cudaERNS_18TensorIteratorBaseEENKUlvE_clEvENKUlvE3_clEvEUlN3c104HalfEE_EEvS4_RKT_EUliE_EEviT1_,"a",@progbits
	.sectionflags	@""
	.align	4
.nv.constant0._ZN2at6native18elementwise_kernelILi128ELi4EZNS0_15gpu_kernel_implIZZZNS0_22reciprocal_kernel_cudaERNS_18TensorIteratorBaseEENKUlvE_clEvENKUlvE3_clEvEUlN3c104HalfEE_EEvS4_RKT_EUliE_EEviT1_:
	.zero		1072


//--------------------- .nv.constant0._ZN2at6native27unrolled_elementwise_kernelIZZZNS0_22reciprocal_kernel_cudaERNS_18TensorIteratorBaseEENKUlvE_clEvENKUlvE3_clEvEUlN3c104HalfEE_St5arrayIPcLm2EELi4E23TrivialOffsetCalculatorILi1EjESD_NS0_6memory12LoadWithCastILi1EEENSE_13StoreWithCastILi1EEEEEviT_T0_T2_T3_T4_T5_ --------------------------
	.section	.nv.constant0._ZN2at6native27unrolled_elementwise_kernelIZZZNS0_22reciprocal_kernel_cudaERNS_18TensorIteratorBaseEENKUlvE_clEvENKUlvE3_clEvEUlN3c104HalfEE_St5arrayIPcLm2EELi4E23TrivialOffsetCalculatorILi1EjESD_NS0_6memory12LoadWithCastILi1EEENSE_13StoreWithCastILi1EEEEEviT_T0_T2_T3_T4_T5_,"a",@progbits
	.sectionflags	@""
	.align	4
.nv.constant0._ZN2at6native27unrolled_elementwise_kernelIZZZNS0_22reciprocal_kernel_cudaERNS_18TensorIteratorBaseEENKUlvE_clEvENKUlvE3_clEvEUlN3c104HalfEE_St5arrayIPcLm2EELi4E23TrivialOffsetCalculatorILi1EjESD_NS0_6memory12LoadWithCastILi1EEENSE_13StoreWithCastILi1EEEEEviT_T0_T2_T3_T4_T5_:
	.zero		572


//--------------------- .nv.constant0._ZN2at6native18elementwise_kernelILi128ELi4EZNS0_22gpu_kernel_impl_nocastIZZZNS0_22reciprocal_kernel_cudaERNS_18TensorIteratorBaseEENKUlvE_clEvENKUlvE3_clEvEUlN3c104HalfEE_EEvS4_RKT_EUliE_EEviT1_ --------------------------
	.section	.nv.constant0._ZN2at6native18elementwise_kernelILi128ELi4EZNS0_22gpu_kernel_impl_nocastIZZZNS0_22reciprocal_kernel_cudaERNS_18TensorIteratorBaseEENKUlvE_clEvENKUlvE3_clEvEUlN3c104HalfEE_EEvS4_RKT_EUliE_EEviT1_,"a",@progbits
	.sectionflags	@""
	.align	4
.nv.constant0._ZN2at6native18elementwise_kernelILi128ELi4EZNS0_22gpu_kernel_impl_nocastIZZZNS0_22reciprocal_kernel_cudaERNS_18TensorIteratorBaseEENKUlvE_clEvENKUlvE3_clEvEUlN3c104HalfEE_EEvS4_RKT_EUliE_EEviT1_:
	.zero		1072


//--------------------- .nv.constant0._ZN2at6native27unrolled_elementwise_kernelIZZZNS0_22reciprocal_kernel_cudaERNS_18TensorIteratorBaseEENKUlvE_clEvENKUlvE3_clEvEUlN3c104HalfEE_St5arrayIPcLm2EELi4E23TrivialOffsetCalculatorILi1EjESD_NS0_6memory15LoadWithoutCastENSE_16StoreWithoutCastEEEviT_T0_T2_T3_T4_T5_ --------------------------
	.section	.nv.constant0._ZN2at6native27unrolled_elementwise_kernelIZZZNS0_22reciprocal_kernel_cudaERNS_18TensorIteratorBaseEENKUlvE_clEvENKUlvE3_clEvEUlN3c104HalfEE_St5arrayIPcLm2EELi4E23TrivialOffsetCalculatorILi1EjESD_NS0_6memory15LoadWithoutCastENSE_16StoreWithoutCastEEEviT_T0_T2_T3_T4_T5_,"a",@progbits
	.sectionflags	@""
	.align	4
.nv.constant0._ZN2at6native27unrolled_elementwise_kernelIZZZNS0_22reciprocal_kernel_cudaERNS_18TensorIteratorBaseEENKUlvE_clEvENKUlvE3_clEvEUlN3c104HalfEE_St5arrayIPcLm2EELi4E23TrivialOffsetCalculatorILi1EjESD_NS0_6memory15LoadWithoutCastENSE_16StoreWithoutCastEEEviT_T0_T2_T3_T4_T5_:
	.zero		556


//--------------------- .nv.constant0._ZN2at6native29vectorized_elementwise_kernelILi2EZZZNS0_22reciprocal_kernel_cudaERNS_18TensorIteratorBaseEENKUlvE_clEvENKUlvE3_clEvEUlN3c104HalfEE_St5arrayIPcLm2EEEEviT0_T1_ --------------------------
	.section	.nv.constant0._ZN2at6native29vectorized_elementwise_kernelILi2EZZZNS0_22reciprocal_kernel_cudaERNS_18TensorIteratorBaseEENKUlvE_clEvENKUlvE3_clEvEUlN3c104HalfEE_St5arrayIPcLm2EEEEviT0_T1_,"a",@progbits
	.sectionflags	@""
	.align	4
.nv.constant0._ZN2at6native29vectorized_elementwise_kernelILi2EZZZNS0_22reciprocal_kernel_cudaERNS_18TensorIteratorBaseEENKUlvE_clEvENKUlvE3_clEvEUlN3c104HalfEE_St5arrayIPcLm2EEEEviT0_T1_:
	.zero		552


//--------------------- .nv.constant0._ZN2at6native29vectorized_elementwise_kernelILi4EZZZNS0_22reciprocal_kernel_cudaERNS_18TensorIteratorBaseEENKUlvE_clEvENKUlvE3_clEvEUlN3c104HalfEE_St5arrayIPcLm2EEEEviT0_T1_ --------------------------
	.section	.nv.constant0._ZN2at6native29vectorized_elementwise_kernelILi4EZZZNS0_22reciprocal_kernel_cudaERNS_18TensorIteratorBaseEENKUlvE_clEvENKUlvE3_clEvEUlN3c104HalfEE_St5arrayIPcLm2EEEEviT0_T1_,"a",@progbits
	.sectionflags	@""
	.align	4
.nv.constant0._ZN2at6native29vectorized_elementwise_kernelILi4EZZZNS0_22reciprocal_kernel_cudaERNS_18TensorIteratorBaseEENKUlvE_clEvENKUlvE3_clEvEUlN3c104HalfEE_St5arrayIPcLm2EEEEviT0_T1_:
	.zero		552


//--------------------- .nv.constant0._ZN2at6native29vectorized_elementwise_kernelILi8EZZZNS0_22reciprocal_kernel_cudaERNS_18TensorIteratorBaseEENKUlvE_clEvENKUlvE3_clEvEUlN3c104HalfEE_St5arrayIPcLm2EEEEviT0_T1_ --------------------------
	.section	.nv.constant0._ZN2at6native29vectorized_elementwise_kernelILi8EZZZNS0_22reciprocal_kernel_cudaERNS_18TensorIteratorBaseEENKUlvE_clEvENKUlvE3_clEvEUlN3c104HalfEE_St5arrayIPcLm2EEEEviT0_T1_,"a",@progbits
	.sectionflags	@""
	.align	4
.nv.constant0._ZN2at6native29vectorized_elementwise_kernelILi8EZZZNS0_22reciprocal_kernel_cudaERNS_18TensorIteratorBaseEENKUlvE_clEvENKUlvE3_clEvEUlN3c104HalfEE_St5arrayIPcLm2EEEEviT0_T1_:
	.zero		552


//--------------------- .nv.constant0._ZN2at6native18elementwise_kernelILi128ELi4EZNS0_15gpu_kernel_implIZZZNS0_22reciprocal_kernel_cudaERNS_18TensorIteratorBaseEENKUlvE_clEvENKUlvE2_clEvEUlN3c107complexIfEEE_EEvS4_RKT_EUliE_EEviT1_ --------------------------
	.section	.nv.constant0._ZN2at6native18elementwise_kernelILi128ELi4EZNS0_15gpu_kernel_implIZZZNS0_22reciprocal_kernel_cudaERNS_18TensorIteratorBaseEENKUlvE_clEvENKUlvE2_clEvEUlN3c107complexIfEEE_EEvS4_RKT_EUliE_EEviT1_,"a",@progbits
	.sectionflags	@""
	.align	4
.nv.constant0._ZN2at6native18elementwise_kernelILi128ELi4EZNS0_15gpu_kernel_implIZZZNS0_22reciprocal_kernel_cudaERNS_18TensorIteratorBaseEENKUlvE_clEvENKUlvE2_clEvEUlN3c107complexIfEEE_EEvS4_RKT_EUliE_EEviT1_:
	.zero		1072


//--------------------- .nv.constant0._ZN2at6native27unrolled_elementwise_kernelIZZZNS0_22reciprocal_kernel_cudaERNS_18TensorIteratorBaseEENKUlvE_clEvENKUlvE2_clEvEUlN3c107complexIfEEE_St5arrayIPcLm2EELi4E23TrivialOffsetCalculatorILi1EjESE_NS0_6memory12LoadWithCastILi1EEENSF_13StoreWithCastILi1EEEEEviT_T0_T2_T3_T4_T5_ --------------------------
	.section	.nv.constant0._ZN2at6native27unrolled_elementwise_kernelIZZZNS0_22reciprocal_kernel_cudaERNS_18TensorIteratorBaseEENKUlvE_clEvENKUlvE2_clEvEUlN3c107complexIfEEE_St5arrayIPcLm2EELi4E23TrivialOffsetCalculatorILi1EjESE_NS0_6memory12LoadWithCastILi1EEENSF_13StoreWithCastILi1EEEEEviT_T0_T2_T3_T4_T5_,"a",@progbits
	.sectionflags	@""
	.align	4
.nv.constant0._ZN2at6native27unrolled_elementwise_kernelIZZZNS0_22reciprocal_kernel_cudaERNS_18TensorIteratorBaseEENKUlvE_clEvENKUlvE2_clEvEUlN3c107complexIfEEE_St5arrayIPcLm2EELi4E23TrivialOffsetCalculatorILi1EjESE_NS0_6memory12LoadWithCastILi1EEENSF_13StoreWithCastILi1EEEEEviT_T0_T2_T3_T4_T5_:
	.zero		572


//--------------------- .nv.constant0._ZN2at6native18elementwise_kernelILi128ELi2EZNS0_22gpu_kernel_impl_nocastIZZZNS0_22reciprocal_kernel_cudaERNS_18TensorIteratorBaseEENKUlvE_clEvENKUlvE2_clEvEUlN3c107complexIfEEE_EEvS4_RKT_EUliE_EEviT1_ --------------------------
	.section	.nv.constant0._ZN2at6native18elementwise_kernelILi128ELi2EZNS0_22gpu_kernel_impl_nocastIZZZNS0_22reciprocal_kernel_cudaERNS_18TensorIteratorBaseEENKUlvE_clEvENKUlvE2_clEvEUlN3c107complexIfEEE_EEvS4_RKT_EUliE_EEviT1_,"a",@progbits
	.sectionflags	@""
	.align	4
.nv.constant0._ZN2at6native18elementwise_kernelILi128ELi2EZNS0_22gpu_kernel_impl_nocastIZZZNS0_22reciprocal_kernel_cudaERNS_18TensorIteratorBaseEENKUlvE_clEvENKUlvE2_clEvEUlN3c107complexIfEEE_EEvS4_RKT_EUliE_EEviT1_:
	.zero		1072


//--------------------- .nv.constant0._ZN2at6native27unrolled_elementwise_kernelIZZZNS0_22reciprocal_kernel_cudaERNS_18TensorIteratorBaseEENKUlvE_clEvENKUlvE2_clEvEUlN3c107complexIfEEE_St5arrayIPcLm2EELi4E23TrivialOffsetCalculatorILi1EjESE_NS0_6memory15LoadWithoutCastENSF_16StoreWithoutCastEEEviT_T0_T2_T3_T4_T5_ --------------------------
	.section	.nv.constant0._ZN2at6native27unrolled_elementwise_kernelIZZZNS0_22reciprocal_kernel_cudaERNS_18TensorIteratorBaseEENKUlvE_clEvENKUlvE2_clEvEUlN3c107complexIfEEE_St5arrayIPcLm2EELi4E23TrivialOffsetCalculatorILi1EjESE_NS0_6memory15LoadWithoutCastENSF_16StoreWithoutCastEEEviT_T0_T2_T3_T4_T5_,"a",@progbits
	.sectionflags	@""
	.align	4
.nv.constant0._ZN2at6native27unrolled_elementwise_kernelIZZZNS0_22reciprocal_kernel_cudaERNS_18TensorIteratorBaseEENKUlvE_clEvENKUlvE2_clEvEUlN3c107complexIfEEE_St5arrayIPcLm2EELi4E23TrivialOffsetCalculatorILi1EjESE_NS0_6memory15LoadWithoutCastENSF_16StoreWithoutCastEEEviT_T0_T2_T3_T4_T5_:
	.zero		556


//--------------------- .nv.constant0._ZN2at6native29vectorized_elementwise_kernelILi2EZZZNS0_22reciprocal_kernel_cudaERNS_18TensorIteratorBaseEENKUlvE_clEvENKUlvE2_clEvEUlN3c107complexIfEEE_St5arrayIPcLm2EEEEviT0_T1_ --------------------------
	.section	.nv.constant0._ZN2at6native29vectorized_elementwise_kernelILi2EZZZNS0_22reciprocal_kernel_cudaERNS_18TensorIteratorBaseEENKUlvE_clEvENKUlvE2_clEvEUlN3c107complexIfEEE_St5arrayIPcLm2EEEEviT0_T1_,"a",@progbits
	.sectionflags	@""
	.align	4
.nv.constant0._ZN2at6native29vectorized_elementwise_kernelILi2EZZZNS0_22reciprocal_kernel_cudaERNS_18TensorIteratorBaseEENKUlvE_clEvENKUlvE2_clEvEUlN3c107complexIfEEE_St5arrayIPcLm2EEEEviT0_T1_:
	.zero		552


//--------------------- .nv.constant0._ZN2at6native29vectorized_elementwise_kernelILi4EZZZNS0_22reciprocal_kernel_cudaERNS_18TensorIteratorBaseEENKUlvE_clEvENKUlvE2_clEvEUlN3c107complexIfEEE_St5arrayIPcLm2EEEEviT0_T1_ --------------------------
	.section	.nv.constant0._ZN2at6native29vectorized_elementwise_kernelILi4EZZZNS0_22reciprocal_kernel_cudaERNS_18TensorIteratorBaseEENKUlvE_clEvENKUlvE2_clEvEUlN3c107complexIfEEE_St5arrayIPcLm2EEEEviT0_T1_,"a",@progbits
	.sectionflags	@""
	.align	4
.nv.constant0._ZN2at6native29vectorized_elementwise_kernelILi4EZZZNS0_22reciprocal_kernel_cudaERNS_18TensorIteratorBaseEENKUlvE_clEvENKUlvE2_clEvEUlN3c107complexIfEEE_St5arrayIPcLm2EEEEviT0_T1_:
	.zero		552


//--------------------- .nv.constant0._ZN2at6native29vectorized_elementwise_kernelILi8EZZZNS0_22reciprocal_kernel_cudaERNS_18TensorIteratorBaseEENKUlvE_clEvENKUlvE2_clEvEUlN3c107complexIfEEE_St5arrayIPcLm2EEEEviT0_T1_ --------------------------
	.section	.nv.constant0._ZN2at6native29vectorized_elementwise_kernelILi8EZZZNS0_22reciprocal_kernel_cudaERNS_18TensorIteratorBaseEENKUlvE_clEvENKUlvE2_clEvEUlN3c107complexIfEEE_St5arrayIPcLm2EEEEviT0_T1_,"a",@progbits
	.sectionflags	@""
	.align	4
.nv.constant0._ZN2at6native29vectorized_elementwise_kernelILi8EZZZNS0_22reciprocal_kernel_cudaERNS_18TensorIteratorBaseEENKUlvE_clEvENKUlvE2_clEvEUlN3c107complexIfEEE_St5arrayIPcLm2EEEEviT0_T1_:
	.zero		552


//--------------------- .nv.constant0._ZN2at6native18elementwise_kernelILi128ELi4EZNS0_15gpu_kernel_implIZZZNS0_22reciprocal_kernel_cudaERNS_18TensorIteratorBaseEENKUlvE_clEvENKUlvE1_clEvEUlN3c107complexIdEEE_EEvS4_RKT_EUliE_EEviT1_ --------------------------
	.section	.nv.constant0._ZN2at6native18elementwise_kernelILi128ELi4EZNS0_15gpu_kernel_implIZZZNS0_22reciprocal_kernel_cudaERNS_18TensorIteratorBaseEENKUlvE_clEvENKUlvE1_clEvEUlN3c107complexIdEEE_EEvS4_RKT_EUliE_EEviT1_,"a",@progbits
	.sectionflags	@""
	.align	4
.nv.constant0._ZN2at6native18elementwise_kernelILi128ELi4EZNS0_15gpu_kernel_implIZZZNS0_22reciprocal_kernel_cudaERNS_18TensorIteratorBaseEENKUlvE_clEvENKUlvE1_clEvEUlN3c107complexIdEEE_EEvS4_RKT_EUliE_EEviT1_:
	.zero		1072


//--------------------- .nv.constant0._ZN2at6native27unrolled_elementwise_kernelIZZZNS0_22reciprocal_kernel_cudaERNS_18TensorIteratorBaseEENKUlvE_clEvENKUlvE1_clEvEUlN3c107complexIdEEE_St5arrayIPcLm2EELi4E23TrivialOffsetCalculatorILi1EjESE_NS0_6memory12LoadWithCastILi1EEENSF_13StoreWithCastILi1EEEEEviT_T0_T2_T3_T4_T5_ --------------------------
	.section	.nv.constant0._ZN2at6native27unrolled_elementwise_kernelIZZZNS0_22reciprocal_kernel_cudaERNS_18TensorIteratorBaseEENKUlvE_clEvENKUlvE1_clEvEUlN3c107complexIdEEE_St5arrayIPcLm2EELi4E23TrivialOffsetCalculatorILi1EjESE_NS0_6memory12LoadWithCastILi1EEENSF_13StoreWithCastILi1EEEEEviT_T0_T2_T3_T4_T5_,"a",@progbits
	.sectionflags	@""
	.align	4
.nv.constant0._ZN2at6native27unrolled_elementwise_kernelIZZZNS0_22reciprocal_kernel_cudaERNS_18TensorIteratorBaseEENKUlvE_clEvENKUlvE1_clEvEUlN3c107complexIdEEE_St5arrayIPcLm2EELi4E23TrivialOffsetCalculatorILi1EjESE_NS0_6memory12LoadWithCastILi1EEENSF_13StoreWithCastILi1EEEEEviT_T0_T2_T3_T4_T5_:
	.zero		572


//--------------------- .nv.constant0._ZN2at6native18elementwise_kernelILi128ELi2EZNS0_22gpu_kernel_impl_nocastIZZZNS0_22reciprocal_kernel_cudaERNS_18TensorIteratorBaseEENKUlvE_clEvENKUlvE1_clEvEUlN3c107complexIdEEE_EEvS4_RKT_EUliE_EEviT1_ --------------------------
	.section	.nv.constant0._ZN2at6native18elementwise_kernelILi128ELi2EZNS0_22gpu_kernel_impl_nocastIZZZNS0_22reciprocal_kernel_cudaERNS_18TensorIteratorBaseEENKUlvE_clEvENKUlvE1_clEvEUlN3c107complexIdEEE_EEvS4_RKT_EUliE_EEviT1_,"a",@progbits
	.sectionflags	@""
	.align	4
.nv.constant0._ZN2at6native18elementwise_kernelILi128ELi2EZNS0_22gpu_kernel_impl_nocastIZZZNS0_22reciprocal_kernel_cudaERNS_18TensorIteratorBaseEENKUlvE_clEvENKUlvE1_clEvEUlN3c107complexIdEEE_EEvS4_RKT_EUliE_EEviT1_:
	.zero		1072


//--------------------- .nv.constant0._ZN2at6native27unrolled_elementwise_kernelIZZZNS0_22reciprocal_kernel_cudaERNS_18TensorIteratorBaseEENKUlvE_clEvENKUlvE1_clEvEUlN3c107complexIdEEE_St5arrayIPcLm2EELi4E23TrivialOffsetCalculatorILi1EjESE_NS0_6memory15LoadWithoutCastENSF_16StoreWithoutCastEEEviT_T0_T2_T3_T4_T5_ --------------------------
	.section	.nv.constant0._ZN2at6native27unrolled_elementwise_kernelIZZZNS0_22reciprocal_kernel_cudaERNS_18TensorIteratorBaseEENKUlvE_clEvENKUlvE1_clEvEUlN3c107complexIdEEE_St5arrayIPcLm2EELi4E23TrivialOffsetCalculatorILi1EjESE_NS0_6memory15LoadWithoutCastENSF_16StoreWithoutCastEEEviT_T0_T2_T3_T4_T5_,"a",@progbits
	.sectionflags	@""
	.align	4
.nv.constant0._ZN2at6native27unrolled_elementwise_kernelIZZZNS0_22reciprocal_kernel_cudaERNS_18TensorIteratorBaseEENKUlvE_clEvENKUlvE1_clEvEUlN3c107complexIdEEE_St5arrayIPcLm2EELi4E23TrivialOffsetCalculatorILi1EjESE_NS0_6memory15LoadWithoutCastENSF_16StoreWithoutCastEEEviT_T0_T2_T3_T4_T5_:
	.zero		556


//--------------------- .nv.constant0._ZN2at6native29vectorized_elementwise_kernelILi2EZZZNS0_22reciprocal_kernel_cudaERNS_18TensorIteratorBaseEENKUlvE_clEvENKUlvE1_clEvEUlN3c107complexIdEEE_St5arrayIPcLm2EEEEviT0_T1_ --------------------------
	.section	.nv.constant0._ZN2at6native29vectorized_elementwise_kernelILi2EZZZNS0_22reciprocal_kernel_cudaERNS_18TensorIteratorBaseEENKUlvE_clEvENKUlvE1_clEvEUlN3c107complexIdEEE_St5arrayIPcLm2EEEEviT0_T1_,"a",@progbits
	.sectionflags	@""
	.align	4
.nv.constant0._ZN2at6native29vectorized_elementwise_kernelILi2EZZZNS0_22reciprocal_kernel_cudaERNS_18TensorIteratorBaseEENKUlvE_clEvENKUlvE1_clEvEUlN3c107complexIdEEE_St5arrayIPcLm2EEEEviT0_T1_:
	.zero		552


//--------------------- .nv.constant0._ZN2at6native29vectorized_elementwise_kernelILi4EZZZNS0_22reciprocal_kernel_cudaERNS_18TensorIteratorBaseEENKUlvE_clEvENKUlvE1_clEvEUlN3c107complexIdEEE_St5arrayIPcLm2EEEEviT0_T1_ --------------------------
	.section	.nv.constant0._ZN2at6native29vectorized_elementwise_kernelILi4EZZZNS0_22reciprocal_kernel_cudaERNS_18TensorIteratorBaseEENKUlvE_clEvENKUlvE1_clEvEUlN3c107complexIdEEE_St5arrayIPcLm2EEEEviT0_T1_,"a",@progbits
	.sectionflags	@""
	.align	4
.nv.constant0._ZN2at6native29vectorized_elementwise_kernelILi4EZZZNS0_22reciprocal_kernel_cudaERNS_18TensorIteratorBaseEENKUlvE_clEvENKUlvE1_clEvEUlN3c107complexIdEEE_St5arrayIPcLm2EEEEviT0_T1_:
	.zero		552


//--------------------- .nv.constant0._ZN2at6native29vectorized_elementwise_kernelILi8EZZZNS0_22reciprocal_kernel_cudaERNS_18TensorIteratorBaseEENKUlvE_clEvENKUlvE1_clEvEUlN3c107complexIdEEE_St5arrayIPcLm2EEEEviT0_T1_ --------------------------
	.section	.nv.constant0._ZN2at6native29vectorized_elementwise_kernelILi8EZZZNS0_22reciprocal_kernel_cudaERNS_18TensorIteratorBaseEENKUlvE_clEvENKUlvE1_clEvEUlN3c107complexIdEEE_St5arrayIPcLm2EEEEviT0_T1_,"a",@progbits
	.sectionflags	@""
	.align	4
.nv.constant0._ZN2at6native29vectorized_elementwise_kernelILi8EZZZNS0_22reciprocal_kernel_cudaERNS_18TensorIteratorBaseEENKUlvE_clEvENKUlvE1_clEvEUlN3c107complexIdEEE_St5arrayIPcLm2EEEEviT0_T1_:
	.zero		552


//--------------------- .nv.constant0._ZN2at6native18elementwise_kernelILi128ELi4EZNS0_15gpu_kernel_implIZZZNS0_22reciprocal_kernel_cudaERNS_18TensorIteratorBaseEENKUlvE_clEvENKUlvE0_clEvEUlfE_EEvS4_RKT_EUliE_EEviT1_ --------------------------
	.section	.nv.constant0._ZN2at6native18elementwise_kernelILi128ELi4EZNS0_15gpu_kernel_implIZZZNS0_22reciprocal_kernel_cudaERNS_18TensorIteratorBaseEENKUlvE_clEvENKUlvE0_clEvEUlfE_EEvS4_RKT_EUliE_EEviT1_,"a",@progbits
	.sectionflags	@""
	.align	4
.nv.constant0._ZN2at6native18elementwise_kernelILi128ELi4EZNS0_15gpu_kernel_implIZZZNS0_22reciprocal_kernel_cudaERNS_18TensorIteratorBaseEENKUlvE_clEvENKUlvE0_clEvEUlfE_EEvS4_RKT_EUliE_EEviT1_:
	.zero		1072


//--------------------- .nv.constant0._ZN2at6native27unrolled_elementwise_kernelIZZZNS0_22reciprocal_kernel_cudaERNS_18TensorIteratorBaseEENKUlvE_clEvENKUlvE0_clEvEUlfE_St5arrayIPcLm2EELi4E23TrivialOffsetCalculatorILi1EjESB_NS0_6memory12LoadWithCastILi1EEENSC_13StoreWithCastILi1EEEEEviT_T0_T2_T3_T4_T5_ --------------------------
	.section	.nv.constant0._ZN2at6native27unrolled_elementwise_kernelIZZZNS0_22reciprocal_kernel_cudaERNS_18TensorIteratorBaseEENKUlvE_clEvENKUlvE0_clEvEUlfE_St5arrayIPcLm2EELi4E23TrivialOffsetCalculatorILi1EjESB_NS0_6memory12LoadWithCastILi1EEENSC_13StoreWithCastILi1EEEEEviT_T0_T2_T3_T4_T5_,"a",@progbits
	.sectionflags	@""
	.align	4
.nv.constant0._ZN2at6native27unrolled_elementwise_kernelIZZZNS0_22reciprocal_kernel_cudaERNS_18TensorIteratorBaseEENKUlvE_clEvENKUlvE0_clEvEUlfE_St5arrayIPcLm2EELi4E23TrivialOffsetCalculatorILi1EjESB_NS0_6memory12LoadWithCastILi1EEENSC_13StoreWithCastILi1EEEEEviT_T0_T2_T3_T4_T5_:
	.zero		572


//--------------------- .nv.constant0._ZN2at6native18elementwise_kernelILi128ELi2EZNS0_22gpu_kernel_impl_nocastIZZZNS0_22reciprocal_kernel_cudaERNS_18TensorIteratorBaseEENKUlvE_clEvENKUlvE0_clEvEUlfE_EEvS4_RKT_EUliE_EEviT1_ --------------------------
	.section	.nv.constant0._ZN2at6native18elementwise_kernelILi128ELi2EZNS0_22gpu_kernel_impl_nocastIZZZNS0_22reciprocal_kernel_cudaERNS_18TensorIteratorBaseEENKUlvE_clEvENKUlvE0_clEvEUlfE_EEvS4_RKT_EUliE_EEviT1_,"a",@progbits
	.sectionflags	@""
	.align	4
.nv.constant0._ZN2at6native18elementwise_kernelILi128ELi2EZNS0_22gpu_kernel_impl_nocastIZZZNS0_22reciprocal_kernel_cudaERNS_18TensorIteratorBaseEENKUlvE_clEvENKUlvE0_clEvEUlfE_EEvS4_RKT_EUliE_EEviT1_:
	.zero		1072


//--------------------- .nv.constant0._ZN2at6native27unrolled_elementwise_kernelIZZZNS0_22reciprocal_kernel_cudaERNS_18TensorIteratorBaseEENKUlvE_clEvENKUlvE0_clEvEUlfE_St5arrayIPcLm2EELi4E23TrivialOffsetCalculatorILi1EjESB_NS0_6memory15LoadWithoutCastENSC_16StoreWithoutCastEEEviT_T0_T2_T3_T4_T5_ --------------------------
	.section	.nv.constant0._ZN2at6native27unrolled_elementwise_kernelIZZZNS0_22reciprocal_kernel_cudaERNS_18TensorIteratorBaseEENKUlvE_clEvENKUlvE0_clEvEUlfE_St5arrayIPcLm2EELi4E23TrivialOffsetCalculatorILi1EjESB_NS0_6memory15LoadWithoutCastENSC_16StoreWithoutCastEEEviT_T0_T2_T3_T4_T5_,"a",@progbits
	.sectionflags	@""
	.align	4
.nv.constant0._ZN2at6native27unrolled_elementwise_kernelIZZZNS0_22reciprocal_kernel_cudaERNS_18TensorIteratorBaseEENKUlvE_clEvENKUlvE0_clEvEUlfE_St5arrayIPcLm2EELi4E23TrivialOffsetCalculatorILi1EjESB_NS0_6memory15LoadWithoutCastENSC_16StoreWithoutCastEEEviT_T0_T2_T3_T4_T5_:
	.zero		556


//--------------------- .nv.constant0._ZN2at6native29vectorized_elementwise_kernelILi2EZZZNS0_22reciprocal_kernel_cudaERNS_18TensorIteratorBaseEENKUlvE_clEvENKUlvE0_clEvEUlfE_St5arrayIPcLm2EEEEviT0_T1_ --------------------------
	.section	.nv.constant0._ZN2at6native29vectorized_elementwise_kernelILi2EZZZNS0_22reciprocal_kernel_cudaERNS_18TensorIteratorBaseEENKUlvE_clEvENKUlvE0_clEvEUlfE_St5arrayIPcLm2EEEEviT0_T1_,"a",@progbits
	.sectionflags	@""
	.align	4
.nv.constant0._ZN2at6native29vectorized_elementwise_kernelILi2EZZZNS0_22reciprocal_kernel_cudaERNS_18TensorIteratorBaseEENKUlvE_clEvENKUlvE0_clEvEUlfE_St5arrayIPcLm2EEEEviT0_T1_:
	.zero		552


//--------------------- .nv.constant0._ZN2at6native29vectorized_elementwise_kernelILi4EZZZNS0_22reciprocal_kernel_cudaERNS_18TensorIteratorBaseEENKUlvE_clEvENKUlvE0_clEvEUlfE_St5arrayIPcLm2EEEEviT0_T1_ --------------------------
	.section	.nv.constant0._ZN2at6native29vectorized_elementwise_kernelILi4EZZZNS0_22reciprocal_kernel_cudaERNS_18TensorIteratorBaseEENKUlvE_clEvENKUlvE0_clEvEUlfE_St5arrayIPcLm2EEEEviT0_T1_,"a",@progbits
	.sectionflags	@""
	.align	4
.nv.constant0._ZN2at6native29vectorized_elementwise_kernelILi4EZZZNS0_22reciprocal_kernel_cudaERNS_18TensorIteratorBaseEENKUlvE_clEvENKUlvE0_clEvEUlfE_St5arrayIPcLm2EEEEviT0_T1_:
	.zero		552


//--------------------- .nv.constant0._ZN2at6native29vectorized_elementwise_kernelILi8EZZZNS0_22reciprocal_kernel_cudaERNS_18TensorIteratorBaseEENKUlvE_clEvENKUlvE0_clEvEUlfE_St5arrayIPcLm2EEEEviT0_T1_ --------------------------
	.section	.nv.constant0._ZN2at6native29vectorized_elementwise_kernelILi8EZZZNS0_22reciprocal_kernel_cudaERNS_18TensorIteratorBaseEENKUlvE_clEvENKUlvE0_clEvEUlfE_St5arrayIPcLm2EEEEviT0_T1_,"a",@progbits
	.sectionflags	@""
	.align	4
.nv.constant0._ZN2at6native29vectorized_elementwise_kernelILi8EZZZNS0_22reciprocal_kernel_cudaERNS_18TensorIteratorBaseEENKUlvE_clEvENKUlvE0_clEvEUlfE_St5arrayIPcLm2EEEEviT0_T1_:
	.zero		552


//--------------------- .nv.constant0._ZN2at6native18elementwise_kernelILi128ELi4EZNS0_15gpu_kernel_implIZZZNS0_22reciprocal_kernel_cudaERNS_18TensorIteratorBaseEENKUlvE_clEvENKUlvE_clEvEUldE_EEvS4_RKT_EUliE_EEviT1_ --------------------------
	.section	.nv.constant0._ZN2at6native18elementwise_kernelILi128ELi4EZNS0_15gpu_kernel_implIZZZNS0_22reciprocal_kernel_cudaERNS_18TensorIteratorBaseEENKUlvE_clEvENKUlvE_clEvEUldE_EEvS4_RKT_EUliE_EEviT1_,"a",@progbits
	.sectionflags	@""
	.align	4
.nv.constant0._ZN2at6native18elementwise_kernelILi128ELi4EZNS0_15gpu_kernel_implIZZZNS0_22reciprocal_kernel_cudaERNS_18TensorIteratorBaseEENKUlvE_clEvENKUlvE_clEvEUldE_EEvS4_RKT_EUliE_EEviT1_:
	.zero		1072


//--------------------- .nv.constant0._ZN2at6native27unrolled_elementwise_kernelIZZZNS0_22reciprocal_kernel_cudaERNS_18TensorIteratorBaseEENKUlvE_clEvENKUlvE_clEvEUldE_St5arrayIPcLm2EELi4E23TrivialOffsetCalculatorILi1EjESB_NS0_6memory12LoadWithCastILi1EEENSC_13StoreWithCastILi1EEEEEviT_T0_T2_T3_T4_T5_ --------------------------
	.section	.nv.constant0._ZN2at6native27unrolled_elementwise_kernelIZZZNS0_22reciprocal_kernel_cudaERNS_18TensorIteratorBaseEENKUlvE_clEvENKUlvE_clEvEUldE_St5arrayIPcLm2EELi4E23TrivialOffsetCalculatorILi1EjESB_NS0_6memory12LoadWithCastILi1EEENSC_13StoreWithCastILi1EEEEEviT_T0_T2_T3_T4_T5_,"a",@progbits
	.sectionflags	@""
	.align	4
.nv.constant0._ZN2at6native27unrolled_elementwise_kernelIZZZNS0_22reciprocal_kernel_cudaERNS_18TensorIteratorBaseEENKUlvE_clEvENKUlvE_clEvEUldE_St5arrayIPcLm2EELi4E23TrivialOffsetCalculatorILi1EjESB_NS0_6memory12LoadWithCastILi1EEENSC_13StoreWithCastILi1EEEEEviT_T0_T2_T3_T4_T5_:
	.zero		572


//--------------------- .nv.constant0._ZN2at6native18elementwise_kernelILi128ELi2EZNS0_22gpu_kernel_impl_nocastIZZZNS0_22reciprocal_kernel_cudaERNS_18TensorIteratorBaseEENKUlvE_clEvENKUlvE_clEvEUldE_EEvS4_RKT_EUliE_EEviT1_ --------------------------
	.section	.nv.constant0._ZN2at6native18elementwise_kernelILi128ELi2EZNS0_22gpu_kernel_impl_nocastIZZZNS0_22reciprocal_kernel_cudaERNS_18TensorIteratorBaseEENKUlvE_clEvENKUlvE_clEvEUldE_EEvS4_RKT_EUliE_EEviT1_,"a",@progbits
	.sectionflags	@""
	.align	4
.nv.constant0._ZN2at6native18elementwise_kernelILi128ELi2EZNS0_22gpu_kernel_impl_nocastIZZZNS0_22reciprocal_kernel_cudaERNS_18TensorIteratorBaseEENKUlvE_clEvENKUlvE_clEvEUldE_EEvS4_RKT_EUliE_EEviT1_:
	.zero		1072


//--------------------- .nv.constant0._ZN2at6native27unrolled_elementwise_kernelIZZZNS0_22reciprocal_kernel_cudaERNS_18TensorIteratorBaseEENKUlvE_clEvENKUlvE_clEvEUldE_St5arrayIPcLm2EELi4E23TrivialOffsetCalculatorILi1EjESB_NS0_6memory15LoadWithoutCastENSC_16StoreWithoutCastEEEviT_T0_T2_T3_T4_T5_ --------------------------
	.section	.nv.constant0._ZN2at6native27unrolled_elementwise_kernelIZZZNS0_22reciprocal_kernel_cudaERNS_18TensorIteratorBaseEENKUlvE_clEvENKUlvE_clEvEUldE_St5arrayIPcLm2EELi4E23TrivialOffsetCalculatorILi1EjESB_NS0_6memory15LoadWithoutCastENSC_16StoreWithoutCastEEEviT_T0_T2_T3_T4_T5_,"a",@progbits
	.sectionflags	@""
	.align	4
.nv.constant0._ZN2at6native27unrolled_elementwise_kernelIZZZNS0_22reciprocal_kernel_cudaERNS_18TensorIteratorBaseEENKUlvE_clEvENKUlvE_clEvEUldE_St5arrayIPcLm2EELi4E23TrivialOffsetCalculatorILi1EjESB_NS0_6memory15LoadWithoutCastENSC_16StoreWithoutCastEEEviT_T0_T2_T3_T4_T5_:
	.zero		556


//--------------------- .nv.constant0._ZN2at6native29vectorized_elementwise_kernelILi2EZZZNS0_22reciprocal_kernel_cudaERNS_18TensorIteratorBaseEENKUlvE_clEvENKUlvE_clEvEUldE_St5arrayIPcLm2EEEEviT0_T1_ --------------------------
	.section	.nv.constant0._ZN2at6native29vectorized_elementwise_kernelILi2EZZZNS0_22reciprocal_kernel_cudaERNS_18TensorIteratorBaseEENKUlvE_clEvENKUlvE_clEvEUldE_St5arrayIPcLm2EEEEviT0_T1_,"a",@progbits
	.sectionflags	@""
	.align	4
.nv.constant0._ZN2at6native29vectorized_elementwise_kernelILi2EZZZNS0_22reciprocal_kernel_cudaERNS_18TensorIteratorBaseEENKUlvE_clEvENKUlvE_clEvEUldE_St5arrayIPcLm2EEEEviT0_T1_:
	.zero		552


//--------------------- .nv.constant0._ZN2at6native29vectorized_elementwise_kernelILi4EZZZNS0_22reciprocal_kernel_cudaERNS_18TensorIteratorBaseEENKUlvE_clEvENKUlvE_clEvEUldE_St5arrayIPcLm2EEEEviT0_T1_ --------------------------
	.section	.nv.constant0._ZN2at6native29vectorized_elementwise_kernelILi4EZZZNS0_22reciprocal_kernel_cudaERNS_18TensorIteratorBaseEENKUlvE_clEvENKUlvE_clEvEUldE_St5arrayIPcLm2EEEEviT0_T1_,"a",@progbits
	.sectionflags	@""
	.align	4
.nv.constant0._ZN2at6native29vectorized_elementwise_kernelILi4EZZZNS0_22reciprocal_kernel_cudaERNS_18TensorIteratorBaseEENKUlvE_clEvENKUlvE_clEvEUldE_St5arrayIPcLm2EEEEviT0_T1_:
	.zero		552


//--------------------- .nv.constant0._ZN2at6native29vectorized_elementwise_kernelILi8EZZZNS0_22reciprocal_kernel_cudaERNS_18TensorIteratorBaseEENKUlvE_clEvENKUlvE_clEvEUldE_St5arrayIPcLm2EEEEviT0_T1_ --------------------------
	.section	.nv.constant0._ZN2at6native29vectorized_elementwise_kernelILi8EZZZNS0_22reciprocal_kernel_cudaERNS_18TensorIteratorBaseEENKUlvE_clEvENKUlvE_clEvEUldE_St5arrayIPcLm2EEEEviT0_T1_,"a",@progbits
	.sectionflags	@""
	.align	4
.nv.constant0._ZN2at6native29vectorized_elementwise_kernelILi8EZZZNS0_22reciprocal_kernel_cudaERNS_18TensorIteratorBaseEENKUlvE_clEvENKUlvE_clEvEUldE_St5arrayIPcLm2EEEEviT0_T1_:
	.zero		552


//--------------------- .nv.constant0._ZN2at6native18elementwise_kernelILi128ELi4EZNS0_15gpu_kernel_implIZZZNS0_17floor_kernel_cudaERNS_18TensorIteratorBaseEENKUlvE_clEvENKUlvE2_clEvEUlN3c108BFloat16EE_EEvS4_RKT_EUliE_EEviT1_ --------------------------
	.section	.nv.constant0._ZN2at6native18elementwise_kernelILi128ELi4EZNS0_15gpu_kernel_implIZZZNS0_17floor_kernel_cudaERNS_18TensorIteratorBaseEENKUlvE_clEvENKUlvE2_clEvEUlN3c108BFloat16EE_EEvS4_RKT_EUliE_EEviT1_,"a",@progbits
	.sectionflags	@""
	.align	4
.nv.constant0._ZN2at6native18elementwise_kernelILi128ELi4EZNS0_15gpu_kernel_implIZZZNS0_17floor_kernel_cudaERNS_18TensorIteratorBaseEENKUlvE_clEvENKUlvE2_clEvEUlN3c108BFloat16EE_EEvS4_RKT_EUliE_EEviT1_:
	.zero		1072


//--------------------- .nv.constant0._ZN2at6native27unrolled_elementwise_kernelIZZZNS0_17floor_kernel_cudaERNS_18TensorIteratorBaseEENKUlvE_clEvENKUlvE2_clEvEUlN3c108BFloat16EE_St5arrayIPcLm2EELi4E23TrivialOffsetCalculatorILi1EjESD_NS0_6memory12LoadWithCastILi1EEENSE_13StoreWithCastILi1EEEEEviT_T0_T2_T3_T4_T5_ --------------------------
	.section	.nv.constant0._ZN2at6native27unrolled_elementwise_kernelIZZZNS0_17floor_kernel_cudaERNS_18TensorIteratorBaseEENKUlvE_clEvENKUlvE2_clEvEUlN3c108BFloat16EE_St5arrayIPcLm2EELi4E23TrivialOffsetCalculatorILi1EjESD_NS0_6memory12LoadWithCastILi1EEENSE_13StoreWithCastILi1EEEEEviT_T0_T2_T3_T4_T5_,"a",@progbits
	.sectionflags	@""
	.align	4
.nv.constant0._ZN2at6native27unrolled_elementwise_kernelIZZZNS0_17floor_kernel_cudaERNS_18TensorIteratorBaseEENKUlvE_clEvENKUlvE2_clEvEUlN3c108BFloat16EE_St5arrayIPcLm2EELi4E23TrivialOffsetCalculatorILi1EjESD_NS0_6memory12LoadWithCastILi1EEENSE_13StoreWithCastILi1EEEEEviT_T0_T2_T3_T4_T5_:
	.zero		572


//--------------------- .nv.constant0._ZN2at6native18elementwise_kernelILi128ELi4EZNS0_22gpu_kernel_impl_nocastIZZZNS0_17floor_kernel_cudaERNS_18TensorIteratorBaseEENKUlvE_clEvENKUlvE2_clEvEUlN3c108BFloat16EE_EEvS4_RKT_EUliE_EEviT1_ --------------------------
	.section	.nv.constant0._ZN2at6native18elementwise_kernelILi128ELi4EZNS0_22gpu_kernel_impl_nocastIZZZNS0_17floor_kernel_cudaERNS_18TensorIteratorBaseEENKUlvE_clEvENKUlvE2_clEvEUlN3c108BFloat16EE_EEvS4_RKT_EUliE_EEviT1_,"a",@progbits
	.sectionflags	@""
	.align	4
.nv.constant0._ZN2at6native18elementwise_kernelILi128ELi4EZNS0_22gpu_kernel_impl_nocastIZZZNS0_17floor_kernel_cudaERNS_18TensorIteratorBaseEENKUlvE_clEvENKUlvE2_clEvEUlN3c108BFloat16EE_EEvS4_RKT_EUliE_EEviT1_:
	.zero		1072


//--------------------- .nv.constant0._ZN2at6native27unrolled_elementwise_kernelIZZZNS0_17floor_kernel_cudaERNS_18TensorIteratorBaseEENKUlvE_clEvENKUlvE2_clEvEUlN3c108BFloat16EE_St5arrayIPcLm2EELi4E23TrivialOffsetCalculatorILi1EjESD_NS0_6memory15LoadWithoutCastENSE_16StoreWithoutCastEEEviT_T0_T2_T3_T4_T5_ --------------------------
	.section	.nv.constant0._ZN2at6native27unrolled_elementwise_kernelIZZZNS0_17floor_kernel_cudaERNS_18TensorIteratorBaseEENKUlvE_clEvENKUlvE2_clEvEUlN3c108BFloat16EE_St5arrayIPcLm2EELi4E23TrivialOffsetCalculatorILi1EjESD_NS0_6memory15LoadWithoutCastENSE_16StoreWithoutCastEEEviT_T0_T2_T3_T4_T5_,"a",@progbits
	.sectionflags	@""
	.align	4
.nv.constant0._ZN2at6native27unrolled_elementwise_kernelIZZZNS0_17floor_kernel_cudaERNS_18TensorIteratorBaseEENKUlvE_clEvENKUlvE2_clEvEUlN3c108BFloat16EE_St5arrayIPcLm2EELi4E23TrivialOffsetCalculatorILi1EjESD_NS0_6memory15LoadWithoutCastENSE_16StoreWithoutCastEEEviT_T0_T2_T3_T4_T5_:
	.zero		556


//--------------------- .nv.constant0._ZN2at6native29vectorized_elementwise_kernelILi2EZZZNS0_17floor_kernel_cudaERNS_18TensorIteratorBaseEENKUlvE_clEvENKUlvE2_clEvEUlN3c108BFloat16EE_St5arrayIPcLm2EEEEviT0_T1_ --------------------------
	.section	.nv.constant0._ZN2at6native29vectorized_elementwise_kernelILi2EZZZNS0_17floor_kernel_cudaERNS_18TensorIteratorBaseEENKUlvE_clEvENKUlvE2_clEvEUlN3c108BFloat16EE_St5arrayIPcLm2EEEEviT0_T1_,"a",@progbits
	.sectionflags	@""
	.align	4
.nv.constant0._ZN2at6native29vectorized_elementwise_kernelILi2EZZZNS0_17floor_kernel_cudaERNS_18TensorIteratorBaseEENKUlvE_clEvENKUlvE2_clEvEUlN3c108BFloat16EE_St5arrayIPcLm2EEEEviT0_T1_:
	.zero		552


//--------------------- .nv.constant0._ZN2at6native29vectorized_elementwise_kernelILi4EZZZNS0_17floor_kernel_cudaERNS_18TensorIteratorBaseEENKUlvE_clEvENKUlvE2_clEvEUlN3c108BFloat16EE_St5arrayIPcLm2EEEEviT0_T1_ --------------------------
	.section	.nv.constant0._ZN2at6native29vectorized_elementwise_kernelILi4EZZZNS0_17floor_kernel_cudaERNS_18TensorIteratorBaseEENKUlvE_clEvENKUlvE2_clEvEUlN3c108BFloat16EE_St5arrayIPcLm2EEEEviT0_T1_,"a",@progbits
	.sectionflags	@""
	.align	4
.nv.constant0._ZN2at6native29vectorized_elementwise_kernelILi4EZZZNS0_17floor_kernel_cudaERNS_18TensorIteratorBaseEENKUlvE_clEvENKUlvE2_clEvEUlN3c108BFloat16EE_St5arrayIPcLm2EEEEviT0_T1_:
	.zero		552


//--------------------- .nv.constant0._ZN2at6native29vectorized_elementwise_kernelILi8EZZZNS0_17floor_kernel_cudaERNS_18TensorIteratorBaseEENKUlvE_clEvENKUlvE2_clEvEUlN3c108BFloat16EE_St5arrayIPcLm2EEEEviT0_T1_ --------------------------
	.section	.nv.constant0._ZN2at6native29vectorized_elementwise_kernelILi8EZZZNS0_17floor_kernel_cudaERNS_18TensorIteratorBaseEENKUlvE_clEvENKUlvE2_clEvEUlN3c108BFloat16EE_St5arrayIPcLm2EEEEviT0_T1_,"a",@progbits
	.sectionflags	@""
	.align	4
.nv.constant0._ZN2at6native29vectorized_elementwise_kernelILi8EZZZNS0_17floor_kernel_cudaERNS_18TensorIteratorBaseEENKUlvE_clEvENKUlvE2_clEvEUlN3c108BFloat16EE_St5arrayIPcLm2EEEEviT0_T1_:
	.zero		552


//--------------------- .nv.constant0._ZN2at6native18elementwise_kernelILi128ELi4EZNS0_15gpu_kernel_implIZZZNS0_17floor_kernel_cudaERNS_18TensorIteratorBaseEENKUlvE_clEvENKUlvE1_clEvEUlN3c104HalfEE_EEvS4_RKT_EUliE_EEviT1_ --------------------------
	.section	.nv.constant0._ZN2at6native18elementwise_kernelILi128ELi4EZNS0_15gpu_kernel_implIZZZNS0_17floor_kernel_cudaERNS_18TensorIteratorBaseEENKUlvE_clEvENKUlvE1_clEvEUlN3c104HalfEE_EEvS4_RKT_EUliE_EEviT1_,"a",@progbits
	.sectionflags	@""
	.align	4
.nv.constant0._ZN2at6native18elementwise_kernelILi128ELi4EZNS0_15gpu_kernel_implIZZZNS0_17floor_kernel_cudaERNS_18TensorIteratorBaseEENKUlvE_clEvENKUlvE1_clEvEUlN3c104HalfEE_EEvS4_RKT_EUliE_EEviT1_:
	.zero		1072


//--------------------- .nv.constant0._ZN2at6native27unrolled_elementwise_kernelIZZZNS0_17floor_kernel_cudaERNS_18TensorIteratorBaseEENKUlvE_clEvENKUlvE1_clEvEUlN3c104HalfEE_St5arrayIPcLm2EELi4E23TrivialOffsetCalculatorILi1EjESD_NS0_6memory12LoadWithCastILi1EEENSE_13StoreWithCastILi1EEEEEviT_T0_T2_T3_T4_T5_ --------------------------
	.section	.nv.constant0._ZN2at6native27unrolled_elementwise_kernelIZZZNS0_17floor_kernel_cudaERNS_18TensorIteratorBaseEENKUlvE_clEvENKUlvE1_clEvEUlN3c104HalfEE_St5arrayIPcLm2EELi4E23TrivialOffsetCalculatorILi1EjESD_NS0_6memory12LoadWithCastILi1EEENSE_13StoreWithCastILi1EEEEEviT_T0_T2_T3_T4_T5_,"a",@progbits
	.sectionflags	@""
	.align	4
.nv.constant0._ZN2at6native27unrolled_elementwise_kernelIZZZNS0_17floor_kernel_cudaERNS_18TensorIteratorBaseEENKUlvE_clEvENKUlvE1_clEvEUlN3c104HalfEE_St5arrayIPcLm2EELi4E23TrivialOffsetCalculatorILi1EjESD_NS0_6memory12LoadWithCastILi1EEENSE_13StoreWithCastILi1EEEEEviT_T0_T2_T3_T4_T5_:
	.zero		572


//--------------------- .nv.constant0._ZN2at6native18elementwise_kernelILi128ELi4EZNS0_22gpu_kernel_impl_nocastIZZZNS0_17floor_kernel_cudaERNS_18TensorIteratorBaseEENKUlvE_clEvENKUlvE1_clEvEUlN3c104HalfEE_EEvS4_RKT_EUliE_EEviT1_ --------------------------
	.section	.nv.constant0._ZN2at6native18elementwise_kernelILi128ELi4EZNS0_22gpu_kernel_impl_nocastIZZZNS0_17floor_kernel_cudaERNS_18TensorIteratorBaseEENKUlvE_clEvENKUlvE1_clEvEUlN3c104HalfEE_EEvS4_RKT_EUliE_EEviT1_,"a",@progbits
	.sectionflags	@""
	.align	4
.nv.constant0._ZN2at6native18elementwise_kernelILi128ELi4EZNS0_22gpu_kernel_impl_nocastIZZZNS0_17floor_kernel_cudaERNS_18TensorIteratorBaseEENKUlvE_clEvENKUlvE1_clEvEUlN3c104HalfEE_EEvS4_RKT_EUliE_EEviT1_:
	.zero		1072


//--------------------- .nv.constant0._ZN2at6native27unrolled_elementwise_kernelIZZZNS0_17floor_kernel_cudaERNS_18TensorIteratorBaseEENKUlvE_clEvENKUlvE1_clEvEUlN3c104HalfEE_St5arrayIPcLm2EELi4E23TrivialOffsetCalculatorILi1EjESD_NS0_6memory15LoadWithoutCastENSE_16StoreWithoutCastEEEviT_T0_T2_T3_T4_T5_ --------------------------
	.section	.nv.constant0._ZN2at6native27unrolled_elementwise_kernelIZZZNS0_17floor_kernel_cudaERNS_18TensorIteratorBaseEENKUlvE_clEvENKUlvE1_clEvEUlN3c104HalfEE_St5arrayIPcLm2EELi4E23TrivialOffsetCalculatorILi1EjESD_NS0_6memory15LoadWithoutCastENSE_16StoreWithoutCastEEEviT_T0_T2_T3_T4_T5_,"a",@progbits
	.sectionflags	@""
	.align	4
.nv.constant0._ZN2at6native27unrolled_elementwise_kernelIZZZNS0_17floor_kernel_cudaERNS_18TensorIteratorBaseEENKUlvE_clEvENKUlvE1_clEvEUlN3c104HalfEE_St5arrayIPcLm2EELi4E23TrivialOffsetCalculatorILi1EjESD_NS0_6memory15LoadWithoutCastENSE_16StoreWithoutCastEEEviT_T0_T2_T3_T4_T5_:
	.zero		556


//--------------------- .nv.constant0._ZN2at6native29vectorized_elementwise_kernelILi2EZZZNS0_17floor_kernel_cudaERNS_18TensorIteratorBaseEENKUlvE_clEvENKUlvE1_clEvEUlN3c104HalfEE_St5arrayIPcLm2EEEEviT0_T1_ --------------------------
	.section	.nv.constant0._ZN2at6native29vectorized_elementwise_kernelILi2EZZZNS0_17floor_kernel_cudaERNS_18TensorIteratorBaseEENKUlvE_clEvENKUlvE1_clEvEUlN3c104HalfEE_St5arrayIPcLm2EEEEviT0_T1_,"a",@progbits
	.sectionflags	@""
	.align	4
.nv.constant0._ZN2at6native29vectorized_elementwise_kernelILi2EZZZNS0_17floor_kernel_cudaERNS_18TensorIteratorBaseEENKUlvE_clEvENKUlvE1_clEvEUlN3c104HalfEE_St5arrayIPcLm2EEEEviT0_T1_:
	.zero		552


//--------------------- .nv.constant0._ZN2at6native29vectorized_elementwise_kernelILi4EZZZNS0_17floor_kernel_cudaERNS_18TensorIteratorBaseEENKUlvE_clEvENKUlvE1_clEvEUlN3c104HalfEE_St5arrayIPcLm2EEEEviT0_T1_ --------------------------
	.section	.nv.constant0._ZN2at6native29vectorized_elementwise_kernelILi4EZZZNS0_17floor_kernel_cudaERNS_18TensorIteratorBaseEENKUlvE_clEvENKUlvE1_clEvEUlN3c104HalfEE_St5arrayIPcLm2EEEEviT0_T1_,"a",@progbits
	.sectionflags	@""
	.align	4
.nv.constant0._ZN2at6native29vectorized_elementwise_kernelILi4EZZZNS0_17floor_kernel_cudaERNS_18TensorIteratorBaseEENKUlvE_clEvENKUlvE1_clEvEUlN3c104HalfEE_St5arrayIPcLm2EEEEviT0_T1_:
	.zero		552


//--------------------- .nv.constant0._ZN2at6native29vectorized_elementwise_kernelILi8EZZZNS0_17floor_kernel_cudaERNS_18TensorIteratorBaseEENKUlvE_clEvENKUlvE1_clEvEUlN3c104HalfEE_St5arrayIPcLm2EEEEviT0_T1_ --------------------------
	.section	.nv.constant0._ZN2at6native29vectorized_elementwise_kernelILi8EZZZNS0_17floor_kernel_cudaERNS_18TensorIteratorBaseEENKUlvE_clEvENKUlvE1_clEvEUlN3c104HalfEE_St5arrayIPcLm2EEEEviT0_T1_,"a",@progbits
	.sectionflags	@""
	.align	4
.nv.constant0._ZN2at6native29vectorized_elementwise_kernelILi8EZZZNS0_17floor_kernel_cudaERNS_18TensorIteratorBaseEENKUlvE_clEvENKUlvE1_clEvEUlN3c104HalfEE_St5arrayIPcLm2EEEEviT0_T1_:
	.zero		552


//--------------------- .nv.constant0._ZN2at6native18elementwise_kernelILi128ELi4EZNS0_15gpu_kernel_implIZZZNS0_17floor_kernel_cudaERNS_18TensorIteratorBaseEENKUlvE_clEvENKUlvE0_clEvEUlfE_EEvS4_RKT_EUliE_EEviT1_ --------------------------
	.section	.nv.constant0._ZN2at6native18elementwise_kernelILi128ELi4EZNS0_15gpu_kernel_implIZZZNS0_17floor_kernel_cudaERNS_18TensorIteratorBaseEENKUlvE_clEvENKUlvE0_clEvEUlfE_EEvS4_RKT_EUliE_EEviT1_,"a",@progbits
	.sectionflags	@""
	.align	4
.nv.constant0._ZN2at6native18elementwise_kernelILi128ELi4EZNS0_15gpu_kernel_implIZZZNS0_17floor_kernel_cudaERNS_18TensorIteratorBaseEENKUlvE_clEvENKUlvE0_clEvEUlfE_EEvS4_RKT_EUliE_EEviT1_:
	.zero		1072


//--------------------- .nv.constant0._ZN2at6native27unrolled_elementwise_kernelIZZZNS0_17floor_kernel_cudaERNS_18TensorIteratorBaseEENKUlvE_clEvENKUlvE0_clEvEUlfE_St5arrayIPcLm2EELi4E23TrivialOffsetCalculatorILi1EjESB_NS0_6memory12LoadWithCastILi1EEENSC_13StoreWithCastILi1EEEEEviT_T0_T2_T3_T4_T5_ --------------------------
	.section	.nv.constant0._ZN2at6native27unrolled_elementwise_kernelIZZZNS0_17floor_kernel_cudaERNS_18TensorIteratorBaseEENKUlvE_clEvENKUlvE0_clEvEUlfE_St5arrayIPcLm2EELi4E23TrivialOffsetCalculatorILi1EjESB_NS0_6memory12LoadWithCastILi1EEENSC_13StoreWithCastILi1EEEEEviT_T0_T2_T3_T4_T5_,"a",@progbits
	.sectionflags	@""
	.align	4
.nv.constant0._ZN2at6native27unrolled_elementwise_kernelIZZZNS0_17floor_kernel_cudaERNS_18TensorIteratorBaseEENKUlvE_clEvENKUlvE0_clEvEUlfE_St5arrayIPcLm2EELi4E23TrivialOffsetCalculatorILi1EjESB_NS0_6memory12LoadWithCastILi1EEENSC_13StoreWithCastILi1EEEEEviT_T0_T2_T3_T4_T5_:
	.zero		572


//--------------------- .nv.constant0._ZN2at6native18elementwise_kernelILi128ELi2EZNS0_22gpu_kernel_impl_nocastIZZZNS0_17floor_kernel_cudaERNS_18TensorIteratorBaseEENKUlvE_clEvENKUlvE0_clEvEUlfE_EEvS4_RKT_EUliE_EEviT1_ --------------------------
	.section	.nv.constant0._ZN2at6native18elementwise_kernelILi128ELi2EZNS0_22gpu_kernel_impl_nocastIZZZNS0_17floor_kernel_cudaERNS_18TensorIteratorBaseEENKUlvE_clEvENKUlvE0_clEvEUlfE_EEvS4_RKT_EUliE_EEviT1_,"a",@progbits
	.sectionflags	@""
	.align	4
.nv.constant0._ZN2at6native18elementwise_kernelILi128ELi2EZNS0_22gpu_kernel_impl_nocastIZZZNS0_17floor_kernel_cudaERNS_18TensorIteratorBaseEENKUlvE_clEvENKUlvE0_clEvEUlfE_EEvS4_RKT_EUliE_EEviT1_:
	.zero		1072


//--------------------- .nv.constant0._ZN2at6native27unrolled_elementwise_kernelIZZZNS0_17floor_kernel_cudaERNS_18TensorIteratorBaseEENKUlvE_clEvENKUlvE0_clEvEUlfE_St5arrayIPcLm2EELi4E23TrivialOffsetCalculatorILi1EjESB_NS0_6memory15LoadWithoutCastENSC_16StoreWithoutCastEEEviT_T0_T2_T3_T4_T5_ --------------------------
	.section	.nv.constant0._ZN2at6native27unrolled_elementwise_kernelIZZZNS0_17floor_kernel_cudaERNS_18TensorIteratorBaseEENKUlvE_clEvENKUlvE0_clEvEUlfE_St5arrayIPcLm2EELi4E23TrivialOffsetCalculatorILi1EjESB_NS0_6memory15LoadWithoutCastENSC_16StoreWithoutCastEEEviT_T0_T2_T3_T4_T5_,"a",@progbits
	.sectionflags	@""
	.align	4
.nv.constant0._ZN2at6native27unrolled_elementwise_kernelIZZZNS0_17floor_kernel_cudaERNS_18TensorIteratorBaseEENKUlvE_clEvENKUlvE0_clEvEUlfE_St5arrayIPcLm2EELi4E23TrivialOffsetCalculatorILi1EjESB_NS0_6memory15LoadWithoutCastENSC_16StoreWithoutCastEEEviT_T0_T2_T3_T4_T5_:
	.zero		556


//--------------------- .nv.constant0._ZN2at6native29vectorized_elementwise_kernelILi2EZZZNS0_17floor_kernel_cudaERNS_18TensorIteratorBaseEENKUlvE_clEvENKUlvE0_clEvEUlfE_St5arrayIPcLm2EEEEviT0_T1_ --------------------------
	.section	.nv.constant0._ZN2at6native29vectorized_elementwise_kernelILi2EZZZNS0_17floor_kernel_cudaERNS_18TensorIteratorBaseEENKUlvE_clEvENKUlvE0_clEvEUlfE_St5arrayIPcLm2EEEEviT0_T1_,"a",@progbits
	.sectionflags	@""
	.align	4
.nv.constant0._ZN2at6native29vectorized_elementwise_kernelILi2EZZZNS0_17floor_kernel_cudaERNS_18TensorIteratorBaseEENKUlvE_clEvENKUlvE0_clEvEUlfE_St5arrayIPcLm2EEEEviT0_T1_:
	.zero		552


//--------------------- .nv.constant0._ZN2at6native29vectorized_elementwise_kernelILi4EZZZNS0_17floor_kernel_cudaERNS_18TensorIteratorBaseEENKUlvE_clEvENKUlvE0_clEvEUlfE_St5arrayIPcLm2EEEEviT0_T1_ --------------------------
	.section	.nv.constant0._ZN2at6native29vectorized_elementwise_kernelILi4EZZZNS0_17floor_kernel_cudaERNS_18TensorIteratorBaseEENKUlvE_clEvENKUlvE0_clEvEUlfE_St5arrayIPcLm2EEEEviT0_T1_,"a",@progbits
	.sectionflags	@""
	.align	4
.nv.constant0._ZN2at6native29vectorized_elementwise_kernelILi4EZZZNS0_17floor_kernel_cudaERNS_18TensorIteratorBaseEENKUlvE_clEvENKUlvE0_clEvEUlfE_St5arrayIPcLm2EEEEviT0_T1_:
	.zero		552


//--------------------- .nv.constant0._ZN2at6native29vectorized_elementwise_kernelILi8EZZZNS0_17floor_kernel_cudaERNS_18TensorIteratorBaseEENKUlvE_clEvENKUlvE0_clEvEUlfE_St5arrayIPcLm2EEEEviT0_T1_ --------------------------
	.section	.nv.constant0._ZN2at6native29vectorized_elementwise_kernelILi8EZZZNS0_17floor_kernel_cudaERNS_18TensorIteratorBaseEENKUlvE_clEvENKUlvE0_clEvEUlfE_St5arrayIPcLm2EEEEviT0_T1_,"a",@progbits
	.sectionflags	@""
	.align	4
.nv.constant0._ZN2at6native29vectorized_elementwise_kernelILi8EZZZNS0_17floor_kernel_cudaERNS_18TensorIteratorBaseEENKUlvE_clEvENKUlvE0_clEvEUlfE_St5arrayIPcLm2EEEEviT0_T1_:
	.zero		552


//--------------------- .nv.constant0._ZN2at6native18elementwise_kernelILi128ELi4EZNS0_15gpu_kernel_implIZZZNS0_17floor_kernel_cudaERNS_18TensorIteratorBaseEENKUlvE_clEvENKUlvE_clEvEUldE_EEvS4_RKT_EUliE_EEviT1_ --------------------------
	.section	.nv.constant0._ZN2at6native18elementwise_kernelILi128ELi4EZNS0_15gpu_kernel_implIZZZNS0_17floor_kernel_cudaERNS_18TensorIteratorBaseEENKUlvE_clEvENKUlvE_clEvEUldE_EEvS4_RKT_EUliE_EEviT1_,"a",@progbits
	.sectionflags	@""
	.align	4
.nv.constant0._ZN2at6native18elementwise_kernelILi128ELi4EZNS0_15gpu_kernel_implIZZZNS0_17floor_kernel_cudaERNS_18TensorIteratorBaseEENKUlvE_clEvENKUlvE_clEvEUldE_EEvS4_RKT_EUliE_EEviT1_:
	.zero		1072


//--------------------- .nv.constant0._ZN2at6native27unrolled_elementwise_kernelIZZZNS0_17floor_kernel_cudaERNS_18TensorIteratorBaseEENKUlvE_clEvENKUlvE_clEvEUldE_St5arrayIPcLm2EELi4E23TrivialOffsetCalculatorILi1EjESB_NS0_6memory12LoadWithCastILi1EEENSC_13StoreWithCastILi1EEEEEviT_T0_T2_T3_T4_T5_ --------------------------
	.section	.nv.constant0._ZN2at6native27unrolled_elementwise_kernelIZZZNS0_17floor_kernel_cudaERNS_18TensorIteratorBaseEENKUlvE_clEvENKUlvE_clEvEUldE_St5arrayIPcLm2EELi4E23TrivialOffsetCalculatorILi1EjESB_NS0_6memory12LoadWithCastILi1EEENSC_13StoreWithCastILi1EEEEEviT_T0_T2_T3_T4_T5_,"a",@progbits
	.sectionflags	@""
	.align	4
.nv.constant0._ZN2at6native27unrolled_elementwise_kernelIZZZNS0_17floor_kernel_cudaERNS_18TensorIteratorBaseEENKUlvE_clEvENKUlvE_clEvEUldE_St5arrayIPcLm2EELi4E23TrivialOffsetCalculatorILi1EjESB_NS0_6memory12LoadWithCastILi1EEENSC_13StoreWithCastILi1EEEEEviT_T0_T2_T3_T4_T5_:
	.zero		572


//--------------------- .nv.constant0._ZN2at6native18elementwise_kernelILi128ELi2EZNS0_22gpu_kernel_impl_nocastIZZZNS0_17floor_kernel_cudaERNS_18TensorIteratorBaseEENKUlvE_clEvENKUlvE_clEvEUldE_EEvS4_RKT_EUliE_EEviT1_ --------------------------
	.section	.nv.constant0._ZN2at6native18elementwise_kernelILi128ELi2EZNS0_22gpu_kernel_impl_nocastIZZZNS0_17floor_kernel_cudaERNS_18TensorIteratorBaseEENKUlvE_clEvENKUlvE_clEvEUldE_EEvS4_RKT_EUliE_EEviT1_,"a",@progbits
	.sectionflags	@""
	.align	4
.nv.constant0._ZN2at6native18elementwise_kernelILi128ELi2EZNS0_22gpu_kernel_impl_nocastIZZZNS0_17floor_kernel_cudaERNS_18TensorIteratorBaseEENKUlvE_clEvENKUlvE_clEvEUldE_EEvS4_RKT_EUliE_EEviT1_:
	.zero		1072


//--------------------- .nv.constant0._ZN2at6native27unrolled_elementwise_kernelIZZZNS0_17floor_kernel_cudaERNS_18TensorIteratorBaseEENKUlvE_clEvENKUlvE_clEvEUldE_St5arrayIPcLm2EELi4E23TrivialOffsetCalculatorILi1EjESB_NS0_6memory15LoadWithoutCastENSC_16StoreWithoutCastEEEviT_T0_T2_T3_T4_T5_ --------------------------
	.section	.nv.constant0._ZN2at6native27unrolled_elementwise_kernelIZZZNS0_17floor_kernel_cudaERNS_18TensorIteratorBaseEENKUlvE_clEvENKUlvE_clEvEUldE_St5arrayIPcLm2EELi4E23TrivialOffsetCalculatorILi1EjESB_NS0_6memory15LoadWithoutCastENSC_16StoreWithoutCastEEEviT_T0_T2_T3_T4_T5_,"a",@progbits
	.sectionflags	@""
	.align	4
.nv.constant0._ZN2at6native27unrolled_elementwise_kernelIZZZNS0_17floor_kernel_cudaERNS_18TensorIteratorBaseEENKUlvE_clEvENKUlvE_clEvEUldE_St5arrayIPcLm2EELi4E23TrivialOffsetCalculatorILi1EjESB_NS0_6memory15LoadWithoutCastENSC_16StoreWithoutCastEEEviT_T0_T2_T3_T4_T5_:
	.zero		556


//--------------------- .nv.constant0._ZN2at6native29vectorized_elementwise_kernelILi2EZZZNS0_17floor_kernel_cudaERNS_18TensorIteratorBaseEENKUlvE_clEvENKUlvE_clEvEUldE_St5arrayIPcLm2EEEEviT0_T1_ --------------------------
	.section	.nv.constant0._ZN2at6native29vectorized_elementwise_kernelILi2EZZZNS0_17floor_kernel_cudaERNS_18TensorIteratorBaseEENKUlvE_clEvENKUlvE_clEvEUldE_St5arrayIPcLm2EEEEviT0_T1_,"a",@progbits
	.sectionflags	@""
	.align	4
.nv.constant0._ZN2at6native29vectorized_elementwise_kernelILi2EZZZNS0_17floor_kernel_cudaERNS_18TensorIteratorBaseEENKUlvE_clEvENKUlvE_clEvEUldE_St5arrayIPcLm2EEEEviT0_T1_:
	.zero		552


//--------------------- .nv.constant0._ZN2at6native29vectorized_elementwise_kernelILi4EZZZNS0_17floor_kernel_cudaERNS_18TensorIteratorBaseEENKUlvE_clEvENKUlvE_clEvEUldE_St5arrayIPcLm2EEEEviT0_T1_ --------------------------
	.section	.nv.constant0._ZN2at6native29vectorized_elementwise_kernelILi4EZZZNS0_17floor_kernel_cudaERNS_18TensorIteratorBaseEENKUlvE_clEvENKUlvE_clEvEUldE_St5arrayIPcLm2EEEEviT0_T1_,"a",@progbits
	.sectionflags	@""
	.align	4
.nv.constant0._ZN2at6native29vectorized_elementwise_kernelILi4EZZZNS0_17floor_kernel_cudaERNS_18TensorIteratorBaseEENKUlvE_clEvENKUlvE_clEvEUldE_St5arrayIPcLm2EEEEviT0_T1_:
	.zero		552


//--------------------- .nv.constant0._ZN2at6native29vectorized_elementwise_kernelILi8EZZZNS0_17floor_kernel_cudaERNS_18TensorIteratorBaseEENKUlvE_clEvENKUlvE_clEvEUldE_St5arrayIPcLm2EEEEviT0_T1_ --------------------------
	.section	.nv.constant0._ZN2at6native29vectorized_elementwise_kernelILi8EZZZNS0_17floor_kernel_cudaERNS_18TensorIteratorBaseEENKUlvE_clEvENKUlvE_clEvEUldE_St5arrayIPcLm2EEEEviT0_T1_,"a",@progbits
	.sectionflags	@""
	.align	4
.nv.constant0._ZN2at6native29vectorized_elementwise_kernelILi8EZZZNS0_17floor_kernel_cudaERNS_18TensorIteratorBaseEENKUlvE_clEvENKUlvE_clEvEUldE_St5arrayIPcLm2EEEEviT0_T1_:
	.zero		552


//--------------------- .nv.constant0._ZN2at6native18elementwise_kernelILi128ELi4EZNS0_15gpu_kernel_implIZZZNS0_16frac_kernel_cudaERNS_18TensorIteratorBaseEENKUlvE_clEvENKUlvE2_clEvEUlN3c108BFloat16EE_EEvS4_RKT_EUliE_EEviT1_ --------------------------
	.section	.nv.constant0._ZN2at6native18elementwise_kernelILi128ELi4EZNS0_15gpu_kernel_implIZZZNS0_16frac_kernel_cudaERNS_18TensorIteratorBaseEENKUlvE_clEvENKUlvE2_clEvEUlN3c108BFloat16EE_EEvS4_RKT_EUliE_EEviT1_,"a",@progbits
	.sectionflags	@""
	.align	4
.nv.constant0._ZN2at6native18elementwise_kernelILi128ELi4EZNS0_15gpu_kernel_implIZZZNS0_16frac_kernel_cudaERNS_18TensorIteratorBaseEENKUlvE_clEvENKUlvE2_clEvEUlN3c108BFloat16EE_EEvS4_RKT_EUliE_EEviT1_:
	.zero		1072


//--------------------- .nv.constant0._ZN2at6native27unrolled_elementwise_kernelIZZZNS0_16frac_kernel_cudaERNS_18TensorIteratorBaseEENKUlvE_clEvENKUlvE2_clEvEUlN3c108BFloat16EE_St5arrayIPcLm2EELi4E23TrivialOffsetCalculatorILi1EjESD_NS0_6memory12LoadWithCastILi1EEENSE_13StoreWithCastILi1EEEEEviT_T0_T2_T3_T4_T5_ --------------------------
	.section	.nv.constant0._ZN2at6native27unrolled_elementwise_kernelIZZZNS0_16frac_kernel_cudaERNS_18TensorIteratorBaseEENKUlvE_clEvENKUlvE2_clEvEUlN3c108BFloat16EE_St5arrayIPcLm2EELi4E23TrivialOffsetCalculatorILi1EjESD_NS0_6memory12LoadWithCastILi1EEENSE_13StoreWithCastILi1EEEEEviT_T0_T2_T3_T4_T5_,"a",@progbits
	.sectionflags	@""
	.align	4
.nv.constant0._ZN2at6native27unrolled_elementwise_kernelIZZZNS0_16frac_kernel_cudaERNS_18TensorIteratorBaseEENKUlvE_clEvENKUlvE2_clEvEUlN3c108BFloat16EE_St5arrayIPcLm2EELi4E23TrivialOffsetCalculatorILi1EjESD_NS0_6memory12LoadWithCastILi1EEENSE_13StoreWithCastILi1EEEEEviT_T0_T2_T3_T4_T5_:
	.zero		572


//--------------------- .nv.constant0._ZN2at6native18elementwise_kernelILi128ELi4EZNS0_22gpu_kernel_impl_nocastIZZZNS0_16frac_kernel_cudaERNS_18TensorIteratorBaseEENKUlvE_clEvENKUlvE2_clEvEUlN3c108BFloat16EE_EEvS4_RKT_EUliE_EEviT1_ --------------------------
	.section	.nv.constant0._ZN2at6native18elementwise_kernelILi128ELi4EZNS0_22gpu_kernel_impl_nocastIZZZNS0_16frac_kernel_cudaERNS_18TensorIteratorBaseEENKUlvE_clEvENKUlvE2_clEvEUlN3c108BFloat16EE_EEvS4_RKT_EUliE_EEviT1_,"a",@progbits
	.sectionflags	@""
	.align	4
.nv.constant0._ZN2at6native18elementwise_kernelILi128ELi4EZNS0_22gpu_kernel_impl_nocastIZZZNS0_16frac_kernel_cudaERNS_18TensorIteratorBaseEENKUlvE_clEvENKUlvE2_clEvEUlN3c108BFloat16EE_EEvS4_RKT_EUliE_EEviT1_:
	.zero		1072


//--------------------- .nv.constant0._ZN2at6native27unrolled_elementwise_kernelIZZZNS0_16frac_kernel_cudaERNS_18TensorIteratorBaseEENKUlvE_clEvENKUlvE2_clEvEUlN3c108BFloat16EE_St5arrayIPcLm2EELi4E23TrivialOffsetCalculatorILi1EjESD_NS0_6memory15LoadWithoutCastENSE_16StoreWithoutCastEEEviT_T0_T2_T3_T4_T5_ --------------------------
	.section	.nv.constant0._ZN2at6native27unrolled_elementwise_kernelIZZZNS0_16frac_kernel_cudaERNS_18TensorIteratorBaseEENKUlvE_clEvENKUlvE2_clEvEUlN3c108BFloat16EE_St5arrayIPcLm2EELi4E23TrivialOffsetCalculatorILi1EjESD_NS0_6memory15LoadWithoutCastENSE_16StoreWithoutCastEEEviT_T0_T2_T3_T4_T5_,"a",@progbits
	.sectionflags	@""
	.align	4
.nv.constant0._ZN2at6native27unrolled_elementwise_kernelIZZZNS0_16frac_kernel_cudaERNS_18TensorIteratorBaseEENKUlvE_clEvENKUlvE2_clEvEUlN3c108BFloat16EE_St5arrayIPcLm2EELi4E23TrivialOffsetCalculatorILi1EjESD_NS0_6memory15LoadWithoutCastENSE_16StoreWithoutCastEEEviT_T0_T2_T3_T4_T5_:
	.zero		556


//--------------------- .nv.constant0._ZN2at6native29vectorized_elementwise_kernelILi2EZZZNS0_16frac_kernel_cudaERNS_18TensorIteratorBaseEENKUlvE_clEvENKUlvE2_clEvEUlN3c108BFloat16EE_St5arrayIPcLm2EEEEviT0_T1_ --------------------------
	.section	.nv.constant0._ZN2at6native29vectorized_elementwise_kernelILi2EZZZNS0_16frac_kernel_cudaERNS_18TensorIteratorBaseEENKUlvE_clEvENKUlvE2_clEvEUlN3c108BFloat16EE_St5arrayIPcLm2EEEEviT0_T1_,"a",@progbits
	.sectionflags	@""
	.align	4
.nv.constant0._ZN2at6native29vectorized_elementwise_kernelILi2EZZZNS0_16frac_kernel_cudaERNS_18TensorIteratorBaseEENKUlvE_clEvENKUlvE2_clEvEUlN3c108BFloat16EE_St5arrayIPcLm2EEEEviT0_T1_:
	.zero		552


//--------------------- .nv.constant0._ZN2at6native29vectorized_elementwise_kernelILi4EZZZNS0_16frac_kernel_cudaERNS_18TensorIteratorBaseEENKUlvE_clEvENKUlvE2_clEvEUlN3c108BFloat16EE_St5arrayIPcLm2EEEEviT0_T1_ --------------------------
	.section	.nv.constant0._ZN2at6native29vectorized_elementwise_kernelILi4EZZZNS0_16frac_kernel_cudaERNS_18TensorIteratorBaseEENKUlvE_clEvENKUlvE2_clEvEUlN3c108BFloat16EE_St5arrayIPcLm2EEEEviT0_T1_,"a",@progbits
	.sectionflags	@""
	.align	4
.nv.constant0._ZN2at6native29vectorized_elementwise_kernelILi4EZZZNS0_16frac_kernel_cudaERNS_18TensorIteratorBaseEENKUlvE_clEvENKUlvE2_clEvEUlN3c108BFloat16EE_St5arrayIPcLm2EEEEviT0_T1_:
	.zero		552


//--------------------- .nv.constant0._ZN2at6native29vectorized_elementwise_kernelILi8EZZZNS0_16frac_kernel_cudaERNS_18TensorIteratorBaseEENKUlvE_clEvENKUlvE2_clEvEUlN3c108BFloat16EE_St5arrayIPcLm2EEEEviT0_T1_ --------------------------
	.section	.nv.constant0._ZN2at6native29vectorized_elementwise_kernelILi8EZZZNS0_16frac_kernel_cudaERNS_18TensorIteratorBaseEENKUlvE_clEvENKUlvE2_clEvEUlN3c108BFloat16EE_St5arrayIPcLm2EEEEviT0_T1_,"a",@progbits
	.sectionflags	@""
	.align	4
.nv.constant0._ZN2at6native29vectorized_elementwise_kernelILi8EZZZNS0_16frac_kernel_cudaERNS_18TensorIteratorBaseEENKUlvE_clEvENKUlvE2_clEvEUlN3c108BFloat16EE_St5arrayIPcLm2EEEEviT0_T1_:
	.zero		552


//--------------------- .nv.constant0._ZN2at6native18elementwise_kernelILi128ELi4EZNS0_15gpu_kernel_implIZZZNS0_16frac_kernel_cudaERNS_18TensorIteratorBaseEENKUlvE_clEvENKUlvE1_clEvEUlN3c104HalfEE_EEvS4_RKT_EUliE_EEviT1_ --------------------------
	.section	.nv.constant0._ZN2at6native18elementwise_kernelILi128ELi4EZNS0_15gpu_kernel_implIZZZNS0_16frac_kernel_cudaERNS_18TensorIteratorBaseEENKUlvE_clEvENKUlvE1_clEvEUlN3c104HalfEE_EEvS4_RKT_EUliE_EEviT1_,"a",@progbits
	.sectionflags	@""
	.align	4
.nv.constant0._ZN2at6native18elementwise_kernelILi128ELi4EZNS0_15gpu_kernel_implIZZZNS0_16frac_kernel_cudaERNS_18TensorIteratorBaseEENKUlvE_clEvENKUlvE1_clEvEUlN3c104HalfEE_EEvS4_RKT_EUliE_EEviT1_:
	.zero		1072


//--------------------- .nv.constant0._ZN2at6native27unrolled_elementwise_kernelIZZZNS0_16frac_kernel_cudaERNS_18TensorIteratorBaseEENKUlvE_clEvENKUlvE1_clEvEUlN3c104HalfEE_St5arrayIPcLm2EELi4E23TrivialOffsetCalculatorILi1EjESD_NS0_6memory12LoadWithCastILi1EEENSE_13StoreWithCastILi1EEEEEviT_T0_T2_T3_T4_T5_ --------------------------
	.section	.nv.constant0._ZN2at6native27unrolled_elementwise_kernelIZZZNS0_16frac_kernel_cudaERNS_18TensorIteratorBaseEENKUlvE_clEvENKUlvE1_clEvEUlN3c104HalfEE_St5arrayIPcLm2EELi4E23TrivialOffsetCalculatorILi1EjESD_NS0_6memory12LoadWithCastILi1EEENSE_13StoreWithCastILi1EEEEEviT_T0_T2_T3_T4_T5_,"a",@progbits
	.sectionflags	@""
	.align	4
.nv.constant0._ZN2at6native27unrolled_elementwise_kernelIZZZNS0_16frac_kernel_cudaERNS_18TensorIteratorBaseEENKUlvE_clEvENKUlvE1_clEvEUlN3c104HalfEE_St5arrayIPcLm2EELi4E23TrivialOffsetCalculatorILi1EjESD_NS0_6memory12LoadWithCastILi1EEENSE_13StoreWithCastILi1EEEEEviT_T0_T2_T3_T4_T5_:
	.zero		572


//--------------------- .nv.constant0._ZN2at6native18elementwise_kernelILi128ELi4EZNS0_22gpu_kernel_impl_nocastIZZZNS0_16frac_kernel_cudaERNS_18TensorIteratorBaseEENKUlvE_clEvENKUlvE1_clEvEUlN3c104HalfEE_EEvS4_RKT_EUliE_EEviT1_ --------------------------
	.section	.nv.constant0._ZN2at6native18elementwise_kernelILi128ELi4EZNS0_22gpu_kernel_impl_nocastIZZZNS0_16frac_kernel_cudaERNS_18TensorIteratorBaseEENKUlvE_clEvENKUlvE1_clEvEUlN3c104HalfEE_EEvS4_RKT_EUliE_EEviT1_,"a",@progbits
	.sectionflags	@""
	.align	4
.nv.constant0._ZN2at6native18elementwise_kernelILi128ELi4EZNS0_22gpu_kernel_impl_nocastIZZZNS0_16frac_kernel_cudaERNS_18TensorIteratorBaseEENKUlvE_clEvENKUlvE1_clEvEUlN3c104HalfEE_EEvS4_RKT_EUliE_EEviT1_:
	.zero		1072


//--------------------- .nv.constant0._ZN2at6native27unrolled_elementwise_kernelIZZZNS0_16frac_kernel_cudaERNS_18TensorIteratorBaseEENKUlvE_clEvENKUlvE1_clEvEUlN3c104HalfEE_St5arrayIPcLm2EELi4E23TrivialOffsetCalculatorILi1EjESD_NS0_6memory15LoadWithoutCastENSE_16StoreWithoutCastEEEviT_T0_T2_T3_T4_T5_ --------------------------
	.section	.nv.constant0._ZN2at6native27unrolled_elementwise_kernelIZZZNS0_16frac_kernel_cudaERNS_18TensorIteratorBaseEENKUlvE_clEvENKUlvE1_clEvEUlN3c104HalfEE_St5arrayIPcLm2EELi4E23TrivialOffsetCalculatorILi1EjESD_NS0_6memory15LoadWithoutCastENSE_16StoreWithoutCastEEEviT_T0_T2_T3_T4_T5_,"a",@progbits
	.sectionflags	@""
	.align	4
.nv.constant0._ZN2at6native27unrolled_elementwise_kernelIZZZNS0_16frac_kernel_cudaERNS_18TensorIteratorBaseEENKUlvE_clEvENKUlvE1_clEvEUlN3c104HalfEE_St5arrayIPcLm2EELi4E23TrivialOffsetCalculatorILi1EjESD_NS0_6memory15LoadWithoutCastENSE_16StoreWithoutCastEEEviT_T0_T2_T3_T4_T5_:
	.zero		556


//--------------------- .nv.constant0._ZN2at6native29vectorized_elementwise_kernelILi2EZZZNS0_16frac_kernel_cudaERNS_18TensorIteratorBaseEENKUlvE_clEvENKUlvE1_clEvEUlN3c104HalfEE_St5arrayIPcLm2EEEEviT0_T1_ --------------------------
	.section	.nv.constant0._ZN2at6native29vectorized_elementwise_kernelILi2EZZZNS0_16frac_kernel_cudaERNS_18TensorIteratorBaseEENKUlvE_clEvENKUlvE1_clEvEUlN3c104HalfEE_St5arrayIPcLm2EEEEviT0_T1_,"a",@progbits
	.sectionflags	@""
	.align	4
.nv.constant0._ZN2at6native29vectorized_elementwise_kernelILi2EZZZNS0_16frac_kernel_cudaERNS_18TensorIteratorBaseEENKUlvE_clEvENKUlvE1_clEvEUlN3c104HalfEE_St5arrayIPcLm2EEEEviT0_T1_:
	.zero		552


//--------------------- .nv.constant0._ZN2at6native29vectorized_elementwise_kernelILi4EZZZNS0_16frac_kernel_cudaERNS_18TensorIteratorBaseEENKUlvE_clEvENKUlvE1_clEvEUlN3c104HalfEE_St5arrayIPcLm2EEEEviT0_T1_ --------------------------
	.section	.nv.constant0._ZN2at6native29vectorized_elementwise_kernelILi4EZZZNS0_16frac_kernel_cudaERNS_18TensorIteratorBaseEENKUlvE_clEvENKUlvE1_clEvEUlN3c104HalfEE_St5arrayIPcLm2EEEEviT0_T1_,"a",@progbits
	.sectionflags	@""
	.align	4
.nv.constant0._ZN2at6native29vectorized_elementwise_kernelILi4EZZZNS0_16frac_kernel_cudaERNS_18TensorIteratorBaseEENKUlvE_clEvENKUlvE1_clEvEUlN3c104HalfEE_St5arrayIPcLm2EEEEviT0_T1_:
	.zero		552


//--------------------- .nv.constant0._ZN2at6native29vectorized_elementwise_kernelILi8EZZZNS0_16frac_kernel_cudaERNS_18TensorIteratorBaseEENKUlvE_clEvENKUlvE1_clEvEUlN3c104HalfEE_St5arrayIPcLm2EEEEviT0_T1_ --------------------------
	.section	.nv.constant0._ZN2at6native29vectorized_elementwise_kernelILi8EZZZNS0_16frac_kernel_cudaERNS_18TensorIteratorBaseEENKUlvE_clEvENKUlvE1_clEvEUlN3c104HalfEE_St5arrayIPcLm2EEEEviT0_T1_,"a",@progbits
	.sectionflags	@""
	.align	4
.nv.constant0._ZN2at6native29vectorized_elementwise_kernelILi8EZZZNS0_16frac_kernel_cudaERNS_18TensorIteratorBaseEENKUlvE_clEvENKUlvE1_clEvEUlN3c104HalfEE_St5arrayIPcLm2EEEEviT0_T1_:
	.zero		552


//--------------------- .nv.constant0._ZN2at6native18elementwise_kernelILi128ELi4EZNS0_15gpu_kernel_implIZZZNS0_16frac_kernel_cudaERNS_18TensorIteratorBaseEENKUlvE_clEvENKUlvE0_clEvEUlfE_EEvS4_RKT_EUliE_EEviT1_ --------------------------
	.section	.nv.constant0._ZN2at6native18elementwise_kernelILi128ELi4EZNS0_15gpu_kernel_implIZZZNS0_16frac_kernel_cudaERNS_18TensorIteratorBaseEENKUlvE_clEvENKUlvE0_clEvEUlfE_EEvS4_RKT_EUliE_EEviT1_,"a",@progbits
	.sectionflags	@""
	.align	4
.nv.constant0._ZN2at6native18elementwise_kernelILi128ELi4EZNS0_15gpu_kernel_implIZZZNS0_16frac_kernel_cudaERNS_18TensorIteratorBaseEENKUlvE_clEvENKUlvE0_clEvEUlfE_EEvS4_RKT_EUliE_EEviT1_:
	.zero		1072


//--------------------- .nv.constant0._ZN2at6native27unrolled_elementwise_kernelIZZZNS0_16frac_kernel_cudaERNS_18TensorIteratorBaseEENKUlvE_clEvENKUlvE0_clEvEUlfE_St5arrayIPcLm2EELi4E23TrivialOffsetCalculatorILi1EjESB_NS0_6memory12LoadWithCastILi1EEENSC_13StoreWithCastILi1EEEEEviT_T0_T2_T3_T4_T5_ --------------------------
	.section	.nv.constant0._ZN2at6native27unrolled_elementwise_kernelIZZZNS0_16frac_kernel_cudaERNS_18TensorIteratorBaseEENKUlvE_clEvENKUlvE0_clEvEUlfE_St5arrayIPcLm2EELi4E23TrivialOffsetCalculatorILi1EjESB_NS0_6memory12LoadWithCastILi1EEENSC_13StoreWithCastILi1EEEEEviT_T0_T2_T3_T4_T5_,"a",@progbits
	.sectionflags	@""
	.align	4
.nv.constant0._ZN2at6native27unrolled_elementwise_kernelIZZZNS0_16frac_kernel_cudaERNS_18TensorIteratorBaseEENKUlvE_clEvENKUlvE0_clEvEUlfE_St5arrayIPcLm2EELi4E23TrivialOffsetCalculatorILi1EjESB_NS0_6memory12LoadWithCastILi1EEENSC_13StoreWithCastILi1EEEEEviT_T0_T2_T3_T4_T5_:
	.zero		572


//--------------------- .nv.constant0._ZN2at6native18elementwise_kernelILi128ELi2EZNS0_22gpu_kernel_impl_nocastIZZZNS0_16frac_kernel_cudaERNS_18TensorIteratorBaseEENKUlvE_clEvENKUlvE0_clEvEUlfE_EEvS4_RKT_EUliE_EEviT1_ --------------------------
	.section	.nv.constant0._ZN2at6native18elementwise_kernelILi128ELi2EZNS0_22gpu_kernel_impl_nocastIZZZNS0_16frac_kernel_cudaERNS_18TensorIteratorBaseEENKUlvE_clEvENKUlvE0_clEvEUlfE_EEvS4_RKT_EUliE_EEviT1_,"a",@progbits
	.sectionflags	@""
	.align	4
.nv.constant0._ZN2at6native18elementwise_kernelILi128ELi2EZNS0_22gpu_kernel_impl_nocastIZZZNS0_16frac_kernel_cudaERNS_18TensorIteratorBaseEENKUlvE_clEvENKUlvE0_clEvEUlfE_EEvS4_RKT_EUliE_EEviT1_:
	.zero		1072


//--------------------- .nv.constant0._ZN2at6native27unrolled_elementwise_kernelIZZZNS0_16frac_kernel_cudaERNS_18TensorIteratorBaseEENKUlvE_clEvENKUlvE0_clEvEUlfE_St5arrayIPcLm2EELi4E23TrivialOffsetCalculatorILi1EjESB_NS0_6memory15LoadWithoutCastENSC_16StoreWithoutCastEEEviT_T0_T2_T3_T4_T5_ --------------------------
	.section	.nv.constant0._ZN2at6native27unrolled_elementwise_kernelIZZZNS0_16frac_kernel_cudaERNS_18TensorIteratorBaseEENKUlvE_clEvENKUlvE0_clEvEUlfE_St5arrayIPcLm2EELi4E23TrivialOffsetCalculatorILi1EjESB_NS0_6memory15LoadWithoutCastENSC_16StoreWithoutCastEEEviT_T0_T2_T3_T4_T5_,"a",@progbits
	.sectionflags	@""
	.align	4
.nv.constant0._ZN2at6native27unrolled_elementwise_kernelIZZZNS0_16frac_kernel_cudaERNS_18TensorIteratorBaseEENKUlvE_clEvENKUlvE0_clEvEUlfE_St5arrayIPcLm2EELi4E23TrivialOffsetCalculatorILi1EjESB_NS0_6memory15LoadWithoutCastENSC_16StoreWithoutCastEEEviT_T0_T2_T3_T4_T5_:
	.zero		556


//--------------------- .nv.constant0._ZN2at6native29vectorized_elementwise_kernelILi2EZZZNS0_16frac_kernel_cudaERNS_18TensorIteratorBaseEENKUlvE_clEvENKUlvE0_clEvEUlfE_St5arrayIPcLm2EEEEviT0_T1_ --------------------------
	.section	.nv.constant0._ZN2at6native29vectorized_elementwise_kernelILi2EZZZNS0_16frac_kernel_cudaERNS_18TensorIteratorBaseEENKUlvE_clEvENKUlvE0_clEvEUlfE_St5arrayIPcLm2EEEEviT0_T1_,"a",@progbits
	.sectionflags	@""
	.align	4
.nv.constant0._ZN2at6native29vectorized_elementwise_kernelILi2EZZZNS0_16frac_kernel_cudaERNS_18TensorIteratorBaseEENKUlvE_clEvENKUlvE0_clEvEUlfE_St5arrayIPcLm2EEEEviT0_T1_:
	.zero		552


//--------------------- .nv.constant0._ZN2at6native29vectorized_elementwise_kernelILi4EZZZNS0_16frac_kernel_cudaERNS_18TensorIteratorBaseEENKUlvE_clEvENKUlvE0_clEvEUlfE_St5arrayIPcLm2EEEEviT0_T1_ --------------------------
	.section	.nv.constant0._ZN2at6native29vectorized_elementwise_kernelILi4EZZZNS0_16frac_kernel_cudaERNS_18TensorIteratorBaseEENKUlvE_clEvENKUlvE0_clEvEUlfE_St5arrayIPcLm2EEEEviT0_T1_,"a",@progbits
	.sectionflags	@""
	.align	4
.nv.constant0._ZN2at6native29vectorized_elementwise_kernelILi4EZZZNS0_16frac_kernel_cudaERNS_18TensorIteratorBaseEENKUlvE_clEvENKUlvE0_clEvEUlfE_St5arrayIPcLm2EEEEviT0_T1_:
	.zero		552


//--------------------- .nv.constant0._ZN2at6native29vectorized_elementwise_kernelILi8EZZZNS0_16frac_kernel_cudaERNS_18TensorIteratorBaseEENKUlvE_clEvENKUlvE0_clEvEUlfE_St5arrayIPcLm2EEEEviT0_T1_ --------------------------
	.section	.nv.constant0._ZN2at6native29vectorized_elementwise_kernelILi8EZZZNS0_16frac_kernel_cudaERNS_18TensorIteratorBaseEENKUlvE_clEvENKUlvE0_clEvEUlfE_St5arrayIPcLm2EEEEviT0_T1_,"a",@progbits
	.sectionflags	@""
	.align	4
.nv.constant0._ZN2at6native29vectorized_elementwise_kernelILi8EZZZNS0_16frac_kernel_cudaERNS_18TensorIteratorBaseEENKUlvE_clEvENKUlvE0_clEvEUlfE_St5arrayIPcLm2EEEEviT0_T1_:
	.zero		552


//--------------------- .nv.constant0._ZN2at6native18elementwise_kernelILi128ELi4EZNS0_15gpu_kernel_implIZZZNS0_16frac_kernel_cudaERNS_18TensorIteratorBaseEENKUlvE_clEvENKUlvE_clEvEUldE_EEvS4_RKT_EUliE_EEviT1_ --------------------------
	.section	.nv.constant0._ZN2at6native18elementwise_kernelILi128ELi4EZNS0_15gpu_kernel_implIZZZNS0_16frac_kernel_cudaERNS_18TensorIteratorBaseEENKUlvE_clEvENKUlvE_clEvEUldE_EEvS4_RKT_EUliE_EEviT1_,"a",@progbits
	.sectionflags	@""
	.align	4
.nv.constant0._ZN2at6native18elementwise_kernelILi128ELi4EZNS0_15gpu_kernel_implIZZZNS0_16frac_kernel_cudaERNS_18TensorIteratorBaseEENKUlvE_clEvENKUlvE_clEvEUldE_EEvS4_RKT_EUliE_EEviT1_:
	.zero		1072


//--------------------- .nv.constant0._ZN2at6native27unrolled_elementwise_kernelIZZZNS0_16frac_kernel_cudaERNS_18TensorIteratorBaseEENKUlvE_clEvENKUlvE_clEvEUldE_St5arrayIPcLm2EELi4E23TrivialOffsetCalculatorILi1EjESB_NS0_6memory12LoadWithCastILi1EEENSC_13StoreWithCastILi1EEEEEviT_T0_T2_T3_T4_T5_ --------------------------
	.section	.nv.constant0._ZN2at6native27unrolled_elementwise_kernelIZZZNS0_16frac_kernel_cudaERNS_18TensorIteratorBaseEENKUlvE_clEvENKUlvE_clEvEUldE_St5arrayIPcLm2EELi4E23TrivialOffsetCalculatorILi1EjESB_NS0_6memory12LoadWithCastILi1EEENSC_13StoreWithCastILi1EEEEEviT_T0_T2_T3_T4_T5_,"a",@progbits
	.sectionflags	@""
	.align	4
.nv.constant0._ZN2at6native27unrolled_elementwise_kernelIZZZNS0_16frac_kernel_cudaERNS_18TensorIteratorBaseEENKUlvE_clEvENKUlvE_clEvEUldE_St5arrayIPcLm2EELi4E23TrivialOffsetCalculatorILi1EjESB_NS0_6memory12LoadWithCastILi1EEENSC_13StoreWithCastILi1EEEEEviT_T0_T2_T3_T4_T5_:
	.zero		572


//--------------------- .nv.constant0._ZN2at6native18elementwise_kernelILi128ELi2EZNS0_22gpu_kernel_impl_nocastIZZZNS0_16frac_kernel_cudaERNS_18TensorIteratorBaseEENKUlvE_clEvENKUlvE_clEvEUldE_EEvS4_RKT_EUliE_EEviT1_ --------------------------
	.section	.nv.constant0._ZN2at6native18elementwise_kernelILi128ELi2EZNS0_22gpu_kernel_impl_nocastIZZZNS0_16frac_kernel_cudaERNS_18TensorIteratorBaseEENKUlvE_clEvENKUlvE_clEvEUldE_EEvS4_RKT_EUliE_EEviT1_,"a",@progbits
	.sectionflags	@""
	.align	4
.nv.constant0._ZN2at6native18elementwise_kernelILi128ELi2EZNS0_22gpu_kernel_impl_nocastIZZZNS0_16frac_kernel_cudaERNS_18TensorIteratorBaseEENKUlvE_clEvENKUlvE_clEvEUldE_EEvS4_RKT_EUliE_EEviT1_:
	.zero		1072


//--------------------- .nv.constant0._ZN2at6native27unrolled_elementwise_kernelIZZZNS0_16frac_kernel_cudaERNS_18TensorIteratorBaseEENKUlvE_clEvENKUlvE_clEvEUldE_St5arrayIPcLm2EELi4E23TrivialOffsetCalculatorILi1EjESB_NS0_6memory15LoadWithoutCastENSC_16StoreWithoutCastEEEviT_T0_T2_T3_T4_T5_ --------------------------
	.section	.nv.constant0._ZN2at6native27unrolled_elementwise_kernelIZZZNS0_16frac_kernel_cudaERNS_18TensorIteratorBaseEENKUlvE_clEvENKUlvE_clEvEUldE_St5arrayIPcLm2EELi4E23TrivialOffsetCalculatorILi1EjESB_NS0_6memory15LoadWithoutCastENSC_16StoreWithoutCastEEEviT_T0_T2_T3_T4_T5_,"a",@progbits
	.sectionflags	@""
	.align	4
.nv.constant0._ZN2at6native27unrolled_elementwise_kernelIZZZNS0_16frac_kernel_cudaERNS_18TensorIteratorBaseEENKUlvE_clEvENKUlvE_clEvEUldE_St5arrayIPcLm2EELi4E23TrivialOffsetCalculatorILi1EjESB_NS0_6memory15LoadWithoutCastENSC_16StoreWithoutCastEEEviT_T0_T2_T3_T4_T5_:
	.zero		556


//--------------------- .nv.constant0._ZN2at6native29vectorized_elementwise_kernelILi2EZZZNS0_16frac_kernel_cudaERNS_18TensorIteratorBaseEENKUlvE_clEvENKUlvE_clEvEUldE_St5arrayIPcLm2EEEEviT0_T1_ --------------------------
	.section	.nv.constant0._ZN2at6native29vectorized_elementwise_kernelILi2EZZZNS0_16frac_kernel_cudaERNS_18TensorIteratorBaseEENKUlvE_clEvENKUlvE_clEvEUldE_St5arrayIPcLm2EEEEviT0_T1_,"a",@progbits
	.sectionflags	@""
	.align	4
.nv.constant0._ZN2at6native29vectorized_elementwise_kernelILi2EZZZNS0_16frac_kernel_cudaERNS_18TensorIteratorBaseEENKUlvE_clEvENKUlvE_clEvEUldE_St5arrayIPcLm2EEEEviT0_T1_:
	.zero		552


//--------------------- .nv.constant0._ZN2at6native29vectorized_elementwise_kernelILi4EZZZNS0_16frac_kernel_cudaERNS_18TensorIteratorBaseEENKUlvE_clEvENKUlvE_clEvEUldE_St5arrayIPcLm2EEEEviT0_T1_ --------------------------
	.section	.nv.constant0._ZN2at6native29vectorized_elementwise_kernelILi4EZZZNS0_16frac_kernel_cudaERNS_18TensorIteratorBaseEENKUlvE_clEvENKUlvE_clEvEUldE_St5arrayIPcLm2EEEEviT0_T1_,"a",@progbits
	.sectionflags	@""
	.align	4
.nv.constant0._ZN2at6native29vectorized_elementwise_kernelILi4EZZZNS0_16frac_kernel_cudaERNS_18TensorIteratorBaseEENKUlvE_clEvENKUlvE_clEvEUldE_St5arrayIPcLm2EEEEviT0_T1_:
	.zero		552


//--------------------- .nv.constant0._ZN2at6native29vectorized_elementwise_kernelILi8EZZZNS0_16frac_kernel_cudaERNS_18TensorIteratorBaseEENKUlvE_clEvENKUlvE_clEvEUldE_St5arrayIPcLm2EEEEviT0_T1_ --------------------------
	.section	.nv.constant0._ZN2at6native29vectorized_elementwise_kernelILi8EZZZNS0_16frac_kernel_cudaERNS_18TensorIteratorBaseEENKUlvE_clEvENKUlvE_clEvEUldE_St5arrayIPcLm2EEEEviT0_T1_,"a",@progbits
	.sectionflags	@""
	.align	4
.nv.constant0._ZN2at6native29vectorized_elementwise_kernelILi8EZZZNS0_16frac_kernel_cudaERNS_18TensorIteratorBaseEENKUlvE_clEvENKUlvE_clEvEUldE_St5arrayIPcLm2EEEEviT0_T1_:
	.zero		552


//--------------------- .nv.constant0._ZN2at6native18elementwise_kernelILi128ELi4EZNS0_15gpu_kernel_implIZZZNS0_16ceil_kernel_cudaERNS_18TensorIteratorBaseEENKUlvE_clEvENKUlvE2_clEvEUlN3c108BFloat16EE_EEvS4_RKT_EUliE_EEviT1_ --------------------------
	.section	.nv.constant0._ZN2at6native18elementwise_kernelILi128ELi4EZNS0_15gpu_kernel_implIZZZNS0_16ceil_kernel_cudaERNS_18TensorIteratorBaseEENKUlvE_clEvENKUlvE2_clEvEUlN3c108BFloat16EE_EEvS4_RKT_EUliE_EEviT1_,"a",@progbits
	.sectionflags	@""
	.align	4
.nv.constant0._ZN2at6native18elementwise_kernelILi128ELi4EZNS0_15gpu_kernel_implIZZZNS0_16ceil_kernel_cudaERNS_18TensorIteratorBaseEENKUlvE_clEvENKUlvE2_clEvEUlN3c108BFloat16EE_EEvS4_RKT_EUliE_EEviT1_:
	.zero		1072


//--------------------- .nv.constant0._ZN2at6native27unrolled_elementwise_kernelIZZZNS0_16ceil_kernel_cudaERNS_18TensorIteratorBaseEENKUlvE_clEvENKUlvE2_clEvEUlN3c108BFloat16EE_St5arrayIPcLm2EELi4E23TrivialOffsetCalculatorILi1EjESD_NS0_6memory12LoadWithCastILi1EEENSE_13StoreWithCastILi1EEEEEviT_T0_T2_T3_T4_T5_ --------------------------
	.section	.nv.constant0._ZN2at6native27unrolled_elementwise_kernelIZZZNS0_16ceil_kernel_cudaERNS_18TensorIteratorBaseEENKUlvE_clEvENKUlvE2_clEvEUlN3c108BFloat16EE_St5arrayIPcLm2EELi4E23TrivialOffsetCalculatorILi1EjESD_NS0_6memory12LoadWithCastILi1EEENSE_13StoreWithCastILi1EEEEEviT_T0_T2_T3_T4_T5_,"a",@progbits
	.sectionflags	@""
	.align	4
.nv.constant0._ZN2at6native27unrolled_elementwise_kernelIZZZNS0_16ceil_kernel_cudaERNS_18TensorIteratorBaseEENKUlvE_clEvENKUlvE2_clEvEUlN3c108BFloat16EE_St5arrayIPcLm2EELi4E23TrivialOffsetCalculatorILi1EjESD_NS0_6memory12LoadWithCastILi1EEENSE_13StoreWithCastILi1EEEEEviT_T0_T2_T3_T4_T5_:
	.zero		572


//--------------------- .nv.constant0._ZN2at6native18elementwise_kernelILi128ELi4EZNS0_22gpu_kernel_impl_nocastIZZZNS0_16ceil_kernel_cudaERNS_18TensorIteratorBaseEENKUlvE_clEvENKUlvE2_clEvEUlN3c108BFloat16EE_EEvS4_RKT_EUliE_EEviT1_ --------------------------
	.section	.nv.constant0._ZN2at6native18elementwise_kernelILi128ELi4EZNS0_22gpu_kernel_impl_nocastIZZZNS0_16ceil_kernel_cudaERNS_18TensorIteratorBaseEENKUlvE_clEvENKUlvE2_clEvEUlN3c108BFloat16EE_EEvS4_RKT_EUliE_EEviT1_,"a",@progbits
	.sectionflags	@""
	.align	4
.nv.constant0._ZN2at6native18elementwise_kernelILi128ELi4EZNS0_22gpu_kernel_impl_nocastIZZZNS0_16ceil_kernel_cudaERNS_18TensorIteratorBaseEENKUlvE_clEvENKUlvE2_clEvEUlN3c108BFloat16EE_EEvS4_RKT_EUliE_EEviT1_:
	.zero		1072


//--------------------- .nv.constant0._ZN2at6native27unrolled_elementwise_kernelIZZZNS0_16ceil_kernel_cudaERNS_18TensorIteratorBaseEENKUlvE_clEvENKUlvE2_clEvEUlN3c108BFloat16EE_St5arrayIPcLm2EELi4E23TrivialOffsetCalculatorILi1EjESD_NS0_6memory15LoadWithoutCastENSE_16StoreWithoutCastEEEviT_T0_T2_T3_T4_T5_ --------------------------
	.section	.nv.constant0._ZN2at6native27unrolled_elementwise_kernelIZZZNS0_16ceil_kernel_cudaERNS_18TensorIteratorBaseEENKUlvE_clEvENKUlvE2_clEvEUlN3c108BFloat16EE_St5arrayIPcLm2EELi4E23TrivialOffsetCalculatorILi1EjESD_NS0_6memory15LoadWithoutCastENSE_16StoreWithoutCastEEEviT_T0_T2_T3_T4_T5_,"a",@progbits
	.sectionflags	@""
	.align	4
.nv.constant0._ZN2at6native27unrolled_elementwise_kernelIZZZNS0_16ceil_kernel_cudaERNS_18TensorIteratorBaseEENKUlvE_clEvENKUlvE2_clEvEUlN3c108BFloat16EE_St5arrayIPcLm2EELi4E23TrivialOffsetCalculatorILi1EjESD_NS0_6memory15LoadWithoutCastENSE_16StoreWithoutCastEEEviT_T0_T2_T3_T4_T5_:
	.zero		556


//--------------------- .nv.constant0._ZN2at6native29vectorized_elementwise_kernelILi2EZZZNS0_16ceil_kernel_cudaERNS_18TensorIteratorBaseEENKUlvE_clEvENKUlvE2_clEvEUlN3c108BFloat16EE_St5arrayIPcLm2EEEEviT0_T1_ --------------------------
	.section	.nv.constant0._ZN2at6native29vectorized_elementwise_kernelILi2EZZZNS0_16ceil_kernel_cudaERNS_18TensorIteratorBaseEENKUlvE_clEvENKUlvE2_clEvEUlN3c108BFloat16EE_St5arrayIPcLm2EEEEviT0_T1_,"a",@progbits
	.sectionflags	@""
	.align	4
.nv.constant0._ZN2at6native29vectorized_elementwise_kernelILi2EZZZNS0_16ceil_kernel_cudaERNS_18TensorIteratorBaseEENKUlvE_clEvENKUlvE2_clEvEUlN3c108BFloat16EE_St5arrayIPcLm2EEEEviT0_T1_:
	.zero		552


//--------------------- .nv.constant0._ZN2at6native29vectorized_elementwise_kernelILi4EZZZNS0_16ceil_kernel_cudaERNS_18TensorIteratorBaseEENKUlvE_clEvENKUlvE2_clEvEUlN3c108BFloat16EE_St5arrayIPcLm2EEEEviT0_T1_ --------------------------
	.section	.nv.constant0._ZN2at6native29vectorized_elementwise_kernelILi4EZZZNS0_16ceil_kernel_cudaERNS_18TensorIteratorBaseEENKUlvE_clEvENKUlvE2_clEvEUlN3c108BFloat16EE_St5arrayIPcLm2EEEEviT0_T1_,"a",@progbits
	.sectionflags	@""
	.align	4
.nv.constant0._ZN2at6native29vectorized_elementwise_kernelILi4EZZZNS0_16ceil_kernel_cudaERNS_18TensorIteratorBaseEENKUlvE_clEvENKUlvE2_clEvEUlN3c108BFloat16EE_St5arrayIPcLm2EEEEviT0_T1_:
	.zero		552


//--------------------- .nv.constant0._ZN2at6native29vectorized_elementwise_kernelILi8EZZZNS0_16ceil_kernel_cudaERNS_18TensorIteratorBaseEENKUlvE_clEvENKUlvE2_clEvEUlN3c108BFloat16EE_St5arrayIPcLm2EEEEviT0_T1_ --------------------------
	.section	.nv.constant0._ZN2at6native29vectorized_elementwise_kernelILi8EZZZNS0_16ceil_kernel_cudaERNS_18TensorIteratorBaseEENKUlvE_clEvENKUlvE2_clEvEUlN3c108BFloat16EE_St5arrayIPcLm2EEEEviT0_T1_,"a",@progbits
	.sectionflags	@""
	.align	4
.nv.constant0._ZN2at6native29vectorized_elementwise_kernelILi8EZZZNS0_16ceil_kernel_cudaERNS_18TensorIteratorBaseEENKUlvE_clEvENKUlvE2_clEvEUlN3c108BFloat16EE_St5arrayIPcLm2EEEEviT0_T1_:
	.zero		552


//--------------------- .nv.constant0._ZN2at6native18elementwise_kernelILi128ELi4EZNS0_15gpu_kernel_implIZZZNS0_16ceil_kernel_cudaERNS_18TensorIteratorBaseEENKUlvE_clEvENKUlvE1_clEvEUlN3c104HalfEE_EEvS4_RKT_EUliE_EEviT1_ --------------------------
	.section	.nv.constant0._ZN2at6native18elementwise_kernelILi128ELi4EZNS0_15gpu_kernel_implIZZZNS0_16ceil_kernel_cudaERNS_18TensorIteratorBaseEENKUlvE_clEvENKUlvE1_clEvEUlN3c104HalfEE_EEvS4_RKT_EUliE_EEviT1_,"a",@progbits
	.sectionflags	@""
	.align	4
.nv.constant0._ZN2at6native18elementwise_kernelILi128ELi4EZNS0_15gpu_kernel_implIZZZNS0_16ceil_kernel_cudaERNS_18TensorIteratorBaseEENKUlvE_clEvENKUlvE1_clEvEUlN3c104HalfEE_EEvS4_RKT_EUliE_EEviT1_:
	.zero		1072


//--------------------- .nv.constant0._ZN2at6native27unrolled_elementwise_kernelIZZZNS0_16ceil_kernel_cudaERNS_18TensorIteratorBaseEENKUlvE_clEvENKUlvE1_clEvEUlN3c104HalfEE_St5arrayIPcLm2EELi4E23TrivialOffsetCalculatorILi1EjESD_NS0_6memory12LoadWithCastILi1EEENSE_13StoreWithCastILi1EEEEEviT_T0_T2_T3_T4_T5_ --------------------------
	.section	.nv.constant0._ZN2at6native27unrolled_elementwise_kernelIZZZNS0_16ceil_kernel_cudaERNS_18TensorIteratorBaseEENKUlvE_clEvENKUlvE1_clEvEUlN3c104HalfEE_St5arrayIPcLm2EELi4E23TrivialOffsetCalculatorILi1EjESD_NS0_6memory12LoadWithCastILi1EEENSE_13StoreWithCastILi1EEEEEviT_T0_T2_T3_T4_T5_,"a",@progbits
	.sectionflags	@""
	.align	4
.nv.constant0._ZN2at6native27unrolled_elementwise_kernelIZZZNS0_16ceil_kernel_cudaERNS_18TensorIteratorBaseEENKUlvE_clEvENKUlvE1_clEvEUlN3c104HalfEE_St5arrayIPcLm2EELi4E23TrivialOffsetCalculatorILi1EjESD_NS0_6memory12LoadWithCastILi1EEENSE_13StoreWithCastILi1EEEEEviT_T0_T2_T3_T4_T5_:
	.zero		572


//--------------------- .nv.constant0._ZN2at6native18elementwise_kernelILi128ELi4EZNS0_22gpu_kernel_impl_nocastIZZZNS0_16ceil_kernel_cudaERNS_18TensorIteratorBaseEENKUlvE_clEvENKUlvE1_clEvEUlN3c104HalfEE_EEvS4_RKT_EUliE_EEviT1_ --------------------------
	.section	.nv.constant0._ZN2at6native18elementwise_kernelILi128ELi4EZNS0_22gpu_kernel_impl_nocastIZZZNS0_16ceil_kernel_cudaERNS_18TensorIteratorBaseEENKUlvE_clEvENKUlvE1_clEvEUlN3c104HalfEE_EEvS4_RKT_EUliE_EEviT1_,"a",@progbits
	.sectionflags	@""
	.align	4
.nv.constant0._ZN2at6native18elementwise_kernelILi128ELi4EZNS0_22gpu_kernel_impl_nocastIZZZNS0_16ceil_kernel_cudaERNS_18TensorIteratorBaseEENKUlvE_clEvENKUlvE1_clEvEUlN3c104HalfEE_EEvS4_RKT_EUliE_EEviT1_:
	.zero		1072


//--------------------- .nv.constant0._ZN2at6native27unrolled_elementwise_kernelIZZZNS0_16ceil_kernel_cudaERNS_18TensorIteratorBaseEENKUlvE_clEvENKUlvE1_clEvEUlN3c104HalfEE_St5arrayIPcLm2EELi4E23TrivialOffsetCalculatorILi1EjESD_NS0_6memory15LoadWithoutCastENSE_16StoreWithoutCastEEEviT_T0_T2_T3_T4_T5_ --------------------------
	.section	.nv.constant0._ZN2at6native27unrolled_elementwise_kernelIZZZNS0_16ceil_kernel_cudaERNS_18TensorIteratorBaseEENKUlvE_clEvENKUlvE1_clEvEUlN3c104HalfEE_St5arrayIPcLm2EELi4E23TrivialOffsetCalculatorILi1EjESD_NS0_6memory15LoadWithoutCastENSE_16StoreWithoutCastEEEviT_T0_T2_T3_T4_T5_,"a",@progbits
	.sectionflags	@""
	.align	4
.nv.constant0._ZN2at6native27unrolled_elementwise_kernelIZZZNS0_16ceil_kernel_cudaERNS_18TensorIteratorBaseEENKUlvE_clEvENKUlvE1_clEvEUlN3c104HalfEE_St5arrayIPcLm2EELi4E23TrivialOffsetCalculatorILi1EjESD_NS0_6memory15LoadWithoutCastENSE_16StoreWithoutCastEEEviT_T0_T2_T3_T4_T5_:
	.zero		556


//--------------------- .nv.constant0._ZN2at6native29vectorized_elementwise_kernelILi2EZZZNS0_16ceil_kernel_cudaERNS_18TensorIteratorBaseEENKUlvE_clEvENKUlvE1_clEvEUlN3c104HalfEE_St5arrayIPcLm2EEEEviT0_T1_ --------------------------
	.section	.nv.constant0._ZN2at6native29vectorized_elementwise_kernelILi2EZZZNS0_16ceil_kernel_cudaERNS_18TensorIteratorBaseEENKUlvE_clEvENKUlvE1_clEvEUlN3c104HalfEE_St5arrayIPcLm2EEEEviT0_T1_,"a",@progbits
	.sectionflags	@""
	.align	4
.nv.constant0._ZN2at6native29vectorized_elementwise_kernelILi2EZZZNS0_16ceil_kernel_cudaERNS_18TensorIteratorBaseEENKUlvE_clEvENKUlvE1_clEvEUlN3c104HalfEE_St5arrayIPcLm2EEEEviT0_T1_:
	.zero		552


//--------------------- .nv.constant0._ZN2at6native29vectorized_elementwise_kernelILi4EZZZNS0_16ceil_kernel_cudaERNS_18TensorIteratorBaseEENKUlvE_clEvENKUlvE1_clEvEUlN3c104HalfEE_St5arrayIPcLm2EEEEviT0_T1_ --------------------------
	.section	.nv.constant0._ZN2at6native29vectorized_elementwise_kernelILi4EZZZNS0_16ceil_kernel_cudaERNS_18TensorIteratorBaseEENKUlvE_clEvENKUlvE1_clEvEUlN3c104HalfEE_St5arrayIPcLm2EEEEviT0_T1_,"a",@progbits
	.sectionflags	@""
	.align	4
.nv.constant0._ZN2at6native29vectorized_elementwise_kernelILi4EZZZNS0_16ceil_kernel_cudaERNS_18TensorIteratorBaseEENKUlvE_clEvENKUlvE1_clEvEUlN3c104HalfEE_St5arrayIPcLm2EEEEviT0_T1_:
	.zero		552


//--------------------- .nv.constant0._ZN2at6native29vectorized_elementwise_kernelILi8EZZZNS0_16ceil_kernel_cudaERNS_18TensorIteratorBaseEENKUlvE_clEvENKUlvE1_clEvEUlN3c104HalfEE_St5arrayIPcLm2EEEEviT0_T1_ --------------------------
	.section	.nv.constant0._ZN2at6native29vectorized_elementwise_kernelILi8EZZZNS0_16ceil_kernel_cudaERNS_18TensorIteratorBaseEENKUlvE_clEvENKUlvE1_clEvEUlN3c104HalfEE_St5arrayIPcLm2EEEEviT0_T1_,"a",@progbits
	.sectionflags	@""
	.align	4
.nv.constant0._ZN2at6native29vectorized_elementwise_kernelILi8EZZZNS0_16ceil_kernel_cudaERNS_18TensorIteratorBaseEENKUlvE_clEvENKUlvE1_clEvEUlN3c104HalfEE_St5arrayIPcLm2EEEEviT0_T1_:
	.zero		552


//--------------------- .nv.constant0._ZN2at6native18elementwise_kernelILi128ELi4EZNS0_15gpu_kernel_implIZZZNS0_16ceil_kernel_cudaERNS_18TensorIteratorBaseEENKUlvE_clEvENKUlvE0_clEvEUlfE_EEvS4_RKT_EUliE_EEviT1_ --------------------------
	.section	.nv.constant0._ZN2at6native18elementwise_kernelILi128ELi4EZNS0_15gpu_kernel_implIZZZNS0_16ceil_kernel_cudaERNS_18TensorIteratorBaseEENKUlvE_clEvENKUlvE0_clEvEUlfE_EEvS4_RKT_EUliE_EEviT1_,"a",@progbits
	.sectionflags	@""
	.align	4
.nv.constant0._ZN2at6native18elementwise_kernelILi128ELi4EZNS0_15gpu_kernel_implIZZZNS0_16ceil_kernel_cudaERNS_18TensorIteratorBaseEENKUlvE_clEvENKUlvE0_clEvEUlfE_EEvS4_RKT_EUliE_EEviT1_:
	.zero		1072


//--------------------- .nv.constant0._ZN2at6native27unrolled_elementwise_kernelIZZZNS0_16ceil_kernel_cudaERNS_18TensorIteratorBaseEENKUlvE_clEvENKUlvE0_clEvEUlfE_St5arrayIPcLm2EELi4E23TrivialOffsetCalculatorILi1EjESB_NS0_6memory12LoadWithCastILi1EEENSC_13StoreWithCastILi1EEEEEviT_T0_T2_T3_T4_T5_ --------------------------
	.section	.nv.constant0._ZN2at6native27unrolled_elementwise_kernelIZZZNS0_16ceil_kernel_cudaERNS_18TensorIteratorBaseEENKUlvE_clEvENKUlvE0_clEvEUlfE_St5arrayIPcLm2EELi4E23TrivialOffsetCalculatorILi1EjESB_NS0_6memory12LoadWithCastILi1EEENSC_13StoreWithCastILi1EEEEEviT_T0_T2_T3_T4_T5_,"a",@progbits
	.sectionflags	@""
	.align	4
.nv.constant0._ZN2at6native27unrolled_elementwise_kernelIZZZNS0_16ceil_kernel_cudaERNS_18TensorIteratorBaseEENKUlvE_clEvENKUlvE0_clEvEUlfE_St5arrayIPcLm2EELi4E23TrivialOffsetCalculatorILi1EjESB_NS0_6memory12LoadWithCastILi1EEENSC_13StoreWithCastILi1EEEEEviT_T0_T2_T3_T4_T5_:
	.zero		572


//--------------------- .nv.constant0._ZN2at6native18elementwise_kernelILi128ELi2EZNS0_22gpu_kernel_impl_nocastIZZZNS0_16ceil_kernel_cudaERNS_18TensorIteratorBaseEENKUlvE_clEvENKUlvE0_clEvEUlfE_EEvS4_RKT_EUliE_EEviT1_ --------------------------
	.section	.nv.constant0._ZN2at6native18elementwise_kernelILi128ELi2EZNS0_22gpu_kernel_impl_nocastIZZZNS0_16ceil_kernel_cudaERNS_18TensorIteratorBaseEENKUlvE_clEvENKUlvE0_clEvEUlfE_EEvS4_RKT_EUliE_EEviT1_,"a",@progbits
	.sectionflags	@""
	.align	4
.nv.constant0._ZN2at6native18elementwise_kernelILi128ELi2EZNS0_22gpu_kernel_impl_nocastIZZZNS0_16ceil_kernel_cudaERNS_18TensorIteratorBaseEENKUlvE_clEvENKUlvE0_clEvEUlfE_EEvS4_RKT_EUliE_EEviT1_:
	.zero		1072


//--------------------- .nv.constant0._ZN2at6native27unrolled_elementwise_kernelIZZZNS0_16ceil_kernel_cudaERNS_18TensorIteratorBaseEENKUlvE_clEvENKUlvE0_clEvEUlfE_St5arrayIPcLm2EELi4E23TrivialOffsetCalculatorILi1EjESB_NS0_6memory15LoadWithoutCastENSC_16StoreWithoutCastEEEviT_T0_T2_T3_T4_T5_ --------------------------
	.section	.nv.constant0._ZN2at6native27unrolled_elementwise_kernelIZZZNS0_16ceil_kernel_cudaERNS_18TensorIteratorBaseEENKUlvE_clEvENKUlvE0_clEvEUlfE_St5arrayIPcLm2EELi4E23TrivialOffsetCalculatorILi1EjESB_NS0_6memory15LoadWithoutCastENSC_16StoreWithoutCastEEEviT_T0_T2_T3_T4_T5_,"a",@progbits
	.sectionflags	@""
	.align	4
.nv.constant0._ZN2at6native27unrolled_elementwise_kernelIZZZNS0_16ceil_kernel_cudaERNS_18TensorIteratorBaseEENKUlvE_clEvENKUlvE0_clEvEUlfE_St5arrayIPcLm2EELi4E23TrivialOffsetCalculatorILi1EjESB_NS0_6memory15LoadWithoutCastENSC_16StoreWithoutCastEEEviT_T0_T2_T3_T4_T5_:
	.zero		556


//--------------------- .nv.constant0._ZN2at6native29vectorized_elementwise_kernelILi2EZZZNS0_16ceil_kernel_cudaERNS_18TensorIteratorBaseEENKUlvE_clEvENKUlvE0_clEvEUlfE_St5arrayIPcLm2EEEEviT0_T1_ --------------------------
	.section	.nv.constant0._ZN2at6native29vectorized_elementwise_kernelILi2EZZZNS0_16ceil_kernel_cudaERNS_18TensorIteratorBaseEENKUlvE_clEvENKUlvE0_clEvEUlfE_St5arrayIPcLm2EEEEviT0_T1_,"a",@progbits
	.sectionflags	@""
	.align	4
.nv.constant0._ZN2at6native29vectorized_elementwise_kernelILi2EZZZNS0_16ceil_kernel_cudaERNS_18TensorIteratorBaseEENKUlvE_clEvENKUlvE0_clEvEUlfE_St5arrayIPcLm2EEEEviT0_T1_:
	.zero		552


//--------------------- .nv.constant0._ZN2at6native29vectorized_elementwise_kernelILi4EZZZNS0_16ceil_kernel_cudaERNS_18TensorIteratorBaseEENKUlvE_clEvENKUlvE0_clEvEUlfE_St5arrayIPcLm2EEEEviT0_T1_ --------------------------
	.section	.nv.constant0._ZN2at6native29vectorized_elementwise_kernelILi4EZZZNS0_16ceil_kernel_cudaERNS_18TensorIteratorBaseEENKUlvE_clEvENKUlvE0_clEvEUlfE_St5arrayIPcLm2EEEEviT0_T1_,"a",@progbits
	.sectionflags	@""
	.align	4
.nv.constant0._ZN2at6native29vectorized_elementwise_kernelILi4EZZZNS0_16ceil_kernel_cudaERNS_18TensorIteratorBaseEENKUlvE_clEvENKUlvE0_clEvEUlfE_St5arrayIPcLm2EEEEviT0_T1_:
	.zero		552


//--------------------- .nv.constant0._ZN2at6native29vectorized_elementwise_kernelILi8EZZZNS0_16ceil_kernel_cudaERNS_18TensorIteratorBaseEENKUlvE_clEvENKUlvE0_clEvEUlfE_St5arrayIPcLm2EEEEviT0_T1_ --------------------------
	.section	.nv.constant0._ZN2at6native29vectorized_elementwise_kernelILi8EZZZNS0_16ceil_kernel_cudaERNS_18TensorIteratorBaseEENKUlvE_clEvENKUlvE0_clEvEUlfE_St5arrayIPcLm2EEEEviT0_T1_,"a",@progbits
	.sectionflags	@""
	.align	4
.nv.constant0._ZN2at6native29vectorized_elementwise_kernelILi8EZZZNS0_16ceil_kernel_cudaERNS_18TensorIteratorBaseEENKUlvE_clEvENKUlvE0_clEvEUlfE_St5arrayIPcLm2EEEEviT0_T1_:
	.zero		552


//--------------------- .nv.constant0._ZN2at6native18elementwise_kernelILi128ELi4EZNS0_15gpu_kernel_implIZZZNS0_16ceil_kernel_cudaERNS_18TensorIteratorBaseEENKUlvE_clEvENKUlvE_clEvEUldE_EEvS4_RKT_EUliE_EEviT1_ --------------------------
	.section	.nv.constant0._ZN2at6native18elementwise_kernelILi128ELi4EZNS0_15gpu_kernel_implIZZZNS0_16ceil_kernel_cudaERNS_18TensorIteratorBaseEENKUlvE_clEvENKUlvE_clEvEUldE_EEvS4_RKT_EUliE_EEviT1_,"a",@progbits
	.sectionflags	@""
	.align	4
.nv.constant0._ZN2at6native18elementwise_kernelILi128ELi4EZNS0_15gpu_kernel_implIZZZNS0_16ceil_kernel_cudaERNS_18TensorIteratorBaseEENKUlvE_clEvENKUlvE_clEvEUldE_EEvS4_RKT_EUliE_EEviT1_:
	.zero		1072


//--------------------- .nv.constant0._ZN2at6native27unrolled_elementwise_kernelIZZZNS0_16ceil_kernel_cudaERNS_18TensorIteratorBaseEENKUlvE_clEvENKUlvE_clEvEUldE_St5arrayIPcLm2EELi4E23TrivialOffsetCalculatorILi1EjESB_NS0_6memory12LoadWithCastILi1EEENSC_13StoreWithCastILi1EEEEEviT_T0_T2_T3_T4_T5_ --------------------------
	.section	.nv.constant0._ZN2at6native27unrolled_elementwise_kernelIZZZNS0_16ceil_kernel_cudaERNS_18TensorIteratorBaseEENKUlvE_clEvENKUlvE_clEvEUldE_St5arrayIPcLm2EELi4E23TrivialOffsetCalculatorILi1EjESB_NS0_6memory12LoadWithCastILi1EEENSC_13StoreWithCastILi1EEEEEviT_T0_T2_T3_T4_T5_,"a",@progbits
	.sectionflags	@""
	.align	4
.nv.constant0._ZN2at6native27unrolled_elementwise_kernelIZZZNS0_16ceil_kernel_cudaERNS_18TensorIteratorBaseEENKUlvE_clEvENKUlvE_clEvEUldE_St5arrayIPcLm2EELi4E23TrivialOffsetCalculatorILi1EjESB_NS0_6memory12LoadWithCastILi1EEENSC_13StoreWithCastILi1EEEEEviT_T0_T2_T3_T4_T5_:
	.zero		572


//--------------------- .nv.constant0._ZN2at6native18elementwise_kernelILi128ELi2EZNS0_22gpu_kernel_impl_nocastIZZZNS0_16ceil_kernel_cudaERNS_18TensorIteratorBaseEENKUlvE_clEvENKUlvE_clEvEUldE_EEvS4_RKT_EUliE_EEviT1_ --------------------------
	.section	.nv.constant0._ZN2at6native18elementwise_kernelILi128ELi2EZNS0_22gpu_kernel_impl_nocastIZZZNS0_16ceil_kernel_cudaERNS_18TensorIteratorBaseEENKUlvE_clEvENKUlvE_clEvEUldE_EEvS4_RKT_EUliE_EEviT1_,"a",@progbits
	.sectionflags	@""
	.align	4
.nv.constant0._ZN2at6native18elementwise_kernelILi128ELi2EZNS0_22gpu_kernel_impl_nocastIZZZNS0_16ceil_kernel_cudaERNS_18TensorIteratorBaseEENKUlvE_clEvENKUlvE_clEvEUldE_EEvS4_RKT_EUliE_EEviT1_:
	.zero		1072


//--------------------- .nv.constant0._ZN2at6native27unrolled_elementwise_kernelIZZZNS0_16ceil_kernel_cudaERNS_18TensorIteratorBaseEENKUlvE_clEvENKUlvE_clEvEUldE_St5arrayIPcLm2EELi4E23TrivialOffsetCalculatorILi1EjESB_NS0_6memory15LoadWithoutCastENSC_16StoreWithoutCastEEEviT_T0_T2_T3_T4_T5_ --------------------------
	.section	.nv.constant0._ZN2at6native27unrolled_elementwise_kernelIZZZNS0_16ceil_kernel_cudaERNS_18TensorIteratorBaseEENKUlvE_clEvENKUlvE_clEvEUldE_St5arrayIPcLm2EELi4E23TrivialOffsetCalculatorILi1EjESB_NS0_6memory15LoadWithoutCastENSC_16StoreWithoutCastEEEviT_T0_T2_T3_T4_T5_,"a",@progbits
	.sectionflags	@""
	.align	4
.nv.constant0._ZN2at6native27unrolled_elementwise_kernelIZZZNS0_16ceil_kernel_cudaERNS_18TensorIteratorBaseEENKUlvE_clEvENKUlvE_clEvEUldE_St5arrayIPcLm2EELi4E23TrivialOffsetCalculatorILi1EjESB_NS0_6memory15LoadWithoutCastENSC_16StoreWithoutCastEEEviT_T0_T2_T3_T4_T5_:
	.zero		556


//--------------------- .nv.constant0._ZN2at6native29vectorized_elementwise_kernelILi2EZZZNS0_16ceil_kernel_cudaERNS_18TensorIteratorBaseEENKUlvE_clEvENKUlvE_clEvEUldE_St5arrayIPcLm2EEEEviT0_T1_ --------------------------
	.section	.nv.constant0._ZN2at6native29vectorized_elementwise_kernelILi2EZZZNS0_16ceil_kernel_cudaERNS_18TensorIteratorBaseEENKUlvE_clEvENKUlvE_clEvEUldE_St5arrayIPcLm2EEEEviT0_T1_,"a",@progbits
	.sectionflags	@""
	.align	4
.nv.constant0._ZN2at6native29vectorized_elementwise_kernelILi2EZZZNS0_16ceil_kernel_cudaERNS_18TensorIteratorBaseEENKUlvE_clEvENKUlvE_clEvEUldE_St5arrayIPcLm2EEEEviT0_T1_:
	.zero		552


//--------------------- .nv.constant0._ZN2at6native29vectorized_elementwise_kernelILi4EZZZNS0_16ceil_kernel_cudaERNS_18TensorIteratorBaseEENKUlvE_clEvENKUlvE_clEvEUldE_St5arrayIPcLm2EEEEviT0_T1_ --------------------------
	.section	.nv.constant0._ZN2at6native29vectorized_elementwise_kernelILi4EZZZNS0_16ceil_kernel_cudaERNS_18TensorIteratorBaseEENKUlvE_clEvENKUlvE_clEvEUldE_St5arrayIPcLm2EEEEviT0_T1_,"a",@progbits
	.sectionflags	@""
	.align	4
.nv.constant0._ZN2at6native29vectorized_elementwise_kernelILi4EZZZNS0_16ceil_kernel_cudaERNS_18TensorIteratorBaseEENKUlvE_clEvENKUlvE_clEvEUldE_St5arrayIPcLm2EEEEviT0_T1_:
	.zero		552


//--------------------- .nv.constant0._ZN2at6native29vectorized_elementwise_kernelILi8EZZZNS0_16ceil_kernel_cudaERNS_18TensorIteratorBaseEENKUlvE_clEvENKUlvE_clEvEUldE_St5arrayIPcLm2EEEEviT0_T1_ --------------------------
	.section	.nv.constant0._ZN2at6native29vectorized_elementwise_kernelILi8EZZZNS0_16ceil_kernel_cudaERNS_18TensorIteratorBaseEENKUlvE_clEvENKUlvE_clEvEUldE_St5arrayIPcLm2EEEEviT0_T1_,"a",@progbits
	.sectionflags	@""
	.align	4
.nv.constant0._ZN2at6native29vectorized_elementwise_kernelILi8EZZZNS0_16ceil_kernel_cudaERNS_18TensorIteratorBaseEENKUlvE_clEvENKUlvE_clEvEUldE_St5arrayIPcLm2EEEEviT0_T1_:
	.zero		552


//--------------------- SYMBOLS --------------------------

	.type		.nv.reservedSmem.offset0,@object
	.size		.nv.reservedSmem.offset0,0x4
	.type		__assertfail,@function
